// Copyright (c) 2024, Jay Shah, Ganesh Bikshandi, Ying Zhang, Vijay Thakkar, Pradeep Ramani, Tri Dao.
// Splitting the different template instantiations to different files to speed up compilation.
// This file is auto-generated. See "generate_kernels.py"

#include "flash_fwd_launch_template.h"

#ifndef FLASHATTENTION_DISABLE_HDIM64
template void run_mha_fwd_<90, cutlass::half_t, 64, 512, false, true, true, true>(Flash_fwd_params &params, cudaStream_t stream);
#endif


// ===== COMPILED SASS (sm_90a) =====

	.target	sm_90a

	.elftype	@"ET_EXEC"


//--------------------- .note.nv.tkinfo           --------------------------
	.section	.note.nv.tkinfo,"",@"SHT_NOTE"
	.sectionflags	@"SHF_NOTE_NV_TKINFO"
	.tkinfo
        /*0018*/ 	.word	0x00000002
        /*0030*/ 	.string	""
        /*0030*/ 	.string	"ptxas"
        /*0030*/ 	.string	"Cuda compilation tools, release 13.0, V13.0.88"
        /*0030*/ 	.string	"Build cuda_13.0.r13.0/compiler.36424714_0"
        /*0030*/ 	.string	"-arch sm_90a -m 64 "



//--------------------- .note.nv.cuinfo           --------------------------
	.section	.note.nv.cuinfo,"",@"SHT_NOTE"
	.sectionflags	@"SHF_NOTE_NV_CUINFO"
        /*0018*/ 	.short	0x0002
        /*001a*/ 	.short	0x005a
        /*001c*/ 	.short	0x0082
	.zero		2


//--------------------- .nv.info                  --------------------------
	.section	.nv.info,"",@"SHT_CUDA_INFO"
	.align	4


	//----- nvinfo : EIATTR_REGCOUNT
	.align		4
        /*0000*/ 	.byte	0x04, 0x2f
        /*0002*/ 	.short	(.L_20 - .L_19)
	.align		4
.L_19:
        /*0004*/ 	.word	index@(_ZN7cutlass13device_kernelIN5flash11enable_sm90INS1_16FlashAttnFwdSm90INS1_25CollectiveMainloopFwdSm90ILi2EN4cute5tupleIJNS5_1CILi1EEES8_S8_EEENS6_IJNS7_ILi64EEESA_SA_EEELi512ENS_6half_tEfNS_4arch4Sm90ELb1ELb0ELb1ELb1ELb1ELb1ELb1ELb0ELb0ELb1ELb0ELb0EEENS1_21CollectiveEpilogueFwdINS6_IJSA_NS7_ILi512EEESA_EEES9_SC_SE_Li256ELb1ELb1ELb0ELb0EEENS1_36VarlenDynamicPersistentTileSchedulerILi64ELi64ELi256ELi128ELb0ELb1ELb1ELb1ELb1ELb1EEEEEEEEEvNT_6ParamsE)
        /*0008*/ 	.word	0x000000a8


	//----- nvinfo : EIATTR_FRAME_SIZE
	.align		4
.L_20:
        /*000c*/ 	.byte	0x04, 0x11
        /*000e*/ 	.short	(.L_22 - .L_21)
	.align		4
.L_21:
        /*0010*/ 	.word	index@(_ZN7cutlass13device_kernelIN5flash11enable_sm90INS1_16FlashAttnFwdSm90INS1_25CollectiveMainloopFwdSm90ILi2EN4cute5tupleIJNS5_1CILi1EEES8_S8_EEENS6_IJNS7_ILi64EEESA_SA_EEELi512ENS_6half_tEfNS_4arch4Sm90ELb1ELb0ELb1ELb1ELb1ELb1ELb1ELb0ELb0ELb1ELb0ELb0EEENS1_21CollectiveEpilogueFwdINS6_IJSA_NS7_ILi512EEESA_EEES9_SC_SE_Li256ELb1ELb1ELb0ELb0EEENS1_36VarlenDynamicPersistentTileSchedulerILi64ELi64ELi256ELi128ELb0ELb1ELb1ELb1ELb1ELb1EEEEEEEEEvNT_6ParamsE)
        /*0014*/ 	.word	0x00000078


	//----- nvinfo : EIATTR_REGCOUNT
	.align		4
.L_22:
        /*0018*/ 	.byte	0x04, 0x2f
        /*001a*/ 	.short	(.L_24 - .L_23)
	.align		4
.L_23:
        /*001c*/ 	.word	index@(_ZN7cutlass13device_kernelIN5flash11enable_sm90INS1_16FlashAttnFwdSm90INS1_25CollectiveMainloopFwdSm90ILi2EN4cute5tupleIJNS5_1CILi1EEES8_S8_EEENS6_IJNS7_ILi64EEESA_SA_EEELi512ENS_6half_tEfNS_4arch4Sm90ELb1ELb0ELb1ELb1ELb1ELb0ELb1ELb0ELb0ELb1ELb0ELb0EEENS1_21CollectiveEpilogueFwdINS6_IJSA_NS7_ILi512EEESA_EEES9_SC_SE_Li256ELb1ELb1ELb0ELb0EEENS1_36VarlenDynamicPersistentTileSchedulerILi64ELi64ELi256ELi128ELb0ELb1ELb1ELb1ELb1ELb1EEEEEEEEEvNT_6ParamsE)
        /*0020*/ 	.word	0x000000a8


	//----- nvinfo : EIATTR_FRAME_SIZE
	.align		4
.L_24:
        /*0024*/ 	.byte	0x04, 0x11
        /*0026*/ 	.short	(.L_26 - .L_25)
	.align		4
.L_25:
        /*0028*/ 	.word	index@(_ZN7cutlass13device_kernelIN5flash11enable_sm90INS1_16FlashAttnFwdSm90INS1_25CollectiveMainloopFwdSm90ILi2EN4cute5tupleIJNS5_1CILi1EEES8_S8_EEENS6_IJNS7_ILi64EEESA_SA_EEELi512ENS_6half_tEfNS_4arch4Sm90ELb1ELb0ELb1ELb1ELb1ELb0ELb1ELb0ELb0ELb1ELb0ELb0EEENS1_21CollectiveEpilogueFwdINS6_IJSA_NS7_ILi512EEESA_EEES9_SC_SE_Li256ELb1ELb1ELb0ELb0EEENS1_36VarlenDynamicPersistentTileSchedulerILi64ELi64ELi256ELi128ELb0ELb1ELb1ELb1ELb1ELb1EEEEEEEEEvNT_6ParamsE)
        /*002c*/ 	.word	0x00000028


	//----- nvinfo : EIATTR_REGCOUNT
	.align		4
.L_26:
        /*0030*/ 	.byte	0x04, 0x2f
        /*0032*/ 	.short	(.L_28 - .L_27)
	.align		4
.L_27:
        /*0034*/ 	.word	index@(_ZN7cutlass13device_kernelIN5flash11enable_sm90INS1_16FlashAttnFwdSm90INS1_25CollectiveMainloopFwdSm90ILi2EN4cute5tupleIJNS5_1CILi1EEES8_S8_EEENS6_IJNS7_ILi64EEESA_SA_EEELi512ENS_6half_tEfNS_4arch4Sm90ELb1ELb0ELb1ELb1ELb1ELb1ELb0ELb0ELb0ELb1ELb0ELb0EEENS1_21CollectiveEpilogueFwdINS6_IJSA_NS7_ILi512EEESA_EEES9_SC_SE_Li256ELb1ELb1ELb0ELb0EEENS1_36VarlenDynamicPersistentTileSchedulerILi64ELi64ELi256ELi128ELb0ELb1ELb1ELb1ELb1ELb1EEEEEEEEEvNT_6ParamsE)
        /*0038*/ 	.word	0x000000a8


	//----- nvinfo : EIATTR_FRAME_SIZE
	.align		4
.L_28:
        /*003c*/ 	.byte	0x04, 0x11
        /*003e*/ 	.short	(.L_30 - .L_29)
	.align		4
.L_29:
        /*0040*/ 	.word	index@(_ZN7cutlass13device_kernelIN5flash11enable_sm90INS1_16FlashAttnFwdSm90INS1_25CollectiveMainloopFwdSm90ILi2EN4cute5tupleIJNS5_1CILi1EEES8_S8_EEENS6_IJNS7_ILi64EEESA_SA_EEELi512ENS_6half_tEfNS_4arch4Sm90ELb1ELb0ELb1ELb1ELb1ELb1ELb0ELb0ELb0ELb1ELb0ELb0EEENS1_21CollectiveEpilogueFwdINS6_IJSA_NS7_ILi512EEESA_EEES9_SC_SE_Li256ELb1ELb1ELb0ELb0EEENS1_36VarlenDynamicPersistentTileSchedulerILi64ELi64ELi256ELi128ELb0ELb1ELb1ELb1ELb1ELb1EEEEEEEEEvNT_6ParamsE)
        /*0044*/ 	.word	0x00000068


	//----- nvinfo : EIATTR_REGCOUNT
	.align		4
.L_30:
        /*0048*/ 	.byte	0x04, 0x2f
        /*004a*/ 	.short	(.L_32 - .L_31)
	.align		4
.L_31:
        /*004c*/ 	.word	index@(_ZN7cutlass13device_kernelIN5flash11enable_sm90INS1_16FlashAttnFwdSm90INS1_25CollectiveMainloopFwdSm90ILi2EN4cute5tupleIJNS5_1CILi1EEES8_S8_EEENS6_IJNS7_ILi64EEESA_SA_EEELi512ENS_6half_tEfNS_4arch4Sm90ELb1ELb0ELb1ELb1ELb1ELb0ELb0ELb0ELb0ELb1ELb0ELb0EEENS1_21CollectiveEpilogueFwdINS6_IJSA_NS7_ILi512EEESA_EEES9_SC_SE_Li256ELb1ELb1ELb0ELb0EEENS1_36VarlenDynamicPersistentTileSchedulerILi64ELi64ELi256ELi128ELb0ELb1ELb1ELb1ELb1ELb1EEEEEEEEEvNT_6ParamsE)
        /*0050*/ 	.word	0x000000a8


	//----- nvinfo : EIATTR_FRAME_SIZE
	.align		4
.L_32:
        /*0054*/ 	.byte	0x04, 0x11
        /*0056*/ 	.short	(.L_34 - .L_33)
	.align		4
.L_33:
        /*0058*/ 	.word	index@(_ZN7cutlass13device_kernelIN5flash11enable_sm90INS1_16FlashAttnFwdSm90INS1_25CollectiveMainloopFwdSm90ILi2EN4cute5tupleIJNS5_1CILi1EEES8_S8_EEENS6_IJNS7_ILi64EEESA_SA_EEELi512ENS_6half_tEfNS_4arch4Sm90ELb1ELb0ELb1ELb1ELb1ELb0ELb0ELb0ELb0ELb1ELb0ELb0EEENS1_21CollectiveEpilogueFwdINS6_IJSA_NS7_ILi512EEESA_EEES9_SC_SE_Li256ELb1ELb1ELb0ELb0EEENS1_36VarlenDynamicPersistentTileSchedulerILi64ELi64ELi256ELi128ELb0ELb1ELb1ELb1ELb1ELb1EEEEEEEEEvNT_6ParamsE)
        /*005c*/ 	.word	0x00000030


	//----- nvinfo : EIATTR_REGCOUNT
	.align		4
.L_34:
        /*0060*/ 	.byte	0x04, 0x2f
        /*0062*/ 	.short	(.L_36 - .L_35)
	.align		4
.L_35:
        /*0064*/ 	.word	index@(_ZN7cutlass13device_kernelIN5flash11enable_sm90INS1_16FlashAttnFwdSm90INS1_25CollectiveMainloopFwdSm90ILi2EN4cute5tupleIJNS5_1CILi1EEES8_S8_EEENS6_IJNS7_ILi64EEESA_SA_EEELi512ENS_6half_tEfNS_4arch4Sm90ELb1ELb0ELb1ELb0ELb1ELb0ELb1ELb0ELb0ELb1ELb0ELb0EEENS1_21CollectiveEpilogueFwdINS6_IJSA_NS7_ILi512EEESA_EEES9_SC_SE_Li256ELb0ELb1ELb0ELb0EEENS1_30DynamicPersistentTileSchedulerILi256ELi128ELb0ELb1ELb1EEEEEEEEEvNT_6ParamsE)
        /*0068*/ 	.word	0x000000a8


	//----- nvinfo : EIATTR_FRAME_SIZE
	.align		4
.L_36:
        /*006c*/ 	.byte	0x04, 0x11
        /*006e*/ 	.short	(.L_38 - .L_37)
	.align		4
.L_37:
        /*0070*/ 	.word	index@(_ZN7cutlass13device_kernelIN5flash11enable_sm90INS1_16FlashAttnFwdSm90INS1_25CollectiveMainloopFwdSm90ILi2EN4cute5tupleIJNS5_1CILi1EEES8_S8_EEENS6_IJNS7_ILi64EEESA_SA_EEELi512ENS_6half_tEfNS_4arch4Sm90ELb1ELb0ELb1ELb0ELb1ELb0ELb1ELb0ELb0ELb1ELb0ELb0EEENS1_21CollectiveEpilogueFwdINS6_IJSA_NS7_ILi512EEESA_EEES9_SC_SE_Li256ELb0ELb1ELb0ELb0EEENS1_30DynamicPersistentTileSchedulerILi256ELi128ELb0ELb1ELb1EEEEEEEEEvNT_6ParamsE)
        /*0074*/ 	.word	0x00000018


	//----- nvinfo : EIATTR_REGCOUNT
	.align		4
.L_38:
        /*0078*/ 	.byte	0x04, 0x2f
        /*007a*/ 	.short	(.L_40 - .L_39)
	.align		4
.L_39:
        /*007c*/ 	.word	index@(_ZN7cutlass13device_kernelIN5flash11enable_sm90INS1_16FlashAttnFwdSm90INS1_25CollectiveMainloopFwdSm90ILi2EN4cute5tupleIJNS5_1CILi1EEES8_S8_EEENS6_IJNS7_ILi64EEESA_SA_EEELi512ENS_6half_tEfNS_4arch4Sm90ELb1ELb0ELb1ELb0ELb1ELb0ELb0ELb0ELb0ELb1ELb0ELb0EEENS1_21CollectiveEpilogueFwdINS6_IJSA_NS7_ILi512EEESA_EEES9_SC_SE_Li256ELb0ELb1ELb0ELb0EEENS1_30DynamicPersistentTileSchedulerILi256ELi128ELb0ELb1ELb1EEEEEEEEEvNT_6ParamsE)
        /*0080*/ 	.word	0x000000a8


	//----- nvinfo : EIATTR_FRAME_SIZE
	.align		4
.L_40:
        /*0084*/ 	.byte	0x04, 0x11
        /*0086*/ 	.short	(.L_42 - .L_41)
	.align		4
.L_41:
        /*0088*/ 	.word	index@(_ZN7cutlass13device_kernelIN5flash11enable_sm90INS1_16FlashAttnFwdSm90INS1_25CollectiveMainloopFwdSm90ILi2EN4cute5tupleIJNS5_1CILi1EEES8_S8_EEENS6_IJNS7_ILi64EEESA_SA_EEELi512ENS_6half_tEfNS_4arch4Sm90ELb1ELb0ELb1ELb0ELb1ELb0ELb0ELb0ELb0ELb1ELb0ELb0EEENS1_21CollectiveEpilogueFwdINS6_IJSA_NS7_ILi512EEESA_EEES9_SC_SE_Li256ELb0ELb1ELb0ELb0EEENS1_30DynamicPersistentTileSchedulerILi256ELi128ELb0ELb1ELb1EEEEEEEEEvNT_6ParamsE)
        /*008c*/ 	.word	0x00000010


	//----- nvinfo : EIATTR_REGCOUNT
	.align		4
.L_42:
        /*0090*/ 	.byte	0x04, 0x2f
        /*0092*/ 	.short	(.L_44 - .L_43)
	.align		4
.L_43:
        /*0094*/ 	.word	index@(_ZN7cutlass13device_kernelIN5flash11enable_sm90INS1_16FlashAttnFwdSm90INS1_25CollectiveMainloopFwdSm90ILi2EN4cute5tupleIJNS5_1CILi1EEES8_S8_EEENS6_IJNS7_ILi64EEESA_SA_EEELi512ENS_6half_tEfNS_4arch4Sm90ELb0ELb1ELb1ELb1ELb1ELb1ELb1ELb0ELb0ELb1ELb0ELb0EEENS1_21CollectiveEpilogueFwdINS6_IJSA_NS7_ILi512EEESA_EEES9_SC_SE_Li256ELb1ELb1ELb0ELb0EEENS1_36VarlenDynamicPersistentTileSchedulerILi64ELi64ELi256ELi128ELb0ELb1ELb1ELb1ELb0ELb1EEEEEEEEEvNT_6ParamsE)
        /*0098*/ 	.word	0x000000a8


	//----- nvinfo : EIATTR_FRAME_SIZE
	.align		4
.L_44:
        /*009c*/ 	.byte	0x04, 0x11
        /*009e*/ 	.short	(.L_46 - .L_45)
	.align		4
.L_45:
        /*00a0*/ 	.word	index@($_ZN7cutlass13device_kernelIN5flash11enable_sm90INS1_16FlashAttnFwdSm90INS1_25CollectiveMainloopFwdSm90ILi2EN4cute5tupleIJNS5_1CILi1EEES8_S8_EEENS6_IJNS7_ILi64EEESA_SA_EEELi512ENS_6half_tEfNS_4arch4Sm90ELb0ELb1ELb1ELb1ELb1ELb1ELb1ELb0ELb0ELb1ELb0ELb0EEENS1_21CollectiveEpilogueFwdINS6_IJSA_NS7_ILi512EEESA_EEES9_SC_SE_Li256ELb1ELb1ELb0ELb0EEENS1_36VarlenDynamicPersistentTileSchedulerILi64ELi64ELi256ELi128ELb0ELb1ELb1ELb1ELb0ELb1EEEEEEEEEvNT_6ParamsE$_ZZN5flash25CollectiveMainloopFwdSm90ILi2EN4cute5tupleIJNS1_1CILi1EEES4_S4_EEENS2_IJNS3_ILi64EEES6_S6_EEELi512EN7cutlass6half_tEfNS8_4arch4Sm90ELb0ELb1ELb1ELb1ELb1ELb1ELb1ELb0ELb0ELb1ELb0ELb0EE3mmaINS_16FlashAttnFwdSm90ISC_NS_21CollectiveEpilogueFwdINS2_IJS6_NS3_ILi512EEES6_EEES5_S9_SB_Li256ELb1ELb1ELb0ELb0EEENS_36VarlenDynamicPersistentTileSchedulerILi64ELi64ELi256ELi128ELb0ELb1ELb1ELb1ELb0ELb1EEEE13SharedStorageENS1_6TensorINS1_11ArrayEngineIfLm128EEENS1_6LayoutINS2_IJNS2_IJNS3_ILi2EEESR_NS3_ILi32EEEEEES4_S4_EEENS2_IJNS2_IJS4_SR_NS3_ILi4EEEEEENS3_ILi0EEESX_EEEEEEENS_7SoftmaxILi2ELi0EEEEEbRKNSC_6ParamsENS8_13PipelineAsyncILi2EEES17_RNS8_13PipelineStateILj2EEERT0_RT1_iRiRKNS_16SeqlenInfoQKNewKILb1ELb1EEENS2_IJiiiiEEERT_ENKUliT_T0_T1_E_clIZSD_ISM_S10_S12_EbS15_S17_S17_S1A_S1C_S1E_iS1F_S1J_S1K_S1M_EUlRS1N_iE0_NS3_ILb1EEES1U_EEDaiS1N_S1O_S1P_)
        /*00a4*/ 	.word	0x00000460


	//----- nvinfo : EIATTR_FRAME_SIZE
	.align		4
.L_46:
        /*00a8*/ 	.byte	0x04, 0x11
        /*00aa*/ 	.short	(.L_48 - .L_47)
	.align		4
.L_47:
        /*00ac*/ 	.word	index@(_ZN7cutlass13device_kernelIN5flash11enable_sm90INS1_16FlashAttnFwdSm90INS1_25CollectiveMainloopFwdSm90ILi2EN4cute5tupleIJNS5_1CILi1EEES8_S8_EEENS6_IJNS7_ILi64EEESA_SA_EEELi512ENS_6half_tEfNS_4arch4Sm90ELb0ELb1ELb1ELb1ELb1ELb1ELb1ELb0ELb0ELb1ELb0ELb0EEENS1_21CollectiveEpilogueFwdINS6_IJSA_NS7_ILi512EEESA_EEES9_SC_SE_Li256ELb1ELb1ELb0ELb0EEENS1_36VarlenDynamicPersistentTileSchedulerILi64ELi64ELi256ELi128ELb0ELb1ELb1ELb1ELb0ELb1EEEEEEEEEvNT_6ParamsE)
        /*00b0*/ 	.word	0x00000460


	//----- nvinfo : EIATTR_REGCOUNT
	.align		4
.L_48:
        /*00b4*/ 	.byte	0x04, 0x2f
        /*00b6*/ 	.short	(.L_50 - .L_49)
	.align		4
.L_49:
        /*00b8*/ 	.word	index@(_ZN7cutlass13device_kernelIN5flash11enable_sm90INS1_16FlashAttnFwdSm90INS1_25CollectiveMainloopFwdSm90ILi2EN4cute5tupleIJNS5_1CILi1EEES8_S8_EEENS6_IJNS7_ILi64EEESA_SA_EEELi512ENS_6half_tEfNS_4arch4Sm90ELb0ELb1ELb1ELb1ELb1ELb0ELb1ELb0ELb0ELb1ELb0ELb0EEENS1_21CollectiveEpilogueFwdINS6_IJSA_NS7_ILi512EEESA_EEES9_SC_SE_Li256ELb1ELb1ELb0ELb0EEENS1_36VarlenDynamicPersistentTileSchedulerILi64ELi64ELi256ELi128ELb0ELb1ELb1ELb1ELb0ELb1EEEEEEEEEvNT_6ParamsE)
        /*00bc*/ 	.word	0x000000a8


	//----- nvinfo : EIATTR_FRAME_SIZE
	.align		4
.L_50:
        /*00c0*/ 	.byte	0x04, 0x11
        /*00c2*/ 	.short	(.L_52 - .L_51)
	.align		4
.L_51:
        /*00c4*/ 	.word	index@($_ZN7cutlass13device_kernelIN5flash11enable_sm90INS1_16FlashAttnFwdSm90INS1_25CollectiveMainloopFwdSm90ILi2EN4cute5tupleIJNS5_1CILi1EEES8_S8_EEENS6_IJNS7_ILi64EEESA_SA_EEELi512ENS_6half_tEfNS_4arch4Sm90ELb0ELb1ELb1ELb1ELb1ELb0ELb1ELb0ELb0ELb1ELb0ELb0EEENS1_21CollectiveEpilogueFwdINS6_IJSA_NS7_ILi512EEESA_EEES9_SC_SE_Li256ELb1ELb1ELb0ELb0EEENS1_36VarlenDynamicPersistentTileSchedulerILi64ELi64ELi256ELi128ELb0ELb1ELb1ELb1ELb0ELb1EEEEEEEEEvNT_6ParamsE$_ZZN5flash25CollectiveMainloopFwdSm90ILi2EN4cute5tupleIJNS1_1CILi1EEES4_S4_EEENS2_IJNS3_ILi64EEES6_S6_EEELi512EN7cutlass6half_tEfNS8_4arch4Sm90ELb0ELb1ELb1ELb1ELb1ELb0ELb1ELb0ELb0ELb1ELb0ELb0EE3mmaINS_16FlashAttnFwdSm90ISC_NS_21CollectiveEpilogueFwdINS2_IJS6_NS3_ILi512EEES6_EEES5_S9_SB_Li256ELb1ELb1ELb0ELb0EEENS_36VarlenDynamicPersistentTileSchedulerILi64ELi64ELi256ELi128ELb0ELb1ELb1ELb1ELb0ELb1EEEE13SharedStorageENS1_6TensorINS1_11ArrayEngineIfLm128EEENS1_6LayoutINS2_IJNS2_IJNS3_ILi2EEESR_NS3_ILi32EEEEEES4_S4_EEENS2_IJNS2_IJS4_SR_NS3_ILi4EEEEEENS3_ILi0EEESX_EEEEEEENS_7SoftmaxILi2ELi0EEEEEbRKNSC_6ParamsENS8_13PipelineAsyncILi2EEES17_RNS8_13PipelineStateILj2EEERT0_RT1_iRiRKNS_16SeqlenInfoQKNewKILb1ELb0EEENS2_IJiiiiEEERT_ENKUliT_T0_T1_E_clIZSD_ISM_S10_S12_EbS15_S17_S17_S1A_S1C_S1E_iS1F_S1J_S1K_S1M_EUlRS1N_iE1_NS3_ILb0EEENS3_ILb1EEEEEDaiS1N_S1O_S1P_)
        /*00c8*/ 	.word	0x00000450


	//----- nvinfo : EIATTR_FRAME_SIZE
	.align		4
.L_52:
        /*00cc*/ 	.byte	0x04, 0x11
        /*00ce*/ 	.short	(.L_54 - .L_53)
	.align		4
.L_53:
        /*00d0*/ 	.word	index@(_ZN7cutlass13device_kernelIN5flash11enable_sm90INS1_16FlashAttnFwdSm90INS1_25CollectiveMainloopFwdSm90ILi2EN4cute5tupleIJNS5_1CILi1EEES8_S8_EEENS6_IJNS7_ILi64EEESA_SA_EEELi512ENS_6half_tEfNS_4arch4Sm90ELb0ELb1ELb1ELb1ELb1ELb0ELb1ELb0ELb0ELb1ELb0ELb0EEENS1_21CollectiveEpilogueFwdINS6_IJSA_NS7_ILi512EEESA_EEES9_SC_SE_Li256ELb1ELb1ELb0ELb0EEENS1_36VarlenDynamicPersistentTileSchedulerILi64ELi64ELi256ELi128ELb0ELb1ELb1ELb1ELb0ELb1EEEEEEEEEvNT_6ParamsE)
        /*00d4*/ 	.word	0x00000450


	//----- nvinfo : EIATTR_REGCOUNT
	.align		4
.L_54:
        /*00d8*/ 	.byte	0x04, 0x2f
        /*00da*/ 	.short	(.L_56 - .L_55)
	.align		4
.L_55:
        /*00dc*/ 	.word	index@(_ZN7cutlass13device_kernelIN5flash11enable_sm90INS1_16FlashAttnFwdSm90INS1_25CollectiveMainloopFwdSm90ILi2EN4cute5tupleIJNS5_1CILi1EEES8_S8_EEENS6_IJNS7_ILi64EEESA_SA_EEELi512ENS_6half_tEfNS_4arch4Sm90ELb0ELb1ELb1ELb1ELb1ELb1ELb0ELb0ELb0ELb1ELb0ELb0EEENS1_21CollectiveEpilogueFwdINS6_IJSA_NS7_ILi512EEESA_EEES9_SC_SE_Li256ELb1ELb1ELb0ELb0EEENS1_36VarlenDynamicPersistentTileSchedulerILi64ELi64ELi256ELi128ELb0ELb1ELb1ELb1ELb0ELb1EEEEEEEEEvNT_6ParamsE)
        /*00e0*/ 	.word	0x000000a8


	//----- nvinfo : EIATTR_FRAME_SIZE
	.align		4
.L_56:
        /*00e4*/ 	.byte	0x04, 0x11
        /*00e6*/ 	.short	(.L_58 - .L_57)
	.align		4
.L_57:
        /*00e8*/ 	.word	index@(_ZN7cutlass13device_kernelIN5flash11enable_sm90INS1_16FlashAttnFwdSm90INS1_25CollectiveMainloopFwdSm90ILi2EN4cute5tupleIJNS5_1CILi1EEES8_S8_EEENS6_IJNS7_ILi64EEESA_SA_EEELi512ENS_6half_tEfNS_4arch4Sm90ELb0ELb1ELb1ELb1ELb1ELb1ELb0ELb0ELb0ELb1ELb0ELb0EEENS1_21CollectiveEpilogueFwdINS6_IJSA_NS7_ILi512EEESA_EEES9_SC_SE_Li256ELb1ELb1ELb0ELb0EEENS1_36VarlenDynamicPersistentTileSchedulerILi64ELi64ELi256ELi128ELb0ELb1ELb1ELb1ELb0ELb1EEEEEEEEEvNT_6ParamsE)
        /*00ec*/ 	.word	0x00000068


	//----- nvinfo : EIATTR_REGCOUNT
	.align		4
.L_58:
        /*00f0*/ 	.byte	0x04, 0x2f
        /*00f2*/ 	.short	(.L_60 - .L_59)
	.align		4
.L_59:
        /*00f4*/ 	.word	index@(_ZN7cutlass13device_kernelIN5flash11enable_sm90INS1_16FlashAttnFwdSm90INS1_25CollectiveMainloopFwdSm90ILi2EN4cute5tupleIJNS5_1CILi1EEES8_S8_EEENS6_IJNS7_ILi64EEESA_SA_EEELi512ENS_6half_tEfNS_4arch4Sm90ELb0ELb1ELb1ELb1ELb1ELb0ELb0ELb0ELb0ELb1ELb0ELb0EEENS1_21CollectiveEpilogueFwdINS6_IJSA_NS7_ILi512EEESA_EEES9_SC_SE_Li256ELb1ELb1ELb0ELb0EEENS1_36VarlenDynamicPersistentTileSchedulerILi64ELi64ELi256ELi128ELb0ELb1ELb1ELb1ELb0ELb1EEEEEEEEEvNT_6ParamsE)
        /*00f8*/ 	.word	0x000000a8


	//----- nvinfo : EIATTR_FRAME_SIZE
	.align		4
.L_60:
        /*00fc*/ 	.byte	0x04, 0x11
        /*00fe*/ 	.short	(.L_62 - .L_61)
	.align		4
.L_61:
        /*0100*/ 	.word	index@(_ZN7cutlass13device_kernelIN5flash11enable_sm90INS1_16FlashAttnFwdSm90INS1_25CollectiveMainloopFwdSm90ILi2EN4cute5tupleIJNS5_1CILi1EEES8_S8_EEENS6_IJNS7_ILi64EEESA_SA_EEELi512ENS_6half_tEfNS_4arch4Sm90ELb0ELb1ELb1ELb1ELb1ELb0ELb0ELb0ELb0ELb1ELb0ELb0EEENS1_21CollectiveEpilogueFwdINS6_IJSA_NS7_ILi512EEESA_EEES9_SC_SE_Li256ELb1ELb1ELb0ELb0EEENS1_36VarlenDynamicPersistentTileSchedulerILi64ELi64ELi256ELi128ELb0ELb1ELb1ELb1ELb0ELb1EEEEEEEEEvNT_6ParamsE)
        /*0104*/ 	.word	0x00000020


	//----- nvinfo : EIATTR_REGCOUNT
	.align		4
.L_62:
        /*0108*/ 	.byte	0x04, 0x2f
        /*010a*/ 	.short	(.L_64 - .L_63)
	.align		4
.L_63:
        /*010c*/ 	.word	index@(_ZN7cutlass13device_kernelIN5flash11enable_sm90INS1_16FlashAttnFwdSm90INS1_25CollectiveMainloopFwdSm90ILi2EN4cute5tupleIJNS5_1CILi1EEES8_S8_EEENS6_IJNS7_ILi64EEESA_SA_EEELi512ENS_6half_tEfNS_4arch4Sm90ELb0ELb1ELb1ELb0ELb1ELb0ELb1ELb0ELb0ELb1ELb0ELb0EEENS1_21CollectiveEpilogueFwdINS6_IJSA_NS7_ILi512EEESA_EEES9_SC_SE_Li256ELb0ELb1ELb0ELb0EEENS1_30DynamicPersistentTileSchedulerILi256ELi128ELb0ELb1ELb1EEEEEEEEEvNT_6ParamsE)
        /*0110*/ 	.word	0x000000a8


	//----- nvinfo : EIATTR_FRAME_SIZE
	.align		4
.L_64:
        /*0114*/ 	.byte	0x04, 0x11
        /*0116*/ 	.short	(.L_66 - .L_65)
	.align		4
.L_65:
        /*0118*/ 	.word	index@($_ZN7cutlass13device_kernelIN5flash11enable_sm90INS1_16FlashAttnFwdSm90INS1_25CollectiveMainloopFwdSm90ILi2EN4cute5tupleIJNS5_1CILi1EEES8_S8_EEENS6_IJNS7_ILi64EEESA_SA_EEELi512ENS_6half_tEfNS_4arch4Sm90ELb0ELb1ELb1ELb0ELb1ELb0ELb1ELb0ELb0ELb1ELb0ELb0EEENS1_21CollectiveEpilogueFwdINS6_IJSA_NS7_ILi512EEESA_EEES9_SC_SE_Li256ELb0ELb1ELb0ELb0EEENS1_30DynamicPersistentTileSchedulerILi256ELi128ELb0ELb1ELb1EEEEEEEEEvNT_6ParamsE$_ZZN5flash25CollectiveMainloopFwdSm90ILi2EN4cute5tupleIJNS1_1CILi1EEES4_S4_EEENS2_IJNS3_ILi64EEES6_S6_EEELi512EN7cutlass6half_tEfNS8_4arch4Sm90ELb0ELb1ELb1ELb0ELb1ELb0ELb1ELb0ELb0ELb1ELb0ELb0EE3mmaINS_16FlashAttnFwdSm90ISC_NS_21CollectiveEpilogueFwdINS2_IJS6_NS3_ILi512EEES6_EEES5_S9_SB_Li256ELb0ELb1ELb0ELb0EEENS_30DynamicPersistentTileSchedulerILi256ELi128ELb0ELb1ELb1EEEE13SharedStorageENS1_6TensorINS1_11ArrayEngineIfLm128EEENS1_6LayoutINS2_IJNS2_IJNS3_ILi2EEESR_NS3_ILi32EEEEEES4_S4_EEENS2_IJNS2_IJS4_SR_NS3_ILi4EEEEEENS3_ILi0EEESX_EEEEEEENS_7SoftmaxILi2ELi0EEEEEbRKNSC_6ParamsENS8_13PipelineAsyncILi2EEES17_RNS8_13PipelineStateILj2EEERT0_RT1_iRiRKNS_16SeqlenInfoQKNewKILb0ELb0EEENS2_IJiiiiEEERT_ENKUliT_T0_T1_E_clIZSD_ISM_S10_S12_EbS15_S17_S17_S1A_S1C_S1E_iS1F_S1J_S1K_S1M_EUlRS1N_iE1_NS3_ILb0EEENS3_ILb1EEEEEDaiS1N_S1O_S1P_)
        /*011c*/ 	.word	0x00000450


	//----- nvinfo : EIATTR_FRAME_SIZE
	.align		4
.L_66:
        /*0120*/ 	.byte	0x04, 0x11
        /*0122*/ 	.short	(.L_68 - .L_67)
	.align		4
.L_67:
        /*0124*/ 	.word	index@(_ZN7cutlass13device_kernelIN5flash11enable_sm90INS1_16FlashAttnFwdSm90INS1_25CollectiveMainloopFwdSm90ILi2EN4cute5tupleIJNS5_1CILi1EEES8_S8_EEENS6_IJNS7_ILi64EEESA_SA_EEELi512ENS_6half_tEfNS_4arch4Sm90ELb0ELb1ELb1ELb0ELb1ELb0ELb1ELb0ELb0ELb1ELb0ELb0EEENS1_21CollectiveEpilogueFwdINS6_IJSA_NS7_ILi512EEESA_EEES9_SC_SE_Li256ELb0ELb1ELb0ELb0EEENS1_30DynamicPersistentTileSchedulerILi256ELi128ELb0ELb1ELb1EEEEEEEEEvNT_6ParamsE)
        /*0128*/ 	.word	0x00000450


	//----- nvinfo : EIATTR_REGCOUNT
	.align		4
.L_68:
        /*012c*/ 	.byte	0x04, 0x2f
        /*012e*/ 	.short	(.L_70 - .L_69)
	.align		4
.L_69:
        /*0130*/ 	.word	index@(_ZN7cutlass13device_kernelIN5flash11enable_sm90INS1_16FlashAttnFwdSm90INS1_25CollectiveMainloopFwdSm90ILi2EN4cute5tupleIJNS5_1CILi1EEES8_S8_EEENS6_IJNS7_ILi64EEESA_SA_EEELi512ENS_6half_tEfNS_4arch4Sm90ELb0ELb1ELb1ELb0ELb1ELb0ELb0ELb0ELb0ELb1ELb0ELb0EEENS1_21CollectiveEpilogueFwdINS6_IJSA_NS7_ILi512EEESA_EEES9_SC_SE_Li256ELb0ELb1ELb0ELb0EEENS1_30DynamicPersistentTileSchedulerILi256ELi128ELb0ELb1ELb1EEEEEEEEEvNT_6ParamsE)
        /*0134*/ 	.word	0x000000a8


	//----- nvinfo : EIATTR_FRAME_SIZE
	.align		4
.L_70:
        /*0138*/ 	.byte	0x04, 0x11
        /*013a*/ 	.short	(.L_72 - .L_71)
	.align		4
.L_71:
        /*013c*/ 	.word	index@(_ZN7cutlass13device_kernelIN5flash11enable_sm90INS1_16FlashAttnFwdSm90INS1_25CollectiveMainloopFwdSm90ILi2EN4cute5tupleIJNS5_1CILi1EEES8_S8_EEENS6_IJNS7_ILi64EEESA_SA_EEELi512ENS_6half_tEfNS_4arch4Sm90ELb0ELb1ELb1ELb0ELb1ELb0ELb0ELb0ELb0ELb1ELb0ELb0EEENS1_21CollectiveEpilogueFwdINS6_IJSA_NS7_ILi512EEESA_EEES9_SC_SE_Li256ELb0ELb1ELb0ELb0EEENS1_30DynamicPersistentTileSchedulerILi256ELi128ELb0ELb1ELb1EEEEEEEEEvNT_6ParamsE)
        /*0140*/ 	.word	0x00000010


	//----- nvinfo : EIATTR_REGCOUNT
	.align		4
.L_72:
        /*0144*/ 	.byte	0x04, 0x2f
        /*0146*/ 	.short	(.L_74 - .L_73)
	.align		4
.L_73:
        /*0148*/ 	.word	index@(_ZN7cutlass13device_kernelIN5flash11enable_sm90INS1_16FlashAttnFwdSm90INS1_25CollectiveMainloopFwdSm90ILi2EN4cute5tupleIJNS5_1CILi1EEES8_S8_EEENS6_IJNS7_ILi64EEESA_SA_EEELi512ENS_6half_tEfNS_4arch4Sm90ELb0ELb0ELb1ELb1ELb1ELb1ELb1ELb0ELb0ELb1ELb0ELb0EEENS1_21CollectiveEpilogueFwdINS6_IJSA_NS7_ILi512EEESA_EEES9_SC_SE_Li256ELb1ELb1ELb0ELb0EEENS1_36VarlenDynamicPersistentTileSchedulerILi64ELi64ELi256ELi128ELb0ELb1ELb1ELb0ELb1ELb1EEEEEEEEEvNT_6ParamsE)
        /*014c*/ 	.word	0x000000a8


	//----- nvinfo : EIATTR_FRAME_SIZE
	.align		4
.L_74:
        /*0150*/ 	.byte	0x04, 0x11
        /*0152*/ 	.short	(.L_76 - .L_75)
	.align		4
.L_75:
        /*0154*/ 	.word	index@(_ZN7cutlass13device_kernelIN5flash11enable_sm90INS1_16FlashAttnFwdSm90INS1_25CollectiveMainloopFwdSm90ILi2EN4cute5tupleIJNS5_1CILi1EEES8_S8_EEENS6_IJNS7_ILi64EEESA_SA_EEELi512ENS_6half_tEfNS_4arch4Sm90ELb0ELb0ELb1ELb1ELb1ELb1ELb1ELb0ELb0ELb1ELb0ELb0EEENS1_21CollectiveEpilogueFwdINS6_IJSA_NS7_ILi512EEESA_EEES9_SC_SE_Li256ELb1ELb1ELb0ELb0EEENS1_36VarlenDynamicPersistentTileSchedulerILi64ELi64ELi256ELi128ELb0ELb1ELb1ELb0ELb1ELb1EEEEEEEEEvNT_6ParamsE)
        /*0158*/ 	.word	0x00000070


	//----- nvinfo : EIATTR_REGCOUNT
	.align		4
.L_76:
        /*015c*/ 	.byte	0x04, 0x2f
        /*015e*/ 	.short	(.L_78 - .L_77)
	.align		4
.L_77:
        /*0160*/ 	.word	index@(_ZN7cutlass13device_kernelIN5flash11enable_sm90INS1_16FlashAttnFwdSm90INS1_25CollectiveMainloopFwdSm90ILi2EN4cute5tupleIJNS5_1CILi1EEES8_S8_EEENS6_IJNS7_ILi64EEESA_SA_EEELi512ENS_6half_tEfNS_4arch4Sm90ELb0ELb0ELb1ELb1ELb1ELb0ELb1ELb0ELb0ELb1ELb0ELb0EEENS1_21CollectiveEpilogueFwdINS6_IJSA_NS7_ILi512EEESA_EEES9_SC_SE_Li256ELb1ELb1ELb0ELb0EEENS1_36VarlenDynamicPersistentTileSchedulerILi64ELi64ELi256ELi128ELb0ELb1ELb1ELb0ELb1ELb1EEEEEEEEEvNT_6ParamsE)
        /*0164*/ 	.word	0x000000a8


	//----- nvinfo : EIATTR_FRAME_SIZE
	.align		4
.L_78:
        /*0168*/ 	.byte	0x04, 0x11
        /*016a*/ 	.short	(.L_80 - .L_79)
	.align		4
.L_79:
        /*016c*/ 	.word	index@(_ZN7cutlass13device_kernelIN5flash11enable_sm90INS1_16FlashAttnFwdSm90INS1_25CollectiveMainloopFwdSm90ILi2EN4cute5tupleIJNS5_1CILi1EEES8_S8_EEENS6_IJNS7_ILi64EEESA_SA_EEELi512ENS_6half_tEfNS_4arch4Sm90ELb0ELb0ELb1ELb1ELb1ELb0ELb1ELb0ELb0ELb1ELb0ELb0EEENS1_21CollectiveEpilogueFwdINS6_IJSA_NS7_ILi512EEESA_EEES9_SC_SE_Li256ELb1ELb1ELb0ELb0EEENS1_36VarlenDynamicPersistentTileSchedulerILi64ELi64ELi256ELi128ELb0ELb1ELb1ELb0ELb1ELb1EEEEEEEEEvNT_6ParamsE)
        /*0170*/ 	.word	0x00000030


	//----- nvinfo : EIATTR_REGCOUNT
	.align		4
.L_80:
        /*0174*/ 	.byte	0x04, 0x2f
        /*0176*/ 	.short	(.L_82 - .L_81)
	.align		4
.L_81:
        /*0178*/ 	.word	index@(_ZN7cutlass13device_kernelIN5flash11enable_sm90INS1_16FlashAttnFwdSm90INS1_25CollectiveMainloopFwdSm90ILi2EN4cute5tupleIJNS5_1CILi1EEES8_S8_EEENS6_IJNS7_ILi64EEESA_SA_EEELi512ENS_6half_tEfNS_4arch4Sm90ELb0ELb0ELb1ELb1ELb1ELb1ELb0ELb0ELb0ELb1ELb0ELb0EEENS1_21CollectiveEpilogueFwdINS6_IJSA_NS7_ILi512EEESA_EEES9_SC_SE_Li256ELb1ELb1ELb0ELb0EEENS1_36VarlenDynamicPersistentTileSchedulerILi64ELi64ELi256ELi128ELb0ELb1ELb1ELb0ELb1ELb1EEEEEEEEEvNT_6ParamsE)
        /*017c*/ 	.word	0x000000a8


	//----- nvinfo : EIATTR_FRAME_SIZE
	.align		4
.L_82:
        /*0180*/ 	.byte	0x04, 0x11
        /*0182*/ 	.short	(.L_84 - .L_83)
	.align		4
.L_83:
        /*0184*/ 	.word	index@(_ZN7cutlass13device_kernelIN5flash11enable_sm90INS1_16FlashAttnFwdSm90INS1_25CollectiveMainloopFwdSm90ILi2EN4cute5tupleIJNS5_1CILi1EEES8_S8_EEENS6_IJNS7_ILi64EEESA_SA_EEELi512ENS_6half_tEfNS_4arch4Sm90ELb0ELb0ELb1ELb1ELb1ELb1ELb0ELb0ELb0ELb1ELb0ELb0EEENS1_21CollectiveEpilogueFwdINS6_IJSA_NS7_ILi512EEESA_EEES9_SC_SE_Li256ELb1ELb1ELb0ELb0EEENS1_36VarlenDynamicPersistentTileSchedulerILi64ELi64ELi256ELi128ELb0ELb1ELb1ELb0ELb1ELb1EEEEEEEEEvNT_6ParamsE)
        /*0188*/ 	.word	0x00000060


	//----- nvinfo : EIATTR_REGCOUNT
	.align		4
.L_84:
        /*018c*/ 	.byte	0x04, 0x2f
        /*018e*/ 	.short	(.L_86 - .L_85)
	.align		4
.L_85:
        /*0190*/ 	.word	index@(_ZN7cutlass13device_kernelIN5flash11enable_sm90INS1_16FlashAttnFwdSm90INS1_25CollectiveMainloopFwdSm90ILi2EN4cute5tupleIJNS5_1CILi1EEES8_S8_EEENS6_IJNS7_ILi64EEESA_SA_EEELi512ENS_6half_tEfNS_4arch4Sm90ELb0ELb0ELb1ELb1ELb1ELb0ELb0ELb0ELb0ELb1ELb0ELb0EEENS1_21CollectiveEpilogueFwdINS6_IJSA_NS7_ILi512EEESA_EEES9_SC_SE_Li256ELb1ELb1ELb0ELb0EEENS1_36VarlenDynamicPersistentTileSchedulerILi64ELi64ELi256ELi128ELb0ELb1ELb1ELb0ELb1ELb1EEEEEEEEEvNT_6ParamsE)
        /*0194*/ 	.word	0x000000a8


	//----- nvinfo : EIATTR_FRAME_SIZE
	.align		4
.L_86:
        /*0198*/ 	.byte	0x04, 0x11
        /*019a*/ 	.short	(.L_88 - .L_87)
	.align		4
.L_87:
        /*019c*/ 	.word	index@(_ZN7cutlass13device_kernelIN5flash11enable_sm90INS1_16FlashAttnFwdSm90INS1_25CollectiveMainloopFwdSm90ILi2EN4cute5tupleIJNS5_1CILi1EEES8_S8_EEENS6_IJNS7_ILi64EEESA_SA_EEELi512ENS_6half_tEfNS_4arch4Sm90ELb0ELb0ELb1ELb1ELb1ELb0ELb0ELb0ELb0ELb1ELb0ELb0EEENS1_21CollectiveEpilogueFwdINS6_IJSA_NS7_ILi512EEESA_EEES9_SC_SE_Li256ELb1ELb1ELb0ELb0EEENS1_36VarlenDynamicPersistentTileSchedulerILi64ELi64ELi256ELi128ELb0ELb1ELb1ELb0ELb1ELb1EEEEEEEEEvNT_6ParamsE)
        /*01a0*/ 	.word	0x00000038


	//----- nvinfo : EIATTR_REGCOUNT
	.align		4
.L_88:
        /*01a4*/ 	.byte	0x04, 0x2f
        /*01a6*/ 	.short	(.L_90 - .L_89)
	.align		4
.L_89:
        /*01a8*/ 	.word	index@(_ZN7cutlass13device_kernelIN5flash11enable_sm90INS1_16FlashAttnFwdSm90INS1_25CollectiveMainloopFwdSm90ILi2EN4cute5tupleIJNS5_1CILi1EEES8_S8_EEENS6_IJNS7_ILi64EEESA_SA_EEELi512ENS_6half_tEfNS_4arch4Sm90ELb0ELb0ELb1ELb0ELb1ELb0ELb1ELb0ELb0ELb1ELb0ELb0EEENS1_21CollectiveEpilogueFwdINS6_IJSA_NS7_ILi512EEESA_EEES9_SC_SE_Li256ELb0ELb1ELb0ELb0EEENS1_29StaticPersistentTileSchedulerILb0EEEEEEEEEvNT_6ParamsE)
        /*01ac*/ 	.word	0x000000a8


	//----- nvinfo : EIATTR_FRAME_SIZE
	.align		4
.L_90:
        /*01b0*/ 	.byte	0x04, 0x11
        /*01b2*/ 	.short	(.L_92 - .L_91)
	.align		4
.L_91:
        /*01b4*/ 	.word	index@(_ZN7cutlass13device_kernelIN5flash11enable_sm90INS1_16FlashAttnFwdSm90INS1_25CollectiveMainloopFwdSm90ILi2EN4cute5tupleIJNS5_1CILi1EEES8_S8_EEENS6_IJNS7_ILi64EEESA_SA_EEELi512ENS_6half_tEfNS_4arch4Sm90ELb0ELb0ELb1ELb0ELb1ELb0ELb1ELb0ELb0ELb1ELb0ELb0EEENS1_21CollectiveEpilogueFwdINS6_IJSA_NS7_ILi512EEESA_EEES9_SC_SE_Li256ELb0ELb1ELb0ELb0EEENS1_29StaticPersistentTileSchedulerILb0EEEEEEEEEvNT_6ParamsE)
        /*01b8*/ 	.word	0x00000030


	//----- nvinfo : EIATTR_REGCOUNT
	.align		4
.L_92:
        /*01bc*/ 	.byte	0x04, 0x2f
        /*01be*/ 	.short	(.L_94 - .L_93)
	.align		4
.L_93:
        /*01c0*/ 	.word	index@(_ZN7cutlass13device_kernelIN5flash11enable_sm90INS1_16FlashAttnFwdSm90INS1_25CollectiveMainloopFwdSm90ILi2EN4cute5tupleIJNS5_1CILi1EEES8_S8_EEENS6_IJNS7_ILi64EEESA_SA_EEELi512ENS_6half_tEfNS_4arch4Sm90ELb0ELb0ELb1ELb0ELb1ELb0ELb0ELb0ELb0ELb1ELb0ELb0EEENS1_21CollectiveEpilogueFwdINS6_IJSA_NS7_ILi512EEESA_EEES9_SC_SE_Li256ELb0ELb1ELb0ELb0EEENS1_29StaticPersistentTileSchedulerILb0EEEEEEEEEvNT_6ParamsE)
        /*01c4*/ 	.word	0x000000a8


	//----- nvinfo : EIATTR_FRAME_SIZE
	.align		4
.L_94:
        /*01c8*/ 	.byte	0x04, 0x11
        /*01ca*/ 	.short	(.L_96 - .L_95)
	.align		4
.L_95:
        /*01cc*/ 	.word	index@(_ZN7cutlass13device_kernelIN5flash11enable_sm90INS1_16FlashAttnFwdSm90INS1_25CollectiveMainloopFwdSm90ILi2EN4cute5tupleIJNS5_1CILi1EEES8_S8_EEENS6_IJNS7_ILi64EEESA_SA_EEELi512ENS_6half_tEfNS_4arch4Sm90ELb0ELb0ELb1ELb0ELb1ELb0ELb0ELb0ELb0ELb1ELb0ELb0EEENS1_21CollectiveEpilogueFwdINS6_IJSA_NS7_ILi512EEESA_EEES9_SC_SE_Li256ELb0ELb1ELb0ELb0EEENS1_29StaticPersistentTileSchedulerILb0EEEEEEEEEvNT_6ParamsE)
        /*01d0*/ 	.word	0x00000030


	//----- nvinfo : EIATTR_MIN_STACK_SIZE
	.align		4
.L_96:
        /*01d4*/ 	.byte	0x04, 0x12
        /*01d6*/ 	.short	(.L_98 - .L_97)
	.align		4
.L_97:
        /*01d8*/ 	.word	index@(_ZN7cutlass13device_kernelIN5flash11enable_sm90INS1_16FlashAttnFwdSm90INS1_25CollectiveMainloopFwdSm90ILi2EN4cute5tupleIJNS5_1CILi1EEES8_S8_EEENS6_IJNS7_ILi64EEESA_SA_EEELi512ENS_6half_tEfNS_4arch4Sm90ELb0ELb0ELb1ELb0ELb1ELb0ELb0ELb0ELb0ELb1ELb0ELb0EEENS1_21CollectiveEpilogueFwdINS6_IJSA_NS7_ILi512EEESA_EEES9_SC_SE_Li256ELb0ELb1ELb0ELb0EEENS1_29StaticPersistentTileSchedulerILb0EEEEEEEEEvNT_6ParamsE)
        /*01dc*/ 	.word	0x00000030


	//----- nvinfo : EIATTR_MIN_STACK_SIZE
	.align		4
.L_98:
        /*01e0*/ 	.byte	0x04, 0x12
        /*01e2*/ 	.short	(.L_100 - .L_99)
	.align		4
.L_99:
        /*01e4*/ 	.word	index@(_ZN7cutlass13device_kernelIN5flash11enable_sm90INS1_16FlashAttnFwdSm90INS1_25CollectiveMainloopFwdSm90ILi2EN4cute5tupleIJNS5_1CILi1EEES8_S8_EEENS6_IJNS7_ILi64EEESA_SA_EEELi512ENS_6half_tEfNS_4arch4Sm90ELb0ELb0ELb1ELb0ELb1ELb0ELb1ELb0ELb0ELb1ELb0ELb0EEENS1_21CollectiveEpilogueFwdINS6_IJSA_NS7_ILi512EEESA_EEES9_SC_SE_Li256ELb0ELb1ELb0ELb0EEENS1_29StaticPersistentTileSchedulerILb0EEEEEEEEEvNT_6ParamsE)
        /*01e8*/ 	.word	0x00000030


	//----- nvinfo : EIATTR_MIN_STACK_SIZE
	.align		4
.L_100:
        /*01ec*/ 	.byte	0x04, 0x12
        /*01ee*/ 	.short	(.L_102 - .L_101)
	.align		4
.L_101:
        /*01f0*/ 	.word	index@(_ZN7cutlass13device_kernelIN5flash11enable_sm90INS1_16FlashAttnFwdSm90INS1_25CollectiveMainloopFwdSm90ILi2EN4cute5tupleIJNS5_1CILi1EEES8_S8_EEENS6_IJNS7_ILi64EEESA_SA_EEELi512ENS_6half_tEfNS_4arch4Sm90ELb0ELb0ELb1ELb1ELb1ELb0ELb0ELb0ELb0ELb1ELb0ELb0EEENS1_21CollectiveEpilogueFwdINS6_IJSA_NS7_ILi512EEESA_EEES9_SC_SE_Li256ELb1ELb1ELb0ELb0EEENS1_36VarlenDynamicPersistentTileSchedulerILi64ELi64ELi256ELi128ELb0ELb1ELb1ELb0ELb1ELb1EEEEEEEEEvNT_6ParamsE)
        /*01f4*/ 	.word	0x00000038


	//----- nvinfo : EIATTR_MIN_STACK_SIZE
	.align		4
.L_102:
        /*01f8*/ 	.byte	0x04, 0x12
        /*01fa*/ 	.short	(.L_104 - .L_103)
	.align		4
.L_103:
        /*01fc*/ 	.word	index@(_ZN7cutlass13device_kernelIN5flash11enable_sm90INS1_16FlashAttnFwdSm90INS1_25CollectiveMainloopFwdSm90ILi2EN4cute5tupleIJNS5_1CILi1EEES8_S8_EEENS6_IJNS7_ILi64EEESA_SA_EEELi512ENS_6half_tEfNS_4arch4Sm90ELb0ELb0ELb1ELb1ELb1ELb1ELb0ELb0ELb0ELb1ELb0ELb0EEENS1_21CollectiveEpilogueFwdINS6_IJSA_NS7_ILi512EEESA_EEES9_SC_SE_Li256ELb1ELb1ELb0ELb0EEENS1_36VarlenDynamicPersistentTileSchedulerILi64ELi64ELi256ELi128ELb0ELb1ELb1ELb0ELb1ELb1EEEEEEEEEvNT_6ParamsE)
        /*0200*/ 	.word	0x00000060


	//----- nvinfo : EIATTR_MIN_STACK_SIZE
	.align		4
.L_104:
        /*0204*/ 	.byte	0x04, 0x12
        /*0206*/ 	.short	(.L_106 - .L_105)
	.align		4
.L_105:
        /*0208*/ 	.word	index@(_ZN7cutlass13device_kernelIN5flash11enable_sm90INS1_16FlashAttnFwdSm90INS1_25CollectiveMainloopFwdSm90ILi2EN4cute5tupleIJNS5_1CILi1EEES8_S8_EEENS6_IJNS7_ILi64EEESA_SA_EEELi512ENS_6half_tEfNS_4arch4Sm90ELb0ELb0ELb1ELb1ELb1ELb0ELb1ELb0ELb0ELb1ELb0ELb0EEENS1_21CollectiveEpilogueFwdINS6_IJSA_NS7_ILi512EEESA_EEES9_SC_SE_Li256ELb1ELb1ELb0ELb0EEENS1_36VarlenDynamicPersistentTileSchedulerILi64ELi64ELi256ELi128ELb0ELb1ELb1ELb0ELb1ELb1EEEEEEEEEvNT_6ParamsE)
        /*020c*/ 	.word	0x00000030


	//----- nvinfo : EIATTR_MIN_STACK_SIZE
	.align		4
.L_106:
        /*0210*/ 	.byte	0x04, 0x12
        /*0212*/ 	.short	(.L_108 - .L_107)
	.align		4
.L_107:
        /*0214*/ 	.word	index@(_ZN7cutlass13device_kernelIN5flash11enable_sm90INS1_16FlashAttnFwdSm90INS1_25CollectiveMainloopFwdSm90ILi2EN4cute5tupleIJNS5_1CILi1EEES8_S8_EEENS6_IJNS7_ILi64EEESA_SA_EEELi512ENS_6half_tEfNS_4arch4Sm90ELb0ELb0ELb1ELb1ELb1ELb1ELb1ELb0ELb0ELb1ELb0ELb0EEENS1_21CollectiveEpilogueFwdINS6_IJSA_NS7_ILi512EEESA_EEES9_SC_SE_Li256ELb1ELb1ELb0ELb0EEENS1_36VarlenDynamicPersistentTileSchedulerILi64ELi64ELi256ELi128ELb0ELb1ELb1ELb0ELb1ELb1EEEEEEEEEvNT_6ParamsE)
        /*0218*/ 	.word	0x00000070


	//----- nvinfo : EIATTR_MIN_STACK_SIZE
	.align		4
.L_108:
        /*021c*/ 	.byte	0x04, 0x12
        /*021e*/ 	.short	(.L_110 - .L_109)
	.align		4
.L_109:
        /*0220*/ 	.word	index@(_ZN7cutlass13device_kernelIN5flash11enable_sm90INS1_16FlashAttnFwdSm90INS1_25CollectiveMainloopFwdSm90ILi2EN4cute5tupleIJNS5_1CILi1EEES8_S8_EEENS6_IJNS7_ILi64EEESA_SA_EEELi512ENS_6half_tEfNS_4arch4Sm90ELb0ELb1ELb1ELb0ELb1ELb0ELb0ELb0ELb0ELb1ELb0ELb0EEENS1_21CollectiveEpilogueFwdINS6_IJSA_NS7_ILi512EEESA_EEES9_SC_SE_Li256ELb0ELb1ELb0ELb0EEENS1_30DynamicPersistentTileSchedulerILi256ELi128ELb0ELb1ELb1EEEEEEEEEvNT_6ParamsE)
        /*0224*/ 	.word	0x00000010


	//----- nvinfo : EIATTR_MIN_STACK_SIZE
	.align		4
.L_110:
        /*0228*/ 	.byte	0x04, 0x12
        /*022a*/ 	.short	(.L_112 - .L_111)
	.align		4
.L_111:
        /*022c*/ 	.word	index@(_ZN7cutlass13device_kernelIN5flash11enable_sm90INS1_16FlashAttnFwdSm90INS1_25CollectiveMainloopFwdSm90ILi2EN4cute5tupleIJNS5_1CILi1EEES8_S8_EEENS6_IJNS7_ILi64EEESA_SA_EEELi512ENS_6half_tEfNS_4arch4Sm90ELb0ELb1ELb1ELb0ELb1ELb0ELb1ELb0ELb0ELb1ELb0ELb0EEENS1_21CollectiveEpilogueFwdINS6_IJSA_NS7_ILi512EEESA_EEES9_SC_SE_Li256ELb0ELb1ELb0ELb0EEENS1_30DynamicPersistentTileSchedulerILi256ELi128ELb0ELb1ELb1EEEEEEEEEvNT_6ParamsE)
        /*0230*/ 	.word	0x00000450


	//----- nvinfo : EIATTR_MIN_STACK_SIZE
	.align		4
.L_112:
        /*0234*/ 	.byte	0x04, 0x12
        /*0236*/ 	.short	(.L_114 - .L_113)
	.align		4
.L_113:
        /*0238*/ 	.word	index@(_ZN7cutlass13device_kernelIN5flash11enable_sm90INS1_16FlashAttnFwdSm90INS1_25CollectiveMainloopFwdSm90ILi2EN4cute5tupleIJNS5_1CILi1EEES8_S8_EEENS6_IJNS7_ILi64EEESA_SA_EEELi512ENS_6half_tEfNS_4arch4Sm90ELb0ELb1ELb1ELb1ELb1ELb0ELb0ELb0ELb0ELb1ELb0ELb0EEENS1_21CollectiveEpilogueFwdINS6_IJSA_NS7_ILi512EEESA_EEES9_SC_SE_Li256ELb1ELb1ELb0ELb0EEENS1_36VarlenDynamicPersistentTileSchedulerILi64ELi64ELi256ELi128ELb0ELb1ELb1ELb1ELb0ELb1EEEEEEEEEvNT_6ParamsE)
        /*023c*/ 	.word	0x00000020


	//----- nvinfo : EIATTR_MIN_STACK_SIZE
	.align		4
.L_114:
        /*0240*/ 	.byte	0x04, 0x12
        /*0242*/ 	.short	(.L_116 - .L_115)
	.align		4
.L_115:
        /*0244*/ 	.word	index@(_ZN7cutlass13device_kernelIN5flash11enable_sm90INS1_16FlashAttnFwdSm90INS1_25CollectiveMainloopFwdSm90ILi2EN4cute5tupleIJNS5_1CILi1EEES8_S8_EEENS6_IJNS7_ILi64EEESA_SA_EEELi512ENS_6half_tEfNS_4arch4Sm90ELb0ELb1ELb1ELb1ELb1ELb1ELb0ELb0ELb0ELb1ELb0ELb0EEENS1_21CollectiveEpilogueFwdINS6_IJSA_NS7_ILi512EEESA_EEES9_SC_SE_Li256ELb1ELb1ELb0ELb0EEENS1_36VarlenDynamicPersistentTileSchedulerILi64ELi64ELi256ELi128ELb0ELb1ELb1ELb1ELb0ELb1EEEEEEEEEvNT_6ParamsE)
        /*0248*/ 	.word	0x00000068


	//----- nvinfo : EIATTR_MIN_STACK_SIZE
	.align		4
.L_116:
        /*024c*/ 	.byte	0x04, 0x12
        /*024e*/ 	.short	(.L_118 - .L_117)
	.align		4
.L_117:
        /*0250*/ 	.word	index@(_ZN7cutlass13device_kernelIN5flash11enable_sm90INS1_16FlashAttnFwdSm90INS1_25CollectiveMainloopFwdSm90ILi2EN4cute5tupleIJNS5_1CILi1EEES8_S8_EEENS6_IJNS7_ILi64EEESA_SA_EEELi512ENS_6half_tEfNS_4arch4Sm90ELb0ELb1ELb1ELb1ELb1ELb0ELb1ELb0ELb0ELb1ELb0ELb0EEENS1_21CollectiveEpilogueFwdINS6_IJSA_NS7_ILi512EEESA_EEES9_SC_SE_Li256ELb1ELb1ELb0ELb0EEENS1_36VarlenDynamicPersistentTileSchedulerILi64ELi64ELi256ELi128ELb0ELb1ELb1ELb1ELb0ELb1EEEEEEEEEvNT_6ParamsE)
        /*0254*/ 	.word	0x00000450


	//----- nvinfo : EIATTR_MIN_STACK_SIZE
	.align		4
.L_118:
        /*0258*/ 	.byte	0x04, 0x12
        /*025a*/ 	.short	(.L_120 - .L_119)
	.align		4
.L_119:
        /*025c*/ 	.word	index@(_ZN7cutlass13device_kernelIN5flash11enable_sm90INS1_16FlashAttnFwdSm90INS1_25CollectiveMainloopFwdSm90ILi2EN4cute5tupleIJNS5_1CILi1EEES8_S8_EEENS6_IJNS7_ILi64EEESA_SA_EEELi512ENS_6half_tEfNS_4arch4Sm90ELb0ELb1ELb1ELb1ELb1ELb1ELb1ELb0ELb0ELb1ELb0ELb0EEENS1_21CollectiveEpilogueFwdINS6_IJSA_NS7_ILi512EEESA_EEES9_SC_SE_Li256ELb1ELb1ELb0ELb0EEENS1_36VarlenDynamicPersistentTileSchedulerILi64ELi64ELi256ELi128ELb0ELb1ELb1ELb1ELb0ELb1EEEEEEEEEvNT_6ParamsE)
        /*0260*/ 	.word	0x00000460


	//----- nvinfo : EIATTR_MIN_STACK_SIZE
	.align		4
.L_120:
        /*0264*/ 	.byte	0x04, 0x12
        /*0266*/ 	.short	(.L_122 - .L_121)
	.align		4
.L_121:
        /*0268*/ 	.word	index@(_ZN7cutlass13device_kernelIN5flash11enable_sm90INS1_16FlashAttnFwdSm90INS1_25CollectiveMainloopFwdSm90ILi2EN4cute5tupleIJNS5_1CILi1EEES8_S8_EEENS6_IJNS7_ILi64EEESA_SA_EEELi512ENS_6half_tEfNS_4arch4Sm90ELb1ELb0ELb1ELb0ELb1ELb0ELb0ELb0ELb0ELb1ELb0ELb0EEENS1_21CollectiveEpilogueFwdINS6_IJSA_NS7_ILi512EEESA_EEES9_SC_SE_Li256ELb0ELb1ELb0ELb0EEENS1_30DynamicPersistentTileSchedulerILi256ELi128ELb0ELb1ELb1EEEEEEEEEvNT_6ParamsE)
        /*026c*/ 	.word	0x00000010


	//----- nvinfo : EIATTR_MIN_STACK_SIZE
	.align		4
.L_122:
        /*0270*/ 	.byte	0x04, 0x12
        /*0272*/ 	.short	(.L_124 - .L_123)
	.align		4
.L_123:
        /*0274*/ 	.word	index@(_ZN7cutlass13device_kernelIN5flash11enable_sm90INS1_16FlashAttnFwdSm90INS1_25CollectiveMainloopFwdSm90ILi2EN4cute5tupleIJNS5_1CILi1EEES8_S8_EEENS6_IJNS7_ILi64EEESA_SA_EEELi512ENS_6half_tEfNS_4arch4Sm90ELb1ELb0ELb1ELb0ELb1ELb0ELb1ELb0ELb0ELb1ELb0ELb0EEENS1_21CollectiveEpilogueFwdINS6_IJSA_NS7_ILi512EEESA_EEES9_SC_SE_Li256ELb0ELb1ELb0ELb0EEENS1_30DynamicPersistentTileSchedulerILi256ELi128ELb0ELb1ELb1EEEEEEEEEvNT_6ParamsE)
        /*0278*/ 	.word	0x00000018


	//----- nvinfo : EIATTR_MIN_STACK_SIZE
	.align		4
.L_124:
        /*027c*/ 	.byte	0x04, 0x12
        /*027e*/ 	.short	(.L_126 - .L_125)
	.align		4
.L_125:
        /*0280*/ 	.word	index@(_ZN7cutlass13device_kernelIN5flash11enable_sm90INS1_16FlashAttnFwdSm90INS1_25CollectiveMainloopFwdSm90ILi2EN4cute5tupleIJNS5_1CILi1EEES8_S8_EEENS6_IJNS7_ILi64EEESA_SA_EEELi512ENS_6half_tEfNS_4arch4Sm90ELb1ELb0ELb1ELb1ELb1ELb0ELb0ELb0ELb0ELb1ELb0ELb0EEENS1_21CollectiveEpilogueFwdINS6_IJSA_NS7_ILi512EEESA_EEES9_SC_SE_Li256ELb1ELb1ELb0ELb0EEENS1_36VarlenDynamicPersistentTileSchedulerILi64ELi64ELi256ELi128ELb0ELb1ELb1ELb1ELb1ELb1EEEEEEEEEvNT_6ParamsE)
        /*0284*/ 	.word	0x00000030


	//----- nvinfo : EIATTR_MIN_STACK_SIZE
	.align		4
.L_126:
        /*0288*/ 	.byte	0x04, 0x12
        /*028a*/ 	.short	(.L_128 - .L_127)
	.align		4
.L_127:
        /*028c*/ 	.word	index@(_ZN7cutlass13device_kernelIN5flash11enable_sm90INS1_16FlashAttnFwdSm90INS1_25CollectiveMainloopFwdSm90ILi2EN4cute5tupleIJNS5_1CILi1EEES8_S8_EEENS6_IJNS7_ILi64EEESA_SA_EEELi512ENS_6half_tEfNS_4arch4Sm90ELb1ELb0ELb1ELb1ELb1ELb1ELb0ELb0ELb0ELb1ELb0ELb0EEENS1_21CollectiveEpilogueFwdINS6_IJSA_NS7_ILi512EEESA_EEES9_SC_SE_Li256ELb1ELb1ELb0ELb0EEENS1_36VarlenDynamicPersistentTileSchedulerILi64ELi64ELi256ELi128ELb0ELb1ELb1ELb1ELb1ELb1EEEEEEEEEvNT_6ParamsE)
        /*0290*/ 	.word	0x00000068


	//----- nvinfo : EIATTR_MIN_STACK_SIZE
	.align		4
.L_128:
        /*0294*/ 	.byte	0x04, 0x12
        /*0296*/ 	.short	(.L_130 - .L_129)
	.align		4
.L_129:
        /*0298*/ 	.word	index@(_ZN7cutlass13device_kernelIN5flash11enable_sm90INS1_16FlashAttnFwdSm90INS1_25CollectiveMainloopFwdSm90ILi2EN4cute5tupleIJNS5_1CILi1EEES8_S8_EEENS6_IJNS7_ILi64EEESA_SA_EEELi512ENS_6half_tEfNS_4arch4Sm90ELb1ELb0ELb1ELb1ELb1ELb0ELb1ELb0ELb0ELb1ELb0ELb0EEENS1_21CollectiveEpilogueFwdINS6_IJSA_NS7_ILi512EEESA_EEES9_SC_SE_Li256ELb1ELb1ELb0ELb0EEENS1_36VarlenDynamicPersistentTileSchedulerILi64ELi64ELi256ELi128ELb0ELb1ELb1ELb1ELb1ELb1EEEEEEEEEvNT_6ParamsE)
        /*029c*/ 	.word	0x00000028


	//----- nvinfo : EIATTR_MIN_STACK_SIZE
	.align		4
.L_130:
        /*02a0*/ 	.byte	0x04, 0x12
        /*02a2*/ 	.short	(.L_132 - .L_131)
	.align		4
.L_131:
        /*02a4*/ 	.word	index@(_ZN7cutlass13device_kernelIN5flash11enable_sm90INS1_16FlashAttnFwdSm90INS1_25CollectiveMainloopFwdSm90ILi2EN4cute5tupleIJNS5_1CILi1EEES8_S8_EEENS6_IJNS7_ILi64EEESA_SA_EEELi512ENS_6half_tEfNS_4arch4Sm90ELb1ELb0ELb1ELb1ELb1ELb1ELb1ELb0ELb0ELb1ELb0ELb0EEENS1_21CollectiveEpilogueFwdINS6_IJSA_NS7_ILi512EEESA_EEES9_SC_SE_Li256ELb1ELb1ELb0ELb0EEENS1_36VarlenDynamicPersistentTileSchedulerILi64ELi64ELi256ELi128ELb0ELb1ELb1ELb1ELb1ELb1EEEEEEEEEvNT_6ParamsE)
        /*02a8*/ 	.word	0x00000078
.L_132:


//--------------------- .nv.compat                --------------------------
	.section	.nv.compat,"",@"SHT_CUDA_COMPAT_INFO"
	.align	4
        /*0000*/ 	.byte	0x02, 0x09, 0x01, 0x00, 0x02, 0x02, 0x04, 0x00, 0x02, 0x05, 0x05, 0x00, 0x03, 0x07, 0x01, 0x01
        /*0010*/ 	.byte	0x02, 0x03, 0x01, 0x00, 0x02, 0x06, 0x01, 0x00, 0x04, 0x0b, 0x08, 0x00, 0x00, 0x00, 0x00, 0x00
        /*0020*/ 	.byte	0x00, 0x00, 0x00, 0x00


//--------------------- .nv.info._ZN7cutlass13device_kernelIN5flash11enable_sm90INS1_16FlashAttnFwdSm90INS1_25CollectiveMainloopFwdSm90ILi2EN4cute5tupleIJNS5_1CILi1EEES8_S8_EEENS6_IJNS7_ILi64EEESA_SA_EEELi512ENS_6half_tEfNS_4arch4Sm90ELb0ELb0ELb1ELb0ELb1ELb0ELb0ELb0ELb0ELb1ELb0ELb0EEENS1_21CollectiveEpilogueFwdINS6_IJSA_NS7_ILi512EEESA_EEES9_SC_SE_Li256ELb0ELb1ELb0ELb0EEENS1_29StaticPersistentTileSchedulerILb0EEEEEEEEEvNT_6ParamsE --------------------------
	.section	.nv.info._ZN7cutlass13device_kernelIN5flash11enable_sm90INS1_16FlashAttnFwdSm90INS1_25CollectiveMainloopFwdSm90ILi2EN4cute5tupleIJNS5_1CILi1EEES8_S8_EEENS6_IJNS7_ILi64EEESA_SA_EEELi512ENS_6half_tEfNS_4arch4Sm90ELb0ELb0ELb1ELb0ELb1ELb0ELb0ELb0ELb0ELb1ELb0ELb0EEENS1_21CollectiveEpilogueFwdINS6_IJSA_NS7_ILi512EEESA_EEES9_SC_SE_Li256ELb0ELb1ELb0ELb0EEENS1_29StaticPersistentTileSchedulerILb0EEEEEEEEEvNT_6ParamsE,"",@"SHT_CUDA_INFO"
	.sectionflags	@""
	.align	4


	//----- nvinfo : EIATTR_CUDA_API_VERSION
	.align		4
        /*0000*/ 	.byte	0x04, 0x37
        /*0002*/ 	.short	(.L_134 - .L_133)
.L_133:
        /*0004*/ 	.word	0x00000082


	//----- nvinfo : EIATTR_KPARAM_INFO
	.align		4
.L_134:
        /*0008*/ 	.byte	0x04, 0x17
        /*000a*/ 	.short	(.L_136 - .L_135)
.L_135:
        /*000c*/ 	.word	0x00000000
        /*0010*/ 	.short	0x0000
        /*0012*/ 	.short	0x0070
        /*0014*/ 	.byte	0x00, 0xf0, 0x01, 0x28


	//----- nvinfo : EIATTR_SPARSE_MMA_MASK
	.align		4
.L_136:
        /*0018*/ 	.byte	0x03, 0x50
        /*001a*/ 	.short	0x0000


	//----- nvinfo : EIATTR_MAXREG_COUNT
	.align		4
        /*001c*/ 	.byte	0x03, 0x1b
        /*001e*/ 	.short	0x00a8


	//----- nvinfo : EIATTR_NUM_BARRIERS
	.align		4
        /*0020*/ 	.byte	0x02, 0x4c
        /*0022*/ 	.byte	0x10
	.zero		1


	//----- nvinfo : EIATTR_EXTERNS
	.align		4
        /*0024*/ 	.byte	0x04, 0x0f
        /*0026*/ 	.short	(.L_138 - .L_137)


	//   ....[0]....
	.align		4
.L_137:
        /*0028*/ 	.word	index@(__assertfail)


	//----- nvinfo : EIATTR_ANNOTATIONS
	.align		4
.L_138:
        /*002c*/ 	.byte	0x04, 0x55
        /*002e*/ 	.short	(.L_140 - .L_139)


	//   ....[0]....
.L_139:
        /*0030*/ 	.word	0x00000001
        /*0034*/ 	.byte	0x40, 0x90, 0x00, 0x00, 0x01, 0x00, 0x00, 0x00, 0x70, 0x90, 0x00, 0x00, 0x01, 0x00, 0x00, 0x00
        /* <DEDUP_REMOVED lines=12> */
        /*0104*/ 	.byte	0x70, 0xc7, 0x00, 0x00


	//----- nvinfo : EIATTR_MERCURY_ISA_VERSION
	.align		4
.L_140:
        /*0108*/ 	.byte	0x03, 0x5f
        /*010a*/ 	.short	0x0101


	//----- nvinfo : EIATTR_INT_WARP_WIDE_INSTR_OFFSETS
	.align		4
        /*010c*/ 	.byte	0x04, 0x31
        /*010e*/ 	.short	(.L_142 - .L_141)


	//   ....[0]....
.L_141:
        /*0110*/ 	.word	0x000000c0


	//   ....[1]....
        /*0114*/ 	.word	0x000000d0


	//   ....[2]....
        /*0118*/ 	.word	0x00000170


	//----- nvinfo : EIATTR_COOP_GROUP_MASK_REGIDS
	.align		4
.L_142:
        /*011c*/ 	.byte	0x04, 0x29
        /*011e*/ 	.short	(.L_144 - .L_143)


	//   ....[0]....
.L_143:
        /*0120*/ 	.word	0xffffffff


	//   ....[1]....
        /*0124*/ 	.word	0xffffffff


	//   ....[2]....
        /*0128*/ 	.word	0xffffffff


	//   ....[3]....
        /*012c*/ 	.word	0xffffffff


	//   ....[4]....
        /*0130*/ 	.word	0xffffffff


	//   ....[5]....
        /*0134*/ 	.word	0xffffffff


	//   ....[6]....
        /*0138*/ 	.word	0xffffffff


	//   ....[7]....
        /*013c*/ 	.word	0xffffffff


	//   ....[8]....
        /*0140*/ 	.word	0xffffffff


	//   ....[9]....
        /*0144*/ 	.word	0xffffffff


	//   ....[10]....
        /*0148*/ 	.word	0xffffffff


	//   ....[11]....
        /*014c*/ 	.word	0xffffffff


	//   ....[12]....
        /*0150*/ 	.word	0xffffffff


	//   ....[13]....
        /*0154*/ 	.word	0xffffffff


	//   ....[14]....
        /*0158*/ 	.word	0xffffffff


	//   ....[15]....
        /*015c*/ 	.word	0xffffffff


	//   ....[16]....
        /*0160*/ 	.word	0xffffffff


	//   ....[17]....
        /*0164*/ 	.word	0xffffffff


	//   ....[18]....
        /*0168*/ 	.word	0xffffffff


	//   ....[19]....
        /*016c*/ 	.word	0xffffffff


	//   ....[20]....
        /*0170*/ 	.word	0xffffffff


	//   ....[21]....
        /*0174*/ 	.word	0xffffffff


	//   ....[22]....
        /*0178*/ 	.word	0xffffffff


	//   ....[23]....
        /*017c*/ 	.word	0xffffffff


	//   ....[24]....
        /*0180*/ 	.word	0xffffffff


	//   ....[25]....
        /*0184*/ 	.word	0xffffffff


	//   ....[26]....
        /*0188*/ 	.word	0xffffffff


	//   ....[27]....
        /*018c*/ 	.word	0xffffffff


	//   ....[28]....
        /*0190*/ 	.word	0xffffffff


	//   ....[29]....
        /*0194*/ 	.word	0xffffffff


	//   ....[30]....
        /*0198*/ 	.word	0xffffffff


	//   ....[31]....
        /*019c*/ 	.word	0xffffffff


	//   ....[32]....
        /*01a0*/ 	.word	0xffffffff


	//   ....[33]....
        /*01a4*/ 	.word	0xffffffff


	//   ....[34]....
        /*01a8*/ 	.word	0xffffffff


	//   ....[35]....
        /*01ac*/ 	.word	0xffffffff


	//   ....[36]....
        /*01b0*/ 	.word	0xffffffff


	//   ....[37]....
        /*01b4*/ 	.word	0xffffffff


	//   ....[38]....
        /*01b8*/ 	.word	0xffffffff


	//   ....[39]....
        /*01bc*/ 	.word	0xffffffff


	//   ....[40]....
        /*01c0*/ 	.word	0xffffffff


	//   ....[41]....
        /*01c4*/ 	.word	0xffffffff


	//   ....[42]....
        /*01c8*/ 	.word	0xffffffff


	//   ....[43]....
        /*01cc*/ 	.word	0xffffffff


	//   ....[44]....
        /*01d0*/ 	.word	0xffffffff


	//   ....[45]....
        /*01d4*/ 	.word	0xffffffff


	//   ....[46]....
        /*01d8*/ 	.word	0xffffffff


	//   ....[47]....
        /*01dc*/ 	.word	0xffffffff


	//   ....[48]....
        /*01e0*/ 	.word	0xffffffff


	//   ....[49]....
        /*01e4*/ 	.word	0xffffffff


	//   ....[50]....
        /*01e8*/ 	.word	0xffffffff


	//   ....[51]....
        /*01ec*/ 	.word	0xffffffff


	//   ....[52]....
        /*01f0*/ 	.word	0xffffffff


	//   ....[53]....
        /*01f4*/ 	.word	0xffffffff


	//   ....[54]....
        /*01f8*/ 	.word	0xffffffff


	//   ....[55]....
        /*01fc*/ 	.word	0xffffffff


	//   ....[56]....
        /*0200*/ 	.word	0xffffffff


	//   ....[57]....
        /*0204*/ 	.word	0xffffffff


	//   ....[58]....
        /*0208*/ 	.word	0xffffffff


	//   ....[59]....
        /*020c*/ 	.word	0xffffffff


	//   ....[60]....
        /*0210*/ 	.word	0xffffffff


	//   ....[61]....
        /*0214*/ 	.word	0xffffffff


	//   ....[62]....
        /*0218*/ 	.word	0xffffffff


	//   ....[63]....
        /*021c*/ 	.word	0xffffffff


	//   ....[64]....
        /*0220*/ 	.word	0xffffffff


	//   ....[65]....
        /*0224*/ 	.word	0xffffffff


	//   ....[66]....
        /*0228*/ 	.word	0xffffffff


	//   ....[67]....
        /*022c*/ 	.word	0xffffffff


	//   ....[68]....
        /*0230*/ 	.word	0xffffffff


	//   ....[69]....
        /*0234*/ 	.word	0xffffffff


	//   ....[70]....
        /*0238*/ 	.word	0xffffffff


	//   ....[71]....
        /*023c*/ 	.word	0xffffffff


	//   ....[72]....
        /*0240*/ 	.word	0x0500000f


	//   ....[73]....
        /*0244*/ 	.word	0x0500000f


	//   ....[74]....
        /*0248*/ 	.word	0x0500000f


	//   ....[75]....
        /*024c*/ 	.word	0x0500000f


	//   ....[76]....
        /*0250*/ 	.word	0x0500000f


	//   ....[77]....
        /*0254*/ 	.word	0x0500000f


	//   ....[78]....
        /*0258*/ 	.word	0x0500000f


	//   ....[79]....
        /*025c*/ 	.word	0x0500000f


	//   ....[80]....
        /*0260*/ 	.word	0x0500000f


	//   ....[81]....
        /*0264*/ 	.word	0x0500000f


	//   ....[82]....
        /*0268*/ 	.word	0x0500000f


	//   ....[83]....
        /*026c*/ 	.word	0x0500000f


	//   ....[84]....
        /*0270*/ 	.word	0x0500000f


	//   ....[85]....
        /*0274*/ 	.word	0x0500000f


	//   ....[86]....
        /*0278*/ 	.word	0x0500000f


	//   ....[87]....
        /*027c*/ 	.word	0x0500000f


	//   ....[88]....
        /*0280*/ 	.word	0x0500000f


	//   ....[89]....
        /*0284*/ 	.word	0x0500000f


	//   ....[90]....
        /*0288*/ 	.word	0x0500000f


	//   ....[91]....
        /*028c*/ 	.word	0x0500000f


	//   ....[92]....
        /*0290*/ 	.word	0x0500000f


	//   ....[93]....
        /*0294*/ 	.word	0x0500000f


	//   ....[94]....
        /*0298*/ 	.word	0x0500000f


	//   ....[95]....
        /*029c*/ 	.word	0x0500000f


	//   ....[96]....
        /*02a0*/ 	.word	0x0500000f


	//   ....[97]....
        /*02a4*/ 	.word	0x0500000f


	//   ....[98]....
        /*02a8*/ 	.word	0x0500000f


	//   ....[99]....
        /*02ac*/ 	.word	0x0500000f


	//   ....[100]....
        /*02b0*/ 	.word	0x0500000f


	//   ....[101]....
        /*02b4*/ 	.word	0x0500000f


	//   ....[102]....
        /*02b8*/ 	.word	0x0500000f


	//   ....[103]....
        /*02bc*/ 	.word	0x0500000f


	//   ....[104]....
        /*02c0*/ 	.word	0x0500000f


	//   ....[105]....
        /*02c4*/ 	.word	0x0500000f


	//   ....[106]....
        /*02c8*/ 	.word	0x0500000f


	//   ....[107]....
        /*02cc*/ 	.word	0x0500000f


	//   ....[108]....
        /*02d0*/ 	.word	0x0500000f


	//   ....[109]....
        /*02d4*/ 	.word	0x0500000f


	//   ....[110]....
        /*02d8*/ 	.word	0x0500000f


	//   ....[111]....
        /*02dc*/ 	.word	0x0500000f


	//   ....[112]....
        /*02e0*/ 	.word	0x0500000f


	//   ....[113]....
        /*02e4*/ 	.word	0x0500000f


	//----- nvinfo : EIATTR_COOP_GROUP_INSTR_OFFSETS
	.align		4
.L_144:
        /*02e8*/ 	.byte	0x04, 0x28
        /*02ea*/ 	.short	(.L_146 - .L_145)


	//   ....[0]....
.L_145:
        /*02ec*/ 	.word	0x00000070


	//   ....[1]....
        /*02f0*/ 	.word	0x000000b0


	//   ....[2]....
        /*02f4*/ 	.word	0x00000290


	//   ....[3]....
        /*02f8*/ 	.word	0x000003f0


	//   ....[4]....
        /*02fc*/ 	.word	0x00000510


	//   ....[5]....
        /*0300*/ 	.word	0x00000670


	//   ....[6]....
        /*0304*/ 	.word	0x000010e0


	//   ....[7]....
        /*0308*/ 	.word	0x000029c0


	//   ....[8]....
        /*030c*/ 	.word	0x00003790


	//   ....[9]....
        /*0310*/ 	.word	0x00003820


	//   ....[10]....
        /*0314*/ 	.word	0x00003a20


	//   ....[11]....
        /*0318*/ 	.word	0x00003b00


	//   ....[12]....
        /*031c*/ 	.word	0x00004370


	//   ....[13]....
        /*0320*/ 	.word	0x00004ba0


	//   ....[14]....
        /*0324*/ 	.word	0x00004c40


	//   ....[15]....
        /*0328*/ 	.word	0x00004f00


	//   ....[16]....
        /*032c*/ 	.word	0x00005040


	//   ....[17]....
        /*0330*/ 	.word	0x000060c0


	//   ....[18]....
        /*0334*/ 	.word	0x00006170


	//   ....[19]....
        /*0338*/ 	.word	0x000061a0


	//   ....[20]....
        /*033c*/ 	.word	0x00006200


	//   ....[21]....
        /*0340*/ 	.word	0x00006240


	//   ....[22]....
        /*0344*/ 	.word	0x00007540


	//   ....[23]....
        /*0348*/ 	.word	0x00007fa0


	//   ....[24]....
        /*034c*/ 	.word	0x00007fd0


	//   ....[25]....
        /*0350*/ 	.word	0x00007ff0


	//   ....[26]....
        /*0354*/ 	.word	0x00008010


	//   ....[27]....
        /*0358*/ 	.word	0x00008630


	//   ....[28]....
        /*035c*/ 	.word	0x00008650


	//   ....[29]....
        /*0360*/ 	.word	0x000088a0


	//   ....[30]....
        /*0364*/ 	.word	0x000088d0


	//   ....[31]....
        /*0368*/ 	.word	0x0000a300


	//   ....[32]....
        /*036c*/ 	.word	0x0000a330


	//   ....[33]....
        /*0370*/ 	.word	0x0000a350


	//   ....[34]....
        /*0374*/ 	.word	0x0000a390


	//   ....[35]....
        /*0378*/ 	.word	0x0000a400


	//   ....[36]....
        /*037c*/ 	.word	0x0000a420


	//   ....[37]....
        /*0380*/ 	.word	0x0000a440


	//   ....[38]....
        /*0384*/ 	.word	0x0000a460


	//   ....[39]....
        /*0388*/ 	.word	0x0000aa90


	//   ....[40]....
        /*038c*/ 	.word	0x0000aab0


	//   ....[41]....
        /*0390*/ 	.word	0x0000aad0


	//   ....[42]....
        /*0394*/ 	.word	0x0000ab20


	//   ....[43]....
        /*0398*/ 	.word	0x0000ab70


	//   ....[44]....
        /*039c*/ 	.word	0x0000ab90


	//   ....[45]....
        /*03a0*/ 	.word	0x0000abc0


	//   ....[46]....
        /*03a4*/ 	.word	0x0000abe0


	//   ....[47]....
        /*03a8*/ 	.word	0x0000b0b0


	//   ....[48]....
        /*03ac*/ 	.word	0x0000b0e0


	//   ....[49]....
        /*03b0*/ 	.word	0x0000b1c0


	//   ....[50]....
        /*03b4*/ 	.word	0x0000b1f0


	//   ....[51]....
        /*03b8*/ 	.word	0x0000b2a0


	//   ....[52]....
        /*03bc*/ 	.word	0x0000b2d0


	//   ....[53]....
        /*03c0*/ 	.word	0x0000b5e0


	//   ....[54]....
        /*03c4*/ 	.word	0x0000b650


	//   ....[55]....
        /*03c8*/ 	.word	0x0000bd00


	//   ....[56]....
        /*03cc*/ 	.word	0x0000bd20


	//   ....[57]....
        /*03d0*/ 	.word	0x0000bd30


	//   ....[58]....
        /*03d4*/ 	.word	0x0000bd40


	//   ....[59]....
        /*03d8*/ 	.word	0x0000bd60


	//   ....[60]....
        /*03dc*/ 	.word	0x0000bdc0


	//   ....[61]....
        /*03e0*/ 	.word	0x0000bdd0


	//   ....[62]....
        /*03e4*/ 	.word	0x0000bde0


	//   ....[63]....
        /*03e8*/ 	.word	0x0000c140


	//   ....[64]....
        /*03ec*/ 	.word	0x0000c170


	//   ....[65]....
        /*03f0*/ 	.word	0x0000c1c0


	//   ....[66]....
        /*03f4*/ 	.word	0x0000c1e0


	//   ....[67]....
        /*03f8*/ 	.word	0x0000c270


	//   ....[68]....
        /*03fc*/ 	.word	0x0000c290


	//   ....[69]....
        /*0400*/ 	.word	0x0000c2b0


	//   ....[70]....
        /*0404*/ 	.word	0x0000c2d0


	//   ....[71]....
        /*0408*/ 	.word	0x0000c870


	//   ....[72]....
        /*040c*/ 	.word	0x0000ce00


	//   ....[73]....
        /*0410*/ 	.word	0x0000cef0


	//   ....[74]....
        /*0414*/ 	.word	0x0000cf90


	//   ....[75]....
        /*0418*/ 	.word	0x0000d000


	//   ....[76]....
        /*041c*/ 	.word	0x0000d0e0


	//   ....[77]....
        /*0420*/ 	.word	0x0000d150


	//   ....[78]....
        /*0424*/ 	.word	0x0000d220


	//   ....[79]....
        /*0428*/ 	.word	0x0000d290


	//   ....[80]....
        /*042c*/ 	.word	0x0000d350


	//   ....[81]....
        /*0430*/ 	.word	0x0000d3e0


	//   ....[82]....
        /*0434*/ 	.word	0x0000d450


	//   ....[83]....
        /*0438*/ 	.word	0x0000d4d0


	//   ....[84]....
        /*043c*/ 	.word	0x0000d570


	//   ....[85]....
        /*0440*/ 	.word	0x0000d5d0


	//   ....[86]....
        /*0444*/ 	.word	0x0000d690


	//   ....[87]....
        /*0448*/ 	.word	0x0000d6f0


	//   ....[88]....
        /*044c*/ 	.word	0x0000d790


	//   ....[89]....
        /*0450*/ 	.word	0x0000d8d0


	//   ....[90]....
        /*0454*/ 	.word	0x0000d9b0


	//   ....[91]....
        /*0458*/ 	.word	0x0000db30


	//   ....[92]....
        /*045c*/ 	.word	0x0000dc70


	//   ....[93]....
        /*0460*/ 	.word	0x0000dd80


	//   ....[94]....
        /*0464*/ 	.word	0x0000dec0


	//   ....[95]....
        /*0468*/ 	.word	0x0000dfd0


	//   ....[96]....
        /*046c*/ 	.word	0x0000e0a0


	//   ....[97]....
        /*0470*/ 	.word	0x0000e180


	//   ....[98]....
        /*0474*/ 	.word	0x0000e220


	//   ....[99]....
        /*0478*/ 	.word	0x0000e280


	//   ....[100]....
        /*047c*/ 	.word	0x0000e320


	//   ....[101]....
        /*0480*/ 	.word	0x0000e380


	//   ....[102]....
        /*0484*/ 	.word	0x0000e430


	//   ....[103]....
        /*0488*/ 	.word	0x0000e490


	//   ....[104]....
        /*048c*/ 	.word	0x0000e540


	//   ....[105]....
        /*0490*/ 	.word	0x0000e620


	//   ....[106]....
        /*0494*/ 	.word	0x0000e6e0


	//   ....[107]....
        /*0498*/ 	.word	0x0000e7c0


	//   ....[108]....
        /*049c*/ 	.word	0x0000e8d0


	//   ....[109]....
        /*04a0*/ 	.word	0x0000e9e0


	//   ....[110]....
        /*04a4*/ 	.word	0x0000eac0


	//   ....[111]....
        /*04a8*/ 	.word	0x0000ebc0


	//   ....[112]....
        /*04ac*/ 	.word	0x0000ec90


	//   ....[113]....
        /*04b0*/ 	.word	0x0000eda0


	//----- nvinfo : EIATTR_REG_RECONFIG
	.align		4
.L_146:
        /*04b4*/ 	.byte	0x01, 0x54
	.zero		2


	//----- nvinfo : EIATTR_SYSCALL_OFFSETS
	.align		4
        /*04b8*/ 	.byte	0x04, 0x46
        /*04ba*/ 	.short	(.L_148 - .L_147)


	//   ....[0]....
.L_147:
        /*04bc*/ 	.word	0x00002b80


	//   ....[1]....
        /*04c0*/ 	.word	0x00009bb0


	//   ....[2]....
        /*04c4*/ 	.word	0x00009cf0


	//   ....[3]....
        /*04c8*/ 	.word	0x00009de0


	//   ....[4]....
        /*04cc*/ 	.word	0x0000a790


	//----- nvinfo : EIATTR_MBARRIER_INSTR_OFFSETS
	.align		4
.L_148:
        /*04d0*/ 	.byte	0x04, 0x39
        /*04d2*/ 	.short	(.L_150 - .L_149)


	//   ....[0]....
.L_149:
        /*04d4*/ 	.word	0x00000180
        /*04d8*/ 	.word	0x000000ff
        /*04dc*/ 	.word	0x00028c00
        /*04e0*/ 	.short	0x0100
        /*04e2*/ 	.byte	0x08
	.zero		1


	//   ....[1]....
        /*04e4*/ 	.word	0x00000190
        /*04e8*/ 	.word	0x000000ff
        /*04ec*/ 	.word	0x00028c20
        /*04f0*/ 	.short	0x0100
        /*04f2*/ 	.byte	0x08
	.zero		1


	//   ....[2]....
        /*04f4*/ 	.word	0x00000240
        /*04f8*/ 	.word	0x000000ff
        /*04fc*/ 	.word	0x00028c30
        /*0500*/ 	.short	0x0100
        /*0502*/ 	.byte	0x06
	.zero		1


	//   ....[3]....
        /*0504*/ 	.word	0x00000250
        /*0508*/ 	.word	0x000000ff
        /*050c*/ 	.word	0x00028c40
        /*0510*/ 	.short	0x0100
        /*0512*/ 	.byte	0x06
	.zero		1


	//   ....[4]....
        /*0514*/ 	.word	0x00000260
        /*0518*/ 	.word	0x000000ff
        /*051c*/ 	.word	0x00028c38
        /*0520*/ 	.short	0x0100
        /*0522*/ 	.byte	0x06
	.zero		1


	//   ....[5]....
        /*0524*/ 	.word	0x00000270
        /*0528*/ 	.word	0x000000ff
        /*052c*/ 	.word	0x00028c48
        /*0530*/ 	.short	0x0100
        /*0532*/ 	.byte	0x06
	.zero		1


	//   ....[6]....
        /*0534*/ 	.word	0x000003a0
        /*0538*/ 	.word	0x000000ff
        /*053c*/ 	.word	0x00028c50
        /*0540*/ 	.short	0x0100
        /*0542*/ 	.byte	0x08
	.zero		1


	//   ....[7]....
        /*0544*/ 	.word	0x000003b0
        /*0548*/ 	.word	0x000000ff
        /*054c*/ 	.word	0x00028c60
        /*0550*/ 	.short	0x0100
        /*0552*/ 	.byte	0x08
	.zero		1


	//   ....[8]....
        /*0554*/ 	.word	0x000003c0
        /*0558*/ 	.word	0x000000ff
        /*055c*/ 	.word	0x00028c58
        /*0560*/ 	.short	0x0100
        /*0562*/ 	.byte	0x08
	.zero		1


	//   ....[9]....
        /*0564*/ 	.word	0x000003d0
        /*0568*/ 	.word	0x000000ff
        /*056c*/ 	.word	0x00028c68
        /*0570*/ 	.short	0x0100
        /*0572*/ 	.byte	0x08
	.zero		1


	//   ....[10]....
        /*0574*/ 	.word	0x000004c0
        /*0578*/ 	.word	0x000000ff
        /*057c*/ 	.word	0x00028c70
        /*0580*/ 	.short	0x0100
        /*0582*/ 	.byte	0x06
	.zero		1


	//   ....[11]....
        /*0584*/ 	.word	0x000004d0
        /*0588*/ 	.word	0x000000ff
        /*058c*/ 	.word	0x00028c80
        /*0590*/ 	.short	0x0100
        /*0592*/ 	.byte	0x06
	.zero		1


	//   ....[12]....
        /*0594*/ 	.word	0x000004e0
        /*0598*/ 	.word	0x000000ff
        /*059c*/ 	.word	0x00028c78
        /*05a0*/ 	.short	0x0100
        /*05a2*/ 	.byte	0x06
	.zero		1


	//   ....[13]....
        /*05a4*/ 	.word	0x000004f0
        /*05a8*/ 	.word	0x000000ff
        /*05ac*/ 	.word	0x00028c88
        /*05b0*/ 	.short	0x0100
        /*05b2*/ 	.byte	0x06
	.zero		1


	//   ....[14]....
        /*05b4*/ 	.word	0x00000620
        /*05b8*/ 	.word	0x000000ff
        /*05bc*/ 	.word	0x00028c90
        /*05c0*/ 	.short	0x0100
        /*05c2*/ 	.byte	0x08
	.zero		1


	//   ....[15]....
        /*05c4*/ 	.word	0x00000630
        /*05c8*/ 	.word	0x000000ff
        /*05cc*/ 	.word	0x00028ca0
        /*05d0*/ 	.short	0x0100
        /*05d2*/ 	.byte	0x08
	.zero		1


	//   ....[16]....
        /*05d4*/ 	.word	0x00000640
        /*05d8*/ 	.word	0x000000ff
        /*05dc*/ 	.word	0x00028c98
        /*05e0*/ 	.short	0x0100
        /*05e2*/ 	.byte	0x08
	.zero		1


	//   ....[17]....
        /*05e4*/ 	.word	0x00000650
        /*05e8*/ 	.word	0x000000ff
        /*05ec*/ 	.word	0x00028ca8
        /*05f0*/ 	.short	0x0100
        /*05f2*/ 	.byte	0x08
	.zero		1


	//   ....[18]....
        /*05f4*/ 	.word	0x00000790
        /*05f8*/ 	.word	0x000000ff
        /*05fc*/ 	.word	0x00028cb0
        /*0600*/ 	.short	0x0100
        /*0602*/ 	.byte	0x08
	.zero		1


	//   ....[19]....
        /*0604*/ 	.word	0x000007a0
        /*0608*/ 	.word	0x000000ff
        /*060c*/ 	.word	0x00028cc0
        /*0610*/ 	.short	0x0100
        /*0612*/ 	.byte	0x08
	.zero		1


	//   ....[20]....
        /*0614*/ 	.word	0x000007b0
        /*0618*/ 	.word	0x000000ff
        /*061c*/ 	.word	0x00028cb8
        /*0620*/ 	.short	0x0100
        /*0622*/ 	.byte	0x08
	.zero		1


	//   ....[21]....
        /*0624*/ 	.word	0x000007c0
        /*0628*/ 	.word	0x000000ff
        /*062c*/ 	.word	0x00028cc8
        /*0630*/ 	.short	0x0100
        /*0632*/ 	.byte	0x08
	.zero		1


	//   ....[22]....
        /*0634*/ 	.word	0x000011f0
        /*0638*/ 	.word	0x000000ff
        /*063c*/ 	.word	0x00028c50
        /*0640*/ 	.short	0x010a
        /*0642*/ 	.byte	0x10
	.zero		1


	//   ....[23]....
        /*0644*/ 	.word	0x000014d0
        /*0648*/ 	.word	0x000000ff
        /*064c*/ 	.word	0x00000000
        /*0650*/ 	.short	0x0101
        /*0652*/ 	.byte	0x06
	.zero		1


	//   ....[24]....
        /*0654*/ 	.word	0x00001e10
        /*0658*/ 	.word	0x000000ff
        /*065c*/ 	.word	0x00028c50
        /*0660*/ 	.short	0x010a
        /*0662*/ 	.byte	0x06
	.zero		1


	//   ....[25]....
        /*0664*/ 	.word	0x00001e50
        /*0668*/ 	.word	0x000000ff
        /*066c*/ 	.word	0x00028c50
        /*0670*/ 	.short	0x010a
        /*0672*/ 	.byte	0x06
	.zero		1


	//   ....[26]....
        /*0674*/ 	.word	0x000020b0
        /*0678*/ 	.word	0x000000ff
        /*067c*/ 	.word	0x00000000
        /*0680*/ 	.short	0x0101
        /*0682*/ 	.byte	0x06
	.zero		1


	//   ....[27]....
        /*0684*/ 	.word	0x00002c00
        /*0688*/ 	.word	0x000000ff
        /*068c*/ 	.word	0x00028c00
        /*0690*/ 	.short	0x010a
        /*0692*/ 	.byte	0x2a
	.zero		1


	//   ....[28]....
        /*0694*/ 	.word	0x00002c80
        /*0698*/ 	.word	0x00000007
        /*069c*/ 	.word	0x00028c30
        /*06a0*/ 	.short	0x010a
        /*06a2*/ 	.byte	0x3f
	.zero		1


	//   ....[29]....
        /*06a4*/ 	.word	0x00002cc0
        /*06a8*/ 	.word	0x00000007
        /*06ac*/ 	.word	0x00028c30
        /*06b0*/ 	.short	0x010a
        /*06b2*/ 	.byte	0x3f
	.zero		1


	//   ....[30]....
        /*06b4*/ 	.word	0x000033f0
        /*06b8*/ 	.word	0x000000ff
        /*06bc*/ 	.word	0x00000000
        /*06c0*/ 	.short	0x0101
        /*06c2*/ 	.byte	0x06
	.zero		1


	//   ....[31]....
        /*06c4*/ 	.word	0x00004120
        /*06c8*/ 	.word	0x00000007
        /*06cc*/ 	.word	0x00028c50
        /*06d0*/ 	.short	0x010a
        /*06d2*/ 	.byte	0x3f
	.zero		1


	//   ....[32]....
        /*06d4*/ 	.word	0x00004170
        /*06d8*/ 	.word	0x00000007
        /*06dc*/ 	.word	0x00028c50
        /*06e0*/ 	.short	0x010a
        /*06e2*/ 	.byte	0x3f
	.zero		1


	//   ....[33]....
        /*06e4*/ 	.word	0x00004400
        /*06e8*/ 	.word	0x000000ff
        /*06ec*/ 	.word	0x00000000
        /*06f0*/ 	.short	0x0101
        /*06f2*/ 	.byte	0x06
	.zero		1


	//   ....[34]....
        /*06f4*/ 	.word	0x00004550
        /*06f8*/ 	.word	0x000000ff
        /*06fc*/ 	.word	0x00028c30
        /*0700*/ 	.short	0x010a
        /*0702*/ 	.byte	0x15
	.zero		1


	//   ....[35]....
        /*0704*/ 	.word	0x00004590
        /*0708*/ 	.word	0x000000ff
        /*070c*/ 	.word	0x00028c30
        /*0710*/ 	.short	0x010a
        /*0712*/ 	.byte	0x15
	.zero		1


	//   ....[36]....
        /*0714*/ 	.word	0x000049a0
        /*0718*/ 	.word	0x000000ff
        /*071c*/ 	.word	0x00000000
        /*0720*/ 	.short	0x0101
        /*0722*/ 	.byte	0x06
	.zero		1


	//   ....[37]....
        /*0724*/ 	.word	0x00005e80
        /*0728*/ 	.word	0x000000ff
        /*072c*/ 	.word	0x00028c50
        /*0730*/ 	.short	0x010a
        /*0732*/ 	.byte	0x15
	.zero		1


	//   ....[38]....
        /*0734*/ 	.word	0x00005ec0
        /*0738*/ 	.word	0x000000ff
        /*073c*/ 	.word	0x00028c50
        /*0740*/ 	.short	0x010a
        /*0742*/ 	.byte	0x15
	.zero		1


	//   ....[39]....
        /*0744*/ 	.word	0x00006150
        /*0748*/ 	.word	0x000000ff
        /*074c*/ 	.word	0x00000000
        /*0750*/ 	.short	0x0101
        /*0752*/ 	.byte	0x15
	.zero		1


	//   ....[40]....
        /*0754*/ 	.word	0x00008660
        /*0758*/ 	.word	0x000000ff
        /*075c*/ 	.word	0x00000000
        /*0760*/ 	.short	0x0101
        /*0762*/ 	.byte	0x04
	.zero		1


	//   ....[41]....
        /*0764*/ 	.word	0x0000a100
        /*0768*/ 	.word	0x00000013
        /*076c*/ 	.word	0x00028c40
        /*0770*/ 	.short	0x010a
        /*0772*/ 	.byte	0x3f
	.zero		1


	//   ....[42]....
        /*0774*/ 	.word	0x0000a570
        /*0778*/ 	.word	0x00000013
        /*077c*/ 	.word	0x00028c30
        /*0780*/ 	.short	0x0107
        /*0782*/ 	.byte	0x3f
	.zero		1


	//   ....[43]....
        /*0784*/ 	.word	0x0000a630
        /*0788*/ 	.word	0x00000013
        /*078c*/ 	.word	0x00028c30
        /*0790*/ 	.short	0x0101
        /*0792*/ 	.byte	0x3f
	.zero		1


	//   ....[44]....
        /*0794*/ 	.word	0x0000aca0
        /*0798*/ 	.word	0x000000ff
        /*079c*/ 	.word	0x00028c00
        /*07a0*/ 	.short	0x0107
        /*07a2*/ 	.byte	0x27
	.zero		1


	//   ....[45]....
        /*07a4*/ 	.word	0x0000ad00
        /*07a8*/ 	.word	0x000000ff
        /*07ac*/ 	.word	0x00028c00
        /*07b0*/ 	.short	0x0101
        /*07b2*/ 	.byte	0x27
	.zero		1


	//   ....[46]....
        /*07b4*/ 	.word	0x0000ad20
        /*07b8*/ 	.word	0x000000ff
        /*07bc*/ 	.word	0x00028c20
        /*07c0*/ 	.short	0x010a
        /*07c2*/ 	.byte	0x27
	.zero		1


	//   ....[47]....
        /*07c4*/ 	.word	0x0000adb0
        /*07c8*/ 	.word	0x00000013
        /*07cc*/ 	.word	0x00028c60
        /*07d0*/ 	.short	0x010a
        /*07d2*/ 	.byte	0x3f
	.zero		1


	//   ....[48]....
        /*07d4*/ 	.word	0x0000b7e0
        /*07d8*/ 	.word	0x00000013
        /*07dc*/ 	.word	0x00028c50
        /*07e0*/ 	.short	0x0107
        /*07e2*/ 	.byte	0x3f
	.zero		1


	//   ....[49]....
        /*07e4*/ 	.word	0x0000b8c0
        /*07e8*/ 	.word	0x00000013
        /*07ec*/ 	.word	0x00028c50
        /*07f0*/ 	.short	0x0101
        /*07f2*/ 	.byte	0x3f
	.zero		1


	//   ....[50]....
        /*07f4*/ 	.word	0x0000bb60
        /*07f8*/ 	.word	0x00000009
        /*07fc*/ 	.word	0x00028c40
        /*0800*/ 	.short	0x010a
        /*0802*/ 	.byte	0x3f
	.zero		1


	//   ....[51]....
        /*0804*/ 	.word	0x0000be90
        /*0808*/ 	.word	0x00000009
        /*080c*/ 	.word	0x00028c30
        /*0810*/ 	.short	0x0107
        /*0812*/ 	.byte	0x3f
	.zero		1


	//   ....[52]....
        /*0814*/ 	.word	0x0000bf50
        /*0818*/ 	.word	0x00000009
        /*081c*/ 	.word	0x00028c30
        /*0820*/ 	.short	0x0101
        /*0822*/ 	.byte	0x3f
	.zero		1


	//   ....[53]....
        /*0824*/ 	.word	0x0000bf80
        /*0828*/ 	.word	0x00000009
        /*082c*/ 	.word	0x00028c60
        /*0830*/ 	.short	0x010a
        /*0832*/ 	.byte	0x3f
	.zero		1


	//   ....[54]....
        /*0834*/ 	.word	0x0000c590
        /*0838*/ 	.word	0x00000009
        /*083c*/ 	.word	0x00028c50
        /*0840*/ 	.short	0x0107
        /*0842*/ 	.byte	0x3f
	.zero		1


	//   ....[55]....
        /*0844*/ 	.word	0x0000c670
        /*0848*/ 	.word	0x00000009
        /*084c*/ 	.word	0x00028c50
        /*0850*/ 	.short	0x0101
        /*0852*/ 	.byte	0x3f
	.zero		1


	//   ....[56]....
        /*0854*/ 	.word	0x0000c7f0
        /*0858*/ 	.word	0x00000004
        /*085c*/ 	.word	0x00028c20
        /*0860*/ 	.short	0x010a
        /*0862*/ 	.byte	0x3f
	.zero		1


	//   ....[57]....
        /*0864*/ 	.word	0x0000c970
        /*0868*/ 	.word	0x00000005
        /*086c*/ 	.word	0x00028c40
        /*0870*/ 	.short	0x010a
        /*0872*/ 	.byte	0x3f
	.zero		1


	//   ....[58]....
        /*0874*/ 	.word	0x0000ca10
        /*0878*/ 	.word	0x00000011
        /*087c*/ 	.word	0x00028c40
        /*0880*/ 	.short	0x010a
        /*0882*/ 	.byte	0x3f
	.zero		1


	//   ....[59]....
        /*0884*/ 	.word	0x0000ca50
        /*0888*/ 	.word	0x00000005
        /*088c*/ 	.word	0x00028c60
        /*0890*/ 	.short	0x010a
        /*0892*/ 	.byte	0x3f
	.zero		1


	//   ....[60]....
        /*0894*/ 	.word	0x0000ca90
        /*0898*/ 	.word	0x00000011
        /*089c*/ 	.word	0x00028c60
        /*08a0*/ 	.short	0x010a
        /*08a2*/ 	.byte	0x3f
	.zero		1


	//   ....[61]....
        /*08a4*/ 	.word	0x0000cb00
        /*08a8*/ 	.word	0x00000003
        /*08ac*/ 	.word	0x00028c50
        /*08b0*/ 	.short	0x010a
        /*08b2*/ 	.byte	0x3f
	.zero		1


	//   ....[62]....
        /*08b4*/ 	.word	0x0000cb60
        /*08b8*/ 	.word	0x00000004
        /*08bc*/ 	.word	0x00028c50
        /*08c0*/ 	.short	0x010a
        /*08c2*/ 	.byte	0x3f
	.zero		1


	//   ....[63]....
        /*08c4*/ 	.word	0x0000cbc0
        /*08c8*/ 	.word	0x00000003
        /*08cc*/ 	.word	0x00028c00
        /*08d0*/ 	.short	0x010a
        /*08d2*/ 	.byte	0x3f
	.zero		1


	//   ....[64]....
        /*08d4*/ 	.word	0x0000cc10
        /*08d8*/ 	.word	0x00000007
        /*08dc*/ 	.word	0x00028c30
        /*08e0*/ 	.short	0x010a
        /*08e2*/ 	.byte	0x3f
	.zero		1


	//   ....[65]....
        /*08e4*/ 	.word	0x0000cc60
        /*08e8*/ 	.word	0x00000007
        /*08ec*/ 	.word	0x00028c50
        /*08f0*/ 	.short	0x010a
        /*08f2*/ 	.byte	0x3f
	.zero		1


	//   ....[66]....
        /*08f4*/ 	.word	0x0000ccc0
        /*08f8*/ 	.word	0x00000004
        /*08fc*/ 	.word	0x00028c30
        /*0900*/ 	.short	0x010a
        /*0902*/ 	.byte	0x3f
	.zero		1


	//   ....[67]....
        /*0904*/ 	.word	0x0000cd20
        /*0908*/ 	.word	0x00000008
        /*090c*/ 	.word	0x00028c50
        /*0910*/ 	.short	0x010a
        /*0912*/ 	.byte	0x3f
	.zero		1


	//   ....[68]....
        /*0914*/ 	.word	0x0000ce40
        /*0918*/ 	.word	0x00000013
        /*091c*/ 	.word	0x00028c40
        /*0920*/ 	.short	0x010a
        /*0922*/ 	.byte	0x3f
	.zero		1


	//   ....[69]....
        /*0924*/ 	.word	0x0000d7d0
        /*0928*/ 	.word	0x00000003
        /*092c*/ 	.word	0x00028c20
        /*0930*/ 	.short	0x010a
        /*0932*/ 	.byte	0x3f
	.zero		1


	//   ....[70]....
        /*0934*/ 	.word	0x0000d820
        /*0938*/ 	.word	0x00000013
        /*093c*/ 	.word	0x00028c60
        /*0940*/ 	.short	0x010a
        /*0942*/ 	.byte	0x3f
	.zero		1


	//   ....[71]....
        /*0944*/ 	.word	0x0000e0d0
        /*0948*/ 	.word	0x00000009
        /*094c*/ 	.word	0x00028c40
        /*0950*/ 	.short	0x010a
        /*0952*/ 	.byte	0x3f
	.zero		1


	//   ....[72]....
        /*0954*/ 	.word	0x0000e570
        /*0958*/ 	.word	0x00000009
        /*095c*/ 	.word	0x00028c60
        /*0960*/ 	.short	0x010a
        /*0962*/ 	.byte	0x3f
	.zero		1


	//   ....[73]....
        /*0964*/ 	.word	0x0000ecc0
        /*0968*/ 	.word	0x00000004
        /*096c*/ 	.word	0x00028c20
        /*0970*/ 	.short	0x010a
        /*0972*/ 	.byte	0x3f
	.zero		1


	//   ....[74]....
        /*0974*/ 	.word	0x0000ee60
        /*0978*/ 	.word	0x00000005
        /*097c*/ 	.word	0x00028c40
        /*0980*/ 	.short	0x010a
        /*0982*/ 	.byte	0x3f
	.zero		1


	//   ....[75]....
        /*0984*/ 	.word	0x0000eeb0
        /*0988*/ 	.word	0x00000011
        /*098c*/ 	.word	0x00028c40
        /*0990*/ 	.short	0x010a
        /*0992*/ 	.byte	0x3f
	.zero		1


	//   ....[76]....
        /*0994*/ 	.word	0x0000ef00
        /*0998*/ 	.word	0x00000005
        /*099c*/ 	.word	0x00028c60
        /*09a0*/ 	.short	0x010a
        /*09a2*/ 	.byte	0x3f
	.zero		1


	//----- nvinfo : EIATTR_NUM_MBARRIERS
	.align		4
.L_150:
        /*09a4*/ 	.byte	0x03, 0x38
        /*09a6*/ 	.short	0x0016


	//----- nvinfo : EIATTR_EXIT_INSTR_OFFSETS
	.align		4
        /*09a8*/ 	.byte	0x04, 0x1c
        /*09aa*/ 	.short	(.L_152 - .L_151)


	//   ....[0]....
.L_151:
        /*09ac*/ 	.word	0x00000920


	//   ....[1]....
        /*09b0*/ 	.word	0x00008b20


	//   ....[2]....
        /*09b4*/ 	.word	0x0000cae0


	//----- nvinfo : EIATTR_MAX_THREADS
	.align		4
.L_152:
        /*09b8*/ 	.byte	0x04, 0x05
        /*09ba*/ 	.short	(.L_154 - .L_153)
.L_153:
        /*09bc*/ 	.word	0x00000180
        /*09c0*/ 	.word	0x00000001
        /*09c4*/ 	.word	0x00000001


	//----- nvinfo : EIATTR_CRS_STACK_SIZE
	.align		4
.L_154:
        /*09c8*/ 	.byte	0x04, 0x1e
        /*09ca*/ 	.short	(.L_156 - .L_155)
.L_155:
        /*09cc*/ 	.word	0x00000000


	//----- nvinfo : EIATTR_CBANK_PARAM_SIZE
	.align		4
.L_156:
        /*09d0*/ 	.byte	0x03, 0x19
        /*09d2*/ 	.short	0x0a70


	//----- nvinfo : EIATTR_PARAM_CBANK
	.align		4
        /*09d4*/ 	.byte	0x04, 0x0a
        /*09d6*/ 	.short	(.L_158 - .L_157)
	.align		4
.L_157:
        /*09d8*/ 	.word	index@(.nv.constant0._ZN7cutlass13device_kernelIN5flash11enable_sm90INS1_16FlashAttnFwdSm90INS1_25CollectiveMainloopFwdSm90ILi2EN4cute5tupleIJNS5_1CILi1EEES8_S8_EEENS6_IJNS7_ILi64EEESA_SA_EEELi512ENS_6half_tEfNS_4arch4Sm90ELb0ELb0ELb1ELb0ELb1ELb0ELb0ELb0ELb0ELb1ELb0ELb0EEENS1_21CollectiveEpilogueFwdINS6_IJSA_NS7_ILi512EEESA_EEES9_SC_SE_Li256ELb0ELb1ELb0ELb0EEENS1_29StaticPersistentTileSchedulerILb0EEEEEEEEEvNT_6ParamsE)
        /*09dc*/ 	.short	0x0210
        /*09de*/ 	.short	0x0a70


	//----- nvinfo : EIATTR_SW_WAR
	.align		4
.L_158:
        /*09e0*/ 	.byte	0x04, 0x36
        /*09e2*/ 	.short	(.L_160 - .L_159)
.L_159:
        /*09e4*/ 	.word	0x00000008
.L_160:


//--------------------- .nv.info._ZN7cutlass13device_kernelIN5flash11enable_sm90INS1_16FlashAttnFwdSm90INS1_25CollectiveMainloopFwdSm90ILi2EN4cute5tupleIJNS5_1CILi1EEES8_S8_EEENS6_IJNS7_ILi64EEESA_SA_EEELi512ENS_6half_tEfNS_4arch4Sm90ELb0ELb0ELb1ELb0ELb1ELb0ELb1ELb0ELb0ELb1ELb0ELb0EEENS1_21CollectiveEpilogueFwdINS6_IJSA_NS7_ILi512EEESA_EEES9_SC_SE_Li256ELb0ELb1ELb0ELb0EEENS1_29StaticPersistentTileSchedulerILb0EEEEEEEEEvNT_6ParamsE --------------------------
	.section	.nv.info._ZN7cutlass13device_kernelIN5flash11enable_sm90INS1_16FlashAttnFwdSm90INS1_25CollectiveMainloopFwdSm90ILi2EN4cute5tupleIJNS5_1CILi1EEES8_S8_EEENS6_IJNS7_ILi64EEESA_SA_EEELi512ENS_6half_tEfNS_4arch4Sm90ELb0ELb0ELb1ELb0ELb1ELb0ELb1ELb0ELb0ELb1ELb0ELb0EEENS1_21CollectiveEpilogueFwdINS6_IJSA_NS7_ILi512EEESA_EEES9_SC_SE_Li256ELb0ELb1ELb0ELb0EEENS1_29StaticPersistentTileSchedulerILb0EEEEEEEEEvNT_6ParamsE,"",@"SHT_CUDA_INFO"
	.sectionflags	@""
	.align	4


	//----- nvinfo : EIATTR_CUDA_API_VERSION
	.align		4
        /*0000*/ 	.byte	0x04, 0x37
        /*0002*/ 	.short	(.L_162 - .L_161)
.L_161:
        /*0004*/ 	.word	0x00000082


	//----- nvinfo : EIATTR_KPARAM_INFO
	.align		4
.L_162:
        /*0008*/ 	.byte	0x04, 0x17
        /*000a*/ 	.short	(.L_164 - .L_163)
.L_163:
        /*000c*/ 	.word	0x00000000
        /*0010*/ 	.short	0x0000
        /*0012*/ 	.short	0x0070
        /*0014*/ 	.byte	0x00, 0xf0, 0x01, 0x2c


	//----- nvinfo : EIATTR_SPARSE_MMA_MASK
	.align		4
.L_164:
        /*0018*/ 	.byte	0x03, 0x50
        /*001a*/ 	.short	0x0000


	//----- nvinfo : EIATTR_MAXREG_COUNT
	.align		4
        /*001c*/ 	.byte	0x03, 0x1b
        /*001e*/ 	.short	0x00a8


	//----- nvinfo : EIATTR_NUM_BARRIERS
	.align		4
        /*0020*/ 	.byte	0x02, 0x4c
        /*0022*/ 	.byte	0x10
	.zero		1


	//----- nvinfo : EIATTR_EXTERNS
	.align		4
        /*0024*/ 	.byte	0x04, 0x0f
        /*0026*/ 	.short	(.L_166 - .L_165)


	//   ....[0]....
	.align		4
.L_165:
        /*0028*/ 	.word	index@(__assertfail)


	//----- nvinfo : EIATTR_ANNOTATIONS
	.align		4
.L_166:
        /*002c*/ 	.byte	0x04, 0x55
        /*002e*/ 	.short	(.L_168 - .L_167)


	//   ....[0]....
.L_167:
        /* <DEDUP_REMOVED lines=17> */


	//----- nvinfo : EIATTR_MERCURY_ISA_VERSION
	.align		4
.L_168:
        /*0128*/ 	.byte	0x03, 0x5f
        /*012a*/ 	.short	0x0101


	//----- nvinfo : EIATTR_INT_WARP_WIDE_INSTR_OFFSETS
	.align		4
        /*012c*/ 	.byte	0x04, 0x31
        /*012e*/ 	.short	(.L_170 - .L_169)


	//   ....[0]....
.L_169:
        /*0130*/ 	.word	0x000000d0


	//   ....[1]....
        /*0134*/ 	.word	0x000000e0


	//   ....[2]....
        /*0138*/ 	.word	0x000000f0


	//   ....[3]....
        /*013c*/ 	.word	0x00000190


	//----- nvinfo : EIATTR_COOP_GROUP_MASK_REGIDS
	.align		4
.L_170:
        /*0140*/ 	.byte	0x04, 0x29
        /*0142*/ 	.short	(.L_172 - .L_171)


	//   ....[0]....
.L_171:
        /*0144*/ 	.word	0xffffffff


	//   ....[1]....
        /*0148*/ 	.word	0xffffffff


	//   ....[2]....
        /*014c*/ 	.word	0xffffffff


	//   ....[3]....
        /*0150*/ 	.word	0xffffffff


	//   ....[4]....
        /*0154*/ 	.word	0xffffffff


	//   ....[5]....
        /*0158*/ 	.word	0xffffffff


	//   ....[6]....
        /*015c*/ 	.word	0xffffffff


	//   ....[7]....
        /*0160*/ 	.word	0xffffffff


	//   ....[8]....
        /*0164*/ 	.word	0xffffffff


	//   ....[9]....
        /*0168*/ 	.word	0xffffffff


	//   ....[10]....
        /*016c*/ 	.word	0xffffffff


	//   ....[11]....
        /*0170*/ 	.word	0xffffffff


	//   ....[12]....
        /*0174*/ 	.word	0xffffffff


	//   ....[13]....
        /*0178*/ 	.word	0xffffffff


	//   ....[14]....
        /*017c*/ 	.word	0xffffffff


	//   ....[15]....
        /*0180*/ 	.word	0xffffffff


	//   ....[16]....
        /*0184*/ 	.word	0xffffffff


	//   ....[17]....
        /*0188*/ 	.word	0xffffffff


	//   ....[18]....
        /*018c*/ 	.word	0xffffffff


	//   ....[19]....
        /*0190*/ 	.word	0xffffffff


	//   ....[20]....
        /*0194*/ 	.word	0xffffffff


	//   ....[21]....
        /*0198*/ 	.word	0xffffffff


	//   ....[22]....
        /*019c*/ 	.word	0xffffffff


	//   ....[23]....
        /*01a0*/ 	.word	0xffffffff


	//   ....[24]....
        /*01a4*/ 	.word	0xffffffff


	//   ....[25]....
        /*01a8*/ 	.word	0xffffffff


	//   ....[26]....
        /*01ac*/ 	.word	0xffffffff


	//   ....[27]....
        /*01b0*/ 	.word	0xffffffff


	//   ....[28]....
        /*01b4*/ 	.word	0xffffffff


	//   ....[29]....
        /*01b8*/ 	.word	0xffffffff


	//   ....[30]....
        /*01bc*/ 	.word	0xffffffff


	//   ....[31]....
        /*01c0*/ 	.word	0xffffffff


	//   ....[32]....
        /*01c4*/ 	.word	0xffffffff


	//   ....[33]....
        /*01c8*/ 	.word	0xffffffff


	//   ....[34]....
        /*01cc*/ 	.word	0xffffffff


	//   ....[35]....
        /*01d0*/ 	.word	0xffffffff


	//   ....[36]....
        /*01d4*/ 	.word	0xffffffff


	//   ....[37]....
        /*01d8*/ 	.word	0xffffffff


	//   ....[38]....
        /*01dc*/ 	.word	0xffffffff


	//   ....[39]....
        /*01e0*/ 	.word	0xffffffff


	//   ....[40]....
        /*01e4*/ 	.word	0xffffffff


	//   ....[41]....
        /*01e8*/ 	.word	0xffffffff


	//   ....[42]....
        /*01ec*/ 	.word	0xffffffff


	//   ....[43]....
        /*01f0*/ 	.word	0xffffffff


	//   ....[44]....
        /*01f4*/ 	.word	0xffffffff


	//   ....[45]....
        /*01f8*/ 	.word	0xffffffff


	//   ....[46]....
        /*01fc*/ 	.word	0xffffffff


	//   ....[47]....
        /*0200*/ 	.word	0xffffffff


	//   ....[48]....
        /*0204*/ 	.word	0xffffffff


	//   ....[49]....
        /*0208*/ 	.word	0xffffffff


	//   ....[50]....
        /*020c*/ 	.word	0xffffffff


	//   ....[51]....
        /*0210*/ 	.word	0xffffffff


	//   ....[52]....
        /*0214*/ 	.word	0xffffffff


	//   ....[53]....
        /*0218*/ 	.word	0xffffffff


	//   ....[54]....
        /*021c*/ 	.word	0xffffffff


	//   ....[55]....
        /*0220*/ 	.word	0xffffffff


	//   ....[56]....
        /*0224*/ 	.word	0xffffffff


	//   ....[57]....
        /*0228*/ 	.word	0xffffffff


	//   ....[58]....
        /*022c*/ 	.word	0xffffffff


	//   ....[59]....
        /*0230*/ 	.word	0xffffffff


	//   ....[60]....
        /*0234*/ 	.word	0xffffffff


	//   ....[61]....
        /*0238*/ 	.word	0xffffffff


	//   ....[62]....
        /*023c*/ 	.word	0xffffffff


	//   ....[63]....
        /*0240*/ 	.word	0xffffffff


	//   ....[64]....
        /*0244*/ 	.word	0xffffffff


	//   ....[65]....
        /*0248*/ 	.word	0xffffffff


	//   ....[66]....
        /*024c*/ 	.word	0xffffffff


	//   ....[67]....
        /*0250*/ 	.word	0xffffffff


	//   ....[68]....
        /*0254*/ 	.word	0xffffffff


	//   ....[69]....
        /*0258*/ 	.word	0xffffffff


	//   ....[70]....
        /*025c*/ 	.word	0xffffffff


	//   ....[71]....
        /*0260*/ 	.word	0xffffffff


	//   ....[72]....
        /*0264*/ 	.word	0xffffffff


	//   ....[73]....
        /*0268*/ 	.word	0xffffffff


	//   ....[74]....
        /*026c*/ 	.word	0xffffffff


	//   ....[75]....
        /*0270*/ 	.word	0xffffffff


	//   ....[76]....
        /*0274*/ 	.word	0xffffffff


	//   ....[77]....
        /*0278*/ 	.word	0xffffffff


	//   ....[78]....
        /*027c*/ 	.word	0xffffffff


	//   ....[79]....
        /*0280*/ 	.word	0xffffffff


	//   ....[80]....
        /*0284*/ 	.word	0xffffffff


	//   ....[81]....
        /*0288*/ 	.word	0xffffffff


	//   ....[82]....
        /*028c*/ 	.word	0x0500000f


	//   ....[83]....
        /*0290*/ 	.word	0x0500000f


	//   ....[84]....
        /*0294*/ 	.word	0x0500000f


	//   ....[85]....
        /*0298*/ 	.word	0x0500000f


	//   ....[86]....
        /*029c*/ 	.word	0x0500000f


	//   ....[87]....
        /*02a0*/ 	.word	0x0500000f


	//   ....[88]....
        /*02a4*/ 	.word	0x0500000f


	//   ....[89]....
        /*02a8*/ 	.word	0x0500000f


	//   ....[90]....
        /*02ac*/ 	.word	0x0500000f


	//   ....[91]....
        /*02b0*/ 	.word	0x0500000f


	//   ....[92]....
        /*02b4*/ 	.word	0x0500000f


	//   ....[93]....
        /*02b8*/ 	.word	0x0500000f


	//   ....[94]....
        /*02bc*/ 	.word	0x0500000f


	//   ....[95]....
        /*02c0*/ 	.word	0x0500000f


	//   ....[96]....
        /*02c4*/ 	.word	0x0500000f


	//   ....[97]....
        /*02c8*/ 	.word	0x0500000f


	//   ....[98]....
        /*02cc*/ 	.word	0x0500000f


	//   ....[99]....
        /*02d0*/ 	.word	0x0500000f


	//   ....[100]....
        /*02d4*/ 	.word	0x0500000f


	//   ....[101]....
        /*02d8*/ 	.word	0x0500000f


	//   ....[102]....
        /*02dc*/ 	.word	0x0500000f


	//   ....[103]....
        /*02e0*/ 	.word	0x0500000f


	//   ....[104]....
        /*02e4*/ 	.word	0x0500000f


	//   ....[105]....
        /*02e8*/ 	.word	0x0500000f


	//   ....[106]....
        /*02ec*/ 	.word	0x0500000f


	//   ....[107]....
        /*02f0*/ 	.word	0x0500000f


	//   ....[108]....
        /*02f4*/ 	.word	0x0500000f


	//   ....[109]....
        /*02f8*/ 	.word	0x0500000f


	//   ....[110]....
        /*02fc*/ 	.word	0x0500000f


	//   ....[111]....
        /*0300*/ 	.word	0x0500000f


	//   ....[112]....
        /*0304*/ 	.word	0x0500000f


	//   ....[113]....
        /*0308*/ 	.word	0x0500000f


	//   ....[114]....
        /*030c*/ 	.word	0x0500000f


	//   ....[115]....
        /*0310*/ 	.word	0x0500000f


	//   ....[116]....
        /*0314*/ 	.word	0x0500000f


	//   ....[117]....
        /*0318*/ 	.word	0x0500000f


	//   ....[118]....
        /*031c*/ 	.word	0x0500000f


	//   ....[119]....
        /*0320*/ 	.word	0x0500000f


	//   ....[120]....
        /*0324*/ 	.word	0x0500000f


	//   ....[121]....
        /*0328*/ 	.word	0x0500000f


	//   ....[122]....
        /*032c*/ 	.word	0x0500000f


	//   ....[123]....
        /*0330*/ 	.word	0x0500000f


	//   ....[124]....
        /*0334*/ 	.word	0x0500000f


	//   ....[125]....
        /*0338*/ 	.word	0x0500000f


	//   ....[126]....
        /*033c*/ 	.word	0x0500000f


	//   ....[127]....
        /*0340*/ 	.word	0x0500000f


	//   ....[128]....
        /*0344*/ 	.word	0x0500000f


	//   ....[129]....
        /*0348*/ 	.word	0x0500000f


	//   ....[130]....
        /*034c*/ 	.word	0x0500000f


	//   ....[131]....
        /*0350*/ 	.word	0x0500000f


	//----- nvinfo : EIATTR_COOP_GROUP_INSTR_OFFSETS
	.align		4
.L_172:
        /*0354*/ 	.byte	0x04, 0x28
        /*0356*/ 	.short	(.L_174 - .L_173)


	//   ....[0]....
.L_173:
        /*0358*/ 	.word	0x00000080


	//   ....[1]....
        /*035c*/ 	.word	0x00000090


	//   ....[2]....
        /*0360*/ 	.word	0x000002c0


	//   ....[3]....
        /*0364*/ 	.word	0x00000420


	//   ....[4]....
        /*0368*/ 	.word	0x00000540


	//   ....[5]....
        /*036c*/ 	.word	0x000006a0


	//   ....[6]....
        /*0370*/ 	.word	0x000010b0


	//   ....[7]....
        /*0374*/ 	.word	0x00002810


	//   ....[8]....
        /*0378*/ 	.word	0x00002fb0


	//   ....[9]....
        /*037c*/ 	.word	0x00004780


	//   ....[10]....
        /*0380*/ 	.word	0x00004800


	//   ....[11]....
        /*0384*/ 	.word	0x00004a70


	//   ....[12]....
        /*0388*/ 	.word	0x00004b00


	//   ....[13]....
        /*038c*/ 	.word	0x000052e0


	//   ....[14]....
        /*0390*/ 	.word	0x00005890


	//   ....[15]....
        /*0394*/ 	.word	0x00006d40


	//   ....[16]....
        /*0398*/ 	.word	0x00006df0


	//   ....[17]....
        /*039c*/ 	.word	0x000070e0


	//   ....[18]....
        /*03a0*/ 	.word	0x000072a0


	//   ....[19]....
        /*03a4*/ 	.word	0x000081a0


	//   ....[20]....
        /*03a8*/ 	.word	0x00008250


	//   ....[21]....
        /*03ac*/ 	.word	0x00008280


	//   ....[22]....
        /*03b0*/ 	.word	0x00008340


	//   ....[23]....
        /*03b4*/ 	.word	0x00008360


	//   ....[24]....
        /*03b8*/ 	.word	0x000093b0


	//   ....[25]....
        /*03bc*/ 	.word	0x0000a020


	//   ....[26]....
        /*03c0*/ 	.word	0x0000a060


	//   ....[27]....
        /*03c4*/ 	.word	0x0000a080


	//   ....[28]....
        /*03c8*/ 	.word	0x0000a0a0


	//   ....[29]....
        /*03cc*/ 	.word	0x0000a6d0


	//   ....[30]....
        /*03d0*/ 	.word	0x0000a6f0


	//   ....[31]....
        /*03d4*/ 	.word	0x0000a930


	//   ....[32]....
        /*03d8*/ 	.word	0x0000a960


	//   ....[33]....
        /*03dc*/ 	.word	0x0000c640


	//   ....[34]....
        /*03e0*/ 	.word	0x0000c670


	//   ....[35]....
        /*03e4*/ 	.word	0x0000c710


	//   ....[36]....
        /*03e8*/ 	.word	0x0000c730


	//   ....[37]....
        /*03ec*/ 	.word	0x0000c7a0


	//   ....[38]....
        /*03f0*/ 	.word	0x0000c7c0


	//   ....[39]....
        /*03f4*/ 	.word	0x0000c7d0


	//   ....[40]....
        /*03f8*/ 	.word	0x0000c7e0


	//   ....[41]....
        /*03fc*/ 	.word	0x0000ce80


	//   ....[42]....
        /*0400*/ 	.word	0x0000ceb0


	//   ....[43]....
        /*0404*/ 	.word	0x0000cf70


	//   ....[44]....
        /*0408*/ 	.word	0x0000cf80


	//   ....[45]....
        /*040c*/ 	.word	0x0000d010


	//   ....[46]....
        /*0410*/ 	.word	0x0000d020


	//   ....[47]....
        /*0414*/ 	.word	0x0000d040


	//   ....[48]....
        /*0418*/ 	.word	0x0000d080


	//   ....[49]....
        /*041c*/ 	.word	0x0000d5e0


	//   ....[50]....
        /*0420*/ 	.word	0x0000d610


	//   ....[51]....
        /*0424*/ 	.word	0x0000d620


	//   ....[52]....
        /*0428*/ 	.word	0x0000d640


	//   ....[53]....
        /*042c*/ 	.word	0x0000d7b0


	//   ....[54]....
        /*0430*/ 	.word	0x0000d7f0


	//   ....[55]....
        /*0434*/ 	.word	0x0000d810


	//   ....[56]....
        /*0438*/ 	.word	0x0000d8e0


	//   ....[57]....
        /*043c*/ 	.word	0x0000de00


	//   ....[58]....
        /*0440*/ 	.word	0x0000de30


	//   ....[59]....
        /*0444*/ 	.word	0x0000de60


	//   ....[60]....
        /*0448*/ 	.word	0x0000df20


	//   ....[61]....
        /*044c*/ 	.word	0x0000df60


	//   ....[62]....
        /*0450*/ 	.word	0x0000df80


	//   ....[63]....
        /*0454*/ 	.word	0x0000dfa0


	//   ....[64]....
        /*0458*/ 	.word	0x0000e330


	//   ....[65]....
        /*045c*/ 	.word	0x0000eb90


	//   ....[66]....
        /*0460*/ 	.word	0x0000ebb0


	//   ....[67]....
        /*0464*/ 	.word	0x0000ec00


	//   ....[68]....
        /*0468*/ 	.word	0x0000ec10


	//   ....[69]....
        /*046c*/ 	.word	0x0000ec50


	//   ....[70]....
        /*0470*/ 	.word	0x0000ec60


	//   ....[71]....
        /*0474*/ 	.word	0x0000ec70


	//   ....[72]....
        /*0478*/ 	.word	0x0000ecb0


	//   ....[73]....
        /*047c*/ 	.word	0x0000efe0


	//   ....[74]....
        /*0480*/ 	.word	0x0000f010


	//   ....[75]....
        /*0484*/ 	.word	0x0000f040


	//   ....[76]....
        /*0488*/ 	.word	0x0000f080


	//   ....[77]....
        /*048c*/ 	.word	0x0000f0a0


	//   ....[78]....
        /*0490*/ 	.word	0x0000f160


	//   ....[79]....
        /*0494*/ 	.word	0x0000f180


	//   ....[80]....
        /*0498*/ 	.word	0x0000f200


	//   ....[81]....
        /*049c*/ 	.word	0x0000f740


	//   ....[82]....
        /*04a0*/ 	.word	0x0000fc60


	//   ....[83]....
        /*04a4*/ 	.word	0x0000fd50


	//   ....[84]....
        /*04a8*/ 	.word	0x0000fdf0


	//   ....[85]....
        /*04ac*/ 	.word	0x0000fe60


	//   ....[86]....
        /*04b0*/ 	.word	0x0000ff50


	//   ....[87]....
        /*04b4*/ 	.word	0x0000ffc0


	//   ....[88]....
        /*04b8*/ 	.word	0x000100b0


	//   ....[89]....
        /*04bc*/ 	.word	0x00010120


	//   ....[90]....
        /*04c0*/ 	.word	0x000101c0


	//   ....[91]....
        /*04c4*/ 	.word	0x000102b0


	//   ....[92]....
        /*04c8*/ 	.word	0x00010330


	//   ....[93]....
        /*04cc*/ 	.word	0x00010390


	//   ....[94]....
        /*04d0*/ 	.word	0x00010480


	//   ....[95]....
        /*04d4*/ 	.word	0x00010500


	//   ....[96]....
        /*04d8*/ 	.word	0x000105e0


	//   ....[97]....
        /*04dc*/ 	.word	0x00010650


	//   ....[98]....
        /*04e0*/ 	.word	0x00010710


	//   ....[99]....
        /*04e4*/ 	.word	0x000107b0


	//   ....[100]....
        /*04e8*/ 	.word	0x00010860


	//   ....[101]....
        /*04ec*/ 	.word	0x000109a0


	//   ....[102]....
        /*04f0*/ 	.word	0x00010a90


	//   ....[103]....
        /*04f4*/ 	.word	0x00010c40


	//   ....[104]....
        /*04f8*/ 	.word	0x00010c90


	//   ....[105]....
        /*04fc*/ 	.word	0x00010da0


	//   ....[106]....
        /*0500*/ 	.word	0x00010e80


	//   ....[107]....
        /*0504*/ 	.word	0x00011000


	//   ....[108]....
        /*0508*/ 	.word	0x000110f0


	//   ....[109]....
        /*050c*/ 	.word	0x00011250


	//   ....[110]....
        /*0510*/ 	.word	0x00011390


	//   ....[111]....
        /*0514*/ 	.word	0x000114a0


	//   ....[112]....
        /*0518*/ 	.word	0x000115e0


	//   ....[113]....
        /*051c*/ 	.word	0x000116e0


	//   ....[114]....
        /*0520*/ 	.word	0x000117b0


	//   ....[115]....
        /*0524*/ 	.word	0x00011890


	//   ....[116]....
        /*0528*/ 	.word	0x00011930


	//   ....[117]....
        /*052c*/ 	.word	0x00011990


	//   ....[118]....
        /*0530*/ 	.word	0x00011a40


	//   ....[119]....
        /*0534*/ 	.word	0x00011aa0


	//   ....[120]....
        /*0538*/ 	.word	0x00011b50


	//   ....[121]....
        /*053c*/ 	.word	0x00011bb0


	//   ....[122]....
        /*0540*/ 	.word	0x00011c60


	//   ....[123]....
        /*0544*/ 	.word	0x00011d50


	//   ....[124]....
        /*0548*/ 	.word	0x00011e20


	//   ....[125]....
        /*054c*/ 	.word	0x00011ef0


	//   ....[126]....
        /*0550*/ 	.word	0x00012000


	//   ....[127]....
        /*0554*/ 	.word	0x00012120


	//   ....[128]....
        /*0558*/ 	.word	0x00012200


	//   ....[129]....
        /*055c*/ 	.word	0x00012300


	//   ....[130]....
        /*0560*/ 	.word	0x000123d0


	//   ....[131]....
        /*0564*/ 	.word	0x000124e0


	//----- nvinfo : EIATTR_REG_RECONFIG
	.align		4
.L_174:
        /*0568*/ 	.byte	0x01, 0x54
	.zero		2


	//----- nvinfo : EIATTR_SYSCALL_OFFSETS
	.align		4
        /*056c*/ 	.byte	0x04, 0x46
        /*056e*/ 	.short	(.L_176 - .L_175)


	//   ....[0]....
.L_175:
        /*0570*/ 	.word	0x00002a10


	//   ....[1]....
        /*0574*/ 	.word	0x0000bee0


	//   ....[2]....
        /*0578*/ 	.word	0x0000c020


	//   ....[3]....
        /*057c*/ 	.word	0x0000c110


	//   ....[4]....
        /*0580*/ 	.word	0x0000cb20


	//   ....[5]....
        /*0584*/ 	.word	0x0000d2c0


	//----- nvinfo : EIATTR_MBARRIER_INSTR_OFFSETS
	.align		4
.L_176:
        /*0588*/ 	.byte	0x04, 0x39
        /*058a*/ 	.short	(.L_178 - .L_177)


	//   ....[0]....
.L_177:
        /*058c*/ 	.word	0x000001a0
        /*0590*/ 	.word	0x000000ff
        /*0594*/ 	.word	0x00038800
        /*0598*/ 	.short	0x0100
        /*059a*/ 	.byte	0x08
	.zero		1


	//   ....[1]....
        /*059c*/ 	.word	0x000001b0
        /*05a0*/ 	.word	0x000000ff
        /*05a4*/ 	.word	0x00038810
        /*05a8*/ 	.short	0x0100
        /*05aa*/ 	.byte	0x08
	.zero		1


	//   ....[2]....
        /*05ac*/ 	.word	0x000001c0
        /*05b0*/ 	.word	0x000000ff
        /*05b4*/ 	.word	0x00038820
        /*05b8*/ 	.short	0x0100
        /*05ba*/ 	.byte	0x08
	.zero		1


	//   ....[3]....
        /*05bc*/ 	.word	0x00000270
        /*05c0*/ 	.word	0x000000ff
        /*05c4*/ 	.word	0x00038830
        /*05c8*/ 	.short	0x0100
        /*05ca*/ 	.byte	0x06
	.zero		1


	//   ....[4]....
        /*05cc*/ 	.word	0x00000280
        /*05d0*/ 	.word	0x000000ff
        /*05d4*/ 	.word	0x00038840
        /*05d8*/ 	.short	0x0100
        /*05da*/ 	.byte	0x06
	.zero		1


	//   ....[5]....
        /*05dc*/ 	.word	0x00000290
        /*05e0*/ 	.word	0x000000ff
        /*05e4*/ 	.word	0x00038838
        /*05e8*/ 	.short	0x0100
        /*05ea*/ 	.byte	0x06
	.zero		1


	//   ....[6]....
        /*05ec*/ 	.word	0x000002a0
        /*05f0*/ 	.word	0x000000ff
        /*05f4*/ 	.word	0x00038848
        /*05f8*/ 	.short	0x0100
        /*05fa*/ 	.byte	0x06
	.zero		1


	//   ....[7]....
        /*05fc*/ 	.word	0x000003d0
        /*0600*/ 	.word	0x000000ff
        /*0604*/ 	.word	0x00038850
        /*0608*/ 	.short	0x0100
        /*060a*/ 	.byte	0x08
	.zero		1


	//   ....[8]....
        /*060c*/ 	.word	0x000003e0
        /*0610*/ 	.word	0x000000ff
        /*0614*/ 	.word	0x00038860
        /*0618*/ 	.short	0x0100
        /*061a*/ 	.byte	0x08
	.zero		1


	//   ....[9]....
        /*061c*/ 	.word	0x000003f0
        /*0620*/ 	.word	0x000000ff
        /*0624*/ 	.word	0x00038858
        /*0628*/ 	.short	0x0100
        /*062a*/ 	.byte	0x08
	.zero		1


	//   ....[10]....
        /*062c*/ 	.word	0x00000400
        /*0630*/ 	.word	0x000000ff
        /*0634*/ 	.word	0x00038868
        /*0638*/ 	.short	0x0100
        /*063a*/ 	.byte	0x08
	.zero		1


	//   ....[11]....
        /*063c*/ 	.word	0x000004f0
        /*0640*/ 	.word	0x000000ff
        /*0644*/ 	.word	0x00038870
        /*0648*/ 	.short	0x0100
        /*064a*/ 	.byte	0x06
	.zero		1


	//   ....[12]....
        /*064c*/ 	.word	0x00000500
        /*0650*/ 	.word	0x000000ff
        /*0654*/ 	.word	0x00038880
        /*0658*/ 	.short	0x0100
        /*065a*/ 	.byte	0x06
	.zero		1


	//   ....[13]....
        /*065c*/ 	.word	0x00000510
        /*0660*/ 	.word	0x000000ff
        /*0664*/ 	.word	0x00038878
        /*0668*/ 	.short	0x0100
        /*066a*/ 	.byte	0x06
	.zero		1


	//   ....[14]....
        /*066c*/ 	.word	0x00000520
        /*0670*/ 	.word	0x000000ff
        /*0674*/ 	.word	0x00038888
        /*0678*/ 	.short	0x0100
        /*067a*/ 	.byte	0x06
	.zero		1


	//   ....[15]....
        /*067c*/ 	.word	0x00000650
        /*0680*/ 	.word	0x000000ff
        /*0684*/ 	.word	0x00038890
        /*0688*/ 	.short	0x0100
        /*068a*/ 	.byte	0x08
	.zero		1


	//   ....[16]....
        /*068c*/ 	.word	0x00000660
        /*0690*/ 	.word	0x000000ff
        /*0694*/ 	.word	0x000388a0
        /*0698*/ 	.short	0x0100
        /*069a*/ 	.byte	0x08
	.zero		1


	//   ....[17]....
        /*069c*/ 	.word	0x00000670
        /*06a0*/ 	.word	0x000000ff
        /*06a4*/ 	.word	0x00038898
        /*06a8*/ 	.short	0x0100
        /*06aa*/ 	.byte	0x08
	.zero		1


	//   ....[18]....
        /*06ac*/ 	.word	0x00000680
        /*06b0*/ 	.word	0x000000ff
        /*06b4*/ 	.word	0x000388a8
        /*06b8*/ 	.short	0x0100
        /*06ba*/ 	.byte	0x08
	.zero		1


	//   ....[19]....
        /*06bc*/ 	.word	0x000007b0
        /*06c0*/ 	.word	0x000000ff
        /*06c4*/ 	.word	0x000388b0
        /*06c8*/ 	.short	0x0100
        /*06ca*/ 	.byte	0x08
	.zero		1


	//   ....[20]....
        /*06cc*/ 	.word	0x000007c0
        /*06d0*/ 	.word	0x000000ff
        /*06d4*/ 	.word	0x000388c0
        /*06d8*/ 	.short	0x0100
        /*06da*/ 	.byte	0x08
	.zero		1


	//   ....[21]....
        /*06dc*/ 	.word	0x000007d0
        /*06e0*/ 	.word	0x000000ff
        /*06e4*/ 	.word	0x000388b8
        /*06e8*/ 	.short	0x0100
        /*06ea*/ 	.byte	0x08
	.zero		1


	//   ....[22]....
        /*06ec*/ 	.word	0x000007e0
        /*06f0*/ 	.word	0x000000ff
        /*06f4*/ 	.word	0x000388c8
        /*06f8*/ 	.short	0x0100
        /*06fa*/ 	.byte	0x08
	.zero		1


	//   ....[23]....
        /*06fc*/ 	.word	0x00001400
        /*0700*/ 	.word	0x000000ff
        /*0704*/ 	.word	0x00000000
        /*0708*/ 	.short	0x0101
        /*070a*/ 	.byte	0x06
	.zero		1


	//   ....[24]....
        /*070c*/ 	.word	0x00001f00
        /*0710*/ 	.word	0x000000ff
        /*0714*/ 	.word	0x00000000
        /*0718*/ 	.short	0x0101
        /*071a*/ 	.byte	0x06
	.zero		1


	//   ....[25]....
        /*071c*/ 	.word	0x00002a70
        /*0720*/ 	.word	0x000000ff
        /*0724*/ 	.word	0x00038800
        /*0728*/ 	.short	0x010a
        /*072a*/ 	.byte	0x26
	.zero		1


	//   ....[26]....
        /*072c*/ 	.word	0x00002ae0
        /*0730*/ 	.word	0x00000003
        /*0734*/ 	.word	0x00038830
        /*0738*/ 	.short	0x010a
        /*073a*/ 	.byte	0x3f
	.zero		1


	//   ....[27]....
        /*073c*/ 	.word	0x00002b20
        /*0740*/ 	.word	0x00000003
        /*0744*/ 	.word	0x00038830
        /*0748*/ 	.short	0x010a
        /*074a*/ 	.byte	0x3f
	.zero		1


	//   ....[28]....
        /*074c*/ 	.word	0x00002da0
        /*0750*/ 	.word	0x000000ff
        /*0754*/ 	.word	0x00038810
        /*0758*/ 	.short	0x010a
        /*075a*/ 	.byte	0x26
	.zero		1


	//   ....[29]....
        /*075c*/ 	.word	0x00002de0
        /*0760*/ 	.word	0x00000003
        /*0764*/ 	.word	0x00038850
        /*0768*/ 	.short	0x010a
        /*076a*/ 	.byte	0x3f
	.zero		1


	//   ....[30]....
        /*076c*/ 	.word	0x00002e20
        /*0770*/ 	.word	0x00000003
        /*0774*/ 	.word	0x00038850
        /*0778*/ 	.short	0x010a
        /*077a*/ 	.byte	0x3f
	.zero		1


	//   ....[31]....
        /*077c*/ 	.word	0x00004ab0
        /*0780*/ 	.word	0x000000ff
        /*0784*/ 	.word	0x00000000
        /*0788*/ 	.short	0x0101
        /*078a*/ 	.byte	0x07
	.zero		1


	//   ....[32]....
        /*078c*/ 	.word	0x00005360
        /*0790*/ 	.word	0x000000ff
        /*0794*/ 	.word	0x00000000
        /*0798*/ 	.short	0x0101
        /*079a*/ 	.byte	0x07
	.zero		1


	//   ....[33]....
        /*079c*/ 	.word	0x00005470
        /*07a0*/ 	.word	0x000000ff
        /*07a4*/ 	.word	0x00038830
        /*07a8*/ 	.short	0x010a
        /*07aa*/ 	.byte	0x07
	.zero		1


	//   ....[34]....
        /*07ac*/ 	.word	0x000054b0
        /*07b0*/ 	.word	0x000000ff
        /*07b4*/ 	.word	0x00038830
        /*07b8*/ 	.short	0x010a
        /*07ba*/ 	.byte	0x07
	.zero		1


	//   ....[35]....
        /*07bc*/ 	.word	0x000056c0
        /*07c0*/ 	.word	0x000000ff
        /*07c4*/ 	.word	0x00038850
        /*07c8*/ 	.short	0x010a
        /*07ca*/ 	.byte	0x07
	.zero		1


	//   ....[36]....
        /*07cc*/ 	.word	0x00005700
        /*07d0*/ 	.word	0x000000ff
        /*07d4*/ 	.word	0x00038850
        /*07d8*/ 	.short	0x010a
        /*07da*/ 	.byte	0x07
	.zero		1


	//   ....[37]....
        /*07dc*/ 	.word	0x00006bc0
        /*07e0*/ 	.word	0x000000ff
        /*07e4*/ 	.word	0x00000000
        /*07e8*/ 	.short	0x0101
        /*07ea*/ 	.byte	0x0b
	.zero		1


	//   ....[38]....
        /*07ec*/ 	.word	0x00008230
        /*07f0*/ 	.word	0x000000ff
        /*07f4*/ 	.word	0x00000000
        /*07f8*/ 	.short	0x0101
        /*07fa*/ 	.byte	0x07
	.zero		1


	//   ....[39]....
        /*07fc*/ 	.word	0x0000a6e0
        /*0800*/ 	.word	0x000000ff
        /*0804*/ 	.word	0x00000000
        /*0808*/ 	.short	0x0101
        /*080a*/ 	.byte	0x04
	.zero		1


	//   ....[40]....
        /*080c*/ 	.word	0x0000c430
        /*0810*/ 	.word	0x00000019
        /*0814*/ 	.word	0x00038840
        /*0818*/ 	.short	0x010a
        /*081a*/ 	.byte	0x3f
	.zero		1


	//   ....[41]....
        /*081c*/ 	.word	0x0000c8e0
        /*0820*/ 	.word	0x00000019
        /*0824*/ 	.word	0x00038830
        /*0828*/ 	.short	0x0107
        /*082a*/ 	.byte	0x3f
	.zero		1


	//   ....[42]....
        /*082c*/ 	.word	0x0000c9a0
        /*0830*/ 	.word	0x00000019
        /*0834*/ 	.word	0x00038830
        /*0838*/ 	.short	0x0101
        /*083a*/ 	.byte	0x3f
	.zero		1


	//   ....[43]....
        /*083c*/ 	.word	0x0000d140
        /*0840*/ 	.word	0x000000ff
        /*0844*/ 	.word	0x00038800
        /*0848*/ 	.short	0x0107
        /*084a*/ 	.byte	0x25
	.zero		1


	//   ....[44]....
        /*084c*/ 	.word	0x0000d190
        /*0850*/ 	.word	0x000000ff
        /*0854*/ 	.word	0x00038800
        /*0858*/ 	.short	0x0101
        /*085a*/ 	.byte	0x25
	.zero		1


	//   ....[45]....
        /*085c*/ 	.word	0x0000db00
        /*0860*/ 	.word	0x000000ff
        /*0864*/ 	.word	0x00038810
        /*0868*/ 	.short	0x0107
        /*086a*/ 	.byte	0x25
	.zero		1


	//   ....[46]....
        /*086c*/ 	.word	0x0000db60
        /*0870*/ 	.word	0x000000ff
        /*0874*/ 	.word	0x00038810
        /*0878*/ 	.short	0x0101
        /*087a*/ 	.byte	0x25
	.zero		1


	//   ....[47]....
        /*087c*/ 	.word	0x0000db80
        /*0880*/ 	.word	0x000000ff
        /*0884*/ 	.word	0x00038820
        /*0888*/ 	.short	0x010a
        /*088a*/ 	.byte	0x25
	.zero		1


	//   ....[48]....
        /*088c*/ 	.word	0x0000dc10
        /*0890*/ 	.word	0x00000019
        /*0894*/ 	.word	0x00038860
        /*0898*/ 	.short	0x010a
        /*089a*/ 	.byte	0x3f
	.zero		1


	//   ....[49]....
        /*089c*/ 	.word	0x0000e670
        /*08a0*/ 	.word	0x00000019
        /*08a4*/ 	.word	0x00038850
        /*08a8*/ 	.short	0x0107
        /*08aa*/ 	.byte	0x3f
	.zero		1


	//   ....[50]....
        /*08ac*/ 	.word	0x0000e750
        /*08b0*/ 	.word	0x00000019
        /*08b4*/ 	.word	0x00038850
        /*08b8*/ 	.short	0x0101
        /*08ba*/ 	.byte	0x3f
	.zero		1


	//   ....[51]....
        /*08bc*/ 	.word	0x0000e9f0
        /*08c0*/ 	.word	0x00000008
        /*08c4*/ 	.word	0x00038840
        /*08c8*/ 	.short	0x010a
        /*08ca*/ 	.byte	0x3f
	.zero		1


	//   ....[52]....
        /*08cc*/ 	.word	0x0000ed30
        /*08d0*/ 	.word	0x00000008
        /*08d4*/ 	.word	0x00038830
        /*08d8*/ 	.short	0x0107
        /*08da*/ 	.byte	0x3f
	.zero		1


	//   ....[53]....
        /*08dc*/ 	.word	0x0000edf0
        /*08e0*/ 	.word	0x00000008
        /*08e4*/ 	.word	0x00038830
        /*08e8*/ 	.short	0x0101
        /*08ea*/ 	.byte	0x3f
	.zero		1


	//   ....[54]....
        /*08ec*/ 	.word	0x0000ee20
        /*08f0*/ 	.word	0x00000008
        /*08f4*/ 	.word	0x00038860
        /*08f8*/ 	.short	0x010a
        /*08fa*/ 	.byte	0x3f
	.zero		1


	//   ....[55]....
        /*08fc*/ 	.word	0x0000f460
        /*0900*/ 	.word	0x00000008
        /*0904*/ 	.word	0x00038850
        /*0908*/ 	.short	0x0107
        /*090a*/ 	.byte	0x3f
	.zero		1


	//   ....[56]....
        /*090c*/ 	.word	0x0000f530
        /*0910*/ 	.word	0x00000008
        /*0914*/ 	.word	0x00038850
        /*0918*/ 	.short	0x0101
        /*091a*/ 	.byte	0x3f
	.zero		1


	//   ....[57]....
        /*091c*/ 	.word	0x0000f6c0
        /*0920*/ 	.word	0x00000005
        /*0924*/ 	.word	0x00038820
        /*0928*/ 	.short	0x010a
        /*092a*/ 	.byte	0x3f
	.zero		1


	//   ....[58]....
        /*092c*/ 	.word	0x0000f830
        /*0930*/ 	.word	0x00000003
        /*0934*/ 	.word	0x00038840
        /*0938*/ 	.short	0x010a
        /*093a*/ 	.byte	0x3f
	.zero		1


	//   ....[59]....
        /*093c*/ 	.word	0x0000f8d0
        /*0940*/ 	.word	0x00000005
        /*0944*/ 	.word	0x00038840
        /*0948*/ 	.short	0x010a
        /*094a*/ 	.byte	0x3f
	.zero		1


	//   ....[60]....
        /*094c*/ 	.word	0x0000f910
        /*0950*/ 	.word	0x00000003
        /*0954*/ 	.word	0x00038860
        /*0958*/ 	.short	0x010a
        /*095a*/ 	.byte	0x3f
	.zero		1


	//   ....[61]....
        /*095c*/ 	.word	0x0000f950
        /*0960*/ 	.word	0x00000005
        /*0964*/ 	.word	0x00038860
        /*0968*/ 	.short	0x010a
        /*096a*/ 	.byte	0x3f
	.zero		1


	//   ....[62]....
        /*096c*/ 	.word	0x0000f9c0
        /*0970*/ 	.word	0x00000003
        /*0974*/ 	.word	0x00038800
        /*0978*/ 	.short	0x010a
        /*097a*/ 	.byte	0x3f
	.zero		1


	//   ....[63]....
        /*097c*/ 	.word	0x0000fa10
        /*0980*/ 	.word	0x00000003
        /*0984*/ 	.word	0x00038830
        /*0988*/ 	.short	0x010a
        /*098a*/ 	.byte	0x3f
	.zero		1


	//   ....[64]....
        /*098c*/ 	.word	0x0000fa70
        /*0990*/ 	.word	0x00000005
        /*0994*/ 	.word	0x00038810
        /*0998*/ 	.short	0x010a
        /*099a*/ 	.byte	0x3f
	.zero		1


	//   ....[65]....
        /*099c*/ 	.word	0x0000fac0
        /*09a0*/ 	.word	0x00000003
        /*09a4*/ 	.word	0x00038850
        /*09a8*/ 	.short	0x010a
        /*09aa*/ 	.byte	0x3f
	.zero		1


	//   ....[66]....
        /*09ac*/ 	.word	0x0000fb20
        /*09b0*/ 	.word	0x00000005
        /*09b4*/ 	.word	0x00038830
        /*09b8*/ 	.short	0x010a
        /*09ba*/ 	.byte	0x3f
	.zero		1


	//   ....[67]....
        /*09bc*/ 	.word	0x0000fb80
        /*09c0*/ 	.word	0x00000005
        /*09c4*/ 	.word	0x00038850
        /*09c8*/ 	.short	0x010a
        /*09ca*/ 	.byte	0x3f
	.zero		1


	//   ....[68]....
        /*09cc*/ 	.word	0x0000fca0
        /*09d0*/ 	.word	0x00000019
        /*09d4*/ 	.word	0x00038840
        /*09d8*/ 	.short	0x010a
        /*09da*/ 	.byte	0x3f
	.zero		1


	//   ....[69]....
        /*09dc*/ 	.word	0x00010f00
        /*09e0*/ 	.word	0x00000003
        /*09e4*/ 	.word	0x00038820
        /*09e8*/ 	.short	0x010a
        /*09ea*/ 	.byte	0x3f
	.zero		1


	//   ....[70]....
        /*09ec*/ 	.word	0x00010f50
        /*09f0*/ 	.word	0x00000019
        /*09f4*/ 	.word	0x00038860
        /*09f8*/ 	.short	0x010a
        /*09fa*/ 	.byte	0x3f
	.zero		1


	//   ....[71]....
        /*09fc*/ 	.word	0x000117e0
        /*0a00*/ 	.word	0x00000008
        /*0a04*/ 	.word	0x00038840
        /*0a08*/ 	.short	0x010a
        /*0a0a*/ 	.byte	0x3f
	.zero		1


	//   ....[72]....
        /*0a0c*/ 	.word	0x00011ca0
        /*0a10*/ 	.word	0x00000008
        /*0a14*/ 	.word	0x00038860
        /*0a18*/ 	.short	0x010a
        /*0a1a*/ 	.byte	0x3f
	.zero		1


	//   ....[73]....
        /*0a1c*/ 	.word	0x00012400
        /*0a20*/ 	.word	0x00000005
        /*0a24*/ 	.word	0x00038820
        /*0a28*/ 	.short	0x010a
        /*0a2a*/ 	.byte	0x3f
	.zero		1


	//   ....[74]....
        /*0a2c*/ 	.word	0x000125a0
        /*0a30*/ 	.word	0x00000003
        /*0a34*/ 	.word	0x00038840
        /*0a38*/ 	.short	0x010a
        /*0a3a*/ 	.byte	0x3f
	.zero		1


	//   ....[75]....
        /*0a3c*/ 	.word	0x000125f0
        /*0a40*/ 	.word	0x00000005
        /*0a44*/ 	.word	0x00038840
        /*0a48*/ 	.short	0x010a
        /*0a4a*/ 	.byte	0x3f
	.zero		1


	//   ....[76]....
        /*0a4c*/ 	.word	0x00012640
        /*0a50*/ 	.word	0x00000003
        /*0a54*/ 	.word	0x00038860
        /*0a58*/ 	.short	0x010a
        /*0a5a*/ 	.byte	0x3f
	.zero		1


	//----- nvinfo : EIATTR_NUM_MBARRIERS
	.align		4
.L_178:
        /*0a5c*/ 	.byte	0x03, 0x38
        /*0a5e*/ 	.short	0x0017


	//----- nvinfo : EIATTR_EXIT_INSTR_OFFSETS
	.align		4
        /*0a60*/ 	.byte	0x04, 0x1c
        /*0a62*/ 	.short	(.L_180 - .L_179)


	//   ....[0]....
.L_179:
        /*0a64*/ 	.word	0x00000930


	//   ....[1]....
        /*0a68*/ 	.word	0x0000abb0


	//   ....[2]....
        /*0a6c*/ 	.word	0x0000f9a0


	//----- nvinfo : EIATTR_MAX_THREADS
	.align		4
.L_180:
        /*0a70*/ 	.byte	0x04, 0x05
        /*0a72*/ 	.short	(.L_182 - .L_181)
.L_181:
        /*0a74*/ 	.word	0x00000180
        /*0a78*/ 	.word	0x00000001
        /*0a7c*/ 	.word	0x00000001


	//----- nvinfo : EIATTR_CRS_STACK_SIZE
	.align		4
.L_182:
        /*0a80*/ 	.byte	0x04, 0x1e
        /*0a82*/ 	.short	(.L_184 - .L_183)
.L_183:
        /*0a84*/ 	.word	0x00000000


	//----- nvinfo : EIATTR_CBANK_PARAM_SIZE
	.align		4
.L_184:
        /*0a88*/ 	.byte	0x03, 0x19
        /*0a8a*/ 	.short	0x0b70


	//----- nvinfo : EIATTR_PARAM_CBANK
	.align		4
        /*0a8c*/ 	.byte	0x04, 0x0a
        /*0a8e*/ 	.short	(.L_186 - .L_185)
	.align		4
.L_185:
        /*0a90*/ 	.word	index@(.nv.constant0._ZN7cutlass13device_kernelIN5flash11enable_sm90INS1_16FlashAttnFwdSm90INS1_25CollectiveMainloopFwdSm90ILi2EN4cute5tupleIJNS5_1CILi1EEES8_S8_EEENS6_IJNS7_ILi64EEESA_SA_EEELi512ENS_6half_tEfNS_4arch4Sm90ELb0ELb0ELb1ELb0ELb1ELb0ELb1ELb0ELb0ELb1ELb0ELb0EEENS1_21CollectiveEpilogueFwdINS6_IJSA_NS7_ILi512EEESA_EEES9_SC_SE_Li256ELb0ELb1ELb0ELb0EEENS1_29StaticPersistentTileSchedulerILb0EEEEEEEEEvNT_6ParamsE)
        /*0a94*/ 	.short	0x0210
        /*0a96*/ 	.short	0x0b70


	//----- nvinfo : EIATTR_SW_WAR
	.align		4
.L_186:
        /*0a98*/ 	.byte	0x04, 0x36
        /*0a9a*/ 	.short	(.L_188 - .L_187)
.L_187:
        /*0a9c*/ 	.word	0x00000008
.L_188:


//--------------------- .nv.info._ZN7cutlass13device_kernelIN5flash11enable_sm90INS1_16FlashAttnFwdSm90INS1_25CollectiveMainloopFwdSm90ILi2EN4cute5tupleIJNS5_1CILi1EEES8_S8_EEENS6_IJNS7_ILi64EEESA_SA_EEELi512ENS_6half_tEfNS_4arch4Sm90ELb0ELb0ELb1ELb1ELb1ELb0ELb0ELb0ELb0ELb1ELb0ELb0EEENS1_21CollectiveEpilogueFwdINS6_IJSA_NS7_ILi512EEESA_EEES9_SC_SE_Li256ELb1ELb1ELb0ELb0EEENS1_36VarlenDynamicPersistentTileSchedulerILi64ELi64ELi256ELi128ELb0ELb1ELb1ELb0ELb1ELb1EEEEEEEEEvNT_6ParamsE --------------------------
	.section	.nv.info._ZN7cutlass13device_kernelIN5flash11enable_sm90INS1_16FlashAttnFwdSm90INS1_25CollectiveMainloopFwdSm90ILi2EN4cute5tupleIJNS5_1CILi1EEES8_S8_EEENS6_IJNS7_ILi64EEESA_SA_EEELi512ENS_6half_tEfNS_4arch4Sm90ELb0ELb0ELb1ELb1ELb1ELb0ELb0ELb0ELb0ELb1ELb0ELb0EEENS1_21CollectiveEpilogueFwdINS6_IJSA_NS7_ILi512EEESA_EEES9_SC_SE_Li256ELb1ELb1ELb0ELb0EEENS1_36VarlenDynamicPersistentTileSchedulerILi64ELi64ELi256ELi128ELb0ELb1ELb1ELb0ELb1ELb1EEEEEEEEEvNT_6ParamsE,"",@"SHT_CUDA_INFO"
	.sectionflags	@""
	.align	4


	//----- nvinfo : EIATTR_CUDA_API_VERSION
	.align		4
        /*0000*/ 	.byte	0x04, 0x37
        /*0002*/ 	.short	(.L_190 - .L_189)
.L_189:
        /*0004*/ 	.word	0x00000082


	//----- nvinfo : EIATTR_KPARAM_INFO
	.align		4
.L_190:
        /*0008*/ 	.byte	0x04, 0x17
        /*000a*/ 	.short	(.L_192 - .L_191)
.L_191:
        /*000c*/ 	.word	0x00000000
        /*0010*/ 	.short	0x0000
        /*0012*/ 	.short	0x0070
        /*0014*/ 	.byte	0x00, 0xf0, 0x01, 0x2a


	//----- nvinfo : EIATTR_SPARSE_MMA_MASK
	.align		4
.L_192:
        /*0018*/ 	.byte	0x03, 0x50
        /*001a*/ 	.short	0x0000


	//----- nvinfo : EIATTR_MAXREG_COUNT
	.align		4
        /*001c*/ 	.byte	0x03, 0x1b
        /*001e*/ 	.short	0x00a8


	//----- nvinfo : EIATTR_NUM_BARRIERS
	.align		4
        /*0020*/ 	.byte	0x02, 0x4c
        /*0022*/ 	.byte	0x10
	.zero		1


	//----- nvinfo : EIATTR_EXTERNS
	.align		4
        /*0024*/ 	.byte	0x04, 0x0f
        /*0026*/ 	.short	(.L_194 - .L_193)


	//   ....[0]....
	.align		4
.L_193:
        /*0028*/ 	.word	index@(__assertfail)


	//----- nvinfo : EIATTR_ANNOTATIONS
	.align		4
.L_194:
        /*002c*/ 	.byte	0x04, 0x55
        /*002e*/ 	.short	(.L_196 - .L_195)


	//   ....[0]....
.L_195:
        /* <DEDUP_REMOVED lines=18> */
        /*0144*/ 	.byte	0x80, 0xf3, 0x00, 0x00, 0x01, 0x00, 0x00, 0x00, 0x30, 0x06, 0x01, 0x00


	//----- nvinfo : EIATTR_MERCURY_ISA_VERSION
	.align		4
.L_196:
        /*0150*/ 	.byte	0x03, 0x5f
        /*0152*/ 	.short	0x0101


	//----- nvinfo : EIATTR_UNUSED_LOAD_BYTE_OFFSET
	.align		4
        /*0154*/ 	.byte	0x04, 0x44
        /*0156*/ 	.short	(.L_198 - .L_197)


	//   ....[0]....
.L_197:
        /*0158*/ 	.word	0x00000950
        /*015c*/ 	.word	0x0000fff0


	//   ....[1]....
        /*0160*/ 	.word	0x00007380
        /*0164*/ 	.word	0x0000fff0


	//----- nvinfo : EIATTR_INT_WARP_WIDE_INSTR_OFFSETS
	.align		4
.L_198:
        /*0168*/ 	.byte	0x04, 0x31
        /*016a*/ 	.short	(.L_200 - .L_199)


	//   ....[0]....
.L_199:
        /*016c*/ 	.word	0x000000c0


	//   ....[1]....
        /*0170*/ 	.word	0x000000d0


	//   ....[2]....
        /*0174*/ 	.word	0x00000170


	//   ....[3]....
        /*0178*/ 	.word	0x0000b390


	//   ....[4]....
        /*017c*/ 	.word	0x0000b420


	//   ....[5]....
        /*0180*/ 	.word	0x0000e8b0


	//   ....[6]....
        /*0184*/ 	.word	0x0000e940


	//----- nvinfo : EIATTR_COOP_GROUP_MASK_REGIDS
	.align		4
.L_200:
        /*0188*/ 	.byte	0x04, 0x29
        /*018a*/ 	.short	(.L_202 - .L_201)


	//   ....[0]....
.L_201:
        /*018c*/ 	.word	0xffffffff


	//   ....[1]....
        /*0190*/ 	.word	0xffffffff


	//   ....[2]....
        /*0194*/ 	.word	0xffffffff


	//   ....[3]....
        /*0198*/ 	.word	0xffffffff


	//   ....[4]....
        /*019c*/ 	.word	0xffffffff


	//   ....[5]....
        /*01a0*/ 	.word	0xffffffff


	//   ....[6]....
        /*01a4*/ 	.word	0xffffffff


	//   ....[7]....
        /*01a8*/ 	.word	0xffffffff


	//   ....[8]....
        /*01ac*/ 	.word	0xffffffff


	//   ....[9]....
        /*01b0*/ 	.word	0xffffffff


	//   ....[10]....
        /*01b4*/ 	.word	0xffffffff


	//   ....[11]....
        /*01b8*/ 	.word	0xffffffff


	//   ....[12]....
        /*01bc*/ 	.word	0xffffffff


	//   ....[13]....
        /*01c0*/ 	.word	0xffffffff


	//   ....[14]....
        /*01c4*/ 	.word	0xffffffff


	//   ....[15]....
        /*01c8*/ 	.word	0xffffffff


	//   ....[16]....
        /*01cc*/ 	.word	0xffffffff


	//   ....[17]....
        /*01d0*/ 	.word	0xffffffff


	//   ....[18]....
        /*01d4*/ 	.word	0xffffffff


	//   ....[19]....
        /*01d8*/ 	.word	0xffffffff


	//   ....[20]....
        /*01dc*/ 	.word	0xffffffff


	//   ....[21]....
        /*01e0*/ 	.word	0xffffffff


	//   ....[22]....
        /*01e4*/ 	.word	0xffffffff


	//   ....[23]....
        /*01e8*/ 	.word	0xffffffff


	//   ....[24]....
        /*01ec*/ 	.word	0xffffffff


	//   ....[25]....
        /*01f0*/ 	.word	0xffffffff


	//   ....[26]....
        /*01f4*/ 	.word	0xffffffff


	//   ....[27]....
        /*01f8*/ 	.word	0xffffffff


	//   ....[28]....
        /*01fc*/ 	.word	0xffffffff


	//   ....[29]....
        /*0200*/ 	.word	0xffffffff


	//   ....[30]....
        /*0204*/ 	.word	0xffffffff


	//   ....[31]....
        /*0208*/ 	.word	0xffffffff


	//   ....[32]....
        /*020c*/ 	.word	0xffffffff


	//   ....[33]....
        /*0210*/ 	.word	0xffffffff


	//   ....[34]....
        /*0214*/ 	.word	0xffffffff


	//   ....[35]....
        /*0218*/ 	.word	0xffffffff


	//   ....[36]....
        /*021c*/ 	.word	0xffffffff


	//   ....[37]....
        /*0220*/ 	.word	0xffffffff


	//   ....[38]....
        /*0224*/ 	.word	0xffffffff


	//   ....[39]....
        /*0228*/ 	.word	0xffffffff


	//   ....[40]....
        /*022c*/ 	.word	0xffffffff


	//   ....[41]....
        /*0230*/ 	.word	0xffffffff


	//   ....[42]....
        /*0234*/ 	.word	0xffffffff


	//   ....[43]....
        /*0238*/ 	.word	0xffffffff


	//   ....[44]....
        /*023c*/ 	.word	0xffffffff


	//   ....[45]....
        /*0240*/ 	.word	0xffffffff


	//   ....[46]....
        /*0244*/ 	.word	0xffffffff


	//   ....[47]....
        /*0248*/ 	.word	0xffffffff


	//   ....[48]....
        /*024c*/ 	.word	0xffffffff


	//   ....[49]....
        /*0250*/ 	.word	0xffffffff


	//   ....[50]....
        /*0254*/ 	.word	0xffffffff


	//   ....[51]....
        /*0258*/ 	.word	0xffffffff


	//   ....[52]....
        /*025c*/ 	.word	0xffffffff


	//   ....[53]....
        /*0260*/ 	.word	0xffffffff


	//   ....[54]....
        /*0264*/ 	.word	0xffffffff


	//   ....[55]....
        /*0268*/ 	.word	0xffffffff


	//   ....[56]....
        /*026c*/ 	.word	0xffffffff


	//   ....[57]....
        /*0270*/ 	.word	0xffffffff


	//   ....[58]....
        /*0274*/ 	.word	0xffffffff


	//   ....[59]....
        /*0278*/ 	.word	0xffffffff


	//   ....[60]....
        /*027c*/ 	.word	0xffffffff


	//   ....[61]....
        /*0280*/ 	.word	0xffffffff


	//   ....[62]....
        /*0284*/ 	.word	0xffffffff


	//   ....[63]....
        /*0288*/ 	.word	0xffffffff


	//   ....[64]....
        /*028c*/ 	.word	0xffffffff


	//   ....[65]....
        /*0290*/ 	.word	0xffffffff


	//   ....[66]....
        /*0294*/ 	.word	0xffffffff


	//   ....[67]....
        /*0298*/ 	.word	0xffffffff


	//   ....[68]....
        /*029c*/ 	.word	0xffffffff


	//   ....[69]....
        /*02a0*/ 	.word	0xffffffff


	//   ....[70]....
        /*02a4*/ 	.word	0xffffffff


	//   ....[71]....
        /*02a8*/ 	.word	0xffffffff


	//   ....[72]....
        /*02ac*/ 	.word	0xffffffff


	//   ....[73]....
        /*02b0*/ 	.word	0xffffffff


	//   ....[74]....
        /*02b4*/ 	.word	0xffffffff


	//   ....[75]....
        /*02b8*/ 	.word	0xffffffff


	//   ....[76]....
        /*02bc*/ 	.word	0xffffffff


	//   ....[77]....
        /*02c0*/ 	.word	0xffffffff


	//   ....[78]....
        /*02c4*/ 	.word	0xffffffff


	//   ....[79]....
        /*02c8*/ 	.word	0xffffffff


	//   ....[80]....
        /*02cc*/ 	.word	0xffffffff


	//   ....[81]....
        /*02d0*/ 	.word	0xffffffff


	//   ....[82]....
        /*02d4*/ 	.word	0xffffffff


	//   ....[83]....
        /*02d8*/ 	.word	0xffffffff


	//   ....[84]....
        /*02dc*/ 	.word	0xffffffff


	//   ....[85]....
        /*02e0*/ 	.word	0xffffffff


	//   ....[86]....
        /*02e4*/ 	.word	0xffffffff


	//   ....[87]....
        /*02e8*/ 	.word	0xffffffff


	//   ....[88]....
        /*02ec*/ 	.word	0xffffffff


	//   ....[89]....
        /*02f0*/ 	.word	0xffffffff


	//   ....[90]....
        /*02f4*/ 	.word	0xffffffff


	//   ....[91]....
        /*02f8*/ 	.word	0xffffffff


	//   ....[92]....
        /*02fc*/ 	.word	0xffffffff


	//   ....[93]....
        /*0300*/ 	.word	0xffffffff


	//   ....[94]....
        /*0304*/ 	.word	0xffffffff


	//   ....[95]....
        /*0308*/ 	.word	0xffffffff


	//   ....[96]....
        /*030c*/ 	.word	0xffffffff


	//   ....[97]....
        /*0310*/ 	.word	0xffffffff


	//   ....[98]....
        /*0314*/ 	.word	0xffffffff


	//   ....[99]....
        /*0318*/ 	.word	0xffffffff


	//   ....[100]....
        /*031c*/ 	.word	0xffffffff


	//   ....[101]....
        /*0320*/ 	.word	0xffffffff


	//   ....[102]....
        /*0324*/ 	.word	0xffffffff


	//   ....[103]....
        /*0328*/ 	.word	0xffffffff


	//   ....[104]....
        /*032c*/ 	.word	0xffffffff


	//   ....[105]....
        /*0330*/ 	.word	0xffffffff


	//   ....[106]....
        /*0334*/ 	.word	0xffffffff


	//   ....[107]....
        /*0338*/ 	.word	0xffffffff


	//   ....[108]....
        /*033c*/ 	.word	0xffffffff


	//   ....[109]....
        /*0340*/ 	.word	0x0500000f


	//   ....[110]....
        /*0344*/ 	.word	0x0500000f


	//   ....[111]....
        /*0348*/ 	.word	0x0500000f


	//   ....[112]....
        /*034c*/ 	.word	0x0500000f


	//   ....[113]....
        /*0350*/ 	.word	0x0500000f


	//   ....[114]....
        /*0354*/ 	.word	0x0500000f


	//   ....[115]....
        /*0358*/ 	.word	0x0500000f


	//   ....[116]....
        /*035c*/ 	.word	0x0500000f


	//   ....[117]....
        /*0360*/ 	.word	0x0500000f


	//   ....[118]....
        /*0364*/ 	.word	0x0500000f


	//   ....[119]....
        /*0368*/ 	.word	0x0500000f


	//   ....[120]....
        /*036c*/ 	.word	0x0500000f


	//   ....[121]....
        /*0370*/ 	.word	0x0500000f


	//   ....[122]....
        /*0374*/ 	.word	0x0500000f


	//   ....[123]....
        /*0378*/ 	.word	0x0500000f


	//   ....[124]....
        /*037c*/ 	.word	0x0500000f


	//   ....[125]....
        /*0380*/ 	.word	0x0500000f


	//   ....[126]....
        /*0384*/ 	.word	0x0500000f


	//   ....[127]....
        /*0388*/ 	.word	0x0500000f


	//   ....[128]....
        /*038c*/ 	.word	0x0500000f


	//   ....[129]....
        /*0390*/ 	.word	0x0500000f


	//   ....[130]....
        /*0394*/ 	.word	0x0500000f


	//   ....[131]....
        /*0398*/ 	.word	0x0500000f


	//   ....[132]....
        /*039c*/ 	.word	0x0500000f


	//   ....[133]....
        /*03a0*/ 	.word	0x0500000f


	//   ....[134]....
        /*03a4*/ 	.word	0x0500000f


	//   ....[135]....
        /*03a8*/ 	.word	0x0500000f


	//   ....[136]....
        /*03ac*/ 	.word	0x0500000f


	//   ....[137]....
        /*03b0*/ 	.word	0x0500000f


	//   ....[138]....
        /*03b4*/ 	.word	0x0500000f


	//   ....[139]....
        /*03b8*/ 	.word	0x0500000f


	//   ....[140]....
        /*03bc*/ 	.word	0x0500000f


	//   ....[141]....
        /*03c0*/ 	.word	0x0500000f


	//   ....[142]....
        /*03c4*/ 	.word	0x0500000f


	//   ....[143]....
        /*03c8*/ 	.word	0x0500000f


	//   ....[144]....
        /*03cc*/ 	.word	0x0500000f


	//   ....[145]....
        /*03d0*/ 	.word	0x0500000f


	//   ....[146]....
        /*03d4*/ 	.word	0x0500000f


	//   ....[147]....
        /*03d8*/ 	.word	0x0500000f


	//   ....[148]....
        /*03dc*/ 	.word	0x0500000f


	//   ....[149]....
        /*03e0*/ 	.word	0x0500000f


	//   ....[150]....
        /*03e4*/ 	.word	0x0500000f


	//   ....[151]....
        /*03e8*/ 	.word	0x0500000f


	//   ....[152]....
        /*03ec*/ 	.word	0x0500000f


	//   ....[153]....
        /*03f0*/ 	.word	0x0500000f


	//   ....[154]....
        /*03f4*/ 	.word	0x0500000f


	//   ....[155]....
        /*03f8*/ 	.word	0x0500000f


	//   ....[156]....
        /*03fc*/ 	.word	0x0500000f


	//   ....[157]....
        /*0400*/ 	.word	0x0500000f


	//   ....[158]....
        /*0404*/ 	.word	0x0500000f


	//   ....[159]....
        /*0408*/ 	.word	0x0500000f


	//   ....[160]....
        /*040c*/ 	.word	0x0500000f


	//   ....[161]....
        /*0410*/ 	.word	0x0500000f


	//   ....[162]....
        /*0414*/ 	.word	0x0500000f


	//   ....[163]....
        /*0418*/ 	.word	0x0500000f


	//   ....[164]....
        /*041c*/ 	.word	0x0500000f


	//   ....[165]....
        /*0420*/ 	.word	0x0500000f


	//   ....[166]....
        /*0424*/ 	.word	0x0500000f


	//   ....[167]....
        /*0428*/ 	.word	0x0500000f


	//----- nvinfo : EIATTR_COOP_GROUP_INSTR_OFFSETS
	.align		4
.L_202:
        /*042c*/ 	.byte	0x04, 0x28
        /*042e*/ 	.short	(.L_204 - .L_203)


	//   ....[0]....
.L_203:
        /*0430*/ 	.word	0x00000070


	//   ....[1]....
        /*0434*/ 	.word	0x000000b0


	//   ....[2]....
        /*0438*/ 	.word	0x00000290


	//   ....[3]....
        /*043c*/ 	.word	0x000003f0


	//   ....[4]....
        /*0440*/ 	.word	0x00000510


	//   ....[5]....
        /*0444*/ 	.word	0x00000670


	//   ....[6]....
        /*0448*/ 	.word	0x000017c0


	//   ....[7]....
        /*044c*/ 	.word	0x000030d0


	//   ....[8]....
        /*0450*/ 	.word	0x00003ea0


	//   ....[9]....
        /*0454*/ 	.word	0x00003f30


	//   ....[10]....
        /*0458*/ 	.word	0x00004130


	//   ....[11]....
        /*045c*/ 	.word	0x00004210


	//   ....[12]....
        /*0460*/ 	.word	0x00004a80


	//   ....[13]....
        /*0464*/ 	.word	0x000052b0


	//   ....[14]....
        /*0468*/ 	.word	0x00005330


	//   ....[15]....
        /*046c*/ 	.word	0x00005630


	//   ....[16]....
        /*0470*/ 	.word	0x000057f0


	//   ....[17]....
        /*0474*/ 	.word	0x000067d0


	//   ....[18]....
        /*0478*/ 	.word	0x00006880


	//   ....[19]....
        /*047c*/ 	.word	0x000068c0


	//   ....[20]....
        /*0480*/ 	.word	0x00006940


	//   ....[21]....
        /*0484*/ 	.word	0x00006970


	//   ....[22]....
        /*0488*/ 	.word	0x000082c0


	//   ....[23]....
        /*048c*/ 	.word	0x00008900


	//   ....[24]....
        /*0490*/ 	.word	0x00008940


	//   ....[25]....
        /*0494*/ 	.word	0x00008960


	//   ....[26]....
        /*0498*/ 	.word	0x00008980


	//   ....[27]....
        /*049c*/ 	.word	0x00009030


	//   ....[28]....
        /*04a0*/ 	.word	0x00009040


	//   ....[29]....
        /*04a4*/ 	.word	0x00009270


	//   ....[30]....
        /*04a8*/ 	.word	0x00009290


	//   ....[31]....
        /*04ac*/ 	.word	0x00009e60


	//   ....[32]....
        /*04b0*/ 	.word	0x00009e80


	//   ....[33]....
        /*04b4*/ 	.word	0x0000a0c0


	//   ....[34]....
        /*04b8*/ 	.word	0x0000a0e0


	//   ....[35]....
        /*04bc*/ 	.word	0x0000a390


	//   ....[36]....
        /*04c0*/ 	.word	0x0000a560


	//   ....[37]....
        /*04c4*/ 	.word	0x0000a590


	//   ....[38]....
        /*04c8*/ 	.word	0x0000a5c0


	//   ....[39]....
        /*04cc*/ 	.word	0x0000a5f0


	//   ....[40]....
        /*04d0*/ 	.word	0x0000a620


	//   ....[41]....
        /*04d4*/ 	.word	0x0000a650


	//   ....[42]....
        /*04d8*/ 	.word	0x0000a7a0


	//   ....[43]....
        /*04dc*/ 	.word	0x0000a7d0


	//   ....[44]....
        /*04e0*/ 	.word	0x0000a800


	//   ....[45]....
        /*04e4*/ 	.word	0x0000a830


	//   ....[46]....
        /*04e8*/ 	.word	0x0000a860


	//   ....[47]....
        /*04ec*/ 	.word	0x0000a890


	//   ....[48]....
        /*04f0*/ 	.word	0x0000a920


	//   ....[49]....
        /*04f4*/ 	.word	0x0000a950


	//   ....[50]....
        /*04f8*/ 	.word	0x0000a9d0


	//   ....[51]....
        /*04fc*/ 	.word	0x0000c120


	//   ....[52]....
        /*0500*/ 	.word	0x0000c140


	//   ....[53]....
        /*0504*/ 	.word	0x0000c1d0


	//   ....[54]....
        /*0508*/ 	.word	0x0000c1f0


	//   ....[55]....
        /*050c*/ 	.word	0x0000c270


	//   ....[56]....
        /*0510*/ 	.word	0x0000c290


	//   ....[57]....
        /*0514*/ 	.word	0x0000c2a0


	//   ....[58]....
        /*0518*/ 	.word	0x0000c2b0


	//   ....[59]....
        /*051c*/ 	.word	0x0000ca50


	//   ....[60]....
        /*0520*/ 	.word	0x0000ca80


	//   ....[61]....
        /*0524*/ 	.word	0x0000cb20


	//   ....[62]....
        /*0528*/ 	.word	0x0000cb40


	//   ....[63]....
        /*052c*/ 	.word	0x0000cbc0


	//   ....[64]....
        /*0530*/ 	.word	0x0000cbe0


	//   ....[65]....
        /*0534*/ 	.word	0x0000cbf0


	//   ....[66]....
        /*0538*/ 	.word	0x0000cc00


	//   ....[67]....
        /*053c*/ 	.word	0x0000d0a0


	//   ....[68]....
        /*0540*/ 	.word	0x0000d160


	//   ....[69]....
        /*0544*/ 	.word	0x0000d2b0


	//   ....[70]....
        /*0548*/ 	.word	0x0000d2f0


	//   ....[71]....
        /*054c*/ 	.word	0x0000d300


	//   ....[72]....
        /*0550*/ 	.word	0x0000d310


	//   ....[73]....
        /*0554*/ 	.word	0x0000d460


	//   ....[74]....
        /*0558*/ 	.word	0x0000d5b0


	//   ....[75]....
        /*055c*/ 	.word	0x0000ddc0


	//   ....[76]....
        /*0560*/ 	.word	0x0000dde0


	//   ....[77]....
        /*0564*/ 	.word	0x0000de30


	//   ....[78]....
        /*0568*/ 	.word	0x0000de40


	//   ....[79]....
        /*056c*/ 	.word	0x0000de80


	//   ....[80]....
        /*0570*/ 	.word	0x0000de90


	//   ....[81]....
        /*0574*/ 	.word	0x0000dea0


	//   ....[82]....
        /*0578*/ 	.word	0x0000dee0


	//   ....[83]....
        /*057c*/ 	.word	0x0000e200


	//   ....[84]....
        /*0580*/ 	.word	0x0000e240


	//   ....[85]....
        /*0584*/ 	.word	0x0000e260


	//   ....[86]....
        /*0588*/ 	.word	0x0000e280


	//   ....[87]....
        /*058c*/ 	.word	0x0000e2b0


	//   ....[88]....
        /*0590*/ 	.word	0x0000e2d0


	//   ....[89]....
        /*0594*/ 	.word	0x0000e3d0


	//   ....[90]....
        /*0598*/ 	.word	0x0000e520


	//   ....[91]....
        /*059c*/ 	.word	0x0000eb20


	//   ....[92]....
        /*05a0*/ 	.word	0x0000eb50


	//   ....[93]....
        /*05a4*/ 	.word	0x0000eb80


	//   ....[94]....
        /*05a8*/ 	.word	0x0000ebb0


	//   ....[95]....
        /*05ac*/ 	.word	0x0000ebe0


	//   ....[96]....
        /*05b0*/ 	.word	0x0000ec10


	//   ....[97]....
        /*05b4*/ 	.word	0x0000ec40


	//   ....[98]....
        /*05b8*/ 	.word	0x0000ec70


	//   ....[99]....
        /*05bc*/ 	.word	0x0000edf0


	//   ....[100]....
        /*05c0*/ 	.word	0x0000ee20


	//   ....[101]....
        /*05c4*/ 	.word	0x0000ee50


	//   ....[102]....
        /*05c8*/ 	.word	0x0000ee80


	//   ....[103]....
        /*05cc*/ 	.word	0x0000eeb0


	//   ....[104]....
        /*05d0*/ 	.word	0x0000eee0


	//   ....[105]....
        /*05d4*/ 	.word	0x0000efa0


	//   ....[106]....
        /*05d8*/ 	.word	0x0000efc0


	//   ....[107]....
        /*05dc*/ 	.word	0x0000f030


	//   ....[108]....
        /*05e0*/ 	.word	0x0000f4a0


	//   ....[109]....
        /*05e4*/ 	.word	0x0000fa20


	//   ....[110]....
        /*05e8*/ 	.word	0x0000fb10


	//   ....[111]....
        /*05ec*/ 	.word	0x0000fbb0


	//   ....[112]....
        /*05f0*/ 	.word	0x0000fc10


	//   ....[113]....
        /*05f4*/ 	.word	0x0000fd00


	//   ....[114]....
        /*05f8*/ 	.word	0x0000fd70


	//   ....[115]....
        /*05fc*/ 	.word	0x0000fe60


	//   ....[116]....
        /*0600*/ 	.word	0x0000fed0


	//   ....[117]....
        /*0604*/ 	.word	0x0000ff70


	//   ....[118]....
        /*0608*/ 	.word	0x00010060


	//   ....[119]....
        /*060c*/ 	.word	0x000100d0


	//   ....[120]....
        /*0610*/ 	.word	0x00010130


	//   ....[121]....
        /*0614*/ 	.word	0x00010220


	//   ....[122]....
        /*0618*/ 	.word	0x00010280


	//   ....[123]....
        /*061c*/ 	.word	0x00010380


	//   ....[124]....
        /*0620*/ 	.word	0x000103e0


	//   ....[125]....
        /*0624*/ 	.word	0x00010480


	//   ....[126]....
        /*0628*/ 	.word	0x00010600


	//   ....[127]....
        /*062c*/ 	.word	0x000106f0


	//   ....[128]....
        /*0630*/ 	.word	0x00010980


	//   ....[129]....
        /*0634*/ 	.word	0x000109d0


	//   ....[130]....
        /*0638*/ 	.word	0x00010ba0


	//   ....[131]....
        /*063c*/ 	.word	0x00010bf0


	//   ....[132]....
        /*0640*/ 	.word	0x00010dc0


	//   ....[133]....
        /*0644*/ 	.word	0x00010e10


	//   ....[134]....
        /*0648*/ 	.word	0x00010f00


	//   ....[135]....
        /*064c*/ 	.word	0x00010fa0


	//   ....[136]....
        /*0650*/ 	.word	0x00011000


	//   ....[137]....
        /*0654*/ 	.word	0x000110b0


	//   ....[138]....
        /*0658*/ 	.word	0x00011110


	//   ....[139]....
        /*065c*/ 	.word	0x000111c0


	//   ....[140]....
        /*0660*/ 	.word	0x00011220


	//   ....[141]....
        /*0664*/ 	.word	0x000112d0


	//   ....[142]....
        /*0668*/ 	.word	0x000113c0


	//   ....[143]....
        /*066c*/ 	.word	0x00011490


	//   ....[144]....
        /*0670*/ 	.word	0x000115b0


	//   ....[145]....
        /*0674*/ 	.word	0x000116b0


	//   ....[146]....
        /*0678*/ 	.word	0x000117e0


	//   ....[147]....
        /*067c*/ 	.word	0x000118c0


	//   ....[148]....
        /*0680*/ 	.word	0x000119c0


	//   ....[149]....
        /*0684*/ 	.word	0x00011aa0


	//   ....[150]....
        /*0688*/ 	.word	0x00011b30


	//   ....[151]....
        /*068c*/ 	.word	0x00011bd0


	//   ....[152]....
        /*0690*/ 	.word	0x00011cf0


	//   ....[153]....
        /*0694*/ 	.word	0x00011d60


	//   ....[154]....
        /*0698*/ 	.word	0x00011dd0


	//   ....[155]....
        /*069c*/ 	.word	0x00011e40


	//   ....[156]....
        /*06a0*/ 	.word	0x00011eb0


	//   ....[157]....
        /*06a4*/ 	.word	0x00011f30


	//   ....[158]....
        /*06a8*/ 	.word	0x00011fc0


	//   ....[159]....
        /*06ac*/ 	.word	0x00012050


	//   ....[160]....
        /*06b0*/ 	.word	0x000120c0


	//   ....[161]....
        /*06b4*/ 	.word	0x00012130


	//   ....[162]....
        /*06b8*/ 	.word	0x000121a0


	//   ....[163]....
        /*06bc*/ 	.word	0x00012220


	//   ....[164]....
        /*06c0*/ 	.word	0x00012290


	//   ....[165]....
        /*06c4*/ 	.word	0x00012330


	//   ....[166]....
        /*06c8*/ 	.word	0x000123c0


	//   ....[167]....
        /*06cc*/ 	.word	0x000124e0


	//----- nvinfo : EIATTR_REG_RECONFIG
	.align		4
.L_204:
        /*06d0*/ 	.byte	0x01, 0x54
	.zero		2


	//----- nvinfo : EIATTR_SYSCALL_OFFSETS
	.align		4
        /*06d4*/ 	.byte	0x04, 0x46
        /*06d6*/ 	.short	(.L_206 - .L_205)


	//   ....[0]....
.L_205:
        /*06d8*/ 	.word	0x00003290


	//   ....[1]....
        /*06dc*/ 	.word	0x0000b580


	//   ....[2]....
        /*06e0*/ 	.word	0x0000b6d0


	//   ....[3]....
        /*06e4*/ 	.word	0x0000b7c0


	//   ....[4]....
        /*06e8*/ 	.word	0x0000c6f0


	//----- nvinfo : EIATTR_MBARRIER_INSTR_OFFSETS
	.align		4
.L_206:
        /*06ec*/ 	.byte	0x04, 0x39
        /*06ee*/ 	.short	(.L_208 - .L_207)


	//   ....[0]....
.L_207:
        /*06f0*/ 	.word	0x00000180
        /*06f4*/ 	.word	0x000000ff
        /*06f8*/ 	.word	0x00028c00
        /*06fc*/ 	.short	0x0100
        /*06fe*/ 	.byte	0x08
	.zero		1


	//   ....[1]....
        /*0700*/ 	.word	0x00000190
        /*0704*/ 	.word	0x000000ff
        /*0708*/ 	.word	0x00028c20
        /*070c*/ 	.short	0x0100
        /*070e*/ 	.byte	0x08
	.zero		1


	//   ....[2]....
        /*0710*/ 	.word	0x00000240
        /*0714*/ 	.word	0x000000ff
        /*0718*/ 	.word	0x00028c30
        /*071c*/ 	.short	0x0100
        /*071e*/ 	.byte	0x06
	.zero		1


	//   ....[3]....
        /*0720*/ 	.word	0x00000250
        /*0724*/ 	.word	0x000000ff
        /*0728*/ 	.word	0x00028c40
        /*072c*/ 	.short	0x0100
        /*072e*/ 	.byte	0x06
	.zero		1


	//   ....[4]....
        /*0730*/ 	.word	0x00000260
        /*0734*/ 	.word	0x000000ff
        /*0738*/ 	.word	0x00028c38
        /*073c*/ 	.short	0x0100
        /*073e*/ 	.byte	0x06
	.zero		1


	//   ....[5]....
        /*0740*/ 	.word	0x00000270
        /*0744*/ 	.word	0x000000ff
        /*0748*/ 	.word	0x00028c48
        /*074c*/ 	.short	0x0100
        /*074e*/ 	.byte	0x06
	.zero		1


	//   ....[6]....
        /*0750*/ 	.word	0x000003a0
        /*0754*/ 	.word	0x000000ff
        /*0758*/ 	.word	0x00028c50
        /*075c*/ 	.short	0x0100
        /*075e*/ 	.byte	0x08
	.zero		1


	//   ....[7]....
        /*0760*/ 	.word	0x000003b0
        /*0764*/ 	.word	0x000000ff
        /*0768*/ 	.word	0x00028c60
        /*076c*/ 	.short	0x0100
        /*076e*/ 	.byte	0x08
	.zero		1


	//   ....[8]....
        /*0770*/ 	.word	0x000003c0
        /*0774*/ 	.word	0x000000ff
        /*0778*/ 	.word	0x00028c58
        /*077c*/ 	.short	0x0100
        /*077e*/ 	.byte	0x08
	.zero		1


	//   ....[9]....
        /*0780*/ 	.word	0x000003d0
        /*0784*/ 	.word	0x000000ff
        /*0788*/ 	.word	0x00028c68
        /*078c*/ 	.short	0x0100
        /*078e*/ 	.byte	0x08
	.zero		1


	//   ....[10]....
        /*0790*/ 	.word	0x000004c0
        /*0794*/ 	.word	0x000000ff
        /*0798*/ 	.word	0x00028c70
        /*079c*/ 	.short	0x0100
        /*079e*/ 	.byte	0x06
	.zero		1


	//   ....[11]....
        /*07a0*/ 	.word	0x000004d0
        /*07a4*/ 	.word	0x000000ff
        /*07a8*/ 	.word	0x00028c80
        /*07ac*/ 	.short	0x0100
        /*07ae*/ 	.byte	0x06
	.zero		1


	//   ....[12]....
        /*07b0*/ 	.word	0x000004e0
        /*07b4*/ 	.word	0x000000ff
        /*07b8*/ 	.word	0x00028c78
        /*07bc*/ 	.short	0x0100
        /*07be*/ 	.byte	0x06
	.zero		1


	//   ....[13]....
        /*07c0*/ 	.word	0x000004f0
        /*07c4*/ 	.word	0x000000ff
        /*07c8*/ 	.word	0x00028c88
        /*07cc*/ 	.short	0x0100
        /*07ce*/ 	.byte	0x06
	.zero		1


	//   ....[14]....
        /*07d0*/ 	.word	0x00000620
        /*07d4*/ 	.word	0x000000ff
        /*07d8*/ 	.word	0x00028c90
        /*07dc*/ 	.short	0x0100
        /*07de*/ 	.byte	0x08
	.zero		1


	//   ....[15]....
        /*07e0*/ 	.word	0x00000630
        /*07e4*/ 	.word	0x000000ff
        /*07e8*/ 	.word	0x00028ca0
        /*07ec*/ 	.short	0x0100
        /*07ee*/ 	.byte	0x08
	.zero		1


	//   ....[16]....
        /*07f0*/ 	.word	0x00000640
        /*07f4*/ 	.word	0x000000ff
        /*07f8*/ 	.word	0x00028c98
        /*07fc*/ 	.short	0x0100
        /*07fe*/ 	.byte	0x08
	.zero		1


	//   ....[17]....
        /*0800*/ 	.word	0x00000650
        /*0804*/ 	.word	0x000000ff
        /*0808*/ 	.word	0x00028ca8
        /*080c*/ 	.short	0x0100
        /*080e*/ 	.byte	0x08
	.zero		1


	//   ....[18]....
        /*0810*/ 	.word	0x00000790
        /*0814*/ 	.word	0x000000ff
        /*0818*/ 	.word	0x00028cb0
        /*081c*/ 	.short	0x0100
        /*081e*/ 	.byte	0x08
	.zero		1


	//   ....[19]....
        /*0820*/ 	.word	0x000007a0
        /*0824*/ 	.word	0x000000ff
        /*0828*/ 	.word	0x00028cc0
        /*082c*/ 	.short	0x0100
        /*082e*/ 	.byte	0x08
	.zero		1


	//   ....[20]....
        /*0830*/ 	.word	0x000007b0
        /*0834*/ 	.word	0x000000ff
        /*0838*/ 	.word	0x00028cb8
        /*083c*/ 	.short	0x0100
        /*083e*/ 	.byte	0x08
	.zero		1


	//   ....[21]....
        /*0840*/ 	.word	0x000007c0
        /*0844*/ 	.word	0x000000ff
        /*0848*/ 	.word	0x00028cc8
        /*084c*/ 	.short	0x0100
        /*084e*/ 	.byte	0x08
	.zero		1


	//   ....[22]....
        /*0850*/ 	.word	0x000018d0
        /*0854*/ 	.word	0x000000ff
        /*0858*/ 	.word	0x00028c50
        /*085c*/ 	.short	0x010a
        /*085e*/ 	.byte	0x10
	.zero		1


	//   ....[23]....
        /*0860*/ 	.word	0x00001bb0
        /*0864*/ 	.word	0x000000ff
        /*0868*/ 	.word	0x00000000
        /*086c*/ 	.short	0x0101
        /*086e*/ 	.byte	0x06
	.zero		1


	//   ....[24]....
        /*0870*/ 	.word	0x00002510
        /*0874*/ 	.word	0x000000ff
        /*0878*/ 	.word	0x00028c50
        /*087c*/ 	.short	0x010a
        /*087e*/ 	.byte	0x15
	.zero		1


	//   ....[25]....
        /*0880*/ 	.word	0x00002550
        /*0884*/ 	.word	0x000000ff
        /*0888*/ 	.word	0x00028c50
        /*088c*/ 	.short	0x010a
        /*088e*/ 	.byte	0x15
	.zero		1


	//   ....[26]....
        /*0890*/ 	.word	0x00002780
        /*0894*/ 	.word	0x000000ff
        /*0898*/ 	.word	0x00000000
        /*089c*/ 	.short	0x0101
        /*089e*/ 	.byte	0x06
	.zero		1


	//   ....[27]....
        /*08a0*/ 	.word	0x00003310
        /*08a4*/ 	.word	0x000000ff
        /*08a8*/ 	.word	0x00028c00
        /*08ac*/ 	.short	0x010a
        /*08ae*/ 	.byte	0x29
	.zero		1


	//   ....[28]....
        /*08b0*/ 	.word	0x00003390
        /*08b4*/ 	.word	0x00000007
        /*08b8*/ 	.word	0x00028c30
        /*08bc*/ 	.short	0x010a
        /*08be*/ 	.byte	0x3f
	.zero		1


	//   ....[29]....
        /*08c0*/ 	.word	0x000033d0
        /*08c4*/ 	.word	0x00000007
        /*08c8*/ 	.word	0x00028c30
        /*08cc*/ 	.short	0x010a
        /*08ce*/ 	.byte	0x3f
	.zero		1


	//   ....[30]....
        /*08d0*/ 	.word	0x00003b00
        /*08d4*/ 	.word	0x000000ff
        /*08d8*/ 	.word	0x00000000
        /*08dc*/ 	.short	0x0101
        /*08de*/ 	.byte	0x06
	.zero		1


	//   ....[31]....
        /*08e0*/ 	.word	0x00004830
        /*08e4*/ 	.word	0x00000007
        /*08e8*/ 	.word	0x00028c50
        /*08ec*/ 	.short	0x010a
        /*08ee*/ 	.byte	0x3f
	.zero		1


	//   ....[32]....
        /*08f0*/ 	.word	0x00004880
        /*08f4*/ 	.word	0x00000007
        /*08f8*/ 	.word	0x00028c50
        /*08fc*/ 	.short	0x010a
        /*08fe*/ 	.byte	0x3f
	.zero		1


	//   ....[33]....
        /*0900*/ 	.word	0x00004b10
        /*0904*/ 	.word	0x000000ff
        /*0908*/ 	.word	0x00000000
        /*090c*/ 	.short	0x0101
        /*090e*/ 	.byte	0x06
	.zero		1


	//   ....[34]....
        /*0910*/ 	.word	0x00004c60
        /*0914*/ 	.word	0x000000ff
        /*0918*/ 	.word	0x00028c30
        /*091c*/ 	.short	0x010a
        /*091e*/ 	.byte	0x15
	.zero		1


	//   ....[35]....
        /*0920*/ 	.word	0x00004ca0
        /*0924*/ 	.word	0x000000ff
        /*0928*/ 	.word	0x00028c30
        /*092c*/ 	.short	0x010a
        /*092e*/ 	.byte	0x15
	.zero		1


	//   ....[36]....
        /*0930*/ 	.word	0x00005100
        /*0934*/ 	.word	0x000000ff
        /*0938*/ 	.word	0x00000000
        /*093c*/ 	.short	0x0101
        /*093e*/ 	.byte	0x06
	.zero		1


	//   ....[37]....
        /*0940*/ 	.word	0x00006590
        /*0944*/ 	.word	0x000000ff
        /*0948*/ 	.word	0x00028c50
        /*094c*/ 	.short	0x010a
        /*094e*/ 	.byte	0x15
	.zero		1


	//   ....[38]....
        /*0950*/ 	.word	0x000065d0
        /*0954*/ 	.word	0x000000ff
        /*0958*/ 	.word	0x00028c50
        /*095c*/ 	.short	0x010a
        /*095e*/ 	.byte	0x15
	.zero		1


	//   ....[39]....
        /*0960*/ 	.word	0x00006860
        /*0964*/ 	.word	0x000000ff
        /*0968*/ 	.word	0x00000000
        /*096c*/ 	.short	0x0101
        /*096e*/ 	.byte	0x15
	.zero		1


	//   ....[40]....
        /*0970*/ 	.word	0x00009000
        /*0974*/ 	.word	0x000000ff
        /*0978*/ 	.word	0x00000000
        /*097c*/ 	.short	0x0101
        /*097e*/ 	.byte	0x04
	.zero		1


	//   ....[41]....
        /*0980*/ 	.word	0x0000bed0
        /*0984*/ 	.word	0x0000001b
        /*0988*/ 	.word	0x00028c40
        /*098c*/ 	.short	0x010a
        /*098e*/ 	.byte	0x3f
	.zero		1


	//   ....[42]....
        /*0990*/ 	.word	0x0000c3b0
        /*0994*/ 	.word	0x0000001b
        /*0998*/ 	.word	0x00028c30
        /*099c*/ 	.short	0x0107
        /*099e*/ 	.byte	0x3f
	.zero		1


	//   ....[43]....
        /*09a0*/ 	.word	0x0000c490
        /*09a4*/ 	.word	0x0000001b
        /*09a8*/ 	.word	0x00028c30
        /*09ac*/ 	.short	0x0101
        /*09ae*/ 	.byte	0x3f
	.zero		1


	//   ....[44]....
        /*09b0*/ 	.word	0x0000cd00
        /*09b4*/ 	.word	0x00000017
        /*09b8*/ 	.word	0x00028c00
        /*09bc*/ 	.short	0x0107
        /*09be*/ 	.byte	0x3f
	.zero		1


	//   ....[45]....
        /*09c0*/ 	.word	0x0000cdf0
        /*09c4*/ 	.word	0x00000017
        /*09c8*/ 	.word	0x00028c00
        /*09cc*/ 	.short	0x0101
        /*09ce*/ 	.byte	0x3f
	.zero		1


	//   ....[46]....
        /*09d0*/ 	.word	0x0000ce10
        /*09d4*/ 	.word	0x00000017
        /*09d8*/ 	.word	0x00028c20
        /*09dc*/ 	.short	0x010a
        /*09de*/ 	.byte	0x3f
	.zero		1


	//   ....[47]....
        /*09e0*/ 	.word	0x0000cea0
        /*09e4*/ 	.word	0x0000001b
        /*09e8*/ 	.word	0x00028c60
        /*09ec*/ 	.short	0x010a
        /*09ee*/ 	.byte	0x3f
	.zero		1


	//   ....[48]....
        /*09f0*/ 	.word	0x0000d7d0
        /*09f4*/ 	.word	0x0000001b
        /*09f8*/ 	.word	0x00028c50
        /*09fc*/ 	.short	0x0107
        /*09fe*/ 	.byte	0x3f
	.zero		1


	//   ....[49]....
        /*0a00*/ 	.word	0x0000d8a0
        /*0a04*/ 	.word	0x0000001b
        /*0a08*/ 	.word	0x00028c50
        /*0a0c*/ 	.short	0x0101
        /*0a0e*/ 	.byte	0x3f
	.zero		1


	//   ....[50]....
        /*0a10*/ 	.word	0x0000dc20
        /*0a14*/ 	.word	0x00000006
        /*0a18*/ 	.word	0x00028c40
        /*0a1c*/ 	.short	0x010a
        /*0a1e*/ 	.byte	0x3f
	.zero		1


	//   ....[51]....
        /*0a20*/ 	.word	0x0000df60
        /*0a24*/ 	.word	0x00000006
        /*0a28*/ 	.word	0x00028c30
        /*0a2c*/ 	.short	0x0107
        /*0a2e*/ 	.byte	0x3f
	.zero		1


	//   ....[52]....
        /*0a30*/ 	.word	0x0000e020
        /*0a34*/ 	.word	0x00000006
        /*0a38*/ 	.word	0x00028c30
        /*0a3c*/ 	.short	0x0101
        /*0a3e*/ 	.byte	0x3f
	.zero		1


	//   ....[53]....
        /*0a40*/ 	.word	0x0000e050
        /*0a44*/ 	.word	0x00000006
        /*0a48*/ 	.word	0x00028c60
        /*0a4c*/ 	.short	0x010a
        /*0a4e*/ 	.byte	0x3f
	.zero		1


	//   ....[54]....
        /*0a50*/ 	.word	0x0000e720
        /*0a54*/ 	.word	0x00000006
        /*0a58*/ 	.word	0x00028c50
        /*0a5c*/ 	.short	0x0107
        /*0a5e*/ 	.byte	0x3f
	.zero		1


	//   ....[55]....
        /*0a60*/ 	.word	0x0000e7e0
        /*0a64*/ 	.word	0x00000006
        /*0a68*/ 	.word	0x00028c50
        /*0a6c*/ 	.short	0x0101
        /*0a6e*/ 	.byte	0x3f
	.zero		1


	//   ....[56]....
        /*0a70*/ 	.word	0x0000f420
        /*0a74*/ 	.word	0x00000005
        /*0a78*/ 	.word	0x00028c20
        /*0a7c*/ 	.short	0x010a
        /*0a7e*/ 	.byte	0x3f
	.zero		1


	//   ....[57]....
        /*0a80*/ 	.word	0x0000f5a0
        /*0a84*/ 	.word	0x00000003
        /*0a88*/ 	.word	0x00028c40
        /*0a8c*/ 	.short	0x010a
        /*0a8e*/ 	.byte	0x3f
	.zero		1


	//   ....[58]....
        /*0a90*/ 	.word	0x0000f640
        /*0a94*/ 	.word	0x00000005
        /*0a98*/ 	.word	0x00028c40
        /*0a9c*/ 	.short	0x010a
        /*0a9e*/ 	.byte	0x3f
	.zero		1


	//   ....[59]....
        /*0aa0*/ 	.word	0x0000f680
        /*0aa4*/ 	.word	0x00000003
        /*0aa8*/ 	.word	0x00028c60
        /*0aac*/ 	.short	0x010a
        /*0aae*/ 	.byte	0x3f
	.zero		1


	//   ....[60]....
        /*0ab0*/ 	.word	0x0000f6c0
        /*0ab4*/ 	.word	0x00000005
        /*0ab8*/ 	.word	0x00028c60
        /*0abc*/ 	.short	0x010a
        /*0abe*/ 	.byte	0x3f
	.zero		1


	//   ....[61]....
        /*0ac0*/ 	.word	0x0000f730
        /*0ac4*/ 	.word	0x00000003
        /*0ac8*/ 	.word	0x00028c50
        /*0acc*/ 	.short	0x010a
        /*0ace*/ 	.byte	0x3f
	.zero		1


	//   ....[62]....
        /*0ad0*/ 	.word	0x0000f790
        /*0ad4*/ 	.word	0x00000004
        /*0ad8*/ 	.word	0x00028c50
        /*0adc*/ 	.short	0x010a
        /*0ade*/ 	.byte	0x3f
	.zero		1


	//   ....[63]....
        /*0ae0*/ 	.word	0x0000f7f0
        /*0ae4*/ 	.word	0x00000003
        /*0ae8*/ 	.word	0x00028c00
        /*0aec*/ 	.short	0x010a
        /*0aee*/ 	.byte	0x3f
	.zero		1


	//   ....[64]....
        /*0af0*/ 	.word	0x0000f840
        /*0af4*/ 	.word	0x00000007
        /*0af8*/ 	.word	0x00028c30
        /*0afc*/ 	.short	0x010a
        /*0afe*/ 	.byte	0x3f
	.zero		1


	//   ....[65]....
        /*0b00*/ 	.word	0x0000f890
        /*0b04*/ 	.word	0x00000007
        /*0b08*/ 	.word	0x00028c50
        /*0b0c*/ 	.short	0x010a
        /*0b0e*/ 	.byte	0x3f
	.zero		1


	//   ....[66]....
        /*0b10*/ 	.word	0x0000f8f0
        /*0b14*/ 	.word	0x00000004
        /*0b18*/ 	.word	0x00028c30
        /*0b1c*/ 	.short	0x010a
        /*0b1e*/ 	.byte	0x3f
	.zero		1


	//   ....[67]....
        /*0b20*/ 	.word	0x0000f950
        /*0b24*/ 	.word	0x00000008
        /*0b28*/ 	.word	0x00028c50
        /*0b2c*/ 	.short	0x010a
        /*0b2e*/ 	.byte	0x3f
	.zero		1


	//   ....[68]....
        /*0b30*/ 	.word	0x0000fa60
        /*0b34*/ 	.word	0x0000001b
        /*0b38*/ 	.word	0x00028c40
        /*0b3c*/ 	.short	0x010a
        /*0b3e*/ 	.byte	0x3f
	.zero		1


	//   ....[69]....
        /*0b40*/ 	.word	0x00010500
        /*0b44*/ 	.word	0x00000017
        /*0b48*/ 	.word	0x00028c20
        /*0b4c*/ 	.short	0x010a
        /*0b4e*/ 	.byte	0x3f
	.zero		1


	//   ....[70]....
        /*0b50*/ 	.word	0x00010550
        /*0b54*/ 	.word	0x0000001b
        /*0b58*/ 	.word	0x00028c60
        /*0b5c*/ 	.short	0x010a
        /*0b5e*/ 	.byte	0x3f
	.zero		1


	//   ....[71]....
        /*0b60*/ 	.word	0x00010e50
        /*0b64*/ 	.word	0x00000006
        /*0b68*/ 	.word	0x00028c40
        /*0b6c*/ 	.short	0x010a
        /*0b6e*/ 	.byte	0x3f
	.zero		1


	//   ....[72]....
        /*0b70*/ 	.word	0x00011310
        /*0b74*/ 	.word	0x00000006
        /*0b78*/ 	.word	0x00028c60
        /*0b7c*/ 	.short	0x010a
        /*0b7e*/ 	.byte	0x3f
	.zero		1


	//   ....[73]....
        /*0b80*/ 	.word	0x00012400
        /*0b84*/ 	.word	0x00000005
        /*0b88*/ 	.word	0x00028c20
        /*0b8c*/ 	.short	0x010a
        /*0b8e*/ 	.byte	0x3f
	.zero		1


	//   ....[74]....
        /*0b90*/ 	.word	0x000125a0
        /*0b94*/ 	.word	0x00000003
        /*0b98*/ 	.word	0x00028c40
        /*0b9c*/ 	.short	0x010a
        /*0b9e*/ 	.byte	0x3f
	.zero		1


	//   ....[75]....
        /*0ba0*/ 	.word	0x000125f0
        /*0ba4*/ 	.word	0x00000005
        /*0ba8*/ 	.word	0x00028c40
        /*0bac*/ 	.short	0x010a
        /*0bae*/ 	.byte	0x3f
	.zero		1


	//   ....[76]....
        /*0bb0*/ 	.word	0x00012640
        /*0bb4*/ 	.word	0x00000003
        /*0bb8*/ 	.word	0x00028c60
        /*0bbc*/ 	.short	0x010a
        /*0bbe*/ 	.byte	0x3f
	.zero		1


	//----- nvinfo : EIATTR_NUM_MBARRIERS
	.align		4
.L_208:
        /*0bc0*/ 	.byte	0x03, 0x38
        /*0bc2*/ 	.short	0x0016


	//----- nvinfo : EIATTR_EXIT_INSTR_OFFSETS
	.align		4
        /*0bc4*/ 	.byte	0x04, 0x1c
        /*0bc6*/ 	.short	(.L_210 - .L_209)


	//   ....[0]....
.L_209:
        /*0bc8*/ 	.word	0x00000980


	//   ....[1]....
        /*0bcc*/ 	.word	0x0000a340


	//   ....[2]....
        /*0bd0*/ 	.word	0x0000f710


	//----- nvinfo : EIATTR_MAX_THREADS
	.align		4
.L_210:
        /*0bd4*/ 	.byte	0x04, 0x05
        /*0bd6*/ 	.short	(.L_212 - .L_211)
.L_211:
        /*0bd8*/ 	.word	0x00000180
        /*0bdc*/ 	.word	0x00000001
        /*0be0*/ 	.word	0x00000001


	//----- nvinfo : EIATTR_CRS_STACK_SIZE
	.align		4
.L_212:
        /*0be4*/ 	.byte	0x04, 0x1e
        /*0be6*/ 	.short	(.L_214 - .L_213)
.L_213:
        /*0be8*/ 	.word	0x00000000


	//----- nvinfo : EIATTR_CBANK_PARAM_SIZE
	.align		4
.L_214:
        /*0bec*/ 	.byte	0x03, 0x19
        /*0bee*/ 	.short	0x0af0


	//----- nvinfo : EIATTR_PARAM_CBANK
	.align		4
        /*0bf0*/ 	.byte	0x04, 0x0a
        /*0bf2*/ 	.short	(.L_216 - .L_215)
	.align		4
.L_215:
        /*0bf4*/ 	.word	index@(.nv.constant0._ZN7cutlass13device_kernelIN5flash11enable_sm90INS1_16FlashAttnFwdSm90INS1_25CollectiveMainloopFwdSm90ILi2EN4cute5tupleIJNS5_1CILi1EEES8_S8_EEENS6_IJNS7_ILi64EEESA_SA_EEELi512ENS_6half_tEfNS_4arch4Sm90ELb0ELb0ELb1ELb1ELb1ELb0ELb0ELb0ELb0ELb1ELb0ELb0EEENS1_21CollectiveEpilogueFwdINS6_IJSA_NS7_ILi512EEESA_EEES9_SC_SE_Li256ELb1ELb1ELb0ELb0EEENS1_36VarlenDynamicPersistentTileSchedulerILi64ELi64ELi256ELi128ELb0ELb1ELb1ELb0ELb1ELb1EEEEEEEEEvNT_6ParamsE)
        /*0bf8*/ 	.short	0x0210
        /*0bfa*/ 	.short	0x0af0


	//----- nvinfo : EIATTR_SW_WAR
	.align		4
.L_216:
        /*0bfc*/ 	.byte	0x04, 0x36
        /*0bfe*/ 	.short	(.L_218 - .L_217)
.L_217:
        /*0c00*/ 	.word	0x00000008
.L_218:


//--------------------- .nv.info._ZN7cutlass13device_kernelIN5flash11enable_sm90INS1_16FlashAttnFwdSm90INS1_25CollectiveMainloopFwdSm90ILi2EN4cute5tupleIJNS5_1CILi1EEES8_S8_EEENS6_IJNS7_ILi64EEESA_SA_EEELi512ENS_6half_tEfNS_4arch4Sm90ELb0ELb0ELb1ELb1ELb1ELb1ELb0ELb0ELb0ELb1ELb0ELb0EEENS1_21CollectiveEpilogueFwdINS6_IJSA_NS7_ILi512EEESA_EEES9_SC_SE_Li256ELb1ELb1ELb0ELb0EEENS1_36VarlenDynamicPersistentTileSchedulerILi64ELi64ELi256ELi128ELb0ELb1ELb1ELb0ELb1ELb1EEEEEEEEEvNT_6ParamsE --------------------------
	.section	.nv.info._ZN7cutlass13device_kernelIN5flash11enable_sm90INS1_16FlashAttnFwdSm90INS1_25CollectiveMainloopFwdSm90ILi2EN4cute5tupleIJNS5_1CILi1EEES8_S8_EEENS6_IJNS7_ILi64EEESA_SA_EEELi512ENS_6half_tEfNS_4arch4Sm90ELb0ELb0ELb1ELb1ELb1ELb1ELb0ELb0ELb0ELb1ELb0ELb0EEENS1_21CollectiveEpilogueFwdINS6_IJSA_NS7_ILi512EEESA_EEES9_SC_SE_Li256ELb1ELb1ELb0ELb0EEENS1_36VarlenDynamicPersistentTileSchedulerILi64ELi64ELi256ELi128ELb0ELb1ELb1ELb0ELb1ELb1EEEEEEEEEvNT_6ParamsE,"",@"SHT_CUDA_INFO"
	.sectionflags	@""
	.align	4


	//----- nvinfo : EIATTR_CUDA_API_VERSION
	.align		4
        /*0000*/ 	.byte	0x04, 0x37
        /*0002*/ 	.short	(.L_220 - .L_219)
.L_219:
        /*0004*/ 	.word	0x00000082


	//----- nvinfo : EIATTR_KPARAM_INFO
	.align		4
.L_220:
        /*0008*/ 	.byte	0x04, 0x17
        /*000a*/ 	.short	(.L_222 - .L_221)
.L_221:
        /*000c*/ 	.word	0x00000000
        /*0010*/ 	.short	0x0000
        /*0012*/ 	.short	0x0070
        /*0014*/ 	.byte	0x00, 0xf0, 0x01, 0x2a


	//----- nvinfo : EIATTR_SPARSE_MMA_MASK
	.align		4
.L_222:
        /*0018*/ 	.byte	0x03, 0x50
        /*001a*/ 	.short	0x0000


	//----- nvinfo : EIATTR_MAXREG_COUNT
	.align		4
        /*001c*/ 	.byte	0x03, 0x1b
        /*001e*/ 	.short	0x00a8


	//----- nvinfo : EIATTR_NUM_BARRIERS
	.align		4
        /*0020*/ 	.byte	0x02, 0x4c
        /*0022*/ 	.byte	0x10
	.zero		1


	//----- nvinfo : EIATTR_EXTERNS
	.align		4
        /*0024*/ 	.byte	0x04, 0x0f
        /*0026*/ 	.short	(.L_224 - .L_223)


	//   ....[0]....
	.align		4
.L_223:
        /*0028*/ 	.word	index@(__assertfail)


	//----- nvinfo : EIATTR_ANNOTATIONS
	.align		4
.L_224:
        /*002c*/ 	.byte	0x04, 0x55
        /*002e*/ 	.short	(.L_226 - .L_225)


	//   ....[0]....
.L_225:
        /* <DEDUP_REMOVED lines=47> */


	//----- nvinfo : EIATTR_MERCURY_ISA_VERSION
	.align		4
.L_226:
        /*0310*/ 	.byte	0x03, 0x5f
        /*0312*/ 	.short	0x0101


	//----- nvinfo : EIATTR_UNUSED_LOAD_BYTE_OFFSET
	.align		4
        /*0314*/ 	.byte	0x04, 0x44
        /*0316*/ 	.short	(.L_228 - .L_227)


	//   ....[0]....
.L_227:
        /*0318*/ 	.word	0x00000a20
        /*031c*/ 	.word	0x0000fff0


	//   ....[1]....
        /*0320*/ 	.word	0x0000d1f0
        /*0324*/ 	.word	0x0000fff0


	//----- nvinfo : EIATTR_INT_WARP_WIDE_INSTR_OFFSETS
	.align		4
.L_228:
        /*0328*/ 	.byte	0x04, 0x31
        /*032a*/ 	.short	(.L_230 - .L_229)


	//   ....[0]....
.L_229:
        /*032c*/ 	.word	0x00000130


	//   ....[1]....
        /*0330*/ 	.word	0x00000170


	//   ....[2]....
        /*0334*/ 	.word	0x00000240


	//   ....[3]....
        /*0338*/ 	.word	0x00013020


	//   ....[4]....
        /*033c*/ 	.word	0x000130b0


	//   ....[5]....
        /*0340*/ 	.word	0x00016650


	//   ....[6]....
        /*0344*/ 	.word	0x000166e0


	//----- nvinfo : EIATTR_COOP_GROUP_MASK_REGIDS
	.align		4
.L_230:
        /*0348*/ 	.byte	0x04, 0x29
        /*034a*/ 	.short	(.L_232 - .L_231)


	//   ....[0]....
.L_231:
        /*034c*/ 	.word	0xffffffff


	//   ....[1]....
        /*0350*/ 	.word	0xffffffff


	//   ....[2]....
        /*0354*/ 	.word	0xffffffff


	//   ....[3]....
        /*0358*/ 	.word	0xffffffff


	//   ....[4]....
        /*035c*/ 	.word	0xffffffff


	//   ....[5]....
        /*0360*/ 	.word	0xffffffff


	//   ....[6]....
        /*0364*/ 	.word	0xffffffff


	//   ....[7]....
        /*0368*/ 	.word	0xffffffff


	//   ....[8]....
        /*036c*/ 	.word	0xffffffff


	//   ....[9]....
        /*0370*/ 	.word	0xffffffff


	//   ....[10]....
        /*0374*/ 	.word	0xffffffff


	//   ....[11]....
        /*0378*/ 	.word	0xffffffff


	//   ....[12]....
        /*037c*/ 	.word	0xffffffff


	//   ....[13]....
        /*0380*/ 	.word	0xffffffff


	//   ....[14]....
        /*0384*/ 	.word	0xffffffff


	//   ....[15]....
        /*0388*/ 	.word	0xffffffff


	//   ....[16]....
        /*038c*/ 	.word	0xffffffff


	//   ....[17]....
        /*0390*/ 	.word	0xffffffff


	//   ....[18]....
        /*0394*/ 	.word	0xffffffff


	//   ....[19]....
        /*0398*/ 	.word	0xffffffff


	//   ....[20]....
        /*039c*/ 	.word	0xffffffff


	//   ....[21]....
        /*03a0*/ 	.word	0xffffffff


	//   ....[22]....
        /*03a4*/ 	.word	0xffffffff


	//   ....[23]....
        /*03a8*/ 	.word	0xffffffff


	//   ....[24]....
        /*03ac*/ 	.word	0xffffffff


	//   ....[25]....
        /*03b0*/ 	.word	0xffffffff


	//   ....[26]....
        /*03b4*/ 	.word	0xffffffff


	//   ....[27]....
        /*03b8*/ 	.word	0xffffffff


	//   ....[28]....
        /*03bc*/ 	.word	0xffffffff


	//   ....[29]....
        /*03c0*/ 	.word	0xffffffff


	//   ....[30]....
        /*03c4*/ 	.word	0xffffffff


	//   ....[31]....
        /*03c8*/ 	.word	0xffffffff


	//   ....[32]....
        /*03cc*/ 	.word	0xffffffff


	//   ....[33]....
        /*03d0*/ 	.word	0xffffffff


	//   ....[34]....
        /*03d4*/ 	.word	0xffffffff


	//   ....[35]....
        /*03d8*/ 	.word	0xffffffff


	//   ....[36]....
        /*03dc*/ 	.word	0xffffffff


	//   ....[37]....
        /*03e0*/ 	.word	0xffffffff


	//   ....[38]....
        /*03e4*/ 	.word	0xffffffff


	//   ....[39]....
        /*03e8*/ 	.word	0xffffffff


	//   ....[40]....
        /*03ec*/ 	.word	0xffffffff


	//   ....[41]....
        /*03f0*/ 	.word	0xffffffff


	//   ....[42]....
        /*03f4*/ 	.word	0xffffffff


	//   ....[43]....
        /*03f8*/ 	.word	0xffffffff


	//   ....[44]....
        /*03fc*/ 	.word	0xffffffff


	//   ....[45]....
        /*0400*/ 	.word	0xffffffff


	//   ....[46]....
        /*0404*/ 	.word	0xffffffff


	//   ....[47]....
        /*0408*/ 	.word	0xffffffff


	//   ....[48]....
        /*040c*/ 	.word	0xffffffff


	//   ....[49]....
        /*0410*/ 	.word	0xffffffff


	//   ....[50]....
        /*0414*/ 	.word	0xffffffff


	//   ....[51]....
        /*0418*/ 	.word	0xffffffff


	//   ....[52]....
        /*041c*/ 	.word	0xffffffff


	//   ....[53]....
        /*0420*/ 	.word	0xffffffff


	//   ....[54]....
        /*0424*/ 	.word	0xffffffff


	//   ....[55]....
        /*0428*/ 	.word	0xffffffff


	//   ....[56]....
        /*042c*/ 	.word	0xffffffff


	//   ....[57]....
        /*0430*/ 	.word	0xffffffff


	//   ....[58]....
        /*0434*/ 	.word	0xffffffff


	//   ....[59]....
        /*0438*/ 	.word	0xffffffff


	//   ....[60]....
        /*043c*/ 	.word	0xffffffff


	//   ....[61]....
        /*0440*/ 	.word	0xffffffff


	//   ....[62]....
        /*0444*/ 	.word	0xffffffff


	//   ....[63]....
        /*0448*/ 	.word	0xffffffff


	//   ....[64]....
        /*044c*/ 	.word	0xffffffff


	//   ....[65]....
        /*0450*/ 	.word	0xffffffff


	//   ....[66]....
        /*0454*/ 	.word	0xffffffff


	//   ....[67]....
        /*0458*/ 	.word	0xffffffff


	//   ....[68]....
        /*045c*/ 	.word	0xffffffff


	//   ....[69]....
        /*0460*/ 	.word	0xffffffff


	//   ....[70]....
        /*0464*/ 	.word	0xffffffff


	//   ....[71]....
        /*0468*/ 	.word	0xffffffff


	//   ....[72]....
        /*046c*/ 	.word	0xffffffff


	//   ....[73]....
        /*0470*/ 	.word	0xffffffff


	//   ....[74]....
        /*0474*/ 	.word	0xffffffff


	//   ....[75]....
        /*0478*/ 	.word	0xffffffff


	//   ....[76]....
        /*047c*/ 	.word	0xffffffff


	//   ....[77]....
        /*0480*/ 	.word	0xffffffff


	//   ....[78]....
        /*0484*/ 	.word	0xffffffff


	//   ....[79]....
        /*0488*/ 	.word	0xffffffff


	//   ....[80]....
        /*048c*/ 	.word	0xffffffff


	//   ....[81]....
        /*0490*/ 	.word	0xffffffff


	//   ....[82]....
        /*0494*/ 	.word	0xffffffff


	//   ....[83]....
        /*0498*/ 	.word	0xffffffff


	//   ....[84]....
        /*049c*/ 	.word	0xffffffff


	//   ....[85]....
        /*04a0*/ 	.word	0xffffffff


	//   ....[86]....
        /*04a4*/ 	.word	0xffffffff


	//   ....[87]....
        /*04a8*/ 	.word	0xffffffff


	//   ....[88]....
        /*04ac*/ 	.word	0xffffffff


	//   ....[89]....
        /*04b0*/ 	.word	0xffffffff


	//   ....[90]....
        /*04b4*/ 	.word	0xffffffff


	//   ....[91]....
        /*04b8*/ 	.word	0xffffffff


	//   ....[92]....
        /*04bc*/ 	.word	0xffffffff


	//   ....[93]....
        /*04c0*/ 	.word	0xffffffff


	//   ....[94]....
        /*04c4*/ 	.word	0xffffffff


	//   ....[95]....
        /*04c8*/ 	.word	0xffffffff


	//   ....[96]....
        /*04cc*/ 	.word	0xffffffff


	//   ....[97]....
        /*04d0*/ 	.word	0xffffffff


	//   ....[98]....
        /*04d4*/ 	.word	0xffffffff


	//   ....[99]....
        /*04d8*/ 	.word	0xffffffff


	//   ....[100]....
        /*04dc*/ 	.word	0xffffffff


	//   ....[101]....
        /*04e0*/ 	.word	0xffffffff


	//   ....[102]....
        /*04e4*/ 	.word	0xffffffff


	//   ....[103]....
        /*04e8*/ 	.word	0xffffffff


	//   ....[104]....
        /*04ec*/ 	.word	0xffffffff


	//   ....[105]....
        /*04f0*/ 	.word	0xffffffff


	//   ....[106]....
        /*04f4*/ 	.word	0xffffffff


	//   ....[107]....
        /*04f8*/ 	.word	0xffffffff


	//   ....[108]....
        /*04fc*/ 	.word	0xffffffff


	//   ....[109]....
        /*0500*/ 	.word	0xffffffff


	//   ....[110]....
        /*0504*/ 	.word	0xffffffff


	//   ....[111]....
        /*0508*/ 	.word	0xffffffff


	//   ....[112]....
        /*050c*/ 	.word	0xffffffff


	//   ....[113]....
        /*0510*/ 	.word	0xffffffff


	//   ....[114]....
        /*0514*/ 	.word	0xffffffff


	//   ....[115]....
        /*0518*/ 	.word	0xffffffff


	//   ....[116]....
        /*051c*/ 	.word	0xffffffff


	//   ....[117]....
        /*0520*/ 	.word	0xffffffff


	//   ....[118]....
        /*0524*/ 	.word	0xffffffff


	//   ....[119]....
        /*0528*/ 	.word	0xffffffff


	//   ....[120]....
        /*052c*/ 	.word	0xffffffff


	//   ....[121]....
        /*0530*/ 	.word	0xffffffff


	//   ....[122]....
        /*0534*/ 	.word	0xffffffff


	//   ....[123]....
        /*0538*/ 	.word	0xffffffff


	//   ....[124]....
        /*053c*/ 	.word	0xffffffff


	//   ....[125]....
        /*0540*/ 	.word	0xffffffff


	//   ....[126]....
        /*0544*/ 	.word	0xffffffff


	//   ....[127]....
        /*0548*/ 	.word	0x0500000f


	//   ....[128]....
        /*054c*/ 	.word	0x0500000f


	//   ....[129]....
        /*0550*/ 	.word	0x0500000f


	//   ....[130]....
        /*0554*/ 	.word	0x0500000f


	//   ....[131]....
        /*0558*/ 	.word	0x0500000f


	//   ....[132]....
        /*055c*/ 	.word	0x0500000f


	//   ....[133]....
        /*0560*/ 	.word	0x0500000f


	//   ....[134]....
        /*0564*/ 	.word	0x0500000f


	//   ....[135]....
        /*0568*/ 	.word	0x0500000f


	//   ....[136]....
        /*056c*/ 	.word	0x0500000f


	//   ....[137]....
        /*0570*/ 	.word	0x0500000f


	//   ....[138]....
        /*0574*/ 	.word	0x0500000f


	//   ....[139]....
        /*0578*/ 	.word	0x0500000f


	//   ....[140]....
        /*057c*/ 	.word	0x0500000f


	//   ....[141]....
        /*0580*/ 	.word	0x0500000f


	//   ....[142]....
        /*0584*/ 	.word	0x0500000f


	//   ....[143]....
        /*0588*/ 	.word	0x0500000f


	//   ....[144]....
        /*058c*/ 	.word	0x0500000f


	//   ....[145]....
        /*0590*/ 	.word	0x0500000f


	//   ....[146]....
        /*0594*/ 	.word	0x0500000f


	//   ....[147]....
        /*0598*/ 	.word	0x0500000f


	//   ....[148]....
        /*059c*/ 	.word	0x0500000f


	//   ....[149]....
        /*05a0*/ 	.word	0x0500000f


	//   ....[150]....
        /*05a4*/ 	.word	0x0500000f


	//   ....[151]....
        /*05a8*/ 	.word	0x0500000f


	//   ....[152]....
        /*05ac*/ 	.word	0x0500000f


	//   ....[153]....
        /*05b0*/ 	.word	0x0500000f


	//   ....[154]....
        /*05b4*/ 	.word	0x0500000f


	//   ....[155]....
        /*05b8*/ 	.word	0x0500000f


	//   ....[156]....
        /*05bc*/ 	.word	0x0500000f


	//   ....[157]....
        /*05c0*/ 	.word	0x0500000f


	//   ....[158]....
        /*05c4*/ 	.word	0x0500000f


	//   ....[159]....
        /*05c8*/ 	.word	0x0500000f


	//   ....[160]....
        /*05cc*/ 	.word	0x0500000f


	//   ....[161]....
        /*05d0*/ 	.word	0x0500000f


	//   ....[162]....
        /*05d4*/ 	.word	0x0500000f


	//   ....[163]....
        /*05d8*/ 	.word	0x0500000f


	//   ....[164]....
        /*05dc*/ 	.word	0x0500000f


	//   ....[165]....
        /*05e0*/ 	.word	0x0500000f


	//   ....[166]....
        /*05e4*/ 	.word	0x0500000f


	//   ....[167]....
        /*05e8*/ 	.word	0x0500000f


	//   ....[168]....
        /*05ec*/ 	.word	0x0500000f


	//   ....[169]....
        /*05f0*/ 	.word	0x0500000f


	//   ....[170]....
        /*05f4*/ 	.word	0x0500000f


	//   ....[171]....
        /*05f8*/ 	.word	0x0500000f


	//   ....[172]....
        /*05fc*/ 	.word	0x0500000f


	//   ....[173]....
        /*0600*/ 	.word	0x0500000f


	//   ....[174]....
        /*0604*/ 	.word	0x0500000f


	//   ....[175]....
        /*0608*/ 	.word	0x0500000f


	//   ....[176]....
        /*060c*/ 	.word	0x0500000f


	//   ....[177]....
        /*0610*/ 	.word	0x0500000f


	//   ....[178]....
        /*0614*/ 	.word	0x0500000f


	//   ....[179]....
        /*0618*/ 	.word	0x0500000f


	//   ....[180]....
        /*061c*/ 	.word	0x0500000f


	//   ....[181]....
        /*0620*/ 	.word	0x0500000f


	//   ....[182]....
        /*0624*/ 	.word	0x0500000f


	//   ....[183]....
        /*0628*/ 	.word	0x0500000f


	//   ....[184]....
        /*062c*/ 	.word	0x0500000f


	//   ....[185]....
        /*0630*/ 	.word	0x0500000f


	//   ....[186]....
        /*0634*/ 	.word	0x0500000f


	//   ....[187]....
        /*0638*/ 	.word	0x0500000f


	//   ....[188]....
        /*063c*/ 	.word	0x0500000f


	//   ....[189]....
        /*0640*/ 	.word	0x0500000f


	//   ....[190]....
        /*0644*/ 	.word	0x0500000f


	//   ....[191]....
        /*0648*/ 	.word	0x0500000f


	//   ....[192]....
        /*064c*/ 	.word	0x0500000f


	//   ....[193]....
        /*0650*/ 	.word	0x0500000f


	//   ....[194]....
        /*0654*/ 	.word	0x0500000f


	//   ....[195]....
        /*0658*/ 	.word	0x0500000f


	//   ....[196]....
        /*065c*/ 	.word	0x0500000f


	//   ....[197]....
        /*0660*/ 	.word	0x0500000f


	//   ....[198]....
        /*0664*/ 	.word	0x0500000f


	//   ....[199]....
        /*0668*/ 	.word	0x0500000f


	//   ....[200]....
        /*066c*/ 	.word	0x0500000f


	//----- nvinfo : EIATTR_COOP_GROUP_INSTR_OFFSETS
	.align		4
.L_232:
        /*0670*/ 	.byte	0x04, 0x28
        /*0672*/ 	.short	(.L_234 - .L_233)


	//   ....[0]....
.L_233:
        /*0674*/ 	.word	0x00000060


	//   ....[1]....
        /*0678*/ 	.word	0x00000140


	//   ....[2]....
        /*067c*/ 	.word	0x00000180


	//   ....[3]....
        /*0680*/ 	.word	0x00000370


	//   ....[4]....
        /*0684*/ 	.word	0x000004d0


	//   ....[5]....
        /*0688*/ 	.word	0x000005f0


	//   ....[6]....
        /*068c*/ 	.word	0x00000750


	//   ....[7]....
        /*0690*/ 	.word	0x000029f0


	//   ....[8]....
        /*0694*/ 	.word	0x00002a00


	//   ....[9]....
        /*0698*/ 	.word	0x000033f0


	//   ....[10]....
        /*069c*/ 	.word	0x00003400


	//   ....[11]....
        /*06a0*/ 	.word	0x00003d50


	//   ....[12]....
        /*06a4*/ 	.word	0x00003d60


	//   ....[13]....
        /*06a8*/ 	.word	0x00004140


	//   ....[14]....
        /*06ac*/ 	.word	0x00004150


	//   ....[15]....
        /*06b0*/ 	.word	0x00004e40


	//   ....[16]....
        /*06b4*/ 	.word	0x00006920


	//   ....[17]....
        /*06b8*/ 	.word	0x00006ee0


	//   ....[18]....
        /*06bc*/ 	.word	0x00006ef0


	//   ....[19]....
        /*06c0*/ 	.word	0x00006f00


	//   ....[20]....
        /*06c4*/ 	.word	0x00006f10


	//   ....[21]....
        /*06c8*/ 	.word	0x00007f00


	//   ....[22]....
        /*06cc*/ 	.word	0x00007f10


	//   ....[23]....
        /*06d0*/ 	.word	0x00007f20


	//   ....[24]....
        /*06d4*/ 	.word	0x00007f30


	//   ....[25]....
        /*06d8*/ 	.word	0x00009b10


	//   ....[26]....
        /*06dc*/ 	.word	0x00009bc0


	//   ....[27]....
        /*06e0*/ 	.word	0x00009d80


	//   ....[28]....
        /*06e4*/ 	.word	0x00009e20


	//   ....[29]....
        /*06e8*/ 	.word	0x0000a790


	//   ....[30]....
        /*06ec*/ 	.word	0x0000afd0


	//   ....[31]....
        /*06f0*/ 	.word	0x0000b020


	//   ....[32]....
        /*06f4*/ 	.word	0x0000b900


	//   ....[33]....
        /*06f8*/ 	.word	0x0000b990


	//   ....[34]....
        /*06fc*/ 	.word	0x0000c630


	//   ....[35]....
        /*0700*/ 	.word	0x0000c700


	//   ....[36]....
        /*0704*/ 	.word	0x0000c710


	//   ....[37]....
        /*0708*/ 	.word	0x0000c750


	//   ....[38]....
        /*070c*/ 	.word	0x0000c760


	//   ....[39]....
        /*0710*/ 	.word	0x0000e2e0


	//   ....[40]....
        /*0714*/ 	.word	0x0000e7c0


	//   ....[41]....
        /*0718*/ 	.word	0x0000e7e0


	//   ....[42]....
        /*071c*/ 	.word	0x0000e810


	//   ....[43]....
        /*0720*/ 	.word	0x0000e820


	//   ....[44]....
        /*0724*/ 	.word	0x0000ef80


	//   ....[45]....
        /*0728*/ 	.word	0x0000efe0


	//   ....[46]....
        /*072c*/ 	.word	0x0000f250


	//   ....[47]....
        /*0730*/ 	.word	0x0000f270


	//   ....[48]....
        /*0734*/ 	.word	0x0000ff40


	//   ....[49]....
        /*0738*/ 	.word	0x0000ff70


	//   ....[50]....
        /*073c*/ 	.word	0x00010200


	//   ....[51]....
        /*0740*/ 	.word	0x00010220


	//   ....[52]....
        /*0744*/ 	.word	0x000104d0


	//   ....[53]....
        /*0748*/ 	.word	0x00010680


	//   ....[54]....
        /*074c*/ 	.word	0x000106b0


	//   ....[55]....
        /*0750*/ 	.word	0x000106e0


	//   ....[56]....
        /*0754*/ 	.word	0x00010710


	//   ....[57]....
        /*0758*/ 	.word	0x00010740


	//   ....[58]....
        /*075c*/ 	.word	0x00010770


	//   ....[59]....
        /*0760*/ 	.word	0x000108e0


	//   ....[60]....
        /*0764*/ 	.word	0x00010910


	//   ....[61]....
        /*0768*/ 	.word	0x00010940


	//   ....[62]....
        /*076c*/ 	.word	0x00010970


	//   ....[63]....
        /*0770*/ 	.word	0x000109a0


	//   ....[64]....
        /*0774*/ 	.word	0x000109d0


	//   ....[65]....
        /*0778*/ 	.word	0x00010a60


	//   ....[66]....
        /*077c*/ 	.word	0x00010a90


	//   ....[67]....
        /*0780*/ 	.word	0x00010b10


	//   ....[68]....
        /*0784*/ 	.word	0x00011640


	//   ....[69]....
        /*0788*/ 	.word	0x00013e10


	//   ....[70]....
        /*078c*/ 	.word	0x00013e30


	//   ....[71]....
        /*0790*/ 	.word	0x00013ec0


	//   ....[72]....
        /*0794*/ 	.word	0x00013ee0


	//   ....[73]....
        /*0798*/ 	.word	0x00013f60


	//   ....[74]....
        /*079c*/ 	.word	0x00013f80


	//   ....[75]....
        /*07a0*/ 	.word	0x00013f90


	//   ....[76]....
        /*07a4*/ 	.word	0x00013fa0


	//   ....[77]....
        /*07a8*/ 	.word	0x000147c0


	//   ....[78]....
        /*07ac*/ 	.word	0x000147f0


	//   ....[79]....
        /*07b0*/ 	.word	0x00014890


	//   ....[80]....
        /*07b4*/ 	.word	0x000148b0


	//   ....[81]....
        /*07b8*/ 	.word	0x00014930


	//   ....[82]....
        /*07bc*/ 	.word	0x00014950


	//   ....[83]....
        /*07c0*/ 	.word	0x00014960


	//   ....[84]....
        /*07c4*/ 	.word	0x000149d0


	//   ....[85]....
        /*07c8*/ 	.word	0x00014e20


	//   ....[86]....
        /*07cc*/ 	.word	0x00014ee0


	//   ....[87]....
        /*07d0*/ 	.word	0x00015030


	//   ....[88]....
        /*07d4*/ 	.word	0x00015070


	//   ....[89]....
        /*07d8*/ 	.word	0x00015080


	//   ....[90]....
        /*07dc*/ 	.word	0x00015090


	//   ....[91]....
        /*07e0*/ 	.word	0x000151e0


	//   ....[92]....
        /*07e4*/ 	.word	0x00015330


	//   ....[93]....
        /*07e8*/ 	.word	0x00015b60


	//   ....[94]....
        /*07ec*/ 	.word	0x00015b80


	//   ....[95]....
        /*07f0*/ 	.word	0x00015bd0


	//   ....[96]....
        /*07f4*/ 	.word	0x00015be0


	//   ....[97]....
        /*07f8*/ 	.word	0x00015c20


	//   ....[98]....
        /*07fc*/ 	.word	0x00015c30


	//   ....[99]....
        /*0800*/ 	.word	0x00015c40


	//   ....[100]....
        /*0804*/ 	.word	0x00015c80


	//   ....[101]....
        /*0808*/ 	.word	0x00015fa0


	//   ....[102]....
        /*080c*/ 	.word	0x00015fe0


	//   ....[103]....
        /*0810*/ 	.word	0x00016000


	//   ....[104]....
        /*0814*/ 	.word	0x00016020


	//   ....[105]....
        /*0818*/ 	.word	0x00016050


	//   ....[106]....
        /*081c*/ 	.word	0x00016070


	//   ....[107]....
        /*0820*/ 	.word	0x00016170


	//   ....[108]....
        /*0824*/ 	.word	0x000162c0


	//   ....[109]....
        /*0828*/ 	.word	0x000168b0


	//   ....[110]....
        /*082c*/ 	.word	0x000168e0


	//   ....[111]....
        /*0830*/ 	.word	0x00016920


	//   ....[112]....
        /*0834*/ 	.word	0x00016950


	//   ....[113]....
        /*0838*/ 	.word	0x00016980


	//   ....[114]....
        /*083c*/ 	.word	0x000169b0


	//   ....[115]....
        /*0840*/ 	.word	0x000169e0


	//   ....[116]....
        /*0844*/ 	.word	0x00016a10


	//   ....[117]....
        /*0848*/ 	.word	0x00016b90


	//   ....[118]....
        /*084c*/ 	.word	0x00016bc0


	//   ....[119]....
        /*0850*/ 	.word	0x00016bf0


	//   ....[120]....
        /*0854*/ 	.word	0x00016c20


	//   ....[121]....
        /*0858*/ 	.word	0x00016c50


	//   ....[122]....
        /*085c*/ 	.word	0x00016c80


	//   ....[123]....
        /*0860*/ 	.word	0x00016d40


	//   ....[124]....
        /*0864*/ 	.word	0x00016d60


	//   ....[125]....
        /*0868*/ 	.word	0x00016dd0


	//   ....[126]....
        /*086c*/ 	.word	0x00017240


	//   ....[127]....
        /*0870*/ 	.word	0x00017550


	//   ....[128]....
        /*0874*/ 	.word	0x000175e0


	//   ....[129]....
        /*0878*/ 	.word	0x000176c0


	//   ....[130]....
        /*087c*/ 	.word	0x00017750


	//   ....[131]....
        /*0880*/ 	.word	0x00017830


	//   ....[132]....
        /*0884*/ 	.word	0x000178c0


	//   ....[133]....
        /*0888*/ 	.word	0x00017a40


	//   ....[134]....
        /*088c*/ 	.word	0x00017ad0


	//   ....[135]....
        /*0890*/ 	.word	0x00017b20


	//   ....[136]....
        /*0894*/ 	.word	0x00017b70


	//   ....[137]....
        /*0898*/ 	.word	0x00017c50


	//   ....[138]....
        /*089c*/ 	.word	0x00017ce0


	//   ....[139]....
        /*08a0*/ 	.word	0x00017d30


	//   ....[140]....
        /*08a4*/ 	.word	0x00017d80


	//   ....[141]....
        /*08a8*/ 	.word	0x00017fd0


	//   ....[142]....
        /*08ac*/ 	.word	0x000182b0


	//   ....[143]....
        /*08b0*/ 	.word	0x000183a0


	//   ....[144]....
        /*08b4*/ 	.word	0x00018440


	//   ....[145]....
        /*08b8*/ 	.word	0x000184a0


	//   ....[146]....
        /*08bc*/ 	.word	0x00018590


	//   ....[147]....
        /*08c0*/ 	.word	0x00018600


	//   ....[148]....
        /*08c4*/ 	.word	0x000186f0


	//   ....[149]....
        /*08c8*/ 	.word	0x00018760


	//   ....[150]....
        /*08cc*/ 	.word	0x00018840


	//   ....[151]....
        /*08d0*/ 	.word	0x00018900


	//   ....[152]....
        /*08d4*/ 	.word	0x00018960


	//   ....[153]....
        /*08d8*/ 	.word	0x000189c0


	//   ....[154]....
        /*08dc*/ 	.word	0x00018ab0


	//   ....[155]....
        /*08e0*/ 	.word	0x00018b10


	//   ....[156]....
        /*08e4*/ 	.word	0x00018c10


	//   ....[157]....
        /*08e8*/ 	.word	0x00018c70


	//   ....[158]....
        /*08ec*/ 	.word	0x00018d50


	//   ....[159]....
        /*08f0*/ 	.word	0x00018e90


	//   ....[160]....
        /*08f4*/ 	.word	0x00018f70


	//   ....[161]....
        /*08f8*/ 	.word	0x00019210


	//   ....[162]....
        /*08fc*/ 	.word	0x00019260


	//   ....[163]....
        /*0900*/ 	.word	0x00019430


	//   ....[164]....
        /*0904*/ 	.word	0x00019480


	//   ....[165]....
        /*0908*/ 	.word	0x00019650


	//   ....[166]....
        /*090c*/ 	.word	0x000196a0


	//   ....[167]....
        /*0910*/ 	.word	0x00019790


	//   ....[168]....
        /*0914*/ 	.word	0x00019830


	//   ....[169]....
        /*0918*/ 	.word	0x00019890


	//   ....[170]....
        /*091c*/ 	.word	0x00019940


	//   ....[171]....
        /*0920*/ 	.word	0x000199a0


	//   ....[172]....
        /*0924*/ 	.word	0x00019a50


	//   ....[173]....
        /*0928*/ 	.word	0x00019ab0


	//   ....[174]....
        /*092c*/ 	.word	0x00019b60


	//   ....[175]....
        /*0930*/ 	.word	0x00019c50


	//   ....[176]....
        /*0934*/ 	.word	0x00019d30


	//   ....[177]....
        /*0938*/ 	.word	0x00019e40


	//   ....[178]....
        /*093c*/ 	.word	0x00019f40


	//   ....[179]....
        /*0940*/ 	.word	0x0001a070


	//   ....[180]....
        /*0944*/ 	.word	0x0001a150


	//   ....[181]....
        /*0948*/ 	.word	0x0001a250


	//   ....[182]....
        /*094c*/ 	.word	0x0001a330


	//   ....[183]....
        /*0950*/ 	.word	0x0001a3c0


	//   ....[184]....
        /*0954*/ 	.word	0x0001a460


	//   ....[185]....
        /*0958*/ 	.word	0x0001a580


	//   ....[186]....
        /*095c*/ 	.word	0x0001a5f0


	//   ....[187]....
        /*0960*/ 	.word	0x0001a660


	//   ....[188]....
        /*0964*/ 	.word	0x0001a6d0


	//   ....[189]....
        /*0968*/ 	.word	0x0001a740


	//   ....[190]....
        /*096c*/ 	.word	0x0001a7c0


	//   ....[191]....
        /*0970*/ 	.word	0x0001a850


	//   ....[192]....
        /*0974*/ 	.word	0x0001a8e0


	//   ....[193]....
        /*0978*/ 	.word	0x0001a950


	//   ....[194]....
        /*097c*/ 	.word	0x0001a9c0


	//   ....[195]....
        /*0980*/ 	.word	0x0001aa30


	//   ....[196]....
        /*0984*/ 	.word	0x0001aab0


	//   ....[197]....
        /*0988*/ 	.word	0x0001ab20


	//   ....[198]....
        /*098c*/ 	.word	0x0001abc0


	//   ....[199]....
        /*0990*/ 	.word	0x0001ac50


	//   ....[200]....
        /*0994*/ 	.word	0x0001ad70


	//----- nvinfo : EIATTR_REG_RECONFIG
	.align		4
.L_234:
        /*0998*/ 	.byte	0x01, 0x54
	.zero		2


	//----- nvinfo : EIATTR_SYSCALL_OFFSETS
	.align		4
        /*099c*/ 	.byte	0x04, 0x46
        /*099e*/ 	.short	(.L_236 - .L_235)


	//   ....[0]....
.L_235:
        /*09a0*/ 	.word	0x00001ca0


	//   ....[1]....
        /*09a4*/ 	.word	0x00001df0


	//   ....[2]....
        /*09a8*/ 	.word	0x00006ac0


	//   ....[3]....
        /*09ac*/ 	.word	0x00006e50


	//   ....[4]....
        /*09b0*/ 	.word	0x00013210


	//   ....[5]....
        /*09b4*/ 	.word	0x00013360


	//   ....[6]....
        /*09b8*/ 	.word	0x00013450


	//   ....[7]....
        /*09bc*/ 	.word	0x00014400


	//----- nvinfo : EIATTR_MBARRIER_INSTR_OFFSETS
	.align		4
.L_236:
        /*09c0*/ 	.byte	0x04, 0x39
        /*09c2*/ 	.short	(.L_238 - .L_237)


	//   ....[0]....
.L_237:
        /*09c4*/ 	.word	0x00000260
        /*09c8*/ 	.word	0x000000ff
        /*09cc*/ 	.word	0x00028c00
        /*09d0*/ 	.short	0x0100
        /*09d2*/ 	.byte	0x08
	.zero		1


	//   ....[1]....
        /*09d4*/ 	.word	0x00000270
        /*09d8*/ 	.word	0x000000ff
        /*09dc*/ 	.word	0x00028c20
        /*09e0*/ 	.short	0x0100
        /*09e2*/ 	.byte	0x08
	.zero		1


	//   ....[2]....
        /*09e4*/ 	.word	0x00000320
        /*09e8*/ 	.word	0x000000ff
        /*09ec*/ 	.word	0x00028c30
        /*09f0*/ 	.short	0x0100
        /*09f2*/ 	.byte	0x06
	.zero		1


	//   ....[3]....
        /*09f4*/ 	.word	0x00000330
        /*09f8*/ 	.word	0x000000ff
        /*09fc*/ 	.word	0x00028c40
        /*0a00*/ 	.short	0x0100
        /*0a02*/ 	.byte	0x06
	.zero		1


	//   ....[4]....
        /*0a04*/ 	.word	0x00000340
        /*0a08*/ 	.word	0x000000ff
        /*0a0c*/ 	.word	0x00028c38
        /*0a10*/ 	.short	0x0100
        /*0a12*/ 	.byte	0x06
	.zero		1


	//   ....[5]....
        /*0a14*/ 	.word	0x00000350
        /*0a18*/ 	.word	0x000000ff
        /*0a1c*/ 	.word	0x00028c48
        /*0a20*/ 	.short	0x0100
        /*0a22*/ 	.byte	0x06
	.zero		1


	//   ....[6]....
        /*0a24*/ 	.word	0x00000480
        /*0a28*/ 	.word	0x000000ff
        /*0a2c*/ 	.word	0x00028c50
        /*0a30*/ 	.short	0x0100
        /*0a32*/ 	.byte	0x08
	.zero		1


	//   ....[7]....
        /*0a34*/ 	.word	0x00000490
        /*0a38*/ 	.word	0x000000ff
        /*0a3c*/ 	.word	0x00028c60
        /*0a40*/ 	.short	0x0100
        /*0a42*/ 	.byte	0x08
	.zero		1


	//   ....[8]....
        /*0a44*/ 	.word	0x000004a0
        /*0a48*/ 	.word	0x000000ff
        /*0a4c*/ 	.word	0x00028c58
        /*0a50*/ 	.short	0x0100
        /*0a52*/ 	.byte	0x08
	.zero		1


	//   ....[9]....
        /*0a54*/ 	.word	0x000004b0
        /*0a58*/ 	.word	0x000000ff
        /*0a5c*/ 	.word	0x00028c68
        /*0a60*/ 	.short	0x0100
        /*0a62*/ 	.byte	0x08
	.zero		1


	//   ....[10]....
        /*0a64*/ 	.word	0x000005a0
        /*0a68*/ 	.word	0x000000ff
        /*0a6c*/ 	.word	0x00028c70
        /*0a70*/ 	.short	0x0100
        /*0a72*/ 	.byte	0x06
	.zero		1


	//   ....[11]....
        /*0a74*/ 	.word	0x000005b0
        /*0a78*/ 	.word	0x000000ff
        /*0a7c*/ 	.word	0x00028c80
        /*0a80*/ 	.short	0x0100
        /*0a82*/ 	.byte	0x06
	.zero		1


	//   ....[12]....
        /*0a84*/ 	.word	0x000005c0
        /*0a88*/ 	.word	0x000000ff
        /*0a8c*/ 	.word	0x00028c78
        /*0a90*/ 	.short	0x0100
        /*0a92*/ 	.byte	0x06
	.zero		1


	//   ....[13]....
        /*0a94*/ 	.word	0x000005d0
        /*0a98*/ 	.word	0x000000ff
        /*0a9c*/ 	.word	0x00028c88
        /*0aa0*/ 	.short	0x0100
        /*0aa2*/ 	.byte	0x06
	.zero		1


	//   ....[14]....
        /*0aa4*/ 	.word	0x00000700
        /*0aa8*/ 	.word	0x000000ff
        /*0aac*/ 	.word	0x00028c90
        /*0ab0*/ 	.short	0x0100
        /*0ab2*/ 	.byte	0x08
	.zero		1


	//   ....[15]....
        /*0ab4*/ 	.word	0x00000710
        /*0ab8*/ 	.word	0x000000ff
        /*0abc*/ 	.word	0x00028ca0
        /*0ac0*/ 	.short	0x0100
        /*0ac2*/ 	.byte	0x08
	.zero		1


	//   ....[16]....
        /*0ac4*/ 	.word	0x00000720
        /*0ac8*/ 	.word	0x000000ff
        /*0acc*/ 	.word	0x00028c98
        /*0ad0*/ 	.short	0x0100
        /*0ad2*/ 	.byte	0x08
	.zero		1


	//   ....[17]....
        /*0ad4*/ 	.word	0x00000730
        /*0ad8*/ 	.word	0x000000ff
        /*0adc*/ 	.word	0x00028ca8
        /*0ae0*/ 	.short	0x0100
        /*0ae2*/ 	.byte	0x08
	.zero		1


	//   ....[18]....
        /*0ae4*/ 	.word	0x00000860
        /*0ae8*/ 	.word	0x000000ff
        /*0aec*/ 	.word	0x00028cb0
        /*0af0*/ 	.short	0x0100
        /*0af2*/ 	.byte	0x08
	.zero		1


	//   ....[19]....
        /*0af4*/ 	.word	0x00000870
        /*0af8*/ 	.word	0x000000ff
        /*0afc*/ 	.word	0x00028cc0
        /*0b00*/ 	.short	0x0100
        /*0b02*/ 	.byte	0x08
	.zero		1


	//   ....[20]....
        /*0b04*/ 	.word	0x00000880
        /*0b08*/ 	.word	0x000000ff
        /*0b0c*/ 	.word	0x00028cb8
        /*0b10*/ 	.short	0x0100
        /*0b12*/ 	.byte	0x08
	.zero		1


	//   ....[21]....
        /*0b14*/ 	.word	0x00000890
        /*0b18*/ 	.word	0x000000ff
        /*0b1c*/ 	.word	0x00028cc8
        /*0b20*/ 	.short	0x0100
        /*0b22*/ 	.byte	0x08
	.zero		1


	//   ....[22]....
        /*0b24*/ 	.word	0x000029a0
        /*0b28*/ 	.word	0x0000003f
        /*0b2c*/ 	.word	0x00028c90
        /*0b30*/ 	.short	0x010a
        /*0b32*/ 	.byte	0x3f
	.zero		1


	//   ....[23]....
        /*0b34*/ 	.word	0x000033a0
        /*0b38*/ 	.word	0x0000003f
        /*0b3c*/ 	.word	0x00028c90
        /*0b40*/ 	.short	0x010a
        /*0b42*/ 	.byte	0x3f
	.zero		1


	//   ....[24]....
        /*0b44*/ 	.word	0x00003ba0
        /*0b48*/ 	.word	0x0000003f
        /*0b4c*/ 	.word	0x00028c90
        /*0b50*/ 	.short	0x010a
        /*0b52*/ 	.byte	0x3f
	.zero		1


	//   ....[25]....
        /*0b54*/ 	.word	0x00003f80
        /*0b58*/ 	.word	0x00000004
        /*0b5c*/ 	.word	0x00000000
        /*0b60*/ 	.short	0x0101
        /*0b62*/ 	.byte	0x3f
	.zero		1


	//   ....[26]....
        /*0b64*/ 	.word	0x00003fc0
        /*0b68*/ 	.word	0x0000003f
        /*0b6c*/ 	.word	0x00028cb0
        /*0b70*/ 	.short	0x010a
        /*0b72*/ 	.byte	0x3f
	.zero		1


	//   ....[27]....
        /*0b74*/ 	.word	0x00004820
        /*0b78*/ 	.word	0x0000003f
        /*0b7c*/ 	.word	0x00000000
        /*0b80*/ 	.short	0x0101
        /*0b82*/ 	.byte	0x3f
	.zero		1


	//   ....[28]....
        /*0b84*/ 	.word	0x00004f30
        /*0b88*/ 	.word	0x00000003
        /*0b8c*/ 	.word	0x00028c50
        /*0b90*/ 	.short	0x010a
        /*0b92*/ 	.byte	0x3f
	.zero		1


	//   ....[29]....
        /*0b94*/ 	.word	0x000052e0
        /*0b98*/ 	.word	0x0000000a
        /*0b9c*/ 	.word	0x00000000
        /*0ba0*/ 	.short	0x0101
        /*0ba2*/ 	.byte	0x3f
	.zero		1


	//   ....[30]....
        /*0ba4*/ 	.word	0x00005c10
        /*0ba8*/ 	.word	0x00000003
        /*0bac*/ 	.word	0x00028c50
        /*0bb0*/ 	.short	0x010a
        /*0bb2*/ 	.byte	0x3f
	.zero		1


	//   ....[31]....
        /*0bb4*/ 	.word	0x00005c60
        /*0bb8*/ 	.word	0x00000003
        /*0bbc*/ 	.word	0x00028c50
        /*0bc0*/ 	.short	0x010a
        /*0bc2*/ 	.byte	0x3f
	.zero		1


	//   ....[32]....
        /*0bc4*/ 	.word	0x00005f70
        /*0bc8*/ 	.word	0x0000000a
        /*0bcc*/ 	.word	0x00000000
        /*0bd0*/ 	.short	0x0101
        /*0bd2*/ 	.byte	0x3f
	.zero		1


	//   ....[33]....
        /*0bd4*/ 	.word	0x00006b60
        /*0bd8*/ 	.word	0x00000002
        /*0bdc*/ 	.word	0x00028c00
        /*0be0*/ 	.short	0x010a
        /*0be2*/ 	.byte	0x3f
	.zero		1


	//   ....[34]....
        /*0be4*/ 	.word	0x00006bb0
        /*0be8*/ 	.word	0x00000002
        /*0bec*/ 	.word	0x00028c00
        /*0bf0*/ 	.short	0x010a
        /*0bf2*/ 	.byte	0x3f
	.zero		1


	//   ....[35]....
        /*0bf4*/ 	.word	0x00007200
        /*0bf8*/ 	.word	0x00000002
        /*0bfc*/ 	.word	0x00028c00
        /*0c00*/ 	.short	0x010a
        /*0c02*/ 	.byte	0x3f
	.zero		1


	//   ....[36]....
        /*0c04*/ 	.word	0x00008100
        /*0c08*/ 	.word	0x00000002
        /*0c0c*/ 	.word	0x00028c00
        /*0c10*/ 	.short	0x010a
        /*0c12*/ 	.byte	0x3f
	.zero		1


	//   ....[37]....
        /*0c14*/ 	.word	0x00008f40
        /*0c18*/ 	.word	0x0000000c
        /*0c1c*/ 	.word	0x00028c30
        /*0c20*/ 	.short	0x010a
        /*0c22*/ 	.byte	0x3f
	.zero		1


	//   ....[38]....
        /*0c24*/ 	.word	0x00008ff0
        /*0c28*/ 	.word	0x0000000c
        /*0c2c*/ 	.word	0x00028c30
        /*0c30*/ 	.short	0x010a
        /*0c32*/ 	.byte	0x3f
	.zero		1


	//   ....[39]....
        /*0c34*/ 	.word	0x0000a080
        /*0c38*/ 	.word	0x00000000
        /*0c3c*/ 	.word	0x00000000
        /*0c40*/ 	.short	0x0101
        /*0c42*/ 	.byte	0x3f
	.zero		1


	//   ....[40]....
        /*0c44*/ 	.word	0x0000a490
        /*0c48*/ 	.word	0x0000000c
        /*0c4c*/ 	.word	0x00028c50
        /*0c50*/ 	.short	0x010a
        /*0c52*/ 	.byte	0x3f
	.zero		1


	//   ....[41]....
        /*0c54*/ 	.word	0x0000a530
        /*0c58*/ 	.word	0x0000000c
        /*0c5c*/ 	.word	0x00028c50
        /*0c60*/ 	.short	0x010a
        /*0c62*/ 	.byte	0x3f
	.zero		1


	//   ....[42]....
        /*0c64*/ 	.word	0x0000a810
        /*0c68*/ 	.word	0x0000000c
        /*0c6c*/ 	.word	0x00000000
        /*0c70*/ 	.short	0x0101
        /*0c72*/ 	.byte	0x3f
	.zero		1


	//   ....[43]....
        /*0c74*/ 	.word	0x0000a930
        /*0c78*/ 	.word	0x0000000c
        /*0c7c*/ 	.word	0x00028c30
        /*0c80*/ 	.short	0x010a
        /*0c82*/ 	.byte	0x3f
	.zero		1


	//   ....[44]....
        /*0c84*/ 	.word	0x0000a9e0
        /*0c88*/ 	.word	0x0000000c
        /*0c8c*/ 	.word	0x00028c30
        /*0c90*/ 	.short	0x010a
        /*0c92*/ 	.byte	0x3f
	.zero		1


	//   ....[45]....
        /*0c94*/ 	.word	0x0000b590
        /*0c98*/ 	.word	0x000000a6
        /*0c9c*/ 	.word	0x00000000
        /*0ca0*/ 	.short	0x0101
        /*0ca2*/ 	.byte	0x3f
	.zero		1


	//   ....[46]....
        /*0ca4*/ 	.word	0x0000c360
        /*0ca8*/ 	.word	0x0000000c
        /*0cac*/ 	.word	0x00028c50
        /*0cb0*/ 	.short	0x010a
        /*0cb2*/ 	.byte	0x3f
	.zero		1


	//   ....[47]....
        /*0cb4*/ 	.word	0x0000c3b0
        /*0cb8*/ 	.word	0x0000000c
        /*0cbc*/ 	.word	0x00028c50
        /*0cc0*/ 	.short	0x010a
        /*0cc2*/ 	.byte	0x3f
	.zero		1


	//   ....[48]....
        /*0cc4*/ 	.word	0x0000c6c0
        /*0cc8*/ 	.word	0x0000000c
        /*0ccc*/ 	.word	0x00000000
        /*0cd0*/ 	.short	0x0101
        /*0cd2*/ 	.byte	0x3f
	.zero		1


	//   ....[49]....
        /*0cd4*/ 	.word	0x0000ef60
        /*0cd8*/ 	.word	0x00000000
        /*0cdc*/ 	.word	0x00000000
        /*0ce0*/ 	.short	0x0101
        /*0ce2*/ 	.byte	0x3f
	.zero		1


	//   ....[50]....
        /*0ce4*/ 	.word	0x00011720
        /*0ce8*/ 	.word	0x00000017
        /*0cec*/ 	.word	0x00028c20
        /*0cf0*/ 	.short	0x010a
        /*0cf2*/ 	.byte	0x3f
	.zero		1


	//   ....[51]....
        /*0cf4*/ 	.word	0x000117b0
        /*0cf8*/ 	.word	0x00000003
        /*0cfc*/ 	.word	0x00028ca0
        /*0d00*/ 	.short	0x010a
        /*0d02*/ 	.byte	0x3f
	.zero		1


	//   ....[52]....
        /*0d04*/ 	.word	0x00011a00
        /*0d08*/ 	.word	0x00000003
        /*0d0c*/ 	.word	0x00028cc0
        /*0d10*/ 	.short	0x010a
        /*0d12*/ 	.byte	0x3f
	.zero		1


	//   ....[53]....
        /*0d14*/ 	.word	0x000123d0
        /*0d18*/ 	.word	0x00000006
        /*0d1c*/ 	.word	0x00028ca0
        /*0d20*/ 	.short	0x010a
        /*0d22*/ 	.byte	0x3f
	.zero		1


	//   ....[54]....
        /*0d24*/ 	.word	0x00012610
        /*0d28*/ 	.word	0x00000006
        /*0d2c*/ 	.word	0x00028cc0
        /*0d30*/ 	.short	0x010a
        /*0d32*/ 	.byte	0x3f
	.zero		1


	//   ....[55]....
        /*0d34*/ 	.word	0x00013b70
        /*0d38*/ 	.word	0x0000001b
        /*0d3c*/ 	.word	0x00028c40
        /*0d40*/ 	.short	0x010a
        /*0d42*/ 	.byte	0x3f
	.zero		1


	//   ....[56]....
        /*0d44*/ 	.word	0x000140a0
        /*0d48*/ 	.word	0x0000001b
        /*0d4c*/ 	.word	0x00028c30
        /*0d50*/ 	.short	0x0107
        /*0d52*/ 	.byte	0x3f
	.zero		1


	//   ....[57]....
        /*0d54*/ 	.word	0x00014170
        /*0d58*/ 	.word	0x0000001b
        /*0d5c*/ 	.word	0x00028c30
        /*0d60*/ 	.short	0x0101
        /*0d62*/ 	.byte	0x3f
	.zero		1


	//   ....[58]....
        /*0d64*/ 	.word	0x00014a70
        /*0d68*/ 	.word	0x00000017
        /*0d6c*/ 	.word	0x00028c00
        /*0d70*/ 	.short	0x0107
        /*0d72*/ 	.byte	0x3f
	.zero		1


	//   ....[59]....
        /*0d74*/ 	.word	0x00014b60
        /*0d78*/ 	.word	0x00000017
        /*0d7c*/ 	.word	0x00028c00
        /*0d80*/ 	.short	0x0101
        /*0d82*/ 	.byte	0x3f
	.zero		1


	//   ....[60]....
        /*0d84*/ 	.word	0x00014b80
        /*0d88*/ 	.word	0x00000017
        /*0d8c*/ 	.word	0x00028c20
        /*0d90*/ 	.short	0x010a
        /*0d92*/ 	.byte	0x3f
	.zero		1


	//   ....[61]....
        /*0d94*/ 	.word	0x00014c10
        /*0d98*/ 	.word	0x0000001b
        /*0d9c*/ 	.word	0x00028c60
        /*0da0*/ 	.short	0x010a
        /*0da2*/ 	.byte	0x3f
	.zero		1


	//   ....[62]....
        /*0da4*/ 	.word	0x00015550
        /*0da8*/ 	.word	0x0000001b
        /*0dac*/ 	.word	0x00028c50
        /*0db0*/ 	.short	0x0107
        /*0db2*/ 	.byte	0x3f
	.zero		1


	//   ....[63]....
        /*0db4*/ 	.word	0x00015620
        /*0db8*/ 	.word	0x0000001b
        /*0dbc*/ 	.word	0x00028c50
        /*0dc0*/ 	.short	0x0101
        /*0dc2*/ 	.byte	0x3f
	.zero		1


	//   ....[64]....
        /*0dc4*/ 	.word	0x000159c0
        /*0dc8*/ 	.word	0x00000006
        /*0dcc*/ 	.word	0x00028c40
        /*0dd0*/ 	.short	0x010a
        /*0dd2*/ 	.byte	0x3f
	.zero		1


	//   ....[65]....
        /*0dd4*/ 	.word	0x00015d00
        /*0dd8*/ 	.word	0x00000006
        /*0ddc*/ 	.word	0x00028c30
        /*0de0*/ 	.short	0x0107
        /*0de2*/ 	.byte	0x3f
	.zero		1


	//   ....[66]....
        /*0de4*/ 	.word	0x00015dc0
        /*0de8*/ 	.word	0x00000006
        /*0dec*/ 	.word	0x00028c30
        /*0df0*/ 	.short	0x0101
        /*0df2*/ 	.byte	0x3f
	.zero		1


	//   ....[67]....
        /*0df4*/ 	.word	0x00015df0
        /*0df8*/ 	.word	0x00000006
        /*0dfc*/ 	.word	0x00028c60
        /*0e00*/ 	.short	0x010a
        /*0e02*/ 	.byte	0x3f
	.zero		1


	//   ....[68]....
        /*0e04*/ 	.word	0x000164c0
        /*0e08*/ 	.word	0x00000006
        /*0e0c*/ 	.word	0x00028c50
        /*0e10*/ 	.short	0x0107
        /*0e12*/ 	.byte	0x3f
	.zero		1


	//   ....[69]....
        /*0e14*/ 	.word	0x00016580
        /*0e18*/ 	.word	0x00000006
        /*0e1c*/ 	.word	0x00028c50
        /*0e20*/ 	.short	0x0101
        /*0e22*/ 	.byte	0x3f
	.zero		1


	//   ....[70]....
        /*0e24*/ 	.word	0x000171c0
        /*0e28*/ 	.word	0x00000004
        /*0e2c*/ 	.word	0x00028c20
        /*0e30*/ 	.short	0x010a
        /*0e32*/ 	.byte	0x3f
	.zero		1


	//   ....[71]....
        /*0e34*/ 	.word	0x00017320
        /*0e38*/ 	.word	0x00000005
        /*0e3c*/ 	.word	0x00028c40
        /*0e40*/ 	.short	0x010a
        /*0e42*/ 	.byte	0x3f
	.zero		1


	//   ....[72]....
        /*0e44*/ 	.word	0x000173c0
        /*0e48*/ 	.word	0x00000019
        /*0e4c*/ 	.word	0x00028c40
        /*0e50*/ 	.short	0x010a
        /*0e52*/ 	.byte	0x3f
	.zero		1


	//   ....[73]....
        /*0e54*/ 	.word	0x00017400
        /*0e58*/ 	.word	0x00000005
        /*0e5c*/ 	.word	0x00028c60
        /*0e60*/ 	.short	0x010a
        /*0e62*/ 	.byte	0x3f
	.zero		1


	//   ....[74]....
        /*0e64*/ 	.word	0x00017440
        /*0e68*/ 	.word	0x00000019
        /*0e6c*/ 	.word	0x00028c60
        /*0e70*/ 	.short	0x010a
        /*0e72*/ 	.byte	0x3f
	.zero		1


	//   ....[75]....
        /*0e74*/ 	.word	0x000174a0
        /*0e78*/ 	.word	0x0000003f
        /*0e7c*/ 	.word	0x00028c90
        /*0e80*/ 	.short	0x010a
        /*0e82*/ 	.byte	0x3f
	.zero		1


	//   ....[76]....
        /*0e84*/ 	.word	0x00017610
        /*0e88*/ 	.word	0x0000003f
        /*0e8c*/ 	.word	0x00028c90
        /*0e90*/ 	.short	0x010a
        /*0e92*/ 	.byte	0x3f
	.zero		1


	//   ....[77]....
        /*0e94*/ 	.word	0x00017790
        /*0e98*/ 	.word	0x0000003f
        /*0e9c*/ 	.word	0x00028c90
        /*0ea0*/ 	.short	0x010a
        /*0ea2*/ 	.byte	0x3f
	.zero		1


	//   ....[78]....
        /*0ea4*/ 	.word	0x000178f0
        /*0ea8*/ 	.word	0x0000003f
        /*0eac*/ 	.word	0x00028cb0
        /*0eb0*/ 	.short	0x010a
        /*0eb2*/ 	.byte	0x3f
	.zero		1


	//   ....[79]....
        /*0eb4*/ 	.word	0x00017940
        /*0eb8*/ 	.word	0x00000003
        /*0ebc*/ 	.word	0x00028c50
        /*0ec0*/ 	.short	0x010a
        /*0ec2*/ 	.byte	0x3f
	.zero		1


	//   ....[80]....
        /*0ec4*/ 	.word	0x00017990
        /*0ec8*/ 	.word	0x00000003
        /*0ecc*/ 	.word	0x00028c50
        /*0ed0*/ 	.short	0x010a
        /*0ed2*/ 	.byte	0x3f
	.zero		1


	//   ....[81]....
        /*0ed4*/ 	.word	0x00017ba0
        /*0ed8*/ 	.word	0x00000002
        /*0edc*/ 	.word	0x00028c00
        /*0ee0*/ 	.short	0x010a
        /*0ee2*/ 	.byte	0x3f
	.zero		1


	//   ....[82]....
        /*0ee4*/ 	.word	0x00017db0
        /*0ee8*/ 	.word	0x00000002
        /*0eec*/ 	.word	0x00028c00
        /*0ef0*/ 	.short	0x010a
        /*0ef2*/ 	.byte	0x3f
	.zero		1


	//   ....[83]....
        /*0ef4*/ 	.word	0x00017e00
        /*0ef8*/ 	.word	0x0000000c
        /*0efc*/ 	.word	0x00028c30
        /*0f00*/ 	.short	0x010a
        /*0f02*/ 	.byte	0x3f
	.zero		1


	//   ....[84]....
        /*0f04*/ 	.word	0x00017e50
        /*0f08*/ 	.word	0x0000000c
        /*0f0c*/ 	.word	0x00028c50
        /*0f10*/ 	.short	0x010a
        /*0f12*/ 	.byte	0x3f
	.zero		1


	//   ....[85]....
        /*0f14*/ 	.word	0x00017ea0
        /*0f18*/ 	.word	0x0000000c
        /*0f1c*/ 	.word	0x00028c30
        /*0f20*/ 	.short	0x010a
        /*0f22*/ 	.byte	0x3f
	.zero		1


	//   ....[86]....
        /*0f24*/ 	.word	0x00017ef0
        /*0f28*/ 	.word	0x0000000c
        /*0f2c*/ 	.word	0x00028c50
        /*0f30*/ 	.short	0x010a
        /*0f32*/ 	.byte	0x3f
	.zero		1


	//   ....[87]....
        /*0f34*/ 	.word	0x00018090
        /*0f38*/ 	.word	0x00000017
        /*0f3c*/ 	.word	0x00028c20
        /*0f40*/ 	.short	0x010a
        /*0f42*/ 	.byte	0x3f
	.zero		1


	//   ....[88]....
        /*0f44*/ 	.word	0x000180e0
        /*0f48*/ 	.word	0x00000003
        /*0f4c*/ 	.word	0x00028ca0
        /*0f50*/ 	.short	0x010a
        /*0f52*/ 	.byte	0x3f
	.zero		1


	//   ....[89]....
        /*0f54*/ 	.word	0x00018130
        /*0f58*/ 	.word	0x00000003
        /*0f5c*/ 	.word	0x00028cc0
        /*0f60*/ 	.short	0x010a
        /*0f62*/ 	.byte	0x3f
	.zero		1


	//   ....[90]....
        /*0f64*/ 	.word	0x00018180
        /*0f68*/ 	.word	0x00000006
        /*0f6c*/ 	.word	0x00028ca0
        /*0f70*/ 	.short	0x010a
        /*0f72*/ 	.byte	0x3f
	.zero		1


	//   ....[91]....
        /*0f74*/ 	.word	0x000181d0
        /*0f78*/ 	.word	0x00000006
        /*0f7c*/ 	.word	0x00028cc0
        /*0f80*/ 	.short	0x010a
        /*0f82*/ 	.byte	0x3f
	.zero		1


	//   ....[92]....
        /*0f84*/ 	.word	0x000182f0
        /*0f88*/ 	.word	0x0000001b
        /*0f8c*/ 	.word	0x00028c40
        /*0f90*/ 	.short	0x010a
        /*0f92*/ 	.byte	0x3f
	.zero		1


	//   ....[93]....
        /*0f94*/ 	.word	0x00018d90
        /*0f98*/ 	.word	0x00000017
        /*0f9c*/ 	.word	0x00028c20
        /*0fa0*/ 	.short	0x010a
        /*0fa2*/ 	.byte	0x3f
	.zero		1


	//   ....[94]....
        /*0fa4*/ 	.word	0x00018de0
        /*0fa8*/ 	.word	0x0000001b
        /*0fac*/ 	.word	0x00028c60
        /*0fb0*/ 	.short	0x010a
        /*0fb2*/ 	.byte	0x3f
	.zero		1


	//   ....[95]....
        /*0fb4*/ 	.word	0x000196e0
        /*0fb8*/ 	.word	0x00000006
        /*0fbc*/ 	.word	0x00028c40
        /*0fc0*/ 	.short	0x010a
        /*0fc2*/ 	.byte	0x3f
	.zero		1


	//   ....[96]....
        /*0fc4*/ 	.word	0x00019ba0
        /*0fc8*/ 	.word	0x00000006
        /*0fcc*/ 	.word	0x00028c60
        /*0fd0*/ 	.short	0x010a
        /*0fd2*/ 	.byte	0x3f
	.zero		1


	//   ....[97]....
        /*0fd4*/ 	.word	0x0001ac90
        /*0fd8*/ 	.word	0x00000004
        /*0fdc*/ 	.word	0x00028c20
        /*0fe0*/ 	.short	0x010a
        /*0fe2*/ 	.byte	0x3f
	.zero		1


	//   ....[98]....
        /*0fe4*/ 	.word	0x0001ae30
        /*0fe8*/ 	.word	0x00000005
        /*0fec*/ 	.word	0x00028c40
        /*0ff0*/ 	.short	0x010a
        /*0ff2*/ 	.byte	0x3f
	.zero		1


	//   ....[99]....
        /*0ff4*/ 	.word	0x0001ae80
        /*0ff8*/ 	.word	0x00000019
        /*0ffc*/ 	.word	0x00028c40
        /*1000*/ 	.short	0x010a
        /*1002*/ 	.byte	0x3f
	.zero		1


	//   ....[100]....
        /*1004*/ 	.word	0x0001aed0
        /*1008*/ 	.word	0x00000005
        /*100c*/ 	.word	0x00028c60
        /*1010*/ 	.short	0x010a
        /*1012*/ 	.byte	0x3f
	.zero		1


	//----- nvinfo : EIATTR_NUM_MBARRIERS
	.align		4
.L_238:
        /*1014*/ 	.byte	0x03, 0x38
        /*1016*/ 	.short	0x0016


	//----- nvinfo : EIATTR_EXIT_INSTR_OFFSETS
	.align		4
        /*1018*/ 	.byte	0x04, 0x1c
        /*101a*/ 	.short	(.L_240 - .L_239)


	//   ....[0]....
.L_239:
        /*101c*/ 	.word	0x00017490


	//----- nvinfo : EIATTR_MAX_THREADS
	.align		4
.L_240:
        /*1020*/ 	.byte	0x04, 0x05
        /*1022*/ 	.short	(.L_242 - .L_241)
.L_241:
        /*1024*/ 	.word	0x00000180
        /*1028*/ 	.word	0x00000001
        /*102c*/ 	.word	0x00000001


	//----- nvinfo : EIATTR_CRS_STACK_SIZE
	.align		4
.L_242:
        /*1030*/ 	.byte	0x04, 0x1e
        /*1032*/ 	.short	(.L_244 - .L_243)
.L_243:
        /*1034*/ 	.word	0x00000000


	//----- nvinfo : EIATTR_CBANK_PARAM_SIZE
	.align		4
.L_244:
        /*1038*/ 	.byte	0x03, 0x19
        /*103a*/ 	.short	0x0af0


	//----- nvinfo : EIATTR_PARAM_CBANK
	.align		4
        /*103c*/ 	.byte	0x04, 0x0a
        /*103e*/ 	.short	(.L_246 - .L_245)
	.align		4
.L_245:
        /*1040*/ 	.word	index@(.nv.constant0._ZN7cutlass13device_kernelIN5flash11enable_sm90INS1_16FlashAttnFwdSm90INS1_25CollectiveMainloopFwdSm90ILi2EN4cute5tupleIJNS5_1CILi1EEES8_S8_EEENS6_IJNS7_ILi64EEESA_SA_EEELi512ENS_6half_tEfNS_4arch4Sm90ELb0ELb0ELb1ELb1ELb1ELb1ELb0ELb0ELb0ELb1ELb0ELb0EEENS1_21CollectiveEpilogueFwdINS6_IJSA_NS7_ILi512EEESA_EEES9_SC_SE_Li256ELb1ELb1ELb0ELb0EEENS1_36VarlenDynamicPersistentTileSchedulerILi64ELi64ELi256ELi128ELb0ELb1ELb1ELb0ELb1ELb1EEEEEEEEEvNT_6ParamsE)
        /*1044*/ 	.short	0x0210
        /*1046*/ 	.short	0x0af0


	//----- nvinfo : EIATTR_SW_WAR
	.align		4
.L_246:
        /*1048*/ 	.byte	0x04, 0x36
        /*104a*/ 	.short	(.L_248 - .L_247)
.L_247:
        /*104c*/ 	.word	0x00000008
.L_248:


//--------------------- .nv.info._ZN7cutlass13device_kernelIN5flash11enable_sm90INS1_16FlashAttnFwdSm90INS1_25CollectiveMainloopFwdSm90ILi2EN4cute5tupleIJNS5_1CILi1EEES8_S8_EEENS6_IJNS7_ILi64EEESA_SA_EEELi512ENS_6half_tEfNS_4arch4Sm90ELb0ELb0ELb1ELb1ELb1ELb0ELb1ELb0ELb0ELb1ELb0ELb0EEENS1_21CollectiveEpilogueFwdINS6_IJSA_NS7_ILi512EEESA_EEES9_SC_SE_Li256ELb1ELb1ELb0ELb0EEENS1_36VarlenDynamicPersistentTileSchedulerILi64ELi64ELi256ELi128ELb0ELb1ELb1ELb0ELb1ELb1EEEEEEEEEvNT_6ParamsE --------------------------
	.section	.nv.info._ZN7cutlass13device_kernelIN5flash11enable_sm90INS1_16FlashAttnFwdSm90INS1_25CollectiveMainloopFwdSm90ILi2EN4cute5tupleIJNS5_1CILi1EEES8_S8_EEENS6_IJNS7_ILi64EEESA_SA_EEELi512ENS_6half_tEfNS_4arch4Sm90ELb0ELb0ELb1ELb1ELb1ELb0ELb1ELb0ELb0ELb1ELb0ELb0EEENS1_21CollectiveEpilogueFwdINS6_IJSA_NS7_ILi512EEESA_EEES9_SC_SE_Li256ELb1ELb1ELb0ELb0EEENS1_36VarlenDynamicPersistentTileSchedulerILi64ELi64ELi256ELi128ELb0ELb1ELb1ELb0ELb1ELb1EEEEEEEEEvNT_6ParamsE,"",@"SHT_CUDA_INFO"
	.sectionflags	@""
	.align	4


	//----- nvinfo : EIATTR_CUDA_API_VERSION
	.align		4
        /*0000*/ 	.byte	0x04, 0x37
        /*0002*/ 	.short	(.L_250 - .L_249)
.L_249:
        /*0004*/ 	.word	0x00000082


	//----- nvinfo : EIATTR_KPARAM_INFO
	.align		4
.L_250:
        /*0008*/ 	.byte	0x04, 0x17
        /*000a*/ 	.short	(.L_252 - .L_251)
.L_251:
        /*000c*/ 	.word	0x00000000
        /*0010*/ 	.short	0x0000
        /*0012*/ 	.short	0x0070
        /*0014*/ 	.byte	0x00, 0xf0, 0x01, 0x2e


	//----- nvinfo : EIATTR_SPARSE_MMA_MASK
	.align		4
.L_252:
        /*0018*/ 	.byte	0x03, 0x50
        /*001a*/ 	.short	0x0000


	//----- nvinfo : EIATTR_MAXREG_COUNT
	.align		4
        /*001c*/ 	.byte	0x03, 0x1b
        /*001e*/ 	.short	0x00a8


	//----- nvinfo : EIATTR_NUM_BARRIERS
	.align		4
        /*0020*/ 	.byte	0x02, 0x4c
        /*0022*/ 	.byte	0x10
	.zero		1


	//----- nvinfo : EIATTR_EXTERNS
	.align		4
        /*0024*/ 	.byte	0x04, 0x0f
        /*0026*/ 	.short	(.L_254 - .L_253)


	//   ....[0]....
	.align		4
.L_253:
        /*0028*/ 	.word	index@(__assertfail)


	//----- nvinfo : EIATTR_ANNOTATIONS
	.align		4
.L_254:
        /*002c*/ 	.byte	0x04, 0x55
        /*002e*/ 	.short	(.L_256 - .L_255)


	//   ....[0]....
.L_255:
        /* <DEDUP_REMOVED lines=18> */


	//----- nvinfo : EIATTR_MERCURY_ISA_VERSION
	.align		4
.L_256:
        /*0140*/ 	.byte	0x03, 0x5f
        /*0142*/ 	.short	0x0101


	//----- nvinfo : EIATTR_UNUSED_LOAD_BYTE_OFFSET
	.align		4
        /*0144*/ 	.byte	0x04, 0x44
        /*0146*/ 	.short	(.L_258 - .L_257)


	//   ....[0]....
.L_257:
        /*0148*/ 	.word	0x00000970
        /*014c*/ 	.word	0x0000fff0


	//   ....[1]....
        /*0150*/ 	.word	0x000092f0
        /*0154*/ 	.word	0x0000fff0


	//----- nvinfo : EIATTR_INT_WARP_WIDE_INSTR_OFFSETS
	.align		4
.L_258:
        /*0158*/ 	.byte	0x04, 0x31
        /*015a*/ 	.short	(.L_260 - .L_259)


	//   ....[0]....
.L_259:
        /*015c*/ 	.word	0x000000c0


	//   ....[1]....
        /*0160*/ 	.word	0x000000d0


	//   ....[2]....
        /*0164*/ 	.word	0x000000e0


	//   ....[3]....
        /*0168*/ 	.word	0x00000180


	//   ....[4]....
        /*016c*/ 	.word	0x0000d160


	//   ....[5]....
        /*0170*/ 	.word	0x0000d1f0


	//   ....[6]....
        /*0174*/ 	.word	0x00011550


	//   ....[7]....
        /*0178*/ 	.word	0x000115e0


	//----- nvinfo : EIATTR_COOP_GROUP_MASK_REGIDS
	.align		4
.L_260:
        /*017c*/ 	.byte	0x04, 0x29
        /*017e*/ 	.short	(.L_262 - .L_261)


	//   ....[0]....
.L_261:
        /*0180*/ 	.word	0xffffffff


	//   ....[1]....
        /*0184*/ 	.word	0xffffffff


	//   ....[2]....
        /*0188*/ 	.word	0xffffffff


	//   ....[3]....
        /*018c*/ 	.word	0xffffffff


	//   ....[4]....
        /*0190*/ 	.word	0xffffffff


	//   ....[5]....
        /*0194*/ 	.word	0xffffffff


	//   ....[6]....
        /*0198*/ 	.word	0xffffffff


	//   ....[7]....
        /*019c*/ 	.word	0xffffffff


	//   ....[8]....
        /*01a0*/ 	.word	0xffffffff


	//   ....[9]....
        /*01a4*/ 	.word	0xffffffff


	//   ....[10]....
        /*01a8*/ 	.word	0xffffffff


	//   ....[11]....
        /*01ac*/ 	.word	0xffffffff


	//   ....[12]....
        /*01b0*/ 	.word	0xffffffff


	//   ....[13]....
        /*01b4*/ 	.word	0xffffffff


	//   ....[14]....
        /*01b8*/ 	.word	0xffffffff


	//   ....[15]....
        /*01bc*/ 	.word	0xffffffff


	//   ....[16]....
        /*01c0*/ 	.word	0xffffffff


	//   ....[17]....
        /*01c4*/ 	.word	0xffffffff


	//   ....[18]....
        /*01c8*/ 	.word	0xffffffff


	//   ....[19]....
        /*01cc*/ 	.word	0xffffffff


	//   ....[20]....
        /*01d0*/ 	.word	0xffffffff


	//   ....[21]....
        /*01d4*/ 	.word	0xffffffff


	//   ....[22]....
        /*01d8*/ 	.word	0xffffffff


	//   ....[23]....
        /*01dc*/ 	.word	0xffffffff


	//   ....[24]....
        /*01e0*/ 	.word	0xffffffff


	//   ....[25]....
        /*01e4*/ 	.word	0xffffffff


	//   ....[26]....
        /*01e8*/ 	.word	0xffffffff


	//   ....[27]....
        /*01ec*/ 	.word	0xffffffff


	//   ....[28]....
        /*01f0*/ 	.word	0xffffffff


	//   ....[29]....
        /*01f4*/ 	.word	0xffffffff


	//   ....[30]....
        /*01f8*/ 	.word	0xffffffff


	//   ....[31]....
        /*01fc*/ 	.word	0xffffffff


	//   ....[32]....
        /*0200*/ 	.word	0xffffffff


	//   ....[33]....
        /*0204*/ 	.word	0xffffffff


	//   ....[34]....
        /*0208*/ 	.word	0xffffffff


	//   ....[35]....
        /*020c*/ 	.word	0xffffffff


	//   ....[36]....
        /*0210*/ 	.word	0xffffffff


	//   ....[37]....
        /*0214*/ 	.word	0xffffffff


	//   ....[38]....
        /*0218*/ 	.word	0xffffffff


	//   ....[39]....
        /*021c*/ 	.word	0xffffffff


	//   ....[40]....
        /*0220*/ 	.word	0xffffffff


	//   ....[41]....
        /*0224*/ 	.word	0xffffffff


	//   ....[42]....
        /*0228*/ 	.word	0xffffffff


	//   ....[43]....
        /*022c*/ 	.word	0xffffffff


	//   ....[44]....
        /*0230*/ 	.word	0xffffffff


	//   ....[45]....
        /*0234*/ 	.word	0xffffffff


	//   ....[46]....
        /*0238*/ 	.word	0xffffffff


	//   ....[47]....
        /*023c*/ 	.word	0xffffffff


	//   ....[48]....
        /*0240*/ 	.word	0xffffffff


	//   ....[49]....
        /*0244*/ 	.word	0xffffffff


	//   ....[50]....
        /*0248*/ 	.word	0xffffffff


	//   ....[51]....
        /*024c*/ 	.word	0xffffffff


	//   ....[52]....
        /*0250*/ 	.word	0xffffffff


	//   ....[53]....
        /*0254*/ 	.word	0xffffffff


	//   ....[54]....
        /*0258*/ 	.word	0xffffffff


	//   ....[55]....
        /*025c*/ 	.word	0xffffffff


	//   ....[56]....
        /*0260*/ 	.word	0xffffffff


	//   ....[57]....
        /*0264*/ 	.word	0xffffffff


	//   ....[58]....
        /*0268*/ 	.word	0xffffffff


	//   ....[59]....
        /*026c*/ 	.word	0xffffffff


	//   ....[60]....
        /*0270*/ 	.word	0xffffffff


	//   ....[61]....
        /*0274*/ 	.word	0xffffffff


	//   ....[62]....
        /*0278*/ 	.word	0xffffffff


	//   ....[63]....
        /*027c*/ 	.word	0xffffffff


	//   ....[64]....
        /*0280*/ 	.word	0xffffffff


	//   ....[65]....
        /*0284*/ 	.word	0xffffffff


	//   ....[66]....
        /*0288*/ 	.word	0xffffffff


	//   ....[67]....
        /*028c*/ 	.word	0xffffffff


	//   ....[68]....
        /*0290*/ 	.word	0xffffffff


	//   ....[69]....
        /*0294*/ 	.word	0xffffffff


	//   ....[70]....
        /*0298*/ 	.word	0xffffffff


	//   ....[71]....
        /*029c*/ 	.word	0xffffffff


	//   ....[72]....
        /*02a0*/ 	.word	0xffffffff


	//   ....[73]....
        /*02a4*/ 	.word	0xffffffff


	//   ....[74]....
        /*02a8*/ 	.word	0xffffffff


	//   ....[75]....
        /*02ac*/ 	.word	0xffffffff


	//   ....[76]....
        /*02b0*/ 	.word	0xffffffff


	//   ....[77]....
        /*02b4*/ 	.word	0xffffffff


	//   ....[78]....
        /*02b8*/ 	.word	0xffffffff


	//   ....[79]....
        /*02bc*/ 	.word	0xffffffff


	//   ....[80]....
        /*02c0*/ 	.word	0xffffffff


	//   ....[81]....
        /*02c4*/ 	.word	0xffffffff


	//   ....[82]....
        /*02c8*/ 	.word	0xffffffff


	//   ....[83]....
        /*02cc*/ 	.word	0xffffffff


	//   ....[84]....
        /*02d0*/ 	.word	0xffffffff


	//   ....[85]....
        /*02d4*/ 	.word	0xffffffff


	//   ....[86]....
        /*02d8*/ 	.word	0xffffffff


	//   ....[87]....
        /*02dc*/ 	.word	0xffffffff


	//   ....[88]....
        /*02e0*/ 	.word	0xffffffff


	//   ....[89]....
        /*02e4*/ 	.word	0xffffffff


	//   ....[90]....
        /*02e8*/ 	.word	0xffffffff


	//   ....[91]....
        /*02ec*/ 	.word	0xffffffff


	//   ....[92]....
        /*02f0*/ 	.word	0xffffffff


	//   ....[93]....
        /*02f4*/ 	.word	0xffffffff


	//   ....[94]....
        /*02f8*/ 	.word	0xffffffff


	//   ....[95]....
        /*02fc*/ 	.word	0xffffffff


	//   ....[96]....
        /*0300*/ 	.word	0xffffffff


	//   ....[97]....
        /*0304*/ 	.word	0xffffffff


	//   ....[98]....
        /*0308*/ 	.word	0xffffffff


	//   ....[99]....
        /*030c*/ 	.word	0xffffffff


	//   ....[100]....
        /*0310*/ 	.word	0xffffffff


	//   ....[101]....
        /*0314*/ 	.word	0xffffffff


	//   ....[102]....
        /*0318*/ 	.word	0xffffffff


	//   ....[103]....
        /*031c*/ 	.word	0xffffffff


	//   ....[104]....
        /*0320*/ 	.word	0xffffffff


	//   ....[105]....
        /*0324*/ 	.word	0xffffffff


	//   ....[106]....
        /*0328*/ 	.word	0xffffffff


	//   ....[107]....
        /*032c*/ 	.word	0xffffffff


	//   ....[108]....
        /*0330*/ 	.word	0xffffffff


	//   ....[109]....
        /*0334*/ 	.word	0xffffffff


	//   ....[110]....
        /*0338*/ 	.word	0xffffffff


	//   ....[111]....
        /*033c*/ 	.word	0xffffffff


	//   ....[112]....
        /*0340*/ 	.word	0xffffffff


	//   ....[113]....
        /*0344*/ 	.word	0xffffffff


	//   ....[114]....
        /*0348*/ 	.word	0xffffffff


	//   ....[115]....
        /*034c*/ 	.word	0xffffffff


	//   ....[116]....
        /*0350*/ 	.word	0xffffffff


	//   ....[117]....
        /*0354*/ 	.word	0xffffffff


	//   ....[118]....
        /*0358*/ 	.word	0xffffffff


	//   ....[119]....
        /*035c*/ 	.word	0x0500000f


	//   ....[120]....
        /*0360*/ 	.word	0x0500000f


	//   ....[121]....
        /*0364*/ 	.word	0x0500000f


	//   ....[122]....
        /*0368*/ 	.word	0x0500000f


	//   ....[123]....
        /*036c*/ 	.word	0x0500000f


	//   ....[124]....
        /*0370*/ 	.word	0x0500000f


	//   ....[125]....
        /*0374*/ 	.word	0x0500000f


	//   ....[126]....
        /*0378*/ 	.word	0x0500000f


	//   ....[127]....
        /*037c*/ 	.word	0x0500000f


	//   ....[128]....
        /*0380*/ 	.word	0x0500000f


	//   ....[129]....
        /*0384*/ 	.word	0x0500000f


	//   ....[130]....
        /*0388*/ 	.word	0x0500000f


	//   ....[131]....
        /*038c*/ 	.word	0x0500000f


	//   ....[132]....
        /*0390*/ 	.word	0x0500000f


	//   ....[133]....
        /*0394*/ 	.word	0x0500000f


	//   ....[134]....
        /*0398*/ 	.word	0x0500000f


	//   ....[135]....
        /*039c*/ 	.word	0x0500000f


	//   ....[136]....
        /*03a0*/ 	.word	0x0500000f


	//   ....[137]....
        /*03a4*/ 	.word	0x0500000f


	//   ....[138]....
        /*03a8*/ 	.word	0x0500000f


	//   ....[139]....
        /*03ac*/ 	.word	0x0500000f


	//   ....[140]....
        /*03b0*/ 	.word	0x0500000f


	//   ....[141]....
        /*03b4*/ 	.word	0x0500000f


	//   ....[142]....
        /*03b8*/ 	.word	0x0500000f


	//   ....[143]....
        /*03bc*/ 	.word	0x0500000f


	//   ....[144]....
        /*03c0*/ 	.word	0x0500000f


	//   ....[145]....
        /*03c4*/ 	.word	0x0500000f


	//   ....[146]....
        /*03c8*/ 	.word	0x0500000f


	//   ....[147]....
        /*03cc*/ 	.word	0x0500000f


	//   ....[148]....
        /*03d0*/ 	.word	0x0500000f


	//   ....[149]....
        /*03d4*/ 	.word	0x0500000f


	//   ....[150]....
        /*03d8*/ 	.word	0x0500000f


	//   ....[151]....
        /*03dc*/ 	.word	0x0500000f


	//   ....[152]....
        /*03e0*/ 	.word	0x0500000f


	//   ....[153]....
        /*03e4*/ 	.word	0x0500000f


	//   ....[154]....
        /*03e8*/ 	.word	0x0500000f


	//   ....[155]....
        /*03ec*/ 	.word	0x0500000f


	//   ....[156]....
        /*03f0*/ 	.word	0x0500000f


	//   ....[157]....
        /*03f4*/ 	.word	0x0500000f


	//   ....[158]....
        /*03f8*/ 	.word	0x0500000f


	//   ....[159]....
        /*03fc*/ 	.word	0x0500000f


	//   ....[160]....
        /*0400*/ 	.word	0x0500000f


	//   ....[161]....
        /*0404*/ 	.word	0x0500000f


	//   ....[162]....
        /*0408*/ 	.word	0x0500000f


	//   ....[163]....
        /*040c*/ 	.word	0x0500000f


	//   ....[164]....
        /*0410*/ 	.word	0x0500000f


	//   ....[165]....
        /*0414*/ 	.word	0x0500000f


	//   ....[166]....
        /*0418*/ 	.word	0x0500000f


	//   ....[167]....
        /*041c*/ 	.word	0x0500000f


	//   ....[168]....
        /*0420*/ 	.word	0x0500000f


	//   ....[169]....
        /*0424*/ 	.word	0x0500000f


	//   ....[170]....
        /*0428*/ 	.word	0x0500000f


	//   ....[171]....
        /*042c*/ 	.word	0x0500000f


	//   ....[172]....
        /*0430*/ 	.word	0x0500000f


	//   ....[173]....
        /*0434*/ 	.word	0x0500000f


	//   ....[174]....
        /*0438*/ 	.word	0x0500000f


	//   ....[175]....
        /*043c*/ 	.word	0x0500000f


	//   ....[176]....
        /*0440*/ 	.word	0x0500000f


	//   ....[177]....
        /*0444*/ 	.word	0x0500000f


	//   ....[178]....
        /*0448*/ 	.word	0x0500000f


	//   ....[179]....
        /*044c*/ 	.word	0x0500000f


	//   ....[180]....
        /*0450*/ 	.word	0x0500000f


	//   ....[181]....
        /*0454*/ 	.word	0x0500000f


	//   ....[182]....
        /*0458*/ 	.word	0x0500000f


	//   ....[183]....
        /*045c*/ 	.word	0x0500000f


	//   ....[184]....
        /*0460*/ 	.word	0x0500000f


	//   ....[185]....
        /*0464*/ 	.word	0x0500000f


	//----- nvinfo : EIATTR_COOP_GROUP_INSTR_OFFSETS
	.align		4
.L_262:
        /*0468*/ 	.byte	0x04, 0x28
        /*046a*/ 	.short	(.L_264 - .L_263)


	//   ....[0]....
.L_263:
        /*046c*/ 	.word	0x00000080


	//   ....[1]....
        /*0470*/ 	.word	0x00000090


	//   ....[2]....
        /*0474*/ 	.word	0x000002b0


	//   ....[3]....
        /*0478*/ 	.word	0x00000410


	//   ....[4]....
        /*047c*/ 	.word	0x00000530


	//   ....[5]....
        /*0480*/ 	.word	0x00000690


	//   ....[6]....
        /*0484*/ 	.word	0x000016e0


	//   ....[7]....
        /*0488*/ 	.word	0x00002e40


	//   ....[8]....
        /*048c*/ 	.word	0x000035b0


	//   ....[9]....
        /*0490*/ 	.word	0x00004dd0


	//   ....[10]....
        /*0494*/ 	.word	0x00004e60


	//   ....[11]....
        /*0498*/ 	.word	0x000050c0


	//   ....[12]....
        /*049c*/ 	.word	0x00005140


	//   ....[13]....
        /*04a0*/ 	.word	0x000058d0


	//   ....[14]....
        /*04a4*/ 	.word	0x00005e10


	//   ....[15]....
        /*04a8*/ 	.word	0x00007310


	//   ....[16]....
        /*04ac*/ 	.word	0x00007380


	//   ....[17]....
        /*04b0*/ 	.word	0x00007660


	//   ....[18]....
        /*04b4*/ 	.word	0x00007820


	//   ....[19]....
        /*04b8*/ 	.word	0x00008740


	//   ....[20]....
        /*04bc*/ 	.word	0x000087f0


	//   ....[21]....
        /*04c0*/ 	.word	0x00008830


	//   ....[22]....
        /*04c4*/ 	.word	0x000088d0


	//   ....[23]....
        /*04c8*/ 	.word	0x000088e0


	//   ....[24]....
        /*04cc*/ 	.word	0x0000a2e0


	//   ....[25]....
        /*04d0*/ 	.word	0x0000a7f0


	//   ....[26]....
        /*04d4*/ 	.word	0x0000a810


	//   ....[27]....
        /*04d8*/ 	.word	0x0000a840


	//   ....[28]....
        /*04dc*/ 	.word	0x0000a850


	//   ....[29]....
        /*04e0*/ 	.word	0x0000aed0


	//   ....[30]....
        /*04e4*/ 	.word	0x0000aee0


	//   ....[31]....
        /*04e8*/ 	.word	0x0000b110


	//   ....[32]....
        /*04ec*/ 	.word	0x0000b130


	//   ....[33]....
        /*04f0*/ 	.word	0x0000bc40


	//   ....[34]....
        /*04f4*/ 	.word	0x0000bc70


	//   ....[35]....
        /*04f8*/ 	.word	0x0000beb0


	//   ....[36]....
        /*04fc*/ 	.word	0x0000bed0


	//   ....[37]....
        /*0500*/ 	.word	0x0000c170


	//   ....[38]....
        /*0504*/ 	.word	0x0000c340


	//   ....[39]....
        /*0508*/ 	.word	0x0000c370


	//   ....[40]....
        /*050c*/ 	.word	0x0000c3a0


	//   ....[41]....
        /*0510*/ 	.word	0x0000c3d0


	//   ....[42]....
        /*0514*/ 	.word	0x0000c400


	//   ....[43]....
        /*0518*/ 	.word	0x0000c430


	//   ....[44]....
        /*051c*/ 	.word	0x0000c580


	//   ....[45]....
        /*0520*/ 	.word	0x0000c5b0


	//   ....[46]....
        /*0524*/ 	.word	0x0000c5e0


	//   ....[47]....
        /*0528*/ 	.word	0x0000c610


	//   ....[48]....
        /*052c*/ 	.word	0x0000c640


	//   ....[49]....
        /*0530*/ 	.word	0x0000c670


	//   ....[50]....
        /*0534*/ 	.word	0x0000c700


	//   ....[51]....
        /*0538*/ 	.word	0x0000c730


	//   ....[52]....
        /*053c*/ 	.word	0x0000c7b0


	//   ....[53]....
        /*0540*/ 	.word	0x0000df80


	//   ....[54]....
        /*0544*/ 	.word	0x0000dfa0


	//   ....[55]....
        /*0548*/ 	.word	0x0000e030


	//   ....[56]....
        /*054c*/ 	.word	0x0000e050


	//   ....[57]....
        /*0550*/ 	.word	0x0000e0d0


	//   ....[58]....
        /*0554*/ 	.word	0x0000e0f0


	//   ....[59]....
        /*0558*/ 	.word	0x0000e100


	//   ....[60]....
        /*055c*/ 	.word	0x0000e110


	//   ....[61]....
        /*0560*/ 	.word	0x0000e8a0


	//   ....[62]....
        /*0564*/ 	.word	0x0000e8e0


	//   ....[63]....
        /*0568*/ 	.word	0x0000e9a0


	//   ....[64]....
        /*056c*/ 	.word	0x0000e9c0


	//   ....[65]....
        /*0570*/ 	.word	0x0000ea60


	//   ....[66]....
        /*0574*/ 	.word	0x0000ea80


	//   ....[67]....
        /*0578*/ 	.word	0x0000ea90


	//   ....[68]....
        /*057c*/ 	.word	0x0000eb10


	//   ....[69]....
        /*0580*/ 	.word	0x0000f380


	//   ....[70]....
        /*0584*/ 	.word	0x0000f3a0


	//   ....[71]....
        /*0588*/ 	.word	0x0000f540


	//   ....[72]....
        /*058c*/ 	.word	0x0000f570


	//   ....[73]....
        /*0590*/ 	.word	0x0000f680


	//   ....[74]....
        /*0594*/ 	.word	0x0000f690


	//   ....[75]....
        /*0598*/ 	.word	0x0000f6c0


	//   ....[76]....
        /*059c*/ 	.word	0x0000f6d0


	//   ....[77]....
        /*05a0*/ 	.word	0x0000fd00


	//   ....[78]....
        /*05a4*/ 	.word	0x0000fd60


	//   ....[79]....
        /*05a8*/ 	.word	0x0000ff20


	//   ....[80]....
        /*05ac*/ 	.word	0x0000ff60


	//   ....[81]....
        /*05b0*/ 	.word	0x0000ff70


	//   ....[82]....
        /*05b4*/ 	.word	0x0000ff80


	//   ....[83]....
        /*05b8*/ 	.word	0x000100d0


	//   ....[84]....
        /*05bc*/ 	.word	0x00010220


	//   ....[85]....
        /*05c0*/ 	.word	0x00010a60


	//   ....[86]....
        /*05c4*/ 	.word	0x00010a80


	//   ....[87]....
        /*05c8*/ 	.word	0x00010ad0


	//   ....[88]....
        /*05cc*/ 	.word	0x00010ae0


	//   ....[89]....
        /*05d0*/ 	.word	0x00010b20


	//   ....[90]....
        /*05d4*/ 	.word	0x00010b30


	//   ....[91]....
        /*05d8*/ 	.word	0x00010b40


	//   ....[92]....
        /*05dc*/ 	.word	0x00010b80


	//   ....[93]....
        /*05e0*/ 	.word	0x00010ea0


	//   ....[94]....
        /*05e4*/ 	.word	0x00010ee0


	//   ....[95]....
        /*05e8*/ 	.word	0x00010f00


	//   ....[96]....
        /*05ec*/ 	.word	0x00010f20


	//   ....[97]....
        /*05f0*/ 	.word	0x00010f50


	//   ....[98]....
        /*05f4*/ 	.word	0x00010f70


	//   ....[99]....
        /*05f8*/ 	.word	0x00011070


	//   ....[100]....
        /*05fc*/ 	.word	0x000111c0


	//   ....[101]....
        /*0600*/ 	.word	0x000117c0


	//   ....[102]....
        /*0604*/ 	.word	0x000117f0


	//   ....[103]....
        /*0608*/ 	.word	0x00011820


	//   ....[104]....
        /*060c*/ 	.word	0x00011850


	//   ....[105]....
        /*0610*/ 	.word	0x00011880


	//   ....[106]....
        /*0614*/ 	.word	0x000118b0


	//   ....[107]....
        /*0618*/ 	.word	0x000118e0


	//   ....[108]....
        /*061c*/ 	.word	0x00011910


	//   ....[109]....
        /*0620*/ 	.word	0x00011a90


	//   ....[110]....
        /*0624*/ 	.word	0x00011ac0


	//   ....[111]....
        /*0628*/ 	.word	0x00011af0


	//   ....[112]....
        /*062c*/ 	.word	0x00011b20


	//   ....[113]....
        /*0630*/ 	.word	0x00011b50


	//   ....[114]....
        /*0634*/ 	.word	0x00011b80


	//   ....[115]....
        /*0638*/ 	.word	0x00011c40


	//   ....[116]....
        /*063c*/ 	.word	0x00011c60


	//   ....[117]....
        /*0640*/ 	.word	0x00011cd0


	//   ....[118]....
        /*0644*/ 	.word	0x00012140


	//   ....[119]....
        /*0648*/ 	.word	0x00012660


	//   ....[120]....
        /*064c*/ 	.word	0x00012750


	//   ....[121]....
        /*0650*/ 	.word	0x000127f0


	//   ....[122]....
        /*0654*/ 	.word	0x00012850


	//   ....[123]....
        /*0658*/ 	.word	0x00012940


	//   ....[124]....
        /*065c*/ 	.word	0x000129b0


	//   ....[125]....
        /*0660*/ 	.word	0x00012aa0


	//   ....[126]....
        /*0664*/ 	.word	0x00012b10


	//   ....[127]....
        /*0668*/ 	.word	0x00012bb0


	//   ....[128]....
        /*066c*/ 	.word	0x00012cb0


	//   ....[129]....
        /*0670*/ 	.word	0x00012d40


	//   ....[130]....
        /*0674*/ 	.word	0x00012da0


	//   ....[131]....
        /*0678*/ 	.word	0x00012e90


	//   ....[132]....
        /*067c*/ 	.word	0x00012f10


	//   ....[133]....
        /*0680*/ 	.word	0x00013010


	//   ....[134]....
        /*0684*/ 	.word	0x00013080


	//   ....[135]....
        /*0688*/ 	.word	0x00013160


	//   ....[136]....
        /*068c*/ 	.word	0x00013470


	//   ....[137]....
        /*0690*/ 	.word	0x00013530


	//   ....[138]....
        /*0694*/ 	.word	0x000137a0


	//   ....[139]....
        /*0698*/ 	.word	0x000137f0


	//   ....[140]....
        /*069c*/ 	.word	0x00013a00


	//   ....[141]....
        /*06a0*/ 	.word	0x00013a50


	//   ....[142]....
        /*06a4*/ 	.word	0x00013c00


	//   ....[143]....
        /*06a8*/ 	.word	0x00013c50


	//   ....[144]....
        /*06ac*/ 	.word	0x00013d90


	//   ....[145]....
        /*06b0*/ 	.word	0x00013e90


	//   ....[146]....
        /*06b4*/ 	.word	0x00014100


	//   ....[147]....
        /*06b8*/ 	.word	0x00014150


	//   ....[148]....
        /*06bc*/ 	.word	0x00014320


	//   ....[149]....
        /*06c0*/ 	.word	0x00014370


	//   ....[150]....
        /*06c4*/ 	.word	0x00014540


	//   ....[151]....
        /*06c8*/ 	.word	0x00014590


	//   ....[152]....
        /*06cc*/ 	.word	0x00014680


	//   ....[153]....
        /*06d0*/ 	.word	0x00014720


	//   ....[154]....
        /*06d4*/ 	.word	0x00014780


	//   ....[155]....
        /*06d8*/ 	.word	0x00014830


	//   ....[156]....
        /*06dc*/ 	.word	0x00014890


	//   ....[157]....
        /*06e0*/ 	.word	0x00014940


	//   ....[158]....
        /*06e4*/ 	.word	0x000149a0


	//   ....[159]....
        /*06e8*/ 	.word	0x00014a50


	//   ....[160]....
        /*06ec*/ 	.word	0x00014b40


	//   ....[161]....
        /*06f0*/ 	.word	0x00014c20


	//   ....[162]....
        /*06f4*/ 	.word	0x00014d30


	//   ....[163]....
        /*06f8*/ 	.word	0x00014e30


	//   ....[164]....
        /*06fc*/ 	.word	0x00014f60


	//   ....[165]....
        /*0700*/ 	.word	0x00015040


	//   ....[166]....
        /*0704*/ 	.word	0x00015140


	//   ....[167]....
        /*0708*/ 	.word	0x00015220


	//   ....[168]....
        /*070c*/ 	.word	0x000152b0


	//   ....[169]....
        /*0710*/ 	.word	0x00015350


	//   ....[170]....
        /*0714*/ 	.word	0x00015470


	//   ....[171]....
        /*0718*/ 	.word	0x000154e0


	//   ....[172]....
        /*071c*/ 	.word	0x00015550


	//   ....[173]....
        /*0720*/ 	.word	0x000155c0


	//   ....[174]....
        /*0724*/ 	.word	0x00015630


	//   ....[175]....
        /*0728*/ 	.word	0x000156b0


	//   ....[176]....
        /*072c*/ 	.word	0x00015740


	//   ....[177]....
        /*0730*/ 	.word	0x000157d0


	//   ....[178]....
        /*0734*/ 	.word	0x00015840


	//   ....[179]....
        /*0738*/ 	.word	0x000158b0


	//   ....[180]....
        /*073c*/ 	.word	0x00015920


	//   ....[181]....
        /*0740*/ 	.word	0x000159a0


	//   ....[182]....
        /*0744*/ 	.word	0x00015a10


	//   ....[183]....
        /*0748*/ 	.word	0x00015ab0


	//   ....[184]....
        /*074c*/ 	.word	0x00015b40


	//   ....[185]....
        /*0750*/ 	.word	0x00015c60


	//----- nvinfo : EIATTR_REG_RECONFIG
	.align		4
.L_264:
        /*0754*/ 	.byte	0x01, 0x54
	.zero		2


	//----- nvinfo : EIATTR_SYSCALL_OFFSETS
	.align		4
        /*0758*/ 	.byte	0x04, 0x46
        /*075a*/ 	.short	(.L_266 - .L_265)


	//   ....[0]....
.L_265:
        /*075c*/ 	.word	0x00003000


	//   ....[1]....
        /*0760*/ 	.word	0x0000d350


	//   ....[2]....
        /*0764*/ 	.word	0x0000d4a0


	//   ....[3]....
        /*0768*/ 	.word	0x0000d590


	//   ....[4]....
        /*076c*/ 	.word	0x0000e4b0


	//   ....[5]....
        /*0770*/ 	.word	0x0000ed90


	//----- nvinfo : EIATTR_MBARRIER_INSTR_OFFSETS
	.align		4
.L_266:
        /*0774*/ 	.byte	0x04, 0x39
        /*0776*/ 	.short	(.L_268 - .L_267)


	//   ....[0]....
.L_267:
        /*0778*/ 	.word	0x00000190
        /*077c*/ 	.word	0x000000ff
        /*0780*/ 	.word	0x00038800
        /*0784*/ 	.short	0x0100
        /*0786*/ 	.byte	0x08
	.zero		1


	//   ....[1]....
        /*0788*/ 	.word	0x000001a0
        /*078c*/ 	.word	0x000000ff
        /*0790*/ 	.word	0x00038810
        /*0794*/ 	.short	0x0100
        /*0796*/ 	.byte	0x08
	.zero		1


	//   ....[2]....
        /*0798*/ 	.word	0x000001b0
        /*079c*/ 	.word	0x000000ff
        /*07a0*/ 	.word	0x00038820
        /*07a4*/ 	.short	0x0100
        /*07a6*/ 	.byte	0x08
	.zero		1


	//   ....[3]....
        /*07a8*/ 	.word	0x00000260
        /*07ac*/ 	.word	0x000000ff
        /*07b0*/ 	.word	0x00038830
        /*07b4*/ 	.short	0x0100
        /*07b6*/ 	.byte	0x06
	.zero		1


	//   ....[4]....
        /*07b8*/ 	.word	0x00000270
        /*07bc*/ 	.word	0x000000ff
        /*07c0*/ 	.word	0x00038840
        /*07c4*/ 	.short	0x0100
        /*07c6*/ 	.byte	0x06
	.zero		1


	//   ....[5]....
        /*07c8*/ 	.word	0x00000280
        /*07cc*/ 	.word	0x000000ff
        /*07d0*/ 	.word	0x00038838
        /*07d4*/ 	.short	0x0100
        /*07d6*/ 	.byte	0x06
	.zero		1


	//   ....[6]....
        /*07d8*/ 	.word	0x00000290
        /*07dc*/ 	.word	0x000000ff
        /*07e0*/ 	.word	0x00038848
        /*07e4*/ 	.short	0x0100
        /*07e6*/ 	.byte	0x06
	.zero		1


	//   ....[7]....
        /*07e8*/ 	.word	0x000003c0
        /*07ec*/ 	.word	0x000000ff
        /*07f0*/ 	.word	0x00038850
        /*07f4*/ 	.short	0x0100
        /*07f6*/ 	.byte	0x08
	.zero		1


	//   ....[8]....
        /*07f8*/ 	.word	0x000003d0
        /*07fc*/ 	.word	0x000000ff
        /*0800*/ 	.word	0x00038860
        /*0804*/ 	.short	0x0100
        /*0806*/ 	.byte	0x08
	.zero		1


	//   ....[9]....
        /*0808*/ 	.word	0x000003e0
        /*080c*/ 	.word	0x000000ff
        /*0810*/ 	.word	0x00038858
        /*0814*/ 	.short	0x0100
        /*0816*/ 	.byte	0x08
	.zero		1


	//   ....[10]....
        /*0818*/ 	.word	0x000003f0
        /*081c*/ 	.word	0x000000ff
        /*0820*/ 	.word	0x00038868
        /*0824*/ 	.short	0x0100
        /*0826*/ 	.byte	0x08
	.zero		1


	//   ....[11]....
        /*0828*/ 	.word	0x000004e0
        /*082c*/ 	.word	0x000000ff
        /*0830*/ 	.word	0x00038870
        /*0834*/ 	.short	0x0100
        /*0836*/ 	.byte	0x06
	.zero		1


	//   ....[12]....
        /*0838*/ 	.word	0x000004f0
        /*083c*/ 	.word	0x000000ff
        /*0840*/ 	.word	0x00038880
        /*0844*/ 	.short	0x0100
        /*0846*/ 	.byte	0x06
	.zero		1


	//   ....[13]....
        /*0848*/ 	.word	0x00000500
        /*084c*/ 	.word	0x000000ff
        /*0850*/ 	.word	0x00038878
        /*0854*/ 	.short	0x0100
        /*0856*/ 	.byte	0x06
	.zero		1


	//   ....[14]....
        /*0858*/ 	.word	0x00000510
        /*085c*/ 	.word	0x000000ff
        /*0860*/ 	.word	0x00038888
        /*0864*/ 	.short	0x0100
        /*0866*/ 	.byte	0x06
	.zero		1


	//   ....[15]....
        /*0868*/ 	.word	0x00000640
        /*086c*/ 	.word	0x000000ff
        /*0870*/ 	.word	0x00038890
        /*0874*/ 	.short	0x0100
        /*0876*/ 	.byte	0x08
	.zero		1


	//   ....[16]....
        /*0878*/ 	.word	0x00000650
        /*087c*/ 	.word	0x000000ff
        /*0880*/ 	.word	0x000388a0
        /*0884*/ 	.short	0x0100
        /*0886*/ 	.byte	0x08
	.zero		1


	//   ....[17]....
        /*0888*/ 	.word	0x00000660
        /*088c*/ 	.word	0x000000ff
        /*0890*/ 	.word	0x00038898
        /*0894*/ 	.short	0x0100
        /*0896*/ 	.byte	0x08
	.zero		1


	//   ....[18]....
        /*0898*/ 	.word	0x00000670
        /*089c*/ 	.word	0x000000ff
        /*08a0*/ 	.word	0x000388a8
        /*08a4*/ 	.short	0x0100
        /*08a6*/ 	.byte	0x08
	.zero		1


	//   ....[19]....
        /*08a8*/ 	.word	0x000007b0
        /*08ac*/ 	.word	0x000000ff
        /*08b0*/ 	.word	0x000388b0
        /*08b4*/ 	.short	0x0100
        /*08b6*/ 	.byte	0x08
	.zero		1


	//   ....[20]....
        /*08b8*/ 	.word	0x000007c0
        /*08bc*/ 	.word	0x000000ff
        /*08c0*/ 	.word	0x000388c0
        /*08c4*/ 	.short	0x0100
        /*08c6*/ 	.byte	0x08
	.zero		1


	//   ....[21]....
        /*08c8*/ 	.word	0x000007d0
        /*08cc*/ 	.word	0x000000ff
        /*08d0*/ 	.word	0x000388b8
        /*08d4*/ 	.short	0x0100
        /*08d6*/ 	.byte	0x08
	.zero		1


	//   ....[22]....
        /*08d8*/ 	.word	0x000007e0
        /*08dc*/ 	.word	0x000000ff
        /*08e0*/ 	.word	0x000388c8
        /*08e4*/ 	.short	0x0100
        /*08e6*/ 	.byte	0x08
	.zero		1


	//   ....[23]....
        /*08e8*/ 	.word	0x00001a40
        /*08ec*/ 	.word	0x000000ff
        /*08f0*/ 	.word	0x00000000
        /*08f4*/ 	.short	0x0101
        /*08f6*/ 	.byte	0x06
	.zero		1


	//   ....[24]....
        /*08f8*/ 	.word	0x00002510
        /*08fc*/ 	.word	0x000000ff
        /*0900*/ 	.word	0x00000000
        /*0904*/ 	.short	0x0101
        /*0906*/ 	.byte	0x06
	.zero		1


	//   ....[25]....
        /*0908*/ 	.word	0x00003070
        /*090c*/ 	.word	0x000000ff
        /*0910*/ 	.word	0x00038800
        /*0914*/ 	.short	0x010a
        /*0916*/ 	.byte	0x28
	.zero		1


	//   ....[26]....
        /*0918*/ 	.word	0x000030e0
        /*091c*/ 	.word	0x00000005
        /*0920*/ 	.word	0x00038830
        /*0924*/ 	.short	0x010a
        /*0926*/ 	.byte	0x3f
	.zero		1


	//   ....[27]....
        /*0928*/ 	.word	0x00003120
        /*092c*/ 	.word	0x00000005
        /*0930*/ 	.word	0x00038830
        /*0934*/ 	.short	0x010a
        /*0936*/ 	.byte	0x3f
	.zero		1


	//   ....[28]....
        /*0938*/ 	.word	0x000033a0
        /*093c*/ 	.word	0x000000ff
        /*0940*/ 	.word	0x00038810
        /*0944*/ 	.short	0x010a
        /*0946*/ 	.byte	0x28
	.zero		1


	//   ....[29]....
        /*0948*/ 	.word	0x000033e0
        /*094c*/ 	.word	0x00000005
        /*0950*/ 	.word	0x00038850
        /*0954*/ 	.short	0x010a
        /*0956*/ 	.byte	0x3f
	.zero		1


	//   ....[30]....
        /*0958*/ 	.word	0x00003420
        /*095c*/ 	.word	0x00000005
        /*0960*/ 	.word	0x00038850
        /*0964*/ 	.short	0x010a
        /*0966*/ 	.byte	0x3f
	.zero		1


	//   ....[31]....
        /*0968*/ 	.word	0x00004a30
        /*096c*/ 	.word	0x000000ff
        /*0970*/ 	.word	0x00000000
        /*0974*/ 	.short	0x0101
        /*0976*/ 	.byte	0x06
	.zero		1


	//   ....[32]....
        /*0978*/ 	.word	0x00005950
        /*097c*/ 	.word	0x000000ff
        /*0980*/ 	.word	0x00000000
        /*0984*/ 	.short	0x0101
        /*0986*/ 	.byte	0x06
	.zero		1


	//   ....[33]....
        /*0988*/ 	.word	0x00005a60
        /*098c*/ 	.word	0x000000ff
        /*0990*/ 	.word	0x00038830
        /*0994*/ 	.short	0x010a
        /*0996*/ 	.byte	0x06
	.zero		1


	//   ....[34]....
        /*0998*/ 	.word	0x00005aa0
        /*099c*/ 	.word	0x000000ff
        /*09a0*/ 	.word	0x00038830
        /*09a4*/ 	.short	0x010a
        /*09a6*/ 	.byte	0x06
	.zero		1


	//   ....[35]....
        /*09a8*/ 	.word	0x00005c80
        /*09ac*/ 	.word	0x000000ff
        /*09b0*/ 	.word	0x00038850
        /*09b4*/ 	.short	0x010a
        /*09b6*/ 	.byte	0x06
	.zero		1


	//   ....[36]....
        /*09b8*/ 	.word	0x00005cc0
        /*09bc*/ 	.word	0x000000ff
        /*09c0*/ 	.word	0x00038850
        /*09c4*/ 	.short	0x010a
        /*09c6*/ 	.byte	0x06
	.zero		1


	//   ....[37]....
        /*09c8*/ 	.word	0x00007170
        /*09cc*/ 	.word	0x000000ff
        /*09d0*/ 	.word	0x00000000
        /*09d4*/ 	.short	0x0101
        /*09d6*/ 	.byte	0x0a
	.zero		1


	//   ....[38]....
        /*09d8*/ 	.word	0x000087d0
        /*09dc*/ 	.word	0x000000ff
        /*09e0*/ 	.word	0x00000000
        /*09e4*/ 	.short	0x0101
        /*09e6*/ 	.byte	0x06
	.zero		1


	//   ....[39]....
        /*09e8*/ 	.word	0x0000ae90
        /*09ec*/ 	.word	0x000000ff
        /*09f0*/ 	.word	0x00000000
        /*09f4*/ 	.short	0x0101
        /*09f6*/ 	.byte	0x05
	.zero		1


	//   ....[40]....
        /*09f8*/ 	.word	0x0000dce0
        /*09fc*/ 	.word	0x0000001e
        /*0a00*/ 	.word	0x00038840
        /*0a04*/ 	.short	0x010a
        /*0a06*/ 	.byte	0x3f
	.zero		1


	//   ....[41]....
        /*0a08*/ 	.word	0x0000e210
        /*0a0c*/ 	.word	0x0000001e
        /*0a10*/ 	.word	0x00038830
        /*0a14*/ 	.short	0x0107
        /*0a16*/ 	.byte	0x3f
	.zero		1


	//   ....[42]....
        /*0a18*/ 	.word	0x0000e2f0
        /*0a1c*/ 	.word	0x0000001e
        /*0a20*/ 	.word	0x00038830
        /*0a24*/ 	.short	0x0101
        /*0a26*/ 	.byte	0x3f
	.zero		1


	//   ....[43]....
        /*0a28*/ 	.word	0x0000ebd0
        /*0a2c*/ 	.word	0x00000017
        /*0a30*/ 	.word	0x00038800
        /*0a34*/ 	.short	0x0107
        /*0a36*/ 	.byte	0x3f
	.zero		1


	//   ....[44]....
        /*0a38*/ 	.word	0x0000ec60
        /*0a3c*/ 	.word	0x00000017
        /*0a40*/ 	.word	0x00038800
        /*0a44*/ 	.short	0x0101
        /*0a46*/ 	.byte	0x3f
	.zero		1


	//   ....[45]....
        /*0a48*/ 	.word	0x0000f970
        /*0a4c*/ 	.word	0x00000017
        /*0a50*/ 	.word	0x00038810
        /*0a54*/ 	.short	0x0107
        /*0a56*/ 	.byte	0x3f
	.zero		1


	//   ....[46]....
        /*0a58*/ 	.word	0x0000fa70
        /*0a5c*/ 	.word	0x00000017
        /*0a60*/ 	.word	0x00038810
        /*0a64*/ 	.short	0x0101
        /*0a66*/ 	.byte	0x3f
	.zero		1


	//   ....[47]....
        /*0a68*/ 	.word	0x0000fa90
        /*0a6c*/ 	.word	0x00000017
        /*0a70*/ 	.word	0x00038820
        /*0a74*/ 	.short	0x010a
        /*0a76*/ 	.byte	0x3f
	.zero		1


	//   ....[48]....
        /*0a78*/ 	.word	0x0000fb20
        /*0a7c*/ 	.word	0x0000001e
        /*0a80*/ 	.word	0x00038860
        /*0a84*/ 	.short	0x010a
        /*0a86*/ 	.byte	0x3f
	.zero		1


	//   ....[49]....
        /*0a88*/ 	.word	0x00010440
        /*0a8c*/ 	.word	0x0000001e
        /*0a90*/ 	.word	0x00038850
        /*0a94*/ 	.short	0x0107
        /*0a96*/ 	.byte	0x3f
	.zero		1


	//   ....[50]....
        /*0a98*/ 	.word	0x00010510
        /*0a9c*/ 	.word	0x0000001e
        /*0aa0*/ 	.word	0x00038850
        /*0aa4*/ 	.short	0x0101
        /*0aa6*/ 	.byte	0x3f
	.zero		1


	//   ....[51]....
        /*0aa8*/ 	.word	0x000108c0
        /*0aac*/ 	.word	0x00000006
        /*0ab0*/ 	.word	0x00038840
        /*0ab4*/ 	.short	0x010a
        /*0ab6*/ 	.byte	0x3f
	.zero		1


	//   ....[52]....
        /*0ab8*/ 	.word	0x00010c00
        /*0abc*/ 	.word	0x00000006
        /*0ac0*/ 	.word	0x00038830
        /*0ac4*/ 	.short	0x0107
        /*0ac6*/ 	.byte	0x3f
	.zero		1


	//   ....[53]....
        /*0ac8*/ 	.word	0x00010cc0
        /*0acc*/ 	.word	0x00000006
        /*0ad0*/ 	.word	0x00038830
        /*0ad4*/ 	.short	0x0101
        /*0ad6*/ 	.byte	0x3f
	.zero		1


	//   ....[54]....
        /*0ad8*/ 	.word	0x00010cf0
        /*0adc*/ 	.word	0x00000006
        /*0ae0*/ 	.word	0x00038860
        /*0ae4*/ 	.short	0x010a
        /*0ae6*/ 	.byte	0x3f
	.zero		1


	//   ....[55]....
        /*0ae8*/ 	.word	0x000113c0
        /*0aec*/ 	.word	0x00000006
        /*0af0*/ 	.word	0x00038850
        /*0af4*/ 	.short	0x0107
        /*0af6*/ 	.byte	0x3f
	.zero		1


	//   ....[56]....
        /*0af8*/ 	.word	0x00011480
        /*0afc*/ 	.word	0x00000006
        /*0b00*/ 	.word	0x00038850
        /*0b04*/ 	.short	0x0101
        /*0b06*/ 	.byte	0x3f
	.zero		1


	//   ....[57]....
        /*0b08*/ 	.word	0x000120c0
        /*0b0c*/ 	.word	0x00000007
        /*0b10*/ 	.word	0x00038820
        /*0b14*/ 	.short	0x010a
        /*0b16*/ 	.byte	0x3f
	.zero		1


	//   ....[58]....
        /*0b18*/ 	.word	0x00012240
        /*0b1c*/ 	.word	0x00000005
        /*0b20*/ 	.word	0x00038840
        /*0b24*/ 	.short	0x010a
        /*0b26*/ 	.byte	0x3f
	.zero		1


	//   ....[59]....
        /*0b28*/ 	.word	0x000122e0
        /*0b2c*/ 	.word	0x00000003
        /*0b30*/ 	.word	0x00038840
        /*0b34*/ 	.short	0x010a
        /*0b36*/ 	.byte	0x3f
	.zero		1


	//   ....[60]....
        /*0b38*/ 	.word	0x00012320
        /*0b3c*/ 	.word	0x00000005
        /*0b40*/ 	.word	0x00038860
        /*0b44*/ 	.short	0x010a
        /*0b46*/ 	.byte	0x3f
	.zero		1


	//   ....[61]....
        /*0b48*/ 	.word	0x00012360
        /*0b4c*/ 	.word	0x00000003
        /*0b50*/ 	.word	0x00038860
        /*0b54*/ 	.short	0x010a
        /*0b56*/ 	.byte	0x3f
	.zero		1


	//   ....[62]....
        /*0b58*/ 	.word	0x000123d0
        /*0b5c*/ 	.word	0x00000000
        /*0b60*/ 	.word	0x00038800
        /*0b64*/ 	.short	0x010a
        /*0b66*/ 	.byte	0x3f
	.zero		1


	//   ....[63]....
        /*0b68*/ 	.word	0x00012420
        /*0b6c*/ 	.word	0x00000005
        /*0b70*/ 	.word	0x00038830
        /*0b74*/ 	.short	0x010a
        /*0b76*/ 	.byte	0x3f
	.zero		1


	//   ....[64]....
        /*0b78*/ 	.word	0x00012480
        /*0b7c*/ 	.word	0x00000006
        /*0b80*/ 	.word	0x00038810
        /*0b84*/ 	.short	0x010a
        /*0b86*/ 	.byte	0x3f
	.zero		1


	//   ....[65]....
        /*0b88*/ 	.word	0x000124d0
        /*0b8c*/ 	.word	0x00000005
        /*0b90*/ 	.word	0x00038850
        /*0b94*/ 	.short	0x010a
        /*0b96*/ 	.byte	0x3f
	.zero		1


	//   ....[66]....
        /*0b98*/ 	.word	0x00012530
        /*0b9c*/ 	.word	0x00000004
        /*0ba0*/ 	.word	0x00038830
        /*0ba4*/ 	.short	0x010a
        /*0ba6*/ 	.byte	0x3f
	.zero		1


	//   ....[67]....
        /*0ba8*/ 	.word	0x00012590
        /*0bac*/ 	.word	0x00000004
        /*0bb0*/ 	.word	0x00038850
        /*0bb4*/ 	.short	0x010a
        /*0bb6*/ 	.byte	0x3f
	.zero		1


	//   ....[68]....
        /*0bb8*/ 	.word	0x000126a0
        /*0bbc*/ 	.word	0x0000001e
        /*0bc0*/ 	.word	0x00038840
        /*0bc4*/ 	.short	0x010a
        /*0bc6*/ 	.byte	0x3f
	.zero		1


	//   ....[69]....
        /*0bc8*/ 	.word	0x00013c90
        /*0bcc*/ 	.word	0x00000017
        /*0bd0*/ 	.word	0x00038820
        /*0bd4*/ 	.short	0x010a
        /*0bd6*/ 	.byte	0x3f
	.zero		1


	//   ....[70]....
        /*0bd8*/ 	.word	0x00013ce0
        /*0bdc*/ 	.word	0x0000001e
        /*0be0*/ 	.word	0x00038860
        /*0be4*/ 	.short	0x010a
        /*0be6*/ 	.byte	0x3f
	.zero		1


	//   ....[71]....
        /*0be8*/ 	.word	0x000145d0
        /*0bec*/ 	.word	0x00000006
        /*0bf0*/ 	.word	0x00038840
        /*0bf4*/ 	.short	0x010a
        /*0bf6*/ 	.byte	0x3f
	.zero		1


	//   ....[72]....
        /*0bf8*/ 	.word	0x00014a90
        /*0bfc*/ 	.word	0x00000006
        /*0c00*/ 	.word	0x00038860
        /*0c04*/ 	.short	0x010a
        /*0c06*/ 	.byte	0x3f
	.zero		1


	//   ....[73]....
        /*0c08*/ 	.word	0x00015b80
        /*0c0c*/ 	.word	0x00000007
        /*0c10*/ 	.word	0x00038820
        /*0c14*/ 	.short	0x010a
        /*0c16*/ 	.byte	0x3f
	.zero		1


	//   ....[74]....
        /*0c18*/ 	.word	0x00015d20
        /*0c1c*/ 	.word	0x00000005
        /*0c20*/ 	.word	0x00038840
        /*0c24*/ 	.short	0x010a
        /*0c26*/ 	.byte	0x3f
	.zero		1


	//   ....[75]....
        /*0c28*/ 	.word	0x00015d70
        /*0c2c*/ 	.word	0x00000003
        /*0c30*/ 	.word	0x00038840
        /*0c34*/ 	.short	0x010a
        /*0c36*/ 	.byte	0x3f
	.zero		1


	//   ....[76]....
        /*0c38*/ 	.word	0x00015dc0
        /*0c3c*/ 	.word	0x00000005
        /*0c40*/ 	.word	0x00038860
        /*0c44*/ 	.short	0x010a
        /*0c46*/ 	.byte	0x3f
	.zero		1


	//----- nvinfo : EIATTR_NUM_MBARRIERS
	.align		4
.L_268:
        /*0c48*/ 	.byte	0x03, 0x38
        /*0c4a*/ 	.short	0x0017


	//----- nvinfo : EIATTR_EXIT_INSTR_OFFSETS
	.align		4
        /*0c4c*/ 	.byte	0x04, 0x1c
        /*0c4e*/ 	.short	(.L_270 - .L_269)


	//   ....[0]....
.L_269:
        /*0c50*/ 	.word	0x000009a0


	//   ....[1]....
        /*0c54*/ 	.word	0x0000c120


	//   ....[2]....
        /*0c58*/ 	.word	0x000123b0


	//----- nvinfo : EIATTR_MAX_THREADS
	.align		4
.L_270:
        /*0c5c*/ 	.byte	0x04, 0x05
        /*0c5e*/ 	.short	(.L_272 - .L_271)
.L_271:
        /*0c60*/ 	.word	0x00000180
        /*0c64*/ 	.word	0x00000001
        /*0c68*/ 	.word	0x00000001


	//----- nvinfo : EIATTR_CRS_STACK_SIZE
	.align		4
.L_272:
        /*0c6c*/ 	.byte	0x04, 0x1e
        /*0c6e*/ 	.short	(.L_274 - .L_273)
.L_273:
        /*0c70*/ 	.word	0x00000000


	//----- nvinfo : EIATTR_CBANK_PARAM_SIZE
	.align		4
.L_274:
        /*0c74*/ 	.byte	0x03, 0x19
        /*0c76*/ 	.short	0x0bf0


	//----- nvinfo : EIATTR_PARAM_CBANK
	.align		4
        /*0c78*/ 	.byte	0x04, 0x0a
        /*0c7a*/ 	.short	(.L_276 - .L_275)
	.align		4
.L_275:
        /*0c7c*/ 	.word	index@(.nv.constant0._ZN7cutlass13device_kernelIN5flash11enable_sm90INS1_16FlashAttnFwdSm90INS1_25CollectiveMainloopFwdSm90ILi2EN4cute5tupleIJNS5_1CILi1EEES8_S8_EEENS6_IJNS7_ILi64EEESA_SA_EEELi512ENS_6half_tEfNS_4arch4Sm90ELb0ELb0ELb1ELb1ELb1ELb0ELb1ELb0ELb0ELb1ELb0ELb0EEENS1_21CollectiveEpilogueFwdINS6_IJSA_NS7_ILi512EEESA_EEES9_SC_SE_Li256ELb1ELb1ELb0ELb0EEENS1_36VarlenDynamicPersistentTileSchedulerILi64ELi64ELi256ELi128ELb0ELb1ELb1ELb0ELb1ELb1EEEEEEEEEvNT_6ParamsE)
        /*0c80*/ 	.short	0x0210
        /*0c82*/ 	.short	0x0bf0


	//----- nvinfo : EIATTR_SW_WAR
	.align		4
.L_276:
        /*0c84*/ 	.byte	0x04, 0x36
        /*0c86*/ 	.short	(.L_278 - .L_277)
.L_277:
        /*0c88*/ 	.word	0x00000008
.L_278:


//--------------------- .nv.info._ZN7cutlass13device_kernelIN5flash11enable_sm90INS1_16FlashAttnFwdSm90INS1_25CollectiveMainloopFwdSm90ILi2EN4cute5tupleIJNS5_1CILi1EEES8_S8_EEENS6_IJNS7_ILi64EEESA_SA_EEELi512ENS_6half_tEfNS_4arch4Sm90ELb0ELb0ELb1ELb1ELb1ELb1ELb1ELb0ELb0ELb1ELb0ELb0EEENS1_21CollectiveEpilogueFwdINS6_IJSA_NS7_ILi512EEESA_EEES9_SC_SE_Li256ELb1ELb1ELb0ELb0EEENS1_36VarlenDynamicPersistentTileSchedulerILi64ELi64ELi256ELi128ELb0ELb1ELb1ELb0ELb1ELb1EEEEEEEEEvNT_6ParamsE --------------------------
	.section	.nv.info._ZN7cutlass13device_kernelIN5flash11enable_sm90INS1_16FlashAttnFwdSm90INS1_25CollectiveMainloopFwdSm90ILi2EN4cute5tupleIJNS5_1CILi1EEES8_S8_EEENS6_IJNS7_ILi64EEESA_SA_EEELi512ENS_6half_tEfNS_4arch4Sm90ELb0ELb0ELb1ELb1ELb1ELb1ELb1ELb0ELb0ELb1ELb0ELb0EEENS1_21CollectiveEpilogueFwdINS6_IJSA_NS7_ILi512EEESA_EEES9_SC_SE_Li256ELb1ELb1ELb0ELb0EEENS1_36VarlenDynamicPersistentTileSchedulerILi64ELi64ELi256ELi128ELb0ELb1ELb1ELb0ELb1ELb1EEEEEEEEEvNT_6ParamsE,"",@"SHT_CUDA_INFO"
	.sectionflags	@""
	.align	4


	//----- nvinfo : EIATTR_CUDA_API_VERSION
	.align		4
        /*0000*/ 	.byte	0x04, 0x37
        /*0002*/ 	.short	(.L_280 - .L_279)
.L_279:
        /*0004*/ 	.word	0x00000082


	//----- nvinfo : EIATTR_KPARAM_INFO
	.align		4
.L_280:
        /*0008*/ 	.byte	0x04, 0x17
        /*000a*/ 	.short	(.L_282 - .L_281)
.L_281:
        /*000c*/ 	.word	0x00000000
        /*0010*/ 	.short	0x0000
        /*0012*/ 	.short	0x0070
        /*0014*/ 	.byte	0x00, 0xf0, 0x01, 0x2e


	//----- nvinfo : EIATTR_SPARSE_MMA_MASK
	.align		4
.L_282:
        /*0018*/ 	.byte	0x03, 0x50
        /*001a*/ 	.short	0x0000


	//----- nvinfo : EIATTR_MAXREG_COUNT
	.align		4
        /*001c*/ 	.byte	0x03, 0x1b
        /*001e*/ 	.short	0x00a8


	//----- nvinfo : EIATTR_NUM_BARRIERS
	.align		4
        /*0020*/ 	.byte	0x02, 0x4c
        /*0022*/ 	.byte	0x10
	.zero		1


	//----- nvinfo : EIATTR_EXTERNS
	.align		4
        /*0024*/ 	.byte	0x04, 0x0f
        /*0026*/ 	.short	(.L_284 - .L_283)


	//   ....[0]....
	.align		4
.L_283:
        /*0028*/ 	.word	index@(__assertfail)


	//----- nvinfo : EIATTR_ANNOTATIONS
	.align		4
.L_284:
        /*002c*/ 	.byte	0x04, 0x55
        /*002e*/ 	.short	(.L_286 - .L_285)


	//   ....[0]....
.L_285:
        /* <DEDUP_REMOVED lines=64> */


	//----- nvinfo : EIATTR_MERCURY_ISA_VERSION
	.align		4
.L_286:
        /*0420*/ 	.byte	0x03, 0x5f
        /*0422*/ 	.short	0x0101


	//----- nvinfo : EIATTR_UNUSED_LOAD_BYTE_OFFSET
	.align		4
        /*0424*/ 	.byte	0x04, 0x44
        /*0426*/ 	.short	(.L_288 - .L_287)


	//   ....[0]....
.L_287:
        /*0428*/ 	.word	0x00000a50
        /*042c*/ 	.word	0x0000fff0


	//   ....[1]....
        /*0430*/ 	.word	0x000103a0
        /*0434*/ 	.word	0x0000fff0


	//----- nvinfo : EIATTR_INT_WARP_WIDE_INSTR_OFFSETS
	.align		4
.L_288:
        /*0438*/ 	.byte	0x04, 0x31
        /*043a*/ 	.short	(.L_290 - .L_289)


	//   ....[0]....
.L_289:
        /*043c*/ 	.word	0x00000130


	//   ....[1]....
        /*0440*/ 	.word	0x00000170


	//   ....[2]....
        /*0444*/ 	.word	0x000001e0


	//   ....[3]....
        /*0448*/ 	.word	0x00000250


	//   ....[4]....
        /*044c*/ 	.word	0x000161e0


	//   ....[5]....
        /*0450*/ 	.word	0x00016270


	//   ....[6]....
        /*0454*/ 	.word	0x0001a750


	//   ....[7]....
        /*0458*/ 	.word	0x0001a7e0


	//----- nvinfo : EIATTR_COOP_GROUP_MASK_REGIDS
	.align		4
.L_290:
        /*045c*/ 	.byte	0x04, 0x29
        /*045e*/ 	.short	(.L_292 - .L_291)


	//   ....[0]....
.L_291:
        /*0460*/ 	.word	0xffffffff


	//   ....[1]....
        /*0464*/ 	.word	0xffffffff


	//   ....[2]....
        /*0468*/ 	.word	0xffffffff


	//   ....[3]....
        /*046c*/ 	.word	0xffffffff


	//   ....[4]....
        /*0470*/ 	.word	0xffffffff


	//   ....[5]....
        /*0474*/ 	.word	0xffffffff


	//   ....[6]....
        /*0478*/ 	.word	0xffffffff


	//   ....[7]....
        /*047c*/ 	.word	0xffffffff


	//   ....[8]....
        /*0480*/ 	.word	0xffffffff


	//   ....[9]....
        /*0484*/ 	.word	0xffffffff


	//   ....[10]....
        /*0488*/ 	.word	0xffffffff


	//   ....[11]....
        /*048c*/ 	.word	0xffffffff


	//   ....[12]....
        /*0490*/ 	.word	0xffffffff


	//   ....[13]....
        /*0494*/ 	.word	0xffffffff


	//   ....[14]....
        /*0498*/ 	.word	0xffffffff


	//   ....[15]....
        /*049c*/ 	.word	0xffffffff


	//   ....[16]....
        /*04a0*/ 	.word	0xffffffff


	//   ....[17]....
        /*04a4*/ 	.word	0xffffffff


	//   ....[18]....
        /*04a8*/ 	.word	0xffffffff


	//   ....[19]....
        /*04ac*/ 	.word	0xffffffff


	//   ....[20]....
        /*04b0*/ 	.word	0xffffffff


	//   ....[21]....
        /*04b4*/ 	.word	0xffffffff


	//   ....[22]....
        /*04b8*/ 	.word	0xffffffff


	//   ....[23]....
        /*04bc*/ 	.word	0xffffffff


	//   ....[24]....
        /*04c0*/ 	.word	0xffffffff


	//   ....[25]....
        /*04c4*/ 	.word	0xffffffff


	//   ....[26]....
        /*04c8*/ 	.word	0xffffffff


	//   ....[27]....
        /*04cc*/ 	.word	0xffffffff


	//   ....[28]....
        /*04d0*/ 	.word	0xffffffff


	//   ....[29]....
        /*04d4*/ 	.word	0xffffffff


	//   ....[30]....
        /*04d8*/ 	.word	0xffffffff


	//   ....[31]....
        /*04dc*/ 	.word	0xffffffff


	//   ....[32]....
        /*04e0*/ 	.word	0xffffffff


	//   ....[33]....
        /*04e4*/ 	.word	0xffffffff


	//   ....[34]....
        /*04e8*/ 	.word	0xffffffff


	//   ....[35]....
        /*04ec*/ 	.word	0xffffffff


	//   ....[36]....
        /*04f0*/ 	.word	0xffffffff


	//   ....[37]....
        /*04f4*/ 	.word	0xffffffff


	//   ....[38]....
        /*04f8*/ 	.word	0xffffffff


	//   ....[39]....
        /*04fc*/ 	.word	0xffffffff


	//   ....[40]....
        /*0500*/ 	.word	0xffffffff


	//   ....[41]....
        /*0504*/ 	.word	0xffffffff


	//   ....[42]....
        /*0508*/ 	.word	0xffffffff


	//   ....[43]....
        /*050c*/ 	.word	0xffffffff


	//   ....[44]....
        /*0510*/ 	.word	0xffffffff


	//   ....[45]....
        /*0514*/ 	.word	0xffffffff


	//   ....[46]....
        /*0518*/ 	.word	0xffffffff


	//   ....[47]....
        /*051c*/ 	.word	0xffffffff


	//   ....[48]....
        /*0520*/ 	.word	0xffffffff


	//   ....[49]....
        /*0524*/ 	.word	0xffffffff


	//   ....[50]....
        /*0528*/ 	.word	0xffffffff


	//   ....[51]....
        /*052c*/ 	.word	0xffffffff


	//   ....[52]....
        /*0530*/ 	.word	0xffffffff


	//   ....[53]....
        /*0534*/ 	.word	0xffffffff


	//   ....[54]....
        /*0538*/ 	.word	0xffffffff


	//   ....[55]....
        /*053c*/ 	.word	0xffffffff


	//   ....[56]....
        /*0540*/ 	.word	0xffffffff


	//   ....[57]....
        /*0544*/ 	.word	0xffffffff


	//   ....[58]....
        /*0548*/ 	.word	0xffffffff


	//   ....[59]....
        /*054c*/ 	.word	0xffffffff


	//   ....[60]....
        /*0550*/ 	.word	0xffffffff


	//   ....[61]....
        /*0554*/ 	.word	0xffffffff


	//   ....[62]....
        /*0558*/ 	.word	0xffffffff


	//   ....[63]....
        /*055c*/ 	.word	0xffffffff


	//   ....[64]....
        /*0560*/ 	.word	0xffffffff


	//   ....[65]....
        /*0564*/ 	.word	0xffffffff


	//   ....[66]....
        /*0568*/ 	.word	0xffffffff


	//   ....[67]....
        /*056c*/ 	.word	0xffffffff


	//   ....[68]....
        /*0570*/ 	.word	0xffffffff


	//   ....[69]....
        /*0574*/ 	.word	0xffffffff


	//   ....[70]....
        /*0578*/ 	.word	0xffffffff


	//   ....[71]....
        /*057c*/ 	.word	0xffffffff


	//   ....[72]....
        /*0580*/ 	.word	0xffffffff


	//   ....[73]....
        /*0584*/ 	.word	0xffffffff


	//   ....[74]....
        /*0588*/ 	.word	0xffffffff


	//   ....[75]....
        /*058c*/ 	.word	0xffffffff


	//   ....[76]....
        /*0590*/ 	.word	0xffffffff


	//   ....[77]....
        /*0594*/ 	.word	0xffffffff


	//   ....[78]....
        /*0598*/ 	.word	0xffffffff


	//   ....[79]....
        /*059c*/ 	.word	0xffffffff


	//   ....[80]....
        /*05a0*/ 	.word	0xffffffff


	//   ....[81]....
        /*05a4*/ 	.word	0xffffffff


	//   ....[82]....
        /*05a8*/ 	.word	0xffffffff


	//   ....[83]....
        /*05ac*/ 	.word	0xffffffff


	//   ....[84]....
        /*05b0*/ 	.word	0xffffffff


	//   ....[85]....
        /*05b4*/ 	.word	0xffffffff


	//   ....[86]....
        /*05b8*/ 	.word	0xffffffff


	//   ....[87]....
        /*05bc*/ 	.word	0xffffffff


	//   ....[88]....
        /*05c0*/ 	.word	0xffffffff


	//   ....[89]....
        /*05c4*/ 	.word	0xffffffff


	//   ....[90]....
        /*05c8*/ 	.word	0xffffffff


	//   ....[91]....
        /*05cc*/ 	.word	0xffffffff


	//   ....[92]....
        /*05d0*/ 	.word	0xffffffff


	//   ....[93]....
        /*05d4*/ 	.word	0xffffffff


	//   ....[94]....
        /*05d8*/ 	.word	0xffffffff


	//   ....[95]....
        /*05dc*/ 	.word	0xffffffff


	//   ....[96]....
        /*05e0*/ 	.word	0xffffffff


	//   ....[97]....
        /*05e4*/ 	.word	0xffffffff


	//   ....[98]....
        /*05e8*/ 	.word	0xffffffff


	//   ....[99]....
        /*05ec*/ 	.word	0xffffffff


	//   ....[100]....
        /*05f0*/ 	.word	0xffffffff


	//   ....[101]....
        /*05f4*/ 	.word	0xffffffff


	//   ....[102]....
        /*05f8*/ 	.word	0xffffffff


	//   ....[103]....
        /*05fc*/ 	.word	0xffffffff


	//   ....[104]....
        /*0600*/ 	.word	0xffffffff


	//   ....[105]....
        /*0604*/ 	.word	0xffffffff


	//   ....[106]....
        /*0608*/ 	.word	0xffffffff


	//   ....[107]....
        /*060c*/ 	.word	0xffffffff


	//   ....[108]....
        /*0610*/ 	.word	0xffffffff


	//   ....[109]....
        /*0614*/ 	.word	0xffffffff


	//   ....[110]....
        /*0618*/ 	.word	0xffffffff


	//   ....[111]....
        /*061c*/ 	.word	0xffffffff


	//   ....[112]....
        /*0620*/ 	.word	0xffffffff


	//   ....[113]....
        /*0624*/ 	.word	0xffffffff


	//   ....[114]....
        /*0628*/ 	.word	0xffffffff


	//   ....[115]....
        /*062c*/ 	.word	0xffffffff


	//   ....[116]....
        /*0630*/ 	.word	0xffffffff


	//   ....[117]....
        /*0634*/ 	.word	0xffffffff


	//   ....[118]....
        /*0638*/ 	.word	0xffffffff


	//   ....[119]....
        /*063c*/ 	.word	0xffffffff


	//   ....[120]....
        /*0640*/ 	.word	0xffffffff


	//   ....[121]....
        /*0644*/ 	.word	0xffffffff


	//   ....[122]....
        /*0648*/ 	.word	0xffffffff


	//   ....[123]....
        /*064c*/ 	.word	0xffffffff


	//   ....[124]....
        /*0650*/ 	.word	0xffffffff


	//   ....[125]....
        /*0654*/ 	.word	0xffffffff


	//   ....[126]....
        /*0658*/ 	.word	0xffffffff


	//   ....[127]....
        /*065c*/ 	.word	0xffffffff


	//   ....[128]....
        /*0660*/ 	.word	0xffffffff


	//   ....[129]....
        /*0664*/ 	.word	0xffffffff


	//   ....[130]....
        /*0668*/ 	.word	0xffffffff


	//   ....[131]....
        /*066c*/ 	.word	0xffffffff


	//   ....[132]....
        /*0670*/ 	.word	0xffffffff


	//   ....[133]....
        /*0674*/ 	.word	0xffffffff


	//   ....[134]....
        /*0678*/ 	.word	0xffffffff


	//   ....[135]....
        /*067c*/ 	.word	0xffffffff


	//   ....[136]....
        /*0680*/ 	.word	0xffffffff


	//   ....[137]....
        /*0684*/ 	.word	0x0500000f


	//   ....[138]....
        /*0688*/ 	.word	0x0500000f


	//   ....[139]....
        /*068c*/ 	.word	0x0500000f


	//   ....[140]....
        /*0690*/ 	.word	0x0500000f


	//   ....[141]....
        /*0694*/ 	.word	0x0500000f


	//   ....[142]....
        /*0698*/ 	.word	0x0500000f


	//   ....[143]....
        /*069c*/ 	.word	0x0500000f


	//   ....[144]....
        /*06a0*/ 	.word	0x0500000f


	//   ....[145]....
        /*06a4*/ 	.word	0x0500000f


	//   ....[146]....
        /*06a8*/ 	.word	0x0500000f


	//   ....[147]....
        /*06ac*/ 	.word	0x0500000f


	//   ....[148]....
        /*06b0*/ 	.word	0x0500000f


	//   ....[149]....
        /*06b4*/ 	.word	0x0500000f


	//   ....[150]....
        /*06b8*/ 	.word	0x0500000f


	//   ....[151]....
        /*06bc*/ 	.word	0x0500000f


	//   ....[152]....
        /*06c0*/ 	.word	0x0500000f


	//   ....[153]....
        /*06c4*/ 	.word	0x0500000f


	//   ....[154]....
        /*06c8*/ 	.word	0x0500000f


	//   ....[155]....
        /*06cc*/ 	.word	0x0500000f


	//   ....[156]....
        /*06d0*/ 	.word	0x0500000f


	//   ....[157]....
        /*06d4*/ 	.word	0x0500000f


	//   ....[158]....
        /*06d8*/ 	.word	0x0500000f


	//   ....[159]....
        /*06dc*/ 	.word	0x0500000f


	//   ....[160]....
        /*06e0*/ 	.word	0x0500000f


	//   ....[161]....
        /*06e4*/ 	.word	0x0500000f


	//   ....[162]....
        /*06e8*/ 	.word	0x0500000f


	//   ....[163]....
        /*06ec*/ 	.word	0x0500000f


	//   ....[164]....
        /*06f0*/ 	.word	0x0500000f


	//   ....[165]....
        /*06f4*/ 	.word	0x0500000f


	//   ....[166]....
        /*06f8*/ 	.word	0x0500000f


	//   ....[167]....
        /*06fc*/ 	.word	0x0500000f


	//   ....[168]....
        /*0700*/ 	.word	0x0500000f


	//   ....[169]....
        /*0704*/ 	.word	0x0500000f


	//   ....[170]....
        /*0708*/ 	.word	0x0500000f


	//   ....[171]....
        /*070c*/ 	.word	0x0500000f


	//   ....[172]....
        /*0710*/ 	.word	0x0500000f


	//   ....[173]....
        /*0714*/ 	.word	0x0500000f


	//   ....[174]....
        /*0718*/ 	.word	0x0500000f


	//   ....[175]....
        /*071c*/ 	.word	0x0500000f


	//   ....[176]....
        /*0720*/ 	.word	0x0500000f


	//   ....[177]....
        /*0724*/ 	.word	0x0500000f


	//   ....[178]....
        /*0728*/ 	.word	0x0500000f


	//   ....[179]....
        /*072c*/ 	.word	0x0500000f


	//   ....[180]....
        /*0730*/ 	.word	0x0500000f


	//   ....[181]....
        /*0734*/ 	.word	0x0500000f


	//   ....[182]....
        /*0738*/ 	.word	0x0500000f


	//   ....[183]....
        /*073c*/ 	.word	0x0500000f


	//   ....[184]....
        /*0740*/ 	.word	0x0500000f


	//   ....[185]....
        /*0744*/ 	.word	0x0500000f


	//   ....[186]....
        /*0748*/ 	.word	0x0500000f


	//   ....[187]....
        /*074c*/ 	.word	0x0500000f


	//   ....[188]....
        /*0750*/ 	.word	0x0500000f


	//   ....[189]....
        /*0754*/ 	.word	0x0500000f


	//   ....[190]....
        /*0758*/ 	.word	0x0500000f


	//   ....[191]....
        /*075c*/ 	.word	0x0500000f


	//   ....[192]....
        /*0760*/ 	.word	0x0500000f


	//   ....[193]....
        /*0764*/ 	.word	0x0500000f


	//   ....[194]....
        /*0768*/ 	.word	0x0500000f


	//   ....[195]....
        /*076c*/ 	.word	0x0500000f


	//   ....[196]....
        /*0770*/ 	.word	0x0500000f


	//   ....[197]....
        /*0774*/ 	.word	0x0500000f


	//   ....[198]....
        /*0778*/ 	.word	0x0500000f


	//   ....[199]....
        /*077c*/ 	.word	0x0500000f


	//   ....[200]....
        /*0780*/ 	.word	0x0500000f


	//   ....[201]....
        /*0784*/ 	.word	0x0500000f


	//   ....[202]....
        /*0788*/ 	.word	0x0500000f


	//   ....[203]....
        /*078c*/ 	.word	0x0500000f


	//   ....[204]....
        /*0790*/ 	.word	0x0500000f


	//   ....[205]....
        /*0794*/ 	.word	0x0500000f


	//   ....[206]....
        /*0798*/ 	.word	0x0500000f


	//   ....[207]....
        /*079c*/ 	.word	0x0500000f


	//   ....[208]....
        /*07a0*/ 	.word	0x0500000f


	//   ....[209]....
        /*07a4*/ 	.word	0x0500000f


	//   ....[210]....
        /*07a8*/ 	.word	0x0500000f


	//   ....[211]....
        /*07ac*/ 	.word	0x0500000f


	//   ....[212]....
        /*07b0*/ 	.word	0x0500000f


	//   ....[213]....
        /*07b4*/ 	.word	0x0500000f


	//   ....[214]....
        /*07b8*/ 	.word	0x0500000f


	//   ....[215]....
        /*07bc*/ 	.word	0x0500000f


	//   ....[216]....
        /*07c0*/ 	.word	0x0500000f


	//   ....[217]....
        /*07c4*/ 	.word	0x0500000f


	//   ....[218]....
        /*07c8*/ 	.word	0x0500000f


	//----- nvinfo : EIATTR_COOP_GROUP_INSTR_OFFSETS
	.align		4
.L_292:
        /*07cc*/ 	.byte	0x04, 0x28
        /*07ce*/ 	.short	(.L_294 - .L_293)


	//   ....[0]....
.L_293:
        /*07d0*/ 	.word	0x00000060


	//   ....[1]....
        /*07d4*/ 	.word	0x00000140


	//   ....[2]....
        /*07d8*/ 	.word	0x00000180


	//   ....[3]....
        /*07dc*/ 	.word	0x00000390


	//   ....[4]....
        /*07e0*/ 	.word	0x000004f0


	//   ....[5]....
        /*07e4*/ 	.word	0x00000610


	//   ....[6]....
        /*07e8*/ 	.word	0x00000770


	//   ....[7]....
        /*07ec*/ 	.word	0x00002a90


	//   ....[8]....
        /*07f0*/ 	.word	0x00002aa0


	//   ....[9]....
        /*07f4*/ 	.word	0x00003490


	//   ....[10]....
        /*07f8*/ 	.word	0x000034a0


	//   ....[11]....
        /*07fc*/ 	.word	0x00003df0


	//   ....[12]....
        /*0800*/ 	.word	0x00003e00


	//   ....[13]....
        /*0804*/ 	.word	0x000041e0


	//   ....[14]....
        /*0808*/ 	.word	0x000041f0


	//   ....[15]....
        /*080c*/ 	.word	0x00005020


	//   ....[16]....
        /*0810*/ 	.word	0x000068d0


	//   ....[17]....
        /*0814*/ 	.word	0x00006e90


	//   ....[18]....
        /*0818*/ 	.word	0x00006ea0


	//   ....[19]....
        /*081c*/ 	.word	0x00006eb0


	//   ....[20]....
        /*0820*/ 	.word	0x00006ec0


	//   ....[21]....
        /*0824*/ 	.word	0x00007eb0


	//   ....[22]....
        /*0828*/ 	.word	0x00007ec0


	//   ....[23]....
        /*082c*/ 	.word	0x00007ed0


	//   ....[24]....
        /*0830*/ 	.word	0x00007ee0


	//   ....[25]....
        /*0834*/ 	.word	0x00009590


	//   ....[26]....
        /*0838*/ 	.word	0x0000b4b0


	//   ....[27]....
        /*083c*/ 	.word	0x0000b5a0


	//   ....[28]....
        /*0840*/ 	.word	0x0000b660


	//   ....[29]....
        /*0844*/ 	.word	0x0000b7a0


	//   ....[30]....
        /*0848*/ 	.word	0x0000c060


	//   ....[31]....
        /*084c*/ 	.word	0x0000c7b0


	//   ....[32]....
        /*0850*/ 	.word	0x0000e210


	//   ....[33]....
        /*0854*/ 	.word	0x0000e260


	//   ....[34]....
        /*0858*/ 	.word	0x0000eb40


	//   ....[35]....
        /*085c*/ 	.word	0x0000ebe0


	//   ....[36]....
        /*0860*/ 	.word	0x0000f7d0


	//   ....[37]....
        /*0864*/ 	.word	0x0000f8c0


	//   ....[38]....
        /*0868*/ 	.word	0x0000f8d0


	//   ....[39]....
        /*086c*/ 	.word	0x0000f900


	//   ....[40]....
        /*0870*/ 	.word	0x0000f910


	//   ....[41]....
        /*0874*/ 	.word	0x000114a0


	//   ....[42]....
        /*0878*/ 	.word	0x00011960


	//   ....[43]....
        /*087c*/ 	.word	0x00011990


	//   ....[44]....
        /*0880*/ 	.word	0x000119c0


	//   ....[45]....
        /*0884*/ 	.word	0x000119d0


	//   ....[46]....
        /*0888*/ 	.word	0x00012140


	//   ....[47]....
        /*088c*/ 	.word	0x00012170


	//   ....[48]....
        /*0890*/ 	.word	0x00012400


	//   ....[49]....
        /*0894*/ 	.word	0x00012420


	//   ....[50]....
        /*0898*/ 	.word	0x000130e0


	//   ....[51]....
        /*089c*/ 	.word	0x00013110


	//   ....[52]....
        /*08a0*/ 	.word	0x000133b0


	//   ....[53]....
        /*08a4*/ 	.word	0x000133d0


	//   ....[54]....
        /*08a8*/ 	.word	0x00013680


	//   ....[55]....
        /*08ac*/ 	.word	0x00013830


	//   ....[56]....
        /*08b0*/ 	.word	0x00013860


	//   ....[57]....
        /*08b4*/ 	.word	0x00013890


	//   ....[58]....
        /*08b8*/ 	.word	0x000138c0


	//   ....[59]....
        /*08bc*/ 	.word	0x000138f0


	//   ....[60]....
        /*08c0*/ 	.word	0x00013920


	//   ....[61]....
        /*08c4*/ 	.word	0x00013a90


	//   ....[62]....
        /*08c8*/ 	.word	0x00013ac0


	//   ....[63]....
        /*08cc*/ 	.word	0x00013af0


	//   ....[64]....
        /*08d0*/ 	.word	0x00013b20


	//   ....[65]....
        /*08d4*/ 	.word	0x00013b50


	//   ....[66]....
        /*08d8*/ 	.word	0x00013b80


	//   ....[67]....
        /*08dc*/ 	.word	0x00013c10


	//   ....[68]....
        /*08e0*/ 	.word	0x00013c40


	//   ....[69]....
        /*08e4*/ 	.word	0x00013cc0


	//   ....[70]....
        /*08e8*/ 	.word	0x00014800


	//   ....[71]....
        /*08ec*/ 	.word	0x00016fd0


	//   ....[72]....
        /*08f0*/ 	.word	0x00016ff0


	//   ....[73]....
        /*08f4*/ 	.word	0x00017080


	//   ....[74]....
        /*08f8*/ 	.word	0x000170a0


	//   ....[75]....
        /*08fc*/ 	.word	0x00017120


	//   ....[76]....
        /*0900*/ 	.word	0x00017140


	//   ....[77]....
        /*0904*/ 	.word	0x00017150


	//   ....[78]....
        /*0908*/ 	.word	0x00017160


	//   ....[79]....
        /*090c*/ 	.word	0x00017930


	//   ....[80]....
        /*0910*/ 	.word	0x00017960


	//   ....[81]....
        /*0914*/ 	.word	0x00017a10


	//   ....[82]....
        /*0918*/ 	.word	0x00017a20


	//   ....[83]....
        /*091c*/ 	.word	0x00017a30


	//   ....[84]....
        /*0920*/ 	.word	0x00017a40


	//   ....[85]....
        /*0924*/ 	.word	0x00017ac0


	//   ....[86]....
        /*0928*/ 	.word	0x00017ad0


	//   ....[87]....
        /*092c*/ 	.word	0x00018440


	//   ....[88]....
        /*0930*/ 	.word	0x000184d0


	//   ....[89]....
        /*0934*/ 	.word	0x00018550


	//   ....[90]....
        /*0938*/ 	.word	0x000186a0


	//   ....[91]....
        /*093c*/ 	.word	0x00018700


	//   ....[92]....
        /*0940*/ 	.word	0x00018720


	//   ....[93]....
        /*0944*/ 	.word	0x00018730


	//   ....[94]....
        /*0948*/ 	.word	0x000189c0


	//   ....[95]....
        /*094c*/ 	.word	0x00018f20


	//   ....[96]....
        /*0950*/ 	.word	0x00018f50


	//   ....[97]....
        /*0954*/ 	.word	0x00019140


	//   ....[98]....
        /*0958*/ 	.word	0x00019180


	//   ....[99]....
        /*095c*/ 	.word	0x00019190


	//   ....[100]....
        /*0960*/ 	.word	0x000191a0


	//   ....[101]....
        /*0964*/ 	.word	0x000192f0


	//   ....[102]....
        /*0968*/ 	.word	0x00019440


	//   ....[103]....
        /*096c*/ 	.word	0x00019c60


	//   ....[104]....
        /*0970*/ 	.word	0x00019c80


	//   ....[105]....
        /*0974*/ 	.word	0x00019cd0


	//   ....[106]....
        /*0978*/ 	.word	0x00019ce0


	//   ....[107]....
        /*097c*/ 	.word	0x00019d20


	//   ....[108]....
        /*0980*/ 	.word	0x00019d30


	//   ....[109]....
        /*0984*/ 	.word	0x00019d40


	//   ....[110]....
        /*0988*/ 	.word	0x00019d80


	//   ....[111]....
        /*098c*/ 	.word	0x0001a0a0


	//   ....[112]....
        /*0990*/ 	.word	0x0001a0e0


	//   ....[113]....
        /*0994*/ 	.word	0x0001a100


	//   ....[114]....
        /*0998*/ 	.word	0x0001a120


	//   ....[115]....
        /*099c*/ 	.word	0x0001a150


	//   ....[116]....
        /*09a0*/ 	.word	0x0001a170


	//   ....[117]....
        /*09a4*/ 	.word	0x0001a270


	//   ....[118]....
        /*09a8*/ 	.word	0x0001a3c0


	//   ....[119]....
        /*09ac*/ 	.word	0x0001a9b0


	//   ....[120]....
        /*09b0*/ 	.word	0x0001a9e0


	//   ....[121]....
        /*09b4*/ 	.word	0x0001aa20


	//   ....[122]....
        /*09b8*/ 	.word	0x0001aa50


	//   ....[123]....
        /*09bc*/ 	.word	0x0001aa80


	//   ....[124]....
        /*09c0*/ 	.word	0x0001aab0


	//   ....[125]....
        /*09c4*/ 	.word	0x0001aae0


	//   ....[126]....
        /*09c8*/ 	.word	0x0001ab10


	//   ....[127]....
        /*09cc*/ 	.word	0x0001ac90


	//   ....[128]....
        /*09d0*/ 	.word	0x0001acc0


	//   ....[129]....
        /*09d4*/ 	.word	0x0001acf0


	//   ....[130]....
        /*09d8*/ 	.word	0x0001ad20


	//   ....[131]....
        /*09dc*/ 	.word	0x0001ad50


	//   ....[132]....
        /*09e0*/ 	.word	0x0001ad80


	//   ....[133]....
        /*09e4*/ 	.word	0x0001ae40


	//   ....[134]....
        /*09e8*/ 	.word	0x0001ae60


	//   ....[135]....
        /*09ec*/ 	.word	0x0001aed0


	//   ....[136]....
        /*09f0*/ 	.word	0x0001b340


	//   ....[137]....
        /*09f4*/ 	.word	0x0001b660


	//   ....[138]....
        /*09f8*/ 	.word	0x0001b6f0


	//   ....[139]....
        /*09fc*/ 	.word	0x0001b7d0


	//   ....[140]....
        /*0a00*/ 	.word	0x0001b860


	//   ....[141]....
        /*0a04*/ 	.word	0x0001b940


	//   ....[142]....
        /*0a08*/ 	.word	0x0001b9d0


	//   ....[143]....
        /*0a0c*/ 	.word	0x0001bab0


	//   ....[144]....
        /*0a10*/ 	.word	0x0001bb40


	//   ....[145]....
        /*0a14*/ 	.word	0x0001bb90


	//   ....[146]....
        /*0a18*/ 	.word	0x0001bbe0


	//   ....[147]....
        /*0a1c*/ 	.word	0x0001bcc0


	//   ....[148]....
        /*0a20*/ 	.word	0x0001bd50


	//   ....[149]....
        /*0a24*/ 	.word	0x0001bda0


	//   ....[150]....
        /*0a28*/ 	.word	0x0001bdf0


	//   ....[151]....
        /*0a2c*/ 	.word	0x0001c090


	//   ....[152]....
        /*0a30*/ 	.word	0x0001c370


	//   ....[153]....
        /*0a34*/ 	.word	0x0001c460


	//   ....[154]....
        /*0a38*/ 	.word	0x0001c500


	//   ....[155]....
        /*0a3c*/ 	.word	0x0001c560


	//   ....[156]....
        /*0a40*/ 	.word	0x0001c650


	//   ....[157]....
        /*0a44*/ 	.word	0x0001c6c0


	//   ....[158]....
        /*0a48*/ 	.word	0x0001c7b0


	//   ....[159]....
        /*0a4c*/ 	.word	0x0001c820


	//   ....[160]....
        /*0a50*/ 	.word	0x0001c8c0


	//   ....[161]....
        /*0a54*/ 	.word	0x0001c9b0


	//   ....[162]....
        /*0a58*/ 	.word	0x0001ca50


	//   ....[163]....
        /*0a5c*/ 	.word	0x0001cab0


	//   ....[164]....
        /*0a60*/ 	.word	0x0001cb70


	//   ....[165]....
        /*0a64*/ 	.word	0x0001cbd0


	//   ....[166]....
        /*0a68*/ 	.word	0x0001cc70


	//   ....[167]....
        /*0a6c*/ 	.word	0x0001cd20


	//   ....[168]....
        /*0a70*/ 	.word	0x0001cdc0


	//   ....[169]....
        /*0a74*/ 	.word	0x0001d0f0


	//   ....[170]....
        /*0a78*/ 	.word	0x0001d1a0


	//   ....[171]....
        /*0a7c*/ 	.word	0x0001d420


	//   ....[172]....
        /*0a80*/ 	.word	0x0001d4a0


	//   ....[173]....
        /*0a84*/ 	.word	0x0001d6b0


	//   ....[174]....
        /*0a88*/ 	.word	0x0001d700


	//   ....[175]....
        /*0a8c*/ 	.word	0x0001d870


	//   ....[176]....
        /*0a90*/ 	.word	0x0001d900


	//   ....[177]....
        /*0a94*/ 	.word	0x0001da40


	//   ....[178]....
        /*0a98*/ 	.word	0x0001db40


	//   ....[179]....
        /*0a9c*/ 	.word	0x0001ddb0


	//   ....[180]....
        /*0aa0*/ 	.word	0x0001de00


	//   ....[181]....
        /*0aa4*/ 	.word	0x0001dfd0


	//   ....[182]....
        /*0aa8*/ 	.word	0x0001e020


	//   ....[183]....
        /*0aac*/ 	.word	0x0001e1f0


	//   ....[184]....
        /*0ab0*/ 	.word	0x0001e240


	//   ....[185]....
        /*0ab4*/ 	.word	0x0001e330


	//   ....[186]....
        /*0ab8*/ 	.word	0x0001e3d0


	//   ....[187]....
        /*0abc*/ 	.word	0x0001e430


	//   ....[188]....
        /*0ac0*/ 	.word	0x0001e4e0


	//   ....[189]....
        /*0ac4*/ 	.word	0x0001e540


	//   ....[190]....
        /*0ac8*/ 	.word	0x0001e5f0


	//   ....[191]....
        /*0acc*/ 	.word	0x0001e650


	//   ....[192]....
        /*0ad0*/ 	.word	0x0001e700


	//   ....[193]....
        /*0ad4*/ 	.word	0x0001e7f0


	//   ....[194]....
        /*0ad8*/ 	.word	0x0001e8d0


	//   ....[195]....
        /*0adc*/ 	.word	0x0001e9e0


	//   ....[196]....
        /*0ae0*/ 	.word	0x0001eae0


	//   ....[197]....
        /*0ae4*/ 	.word	0x0001ec10


	//   ....[198]....
        /*0ae8*/ 	.word	0x0001ecf0


	//   ....[199]....
        /*0aec*/ 	.word	0x0001edf0


	//   ....[200]....
        /*0af0*/ 	.word	0x0001eed0


	//   ....[201]....
        /*0af4*/ 	.word	0x0001ef60


	//   ....[202]....
        /*0af8*/ 	.word	0x0001f000


	//   ....[203]....
        /*0afc*/ 	.word	0x0001f120


	//   ....[204]....
        /*0b00*/ 	.word	0x0001f190


	//   ....[205]....
        /*0b04*/ 	.word	0x0001f200


	//   ....[206]....
        /*0b08*/ 	.word	0x0001f270


	//   ....[207]....
        /*0b0c*/ 	.word	0x0001f2e0


	//   ....[208]....
        /*0b10*/ 	.word	0x0001f360


	//   ....[209]....
        /*0b14*/ 	.word	0x0001f3f0


	//   ....[210]....
        /*0b18*/ 	.word	0x0001f480


	//   ....[211]....
        /*0b1c*/ 	.word	0x0001f4f0


	//   ....[212]....
        /*0b20*/ 	.word	0x0001f560


	//   ....[213]....
        /*0b24*/ 	.word	0x0001f5d0


	//   ....[214]....
        /*0b28*/ 	.word	0x0001f650


	//   ....[215]....
        /*0b2c*/ 	.word	0x0001f6c0


	//   ....[216]....
        /*0b30*/ 	.word	0x0001f760


	//   ....[217]....
        /*0b34*/ 	.word	0x0001f7f0


	//   ....[218]....
        /*0b38*/ 	.word	0x0001f910


	//----- nvinfo : EIATTR_REG_RECONFIG
	.align		4
.L_294:
        /*0b3c*/ 	.byte	0x01, 0x54
	.zero		2


	//----- nvinfo : EIATTR_SYSCALL_OFFSETS
	.align		4
        /*0b40*/ 	.byte	0x04, 0x46
        /*0b42*/ 	.short	(.L_296 - .L_295)


	//   ....[0]....
.L_295:
        /*0b44*/ 	.word	0x00001d40


	//   ....[1]....
        /*0b48*/ 	.word	0x00001e90


	//   ....[2]....
        /*0b4c*/ 	.word	0x00006a70


	//   ....[3]....
        /*0b50*/ 	.word	0x00006e00


	//   ....[4]....
        /*0b54*/ 	.word	0x000163d0


	//   ....[5]....
        /*0b58*/ 	.word	0x00016520


	//   ....[6]....
        /*0b5c*/ 	.word	0x00016610


	//   ....[7]....
        /*0b60*/ 	.word	0x00017530


	//   ....[8]....
        /*0b64*/ 	.word	0x00017da0


	//----- nvinfo : EIATTR_MBARRIER_INSTR_OFFSETS
	.align		4
.L_296:
        /*0b68*/ 	.byte	0x04, 0x39
        /*0b6a*/ 	.short	(.L_298 - .L_297)


	//   ....[0]....
.L_297:
        /*0b6c*/ 	.word	0x00000270
        /*0b70*/ 	.word	0x000000ff
        /*0b74*/ 	.word	0x00038800
        /*0b78*/ 	.short	0x0100
        /*0b7a*/ 	.byte	0x08
	.zero		1


	//   ....[1]....
        /*0b7c*/ 	.word	0x00000280
        /*0b80*/ 	.word	0x000000ff
        /*0b84*/ 	.word	0x00038810
        /*0b88*/ 	.short	0x0100
        /*0b8a*/ 	.byte	0x08
	.zero		1


	//   ....[2]....
        /*0b8c*/ 	.word	0x00000290
        /*0b90*/ 	.word	0x000000ff
        /*0b94*/ 	.word	0x00038820
        /*0b98*/ 	.short	0x0100
        /*0b9a*/ 	.byte	0x08
	.zero		1


	//   ....[3]....
        /*0b9c*/ 	.word	0x00000340
        /*0ba0*/ 	.word	0x000000ff
        /*0ba4*/ 	.word	0x00038830
        /*0ba8*/ 	.short	0x0100
        /*0baa*/ 	.byte	0x06
	.zero		1


	//   ....[4]....
        /*0bac*/ 	.word	0x00000350
        /*0bb0*/ 	.word	0x000000ff
        /*0bb4*/ 	.word	0x00038840
        /*0bb8*/ 	.short	0x0100
        /*0bba*/ 	.byte	0x06
	.zero		1


	//   ....[5]....
        /*0bbc*/ 	.word	0x00000360
        /*0bc0*/ 	.word	0x000000ff
        /*0bc4*/ 	.word	0x00038838
        /*0bc8*/ 	.short	0x0100
        /*0bca*/ 	.byte	0x06
	.zero		1


	//   ....[6]....
        /*0bcc*/ 	.word	0x00000370
        /*0bd0*/ 	.word	0x000000ff
        /*0bd4*/ 	.word	0x00038848
        /*0bd8*/ 	.short	0x0100
        /*0bda*/ 	.byte	0x06
	.zero		1


	//   ....[7]....
        /*0bdc*/ 	.word	0x000004a0
        /*0be0*/ 	.word	0x000000ff
        /*0be4*/ 	.word	0x00038850
        /*0be8*/ 	.short	0x0100
        /*0bea*/ 	.byte	0x08
	.zero		1


	//   ....[8]....
        /*0bec*/ 	.word	0x000004b0
        /*0bf0*/ 	.word	0x000000ff
        /*0bf4*/ 	.word	0x00038860
        /*0bf8*/ 	.short	0x0100
        /*0bfa*/ 	.byte	0x08
	.zero		1


	//   ....[9]....
        /*0bfc*/ 	.word	0x000004c0
        /*0c00*/ 	.word	0x000000ff
        /*0c04*/ 	.word	0x00038858
        /*0c08*/ 	.short	0x0100
        /*0c0a*/ 	.byte	0x08
	.zero		1


	//   ....[10]....
        /*0c0c*/ 	.word	0x000004d0
        /*0c10*/ 	.word	0x000000ff
        /*0c14*/ 	.word	0x00038868
        /*0c18*/ 	.short	0x0100
        /*0c1a*/ 	.byte	0x08
	.zero		1


	//   ....[11]....
        /*0c1c*/ 	.word	0x000005c0
        /*0c20*/ 	.word	0x000000ff
        /*0c24*/ 	.word	0x00038870
        /*0c28*/ 	.short	0x0100
        /*0c2a*/ 	.byte	0x06
	.zero		1


	//   ....[12]....
        /*0c2c*/ 	.word	0x000005d0
        /*0c30*/ 	.word	0x000000ff
        /*0c34*/ 	.word	0x00038880
        /*0c38*/ 	.short	0x0100
        /*0c3a*/ 	.byte	0x06
	.zero		1


	//   ....[13]....
        /*0c3c*/ 	.word	0x000005e0
        /*0c40*/ 	.word	0x000000ff
        /*0c44*/ 	.word	0x00038878
        /*0c48*/ 	.short	0x0100
        /*0c4a*/ 	.byte	0x06
	.zero		1


	//   ....[14]....
        /*0c4c*/ 	.word	0x000005f0
        /*0c50*/ 	.word	0x000000ff
        /*0c54*/ 	.word	0x00038888
        /*0c58*/ 	.short	0x0100
        /*0c5a*/ 	.byte	0x06
	.zero		1


	//   ....[15]....
        /*0c5c*/ 	.word	0x00000720
        /*0c60*/ 	.word	0x000000ff
        /*0c64*/ 	.word	0x00038890
        /*0c68*/ 	.short	0x0100
        /*0c6a*/ 	.byte	0x08
	.zero		1


	//   ....[16]....
        /*0c6c*/ 	.word	0x00000730
        /*0c70*/ 	.word	0x000000ff
        /*0c74*/ 	.word	0x000388a0
        /*0c78*/ 	.short	0x0100
        /*0c7a*/ 	.byte	0x08
	.zero		1


	//   ....[17]....
        /*0c7c*/ 	.word	0x00000740
        /*0c80*/ 	.word	0x000000ff
        /*0c84*/ 	.word	0x00038898
        /*0c88*/ 	.short	0x0100
        /*0c8a*/ 	.byte	0x08
	.zero		1


	//   ....[18]....
        /*0c8c*/ 	.word	0x00000750
        /*0c90*/ 	.word	0x000000ff
        /*0c94*/ 	.word	0x000388a8
        /*0c98*/ 	.short	0x0100
        /*0c9a*/ 	.byte	0x08
	.zero		1


	//   ....[19]....
        /*0c9c*/ 	.word	0x00000880
        /*0ca0*/ 	.word	0x000000ff
        /*0ca4*/ 	.word	0x000388b0
        /*0ca8*/ 	.short	0x0100
        /*0caa*/ 	.byte	0x08
	.zero		1


	//   ....[20]....
        /*0cac*/ 	.word	0x00000890
        /*0cb0*/ 	.word	0x000000ff
        /*0cb4*/ 	.word	0x000388c0
        /*0cb8*/ 	.short	0x0100
        /*0cba*/ 	.byte	0x08
	.zero		1


	//   ....[21]....
        /*0cbc*/ 	.word	0x000008a0
        /*0cc0*/ 	.word	0x000000ff
        /*0cc4*/ 	.word	0x000388b8
        /*0cc8*/ 	.short	0x0100
        /*0cca*/ 	.byte	0x08
	.zero		1


	//   ....[22]....
        /*0ccc*/ 	.word	0x000008b0
        /*0cd0*/ 	.word	0x000000ff
        /*0cd4*/ 	.word	0x000388c8
        /*0cd8*/ 	.short	0x0100
        /*0cda*/ 	.byte	0x08
	.zero		1


	//   ....[23]....
        /*0cdc*/ 	.word	0x00002a40
        /*0ce0*/ 	.word	0x0000003f
        /*0ce4*/ 	.word	0x00038890
        /*0ce8*/ 	.short	0x010a
        /*0cea*/ 	.byte	0x3f
	.zero		1


	//   ....[24]....
        /*0cec*/ 	.word	0x00003440
        /*0cf0*/ 	.word	0x0000003f
        /*0cf4*/ 	.word	0x00038890
        /*0cf8*/ 	.short	0x010a
        /*0cfa*/ 	.byte	0x3f
	.zero		1


	//   ....[25]....
        /*0cfc*/ 	.word	0x00003c40
        /*0d00*/ 	.word	0x0000003f
        /*0d04*/ 	.word	0x00038890
        /*0d08*/ 	.short	0x010a
        /*0d0a*/ 	.byte	0x3f
	.zero		1


	//   ....[26]....
        /*0d0c*/ 	.word	0x00004020
        /*0d10*/ 	.word	0x00000004
        /*0d14*/ 	.word	0x00000000
        /*0d18*/ 	.short	0x0101
        /*0d1a*/ 	.byte	0x3f
	.zero		1


	//   ....[27]....
        /*0d1c*/ 	.word	0x00004060
        /*0d20*/ 	.word	0x0000003f
        /*0d24*/ 	.word	0x000388b0
        /*0d28*/ 	.short	0x010a
        /*0d2a*/ 	.byte	0x3f
	.zero		1


	//   ....[28]....
        /*0d2c*/ 	.word	0x00004920
        /*0d30*/ 	.word	0x0000003f
        /*0d34*/ 	.word	0x00000000
        /*0d38*/ 	.short	0x0101
        /*0d3a*/ 	.byte	0x3f
	.zero		1


	//   ....[29]....
        /*0d3c*/ 	.word	0x00005370
        /*0d40*/ 	.word	0x00000003
        /*0d44*/ 	.word	0x00000000
        /*0d48*/ 	.short	0x0101
        /*0d4a*/ 	.byte	0x3f
	.zero		1


	//   ....[30]....
        /*0d4c*/ 	.word	0x00005f40
        /*0d50*/ 	.word	0x00000003
        /*0d54*/ 	.word	0x00000000
        /*0d58*/ 	.short	0x0101
        /*0d5a*/ 	.byte	0x3f
	.zero		1


	//   ....[31]....
        /*0d5c*/ 	.word	0x00006b10
        /*0d60*/ 	.word	0x00000002
        /*0d64*/ 	.word	0x00038800
        /*0d68*/ 	.short	0x010a
        /*0d6a*/ 	.byte	0x3f
	.zero		1


	//   ....[32]....
        /*0d6c*/ 	.word	0x00006b60
        /*0d70*/ 	.word	0x00000002
        /*0d74*/ 	.word	0x00038800
        /*0d78*/ 	.short	0x010a
        /*0d7a*/ 	.byte	0x3f
	.zero		1


	//   ....[33]....
        /*0d7c*/ 	.word	0x000071b0
        /*0d80*/ 	.word	0x00000002
        /*0d84*/ 	.word	0x00038800
        /*0d88*/ 	.short	0x010a
        /*0d8a*/ 	.byte	0x3f
	.zero		1


	//   ....[34]....
        /*0d8c*/ 	.word	0x000080b0
        /*0d90*/ 	.word	0x00000002
        /*0d94*/ 	.word	0x00038800
        /*0d98*/ 	.short	0x010a
        /*0d9a*/ 	.byte	0x3f
	.zero		1


	//   ....[35]....
        /*0d9c*/ 	.word	0x00008ef0
        /*0da0*/ 	.word	0x0000000b
        /*0da4*/ 	.word	0x00038830
        /*0da8*/ 	.short	0x010a
        /*0daa*/ 	.byte	0x3f
	.zero		1


	//   ....[36]....
        /*0dac*/ 	.word	0x00008fa0
        /*0db0*/ 	.word	0x0000000b
        /*0db4*/ 	.word	0x00038830
        /*0db8*/ 	.short	0x010a
        /*0dba*/ 	.byte	0x3f
	.zero		1


	//   ....[37]....
        /*0dbc*/ 	.word	0x000092b0
        /*0dc0*/ 	.word	0x00000002
        /*0dc4*/ 	.word	0x00038810
        /*0dc8*/ 	.short	0x010a
        /*0dca*/ 	.byte	0x3f
	.zero		1


	//   ....[38]....
        /*0dcc*/ 	.word	0x00009300
        /*0dd0*/ 	.word	0x0000000b
        /*0dd4*/ 	.word	0x00038850
        /*0dd8*/ 	.short	0x010a
        /*0dda*/ 	.byte	0x3f
	.zero		1


	//   ....[39]....
        /*0ddc*/ 	.word	0x000093b0
        /*0de0*/ 	.word	0x0000000b
        /*0de4*/ 	.word	0x00038850
        /*0de8*/ 	.short	0x010a
        /*0dea*/ 	.byte	0x3f
	.zero		1


	//   ....[40]....
        /*0dec*/ 	.word	0x0000ba40
        /*0df0*/ 	.word	0x0000000a
        /*0df4*/ 	.word	0x00000000
        /*0df8*/ 	.short	0x0101
        /*0dfa*/ 	.byte	0x3f
	.zero		1


	//   ....[41]....
        /*0dfc*/ 	.word	0x0000c100
        /*0e00*/ 	.word	0x0000000b
        /*0e04*/ 	.word	0x00000000
        /*0e08*/ 	.short	0x0101
        /*0e0a*/ 	.byte	0x3f
	.zero		1


	//   ....[42]....
        /*0e0c*/ 	.word	0x0000c220
        /*0e10*/ 	.word	0x0000000c
        /*0e14*/ 	.word	0x00038830
        /*0e18*/ 	.short	0x010a
        /*0e1a*/ 	.byte	0x3f
	.zero		1


	//   ....[43]....
        /*0e1c*/ 	.word	0x0000c2d0
        /*0e20*/ 	.word	0x0000000c
        /*0e24*/ 	.word	0x00038830
        /*0e28*/ 	.short	0x010a
        /*0e2a*/ 	.byte	0x3f
	.zero		1


	//   ....[44]....
        /*0e2c*/ 	.word	0x0000c540
        /*0e30*/ 	.word	0x0000000c
        /*0e34*/ 	.word	0x00038850
        /*0e38*/ 	.short	0x010a
        /*0e3a*/ 	.byte	0x3f
	.zero		1


	//   ....[45]....
        /*0e3c*/ 	.word	0x0000c5b0
        /*0e40*/ 	.word	0x0000000c
        /*0e44*/ 	.word	0x00038850
        /*0e48*/ 	.short	0x010a
        /*0e4a*/ 	.byte	0x3f
	.zero		1


	//   ....[46]....
        /*0e4c*/ 	.word	0x0000e600
        /*0e50*/ 	.word	0x000000a9
        /*0e54*/ 	.word	0x00000000
        /*0e58*/ 	.short	0x0101
        /*0e5a*/ 	.byte	0x3f
	.zero		1


	//   ....[47]....
        /*0e5c*/ 	.word	0x0000f860
        /*0e60*/ 	.word	0x0000000c
        /*0e64*/ 	.word	0x00000000
        /*0e68*/ 	.short	0x0101
        /*0e6a*/ 	.byte	0x3f
	.zero		1


	//   ....[48]....
        /*0e6c*/ 	.word	0x00012120
        /*0e70*/ 	.word	0x00000000
        /*0e74*/ 	.word	0x00000000
        /*0e78*/ 	.short	0x0101
        /*0e7a*/ 	.byte	0x3f
	.zero		1


	//   ....[49]....
        /*0e7c*/ 	.word	0x000148e0
        /*0e80*/ 	.word	0x00000017
        /*0e84*/ 	.word	0x00038820
        /*0e88*/ 	.short	0x010a
        /*0e8a*/ 	.byte	0x3f
	.zero		1


	//   ....[50]....
        /*0e8c*/ 	.word	0x00014970
        /*0e90*/ 	.word	0x00000003
        /*0e94*/ 	.word	0x000388a0
        /*0e98*/ 	.short	0x010a
        /*0e9a*/ 	.byte	0x3f
	.zero		1


	//   ....[51]....
        /*0e9c*/ 	.word	0x00014bc0
        /*0ea0*/ 	.word	0x00000003
        /*0ea4*/ 	.word	0x000388c0
        /*0ea8*/ 	.short	0x010a
        /*0eaa*/ 	.byte	0x3f
	.zero		1


	//   ....[52]....
        /*0eac*/ 	.word	0x00015590
        /*0eb0*/ 	.word	0x00000006
        /*0eb4*/ 	.word	0x000388a0
        /*0eb8*/ 	.short	0x010a
        /*0eba*/ 	.byte	0x3f
	.zero		1


	//   ....[53]....
        /*0ebc*/ 	.word	0x000157d0
        /*0ec0*/ 	.word	0x00000006
        /*0ec4*/ 	.word	0x000388c0
        /*0ec8*/ 	.short	0x010a
        /*0eca*/ 	.byte	0x3f
	.zero		1


	//   ....[54]....
        /*0ecc*/ 	.word	0x00016d20
        /*0ed0*/ 	.word	0x0000001b
        /*0ed4*/ 	.word	0x00038840
        /*0ed8*/ 	.short	0x010a
        /*0eda*/ 	.byte	0x3f
	.zero		1


	//   ....[55]....
        /*0edc*/ 	.word	0x00017260
        /*0ee0*/ 	.word	0x0000001b
        /*0ee4*/ 	.word	0x00038830
        /*0ee8*/ 	.short	0x0107
        /*0eea*/ 	.byte	0x3f
	.zero		1


	//   ....[56]....
        /*0eec*/ 	.word	0x00017330
        /*0ef0*/ 	.word	0x0000001b
        /*0ef4*/ 	.word	0x00038830
        /*0ef8*/ 	.short	0x0101
        /*0efa*/ 	.byte	0x3f
	.zero		1


	//   ....[57]....
        /*0efc*/ 	.word	0x00017be0
        /*0f00*/ 	.word	0x00000017
        /*0f04*/ 	.word	0x00038800
        /*0f08*/ 	.short	0x0107
        /*0f0a*/ 	.byte	0x3f
	.zero		1


	//   ....[58]....
        /*0f0c*/ 	.word	0x00017c70
        /*0f10*/ 	.word	0x00000017
        /*0f14*/ 	.word	0x00038800
        /*0f18*/ 	.short	0x0101
        /*0f1a*/ 	.byte	0x3f
	.zero		1


	//   ....[59]....
        /*0f1c*/ 	.word	0x00018b80
        /*0f20*/ 	.word	0x00000017
        /*0f24*/ 	.word	0x00038810
        /*0f28*/ 	.short	0x0107
        /*0f2a*/ 	.byte	0x3f
	.zero		1


	//   ....[60]....
        /*0f2c*/ 	.word	0x00018c80
        /*0f30*/ 	.word	0x00000017
        /*0f34*/ 	.word	0x00038810
        /*0f38*/ 	.short	0x0101
        /*0f3a*/ 	.byte	0x3f
	.zero		1


	//   ....[61]....
        /*0f3c*/ 	.word	0x00018ca0
        /*0f40*/ 	.word	0x00000017
        /*0f44*/ 	.word	0x00038820
        /*0f48*/ 	.short	0x010a
        /*0f4a*/ 	.byte	0x3f
	.zero		1


	//   ....[62]....
        /*0f4c*/ 	.word	0x00018d30
        /*0f50*/ 	.word	0x0000001b
        /*0f54*/ 	.word	0x00038860
        /*0f58*/ 	.short	0x010a
        /*0f5a*/ 	.byte	0x3f
	.zero		1


	//   ....[63]....
        /*0f5c*/ 	.word	0x00019660
        /*0f60*/ 	.word	0x0000001b
        /*0f64*/ 	.word	0x00038850
        /*0f68*/ 	.short	0x0107
        /*0f6a*/ 	.byte	0x3f
	.zero		1


	//   ....[64]....
        /*0f6c*/ 	.word	0x00019730
        /*0f70*/ 	.word	0x0000001b
        /*0f74*/ 	.word	0x00038850
        /*0f78*/ 	.short	0x0101
        /*0f7a*/ 	.byte	0x3f
	.zero		1


	//   ....[65]....
        /*0f7c*/ 	.word	0x00019ac0
        /*0f80*/ 	.word	0x00000006
        /*0f84*/ 	.word	0x00038840
        /*0f88*/ 	.short	0x010a
        /*0f8a*/ 	.byte	0x3f
	.zero		1


	//   ....[66]....
        /*0f8c*/ 	.word	0x00019e00
        /*0f90*/ 	.word	0x00000006
        /*0f94*/ 	.word	0x00038830
        /*0f98*/ 	.short	0x0107
        /*0f9a*/ 	.byte	0x3f
	.zero		1


	//   ....[67]....
        /*0f9c*/ 	.word	0x00019ec0
        /*0fa0*/ 	.word	0x00000006
        /*0fa4*/ 	.word	0x00038830
        /*0fa8*/ 	.short	0x0101
        /*0faa*/ 	.byte	0x3f
	.zero		1


	//   ....[68]....
        /*0fac*/ 	.word	0x00019ef0
        /*0fb0*/ 	.word	0x00000006
        /*0fb4*/ 	.word	0x00038860
        /*0fb8*/ 	.short	0x010a
        /*0fba*/ 	.byte	0x3f
	.zero		1


	//   ....[69]....
        /*0fbc*/ 	.word	0x0001a5c0
        /*0fc0*/ 	.word	0x00000006
        /*0fc4*/ 	.word	0x00038850
        /*0fc8*/ 	.short	0x0107
        /*0fca*/ 	.byte	0x3f
	.zero		1


	//   ....[70]....
        /*0fcc*/ 	.word	0x0001a680
        /*0fd0*/ 	.word	0x00000006
        /*0fd4*/ 	.word	0x00038850
        /*0fd8*/ 	.short	0x0101
        /*0fda*/ 	.byte	0x3f
	.zero		1


	//   ....[71]....
        /*0fdc*/ 	.word	0x0001b2c0
        /*0fe0*/ 	.word	0x00000004
        /*0fe4*/ 	.word	0x00038820
        /*0fe8*/ 	.short	0x010a
        /*0fea*/ 	.byte	0x3f
	.zero		1


	//   ....[72]....
        /*0fec*/ 	.word	0x0001b430
        /*0ff0*/ 	.word	0x00000005
        /*0ff4*/ 	.word	0x00038840
        /*0ff8*/ 	.short	0x010a
        /*0ffa*/ 	.byte	0x3f
	.zero		1


	//   ....[73]....
        /*0ffc*/ 	.word	0x0001b4d0
        /*1000*/ 	.word	0x00000019
        /*1004*/ 	.word	0x00038840
        /*1008*/ 	.short	0x010a
        /*100a*/ 	.byte	0x3f
	.zero		1


	//   ....[74]....
        /*100c*/ 	.word	0x0001b510
        /*1010*/ 	.word	0x00000005
        /*1014*/ 	.word	0x00038860
        /*1018*/ 	.short	0x010a
        /*101a*/ 	.byte	0x3f
	.zero		1


	//   ....[75]....
        /*101c*/ 	.word	0x0001b550
        /*1020*/ 	.word	0x00000019
        /*1024*/ 	.word	0x00038860
        /*1028*/ 	.short	0x010a
        /*102a*/ 	.byte	0x3f
	.zero		1


	//   ....[76]....
        /*102c*/ 	.word	0x0001b5b0
        /*1030*/ 	.word	0x0000003f
        /*1034*/ 	.word	0x00038890
        /*1038*/ 	.short	0x010a
        /*103a*/ 	.byte	0x3f
	.zero		1


	//   ....[77]....
        /*103c*/ 	.word	0x0001b720
        /*1040*/ 	.word	0x0000003f
        /*1044*/ 	.word	0x00038890
        /*1048*/ 	.short	0x010a
        /*104a*/ 	.byte	0x3f
	.zero		1


	//   ....[78]....
        /*104c*/ 	.word	0x0001b8a0
        /*1050*/ 	.word	0x0000003f
        /*1054*/ 	.word	0x00038890
        /*1058*/ 	.short	0x010a
        /*105a*/ 	.byte	0x3f
	.zero		1


	//   ....[79]....
        /*105c*/ 	.word	0x0001ba00
        /*1060*/ 	.word	0x0000003f
        /*1064*/ 	.word	0x000388b0
        /*1068*/ 	.short	0x010a
        /*106a*/ 	.byte	0x3f
	.zero		1


	//   ....[80]....
        /*106c*/ 	.word	0x0001bc10
        /*1070*/ 	.word	0x00000002
        /*1074*/ 	.word	0x00038800
        /*1078*/ 	.short	0x010a
        /*107a*/ 	.byte	0x3f
	.zero		1


	//   ....[81]....
        /*107c*/ 	.word	0x0001be20
        /*1080*/ 	.word	0x00000002
        /*1084*/ 	.word	0x00038800
        /*1088*/ 	.short	0x010a
        /*108a*/ 	.byte	0x3f
	.zero		1


	//   ....[82]....
        /*108c*/ 	.word	0x0001be70
        /*1090*/ 	.word	0x0000000b
        /*1094*/ 	.word	0x00038830
        /*1098*/ 	.short	0x010a
        /*109a*/ 	.byte	0x3f
	.zero		1


	//   ....[83]....
        /*109c*/ 	.word	0x0001bec0
        /*10a0*/ 	.word	0x00000002
        /*10a4*/ 	.word	0x00038810
        /*10a8*/ 	.short	0x010a
        /*10aa*/ 	.byte	0x3f
	.zero		1


	//   ....[84]....
        /*10ac*/ 	.word	0x0001bf10
        /*10b0*/ 	.word	0x0000000b
        /*10b4*/ 	.word	0x00038850
        /*10b8*/ 	.short	0x010a
        /*10ba*/ 	.byte	0x3f
	.zero		1


	//   ....[85]....
        /*10bc*/ 	.word	0x0001bf60
        /*10c0*/ 	.word	0x0000000c
        /*10c4*/ 	.word	0x00038830
        /*10c8*/ 	.short	0x010a
        /*10ca*/ 	.byte	0x3f
	.zero		1


	//   ....[86]....
        /*10cc*/ 	.word	0x0001bfb0
        /*10d0*/ 	.word	0x0000000c
        /*10d4*/ 	.word	0x00038850
        /*10d8*/ 	.short	0x010a
        /*10da*/ 	.byte	0x3f
	.zero		1


	//   ....[87]....
        /*10dc*/ 	.word	0x0001c150
        /*10e0*/ 	.word	0x00000017
        /*10e4*/ 	.word	0x00038820
        /*10e8*/ 	.short	0x010a
        /*10ea*/ 	.byte	0x3f
	.zero		1


	//   ....[88]....
        /*10ec*/ 	.word	0x0001c1a0
        /*10f0*/ 	.word	0x00000003
        /*10f4*/ 	.word	0x000388a0
        /*10f8*/ 	.short	0x010a
        /*10fa*/ 	.byte	0x3f
	.zero		1


	//   ....[89]....
        /*10fc*/ 	.word	0x0001c1f0
        /*1100*/ 	.word	0x00000003
        /*1104*/ 	.word	0x000388c0
        /*1108*/ 	.short	0x010a
        /*110a*/ 	.byte	0x3f
	.zero		1


	//   ....[90]....
        /*110c*/ 	.word	0x0001c240
        /*1110*/ 	.word	0x00000006
        /*1114*/ 	.word	0x000388a0
        /*1118*/ 	.short	0x010a
        /*111a*/ 	.byte	0x3f
	.zero		1


	//   ....[91]....
        /*111c*/ 	.word	0x0001c290
        /*1120*/ 	.word	0x00000006
        /*1124*/ 	.word	0x000388c0
        /*1128*/ 	.short	0x010a
        /*112a*/ 	.byte	0x3f
	.zero		1


	//   ....[92]....
        /*112c*/ 	.word	0x0001c3b0
        /*1130*/ 	.word	0x0000001b
        /*1134*/ 	.word	0x00038840
        /*1138*/ 	.short	0x010a
        /*113a*/ 	.byte	0x3f
	.zero		1


	//   ....[93]....
        /*113c*/ 	.word	0x0001d940
        /*1140*/ 	.word	0x00000017
        /*1144*/ 	.word	0x00038820
        /*1148*/ 	.short	0x010a
        /*114a*/ 	.byte	0x3f
	.zero		1


	//   ....[94]....
        /*114c*/ 	.word	0x0001d990
        /*1150*/ 	.word	0x0000001b
        /*1154*/ 	.word	0x00038860
        /*1158*/ 	.short	0x010a
        /*115a*/ 	.byte	0x3f
	.zero		1


	//   ....[95]....
        /*115c*/ 	.word	0x0001e280
        /*1160*/ 	.word	0x00000006
        /*1164*/ 	.word	0x00038840
        /*1168*/ 	.short	0x010a
        /*116a*/ 	.byte	0x3f
	.zero		1


	//   ....[96]....
        /*116c*/ 	.word	0x0001e740
        /*1170*/ 	.word	0x00000006
        /*1174*/ 	.word	0x00038860
        /*1178*/ 	.short	0x010a
        /*117a*/ 	.byte	0x3f
	.zero		1


	//   ....[97]....
        /*117c*/ 	.word	0x0001f830
        /*1180*/ 	.word	0x00000004
        /*1184*/ 	.word	0x00038820
        /*1188*/ 	.short	0x010a
        /*118a*/ 	.byte	0x3f
	.zero		1


	//   ....[98]....
        /*118c*/ 	.word	0x0001f9d0
        /*1190*/ 	.word	0x00000005
        /*1194*/ 	.word	0x00038840
        /*1198*/ 	.short	0x010a
        /*119a*/ 	.byte	0x3f
	.zero		1


	//   ....[99]....
        /*119c*/ 	.word	0x0001fa20
        /*11a0*/ 	.word	0x00000019
        /*11a4*/ 	.word	0x00038840
        /*11a8*/ 	.short	0x010a
        /*11aa*/ 	.byte	0x3f
	.zero		1


	//   ....[100]....
        /*11ac*/ 	.word	0x0001fa70
        /*11b0*/ 	.word	0x00000005
        /*11b4*/ 	.word	0x00038860
        /*11b8*/ 	.short	0x010a
        /*11ba*/ 	.byte	0x3f
	.zero		1


	//----- nvinfo : EIATTR_NUM_MBARRIERS
	.align		4
.L_298:
        /*11bc*/ 	.byte	0x03, 0x38
        /*11be*/ 	.short	0x0017


	//----- nvinfo : EIATTR_EXIT_INSTR_OFFSETS
	.align		4
        /*11c0*/ 	.byte	0x04, 0x1c
        /*11c2*/ 	.short	(.L_300 - .L_299)


	//   ....[0]....
.L_299:
        /*11c4*/ 	.word	0x0001b5a0


	//----- nvinfo : EIATTR_MAX_THREADS
	.align		4
.L_300:
        /*11c8*/ 	.byte	0x04, 0x05
        /*11ca*/ 	.short	(.L_302 - .L_301)
.L_301:
        /*11cc*/ 	.word	0x00000180
        /*11d0*/ 	.word	0x00000001
        /*11d4*/ 	.word	0x00000001


	//----- nvinfo : EIATTR_CRS_STACK_SIZE
	.align		4
.L_302:
        /*11d8*/ 	.byte	0x04, 0x1e
        /*11da*/ 	.short	(.L_304 - .L_303)
.L_303:
        /*11dc*/ 	.word	0x00000000


	//----- nvinfo : EIATTR_CBANK_PARAM_SIZE
	.align		4
.L_304:
        /*11e0*/ 	.byte	0x03, 0x19
        /*11e2*/ 	.short	0x0bf0


	//----- nvinfo : EIATTR_PARAM_CBANK
	.align		4
        /*11e4*/ 	.byte	0x04, 0x0a
        /*11e6*/ 	.short	(.L_306 - .L_305)
	.align		4
.L_305:
        /*11e8*/ 	.word	index@(.nv.constant0._ZN7cutlass13device_kernelIN5flash11enable_sm90INS1_16FlashAttnFwdSm90INS1_25CollectiveMainloopFwdSm90ILi2EN4cute5tupleIJNS5_1CILi1EEES8_S8_EEENS6_IJNS7_ILi64EEESA_SA_EEELi512ENS_6half_tEfNS_4arch4Sm90ELb0ELb0ELb1ELb1ELb1ELb1ELb1ELb0ELb0ELb1ELb0ELb0EEENS1_21CollectiveEpilogueFwdINS6_IJSA_NS7_ILi512EEESA_EEES9_SC_SE_Li256ELb1ELb1ELb0ELb0EEENS1_36VarlenDynamicPersistentTileSchedulerILi64ELi64ELi256ELi128ELb0ELb1ELb1ELb0ELb1ELb1EEEEEEEEEvNT_6ParamsE)
        /*11ec*/ 	.short	0x0210
        /*11ee*/ 	.short	0x0bf0


	//----- nvinfo : EIATTR_SW_WAR
	.align		4
.L_306:
        /*11f0*/ 	.byte	0x04, 0x36
        /*11f2*/ 	.short	(.L_308 - .L_307)
.L_307:
        /*11f4*/ 	.word	0x00000008
.L_308:


//--------------------- .nv.info._ZN7cutlass13device_kernelIN5flash11enable_sm90INS1_16FlashAttnFwdSm90INS1_25CollectiveMainloopFwdSm90ILi2EN4cute5tupleIJNS5_1CILi1EEES8_S8_EEENS6_IJNS7_ILi64EEESA_SA_EEELi512ENS_6half_tEfNS_4arch4Sm90ELb0ELb1ELb1ELb0ELb1ELb0ELb0ELb0ELb0ELb1ELb0ELb0EEENS1_21CollectiveEpilogueFwdINS6_IJSA_NS7_ILi512EEESA_EEES9_SC_SE_Li256ELb0ELb1ELb0ELb0EEENS1_30DynamicPersistentTileSchedulerILi256ELi128ELb0ELb1ELb1EEEEEEEEEvNT_6ParamsE --------------------------
	.section	.nv.info._ZN7cutlass13device_kernelIN5flash11enable_sm90INS1_16FlashAttnFwdSm90INS1_25CollectiveMainloopFwdSm90ILi2EN4cute5tupleIJNS5_1CILi1EEES8_S8_EEENS6_IJNS7_ILi64EEESA_SA_EEELi512ENS_6half_tEfNS_4arch4Sm90ELb0ELb1ELb1ELb0ELb1ELb0ELb0ELb0ELb0ELb1ELb0ELb0EEENS1_21CollectiveEpilogueFwdINS6_IJSA_NS7_ILi512EEESA_EEES9_SC_SE_Li256ELb0ELb1ELb0ELb0EEENS1_30DynamicPersistentTileSchedulerILi256ELi128ELb0ELb1ELb1EEEEEEEEEvNT_6ParamsE,"",@"SHT_CUDA_INFO"
	.sectionflags	@""
	.align	4


	//----- nvinfo : EIATTR_CUDA_API_VERSION
	.align		4
        /*0000*/ 	.byte	0x04, 0x37
        /*0002*/ 	.short	(.L_310 - .L_309)
.L_309:
        /*0004*/ 	.word	0x00000082


	//----- nvinfo : EIATTR_KPARAM_INFO
	.align		4
.L_310:
        /*0008*/ 	.byte	0x04, 0x17
        /*000a*/ 	.short	(.L_312 - .L_311)
.L_311:
        /*000c*/ 	.word	0x00000000
        /*0010*/ 	.short	0x0000
        /*0012*/ 	.short	0x0070
        /*0014*/ 	.byte	0x00, 0xf0, 0x01, 0x2a


	//----- nvinfo : EIATTR_SPARSE_MMA_MASK
	.align		4
.L_312:
        /*0018*/ 	.byte	0x03, 0x50
        /*001a*/ 	.short	0x0000


	//----- nvinfo : EIATTR_MAXREG_COUNT
	.align		4
        /*001c*/ 	.byte	0x03, 0x1b
        /*001e*/ 	.short	0x00a8


	//----- nvinfo : EIATTR_NUM_BARRIERS
	.align		4
        /*0020*/ 	.byte	0x02, 0x4c
        /*0022*/ 	.byte	0x10
	.zero		1


	//----- nvinfo : EIATTR_EXTERNS
	.align		4
        /*0024*/ 	.byte	0x04, 0x0f
        /*0026*/ 	.short	(.L_314 - .L_313)


	//   ....[0]....
	.align		4
.L_313:
        /*0028*/ 	.word	index@(__assertfail)


	//----- nvinfo : EIATTR_ANNOTATIONS
	.align		4
.L_314:
        /*002c*/ 	.byte	0x04, 0x55
        /*002e*/ 	.short	(.L_316 - .L_315)


	//   ....[0]....
.L_315:
        /*0030*/ 	.word	0x00000001
        /*0034*/ 	.byte	0x20, 0x0a, 0x01, 0x00, 0x01, 0x00, 0x00, 0x00, 0x30, 0x0b, 0x01, 0x00, 0x01, 0x00, 0x00, 0x00
        /*0044*/ 	.byte	0x20, 0x0f, 0x01, 0x00, 0x01, 0x00, 0x00, 0x00, 0x80, 0x21, 0x01, 0x00, 0x01, 0x00, 0x00, 0x00
        /*0054*/ 	.byte	0x40, 0x27, 0x01, 0x00, 0x01, 0x00, 0x00, 0x00, 0x20, 0x2d, 0x01, 0x00, 0x01, 0x00, 0x00, 0x00
        /*0064*/ 	.byte	0x40, 0x2d, 0x01, 0x00, 0x01, 0x00, 0x00, 0x00, 0x80, 0x2e, 0x01, 0x00, 0x01, 0x00, 0x00, 0x00
        /*0074*/ 	.byte	0x30, 0x49, 0x01, 0x00


	//----- nvinfo : EIATTR_MERCURY_ISA_VERSION
	.align		4
.L_316:
        /*0078*/ 	.byte	0x03, 0x5f
        /*007a*/ 	.short	0x0101


	//----- nvinfo : EIATTR_INT_WARP_WIDE_INSTR_OFFSETS
	.align		4
        /*007c*/ 	.byte	0x04, 0x31
        /*007e*/ 	.short	(.L_318 - .L_317)


	//   ....[0]....
.L_317:
        /*0080*/ 	.word	0x000000c0


	//   ....[1]....
        /*0084*/ 	.word	0x000000d0


	//   ....[2]....
        /*0088*/ 	.word	0x00000170


	//   ....[3]....
        /*008c*/ 	.word	0x000118a0


	//   ....[4]....
        /*0090*/ 	.word	0x00011930


	//   ....[5]....
        /*0094*/ 	.word	0x000146c0


	//   ....[6]....
        /*0098*/ 	.word	0x00014750


	//----- nvinfo : EIATTR_COOP_GROUP_MASK_REGIDS
	.align		4
.L_318:
        /*009c*/ 	.byte	0x04, 0x29
        /*009e*/ 	.short	(.L_320 - .L_319)


	//   ....[0]....
.L_319:
        /*00a0*/ 	.word	0xffffffff


	//   ....[1]....
        /*00a4*/ 	.word	0xffffffff


	//   ....[2]....
        /*00a8*/ 	.word	0xffffffff


	//   ....[3]....
        /*00ac*/ 	.word	0xffffffff


	//   ....[4]....
        /*00b0*/ 	.word	0xffffffff


	//   ....[5]....
        /*00b4*/ 	.word	0xffffffff


	//   ....[6]....
        /*00b8*/ 	.word	0xffffffff


	//   ....[7]....
        /*00bc*/ 	.word	0xffffffff


	//   ....[8]....
        /*00c0*/ 	.word	0xffffffff


	//   ....[9]....
        /*00c4*/ 	.word	0xffffffff


	//   ....[10]....
        /*00c8*/ 	.word	0xffffffff


	//   ....[11]....
        /*00cc*/ 	.word	0xffffffff


	//   ....[12]....
        /*00d0*/ 	.word	0xffffffff


	//   ....[13]....
        /*00d4*/ 	.word	0xffffffff


	//   ....[14]....
        /*00d8*/ 	.word	0xffffffff


	//   ....[15]....
        /*00dc*/ 	.word	0xffffffff


	//   ....[16]....
        /*00e0*/ 	.word	0xffffffff


	//   ....[17]....
        /*00e4*/ 	.word	0xffffffff


	//   ....[18]....
        /*00e8*/ 	.word	0xffffffff


	//   ....[19]....
        /*00ec*/ 	.word	0xffffffff


	//   ....[20]....
        /*00f0*/ 	.word	0xffffffff


	//   ....[21]....
        /*00f4*/ 	.word	0xffffffff


	//   ....[22]....
        /*00f8*/ 	.word	0xffffffff


	//   ....[23]....
        /*00fc*/ 	.word	0xffffffff


	//   ....[24]....
        /*0100*/ 	.word	0xffffffff


	//   ....[25]....
        /*0104*/ 	.word	0xffffffff


	//   ....[26]....
        /*0108*/ 	.word	0xffffffff


	//   ....[27]....
        /*010c*/ 	.word	0xffffffff


	//   ....[28]....
        /*0110*/ 	.word	0xffffffff


	//   ....[29]....
        /*0114*/ 	.word	0xffffffff


	//   ....[30]....
        /*0118*/ 	.word	0xffffffff


	//   ....[31]....
        /*011c*/ 	.word	0xffffffff


	//   ....[32]....
        /*0120*/ 	.word	0xffffffff


	//   ....[33]....
        /*0124*/ 	.word	0xffffffff


	//   ....[34]....
        /*0128*/ 	.word	0xffffffff


	//   ....[35]....
        /*012c*/ 	.word	0xffffffff


	//   ....[36]....
        /*0130*/ 	.word	0xffffffff


	//   ....[37]....
        /*0134*/ 	.word	0xffffffff


	//   ....[38]....
        /*0138*/ 	.word	0xffffffff


	//   ....[39]....
        /*013c*/ 	.word	0xffffffff


	//   ....[40]....
        /*0140*/ 	.word	0xffffffff


	//   ....[41]....
        /*0144*/ 	.word	0xffffffff


	//   ....[42]....
        /*0148*/ 	.word	0xffffffff


	//   ....[43]....
        /*014c*/ 	.word	0xffffffff


	//   ....[44]....
        /*0150*/ 	.word	0xffffffff


	//   ....[45]....
        /*0154*/ 	.word	0xffffffff


	//   ....[46]....
        /*0158*/ 	.word	0xffffffff


	//   ....[47]....
        /*015c*/ 	.word	0xffffffff


	//   ....[48]....
        /*0160*/ 	.word	0xffffffff


	//   ....[49]....
        /*0164*/ 	.word	0xffffffff


	//   ....[50]....
        /*0168*/ 	.word	0xffffffff


	//   ....[51]....
        /*016c*/ 	.word	0xffffffff


	//   ....[52]....
        /*0170*/ 	.word	0xffffffff


	//   ....[53]....
        /*0174*/ 	.word	0xffffffff


	//   ....[54]....
        /*0178*/ 	.word	0xffffffff


	//   ....[55]....
        /*017c*/ 	.word	0xffffffff


	//   ....[56]....
        /*0180*/ 	.word	0xffffffff


	//   ....[57]....
        /*0184*/ 	.word	0xffffffff


	//   ....[58]....
        /*0188*/ 	.word	0xffffffff


	//   ....[59]....
        /*018c*/ 	.word	0xffffffff


	//   ....[60]....
        /*0190*/ 	.word	0xffffffff


	//   ....[61]....
        /*0194*/ 	.word	0xffffffff


	//   ....[62]....
        /*0198*/ 	.word	0xffffffff


	//   ....[63]....
        /*019c*/ 	.word	0xffffffff


	//   ....[64]....
        /*01a0*/ 	.word	0xffffffff


	//   ....[65]....
        /*01a4*/ 	.word	0xffffffff


	//   ....[66]....
        /*01a8*/ 	.word	0xffffffff


	//   ....[67]....
        /*01ac*/ 	.word	0xffffffff


	//   ....[68]....
        /*01b0*/ 	.word	0xffffffff


	//   ....[69]....
        /*01b4*/ 	.word	0xffffffff


	//   ....[70]....
        /*01b8*/ 	.word	0xffffffff


	//   ....[71]....
        /*01bc*/ 	.word	0xffffffff


	//   ....[72]....
        /*01c0*/ 	.word	0xffffffff


	//   ....[73]....
        /*01c4*/ 	.word	0xffffffff


	//   ....[74]....
        /*01c8*/ 	.word	0xffffffff


	//   ....[75]....
        /*01cc*/ 	.word	0xffffffff


	//   ....[76]....
        /*01d0*/ 	.word	0xffffffff


	//   ....[77]....
        /*01d4*/ 	.word	0xffffffff


	//   ....[78]....
        /*01d8*/ 	.word	0xffffffff


	//   ....[79]....
        /*01dc*/ 	.word	0xffffffff


	//   ....[80]....
        /*01e0*/ 	.word	0xffffffff


	//   ....[81]....
        /*01e4*/ 	.word	0xffffffff


	//   ....[82]....
        /*01e8*/ 	.word	0xffffffff


	//   ....[83]....
        /*01ec*/ 	.word	0xffffffff


	//   ....[84]....
        /*01f0*/ 	.word	0xffffffff


	//   ....[85]....
        /*01f4*/ 	.word	0xffffffff


	//   ....[86]....
        /*01f8*/ 	.word	0xffffffff


	//   ....[87]....
        /*01fc*/ 	.word	0xffffffff


	//   ....[88]....
        /*0200*/ 	.word	0xffffffff


	//   ....[89]....
        /*0204*/ 	.word	0xffffffff


	//   ....[90]....
        /*0208*/ 	.word	0xffffffff


	//   ....[91]....
        /*020c*/ 	.word	0xffffffff


	//   ....[92]....
        /*0210*/ 	.word	0xffffffff


	//   ....[93]....
        /*0214*/ 	.word	0xffffffff


	//   ....[94]....
        /*0218*/ 	.word	0x0500000f


	//   ....[95]....
        /*021c*/ 	.word	0x0500000f


	//   ....[96]....
        /*0220*/ 	.word	0x0500000f


	//   ....[97]....
        /*0224*/ 	.word	0x0500000f


	//   ....[98]....
        /*0228*/ 	.word	0x0500000f


	//   ....[99]....
        /*022c*/ 	.word	0x0500000f


	//   ....[100]....
        /*0230*/ 	.word	0x0500000f


	//   ....[101]....
        /*0234*/ 	.word	0x0500000f


	//   ....[102]....
        /*0238*/ 	.word	0x0500000f


	//   ....[103]....
        /*023c*/ 	.word	0x0500000f


	//   ....[104]....
        /*0240*/ 	.word	0x0500000f


	//   ....[105]....
        /*0244*/ 	.word	0x0500000f


	//   ....[106]....
        /*0248*/ 	.word	0x0500000f


	//   ....[107]....
        /*024c*/ 	.word	0x0500000f


	//   ....[108]....
        /*0250*/ 	.word	0x0500000f


	//   ....[109]....
        /*0254*/ 	.word	0x0500000f


	//   ....[110]....
        /*0258*/ 	.word	0x0500000f


	//   ....[111]....
        /*025c*/ 	.word	0x0500000f


	//   ....[112]....
        /*0260*/ 	.word	0x0500000f


	//   ....[113]....
        /*0264*/ 	.word	0x0500000f


	//   ....[114]....
        /*0268*/ 	.word	0x0500000f


	//   ....[115]....
        /*026c*/ 	.word	0x0500000f


	//   ....[116]....
        /*0270*/ 	.word	0x0500000f


	//   ....[117]....
        /*0274*/ 	.word	0x0500000f


	//   ....[118]....
        /*0278*/ 	.word	0x0500000f


	//   ....[119]....
        /*027c*/ 	.word	0x0500000f


	//   ....[120]....
        /*0280*/ 	.word	0x0500000f


	//   ....[121]....
        /*0284*/ 	.word	0x0500000f


	//   ....[122]....
        /*0288*/ 	.word	0x0500000f


	//   ....[123]....
        /*028c*/ 	.word	0x0500000f


	//   ....[124]....
        /*0290*/ 	.word	0x0500000f


	//   ....[125]....
        /*0294*/ 	.word	0x0500000f


	//   ....[126]....
        /*0298*/ 	.word	0x0500000f


	//   ....[127]....
        /*029c*/ 	.word	0x0500000f


	//   ....[128]....
        /*02a0*/ 	.word	0x0500000f


	//   ....[129]....
        /*02a4*/ 	.word	0x0500000f


	//   ....[130]....
        /*02a8*/ 	.word	0x0500000f


	//   ....[131]....
        /*02ac*/ 	.word	0x0500000f


	//   ....[132]....
        /*02b0*/ 	.word	0x0500000f


	//   ....[133]....
        /*02b4*/ 	.word	0x0500000f


	//   ....[134]....
        /*02b8*/ 	.word	0x0500000f


	//   ....[135]....
        /*02bc*/ 	.word	0x0500000f


	//   ....[136]....
        /*02c0*/ 	.word	0x0500000f


	//----- nvinfo : EIATTR_COOP_GROUP_INSTR_OFFSETS
	.align		4
.L_320:
        /*02c4*/ 	.byte	0x04, 0x28
        /*02c6*/ 	.short	(.L_322 - .L_321)


	//   ....[0]....
.L_321:
        /*02c8*/ 	.word	0x00000070


	//   ....[1]....
        /*02cc*/ 	.word	0x000000b0


	//   ....[2]....
        /*02d0*/ 	.word	0x00000290


	//   ....[3]....
        /*02d4*/ 	.word	0x000003f0


	//   ....[4]....
        /*02d8*/ 	.word	0x00000510


	//   ....[5]....
        /*02dc*/ 	.word	0x00000670


	//   ....[6]....
        /*02e0*/ 	.word	0x00001b50


	//   ....[7]....
        /*02e4*/ 	.word	0x00003cc0


	//   ....[8]....
        /*02e8*/ 	.word	0x00004430


	//   ....[9]....
        /*02ec*/ 	.word	0x00004a40


	//   ....[10]....
        /*02f0*/ 	.word	0x00005360


	//   ....[11]....
        /*02f4*/ 	.word	0x00005480


	//   ....[12]....
        /*02f8*/ 	.word	0x000057f0


	//   ....[13]....
        /*02fc*/ 	.word	0x00005870


	//   ....[14]....
        /*0300*/ 	.word	0x000060e0


	//   ....[15]....
        /*0304*/ 	.word	0x000068c0


	//   ....[16]....
        /*0308*/ 	.word	0x00006e10


	//   ....[17]....
        /*030c*/ 	.word	0x00007510


	//   ....[18]....
        /*0310*/ 	.word	0x00007610


	//   ....[19]....
        /*0314*/ 	.word	0x00007990


	//   ....[20]....
        /*0318*/ 	.word	0x00007a60


	//   ....[21]....
        /*031c*/ 	.word	0x00008b70


	//   ....[22]....
        /*0320*/ 	.word	0x000095c0


	//   ....[23]....
        /*0324*/ 	.word	0x00009650


	//   ....[24]....
        /*0328*/ 	.word	0x00009910


	//   ....[25]....
        /*032c*/ 	.word	0x00009ad0


	//   ....[26]....
        /*0330*/ 	.word	0x0000aae0


	//   ....[27]....
        /*0334*/ 	.word	0x0000b090


	//   ....[28]....
        /*0338*/ 	.word	0x0000b5d0


	//   ....[29]....
        /*033c*/ 	.word	0x0000bcc0


	//   ....[30]....
        /*0340*/ 	.word	0x0000bdc0


	//   ....[31]....
        /*0344*/ 	.word	0x0000c180


	//   ....[32]....
        /*0348*/ 	.word	0x0000c2a0


	//   ....[33]....
        /*034c*/ 	.word	0x0000d330


	//   ....[34]....
        /*0350*/ 	.word	0x0000d400


	//   ....[35]....
        /*0354*/ 	.word	0x0000d440


	//   ....[36]....
        /*0358*/ 	.word	0x0000d4d0


	//   ....[37]....
        /*035c*/ 	.word	0x0000d510


	//   ....[38]....
        /*0360*/ 	.word	0x0000e7b0


	//   ....[39]....
        /*0364*/ 	.word	0x0000f220


	//   ....[40]....
        /*0368*/ 	.word	0x0000f250


	//   ....[41]....
        /*036c*/ 	.word	0x0000f280


	//   ....[42]....
        /*0370*/ 	.word	0x0000f2a0


	//   ....[43]....
        /*0374*/ 	.word	0x0000f8f0


	//   ....[44]....
        /*0378*/ 	.word	0x0000f900


	//   ....[45]....
        /*037c*/ 	.word	0x0000fb30


	//   ....[46]....
        /*0380*/ 	.word	0x0000fb50


	//   ....[47]....
        /*0384*/ 	.word	0x000104d0


	//   ....[48]....
        /*0388*/ 	.word	0x00010500


	//   ....[49]....
        /*038c*/ 	.word	0x00010740


	//   ....[50]....
        /*0390*/ 	.word	0x00010760


	//   ....[51]....
        /*0394*/ 	.word	0x00010a50


	//   ....[52]....
        /*0398*/ 	.word	0x000122e0


	//   ....[53]....
        /*039c*/ 	.word	0x00012300


	//   ....[54]....
        /*03a0*/ 	.word	0x00012340


	//   ....[55]....
        /*03a4*/ 	.word	0x00012370


	//   ....[56]....
        /*03a8*/ 	.word	0x000123c0


	//   ....[57]....
        /*03ac*/ 	.word	0x000123f0


	//   ....[58]....
        /*03b0*/ 	.word	0x00012410


	//   ....[59]....
        /*03b4*/ 	.word	0x00012450


	//   ....[60]....
        /*03b8*/ 	.word	0x00012a80


	//   ....[61]....
        /*03bc*/ 	.word	0x00012aa0


	//   ....[62]....
        /*03c0*/ 	.word	0x00012b00


	//   ....[63]....
        /*03c4*/ 	.word	0x00012b40


	//   ....[64]....
        /*03c8*/ 	.word	0x00012b80


	//   ....[65]....
        /*03cc*/ 	.word	0x00012bb0


	//   ....[66]....
        /*03d0*/ 	.word	0x00012bc0


	//   ....[67]....
        /*03d4*/ 	.word	0x00012c00


	//   ....[68]....
        /*03d8*/ 	.word	0x00013060


	//   ....[69]....
        /*03dc*/ 	.word	0x00013090


	//   ....[70]....
        /*03e0*/ 	.word	0x000130c0


	//   ....[71]....
        /*03e4*/ 	.word	0x00013120


	//   ....[72]....
        /*03e8*/ 	.word	0x00013270


	//   ....[73]....
        /*03ec*/ 	.word	0x00013290


	//   ....[74]....
        /*03f0*/ 	.word	0x000132a0


	//   ....[75]....
        /*03f4*/ 	.word	0x000133f0


	//   ....[76]....
        /*03f8*/ 	.word	0x00013c50


	//   ....[77]....
        /*03fc*/ 	.word	0x00013c70


	//   ....[78]....
        /*0400*/ 	.word	0x00013c90


	//   ....[79]....
        /*0404*/ 	.word	0x00013cc0


	//   ....[80]....
        /*0408*/ 	.word	0x00013ce0


	//   ....[81]....
        /*040c*/ 	.word	0x00013d10


	//   ....[82]....
        /*0410*/ 	.word	0x00013d30


	//   ....[83]....
        /*0414*/ 	.word	0x00013d40


	//   ....[84]....
        /*0418*/ 	.word	0x00014080


	//   ....[85]....
        /*041c*/ 	.word	0x000140c0


	//   ....[86]....
        /*0420*/ 	.word	0x000140f0


	//   ....[87]....
        /*0424*/ 	.word	0x00014130


	//   ....[88]....
        /*0428*/ 	.word	0x00014150


	//   ....[89]....
        /*042c*/ 	.word	0x00014200


	//   ....[90]....
        /*0430*/ 	.word	0x00014220


	//   ....[91]....
        /*0434*/ 	.word	0x00014230


	//   ....[92]....
        /*0438*/ 	.word	0x00014870


	//   ....[93]....
        /*043c*/ 	.word	0x00014a50


	//   ....[94]....
        /*0440*/ 	.word	0x00015150


	//   ....[95]....
        /*0444*/ 	.word	0x00015230


	//   ....[96]....
        /*0448*/ 	.word	0x000152d0


	//   ....[97]....
        /*044c*/ 	.word	0x00015350


	//   ....[98]....
        /*0450*/ 	.word	0x00015400


	//   ....[99]....
        /*0454*/ 	.word	0x00015480


	//   ....[100]....
        /*0458*/ 	.word	0x00015530


	//   ....[101]....
        /*045c*/ 	.word	0x000155b0


	//   ....[102]....
        /*0460*/ 	.word	0x00015640


	//   ....[103]....
        /*0464*/ 	.word	0x000156d0


	//   ....[104]....
        /*0468*/ 	.word	0x00015740


	//   ....[105]....
        /*046c*/ 	.word	0x000157c0


	//   ....[106]....
        /*0470*/ 	.word	0x00015870


	//   ....[107]....
        /*0474*/ 	.word	0x000158f0


	//   ....[108]....
        /*0478*/ 	.word	0x00015990


	//   ....[109]....
        /*047c*/ 	.word	0x00015a10


	//   ....[110]....
        /*0480*/ 	.word	0x00015aa0


	//   ....[111]....
        /*0484*/ 	.word	0x00015bd0


	//   ....[112]....
        /*0488*/ 	.word	0x00015cd0


	//   ....[113]....
        /*048c*/ 	.word	0x00015ef0


	//   ....[114]....
        /*0490*/ 	.word	0x00015f40


	//   ....[115]....
        /*0494*/ 	.word	0x00016100


	//   ....[116]....
        /*0498*/ 	.word	0x00016150


	//   ....[117]....
        /*049c*/ 	.word	0x00016310


	//   ....[118]....
        /*04a0*/ 	.word	0x00016360


	//   ....[119]....
        /*04a4*/ 	.word	0x00016440


	//   ....[120]....
        /*04a8*/ 	.word	0x000164e0


	//   ....[121]....
        /*04ac*/ 	.word	0x00016540


	//   ....[122]....
        /*04b0*/ 	.word	0x000165e0


	//   ....[123]....
        /*04b4*/ 	.word	0x00016640


	//   ....[124]....
        /*04b8*/ 	.word	0x000166e0


	//   ....[125]....
        /*04bc*/ 	.word	0x00016740


	//   ....[126]....
        /*04c0*/ 	.word	0x000167e0


	//   ....[127]....
        /*04c4*/ 	.word	0x000168c0


	//   ....[128]....
        /*04c8*/ 	.word	0x00016990


	//   ....[129]....
        /*04cc*/ 	.word	0x00016a80


	//   ....[130]....
        /*04d0*/ 	.word	0x00016b90


	//   ....[131]....
        /*04d4*/ 	.word	0x00016ca0


	//   ....[132]....
        /*04d8*/ 	.word	0x00016d80


	//   ....[133]....
        /*04dc*/ 	.word	0x00016e90


	//   ....[134]....
        /*04e0*/ 	.word	0x00016f70


	//   ....[135]....
        /*04e4*/ 	.word	0x00017000


	//   ....[136]....
        /*04e8*/ 	.word	0x00017120


	//----- nvinfo : EIATTR_REG_RECONFIG
	.align		4
.L_322:
        /*04ec*/ 	.byte	0x01, 0x54
	.zero		2


	//----- nvinfo : EIATTR_SYSCALL_OFFSETS
	.align		4
        /*04f0*/ 	.byte	0x04, 0x46
        /*04f2*/ 	.short	(.L_324 - .L_323)


	//   ....[0]....
.L_323:
        /*04f4*/ 	.word	0x00003e90


	//   ....[1]....
        /*04f8*/ 	.word	0x00011a90


	//   ....[2]....
        /*04fc*/ 	.word	0x00011be0


	//   ....[3]....
        /*0500*/ 	.word	0x00011cd0


	//   ....[4]....
        /*0504*/ 	.word	0x00012720


	//----- nvinfo : EIATTR_MBARRIER_INSTR_OFFSETS
	.align		4
.L_324:
        /*0508*/ 	.byte	0x04, 0x39
        /*050a*/ 	.short	(.L_326 - .L_325)


	//   ....[0]....
.L_325:
        /*050c*/ 	.word	0x00000180
        /*0510*/ 	.word	0x000000ff
        /*0514*/ 	.word	0x00028c00
        /*0518*/ 	.short	0x0100
        /*051a*/ 	.byte	0x08
	.zero		1


	//   ....[1]....
        /*051c*/ 	.word	0x00000190
        /*0520*/ 	.word	0x000000ff
        /*0524*/ 	.word	0x00028c20
        /*0528*/ 	.short	0x0100
        /*052a*/ 	.byte	0x08
	.zero		1


	//   ....[2]....
        /*052c*/ 	.word	0x00000240
        /*0530*/ 	.word	0x000000ff
        /*0534*/ 	.word	0x00028c30
        /*0538*/ 	.short	0x0100
        /*053a*/ 	.byte	0x06
	.zero		1


	//   ....[3]....
        /*053c*/ 	.word	0x00000250
        /*0540*/ 	.word	0x000000ff
        /*0544*/ 	.word	0x00028c40
        /*0548*/ 	.short	0x0100
        /*054a*/ 	.byte	0x06
	.zero		1


	//   ....[4]....
        /*054c*/ 	.word	0x00000260
        /*0550*/ 	.word	0x000000ff
        /*0554*/ 	.word	0x00028c38
        /*0558*/ 	.short	0x0100
        /*055a*/ 	.byte	0x06
	.zero		1


	//   ....[5]....
        /*055c*/ 	.word	0x00000270
        /*0560*/ 	.word	0x000000ff
        /*0564*/ 	.word	0x00028c48
        /*0568*/ 	.short	0x0100
        /*056a*/ 	.byte	0x06
	.zero		1


	//   ....[6]....
        /*056c*/ 	.word	0x000003a0
        /*0570*/ 	.word	0x000000ff
        /*0574*/ 	.word	0x00028c50
        /*0578*/ 	.short	0x0100
        /*057a*/ 	.byte	0x08
	.zero		1


	//   ....[7]....
        /*057c*/ 	.word	0x000003b0
        /*0580*/ 	.word	0x000000ff
        /*0584*/ 	.word	0x00028c60
        /*0588*/ 	.short	0x0100
        /*058a*/ 	.byte	0x08
	.zero		1


	//   ....[8]....
        /*058c*/ 	.word	0x000003c0
        /*0590*/ 	.word	0x000000ff
        /*0594*/ 	.word	0x00028c58
        /*0598*/ 	.short	0x0100
        /*059a*/ 	.byte	0x08
	.zero		1


	//   ....[9]....
        /*059c*/ 	.word	0x000003d0
        /*05a0*/ 	.word	0x000000ff
        /*05a4*/ 	.word	0x00028c68
        /*05a8*/ 	.short	0x0100
        /*05aa*/ 	.byte	0x08
	.zero		1


	//   ....[10]....
        /*05ac*/ 	.word	0x000004c0
        /*05b0*/ 	.word	0x000000ff
        /*05b4*/ 	.word	0x00028c70
        /*05b8*/ 	.short	0x0100
        /*05ba*/ 	.byte	0x06
	.zero		1


	//   ....[11]....
        /*05bc*/ 	.word	0x000004d0
        /*05c0*/ 	.word	0x000000ff
        /*05c4*/ 	.word	0x00028c80
        /*05c8*/ 	.short	0x0100
        /*05ca*/ 	.byte	0x06
	.zero		1


	//   ....[12]....
        /*05cc*/ 	.word	0x000004e0
        /*05d0*/ 	.word	0x000000ff
        /*05d4*/ 	.word	0x00028c78
        /*05d8*/ 	.short	0x0100
        /*05da*/ 	.byte	0x06
	.zero		1


	//   ....[13]....
        /*05dc*/ 	.word	0x000004f0
        /*05e0*/ 	.word	0x000000ff
        /*05e4*/ 	.word	0x00028c88
        /*05e8*/ 	.short	0x0100
        /*05ea*/ 	.byte	0x06
	.zero		1


	//   ....[14]....
        /*05ec*/ 	.word	0x00000620
        /*05f0*/ 	.word	0x000000ff
        /*05f4*/ 	.word	0x00028c90
        /*05f8*/ 	.short	0x0100
        /*05fa*/ 	.byte	0x08
	.zero		1


	//   ....[15]....
        /*05fc*/ 	.word	0x00000630
        /*0600*/ 	.word	0x000000ff
        /*0604*/ 	.word	0x00028ca0
        /*0608*/ 	.short	0x0100
        /*060a*/ 	.byte	0x08
	.zero		1


	//   ....[16]....
        /*060c*/ 	.word	0x00000640
        /*0610*/ 	.word	0x000000ff
        /*0614*/ 	.word	0x00028c98
        /*0618*/ 	.short	0x0100
        /*061a*/ 	.byte	0x08
	.zero		1


	//   ....[17]....
        /*061c*/ 	.word	0x00000650
        /*0620*/ 	.word	0x000000ff
        /*0624*/ 	.word	0x00028ca8
        /*0628*/ 	.short	0x0100
        /*062a*/ 	.byte	0x08
	.zero		1


	//   ....[18]....
        /*062c*/ 	.word	0x00000790
        /*0630*/ 	.word	0x000000ff
        /*0634*/ 	.word	0x00028cb0
        /*0638*/ 	.short	0x0100
        /*063a*/ 	.byte	0x08
	.zero		1


	//   ....[19]....
        /*063c*/ 	.word	0x000007a0
        /*0640*/ 	.word	0x000000ff
        /*0644*/ 	.word	0x00028cc0
        /*0648*/ 	.short	0x0100
        /*064a*/ 	.byte	0x08
	.zero		1


	//   ....[20]....
        /*064c*/ 	.word	0x000007b0
        /*0650*/ 	.word	0x000000ff
        /*0654*/ 	.word	0x00028cb8
        /*0658*/ 	.short	0x0100
        /*065a*/ 	.byte	0x08
	.zero		1


	//   ....[21]....
        /*065c*/ 	.word	0x000007c0
        /*0660*/ 	.word	0x000000ff
        /*0664*/ 	.word	0x00028cc8
        /*0668*/ 	.short	0x0100
        /*066a*/ 	.byte	0x08
	.zero		1


	//   ....[22]....
        /*066c*/ 	.word	0x00001c60
        /*0670*/ 	.word	0x000000ff
        /*0674*/ 	.word	0x00028c50
        /*0678*/ 	.short	0x010a
        /*067a*/ 	.byte	0x15
	.zero		1


	//   ....[23]....
        /*067c*/ 	.word	0x00001f20
        /*0680*/ 	.word	0x000000ff
        /*0684*/ 	.word	0x00000000
        /*0688*/ 	.short	0x0101
        /*068a*/ 	.byte	0x06
	.zero		1


	//   ....[24]....
        /*068c*/ 	.word	0x00002860
        /*0690*/ 	.word	0x000000ff
        /*0694*/ 	.word	0x00028c50
        /*0698*/ 	.short	0x010a
        /*069a*/ 	.byte	0x15
	.zero		1


	//   ....[25]....
        /*069c*/ 	.word	0x000028a0
        /*06a0*/ 	.word	0x000000ff
        /*06a4*/ 	.word	0x00028c50
        /*06a8*/ 	.short	0x010a
        /*06aa*/ 	.byte	0x15
	.zero		1


	//   ....[26]....
        /*06ac*/ 	.word	0x00002a80
        /*06b0*/ 	.word	0x000000ff
        /*06b4*/ 	.word	0x00000000
        /*06b8*/ 	.short	0x0101
        /*06ba*/ 	.byte	0x06
	.zero		1


	//   ....[27]....
        /*06bc*/ 	.word	0x00003f10
        /*06c0*/ 	.word	0x000000ff
        /*06c4*/ 	.word	0x00028c00
        /*06c8*/ 	.short	0x010a
        /*06ca*/ 	.byte	0x2a
	.zero		1


	//   ....[28]....
        /*06cc*/ 	.word	0x00003f90
        /*06d0*/ 	.word	0x00000007
        /*06d4*/ 	.word	0x00028c30
        /*06d8*/ 	.short	0x010a
        /*06da*/ 	.byte	0x3f
	.zero		1


	//   ....[29]....
        /*06dc*/ 	.word	0x00003fd0
        /*06e0*/ 	.word	0x00000007
        /*06e4*/ 	.word	0x00028c30
        /*06e8*/ 	.short	0x010a
        /*06ea*/ 	.byte	0x3f
	.zero		1


	//   ....[30]....
        /*06ec*/ 	.word	0x000045a0
        /*06f0*/ 	.word	0x000000ff
        /*06f4*/ 	.word	0x00000000
        /*06f8*/ 	.short	0x0101
        /*06fa*/ 	.byte	0x06
	.zero		1


	//   ....[31]....
        /*06fc*/ 	.word	0x00005ea0
        /*0700*/ 	.word	0x00000007
        /*0704*/ 	.word	0x00028c50
        /*0708*/ 	.short	0x010a
        /*070a*/ 	.byte	0x3f
	.zero		1


	//   ....[32]....
        /*070c*/ 	.word	0x00005ee0
        /*0710*/ 	.word	0x00000007
        /*0714*/ 	.word	0x00028c50
        /*0718*/ 	.short	0x010a
        /*071a*/ 	.byte	0x3f
	.zero		1


	//   ....[33]....
        /*071c*/ 	.word	0x00006200
        /*0720*/ 	.word	0x000000ff
        /*0724*/ 	.word	0x00000000
        /*0728*/ 	.short	0x0101
        /*072a*/ 	.byte	0x0b
	.zero		1


	//   ....[34]....
        /*072c*/ 	.word	0x00006520
        /*0730*/ 	.word	0x000000ff
        /*0734*/ 	.word	0x00028c30
        /*0738*/ 	.short	0x010a
        /*073a*/ 	.byte	0x15
	.zero		1


	//   ....[35]....
        /*073c*/ 	.word	0x00006560
        /*0740*/ 	.word	0x000000ff
        /*0744*/ 	.word	0x00028c30
        /*0748*/ 	.short	0x010a
        /*074a*/ 	.byte	0x15
	.zero		1


	//   ....[36]....
        /*074c*/ 	.word	0x00006a20
        /*0750*/ 	.word	0x000000ff
        /*0754*/ 	.word	0x00000000
        /*0758*/ 	.short	0x0101
        /*075a*/ 	.byte	0x06
	.zero		1


	//   ....[37]....
        /*075c*/ 	.word	0x00008930
        /*0760*/ 	.word	0x000000ff
        /*0764*/ 	.word	0x00028c50
        /*0768*/ 	.short	0x010a
        /*076a*/ 	.byte	0x15
	.zero		1


	//   ....[38]....
        /*076c*/ 	.word	0x00008970
        /*0770*/ 	.word	0x000000ff
        /*0774*/ 	.word	0x00028c50
        /*0778*/ 	.short	0x010a
        /*077a*/ 	.byte	0x15
	.zero		1


	//   ....[39]....
        /*077c*/ 	.word	0x00008c20
        /*0780*/ 	.word	0x000000ff
        /*0784*/ 	.word	0x00000000
        /*0788*/ 	.short	0x0101
        /*078a*/ 	.byte	0x15
	.zero		1


	//   ....[40]....
        /*078c*/ 	.word	0x00008fb0
        /*0790*/ 	.word	0x000000ff
        /*0794*/ 	.word	0x00028c30
        /*0798*/ 	.short	0x010a
        /*079a*/ 	.byte	0x15
	.zero		1


	//   ....[41]....
        /*079c*/ 	.word	0x00008ff0
        /*07a0*/ 	.word	0x000000ff
        /*07a4*/ 	.word	0x00028c30
        /*07a8*/ 	.short	0x010a
        /*07aa*/ 	.byte	0x15
	.zero		1


	//   ....[42]....
        /*07ac*/ 	.word	0x00009410
        /*07b0*/ 	.word	0x000000ff
        /*07b4*/ 	.word	0x00000000
        /*07b8*/ 	.short	0x0101
        /*07ba*/ 	.byte	0x06
	.zero		1


	//   ....[43]....
        /*07bc*/ 	.word	0x0000a8a0
        /*07c0*/ 	.word	0x000000ff
        /*07c4*/ 	.word	0x00028c50
        /*07c8*/ 	.short	0x010a
        /*07ca*/ 	.byte	0x15
	.zero		1


	//   ....[44]....
        /*07cc*/ 	.word	0x0000a8e0
        /*07d0*/ 	.word	0x000000ff
        /*07d4*/ 	.word	0x00028c50
        /*07d8*/ 	.short	0x010a
        /*07da*/ 	.byte	0x15
	.zero		1


	//   ....[45]....
        /*07dc*/ 	.word	0x0000ab70
        /*07e0*/ 	.word	0x000000ff
        /*07e4*/ 	.word	0x00000000
        /*07e8*/ 	.short	0x0101
        /*07ea*/ 	.byte	0x15
	.zero		1


	//   ....[46]....
        /*07ec*/ 	.word	0x0000acf0
        /*07f0*/ 	.word	0x000000ff
        /*07f4*/ 	.word	0x00028c30
        /*07f8*/ 	.short	0x010a
        /*07fa*/ 	.byte	0x14
	.zero		1


	//   ....[47]....
        /*07fc*/ 	.word	0x0000ad30
        /*0800*/ 	.word	0x000000ff
        /*0804*/ 	.word	0x00028c30
        /*0808*/ 	.short	0x010a
        /*080a*/ 	.byte	0x14
	.zero		1


	//   ....[48]....
        /*080c*/ 	.word	0x0000b1d0
        /*0810*/ 	.word	0x000000ff
        /*0814*/ 	.word	0x00000000
        /*0818*/ 	.short	0x0101
        /*081a*/ 	.byte	0x06
	.zero		1


	//   ....[49]....
        /*081c*/ 	.word	0x0000d0f0
        /*0820*/ 	.word	0x000000ff
        /*0824*/ 	.word	0x00028c50
        /*0828*/ 	.short	0x010a
        /*082a*/ 	.byte	0x14
	.zero		1


	//   ....[50]....
        /*082c*/ 	.word	0x0000d130
        /*0830*/ 	.word	0x000000ff
        /*0834*/ 	.word	0x00028c50
        /*0838*/ 	.short	0x010a
        /*083a*/ 	.byte	0x14
	.zero		1


	//   ....[51]....
        /*083c*/ 	.word	0x0000d3e0
        /*0840*/ 	.word	0x000000ff
        /*0844*/ 	.word	0x00000000
        /*0848*/ 	.short	0x0101
        /*084a*/ 	.byte	0x14
	.zero		1


	//   ....[52]....
        /*084c*/ 	.word	0x0000f8c0
        /*0850*/ 	.word	0x000000ff
        /*0854*/ 	.word	0x00000000
        /*0858*/ 	.short	0x0101
        /*085a*/ 	.byte	0x05
	.zero		1


	//   ....[53]....
        /*085c*/ 	.word	0x000120d0
        /*0860*/ 	.word	0x00000019
        /*0864*/ 	.word	0x00028c40
        /*0868*/ 	.short	0x010a
        /*086a*/ 	.byte	0x3f
	.zero		1


	//   ....[54]....
        /*086c*/ 	.word	0x00012500
        /*0870*/ 	.word	0x00000019
        /*0874*/ 	.word	0x00028c30
        /*0878*/ 	.short	0x0107
        /*087a*/ 	.byte	0x3f
	.zero		1


	//   ....[55]....
        /*087c*/ 	.word	0x000125d0
        /*0880*/ 	.word	0x00000019
        /*0884*/ 	.word	0x00028c30
        /*0888*/ 	.short	0x0101
        /*088a*/ 	.byte	0x3f
	.zero		1


	//   ....[56]....
        /*088c*/ 	.word	0x00012cb0
        /*0890*/ 	.word	0x00000011
        /*0894*/ 	.word	0x00028c00
        /*0898*/ 	.short	0x0107
        /*089a*/ 	.byte	0x3f
	.zero		1


	//   ....[57]....
        /*089c*/ 	.word	0x00012da0
        /*08a0*/ 	.word	0x00000011
        /*08a4*/ 	.word	0x00028c00
        /*08a8*/ 	.short	0x0101
        /*08aa*/ 	.byte	0x3f
	.zero		1


	//   ....[58]....
        /*08ac*/ 	.word	0x00012dc0
        /*08b0*/ 	.word	0x00000011
        /*08b4*/ 	.word	0x00028c20
        /*08b8*/ 	.short	0x010a
        /*08ba*/ 	.byte	0x3f
	.zero		1


	//   ....[59]....
        /*08bc*/ 	.word	0x00012e50
        /*08c0*/ 	.word	0x00000019
        /*08c4*/ 	.word	0x00028c60
        /*08c8*/ 	.short	0x010a
        /*08ca*/ 	.byte	0x3f
	.zero		1


	//   ....[60]....
        /*08cc*/ 	.word	0x000136b0
        /*08d0*/ 	.word	0x00000019
        /*08d4*/ 	.word	0x00028c50
        /*08d8*/ 	.short	0x0107
        /*08da*/ 	.byte	0x3f
	.zero		1


	//   ....[61]....
        /*08dc*/ 	.word	0x00013780
        /*08e0*/ 	.word	0x00000019
        /*08e4*/ 	.word	0x00028c50
        /*08e8*/ 	.short	0x0101
        /*08ea*/ 	.byte	0x3f
	.zero		1


	//   ....[62]....
        /*08ec*/ 	.word	0x00013ab0
        /*08f0*/ 	.word	0x00000008
        /*08f4*/ 	.word	0x00028c40
        /*08f8*/ 	.short	0x010a
        /*08fa*/ 	.byte	0x3f
	.zero		1


	//   ....[63]....
        /*08fc*/ 	.word	0x00013de0
        /*0900*/ 	.word	0x00000008
        /*0904*/ 	.word	0x00028c30
        /*0908*/ 	.short	0x0107
        /*090a*/ 	.byte	0x3f
	.zero		1


	//   ....[64]....
        /*090c*/ 	.word	0x00013ea0
        /*0910*/ 	.word	0x00000008
        /*0914*/ 	.word	0x00028c30
        /*0918*/ 	.short	0x0101
        /*091a*/ 	.byte	0x3f
	.zero		1


	//   ....[65]....
        /*091c*/ 	.word	0x00013ed0
        /*0920*/ 	.word	0x00000008
        /*0924*/ 	.word	0x00028c60
        /*0928*/ 	.short	0x010a
        /*092a*/ 	.byte	0x3f
	.zero		1


	//   ....[66]....
        /*092c*/ 	.word	0x00014530
        /*0930*/ 	.word	0x00000008
        /*0934*/ 	.word	0x00028c50
        /*0938*/ 	.short	0x0107
        /*093a*/ 	.byte	0x3f
	.zero		1


	//   ....[67]....
        /*093c*/ 	.word	0x000145f0
        /*0940*/ 	.word	0x00000008
        /*0944*/ 	.word	0x00028c50
        /*0948*/ 	.short	0x0101
        /*094a*/ 	.byte	0x3f
	.zero		1


	//   ....[68]....
        /*094c*/ 	.word	0x000149d0
        /*0950*/ 	.word	0x00000007
        /*0954*/ 	.word	0x00028c20
        /*0958*/ 	.short	0x010a
        /*095a*/ 	.byte	0x3f
	.zero		1


	//   ....[69]....
        /*095c*/ 	.word	0x00014b50
        /*0960*/ 	.word	0x00000005
        /*0964*/ 	.word	0x00028c40
        /*0968*/ 	.short	0x010a
        /*096a*/ 	.byte	0x3f
	.zero		1


	//   ....[70]....
        /*096c*/ 	.word	0x00014bf0
        /*0970*/ 	.word	0x00000003
        /*0974*/ 	.word	0x00028c40
        /*0978*/ 	.short	0x010a
        /*097a*/ 	.byte	0x3f
	.zero		1


	//   ....[71]....
        /*097c*/ 	.word	0x00014c30
        /*0980*/ 	.word	0x00000005
        /*0984*/ 	.word	0x00028c60
        /*0988*/ 	.short	0x010a
        /*098a*/ 	.byte	0x3f
	.zero		1


	//   ....[72]....
        /*098c*/ 	.word	0x00014c70
        /*0990*/ 	.word	0x00000003
        /*0994*/ 	.word	0x00028c60
        /*0998*/ 	.short	0x010a
        /*099a*/ 	.byte	0x3f
	.zero		1


	//   ....[73]....
        /*099c*/ 	.word	0x00014ce0
        /*09a0*/ 	.word	0x00000003
        /*09a4*/ 	.word	0x00028c50
        /*09a8*/ 	.short	0x010a
        /*09aa*/ 	.byte	0x3f
	.zero		1


	//   ....[74]....
        /*09ac*/ 	.word	0x00014d40
        /*09b0*/ 	.word	0x00000003
        /*09b4*/ 	.word	0x00028c50
        /*09b8*/ 	.short	0x010a
        /*09ba*/ 	.byte	0x3f
	.zero		1


	//   ....[75]....
        /*09bc*/ 	.word	0x00014da0
        /*09c0*/ 	.word	0x00000003
        /*09c4*/ 	.word	0x00028c00
        /*09c8*/ 	.short	0x010a
        /*09ca*/ 	.byte	0x3f
	.zero		1


	//   ....[76]....
        /*09cc*/ 	.word	0x00014df0
        /*09d0*/ 	.word	0x00000007
        /*09d4*/ 	.word	0x00028c30
        /*09d8*/ 	.short	0x010a
        /*09da*/ 	.byte	0x3f
	.zero		1


	//   ....[77]....
        /*09dc*/ 	.word	0x00014e40
        /*09e0*/ 	.word	0x00000007
        /*09e4*/ 	.word	0x00028c50
        /*09e8*/ 	.short	0x010a
        /*09ea*/ 	.byte	0x3f
	.zero		1


	//   ....[78]....
        /*09ec*/ 	.word	0x00014ea0
        /*09f0*/ 	.word	0x00000006
        /*09f4*/ 	.word	0x00028c30
        /*09f8*/ 	.short	0x010a
        /*09fa*/ 	.byte	0x3f
	.zero		1


	//   ....[79]....
        /*09fc*/ 	.word	0x00014f00
        /*0a00*/ 	.word	0x0000000a
        /*0a04*/ 	.word	0x00028c50
        /*0a08*/ 	.short	0x010a
        /*0a0a*/ 	.byte	0x3f
	.zero		1


	//   ....[80]....
        /*0a0c*/ 	.word	0x00014f60
        /*0a10*/ 	.word	0x00000005
        /*0a14*/ 	.word	0x00028c30
        /*0a18*/ 	.short	0x010a
        /*0a1a*/ 	.byte	0x3f
	.zero		1


	//   ....[81]....
        /*0a1c*/ 	.word	0x00014fc0
        /*0a20*/ 	.word	0x0000000b
        /*0a24*/ 	.word	0x00028c50
        /*0a28*/ 	.short	0x010a
        /*0a2a*/ 	.byte	0x3f
	.zero		1


	//   ....[82]....
        /*0a2c*/ 	.word	0x00015020
        /*0a30*/ 	.word	0x00000006
        /*0a34*/ 	.word	0x00028c30
        /*0a38*/ 	.short	0x010a
        /*0a3a*/ 	.byte	0x3f
	.zero		1


	//   ....[83]....
        /*0a3c*/ 	.word	0x00015080
        /*0a40*/ 	.word	0x0000000a
        /*0a44*/ 	.word	0x00028c50
        /*0a48*/ 	.short	0x010a
        /*0a4a*/ 	.byte	0x3f
	.zero		1


	//   ....[84]....
        /*0a4c*/ 	.word	0x00015180
        /*0a50*/ 	.word	0x00000019
        /*0a54*/ 	.word	0x00028c40
        /*0a58*/ 	.short	0x010a
        /*0a5a*/ 	.byte	0x3f
	.zero		1


	//   ....[85]....
        /*0a5c*/ 	.word	0x00015ad0
        /*0a60*/ 	.word	0x00000011
        /*0a64*/ 	.word	0x00028c20
        /*0a68*/ 	.short	0x010a
        /*0a6a*/ 	.byte	0x3f
	.zero		1


	//   ....[86]....
        /*0a6c*/ 	.word	0x00015b20
        /*0a70*/ 	.word	0x00000019
        /*0a74*/ 	.word	0x00028c60
        /*0a78*/ 	.short	0x010a
        /*0a7a*/ 	.byte	0x3f
	.zero		1


	//   ....[87]....
        /*0a7c*/ 	.word	0x00016390
        /*0a80*/ 	.word	0x00000008
        /*0a84*/ 	.word	0x00028c40
        /*0a88*/ 	.short	0x010a
        /*0a8a*/ 	.byte	0x3f
	.zero		1


	//   ....[88]....
        /*0a8c*/ 	.word	0x00016810
        /*0a90*/ 	.word	0x00000008
        /*0a94*/ 	.word	0x00028c60
        /*0a98*/ 	.short	0x010a
        /*0a9a*/ 	.byte	0x3f
	.zero		1


	//   ....[89]....
        /*0a9c*/ 	.word	0x00017040
        /*0aa0*/ 	.word	0x00000007
        /*0aa4*/ 	.word	0x00028c20
        /*0aa8*/ 	.short	0x010a
        /*0aaa*/ 	.byte	0x3f
	.zero		1


	//   ....[90]....
        /*0aac*/ 	.word	0x000171e0
        /*0ab0*/ 	.word	0x00000005
        /*0ab4*/ 	.word	0x00028c40
        /*0ab8*/ 	.short	0x010a
        /*0aba*/ 	.byte	0x3f
	.zero		1


	//   ....[91]....
        /*0abc*/ 	.word	0x00017230
        /*0ac0*/ 	.word	0x00000003
        /*0ac4*/ 	.word	0x00028c40
        /*0ac8*/ 	.short	0x010a
        /*0aca*/ 	.byte	0x3f
	.zero		1


	//   ....[92]....
        /*0acc*/ 	.word	0x00017280
        /*0ad0*/ 	.word	0x00000005
        /*0ad4*/ 	.word	0x00028c60
        /*0ad8*/ 	.short	0x010a
        /*0ada*/ 	.byte	0x3f
	.zero		1


	//----- nvinfo : EIATTR_NUM_MBARRIERS
	.align		4
.L_326:
        /*0adc*/ 	.byte	0x03, 0x38
        /*0ade*/ 	.short	0x0016


	//----- nvinfo : EIATTR_EXIT_INSTR_OFFSETS
	.align		4
        /*0ae0*/ 	.byte	0x04, 0x1c
        /*0ae2*/ 	.short	(.L_328 - .L_327)


	//   ....[0]....
.L_327:
        /*0ae4*/ 	.word	0x00000930


	//   ....[1]....
        /*0ae8*/ 	.word	0x000109c0


	//   ....[2]....
        /*0aec*/ 	.word	0x00014cc0


	//----- nvinfo : EIATTR_MAX_THREADS
	.align		4
.L_328:
        /*0af0*/ 	.byte	0x04, 0x05
        /*0af2*/ 	.short	(.L_330 - .L_329)
.L_329:
        /*0af4*/ 	.word	0x00000180
        /*0af8*/ 	.word	0x00000001
        /*0afc*/ 	.word	0x00000001


	//----- nvinfo : EIATTR_CRS_STACK_SIZE
	.align		4
.L_330:
        /*0b00*/ 	.byte	0x04, 0x1e
        /*0b02*/ 	.short	(.L_332 - .L_331)
.L_331:
        /*0b04*/ 	.word	0x00000000


	//----- nvinfo : EIATTR_CBANK_PARAM_SIZE
	.align		4
.L_332:
        /*0b08*/ 	.byte	0x03, 0x19
        /*0b0a*/ 	.short	0x0af0


	//----- nvinfo : EIATTR_PARAM_CBANK
	.align		4
        /*0b0c*/ 	.byte	0x04, 0x0a
        /*0b0e*/ 	.short	(.L_334 - .L_333)
	.align		4
.L_333:
        /*0b10*/ 	.word	index@(.nv.constant0._ZN7cutlass13device_kernelIN5flash11enable_sm90INS1_16FlashAttnFwdSm90INS1_25CollectiveMainloopFwdSm90ILi2EN4cute5tupleIJNS5_1CILi1EEES8_S8_EEENS6_IJNS7_ILi64EEESA_SA_EEELi512ENS_6half_tEfNS_4arch4Sm90ELb0ELb1ELb1ELb0ELb1ELb0ELb0ELb0ELb0ELb1ELb0ELb0EEENS1_21CollectiveEpilogueFwdINS6_IJSA_NS7_ILi512EEESA_EEES9_SC_SE_Li256ELb0ELb1ELb0ELb0EEENS1_30DynamicPersistentTileSchedulerILi256ELi128ELb0ELb1ELb1EEEEEEEEEvNT_6ParamsE)
        /*0b14*/ 	.short	0x0210
        /*0b16*/ 	.short	0x0af0


	//----- nvinfo : EIATTR_SW_WAR
	.align		4
.L_334:
        /*0b18*/ 	.byte	0x04, 0x36
        /*0b1a*/ 	.short	(.L_336 - .L_335)
.L_335:
        /*0b1c*/ 	.word	0x00000008
.L_336:


//--------------------- .nv.info._ZN7cutlass13device_kernelIN5flash11enable_sm90INS1_16FlashAttnFwdSm90INS1_25CollectiveMainloopFwdSm90ILi2EN4cute5tupleIJNS5_1CILi1EEES8_S8_EEENS6_IJNS7_ILi64EEESA_SA_EEELi512ENS_6half_tEfNS_4arch4Sm90ELb0ELb1ELb1ELb0ELb1ELb0ELb1ELb0ELb0ELb1ELb0ELb0EEENS1_21CollectiveEpilogueFwdINS6_IJSA_NS7_ILi512EEESA_EEES9_SC_SE_Li256ELb0ELb1ELb0ELb0EEENS1_30DynamicPersistentTileSchedulerILi256ELi128ELb0ELb1ELb1EEEEEEEEEvNT_6ParamsE --------------------------
	.section	.nv.info._ZN7cutlass13device_kernelIN5flash11enable_sm90INS1_16FlashAttnFwdSm90INS1_25CollectiveMainloopFwdSm90ILi2EN4cute5tupleIJNS5_1CILi1EEES8_S8_EEENS6_IJNS7_ILi64EEESA_SA_EEELi512ENS_6half_tEfNS_4arch4Sm90ELb0ELb1ELb1ELb0ELb1ELb0ELb1ELb0ELb0ELb1ELb0ELb0EEENS1_21CollectiveEpilogueFwdINS6_IJSA_NS7_ILi512EEESA_EEES9_SC_SE_Li256ELb0ELb1ELb0ELb0EEENS1_30DynamicPersistentTileSchedulerILi256ELi128ELb0ELb1ELb1EEEEEEEEEvNT_6ParamsE,"",@"SHT_CUDA_INFO"
	.sectionflags	@""
	.align	4


	//----- nvinfo : EIATTR_CUDA_API_VERSION
	.align		4
        /*0000*/ 	.byte	0x04, 0x37
        /*0002*/ 	.short	(.L_338 - .L_337)
.L_337:
        /*0004*/ 	.word	0x00000082


	//----- nvinfo : EIATTR_KPARAM_INFO
	.align		4
.L_338:
        /*0008*/ 	.byte	0x04, 0x17
        /*000a*/ 	.short	(.L_340 - .L_339)
.L_339:
        /*000c*/ 	.word	0x00000000
        /*0010*/ 	.short	0x0000
        /*0012*/ 	.short	0x0070
        /*0014*/ 	.byte	0x00, 0xf0, 0x01, 0x2e


	//----- nvinfo : EIATTR_SPARSE_MMA_MASK
	.align		4
.L_340:
        /*0018*/ 	.byte	0x03, 0x50
        /*001a*/ 	.short	0x0000


	//----- nvinfo : EIATTR_MAXREG_COUNT
	.align		4
        /*001c*/ 	.byte	0x03, 0x1b
        /*001e*/ 	.short	0x00a8


	//----- nvinfo : EIATTR_NUM_BARRIERS
	.align		4
        /*0020*/ 	.byte	0x02, 0x4c
        /*0022*/ 	.byte	0x10
	.zero		1


	//----- nvinfo : EIATTR_EXTERNS
	.align		4
        /*0024*/ 	.byte	0x04, 0x0f
        /*0026*/ 	.short	(.L_342 - .L_341)


	//   ....[0]....
	.align		4
.L_341:
        /*0028*/ 	.word	index@(__assertfail)


	//----- nvinfo : EIATTR_ANNOTATIONS
	.align		4
.L_342:
        /*002c*/ 	.byte	0x04, 0x55
        /*002e*/ 	.short	(.L_344 - .L_343)


	//   ....[0]....
.L_343:
        /* <DEDUP_REMOVED lines=12> */


	//----- nvinfo : EIATTR_MERCURY_ISA_VERSION
	.align		4
.L_344:
        /*00d8*/ 	.byte	0x03, 0x5f
        /*00da*/ 	.short	0x0101


	//----- nvinfo : EIATTR_INT_WARP_WIDE_INSTR_OFFSETS
	.align		4
        /*00dc*/ 	.byte	0x04, 0x31
        /*00de*/ 	.short	(.L_346 - .L_345)


	//   ....[0]....
.L_345:
        /*00e0*/ 	.word	0x000000c0


	//   ....[1]....
        /*00e4*/ 	.word	0x000000d0


	//   ....[2]....
        /*00e8*/ 	.word	0x000000e0


	//   ....[3]....
        /*00ec*/ 	.word	0x00000180


	//   ....[4]....
        /*00f0*/ 	.word	0x00026020


	//   ....[5]....
        /*00f4*/ 	.word	0x000260b0


	//   ....[6]....
        /*00f8*/ 	.word	0x000299c0


	//   ....[7]....
        /*00fc*/ 	.word	0x00029a50


	//----- nvinfo : EIATTR_COOP_GROUP_MASK_REGIDS
	.align		4
.L_346:
        /*0100*/ 	.byte	0x04, 0x29
        /*0102*/ 	.short	(.L_348 - .L_347)


	//   ....[0]....
.L_347:
        /*0104*/ 	.word	0xffffffff


	//   ....[1]....
        /*0108*/ 	.word	0xffffffff


	//   ....[2]....
        /*010c*/ 	.word	0xffffffff


	//   ....[3]....
        /*0110*/ 	.word	0xffffffff


	//   ....[4]....
        /*0114*/ 	.word	0xffffffff


	//   ....[5]....
        /*0118*/ 	.word	0xffffffff


	//   ....[6]....
        /*011c*/ 	.word	0xffffffff


	//   ....[7]....
        /*0120*/ 	.word	0xffffffff


	//   ....[8]....
        /*0124*/ 	.word	0xffffffff


	//   ....[9]....
        /*0128*/ 	.word	0xffffffff


	//   ....[10]....
        /*012c*/ 	.word	0xffffffff


	//   ....[11]....
        /*0130*/ 	.word	0xffffffff


	//   ....[12]....
        /*0134*/ 	.word	0xffffffff


	//   ....[13]....
        /*0138*/ 	.word	0xffffffff


	//   ....[14]....
        /*013c*/ 	.word	0xffffffff


	//   ....[15]....
        /*0140*/ 	.word	0xffffffff


	//   ....[16]....
        /*0144*/ 	.word	0xffffffff


	//   ....[17]....
        /*0148*/ 	.word	0xffffffff


	//   ....[18]....
        /*014c*/ 	.word	0xffffffff


	//   ....[19]....
        /*0150*/ 	.word	0xffffffff


	//   ....[20]....
        /*0154*/ 	.word	0xffffffff


	//   ....[21]....
        /*0158*/ 	.word	0xffffffff


	//   ....[22]....
        /*015c*/ 	.word	0xffffffff


	//   ....[23]....
        /*0160*/ 	.word	0xffffffff


	//   ....[24]....
        /*0164*/ 	.word	0xffffffff


	//   ....[25]....
        /*0168*/ 	.word	0xffffffff


	//   ....[26]....
        /*016c*/ 	.word	0xffffffff


	//   ....[27]....
        /*0170*/ 	.word	0xffffffff


	//   ....[28]....
        /*0174*/ 	.word	0xffffffff


	//   ....[29]....
        /*0178*/ 	.word	0xffffffff


	//   ....[30]....
        /*017c*/ 	.word	0xffffffff


	//   ....[31]....
        /*0180*/ 	.word	0xffffffff


	//   ....[32]....
        /*0184*/ 	.word	0xffffffff


	//   ....[33]....
        /*0188*/ 	.word	0xffffffff


	//   ....[34]....
        /*018c*/ 	.word	0xffffffff


	//   ....[35]....
        /*0190*/ 	.word	0xffffffff


	//   ....[36]....
        /*0194*/ 	.word	0xffffffff


	//   ....[37]....
        /*0198*/ 	.word	0xffffffff


	//   ....[38]....
        /*019c*/ 	.word	0xffffffff


	//   ....[39]....
        /*01a0*/ 	.word	0xffffffff


	//   ....[40]....
        /*01a4*/ 	.word	0xffffffff


	//   ....[41]....
        /*01a8*/ 	.word	0xffffffff


	//   ....[42]....
        /*01ac*/ 	.word	0xffffffff


	//   ....[43]....
        /*01b0*/ 	.word	0xffffffff


	//   ....[44]....
        /*01b4*/ 	.word	0xffffffff


	//   ....[45]....
        /*01b8*/ 	.word	0xffffffff


	//   ....[46]....
        /*01bc*/ 	.word	0xffffffff


	//   ....[47]....
        /*01c0*/ 	.word	0xffffffff


	//   ....[48]....
        /*01c4*/ 	.word	0xffffffff


	//   ....[49]....
        /*01c8*/ 	.word	0xffffffff


	//   ....[50]....
        /*01cc*/ 	.word	0xffffffff


	//   ....[51]....
        /*01d0*/ 	.word	0xffffffff


	//   ....[52]....
        /*01d4*/ 	.word	0xffffffff


	//   ....[53]....
        /*01d8*/ 	.word	0xffffffff


	//   ....[54]....
        /*01dc*/ 	.word	0xffffffff


	//   ....[55]....
        /*01e0*/ 	.word	0xffffffff


	//   ....[56]....
        /*01e4*/ 	.word	0xffffffff


	//   ....[57]....
        /*01e8*/ 	.word	0xffffffff


	//   ....[58]....
        /*01ec*/ 	.word	0xffffffff


	//   ....[59]....
        /*01f0*/ 	.word	0xffffffff


	//   ....[60]....
        /*01f4*/ 	.word	0xffffffff


	//   ....[61]....
        /*01f8*/ 	.word	0xffffffff


	//   ....[62]....
        /*01fc*/ 	.word	0xffffffff


	//   ....[63]....
        /*0200*/ 	.word	0xffffffff


	//   ....[64]....
        /*0204*/ 	.word	0xffffffff


	//   ....[65]....
        /*0208*/ 	.word	0xffffffff


	//   ....[66]....
        /*020c*/ 	.word	0xffffffff


	//   ....[67]....
        /*0210*/ 	.word	0xffffffff


	//   ....[68]....
        /*0214*/ 	.word	0xffffffff


	//   ....[69]....
        /*0218*/ 	.word	0xffffffff


	//   ....[70]....
        /*021c*/ 	.word	0xffffffff


	//   ....[71]....
        /*0220*/ 	.word	0xffffffff


	//   ....[72]....
        /*0224*/ 	.word	0xffffffff


	//   ....[73]....
        /*0228*/ 	.word	0xffffffff


	//   ....[74]....
        /*022c*/ 	.word	0xffffffff


	//   ....[75]....
        /*0230*/ 	.word	0xffffffff


	//   ....[76]....
        /*0234*/ 	.word	0xffffffff


	//   ....[77]....
        /*0238*/ 	.word	0xffffffff


	//   ....[78]....
        /*023c*/ 	.word	0xffffffff


	//   ....[79]....
        /*0240*/ 	.word	0xffffffff


	//   ....[80]....
        /*0244*/ 	.word	0xffffffff


	//   ....[81]....
        /*0248*/ 	.word	0xffffffff


	//   ....[82]....
        /*024c*/ 	.word	0xffffffff


	//   ....[83]....
        /*0250*/ 	.word	0xffffffff


	//   ....[84]....
        /*0254*/ 	.word	0xffffffff


	//   ....[85]....
        /*0258*/ 	.word	0xffffffff


	//   ....[86]....
        /*025c*/ 	.word	0xffffffff


	//   ....[87]....
        /*0260*/ 	.word	0xffffffff


	//   ....[88]....
        /*0264*/ 	.word	0xffffffff


	//   ....[89]....
        /*0268*/ 	.word	0xffffffff


	//   ....[90]....
        /*026c*/ 	.word	0xffffffff


	//   ....[91]....
        /*0270*/ 	.word	0xffffffff


	//   ....[92]....
        /*0274*/ 	.word	0xffffffff


	//   ....[93]....
        /*0278*/ 	.word	0xffffffff


	//   ....[94]....
        /*027c*/ 	.word	0xffffffff


	//   ....[95]....
        /*0280*/ 	.word	0xffffffff


	//   ....[96]....
        /*0284*/ 	.word	0xffffffff


	//   ....[97]....
        /*0288*/ 	.word	0xffffffff


	//   ....[98]....
        /*028c*/ 	.word	0x0500000f


	//   ....[99]....
        /*0290*/ 	.word	0x0500000f


	//   ....[100]....
        /*0294*/ 	.word	0x0500000f


	//   ....[101]....
        /*0298*/ 	.word	0x0500000f


	//   ....[102]....
        /*029c*/ 	.word	0x0500000f


	//   ....[103]....
        /*02a0*/ 	.word	0x0500000f


	//   ....[104]....
        /*02a4*/ 	.word	0x0500000f


	//   ....[105]....
        /*02a8*/ 	.word	0x0500000f


	//   ....[106]....
        /*02ac*/ 	.word	0x0500000f


	//   ....[107]....
        /*02b0*/ 	.word	0x0500000f


	//   ....[108]....
        /*02b4*/ 	.word	0x0500000f


	//   ....[109]....
        /*02b8*/ 	.word	0x0500000f


	//   ....[110]....
        /*02bc*/ 	.word	0x0500000f


	//   ....[111]....
        /*02c0*/ 	.word	0x0500000f


	//   ....[112]....
        /*02c4*/ 	.word	0x0500000f


	//   ....[113]....
        /*02c8*/ 	.word	0x0500000f


	//   ....[114]....
        /*02cc*/ 	.word	0x0500000f


	//   ....[115]....
        /*02d0*/ 	.word	0x0500000f


	//   ....[116]....
        /*02d4*/ 	.word	0x0500000f


	//   ....[117]....
        /*02d8*/ 	.word	0x0500000f


	//   ....[118]....
        /*02dc*/ 	.word	0x0500000f


	//   ....[119]....
        /*02e0*/ 	.word	0x0500000f


	//   ....[120]....
        /*02e4*/ 	.word	0x0500000f


	//   ....[121]....
        /*02e8*/ 	.word	0x0500000f


	//   ....[122]....
        /*02ec*/ 	.word	0x0500000f


	//   ....[123]....
        /*02f0*/ 	.word	0x0500000f


	//   ....[124]....
        /*02f4*/ 	.word	0x0500000f


	//   ....[125]....
        /*02f8*/ 	.word	0x0500000f


	//   ....[126]....
        /*02fc*/ 	.word	0x0500000f


	//   ....[127]....
        /*0300*/ 	.word	0x0500000f


	//   ....[128]....
        /*0304*/ 	.word	0x0500000f


	//   ....[129]....
        /*0308*/ 	.word	0x0500000f


	//   ....[130]....
        /*030c*/ 	.word	0x0500000f


	//   ....[131]....
        /*0310*/ 	.word	0x0500000f


	//   ....[132]....
        /*0314*/ 	.word	0x0500000f


	//   ....[133]....
        /*0318*/ 	.word	0x0500000f


	//   ....[134]....
        /*031c*/ 	.word	0x0500000f


	//   ....[135]....
        /*0320*/ 	.word	0x0500000f


	//   ....[136]....
        /*0324*/ 	.word	0x0500000f


	//   ....[137]....
        /*0328*/ 	.word	0x0500000f


	//   ....[138]....
        /*032c*/ 	.word	0x0500000f


	//   ....[139]....
        /*0330*/ 	.word	0x0500000f


	//   ....[140]....
        /*0334*/ 	.word	0x0500000f


	//   ....[141]....
        /*0338*/ 	.word	0x0500000f


	//   ....[142]....
        /*033c*/ 	.word	0x0500000f


	//   ....[143]....
        /*0340*/ 	.word	0x0500000f


	//   ....[144]....
        /*0344*/ 	.word	0x0500000f


	//   ....[145]....
        /*0348*/ 	.word	0x0500000f


	//   ....[146]....
        /*034c*/ 	.word	0x0500000f


	//   ....[147]....
        /*0350*/ 	.word	0x0500000f


	//   ....[148]....
        /*0354*/ 	.word	0x0500000f


	//   ....[149]....
        /*0358*/ 	.word	0xffffffff


	//   ....[150]....
        /*035c*/ 	.word	0xffffffff


	//   ....[151]....
        /*0360*/ 	.word	0xffffffff


	//   ....[152]....
        /*0364*/ 	.word	0xffffffff


	//   ....[153]....
        /*0368*/ 	.word	0xffffffff


	//   ....[154]....
        /*036c*/ 	.word	0xffffffff


	//   ....[155]....
        /*0370*/ 	.word	0xffffffff


	//   ....[156]....
        /*0374*/ 	.word	0xffffffff


	//----- nvinfo : EIATTR_COOP_GROUP_INSTR_OFFSETS
	.align		4
.L_348:
        /*0378*/ 	.byte	0x04, 0x28
        /*037a*/ 	.short	(.L_350 - .L_349)


	//   ....[0]....
.L_349:
        /*037c*/ 	.word	0x00000080


	//   ....[1]....
        /*0380*/ 	.word	0x00000090


	//   ....[2]....
        /*0384*/ 	.word	0x000002b0


	//   ....[3]....
        /*0388*/ 	.word	0x00000410


	//   ....[4]....
        /*038c*/ 	.word	0x00000530


	//   ....[5]....
        /*0390*/ 	.word	0x00000690


	//   ....[6]....
        /*0394*/ 	.word	0x000021c0


	//   ....[7]....
        /*0398*/ 	.word	0x00009c50


	//   ....[8]....
        /*039c*/ 	.word	0x0000bd40


	//   ....[9]....
        /*03a0*/ 	.word	0x0000d020


	//   ....[10]....
        /*03a4*/ 	.word	0x0000d5a0


	//   ....[11]....
        /*03a8*/ 	.word	0x0000e2e0


	//   ....[12]....
        /*03ac*/ 	.word	0x0000e3d0


	//   ....[13]....
        /*03b0*/ 	.word	0x0000e820


	//   ....[14]....
        /*03b4*/ 	.word	0x0000e8f0


	//   ....[15]....
        /*03b8*/ 	.word	0x00011450


	//   ....[16]....
        /*03bc*/ 	.word	0x00012db0


	//   ....[17]....
        /*03c0*/ 	.word	0x00014450


	//   ....[18]....
        /*03c4*/ 	.word	0x00014490


	//   ....[19]....
        /*03c8*/ 	.word	0x000144d0


	//   ....[20]....
        /*03cc*/ 	.word	0x000144f0


	//   ....[21]....
        /*03d0*/ 	.word	0x00018b70


	//   ....[22]....
        /*03d4*/ 	.word	0x00019f30


	//   ....[23]....
        /*03d8*/ 	.word	0x0001b250


	//   ....[24]....
        /*03dc*/ 	.word	0x0001b7c0


	//   ....[25]....
        /*03e0*/ 	.word	0x0001c3b0


	//   ....[26]....
        /*03e4*/ 	.word	0x0001c400


	//   ....[27]....
        /*03e8*/ 	.word	0x0001c440


	//   ....[28]....
        /*03ec*/ 	.word	0x0001c460


	//   ....[29]....
        /*03f0*/ 	.word	0x00020b60


	//   ....[30]....
        /*03f4*/ 	.word	0x00020cf0


	//   ....[31]....
        /*03f8*/ 	.word	0x00020d10


	//   ....[32]....
        /*03fc*/ 	.word	0x00020d50


	//   ....[33]....
        /*0400*/ 	.word	0x00020d70


	//   ....[34]....
        /*0404*/ 	.word	0x00022710


	//   ....[35]....
        /*0408*/ 	.word	0x000236e0


	//   ....[36]....
        /*040c*/ 	.word	0x00023710


	//   ....[37]....
        /*0410*/ 	.word	0x00023750


	//   ....[38]....
        /*0414*/ 	.word	0x00023760


	//   ....[39]....
        /*0418*/ 	.word	0x00023dc0


	//   ....[40]....
        /*041c*/ 	.word	0x00023dd0


	//   ....[41]....
        /*0420*/ 	.word	0x00024000


	//   ....[42]....
        /*0424*/ 	.word	0x00024020


	//   ....[43]....
        /*0428*/ 	.word	0x000249d0


	//   ....[44]....
        /*042c*/ 	.word	0x000249f0


	//   ....[45]....
        /*0430*/ 	.word	0x00024c30


	//   ....[46]....
        /*0434*/ 	.word	0x00024c50


	//   ....[47]....
        /*0438*/ 	.word	0x00024f40


	//   ....[48]....
        /*043c*/ 	.word	0x00026ac0


	//   ....[49]....
        /*0440*/ 	.word	0x00026ae0


	//   ....[50]....
        /*0444*/ 	.word	0x00026b00


	//   ....[51]....
        /*0448*/ 	.word	0x00026b50


	//   ....[52]....
        /*044c*/ 	.word	0x00026b80


	//   ....[53]....
        /*0450*/ 	.word	0x00026bd0


	//   ....[54]....
        /*0454*/ 	.word	0x00026c00


	//   ....[55]....
        /*0458*/ 	.word	0x00026c10


	//   ....[56]....
        /*045c*/ 	.word	0x000272b0


	//   ....[57]....
        /*0460*/ 	.word	0x000272e0


	//   ....[58]....
        /*0464*/ 	.word	0x00027330


	//   ....[59]....
        /*0468*/ 	.word	0x00027390


	//   ....[60]....
        /*046c*/ 	.word	0x000273b0


	//   ....[61]....
        /*0470*/ 	.word	0x00027430


	//   ....[62]....
        /*0474*/ 	.word	0x00027450


	//   ....[63]....
        /*0478*/ 	.word	0x00027470


	//   ....[64]....
        /*047c*/ 	.word	0x00027ac0


	//   ....[65]....
        /*0480*/ 	.word	0x00027af0


	//   ....[66]....
        /*0484*/ 	.word	0x00027b00


	//   ....[67]....
        /*0488*/ 	.word	0x00027ba0


	//   ....[68]....
        /*048c*/ 	.word	0x00027cb0


	//   ....[69]....
        /*0490*/ 	.word	0x00027cc0


	//   ....[70]....
        /*0494*/ 	.word	0x00027cd0


	//   ....[71]....
        /*0498*/ 	.word	0x00027de0


	//   ....[72]....
        /*049c*/ 	.word	0x00028370


	//   ....[73]....
        /*04a0*/ 	.word	0x000283a0


	//   ....[74]....
        /*04a4*/ 	.word	0x000283d0


	//   ....[75]....
        /*04a8*/ 	.word	0x00028430


	//   ....[76]....
        /*04ac*/ 	.word	0x00028580


	//   ....[77]....
        /*04b0*/ 	.word	0x000285a0


	//   ....[78]....
        /*04b4*/ 	.word	0x000285b0


	//   ....[79]....
        /*04b8*/ 	.word	0x00028700


	//   ....[80]....
        /*04bc*/ 	.word	0x00028f50


	//   ....[81]....
        /*04c0*/ 	.word	0x00028f70


	//   ....[82]....
        /*04c4*/ 	.word	0x00028f90


	//   ....[83]....
        /*04c8*/ 	.word	0x00028fc0


	//   ....[84]....
        /*04cc*/ 	.word	0x00028fd0


	//   ....[85]....
        /*04d0*/ 	.word	0x00029010


	//   ....[86]....
        /*04d4*/ 	.word	0x00029020


	//   ....[87]....
        /*04d8*/ 	.word	0x00029030


	//   ....[88]....
        /*04dc*/ 	.word	0x00029370


	//   ....[89]....
        /*04e0*/ 	.word	0x000293b0


	//   ....[90]....
        /*04e4*/ 	.word	0x000293d0


	//   ....[91]....
        /*04e8*/ 	.word	0x00029430


	//   ....[92]....
        /*04ec*/ 	.word	0x00029460


	//   ....[93]....
        /*04f0*/ 	.word	0x00029510


	//   ....[94]....
        /*04f4*/ 	.word	0x00029530


	//   ....[95]....
        /*04f8*/ 	.word	0x00029540


	//   ....[96]....
        /*04fc*/ 	.word	0x00029b70


	//   ....[97]....
        /*0500*/ 	.word	0x00029d50


	//   ....[98]....
        /*0504*/ 	.word	0x0002a2f0


	//   ....[99]....
        /*0508*/ 	.word	0x0002a3d0


	//   ....[100]....
        /*050c*/ 	.word	0x0002a470


	//   ....[101]....
        /*0510*/ 	.word	0x0002a4d0


	//   ....[102]....
        /*0514*/ 	.word	0x0002a590


	//   ....[103]....
        /*0518*/ 	.word	0x0002a600


	//   ....[104]....
        /*051c*/ 	.word	0x0002a6c0


	//   ....[105]....
        /*0520*/ 	.word	0x0002a730


	//   ....[106]....
        /*0524*/ 	.word	0x0002a7e0


	//   ....[107]....
        /*0528*/ 	.word	0x0002a880


	//   ....[108]....
        /*052c*/ 	.word	0x0002a900


	//   ....[109]....
        /*0530*/ 	.word	0x0002a960


	//   ....[110]....
        /*0534*/ 	.word	0x0002aa40


	//   ....[111]....
        /*0538*/ 	.word	0x0002aab0


	//   ....[112]....
        /*053c*/ 	.word	0x0002ab90


	//   ....[113]....
        /*0540*/ 	.word	0x0002abf0


	//   ....[114]....
        /*0544*/ 	.word	0x0002aca0


	//   ....[115]....
        /*0548*/ 	.word	0x0002ad30


	//   ....[116]....
        /*054c*/ 	.word	0x0002add0


	//   ....[117]....
        /*0550*/ 	.word	0x0002aef0


	//   ....[118]....
        /*0554*/ 	.word	0x0002afe0


	//   ....[119]....
        /*0558*/ 	.word	0x0002b190


	//   ....[120]....
        /*055c*/ 	.word	0x0002b1e0


	//   ....[121]....
        /*0560*/ 	.word	0x0002b2f0


	//   ....[122]....
        /*0564*/ 	.word	0x0002b3d0


	//   ....[123]....
        /*0568*/ 	.word	0x0002b540


	//   ....[124]....
        /*056c*/ 	.word	0x0002b640


	//   ....[125]....
        /*0570*/ 	.word	0x0002b860


	//   ....[126]....
        /*0574*/ 	.word	0x0002b8b0


	//   ....[127]....
        /*0578*/ 	.word	0x0002ba70


	//   ....[128]....
        /*057c*/ 	.word	0x0002bac0


	//   ....[129]....
        /*0580*/ 	.word	0x0002bc80


	//   ....[130]....
        /*0584*/ 	.word	0x0002bcd0


	//   ....[131]....
        /*0588*/ 	.word	0x0002bdb0


	//   ....[132]....
        /*058c*/ 	.word	0x0002be50


	//   ....[133]....
        /*0590*/ 	.word	0x0002beb0


	//   ....[134]....
        /*0594*/ 	.word	0x0002bf50


	//   ....[135]....
        /*0598*/ 	.word	0x0002bfb0


	//   ....[136]....
        /*059c*/ 	.word	0x0002c060


	//   ....[137]....
        /*05a0*/ 	.word	0x0002c0c0


	//   ....[138]....
        /*05a4*/ 	.word	0x0002c170


	//   ....[139]....
        /*05a8*/ 	.word	0x0002c250


	//   ....[140]....
        /*05ac*/ 	.word	0x0002c330


	//   ....[141]....
        /*05b0*/ 	.word	0x0002c410


	//   ....[142]....
        /*05b4*/ 	.word	0x0002c520


	//   ....[143]....
        /*05b8*/ 	.word	0x0002c630


	//   ....[144]....
        /*05bc*/ 	.word	0x0002c710


	//   ....[145]....
        /*05c0*/ 	.word	0x0002c820


	//   ....[146]....
        /*05c4*/ 	.word	0x0002c900


	//   ....[147]....
        /*05c8*/ 	.word	0x0002c990


	//   ....[148]....
        /*05cc*/ 	.word	0x0002cab0


	//   ....[149]....
        /*05d0*/ 	.word	0x0002eab0


	//   ....[150]....
        /*05d4*/ 	.word	0x00030280


	//   ....[151]....
        /*05d8*/ 	.word	0x00030890


	//   ....[152]....
        /*05dc*/ 	.word	0x000315d0


	//   ....[153]....
        /*05e0*/ 	.word	0x00031620


	//   ....[154]....
        /*05e4*/ 	.word	0x00031680


	//   ....[155]....
        /*05e8*/ 	.word	0x000316a0


	//   ....[156]....
        /*05ec*/ 	.word	0x0003e7c0


	//----- nvinfo : EIATTR_REG_RECONFIG
	.align		4
.L_350:
        /*05f0*/ 	.byte	0x01, 0x54
	.zero		2


	//----- nvinfo : EIATTR_SYSCALL_OFFSETS
	.align		4
        /*05f4*/ 	.byte	0x04, 0x46
        /*05f6*/ 	.short	(.L_352 - .L_351)


	//   ....[0]....
.L_351:
        /*05f8*/ 	.word	0x0000a200


	//   ....[1]....
        /*05fc*/ 	.word	0x00026210


	//   ....[2]....
        /*0600*/ 	.word	0x00026360


	//   ....[3]....
        /*0604*/ 	.word	0x00026450


	//   ....[4]....
        /*0608*/ 	.word	0x00026f00


	//   ....[5]....
        /*060c*/ 	.word	0x00027790


	//----- nvinfo : EIATTR_MBARRIER_INSTR_OFFSETS
	.align		4
.L_352:
        /*0610*/ 	.byte	0x04, 0x39
        /*0612*/ 	.short	(.L_354 - .L_353)


	//   ....[0]....
.L_353:
        /*0614*/ 	.word	0x00000190
        /*0618*/ 	.word	0x000000ff
        /*061c*/ 	.word	0x00038800
        /*0620*/ 	.short	0x0100
        /*0622*/ 	.byte	0x08
	.zero		1


	//   ....[1]....
        /*0624*/ 	.word	0x000001a0
        /*0628*/ 	.word	0x000000ff
        /*062c*/ 	.word	0x00038810
        /*0630*/ 	.short	0x0100
        /*0632*/ 	.byte	0x08
	.zero		1


	//   ....[2]....
        /*0634*/ 	.word	0x000001b0
        /*0638*/ 	.word	0x000000ff
        /*063c*/ 	.word	0x00038820
        /*0640*/ 	.short	0x0100
        /*0642*/ 	.byte	0x08
	.zero		1


	//   ....[3]....
        /*0644*/ 	.word	0x00000260
        /*0648*/ 	.word	0x000000ff
        /*064c*/ 	.word	0x00038830
        /*0650*/ 	.short	0x0100
        /*0652*/ 	.byte	0x06
	.zero		1


	//   ....[4]....
        /*0654*/ 	.word	0x00000270
        /*0658*/ 	.word	0x000000ff
        /*065c*/ 	.word	0x00038840
        /*0660*/ 	.short	0x0100
        /*0662*/ 	.byte	0x06
	.zero		1


	//   ....[5]....
        /*0664*/ 	.word	0x00000280
        /*0668*/ 	.word	0x000000ff
        /*066c*/ 	.word	0x00038838
        /*0670*/ 	.short	0x0100
        /*0672*/ 	.byte	0x06
	.zero		1


	//   ....[6]....
        /*0674*/ 	.word	0x00000290
        /*0678*/ 	.word	0x000000ff
        /*067c*/ 	.word	0x00038848
        /*0680*/ 	.short	0x0100
        /*0682*/ 	.byte	0x06
	.zero		1


	//   ....[7]....
        /*0684*/ 	.word	0x000003c0
        /*0688*/ 	.word	0x000000ff
        /*068c*/ 	.word	0x00038850
        /*0690*/ 	.short	0x0100
        /*0692*/ 	.byte	0x08
	.zero		1


	//   ....[8]....
        /*0694*/ 	.word	0x000003d0
        /*0698*/ 	.word	0x000000ff
        /*069c*/ 	.word	0x00038860
        /*06a0*/ 	.short	0x0100
        /*06a2*/ 	.byte	0x08
	.zero		1


	//   ....[9]....
        /*06a4*/ 	.word	0x000003e0
        /*06a8*/ 	.word	0x000000ff
        /*06ac*/ 	.word	0x00038858
        /*06b0*/ 	.short	0x0100
        /*06b2*/ 	.byte	0x08
	.zero		1


	//   ....[10]....
        /*06b4*/ 	.word	0x000003f0
        /*06b8*/ 	.word	0x000000ff
        /*06bc*/ 	.word	0x00038868
        /*06c0*/ 	.short	0x0100
        /*06c2*/ 	.byte	0x08
	.zero		1


	//   ....[11]....
        /*06c4*/ 	.word	0x000004e0
        /*06c8*/ 	.word	0x000000ff
        /*06cc*/ 	.word	0x00038870
        /*06d0*/ 	.short	0x0100
        /*06d2*/ 	.byte	0x06
	.zero		1


	//   ....[12]....
        /*06d4*/ 	.word	0x000004f0
        /*06d8*/ 	.word	0x000000ff
        /*06dc*/ 	.word	0x00038880
        /*06e0*/ 	.short	0x0100
        /*06e2*/ 	.byte	0x06
	.zero		1


	//   ....[13]....
        /*06e4*/ 	.word	0x00000500
        /*06e8*/ 	.word	0x000000ff
        /*06ec*/ 	.word	0x00038878
        /*06f0*/ 	.short	0x0100
        /*06f2*/ 	.byte	0x06
	.zero		1


	//   ....[14]....
        /*06f4*/ 	.word	0x00000510
        /*06f8*/ 	.word	0x000000ff
        /*06fc*/ 	.word	0x00038888
        /*0700*/ 	.short	0x0100
        /*0702*/ 	.byte	0x06
	.zero		1


	//   ....[15]....
        /*0704*/ 	.word	0x00000640
        /*0708*/ 	.word	0x000000ff
        /*070c*/ 	.word	0x00038890
        /*0710*/ 	.short	0x0100
        /*0712*/ 	.byte	0x08
	.zero		1


	//   ....[16]....
        /*0714*/ 	.word	0x00000650
        /*0718*/ 	.word	0x000000ff
        /*071c*/ 	.word	0x000388a0
        /*0720*/ 	.short	0x0100
        /*0722*/ 	.byte	0x08
	.zero		1


	//   ....[17]....
        /*0724*/ 	.word	0x00000660
        /*0728*/ 	.word	0x000000ff
        /*072c*/ 	.word	0x00038898
        /*0730*/ 	.short	0x0100
        /*0732*/ 	.byte	0x08
	.zero		1


	//   ....[18]....
        /*0734*/ 	.word	0x00000670
        /*0738*/ 	.word	0x000000ff
        /*073c*/ 	.word	0x000388a8
        /*0740*/ 	.short	0x0100
        /*0742*/ 	.byte	0x08
	.zero		1


	//   ....[19]....
        /*0744*/ 	.word	0x000007d0
        /*0748*/ 	.word	0x000000ff
        /*074c*/ 	.word	0x000388b0
        /*0750*/ 	.short	0x0100
        /*0752*/ 	.byte	0x08
	.zero		1


	//   ....[20]....
        /*0754*/ 	.word	0x000007e0
        /*0758*/ 	.word	0x000000ff
        /*075c*/ 	.word	0x000388c0
        /*0760*/ 	.short	0x0100
        /*0762*/ 	.byte	0x08
	.zero		1


	//   ....[21]....
        /*0764*/ 	.word	0x000007f0
        /*0768*/ 	.word	0x000000ff
        /*076c*/ 	.word	0x000388b8
        /*0770*/ 	.short	0x0100
        /*0772*/ 	.byte	0x08
	.zero		1


	//   ....[22]....
        /*0774*/ 	.word	0x00000800
        /*0778*/ 	.word	0x000000ff
        /*077c*/ 	.word	0x000388c8
        /*0780*/ 	.short	0x0100
        /*0782*/ 	.byte	0x08
	.zero		1


	//   ....[23]....
        /*0784*/ 	.word	0x00004570
        /*0788*/ 	.word	0x00000004
        /*078c*/ 	.word	0x00000000
        /*0790*/ 	.short	0x0101
        /*0792*/ 	.byte	0x3f
	.zero		1


	//   ....[24]....
        /*0794*/ 	.word	0x00008300
        /*0798*/ 	.word	0x00000006
        /*079c*/ 	.word	0x00000000
        /*07a0*/ 	.short	0x0101
        /*07a2*/ 	.byte	0x3f
	.zero		1


	//   ....[25]....
        /*07a4*/ 	.word	0x0000a720
        /*07a8*/ 	.word	0x000000ff
        /*07ac*/ 	.word	0x00038800
        /*07b0*/ 	.short	0x010a
        /*07b2*/ 	.byte	0x2c
	.zero		1


	//   ....[26]....
        /*07b4*/ 	.word	0x0000aba0
        /*07b8*/ 	.word	0x00000014
        /*07bc*/ 	.word	0x00000000
        /*07c0*/ 	.short	0x010a
        /*07c2*/ 	.byte	0x3f
	.zero		1


	//   ....[27]....
        /*07c4*/ 	.word	0x0000ac00
        /*07c8*/ 	.word	0x00000014
        /*07cc*/ 	.word	0x00000000
        /*07d0*/ 	.short	0x010a
        /*07d2*/ 	.byte	0x3f
	.zero		1


	//   ....[28]....
        /*07d4*/ 	.word	0x0000afb0
        /*07d8*/ 	.word	0x000000ff
        /*07dc*/ 	.word	0x00038810
        /*07e0*/ 	.short	0x010a
        /*07e2*/ 	.byte	0x2c
	.zero		1


	//   ....[29]....
        /*07e4*/ 	.word	0x0000b0b0
        /*07e8*/ 	.word	0x0000000c
        /*07ec*/ 	.word	0x00000000
        /*07f0*/ 	.short	0x010a
        /*07f2*/ 	.byte	0x3f
	.zero		1


	//   ....[30]....
        /*07f4*/ 	.word	0x0000b110
        /*07f8*/ 	.word	0x0000000c
        /*07fc*/ 	.word	0x00000000
        /*0800*/ 	.short	0x010a
        /*0802*/ 	.byte	0x3f
	.zero		1


	//   ....[31]....
        /*0804*/ 	.word	0x0000cd00
        /*0808*/ 	.word	0x00000003
        /*080c*/ 	.word	0x00000000
        /*0810*/ 	.short	0x0101
        /*0812*/ 	.byte	0x3f
	.zero		1


	//   ....[32]....
        /*0814*/ 	.word	0x00011560
        /*0818*/ 	.word	0x00000000
        /*081c*/ 	.word	0x00000000
        /*0820*/ 	.short	0x0101
        /*0822*/ 	.byte	0x3f
	.zero		1


	//   ....[33]....
        /*0824*/ 	.word	0x00011cd0
        /*0828*/ 	.word	0x00000006
        /*082c*/ 	.word	0x00000000
        /*0830*/ 	.short	0x010a
        /*0832*/ 	.byte	0x3f
	.zero		1


	//   ....[34]....
        /*0834*/ 	.word	0x00011d70
        /*0838*/ 	.word	0x00000008
        /*083c*/ 	.word	0x00000000
        /*0840*/ 	.short	0x010a
        /*0842*/ 	.byte	0x3f
	.zero		1


	//   ....[35]....
        /*0844*/ 	.word	0x00012190
        /*0848*/ 	.word	0x0000000e
        /*084c*/ 	.word	0x00000000
        /*0850*/ 	.short	0x010a
        /*0852*/ 	.byte	0x3f
	.zero		1


	//   ....[36]....
        /*0854*/ 	.word	0x000121f0
        /*0858*/ 	.word	0x0000000e
        /*085c*/ 	.word	0x00000000
        /*0860*/ 	.short	0x010a
        /*0862*/ 	.byte	0x3f
	.zero		1


	//   ....[37]....
        /*0864*/ 	.word	0x00013de0
        /*0868*/ 	.word	0x00000003
        /*086c*/ 	.word	0x00000000
        /*0870*/ 	.short	0x0101
        /*0872*/ 	.byte	0x3f
	.zero		1


	//   ....[38]....
        /*0874*/ 	.word	0x00018c80
        /*0878*/ 	.word	0x00000003
        /*087c*/ 	.word	0x00000000
        /*0880*/ 	.short	0x0101
        /*0882*/ 	.byte	0x3f
	.zero		1


	//   ....[39]....
        /*0884*/ 	.word	0x00018e50
        /*0888*/ 	.word	0x00000006
        /*088c*/ 	.word	0x00000000
        /*0890*/ 	.short	0x010a
        /*0892*/ 	.byte	0x3f
	.zero		1


	//   ....[40]....
        /*0894*/ 	.word	0x00018ef0
        /*0898*/ 	.word	0x00000008
        /*089c*/ 	.word	0x00000000
        /*08a0*/ 	.short	0x010a
        /*08a2*/ 	.byte	0x3f
	.zero		1


	//   ....[41]....
        /*08a4*/ 	.word	0x00019310
        /*08a8*/ 	.word	0x0000000e
        /*08ac*/ 	.word	0x00000000
        /*08b0*/ 	.short	0x010a
        /*08b2*/ 	.byte	0x3f
	.zero		1


	//   ....[42]....
        /*08b4*/ 	.word	0x00019370
        /*08b8*/ 	.word	0x0000000e
        /*08bc*/ 	.word	0x00000000
        /*08c0*/ 	.short	0x010a
        /*08c2*/ 	.byte	0x3f
	.zero		1


	//   ....[43]....
        /*08c4*/ 	.word	0x0001af60
        /*08c8*/ 	.word	0x00000003
        /*08cc*/ 	.word	0x00000000
        /*08d0*/ 	.short	0x0101
        /*08d2*/ 	.byte	0x3f
	.zero		1


	//   ....[44]....
        /*08d4*/ 	.word	0x00020c70
        /*08d8*/ 	.word	0x00000003
        /*08dc*/ 	.word	0x00000000
        /*08e0*/ 	.short	0x0101
        /*08e2*/ 	.byte	0x3f
	.zero		1


	//   ....[45]....
        /*08e4*/ 	.word	0x00023da0
        /*08e8*/ 	.word	0x000000ff
        /*08ec*/ 	.word	0x00000000
        /*08f0*/ 	.short	0x0101
        /*08f2*/ 	.byte	0x05
	.zero		1


	//   ....[46]....
        /*08f4*/ 	.word	0x00026870
        /*08f8*/ 	.word	0x0000001b
        /*08fc*/ 	.word	0x00038840
        /*0900*/ 	.short	0x010a
        /*0902*/ 	.byte	0x3f
	.zero		1


	//   ....[47]....
        /*0904*/ 	.word	0x00026ce0
        /*0908*/ 	.word	0x0000001b
        /*090c*/ 	.word	0x00038830
        /*0910*/ 	.short	0x0107
        /*0912*/ 	.byte	0x3f
	.zero		1


	//   ....[48]....
        /*0914*/ 	.word	0x00026d90
        /*0918*/ 	.word	0x0000001b
        /*091c*/ 	.word	0x00038830
        /*0920*/ 	.short	0x0101
        /*0922*/ 	.byte	0x3f
	.zero		1


	//   ....[49]....
        /*0924*/ 	.word	0x00027560
        /*0928*/ 	.word	0x00000011
        /*092c*/ 	.word	0x00038800
        /*0930*/ 	.short	0x0107
        /*0932*/ 	.byte	0x3f
	.zero		1


	//   ....[50]....
        /*0934*/ 	.word	0x00027600
        /*0938*/ 	.word	0x00000011
        /*093c*/ 	.word	0x00038800
        /*0940*/ 	.short	0x0101
        /*0942*/ 	.byte	0x3f
	.zero		1


	//   ....[51]....
        /*0944*/ 	.word	0x00027fc0
        /*0948*/ 	.word	0x00000011
        /*094c*/ 	.word	0x00038810
        /*0950*/ 	.short	0x0107
        /*0952*/ 	.byte	0x3f
	.zero		1


	//   ....[52]....
        /*0954*/ 	.word	0x000280b0
        /*0958*/ 	.word	0x00000011
        /*095c*/ 	.word	0x00038810
        /*0960*/ 	.short	0x0101
        /*0962*/ 	.byte	0x3f
	.zero		1


	//   ....[53]....
        /*0964*/ 	.word	0x000280d0
        /*0968*/ 	.word	0x00000011
        /*096c*/ 	.word	0x00038820
        /*0970*/ 	.short	0x010a
        /*0972*/ 	.byte	0x3f
	.zero		1


	//   ....[54]....
        /*0974*/ 	.word	0x00028150
        /*0978*/ 	.word	0x0000001b
        /*097c*/ 	.word	0x00038860
        /*0980*/ 	.short	0x010a
        /*0982*/ 	.byte	0x3f
	.zero		1


	//   ....[55]....
        /*0984*/ 	.word	0x000289c0
        /*0988*/ 	.word	0x0000001b
        /*098c*/ 	.word	0x00038850
        /*0990*/ 	.short	0x0107
        /*0992*/ 	.byte	0x3f
	.zero		1


	//   ....[56]....
        /*0994*/ 	.word	0x00028a80
        /*0998*/ 	.word	0x0000001b
        /*099c*/ 	.word	0x00038850
        /*09a0*/ 	.short	0x0101
        /*09a2*/ 	.byte	0x3f
	.zero		1


	//   ....[57]....
        /*09a4*/ 	.word	0x00028db0
        /*09a8*/ 	.word	0x00000008
        /*09ac*/ 	.word	0x00038840
        /*09b0*/ 	.short	0x010a
        /*09b2*/ 	.byte	0x3f
	.zero		1


	//   ....[58]....
        /*09b4*/ 	.word	0x000290e0
        /*09b8*/ 	.word	0x00000008
        /*09bc*/ 	.word	0x00038830
        /*09c0*/ 	.short	0x0107
        /*09c2*/ 	.byte	0x3f
	.zero		1


	//   ....[59]....
        /*09c4*/ 	.word	0x00029190
        /*09c8*/ 	.word	0x00000008
        /*09cc*/ 	.word	0x00038830
        /*09d0*/ 	.short	0x0101
        /*09d2*/ 	.byte	0x3f
	.zero		1


	//   ....[60]....
        /*09d4*/ 	.word	0x000291c0
        /*09d8*/ 	.word	0x00000008
        /*09dc*/ 	.word	0x00038860
        /*09e0*/ 	.short	0x010a
        /*09e2*/ 	.byte	0x3f
	.zero		1


	//   ....[61]....
        /*09e4*/ 	.word	0x00029840
        /*09e8*/ 	.word	0x00000008
        /*09ec*/ 	.word	0x00038850
        /*09f0*/ 	.short	0x0107
        /*09f2*/ 	.byte	0x3f
	.zero		1


	//   ....[62]....
        /*09f4*/ 	.word	0x000298f0
        /*09f8*/ 	.word	0x00000008
        /*09fc*/ 	.word	0x00038850
        /*0a00*/ 	.short	0x0101
        /*0a02*/ 	.byte	0x3f
	.zero		1


	//   ....[63]....
        /*0a04*/ 	.word	0x00029cd0
        /*0a08*/ 	.word	0x00000005
        /*0a0c*/ 	.word	0x00038820
        /*0a10*/ 	.short	0x010a
        /*0a12*/ 	.byte	0x3f
	.zero		1


	//   ....[64]....
        /*0a14*/ 	.word	0x00029e50
        /*0a18*/ 	.word	0x00000003
        /*0a1c*/ 	.word	0x00038840
        /*0a20*/ 	.short	0x010a
        /*0a22*/ 	.byte	0x3f
	.zero		1


	//   ....[65]....
        /*0a24*/ 	.word	0x00029ef0
        /*0a28*/ 	.word	0x00000005
        /*0a2c*/ 	.word	0x00038840
        /*0a30*/ 	.short	0x010a
        /*0a32*/ 	.byte	0x3f
	.zero		1


	//   ....[66]....
        /*0a34*/ 	.word	0x00029f30
        /*0a38*/ 	.word	0x00000003
        /*0a3c*/ 	.word	0x00038860
        /*0a40*/ 	.short	0x010a
        /*0a42*/ 	.byte	0x3f
	.zero		1


	//   ....[67]....
        /*0a44*/ 	.word	0x00029f70
        /*0a48*/ 	.word	0x00000005
        /*0a4c*/ 	.word	0x00038860
        /*0a50*/ 	.short	0x010a
        /*0a52*/ 	.byte	0x3f
	.zero		1


	//   ....[68]....
        /*0a54*/ 	.word	0x00029fe0
        /*0a58*/ 	.word	0x00000003
        /*0a5c*/ 	.word	0x00038800
        /*0a60*/ 	.short	0x010a
        /*0a62*/ 	.byte	0x3f
	.zero		1


	//   ....[69]....
        /*0a64*/ 	.word	0x0002a030
        /*0a68*/ 	.word	0x00000014
        /*0a6c*/ 	.word	0x00000000
        /*0a70*/ 	.short	0x010a
        /*0a72*/ 	.byte	0x3f
	.zero		1


	//   ....[70]....
        /*0a74*/ 	.word	0x0002a090
        /*0a78*/ 	.word	0x00000004
        /*0a7c*/ 	.word	0x00038810
        /*0a80*/ 	.short	0x010a
        /*0a82*/ 	.byte	0x3f
	.zero		1


	//   ....[71]....
        /*0a84*/ 	.word	0x0002a0e0
        /*0a88*/ 	.word	0x0000000c
        /*0a8c*/ 	.word	0x00000000
        /*0a90*/ 	.short	0x010a
        /*0a92*/ 	.byte	0x3f
	.zero		1


	//   ....[72]....
        /*0a94*/ 	.word	0x0002a130
        /*0a98*/ 	.word	0x00000008
        /*0a9c*/ 	.word	0x00000000
        /*0aa0*/ 	.short	0x010a
        /*0aa2*/ 	.byte	0x3f
	.zero		1


	//   ....[73]....
        /*0aa4*/ 	.word	0x0002a180
        /*0aa8*/ 	.word	0x0000000e
        /*0aac*/ 	.word	0x00000000
        /*0ab0*/ 	.short	0x010a
        /*0ab2*/ 	.byte	0x3f
	.zero		1


	//   ....[74]....
        /*0ab4*/ 	.word	0x0002a1d0
        /*0ab8*/ 	.word	0x00000008
        /*0abc*/ 	.word	0x00000000
        /*0ac0*/ 	.short	0x010a
        /*0ac2*/ 	.byte	0x3f
	.zero		1


	//   ....[75]....
        /*0ac4*/ 	.word	0x0002a220
        /*0ac8*/ 	.word	0x0000000e
        /*0acc*/ 	.word	0x00000000
        /*0ad0*/ 	.short	0x010a
        /*0ad2*/ 	.byte	0x3f
	.zero		1


	//   ....[76]....
        /*0ad4*/ 	.word	0x0002a320
        /*0ad8*/ 	.word	0x0000001b
        /*0adc*/ 	.word	0x00038840
        /*0ae0*/ 	.short	0x010a
        /*0ae2*/ 	.byte	0x3f
	.zero		1


	//   ....[77]....
        /*0ae4*/ 	.word	0x0002b440
        /*0ae8*/ 	.word	0x00000011
        /*0aec*/ 	.word	0x00038820
        /*0af0*/ 	.short	0x010a
        /*0af2*/ 	.byte	0x3f
	.zero		1


	//   ....[78]....
        /*0af4*/ 	.word	0x0002b490
        /*0af8*/ 	.word	0x0000001b
        /*0afc*/ 	.word	0x00038860
        /*0b00*/ 	.short	0x010a
        /*0b02*/ 	.byte	0x3f
	.zero		1


	//   ....[79]....
        /*0b04*/ 	.word	0x0002bd00
        /*0b08*/ 	.word	0x00000008
        /*0b0c*/ 	.word	0x00038840
        /*0b10*/ 	.short	0x010a
        /*0b12*/ 	.byte	0x3f
	.zero		1


	//   ....[80]....
        /*0b14*/ 	.word	0x0002c1a0
        /*0b18*/ 	.word	0x00000008
        /*0b1c*/ 	.word	0x00038860
        /*0b20*/ 	.short	0x010a
        /*0b22*/ 	.byte	0x3f
	.zero		1


	//   ....[81]....
        /*0b24*/ 	.word	0x0002c9d0
        /*0b28*/ 	.word	0x00000005
        /*0b2c*/ 	.word	0x00038820
        /*0b30*/ 	.short	0x010a
        /*0b32*/ 	.byte	0x3f
	.zero		1


	//   ....[82]....
        /*0b34*/ 	.word	0x0002cb70
        /*0b38*/ 	.word	0x00000003
        /*0b3c*/ 	.word	0x00038840
        /*0b40*/ 	.short	0x010a
        /*0b42*/ 	.byte	0x3f
	.zero		1


	//   ....[83]....
        /*0b44*/ 	.word	0x0002cbc0
        /*0b48*/ 	.word	0x00000005
        /*0b4c*/ 	.word	0x00038840
        /*0b50*/ 	.short	0x010a
        /*0b52*/ 	.byte	0x3f
	.zero		1


	//   ....[84]....
        /*0b54*/ 	.word	0x0002cc10
        /*0b58*/ 	.word	0x00000003
        /*0b5c*/ 	.word	0x00038860
        /*0b60*/ 	.short	0x010a
        /*0b62*/ 	.byte	0x3f
	.zero		1


	//   ....[85]....
        /*0b64*/ 	.word	0x0002cfd0
        /*0b68*/ 	.word	0x0000001a
        /*0b6c*/ 	.word	0x00000000
        /*0b70*/ 	.short	0x010a
        /*0b72*/ 	.byte	0x3f
	.zero		1


	//   ....[86]....
        /*0b74*/ 	.word	0x0002d110
        /*0b78*/ 	.word	0x0000000b
        /*0b7c*/ 	.word	0x00000000
        /*0b80*/ 	.short	0x010a
        /*0b82*/ 	.byte	0x3f
	.zero		1


	//   ....[87]....
        /*0b84*/ 	.word	0x0002d770
        /*0b88*/ 	.word	0x0000003a
        /*0b8c*/ 	.word	0x00000000
        /*0b90*/ 	.short	0x010a
        /*0b92*/ 	.byte	0x3f
	.zero		1


	//   ....[88]....
        /*0b94*/ 	.word	0x0002d8b0
        /*0b98*/ 	.word	0x00000038
        /*0b9c*/ 	.word	0x00000000
        /*0ba0*/ 	.short	0x010a
        /*0ba2*/ 	.byte	0x3f
	.zero		1


	//   ....[89]....
        /*0ba4*/ 	.word	0x0002fdd0
        /*0ba8*/ 	.word	0x0000000b
        /*0bac*/ 	.word	0x00000000
        /*0bb0*/ 	.short	0x0101
        /*0bb2*/ 	.byte	0x3f
	.zero		1


	//   ....[90]....
        /*0bb4*/ 	.word	0x0003e970
        /*0bb8*/ 	.word	0x00000007
        /*0bbc*/ 	.word	0x00000000
        /*0bc0*/ 	.short	0x0101
        /*0bc2*/ 	.byte	0x3f
	.zero		1


	//   ....[91]....
        /*0bc4*/ 	.word	0x0003e990
        /*0bc8*/ 	.word	0x0000000b
        /*0bcc*/ 	.word	0x00000000
        /*0bd0*/ 	.short	0x010a
        /*0bd2*/ 	.byte	0x3f
	.zero		1


	//   ....[92]....
        /*0bd4*/ 	.word	0x0003e9e0
        /*0bd8*/ 	.word	0x00000038
        /*0bdc*/ 	.word	0x00000000
        /*0be0*/ 	.short	0x010a
        /*0be2*/ 	.byte	0x3f
	.zero		1


	//----- nvinfo : EIATTR_NUM_MBARRIERS
	.align		4
.L_354:
        /*0be4*/ 	.byte	0x03, 0x38
        /*0be6*/ 	.short	0x0017


	//----- nvinfo : EIATTR_EXIT_INSTR_OFFSETS
	.align		4
        /*0be8*/ 	.byte	0x04, 0x1c
        /*0bea*/ 	.short	(.L_356 - .L_355)


	//   ....[0]....
.L_355:
        /*0bec*/ 	.word	0x00000a40


	//   ....[1]....
        /*0bf0*/ 	.word	0x00024eb0


	//   ....[2]....
        /*0bf4*/ 	.word	0x00029fc0


	//----- nvinfo : EIATTR_MAX_THREADS
	.align		4
.L_356:
        /*0bf8*/ 	.byte	0x04, 0x05
        /*0bfa*/ 	.short	(.L_358 - .L_357)
.L_357:
        /*0bfc*/ 	.word	0x00000180
        /*0c00*/ 	.word	0x00000001
        /*0c04*/ 	.word	0x00000001


	//----- nvinfo : EIATTR_CRS_STACK_SIZE
	.align		4
.L_358:
        /*0c08*/ 	.byte	0x04, 0x1e
        /*0c0a*/ 	.short	(.L_360 - .L_359)
.L_359:
        /*0c0c*/ 	.word	0x00000000


	//----- nvinfo : EIATTR_CBANK_PARAM_SIZE
	.align		4
.L_360:
        /*0c10*/ 	.byte	0x03, 0x19
        /*0c12*/ 	.short	0x0bf0


	//----- nvinfo : EIATTR_PARAM_CBANK
	.align		4
        /*0c14*/ 	.byte	0x04, 0x0a
        /*0c16*/ 	.short	(.L_362 - .L_361)
	.align		4
.L_361:
        /*0c18*/ 	.word	index@(.nv.constant0._ZN7cutlass13device_kernelIN5flash11enable_sm90INS1_16FlashAttnFwdSm90INS1_25CollectiveMainloopFwdSm90ILi2EN4cute5tupleIJNS5_1CILi1EEES8_S8_EEENS6_IJNS7_ILi64EEESA_SA_EEELi512ENS_6half_tEfNS_4arch4Sm90ELb0ELb1ELb1ELb0ELb1ELb0ELb1ELb0ELb0ELb1ELb0ELb0EEENS1_21CollectiveEpilogueFwdINS6_IJSA_NS7_ILi512EEESA_EEES9_SC_SE_Li256ELb0ELb1ELb0ELb0EEENS1_30DynamicPersistentTileSchedulerILi256ELi128ELb0ELb1ELb1EEEEEEEEEvNT_6ParamsE)
        /*0c1c*/ 	.short	0x0210
        /*0c1e*/ 	.short	0x0bf0


	//----- nvinfo : EIATTR_SW_WAR
	.align		4
.L_362:
        /*0c20*/ 	.byte	0x04, 0x36
        /*0c22*/ 	.short	(.L_364 - .L_363)
.L_363:
        /*0c24*/ 	.word	0x00000008
.L_364:


//--------------------- .nv.info._ZN7cutlass13device_kernelIN5flash11enable_sm90INS1_16FlashAttnFwdSm90INS1_25CollectiveMainloopFwdSm90ILi2EN4cute5tupleIJNS5_1CILi1EEES8_S8_EEENS6_IJNS7_ILi64EEESA_SA_EEELi512ENS_6half_tEfNS_4arch4Sm90ELb0ELb1ELb1ELb1ELb1ELb0ELb0ELb0ELb0ELb1ELb0ELb0EEENS1_21CollectiveEpilogueFwdINS6_IJSA_NS7_ILi512EEESA_EEES9_SC_SE_Li256ELb1ELb1ELb0ELb0EEENS1_36VarlenDynamicPersistentTileSchedulerILi64ELi64ELi256ELi128ELb0ELb1ELb1ELb1ELb0ELb1EEEEEEEEEvNT_6ParamsE --------------------------
	.section	.nv.info._ZN7cutlass13device_kernelIN5flash11enable_sm90INS1_16FlashAttnFwdSm90INS1_25CollectiveMainloopFwdSm90ILi2EN4cute5tupleIJNS5_1CILi1EEES8_S8_EEENS6_IJNS7_ILi64EEESA_SA_EEELi512ENS_6half_tEfNS_4arch4Sm90ELb0ELb1ELb1ELb1ELb1ELb0ELb0ELb0ELb0ELb1ELb0ELb0EEENS1_21CollectiveEpilogueFwdINS6_IJSA_NS7_ILi512EEESA_EEES9_SC_SE_Li256ELb1ELb1ELb0ELb0EEENS1_36VarlenDynamicPersistentTileSchedulerILi64ELi64ELi256ELi128ELb0ELb1ELb1ELb1ELb0ELb1EEEEEEEEEvNT_6ParamsE,"",@"SHT_CUDA_INFO"
	.sectionflags	@""
	.align	4


	//----- nvinfo : EIATTR_CUDA_API_VERSION
	.align		4
        /*0000*/ 	.byte	0x04, 0x37
        /*0002*/ 	.short	(.L_366 - .L_365)
.L_365:
        /*0004*/ 	.word	0x00000082


	//----- nvinfo : EIATTR_KPARAM_INFO
	.align		4
.L_366:
        /*0008*/ 	.byte	0x04, 0x17
        /*000a*/ 	.short	(.L_368 - .L_367)
.L_367:
        /*000c*/ 	.word	0x00000000
        /*0010*/ 	.short	0x0000
        /*0012*/ 	.short	0x0070
        /*0014*/ 	.byte	0x00, 0xf0, 0x01, 0x2a


	//----- nvinfo : EIATTR_SPARSE_MMA_MASK
	.align		4
.L_368:
        /*0018*/ 	.byte	0x03, 0x50
        /*001a*/ 	.short	0x0000


	//----- nvinfo : EIATTR_MAXREG_COUNT
	.align		4
        /*001c*/ 	.byte	0x03, 0x1b
        /*001e*/ 	.short	0x00a8


	//----- nvinfo : EIATTR_NUM_BARRIERS
	.align		4
        /*0020*/ 	.byte	0x02, 0x4c
        /*0022*/ 	.byte	0x10
	.zero		1


	//----- nvinfo : EIATTR_EXTERNS
	.align		4
        /*0024*/ 	.byte	0x04, 0x0f
        /*0026*/ 	.short	(.L_370 - .L_369)


	//   ....[0]....
	.align		4
.L_369:
        /*0028*/ 	.word	index@(__assertfail)


	//----- nvinfo : EIATTR_ANNOTATIONS
	.align		4
.L_370:
        /*002c*/ 	.byte	0x04, 0x55
        /*002e*/ 	.short	(.L_372 - .L_371)


	//   ....[0]....
.L_371:
        /* <DEDUP_REMOVED lines=10> */


	//----- nvinfo : EIATTR_MERCURY_ISA_VERSION
	.align		4
.L_372:
        /*00b8*/ 	.byte	0x03, 0x5f
        /*00ba*/ 	.short	0x0101


	//----- nvinfo : EIATTR_UNUSED_LOAD_BYTE_OFFSET
	.align		4
        /*00bc*/ 	.byte	0x04, 0x44
        /*00be*/ 	.short	(.L_374 - .L_373)


	//   ....[0]....
.L_373:
        /*00c0*/ 	.word	0x00000940
        /*00c4*/ 	.word	0x0000fff0


	//   ....[1]....
        /*00c8*/ 	.word	0x0000df70
        /*00cc*/ 	.word	0x0000fff0


	//----- nvinfo : EIATTR_INT_WARP_WIDE_INSTR_OFFSETS
	.align		4
.L_374:
        /*00d0*/ 	.byte	0x04, 0x31
        /*00d2*/ 	.short	(.L_376 - .L_375)


	//   ....[0]....
.L_375:
        /*00d4*/ 	.word	0x000000c0


	//   ....[1]....
        /*00d8*/ 	.word	0x000000d0


	//   ....[2]....
        /*00dc*/ 	.word	0x00000170


	//   ....[3]....
        /*00e0*/ 	.word	0x000124c0


	//   ....[4]....
        /*00e4*/ 	.word	0x00012550


	//   ....[5]....
        /*00e8*/ 	.word	0x00015a10


	//   ....[6]....
        /*00ec*/ 	.word	0x00015aa0


	//----- nvinfo : EIATTR_COOP_GROUP_MASK_REGIDS
	.align		4
.L_376:
        /*00f0*/ 	.byte	0x04, 0x29
        /*00f2*/ 	.short	(.L_378 - .L_377)


	//   ....[0]....
.L_377:
        /*00f4*/ 	.word	0xffffffff


	//   ....[1]....
        /*00f8*/ 	.word	0xffffffff


	//   ....[2]....
        /*00fc*/ 	.word	0xffffffff


	//   ....[3]....
        /*0100*/ 	.word	0xffffffff


	//   ....[4]....
        /*0104*/ 	.word	0xffffffff


	//   ....[5]....
        /*0108*/ 	.word	0xffffffff


	//   ....[6]....
        /*010c*/ 	.word	0xffffffff


	//   ....[7]....
        /*0110*/ 	.word	0xffffffff


	//   ....[8]....
        /*0114*/ 	.word	0xffffffff


	//   ....[9]....
        /*0118*/ 	.word	0xffffffff


	//   ....[10]....
        /*011c*/ 	.word	0xffffffff


	//   ....[11]....
        /*0120*/ 	.word	0xffffffff


	//   ....[12]....
        /*0124*/ 	.word	0xffffffff


	//   ....[13]....
        /*0128*/ 	.word	0xffffffff


	//   ....[14]....
        /*012c*/ 	.word	0xffffffff


	//   ....[15]....
        /*0130*/ 	.word	0xffffffff


	//   ....[16]....
        /*0134*/ 	.word	0xffffffff


	//   ....[17]....
        /*0138*/ 	.word	0xffffffff


	//   ....[18]....
        /*013c*/ 	.word	0xffffffff


	//   ....[19]....
        /*0140*/ 	.word	0xffffffff


	//   ....[20]....
        /*0144*/ 	.word	0xffffffff


	//   ....[21]....
        /*0148*/ 	.word	0xffffffff


	//   ....[22]....
        /*014c*/ 	.word	0xffffffff


	//   ....[23]....
        /*0150*/ 	.word	0xffffffff


	//   ....[24]....
        /*0154*/ 	.word	0xffffffff


	//   ....[25]....
        /*0158*/ 	.word	0xffffffff


	//   ....[26]....
        /*015c*/ 	.word	0xffffffff


	//   ....[27]....
        /*0160*/ 	.word	0xffffffff


	//   ....[28]....
        /*0164*/ 	.word	0xffffffff


	//   ....[29]....
        /*0168*/ 	.word	0xffffffff


	//   ....[30]....
        /*016c*/ 	.word	0xffffffff


	//   ....[31]....
        /*0170*/ 	.word	0xffffffff


	//   ....[32]....
        /*0174*/ 	.word	0xffffffff


	//   ....[33]....
        /*0178*/ 	.word	0xffffffff


	//   ....[34]....
        /*017c*/ 	.word	0xffffffff


	//   ....[35]....
        /*0180*/ 	.word	0xffffffff


	//   ....[36]....
        /*0184*/ 	.word	0xffffffff


	//   ....[37]....
        /*0188*/ 	.word	0xffffffff


	//   ....[38]....
        /*018c*/ 	.word	0xffffffff


	//   ....[39]....
        /*0190*/ 	.word	0xffffffff


	//   ....[40]....
        /*0194*/ 	.word	0xffffffff


	//   ....[41]....
        /*0198*/ 	.word	0xffffffff


	//   ....[42]....
        /*019c*/ 	.word	0xffffffff


	//   ....[43]....
        /*01a0*/ 	.word	0xffffffff


	//   ....[44]....
        /*01a4*/ 	.word	0xffffffff


	//   ....[45]....
        /*01a8*/ 	.word	0xffffffff


	//   ....[46]....
        /*01ac*/ 	.word	0xffffffff


	//   ....[47]....
        /*01b0*/ 	.word	0xffffffff


	//   ....[48]....
        /*01b4*/ 	.word	0xffffffff


	//   ....[49]....
        /*01b8*/ 	.word	0xffffffff


	//   ....[50]....
        /*01bc*/ 	.word	0xffffffff


	//   ....[51]....
        /*01c0*/ 	.word	0xffffffff


	//   ....[52]....
        /*01c4*/ 	.word	0xffffffff


	//   ....[53]....
        /*01c8*/ 	.word	0xffffffff


	//   ....[54]....
        /*01cc*/ 	.word	0xffffffff


	//   ....[55]....
        /*01d0*/ 	.word	0xffffffff


	//   ....[56]....
        /*01d4*/ 	.word	0xffffffff


	//   ....[57]....
        /*01d8*/ 	.word	0xffffffff


	//   ....[58]....
        /*01dc*/ 	.word	0xffffffff


	//   ....[59]....
        /*01e0*/ 	.word	0xffffffff


	//   ....[60]....
        /*01e4*/ 	.word	0xffffffff


	//   ....[61]....
        /*01e8*/ 	.word	0xffffffff


	//   ....[62]....
        /*01ec*/ 	.word	0xffffffff


	//   ....[63]....
        /*01f0*/ 	.word	0xffffffff


	//   ....[64]....
        /*01f4*/ 	.word	0xffffffff


	//   ....[65]....
        /*01f8*/ 	.word	0xffffffff


	//   ....[66]....
        /*01fc*/ 	.word	0xffffffff


	//   ....[67]....
        /*0200*/ 	.word	0xffffffff


	//   ....[68]....
        /*0204*/ 	.word	0xffffffff


	//   ....[69]....
        /*0208*/ 	.word	0xffffffff


	//   ....[70]....
        /*020c*/ 	.word	0xffffffff


	//   ....[71]....
        /*0210*/ 	.word	0xffffffff


	//   ....[72]....
        /*0214*/ 	.word	0xffffffff


	//   ....[73]....
        /*0218*/ 	.word	0xffffffff


	//   ....[74]....
        /*021c*/ 	.word	0xffffffff


	//   ....[75]....
        /*0220*/ 	.word	0xffffffff


	//   ....[76]....
        /*0224*/ 	.word	0xffffffff


	//   ....[77]....
        /*0228*/ 	.word	0xffffffff


	//   ....[78]....
        /*022c*/ 	.word	0xffffffff


	//   ....[79]....
        /*0230*/ 	.word	0xffffffff


	//   ....[80]....
        /*0234*/ 	.word	0xffffffff


	//   ....[81]....
        /*0238*/ 	.word	0xffffffff


	//   ....[82]....
        /*023c*/ 	.word	0xffffffff


	//   ....[83]....
        /*0240*/ 	.word	0xffffffff


	//   ....[84]....
        /*0244*/ 	.word	0xffffffff


	//   ....[85]....
        /*0248*/ 	.word	0xffffffff


	//   ....[86]....
        /*024c*/ 	.word	0xffffffff


	//   ....[87]....
        /*0250*/ 	.word	0xffffffff


	//   ....[88]....
        /*0254*/ 	.word	0xffffffff


	//   ....[89]....
        /*0258*/ 	.word	0xffffffff


	//   ....[90]....
        /*025c*/ 	.word	0xffffffff


	//   ....[91]....
        /*0260*/ 	.word	0xffffffff


	//   ....[92]....
        /*0264*/ 	.word	0xffffffff


	//   ....[93]....
        /*0268*/ 	.word	0xffffffff


	//   ....[94]....
        /*026c*/ 	.word	0xffffffff


	//   ....[95]....
        /*0270*/ 	.word	0xffffffff


	//   ....[96]....
        /*0274*/ 	.word	0xffffffff


	//   ....[97]....
        /*0278*/ 	.word	0xffffffff


	//   ....[98]....
        /*027c*/ 	.word	0xffffffff


	//   ....[99]....
        /*0280*/ 	.word	0xffffffff


	//   ....[100]....
        /*0284*/ 	.word	0xffffffff


	//   ....[101]....
        /*0288*/ 	.word	0xffffffff


	//   ....[102]....
        /*028c*/ 	.word	0xffffffff


	//   ....[103]....
        /*0290*/ 	.word	0xffffffff


	//   ....[104]....
        /*0294*/ 	.word	0xffffffff


	//   ....[105]....
        /*0298*/ 	.word	0xffffffff


	//   ....[106]....
        /*029c*/ 	.word	0xffffffff


	//   ....[107]....
        /*02a0*/ 	.word	0xffffffff


	//   ....[108]....
        /*02a4*/ 	.word	0xffffffff


	//   ....[109]....
        /*02a8*/ 	.word	0xffffffff


	//   ....[110]....
        /*02ac*/ 	.word	0xffffffff


	//   ....[111]....
        /*02b0*/ 	.word	0xffffffff


	//   ....[112]....
        /*02b4*/ 	.word	0xffffffff


	//   ....[113]....
        /*02b8*/ 	.word	0xffffffff


	//   ....[114]....
        /*02bc*/ 	.word	0xffffffff


	//   ....[115]....
        /*02c0*/ 	.word	0xffffffff


	//   ....[116]....
        /*02c4*/ 	.word	0xffffffff


	//   ....[117]....
        /*02c8*/ 	.word	0xffffffff


	//   ....[118]....
        /*02cc*/ 	.word	0xffffffff


	//   ....[119]....
        /*02d0*/ 	.word	0xffffffff


	//   ....[120]....
        /*02d4*/ 	.word	0xffffffff


	//   ....[121]....
        /*02d8*/ 	.word	0xffffffff


	//   ....[122]....
        /*02dc*/ 	.word	0xffffffff


	//   ....[123]....
        /*02e0*/ 	.word	0xffffffff


	//   ....[124]....
        /*02e4*/ 	.word	0xffffffff


	//   ....[125]....
        /*02e8*/ 	.word	0x0500000f


	//   ....[126]....
        /*02ec*/ 	.word	0x0500000f


	//   ....[127]....
        /*02f0*/ 	.word	0x0500000f


	//   ....[128]....
        /*02f4*/ 	.word	0x0500000f


	//   ....[129]....
        /*02f8*/ 	.word	0x0500000f


	//   ....[130]....
        /*02fc*/ 	.word	0x0500000f


	//   ....[131]....
        /*0300*/ 	.word	0x0500000f


	//   ....[132]....
        /*0304*/ 	.word	0x0500000f


	//   ....[133]....
        /*0308*/ 	.word	0x0500000f


	//   ....[134]....
        /*030c*/ 	.word	0x0500000f


	//   ....[135]....
        /*0310*/ 	.word	0x0500000f


	//   ....[136]....
        /*0314*/ 	.word	0x0500000f


	//   ....[137]....
        /*0318*/ 	.word	0x0500000f


	//   ....[138]....
        /*031c*/ 	.word	0x0500000f


	//   ....[139]....
        /*0320*/ 	.word	0x0500000f


	//   ....[140]....
        /*0324*/ 	.word	0x0500000f


	//   ....[141]....
        /*0328*/ 	.word	0x0500000f


	//   ....[142]....
        /*032c*/ 	.word	0x0500000f


	//   ....[143]....
        /*0330*/ 	.word	0x0500000f


	//   ....[144]....
        /*0334*/ 	.word	0x0500000f


	//   ....[145]....
        /*0338*/ 	.word	0x0500000f


	//   ....[146]....
        /*033c*/ 	.word	0x0500000f


	//   ....[147]....
        /*0340*/ 	.word	0x0500000f


	//   ....[148]....
        /*0344*/ 	.word	0x0500000f


	//   ....[149]....
        /*0348*/ 	.word	0x0500000f


	//   ....[150]....
        /*034c*/ 	.word	0x0500000f


	//   ....[151]....
        /*0350*/ 	.word	0x0500000f


	//   ....[152]....
        /*0354*/ 	.word	0x0500000f


	//   ....[153]....
        /*0358*/ 	.word	0x0500000f


	//   ....[154]....
        /*035c*/ 	.word	0x0500000f


	//   ....[155]....
        /*0360*/ 	.word	0x0500000f


	//   ....[156]....
        /*0364*/ 	.word	0x0500000f


	//   ....[157]....
        /*0368*/ 	.word	0x0500000f


	//   ....[158]....
        /*036c*/ 	.word	0x0500000f


	//   ....[159]....
        /*0370*/ 	.word	0x0500000f


	//   ....[160]....
        /*0374*/ 	.word	0x0500000f


	//   ....[161]....
        /*0378*/ 	.word	0x0500000f


	//   ....[162]....
        /*037c*/ 	.word	0x0500000f


	//   ....[163]....
        /*0380*/ 	.word	0x0500000f


	//   ....[164]....
        /*0384*/ 	.word	0x0500000f


	//   ....[165]....
        /*0388*/ 	.word	0x0500000f


	//   ....[166]....
        /*038c*/ 	.word	0x0500000f


	//   ....[167]....
        /*0390*/ 	.word	0x0500000f


	//   ....[168]....
        /*0394*/ 	.word	0x0500000f


	//   ....[169]....
        /*0398*/ 	.word	0x0500000f


	//   ....[170]....
        /*039c*/ 	.word	0x0500000f


	//   ....[171]....
        /*03a0*/ 	.word	0x0500000f


	//   ....[172]....
        /*03a4*/ 	.word	0x0500000f


	//   ....[173]....
        /*03a8*/ 	.word	0x0500000f


	//   ....[174]....
        /*03ac*/ 	.word	0x0500000f


	//   ....[175]....
        /*03b0*/ 	.word	0x0500000f


	//   ....[176]....
        /*03b4*/ 	.word	0x0500000f


	//   ....[177]....
        /*03b8*/ 	.word	0x0500000f


	//   ....[178]....
        /*03bc*/ 	.word	0x0500000f


	//   ....[179]....
        /*03c0*/ 	.word	0x0500000f


	//   ....[180]....
        /*03c4*/ 	.word	0x0500000f


	//   ....[181]....
        /*03c8*/ 	.word	0x0500000f


	//   ....[182]....
        /*03cc*/ 	.word	0x0500000f


	//   ....[183]....
        /*03d0*/ 	.word	0x0500000f


	//----- nvinfo : EIATTR_COOP_GROUP_INSTR_OFFSETS
	.align		4
.L_378:
        /*03d4*/ 	.byte	0x04, 0x28
        /*03d6*/ 	.short	(.L_380 - .L_379)


	//   ....[0]....
.L_379:
        /*03d8*/ 	.word	0x00000070


	//   ....[1]....
        /*03dc*/ 	.word	0x000000b0


	//   ....[2]....
        /*03e0*/ 	.word	0x00000290


	//   ....[3]....
        /*03e4*/ 	.word	0x000003f0


	//   ....[4]....
        /*03e8*/ 	.word	0x00000510


	//   ....[5]....
        /*03ec*/ 	.word	0x00000670


	//   ....[6]....
        /*03f0*/ 	.word	0x00001cc0


	//   ....[7]....
        /*03f4*/ 	.word	0x00003df0


	//   ....[8]....
        /*03f8*/ 	.word	0x00004560


	//   ....[9]....
        /*03fc*/ 	.word	0x00004fa0


	//   ....[10]....
        /*0400*/ 	.word	0x000055a0


	//   ....[11]....
        /*0404*/ 	.word	0x00005650


	//   ....[12]....
        /*0408*/ 	.word	0x000058c0


	//   ....[13]....
        /*040c*/ 	.word	0x00005930


	//   ....[14]....
        /*0410*/ 	.word	0x000061d0


	//   ....[15]....
        /*0414*/ 	.word	0x00006970


	//   ....[16]....
        /*0418*/ 	.word	0x00006ea0


	//   ....[17]....
        /*041c*/ 	.word	0x000075a0


	//   ....[18]....
        /*0420*/ 	.word	0x000076a0


	//   ....[19]....
        /*0424*/ 	.word	0x00007a50


	//   ....[20]....
        /*0428*/ 	.word	0x00007b70


	//   ....[21]....
        /*042c*/ 	.word	0x00008c00


	//   ....[22]....
        /*0430*/ 	.word	0x00009660


	//   ....[23]....
        /*0434*/ 	.word	0x00009710


	//   ....[24]....
        /*0438*/ 	.word	0x000099a0


	//   ....[25]....
        /*043c*/ 	.word	0x00009b60


	//   ....[26]....
        /*0440*/ 	.word	0x0000ab80


	//   ....[27]....
        /*0444*/ 	.word	0x0000b110


	//   ....[28]....
        /*0448*/ 	.word	0x0000b640


	//   ....[29]....
        /*044c*/ 	.word	0x0000bd30


	//   ....[30]....
        /*0450*/ 	.word	0x0000be30


	//   ....[31]....
        /*0454*/ 	.word	0x0000c1f0


	//   ....[32]....
        /*0458*/ 	.word	0x0000c310


	//   ....[33]....
        /*045c*/ 	.word	0x0000d3a0


	//   ....[34]....
        /*0460*/ 	.word	0x0000d470


	//   ....[35]....
        /*0464*/ 	.word	0x0000d4b0


	//   ....[36]....
        /*0468*/ 	.word	0x0000d550


	//   ....[37]....
        /*046c*/ 	.word	0x0000d580


	//   ....[38]....
        /*0470*/ 	.word	0x0000ee90


	//   ....[39]....
        /*0474*/ 	.word	0x0000f4d0


	//   ....[40]....
        /*0478*/ 	.word	0x0000f500


	//   ....[41]....
        /*047c*/ 	.word	0x0000f520


	//   ....[42]....
        /*0480*/ 	.word	0x0000f540


	//   ....[43]....
        /*0484*/ 	.word	0x0000fbc0


	//   ....[44]....
        /*0488*/ 	.word	0x0000fbe0


	//   ....[45]....
        /*048c*/ 	.word	0x0000fe10


	//   ....[46]....
        /*0490*/ 	.word	0x0000fe30


	//   ....[47]....
        /*0494*/ 	.word	0x000109d0


	//   ....[48]....
        /*0498*/ 	.word	0x00010a00


	//   ....[49]....
        /*049c*/ 	.word	0x00010c40


	//   ....[50]....
        /*04a0*/ 	.word	0x00010c60


	//   ....[51]....
        /*04a4*/ 	.word	0x00010f20


	//   ....[52]....
        /*04a8*/ 	.word	0x000110d0


	//   ....[53]....
        /*04ac*/ 	.word	0x00011100


	//   ....[54]....
        /*04b0*/ 	.word	0x00011130


	//   ....[55]....
        /*04b4*/ 	.word	0x00011160


	//   ....[56]....
        /*04b8*/ 	.word	0x00011190


	//   ....[57]....
        /*04bc*/ 	.word	0x000111c0


	//   ....[58]....
        /*04c0*/ 	.word	0x00011310


	//   ....[59]....
        /*04c4*/ 	.word	0x00011340


	//   ....[60]....
        /*04c8*/ 	.word	0x00011370


	//   ....[61]....
        /*04cc*/ 	.word	0x000113a0


	//   ....[62]....
        /*04d0*/ 	.word	0x000113d0


	//   ....[63]....
        /*04d4*/ 	.word	0x00011400


	//   ....[64]....
        /*04d8*/ 	.word	0x00011490


	//   ....[65]....
        /*04dc*/ 	.word	0x000114f0


	//   ....[66]....
        /*04e0*/ 	.word	0x00011580


	//   ....[67]....
        /*04e4*/ 	.word	0x000132e0


	//   ....[68]....
        /*04e8*/ 	.word	0x00013300


	//   ....[69]....
        /*04ec*/ 	.word	0x00013390


	//   ....[70]....
        /*04f0*/ 	.word	0x000133b0


	//   ....[71]....
        /*04f4*/ 	.word	0x00013430


	//   ....[72]....
        /*04f8*/ 	.word	0x00013450


	//   ....[73]....
        /*04fc*/ 	.word	0x00013460


	//   ....[74]....
        /*0500*/ 	.word	0x00013470


	//   ....[75]....
        /*0504*/ 	.word	0x00013bb0


	//   ....[76]....
        /*0508*/ 	.word	0x00013be0


	//   ....[77]....
        /*050c*/ 	.word	0x00013c80


	//   ....[78]....
        /*0510*/ 	.word	0x00013ca0


	//   ....[79]....
        /*0514*/ 	.word	0x00013d20


	//   ....[80]....
        /*0518*/ 	.word	0x00013d40


	//   ....[81]....
        /*051c*/ 	.word	0x00013d50


	//   ....[82]....
        /*0520*/ 	.word	0x00013d60


	//   ....[83]....
        /*0524*/ 	.word	0x000141d0


	//   ....[84]....
        /*0528*/ 	.word	0x00014200


	//   ....[85]....
        /*052c*/ 	.word	0x000143f0


	//   ....[86]....
        /*0530*/ 	.word	0x00014430


	//   ....[87]....
        /*0534*/ 	.word	0x00014440


	//   ....[88]....
        /*0538*/ 	.word	0x00014450


	//   ....[89]....
        /*053c*/ 	.word	0x000145a0


	//   ....[90]....
        /*0540*/ 	.word	0x000146f0


	//   ....[91]....
        /*0544*/ 	.word	0x00014f20


	//   ....[92]....
        /*0548*/ 	.word	0x00014f40


	//   ....[93]....
        /*054c*/ 	.word	0x00014f90


	//   ....[94]....
        /*0550*/ 	.word	0x00014fa0


	//   ....[95]....
        /*0554*/ 	.word	0x00014fe0


	//   ....[96]....
        /*0558*/ 	.word	0x00014ff0


	//   ....[97]....
        /*055c*/ 	.word	0x00015000


	//   ....[98]....
        /*0560*/ 	.word	0x00015040


	//   ....[99]....
        /*0564*/ 	.word	0x00015360


	//   ....[100]....
        /*0568*/ 	.word	0x000153a0


	//   ....[101]....
        /*056c*/ 	.word	0x000153c0


	//   ....[102]....
        /*0570*/ 	.word	0x000153e0


	//   ....[103]....
        /*0574*/ 	.word	0x00015410


	//   ....[104]....
        /*0578*/ 	.word	0x00015430


	//   ....[105]....
        /*057c*/ 	.word	0x00015530


	//   ....[106]....
        /*0580*/ 	.word	0x00015680


	//   ....[107]....
        /*0584*/ 	.word	0x00015c80


	//   ....[108]....
        /*0588*/ 	.word	0x00015cd0


	//   ....[109]....
        /*058c*/ 	.word	0x00015d00


	//   ....[110]....
        /*0590*/ 	.word	0x00015d30


	//   ....[111]....
        /*0594*/ 	.word	0x00015d40


	//   ....[112]....
        /*0598*/ 	.word	0x00015d70


	//   ....[113]....
        /*059c*/ 	.word	0x00015da0


	//   ....[114]....
        /*05a0*/ 	.word	0x00015dd0


	//   ....[115]....
        /*05a4*/ 	.word	0x00015f50


	//   ....[116]....
        /*05a8*/ 	.word	0x00015f80


	//   ....[117]....
        /*05ac*/ 	.word	0x00015fb0


	//   ....[118]....
        /*05b0*/ 	.word	0x00015fe0


	//   ....[119]....
        /*05b4*/ 	.word	0x00016010


	//   ....[120]....
        /*05b8*/ 	.word	0x00016040


	//   ....[121]....
        /*05bc*/ 	.word	0x00016100


	//   ....[122]....
        /*05c0*/ 	.word	0x00016120


	//   ....[123]....
        /*05c4*/ 	.word	0x00016190


	//   ....[124]....
        /*05c8*/ 	.word	0x00016830


	//   ....[125]....
        /*05cc*/ 	.word	0x00016f40


	//   ....[126]....
        /*05d0*/ 	.word	0x00017030


	//   ....[127]....
        /*05d4*/ 	.word	0x000170d0


	//   ....[128]....
        /*05d8*/ 	.word	0x00017130


	//   ....[129]....
        /*05dc*/ 	.word	0x00017220


	//   ....[130]....
        /*05e0*/ 	.word	0x00017290


	//   ....[131]....
        /*05e4*/ 	.word	0x00017380


	//   ....[132]....
        /*05e8*/ 	.word	0x000173f0


	//   ....[133]....
        /*05ec*/ 	.word	0x00017490


	//   ....[134]....
        /*05f0*/ 	.word	0x00017580


	//   ....[135]....
        /*05f4*/ 	.word	0x000175f0


	//   ....[136]....
        /*05f8*/ 	.word	0x00017650


	//   ....[137]....
        /*05fc*/ 	.word	0x00017740


	//   ....[138]....
        /*0600*/ 	.word	0x000177a0


	//   ....[139]....
        /*0604*/ 	.word	0x000178a0


	//   ....[140]....
        /*0608*/ 	.word	0x00017900


	//   ....[141]....
        /*060c*/ 	.word	0x000179e0


	//   ....[142]....
        /*0610*/ 	.word	0x00017b20


	//   ....[143]....
        /*0614*/ 	.word	0x00017c20


	//   ....[144]....
        /*0618*/ 	.word	0x00017e90


	//   ....[145]....
        /*061c*/ 	.word	0x00017ee0


	//   ....[146]....
        /*0620*/ 	.word	0x000180b0


	//   ....[147]....
        /*0624*/ 	.word	0x00018100


	//   ....[148]....
        /*0628*/ 	.word	0x000182d0


	//   ....[149]....
        /*062c*/ 	.word	0x00018320


	//   ....[150]....
        /*0630*/ 	.word	0x00018410


	//   ....[151]....
        /*0634*/ 	.word	0x000184b0


	//   ....[152]....
        /*0638*/ 	.word	0x00018510


	//   ....[153]....
        /*063c*/ 	.word	0x000185c0


	//   ....[154]....
        /*0640*/ 	.word	0x00018620


	//   ....[155]....
        /*0644*/ 	.word	0x000186d0


	//   ....[156]....
        /*0648*/ 	.word	0x00018730


	//   ....[157]....
        /*064c*/ 	.word	0x000187e0


	//   ....[158]....
        /*0650*/ 	.word	0x000188d0


	//   ....[159]....
        /*0654*/ 	.word	0x000189a0


	//   ....[160]....
        /*0658*/ 	.word	0x00018ac0


	//   ....[161]....
        /*065c*/ 	.word	0x00018bc0


	//   ....[162]....
        /*0660*/ 	.word	0x00018cf0


	//   ....[163]....
        /*0664*/ 	.word	0x00018dd0


	//   ....[164]....
        /*0668*/ 	.word	0x00018ed0


	//   ....[165]....
        /*066c*/ 	.word	0x00018fb0


	//   ....[166]....
        /*0670*/ 	.word	0x00019040


	//   ....[167]....
        /*0674*/ 	.word	0x000190e0


	//   ....[168]....
        /*0678*/ 	.word	0x00019200


	//   ....[169]....
        /*067c*/ 	.word	0x00019270


	//   ....[170]....
        /*0680*/ 	.word	0x000192e0


	//   ....[171]....
        /*0684*/ 	.word	0x00019350


	//   ....[172]....
        /*0688*/ 	.word	0x000193c0


	//   ....[173]....
        /*068c*/ 	.word	0x00019440


	//   ....[174]....
        /*0690*/ 	.word	0x000194d0


	//   ....[175]....
        /*0694*/ 	.word	0x00019560


	//   ....[176]....
        /*0698*/ 	.word	0x000195d0


	//   ....[177]....
        /*069c*/ 	.word	0x00019640


	//   ....[178]....
        /*06a0*/ 	.word	0x000196b0


	//   ....[179]....
        /*06a4*/ 	.word	0x00019730


	//   ....[180]....
        /*06a8*/ 	.word	0x000197a0


	//   ....[181]....
        /*06ac*/ 	.word	0x00019840


	//   ....[182]....
        /*06b0*/ 	.word	0x000198d0


	//   ....[183]....
        /*06b4*/ 	.word	0x000199f0


	//----- nvinfo : EIATTR_REG_RECONFIG
	.align		4
.L_380:
        /*06b8*/ 	.byte	0x01, 0x54
	.zero		2


	//----- nvinfo : EIATTR_SYSCALL_OFFSETS
	.align		4
        /*06bc*/ 	.byte	0x04, 0x46
        /*06be*/ 	.short	(.L_382 - .L_381)


	//   ....[0]....
.L_381:
        /*06c0*/ 	.word	0x00003fc0


	//   ....[1]....
        /*06c4*/ 	.word	0x000126b0


	//   ....[2]....
        /*06c8*/ 	.word	0x00012800


	//   ....[3]....
        /*06cc*/ 	.word	0x000128f0


	//   ....[4]....
        /*06d0*/ 	.word	0x00013790


	//----- nvinfo : EIATTR_MBARRIER_INSTR_OFFSETS
	.align		4
.L_382:
        /*06d4*/ 	.byte	0x04, 0x39
        /*06d6*/ 	.short	(.L_384 - .L_383)


	//   ....[0]....
.L_383:
        /*06d8*/ 	.word	0x00000180
        /*06dc*/ 	.word	0x000000ff
        /*06e0*/ 	.word	0x00028c00
        /*06e4*/ 	.short	0x0100
        /*06e6*/ 	.byte	0x08
	.zero		1


	//   ....[1]....
        /*06e8*/ 	.word	0x00000190
        /*06ec*/ 	.word	0x000000ff
        /*06f0*/ 	.word	0x00028c20
        /*06f4*/ 	.short	0x0100
        /*06f6*/ 	.byte	0x08
	.zero		1


	//   ....[2]....
        /*06f8*/ 	.word	0x00000240
        /*06fc*/ 	.word	0x000000ff
        /*0700*/ 	.word	0x00028c30
        /*0704*/ 	.short	0x0100
        /*0706*/ 	.byte	0x06
	.zero		1


	//   ....[3]....
        /*0708*/ 	.word	0x00000250
        /*070c*/ 	.word	0x000000ff
        /*0710*/ 	.word	0x00028c40
        /*0714*/ 	.short	0x0100
        /*0716*/ 	.byte	0x06
	.zero		1


	//   ....[4]....
        /*0718*/ 	.word	0x00000260
        /*071c*/ 	.word	0x000000ff
        /*0720*/ 	.word	0x00028c38
        /*0724*/ 	.short	0x0100
        /*0726*/ 	.byte	0x06
	.zero		1


	//   ....[5]....
        /*0728*/ 	.word	0x00000270
        /*072c*/ 	.word	0x000000ff
        /*0730*/ 	.word	0x00028c48
        /*0734*/ 	.short	0x0100
        /*0736*/ 	.byte	0x06
	.zero		1


	//   ....[6]....
        /*0738*/ 	.word	0x000003a0
        /*073c*/ 	.word	0x000000ff
        /*0740*/ 	.word	0x00028c50
        /*0744*/ 	.short	0x0100
        /*0746*/ 	.byte	0x08
	.zero		1


	//   ....[7]....
        /*0748*/ 	.word	0x000003b0
        /*074c*/ 	.word	0x000000ff
        /*0750*/ 	.word	0x00028c60
        /*0754*/ 	.short	0x0100
        /*0756*/ 	.byte	0x08
	.zero		1


	//   ....[8]....
        /*0758*/ 	.word	0x000003c0
        /*075c*/ 	.word	0x000000ff
        /*0760*/ 	.word	0x00028c58
        /*0764*/ 	.short	0x0100
        /*0766*/ 	.byte	0x08
	.zero		1


	//   ....[9]....
        /*0768*/ 	.word	0x000003d0
        /*076c*/ 	.word	0x000000ff
        /*0770*/ 	.word	0x00028c68
        /*0774*/ 	.short	0x0100
        /*0776*/ 	.byte	0x08
	.zero		1


	//   ....[10]....
        /*0778*/ 	.word	0x000004c0
        /*077c*/ 	.word	0x000000ff
        /*0780*/ 	.word	0x00028c70
        /*0784*/ 	.short	0x0100
        /*0786*/ 	.byte	0x06
	.zero		1


	//   ....[11]....
        /*0788*/ 	.word	0x000004d0
        /*078c*/ 	.word	0x000000ff
        /*0790*/ 	.word	0x00028c80
        /*0794*/ 	.short	0x0100
        /*0796*/ 	.byte	0x06
	.zero		1


	//   ....[12]....
        /*0798*/ 	.word	0x000004e0
        /*079c*/ 	.word	0x000000ff
        /*07a0*/ 	.word	0x00028c78
        /*07a4*/ 	.short	0x0100
        /*07a6*/ 	.byte	0x06
	.zero		1


	//   ....[13]....
        /*07a8*/ 	.word	0x000004f0
        /*07ac*/ 	.word	0x000000ff
        /*07b0*/ 	.word	0x00028c88
        /*07b4*/ 	.short	0x0100
        /*07b6*/ 	.byte	0x06
	.zero		1


	//   ....[14]....
        /*07b8*/ 	.word	0x00000620
        /*07bc*/ 	.word	0x000000ff
        /*07c0*/ 	.word	0x00028c90
        /*07c4*/ 	.short	0x0100
        /*07c6*/ 	.byte	0x08
	.zero		1


	//   ....[15]....
        /*07c8*/ 	.word	0x00000630
        /*07cc*/ 	.word	0x000000ff
        /*07d0*/ 	.word	0x00028ca0
        /*07d4*/ 	.short	0x0100
        /*07d6*/ 	.byte	0x08
	.zero		1


	//   ....[16]....
        /*07d8*/ 	.word	0x00000640
        /*07dc*/ 	.word	0x000000ff
        /*07e0*/ 	.word	0x00028c98
        /*07e4*/ 	.short	0x0100
        /*07e6*/ 	.byte	0x08
	.zero		1


	//   ....[17]....
        /*07e8*/ 	.word	0x00000650
        /*07ec*/ 	.word	0x000000ff
        /*07f0*/ 	.word	0x00028ca8
        /*07f4*/ 	.short	0x0100
        /*07f6*/ 	.byte	0x08
	.zero		1


	//   ....[18]....
        /*07f8*/ 	.word	0x00000790
        /*07fc*/ 	.word	0x000000ff
        /*0800*/ 	.word	0x00028cb0
        /*0804*/ 	.short	0x0100
        /*0806*/ 	.byte	0x08
	.zero		1


	//   ....[19]....
        /*0808*/ 	.word	0x000007a0
        /*080c*/ 	.word	0x000000ff
        /*0810*/ 	.word	0x00028cc0
        /*0814*/ 	.short	0x0100
        /*0816*/ 	.byte	0x08
	.zero		1


	//   ....[20]....
        /*0818*/ 	.word	0x000007b0
        /*081c*/ 	.word	0x000000ff
        /*0820*/ 	.word	0x00028cb8
        /*0824*/ 	.short	0x0100
        /*0826*/ 	.byte	0x08
	.zero		1


	//   ....[21]....
        /*0828*/ 	.word	0x000007c0
        /*082c*/ 	.word	0x000000ff
        /*0830*/ 	.word	0x00028cc8
        /*0834*/ 	.short	0x0100
        /*0836*/ 	.byte	0x08
	.zero		1


	//   ....[22]....
        /*0838*/ 	.word	0x00001dd0
        /*083c*/ 	.word	0x000000ff
        /*0840*/ 	.word	0x00028c50
        /*0844*/ 	.short	0x010a
        /*0846*/ 	.byte	0x15
	.zero		1


	//   ....[23]....
        /*0848*/ 	.word	0x00002090
        /*084c*/ 	.word	0x000000ff
        /*0850*/ 	.word	0x00000000
        /*0854*/ 	.short	0x0101
        /*0856*/ 	.byte	0x06
	.zero		1


	//   ....[24]....
        /*0858*/ 	.word	0x000029d0
        /*085c*/ 	.word	0x000000ff
        /*0860*/ 	.word	0x00028c50
        /*0864*/ 	.short	0x010a
        /*0866*/ 	.byte	0x15
	.zero		1


	//   ....[25]....
        /*0868*/ 	.word	0x00002a10
        /*086c*/ 	.word	0x000000ff
        /*0870*/ 	.word	0x00028c50
        /*0874*/ 	.short	0x010a
        /*0876*/ 	.byte	0x15
	.zero		1


	//   ....[26]....
        /*0878*/ 	.word	0x00002bf0
        /*087c*/ 	.word	0x000000ff
        /*0880*/ 	.word	0x00000000
        /*0884*/ 	.short	0x0101
        /*0886*/ 	.byte	0x06
	.zero		1


	//   ....[27]....
        /*0888*/ 	.word	0x00004040
        /*088c*/ 	.word	0x000000ff
        /*0890*/ 	.word	0x00028c00
        /*0894*/ 	.short	0x010a
        /*0896*/ 	.byte	0x29
	.zero		1


	//   ....[28]....
        /*0898*/ 	.word	0x000040c0
        /*089c*/ 	.word	0x00000007
        /*08a0*/ 	.word	0x00028c30
        /*08a4*/ 	.short	0x010a
        /*08a6*/ 	.byte	0x3f
	.zero		1


	//   ....[29]....
        /*08a8*/ 	.word	0x00004100
        /*08ac*/ 	.word	0x00000007
        /*08b0*/ 	.word	0x00028c30
        /*08b4*/ 	.short	0x010a
        /*08b6*/ 	.byte	0x3f
	.zero		1


	//   ....[30]....
        /*08b8*/ 	.word	0x000046b0
        /*08bc*/ 	.word	0x000000ff
        /*08c0*/ 	.word	0x00000000
        /*08c4*/ 	.short	0x0101
        /*08c6*/ 	.byte	0x06
	.zero		1


	//   ....[31]....
        /*08c8*/ 	.word	0x00005f90
        /*08cc*/ 	.word	0x00000007
        /*08d0*/ 	.word	0x00028c50
        /*08d4*/ 	.short	0x010a
        /*08d6*/ 	.byte	0x3f
	.zero		1


	//   ....[32]....
        /*08d8*/ 	.word	0x00005fd0
        /*08dc*/ 	.word	0x00000007
        /*08e0*/ 	.word	0x00028c50
        /*08e4*/ 	.short	0x010a
        /*08e6*/ 	.byte	0x3f
	.zero		1


	//   ....[33]....
        /*08e8*/ 	.word	0x000062b0
        /*08ec*/ 	.word	0x000000ff
        /*08f0*/ 	.word	0x00000000
        /*08f4*/ 	.short	0x0101
        /*08f6*/ 	.byte	0x0b
	.zero		1


	//   ....[34]....
        /*08f8*/ 	.word	0x000065d0
        /*08fc*/ 	.word	0x000000ff
        /*0900*/ 	.word	0x00028c30
        /*0904*/ 	.short	0x010a
        /*0906*/ 	.byte	0x16
	.zero		1


	//   ....[35]....
        /*0908*/ 	.word	0x00006610
        /*090c*/ 	.word	0x000000ff
        /*0910*/ 	.word	0x00028c30
        /*0914*/ 	.short	0x010a
        /*0916*/ 	.byte	0x16
	.zero		1


	//   ....[36]....
        /*0918*/ 	.word	0x00006ab0
        /*091c*/ 	.word	0x000000ff
        /*0920*/ 	.word	0x00000000
        /*0924*/ 	.short	0x0101
        /*0926*/ 	.byte	0x06
	.zero		1


	//   ....[37]....
        /*0928*/ 	.word	0x000089c0
        /*092c*/ 	.word	0x000000ff
        /*0930*/ 	.word	0x00028c50
        /*0934*/ 	.short	0x010a
        /*0936*/ 	.byte	0x16
	.zero		1


	//   ....[38]....
        /*0938*/ 	.word	0x00008a00
        /*093c*/ 	.word	0x000000ff
        /*0940*/ 	.word	0x00028c50
        /*0944*/ 	.short	0x010a
        /*0946*/ 	.byte	0x16
	.zero		1


	//   ....[39]....
        /*0948*/ 	.word	0x00008cb0
        /*094c*/ 	.word	0x000000ff
        /*0950*/ 	.word	0x00000000
        /*0954*/ 	.short	0x0101
        /*0956*/ 	.byte	0x16
	.zero		1


	//   ....[40]....
        /*0958*/ 	.word	0x00009050
        /*095c*/ 	.word	0x000000ff
        /*0960*/ 	.word	0x00028c30
        /*0964*/ 	.short	0x010a
        /*0966*/ 	.byte	0x16
	.zero		1


	//   ....[41]....
        /*0968*/ 	.word	0x00009090
        /*096c*/ 	.word	0x000000ff
        /*0970*/ 	.word	0x00028c30
        /*0974*/ 	.short	0x010a
        /*0976*/ 	.byte	0x16
	.zero		1


	//   ....[42]....
        /*0978*/ 	.word	0x000094b0
        /*097c*/ 	.word	0x000000ff
        /*0980*/ 	.word	0x00000000
        /*0984*/ 	.short	0x0101
        /*0986*/ 	.byte	0x06
	.zero		1


	//   ....[43]....
        /*0988*/ 	.word	0x0000a940
        /*098c*/ 	.word	0x000000ff
        /*0990*/ 	.word	0x00028c50
        /*0994*/ 	.short	0x010a
        /*0996*/ 	.byte	0x16
	.zero		1


	//   ....[44]....
        /*0998*/ 	.word	0x0000a980
        /*099c*/ 	.word	0x000000ff
        /*09a0*/ 	.word	0x00028c50
        /*09a4*/ 	.short	0x010a
        /*09a6*/ 	.byte	0x16
	.zero		1


	//   ....[45]....
        /*09a8*/ 	.word	0x0000ac10
        /*09ac*/ 	.word	0x000000ff
        /*09b0*/ 	.word	0x00000000
        /*09b4*/ 	.short	0x0101
        /*09b6*/ 	.byte	0x16
	.zero		1


	//   ....[46]....
        /*09b8*/ 	.word	0x0000ad70
        /*09bc*/ 	.word	0x000000ff
        /*09c0*/ 	.word	0x00028c30
        /*09c4*/ 	.short	0x010a
        /*09c6*/ 	.byte	0x14
	.zero		1


	//   ....[47]....
        /*09c8*/ 	.word	0x0000adb0
        /*09cc*/ 	.word	0x000000ff
        /*09d0*/ 	.word	0x00028c30
        /*09d4*/ 	.short	0x010a
        /*09d6*/ 	.byte	0x14
	.zero		1


	//   ....[48]....
        /*09d8*/ 	.word	0x0000b250
        /*09dc*/ 	.word	0x000000ff
        /*09e0*/ 	.word	0x00000000
        /*09e4*/ 	.short	0x0101
        /*09e6*/ 	.byte	0x06
	.zero		1


	//   ....[49]....
        /*09e8*/ 	.word	0x0000d160
        /*09ec*/ 	.word	0x000000ff
        /*09f0*/ 	.word	0x00028c50
        /*09f4*/ 	.short	0x010a
        /*09f6*/ 	.byte	0x14
	.zero		1


	//   ....[50]....
        /*09f8*/ 	.word	0x0000d1a0
        /*09fc*/ 	.word	0x000000ff
        /*0a00*/ 	.word	0x00028c50
        /*0a04*/ 	.short	0x010a
        /*0a06*/ 	.byte	0x14
	.zero		1


	//   ....[51]....
        /*0a08*/ 	.word	0x0000d450
        /*0a0c*/ 	.word	0x000000ff
        /*0a10*/ 	.word	0x00000000
        /*0a14*/ 	.short	0x0101
        /*0a16*/ 	.byte	0x14
	.zero		1


	//   ....[52]....
        /*0a18*/ 	.word	0x0000fbd0
        /*0a1c*/ 	.word	0x000000ff
        /*0a20*/ 	.word	0x00000000
        /*0a24*/ 	.short	0x0101
        /*0a26*/ 	.byte	0x04
	.zero		1


	//   ....[53]....
        /*0a28*/ 	.word	0x000130a0
        /*0a2c*/ 	.word	0x0000001b
        /*0a30*/ 	.word	0x00028c40
        /*0a34*/ 	.short	0x010a
        /*0a36*/ 	.byte	0x3f
	.zero		1


	//   ....[54]....
        /*0a38*/ 	.word	0x00013570
        /*0a3c*/ 	.word	0x0000001b
        /*0a40*/ 	.word	0x00028c30
        /*0a44*/ 	.short	0x0107
        /*0a46*/ 	.byte	0x3f
	.zero		1


	//   ....[55]....
        /*0a48*/ 	.word	0x00013640
        /*0a4c*/ 	.word	0x0000001b
        /*0a50*/ 	.word	0x00028c30
        /*0a54*/ 	.short	0x0101
        /*0a56*/ 	.byte	0x3f
	.zero		1


	//   ....[56]....
        /*0a58*/ 	.word	0x00013e60
        /*0a5c*/ 	.word	0x00000017
        /*0a60*/ 	.word	0x00028c00
        /*0a64*/ 	.short	0x0107
        /*0a66*/ 	.byte	0x3f
	.zero		1


	//   ....[57]....
        /*0a68*/ 	.word	0x00013f50
        /*0a6c*/ 	.word	0x00000017
        /*0a70*/ 	.word	0x00028c00
        /*0a74*/ 	.short	0x0101
        /*0a76*/ 	.byte	0x3f
	.zero		1


	//   ....[58]....
        /*0a78*/ 	.word	0x00013f70
        /*0a7c*/ 	.word	0x00000017
        /*0a80*/ 	.word	0x00028c20
        /*0a84*/ 	.short	0x010a
        /*0a86*/ 	.byte	0x3f
	.zero		1


	//   ....[59]....
        /*0a88*/ 	.word	0x00014000
        /*0a8c*/ 	.word	0x0000001b
        /*0a90*/ 	.word	0x00028c60
        /*0a94*/ 	.short	0x010a
        /*0a96*/ 	.byte	0x3f
	.zero		1


	//   ....[60]....
        /*0a98*/ 	.word	0x00014910
        /*0a9c*/ 	.word	0x0000001b
        /*0aa0*/ 	.word	0x00028c50
        /*0aa4*/ 	.short	0x0107
        /*0aa6*/ 	.byte	0x3f
	.zero		1


	//   ....[61]....
        /*0aa8*/ 	.word	0x000149e0
        /*0aac*/ 	.word	0x0000001b
        /*0ab0*/ 	.word	0x00028c50
        /*0ab4*/ 	.short	0x0101
        /*0ab6*/ 	.byte	0x3f
	.zero		1


	//   ....[62]....
        /*0ab8*/ 	.word	0x00014d80
        /*0abc*/ 	.word	0x00000006
        /*0ac0*/ 	.word	0x00028c40
        /*0ac4*/ 	.short	0x010a
        /*0ac6*/ 	.byte	0x3f
	.zero		1


	//   ....[63]....
        /*0ac8*/ 	.word	0x000150c0
        /*0acc*/ 	.word	0x00000006
        /*0ad0*/ 	.word	0x00028c30
        /*0ad4*/ 	.short	0x0107
        /*0ad6*/ 	.byte	0x3f
	.zero		1


	//   ....[64]....
        /*0ad8*/ 	.word	0x00015180
        /*0adc*/ 	.word	0x00000006
        /*0ae0*/ 	.word	0x00028c30
        /*0ae4*/ 	.short	0x0101
        /*0ae6*/ 	.byte	0x3f
	.zero		1


	//   ....[65]....
        /*0ae8*/ 	.word	0x000151b0
        /*0aec*/ 	.word	0x00000006
        /*0af0*/ 	.word	0x00028c60
        /*0af4*/ 	.short	0x010a
        /*0af6*/ 	.byte	0x3f
	.zero		1


	//   ....[66]....
        /*0af8*/ 	.word	0x00015880
        /*0afc*/ 	.word	0x00000006
        /*0b00*/ 	.word	0x00028c50
        /*0b04*/ 	.short	0x0107
        /*0b06*/ 	.byte	0x3f
	.zero		1


	//   ....[67]....
        /*0b08*/ 	.word	0x00015940
        /*0b0c*/ 	.word	0x00000006
        /*0b10*/ 	.word	0x00028c50
        /*0b14*/ 	.short	0x0101
        /*0b16*/ 	.byte	0x3f
	.zero		1


	//   ....[68]....
        /*0b18*/ 	.word	0x000167b0
        /*0b1c*/ 	.word	0x00000005
        /*0b20*/ 	.word	0x00028c20
        /*0b24*/ 	.short	0x010a
        /*0b26*/ 	.byte	0x3f
	.zero		1


	//   ....[69]....
        /*0b28*/ 	.word	0x00016930
        /*0b2c*/ 	.word	0x00000003
        /*0b30*/ 	.word	0x00028c40
        /*0b34*/ 	.short	0x010a
        /*0b36*/ 	.byte	0x3f
	.zero		1


	//   ....[70]....
        /*0b38*/ 	.word	0x000169d0
        /*0b3c*/ 	.word	0x00000005
        /*0b40*/ 	.word	0x00028c40
        /*0b44*/ 	.short	0x010a
        /*0b46*/ 	.byte	0x3f
	.zero		1


	//   ....[71]....
        /*0b48*/ 	.word	0x00016a10
        /*0b4c*/ 	.word	0x00000003
        /*0b50*/ 	.word	0x00028c60
        /*0b54*/ 	.short	0x010a
        /*0b56*/ 	.byte	0x3f
	.zero		1


	//   ....[72]....
        /*0b58*/ 	.word	0x00016a50
        /*0b5c*/ 	.word	0x00000005
        /*0b60*/ 	.word	0x00028c60
        /*0b64*/ 	.short	0x010a
        /*0b66*/ 	.byte	0x3f
	.zero		1


	//   ....[73]....
        /*0b68*/ 	.word	0x00016ac0
        /*0b6c*/ 	.word	0x00000006
        /*0b70*/ 	.word	0x00028c50
        /*0b74*/ 	.short	0x010a
        /*0b76*/ 	.byte	0x3f
	.zero		1


	//   ....[74]....
        /*0b78*/ 	.word	0x00016b20
        /*0b7c*/ 	.word	0x00000005
        /*0b80*/ 	.word	0x00028c50
        /*0b84*/ 	.short	0x010a
        /*0b86*/ 	.byte	0x3f
	.zero		1


	//   ....[75]....
        /*0b88*/ 	.word	0x00016b80
        /*0b8c*/ 	.word	0x00000003
        /*0b90*/ 	.word	0x00028c00
        /*0b94*/ 	.short	0x010a
        /*0b96*/ 	.byte	0x3f
	.zero		1


	//   ....[76]....
        /*0b98*/ 	.word	0x00016bd0
        /*0b9c*/ 	.word	0x00000007
        /*0ba0*/ 	.word	0x00028c30
        /*0ba4*/ 	.short	0x010a
        /*0ba6*/ 	.byte	0x3f
	.zero		1


	//   ....[77]....
        /*0ba8*/ 	.word	0x00016c20
        /*0bac*/ 	.word	0x00000007
        /*0bb0*/ 	.word	0x00028c50
        /*0bb4*/ 	.short	0x010a
        /*0bb6*/ 	.byte	0x3f
	.zero		1


	//   ....[78]....
        /*0bb8*/ 	.word	0x00016c80
        /*0bbc*/ 	.word	0x00000006
        /*0bc0*/ 	.word	0x00028c30
        /*0bc4*/ 	.short	0x010a
        /*0bc6*/ 	.byte	0x3f
	.zero		1


	//   ....[79]....
        /*0bc8*/ 	.word	0x00016ce0
        /*0bcc*/ 	.word	0x0000000a
        /*0bd0*/ 	.word	0x00028c50
        /*0bd4*/ 	.short	0x010a
        /*0bd6*/ 	.byte	0x3f
	.zero		1


	//   ....[80]....
        /*0bd8*/ 	.word	0x00016d40
        /*0bdc*/ 	.word	0x00000006
        /*0be0*/ 	.word	0x00028c30
        /*0be4*/ 	.short	0x010a
        /*0be6*/ 	.byte	0x3f
	.zero		1


	//   ....[81]....
        /*0be8*/ 	.word	0x00016da0
        /*0bec*/ 	.word	0x0000000a
        /*0bf0*/ 	.word	0x00028c50
        /*0bf4*/ 	.short	0x010a
        /*0bf6*/ 	.byte	0x3f
	.zero		1


	//   ....[82]....
        /*0bf8*/ 	.word	0x00016e00
        /*0bfc*/ 	.word	0x00000006
        /*0c00*/ 	.word	0x00028c30
        /*0c04*/ 	.short	0x010a
        /*0c06*/ 	.byte	0x3f
	.zero		1


	//   ....[83]....
        /*0c08*/ 	.word	0x00016e60
        /*0c0c*/ 	.word	0x0000000a
        /*0c10*/ 	.word	0x00028c50
        /*0c14*/ 	.short	0x010a
        /*0c16*/ 	.byte	0x3f
	.zero		1


	//   ....[84]....
        /*0c18*/ 	.word	0x00016f80
        /*0c1c*/ 	.word	0x0000001b
        /*0c20*/ 	.word	0x00028c40
        /*0c24*/ 	.short	0x010a
        /*0c26*/ 	.byte	0x3f
	.zero		1


	//   ....[85]....
        /*0c28*/ 	.word	0x00017a20
        /*0c2c*/ 	.word	0x00000017
        /*0c30*/ 	.word	0x00028c20
        /*0c34*/ 	.short	0x010a
        /*0c36*/ 	.byte	0x3f
	.zero		1


	//   ....[86]....
        /*0c38*/ 	.word	0x00017a70
        /*0c3c*/ 	.word	0x0000001b
        /*0c40*/ 	.word	0x00028c60
        /*0c44*/ 	.short	0x010a
        /*0c46*/ 	.byte	0x3f
	.zero		1


	//   ....[87]....
        /*0c48*/ 	.word	0x00018360
        /*0c4c*/ 	.word	0x00000006
        /*0c50*/ 	.word	0x00028c40
        /*0c54*/ 	.short	0x010a
        /*0c56*/ 	.byte	0x3f
	.zero		1


	//   ....[88]....
        /*0c58*/ 	.word	0x00018820
        /*0c5c*/ 	.word	0x00000006
        /*0c60*/ 	.word	0x00028c60
        /*0c64*/ 	.short	0x010a
        /*0c66*/ 	.byte	0x3f
	.zero		1


	//   ....[89]....
        /*0c68*/ 	.word	0x00019910
        /*0c6c*/ 	.word	0x00000005
        /*0c70*/ 	.word	0x00028c20
        /*0c74*/ 	.short	0x010a
        /*0c76*/ 	.byte	0x3f
	.zero		1


	//   ....[90]....
        /*0c78*/ 	.word	0x00019ab0
        /*0c7c*/ 	.word	0x00000003
        /*0c80*/ 	.word	0x00028c40
        /*0c84*/ 	.short	0x010a
        /*0c86*/ 	.byte	0x3f
	.zero		1


	//   ....[91]....
        /*0c88*/ 	.word	0x00019b00
        /*0c8c*/ 	.word	0x00000005
        /*0c90*/ 	.word	0x00028c40
        /*0c94*/ 	.short	0x010a
        /*0c96*/ 	.byte	0x3f
	.zero		1


	//   ....[92]....
        /*0c98*/ 	.word	0x00019b50
        /*0c9c*/ 	.word	0x00000003
        /*0ca0*/ 	.word	0x00028c60
        /*0ca4*/ 	.short	0x010a
        /*0ca6*/ 	.byte	0x3f
	.zero		1


	//----- nvinfo : EIATTR_NUM_MBARRIERS
	.align		4
.L_384:
        /*0ca8*/ 	.byte	0x03, 0x38
        /*0caa*/ 	.short	0x0016


	//----- nvinfo : EIATTR_EXIT_INSTR_OFFSETS
	.align		4
        /*0cac*/ 	.byte	0x04, 0x1c
        /*0cae*/ 	.short	(.L_386 - .L_385)


	//   ....[0]....
.L_385:
        /*0cb0*/ 	.word	0x00000970


	//   ....[1]....
        /*0cb4*/ 	.word	0x00010ec0


	//   ....[2]....
        /*0cb8*/ 	.word	0x00016aa0


	//----- nvinfo : EIATTR_MAX_THREADS
	.align		4
.L_386:
        /*0cbc*/ 	.byte	0x04, 0x05
        /*0cbe*/ 	.short	(.L_388 - .L_387)
.L_387:
        /*0cc0*/ 	.word	0x00000180
        /*0cc4*/ 	.word	0x00000001
        /*0cc8*/ 	.word	0x00000001


	//----- nvinfo : EIATTR_CRS_STACK_SIZE
	.align		4
.L_388:
        /*0ccc*/ 	.byte	0x04, 0x1e
        /*0cce*/ 	.short	(.L_390 - .L_389)
.L_389:
        /*0cd0*/ 	.word	0x00000000


	//----- nvinfo : EIATTR_CBANK_PARAM_SIZE
	.align		4
.L_390:
        /*0cd4*/ 	.byte	0x03, 0x19
        /*0cd6*/ 	.short	0x0af0


	//----- nvinfo : EIATTR_PARAM_CBANK
	.align		4
        /*0cd8*/ 	.byte	0x04, 0x0a
        /*0cda*/ 	.short	(.L_392 - .L_391)
	.align		4
.L_391:
        /*0cdc*/ 	.word	index@(.nv.constant0._ZN7cutlass13device_kernelIN5flash11enable_sm90INS1_16FlashAttnFwdSm90INS1_25CollectiveMainloopFwdSm90ILi2EN4cute5tupleIJNS5_1CILi1EEES8_S8_EEENS6_IJNS7_ILi64EEESA_SA_EEELi512ENS_6half_tEfNS_4arch4Sm90ELb0ELb1ELb1ELb1ELb1ELb0ELb0ELb0ELb0ELb1ELb0ELb0EEENS1_21CollectiveEpilogueFwdINS6_IJSA_NS7_ILi512EEESA_EEES9_SC_SE_Li256ELb1ELb1ELb0ELb0EEENS1_36VarlenDynamicPersistentTileSchedulerILi64ELi64ELi256ELi128ELb0ELb1ELb1ELb1ELb0ELb1EEEEEEEEEvNT_6ParamsE)
        /*0ce0*/ 	.short	0x0210
        /*0ce2*/ 	.short	0x0af0


	//----- nvinfo : EIATTR_SW_WAR
	.align		4
.L_392:
        /*0ce4*/ 	.byte	0x04, 0x36
        /*0ce6*/ 	.short	(.L_394 - .L_393)
.L_393:
        /*0ce8*/ 	.word	0x00000008
.L_394:


//--------------------- .nv.info._ZN7cutlass13device_kernelIN5flash11enable_sm90INS1_16FlashAttnFwdSm90INS1_25CollectiveMainloopFwdSm90ILi2EN4cute5tupleIJNS5_1CILi1EEES8_S8_EEENS6_IJNS7_ILi64EEESA_SA_EEELi512ENS_6half_tEfNS_4arch4Sm90ELb0ELb1ELb1ELb1ELb1ELb1ELb0ELb0ELb0ELb1ELb0ELb0EEENS1_21CollectiveEpilogueFwdINS6_IJSA_NS7_ILi512EEESA_EEES9_SC_SE_Li256ELb1ELb1ELb0ELb0EEENS1_36VarlenDynamicPersistentTileSchedulerILi64ELi64ELi256ELi128ELb0ELb1ELb1ELb1ELb0ELb1EEEEEEEEEvNT_6ParamsE --------------------------
	.section	.nv.info._ZN7cutlass13device_kernelIN5flash11enable_sm90INS1_16FlashAttnFwdSm90INS1_25CollectiveMainloopFwdSm90ILi2EN4cute5tupleIJNS5_1CILi1EEES8_S8_EEENS6_IJNS7_ILi64EEESA_SA_EEELi512ENS_6half_tEfNS_4arch4Sm90ELb0ELb1ELb1ELb1ELb1ELb1ELb0ELb0ELb0ELb1ELb0ELb0EEENS1_21CollectiveEpilogueFwdINS6_IJSA_NS7_ILi512EEESA_EEES9_SC_SE_Li256ELb1ELb1ELb0ELb0EEENS1_36VarlenDynamicPersistentTileSchedulerILi64ELi64ELi256ELi128ELb0ELb1ELb1ELb1ELb0ELb1EEEEEEEEEvNT_6ParamsE,"",@"SHT_CUDA_INFO"
	.sectionflags	@""
	.align	4


	//----- nvinfo : EIATTR_CUDA_API_VERSION
	.align		4
        /*0000*/ 	.byte	0x04, 0x37
        /*0002*/ 	.short	(.L_396 - .L_395)
.L_395:
        /*0004*/ 	.word	0x00000082


	//----- nvinfo : EIATTR_KPARAM_INFO
	.align		4
.L_396:
        /*0008*/ 	.byte	0x04, 0x17
        /*000a*/ 	.short	(.L_398 - .L_397)
.L_397:
        /*000c*/ 	.word	0x00000000
        /*0010*/ 	.short	0x0000
        /*0012*/ 	.short	0x0070
        /*0014*/ 	.byte	0x00, 0xf0, 0x01, 0x2a


	//----- nvinfo : EIATTR_SPARSE_MMA_MASK
	.align		4
.L_398:
        /*0018*/ 	.byte	0x03, 0x50
        /*001a*/ 	.short	0x0000


	//----- nvinfo : EIATTR_MAXREG_COUNT
	.align		4
        /*001c*/ 	.byte	0x03, 0x1b
        /*001e*/ 	.short	0x00a8


	//----- nvinfo : EIATTR_NUM_BARRIERS
	.align		4
        /*0020*/ 	.byte	0x02, 0x4c
        /*0022*/ 	.byte	0x10
	.zero		1


	//----- nvinfo : EIATTR_EXTERNS
	.align		4
        /*0024*/ 	.byte	0x04, 0x0f
        /*0026*/ 	.short	(.L_400 - .L_399)


	//   ....[0]....
	.align		4
.L_399:
        /*0028*/ 	.word	index@(__assertfail)


	//----- nvinfo : EIATTR_ANNOTATIONS
	.align		4
.L_400:
        /*002c*/ 	.byte	0x04, 0x55
        /*002e*/ 	.short	(.L_402 - .L_401)


	//   ....[0]....
.L_401:
        /* <DEDUP_REMOVED lines=48> */


	//----- nvinfo : EIATTR_MERCURY_ISA_VERSION
	.align		4
.L_402:
        /*0318*/ 	.byte	0x03, 0x5f
        /*031a*/ 	.short	0x0101


	//----- nvinfo : EIATTR_UNUSED_LOAD_BYTE_OFFSET
	.align		4
        /*031c*/ 	.byte	0x04, 0x44
        /*031e*/ 	.short	(.L_404 - .L_403)


	//   ....[0]....
.L_403:
        /*0320*/ 	.word	0x00000a20
        /*0324*/ 	.word	0x0000fff0


	//   ....[1]....
        /*0328*/ 	.word	0x000152f0
        /*032c*/ 	.word	0x0000fff0


	//----- nvinfo : EIATTR_INT_WARP_WIDE_INSTR_OFFSETS
	.align		4
.L_404:
        /*0330*/ 	.byte	0x04, 0x31
        /*0332*/ 	.short	(.L_406 - .L_405)


	//   ....[0]....
.L_405:
        /*0334*/ 	.word	0x00000130


	//   ....[1]....
        /*0338*/ 	.word	0x00000170


	//   ....[2]....
        /*033c*/ 	.word	0x000001e0


	//   ....[3]....
        /*0340*/ 	.word	0x0001ba70


	//   ....[4]....
        /*0344*/ 	.word	0x0001bb00


	//   ....[5]....
        /*0348*/ 	.word	0x0001f070


	//   ....[6]....
        /*034c*/ 	.word	0x0001f100


	//----- nvinfo : EIATTR_COOP_GROUP_MASK_REGIDS
	.align		4
.L_406:
        /*0350*/ 	.byte	0x04, 0x29
        /*0352*/ 	.short	(.L_408 - .L_407)


	//   ....[0]....
.L_407:
        /*0354*/ 	.word	0xffffffff


	//   ....[1]....
        /*0358*/ 	.word	0xffffffff


	//   ....[2]....
        /*035c*/ 	.word	0xffffffff


	//   ....[3]....
        /*0360*/ 	.word	0xffffffff


	//   ....[4]....
        /*0364*/ 	.word	0xffffffff


	//   ....[5]....
        /*0368*/ 	.word	0xffffffff


	//   ....[6]....
        /*036c*/ 	.word	0xffffffff


	//   ....[7]....
        /*0370*/ 	.word	0xffffffff


	//   ....[8]....
        /*0374*/ 	.word	0xffffffff


	//   ....[9]....
        /*0378*/ 	.word	0xffffffff


	//   ....[10]....
        /*037c*/ 	.word	0xffffffff


	//   ....[11]....
        /*0380*/ 	.word	0xffffffff


	//   ....[12]....
        /*0384*/ 	.word	0xffffffff


	//   ....[13]....
        /*0388*/ 	.word	0xffffffff


	//   ....[14]....
        /*038c*/ 	.word	0xffffffff


	//   ....[15]....
        /*0390*/ 	.word	0xffffffff


	//   ....[16]....
        /*0394*/ 	.word	0xffffffff


	//   ....[17]....
        /*0398*/ 	.word	0xffffffff


	//   ....[18]....
        /*039c*/ 	.word	0xffffffff


	//   ....[19]....
        /*03a0*/ 	.word	0xffffffff


	//   ....[20]....
        /*03a4*/ 	.word	0xffffffff


	//   ....[21]....
        /*03a8*/ 	.word	0xffffffff


	//   ....[22]....
        /*03ac*/ 	.word	0xffffffff


	//   ....[23]....
        /*03b0*/ 	.word	0xffffffff


	//   ....[24]....
        /*03b4*/ 	.word	0xffffffff


	//   ....[25]....
        /*03b8*/ 	.word	0xffffffff


	//   ....[26]....
        /*03bc*/ 	.word	0xffffffff


	//   ....[27]....
        /*03c0*/ 	.word	0xffffffff


	//   ....[28]....
        /*03c4*/ 	.word	0xffffffff


	//   ....[29]....
        /*03c8*/ 	.word	0xffffffff


	//   ....[30]....
        /*03cc*/ 	.word	0xffffffff


	//   ....[31]....
        /*03d0*/ 	.word	0xffffffff


	//   ....[32]....
        /*03d4*/ 	.word	0xffffffff


	//   ....[33]....
        /*03d8*/ 	.word	0xffffffff


	//   ....[34]....
        /*03dc*/ 	.word	0xffffffff


	//   ....[35]....
        /*03e0*/ 	.word	0xffffffff


	//   ....[36]....
        /*03e4*/ 	.word	0xffffffff


	//   ....[37]....
        /*03e8*/ 	.word	0xffffffff


	//   ....[38]....
        /*03ec*/ 	.word	0xffffffff


	//   ....[39]....
        /*03f0*/ 	.word	0xffffffff


	//   ....[40]....
        /*03f4*/ 	.word	0xffffffff


	//   ....[41]....
        /*03f8*/ 	.word	0xffffffff


	//   ....[42]....
        /*03fc*/ 	.word	0xffffffff


	//   ....[43]....
        /*0400*/ 	.word	0xffffffff


	//   ....[44]....
        /*0404*/ 	.word	0xffffffff


	//   ....[45]....
        /*0408*/ 	.word	0xffffffff


	//   ....[46]....
        /*040c*/ 	.word	0xffffffff


	//   ....[47]....
        /*0410*/ 	.word	0xffffffff


	//   ....[48]....
        /*0414*/ 	.word	0xffffffff


	//   ....[49]....
        /*0418*/ 	.word	0xffffffff


	//   ....[50]....
        /*041c*/ 	.word	0xffffffff


	//   ....[51]....
        /*0420*/ 	.word	0xffffffff


	//   ....[52]....
        /*0424*/ 	.word	0xffffffff


	//   ....[53]....
        /*0428*/ 	.word	0xffffffff


	//   ....[54]....
        /*042c*/ 	.word	0xffffffff


	//   ....[55]....
        /*0430*/ 	.word	0xffffffff


	//   ....[56]....
        /*0434*/ 	.word	0xffffffff


	//   ....[57]....
        /*0438*/ 	.word	0xffffffff


	//   ....[58]....
        /*043c*/ 	.word	0xffffffff


	//   ....[59]....
        /*0440*/ 	.word	0xffffffff


	//   ....[60]....
        /*0444*/ 	.word	0xffffffff


	//   ....[61]....
        /*0448*/ 	.word	0xffffffff


	//   ....[62]....
        /*044c*/ 	.word	0xffffffff


	//   ....[63]....
        /*0450*/ 	.word	0xffffffff


	//   ....[64]....
        /*0454*/ 	.word	0xffffffff


	//   ....[65]....
        /*0458*/ 	.word	0xffffffff


	//   ....[66]....
        /*045c*/ 	.word	0xffffffff


	//   ....[67]....
        /*0460*/ 	.word	0xffffffff


	//   ....[68]....
        /*0464*/ 	.word	0xffffffff


	//   ....[69]....
        /*0468*/ 	.word	0xffffffff


	//   ....[70]....
        /*046c*/ 	.word	0xffffffff


	//   ....[71]....
        /*0470*/ 	.word	0xffffffff


	//   ....[72]....
        /*0474*/ 	.word	0xffffffff


	//   ....[73]....
        /*0478*/ 	.word	0xffffffff


	//   ....[74]....
        /*047c*/ 	.word	0xffffffff


	//   ....[75]....
        /*0480*/ 	.word	0xffffffff


	//   ....[76]....
        /*0484*/ 	.word	0xffffffff


	//   ....[77]....
        /*0488*/ 	.word	0xffffffff


	//   ....[78]....
        /*048c*/ 	.word	0xffffffff


	//   ....[79]....
        /*0490*/ 	.word	0xffffffff


	//   ....[80]....
        /*0494*/ 	.word	0xffffffff


	//   ....[81]....
        /*0498*/ 	.word	0xffffffff


	//   ....[82]....
        /*049c*/ 	.word	0xffffffff


	//   ....[83]....
        /*04a0*/ 	.word	0xffffffff


	//   ....[84]....
        /*04a4*/ 	.word	0xffffffff


	//   ....[85]....
        /*04a8*/ 	.word	0xffffffff


	//   ....[86]....
        /*04ac*/ 	.word	0xffffffff


	//   ....[87]....
        /*04b0*/ 	.word	0xffffffff


	//   ....[88]....
        /*04b4*/ 	.word	0xffffffff


	//   ....[89]....
        /*04b8*/ 	.word	0xffffffff


	//   ....[90]....
        /*04bc*/ 	.word	0xffffffff


	//   ....[91]....
        /*04c0*/ 	.word	0xffffffff


	//   ....[92]....
        /*04c4*/ 	.word	0xffffffff


	//   ....[93]....
        /*04c8*/ 	.word	0xffffffff


	//   ....[94]....
        /*04cc*/ 	.word	0xffffffff


	//   ....[95]....
        /*04d0*/ 	.word	0xffffffff


	//   ....[96]....
        /*04d4*/ 	.word	0xffffffff


	//   ....[97]....
        /*04d8*/ 	.word	0xffffffff


	//   ....[98]....
        /*04dc*/ 	.word	0xffffffff


	//   ....[99]....
        /*04e0*/ 	.word	0xffffffff


	//   ....[100]....
        /*04e4*/ 	.word	0xffffffff


	//   ....[101]....
        /*04e8*/ 	.word	0xffffffff


	//   ....[102]....
        /*04ec*/ 	.word	0xffffffff


	//   ....[103]....
        /*04f0*/ 	.word	0xffffffff


	//   ....[104]....
        /*04f4*/ 	.word	0xffffffff


	//   ....[105]....
        /*04f8*/ 	.word	0xffffffff


	//   ....[106]....
        /*04fc*/ 	.word	0xffffffff


	//   ....[107]....
        /*0500*/ 	.word	0xffffffff


	//   ....[108]....
        /*0504*/ 	.word	0xffffffff


	//   ....[109]....
        /*0508*/ 	.word	0xffffffff


	//   ....[110]....
        /*050c*/ 	.word	0xffffffff


	//   ....[111]....
        /*0510*/ 	.word	0xffffffff


	//   ....[112]....
        /*0514*/ 	.word	0xffffffff


	//   ....[113]....
        /*0518*/ 	.word	0xffffffff


	//   ....[114]....
        /*051c*/ 	.word	0xffffffff


	//   ....[115]....
        /*0520*/ 	.word	0xffffffff


	//   ....[116]....
        /*0524*/ 	.word	0xffffffff


	//   ....[117]....
        /*0528*/ 	.word	0xffffffff


	//   ....[118]....
        /*052c*/ 	.word	0xffffffff


	//   ....[119]....
        /*0530*/ 	.word	0xffffffff


	//   ....[120]....
        /*0534*/ 	.word	0xffffffff


	//   ....[121]....
        /*0538*/ 	.word	0xffffffff


	//   ....[122]....
        /*053c*/ 	.word	0xffffffff


	//   ....[123]....
        /*0540*/ 	.word	0xffffffff


	//   ....[124]....
        /*0544*/ 	.word	0xffffffff


	//   ....[125]....
        /*0548*/ 	.word	0xffffffff


	//   ....[126]....
        /*054c*/ 	.word	0xffffffff


	//   ....[127]....
        /*0550*/ 	.word	0xffffffff


	//   ....[128]....
        /*0554*/ 	.word	0xffffffff


	//   ....[129]....
        /*0558*/ 	.word	0xffffffff


	//   ....[130]....
        /*055c*/ 	.word	0xffffffff


	//   ....[131]....
        /*0560*/ 	.word	0xffffffff


	//   ....[132]....
        /*0564*/ 	.word	0xffffffff


	//   ....[133]....
        /*0568*/ 	.word	0xffffffff


	//   ....[134]....
        /*056c*/ 	.word	0xffffffff


	//   ....[135]....
        /*0570*/ 	.word	0xffffffff


	//   ....[136]....
        /*0574*/ 	.word	0xffffffff


	//   ....[137]....
        /*0578*/ 	.word	0xffffffff


	//   ....[138]....
        /*057c*/ 	.word	0xffffffff


	//   ....[139]....
        /*0580*/ 	.word	0xffffffff


	//   ....[140]....
        /*0584*/ 	.word	0xffffffff


	//   ....[141]....
        /*0588*/ 	.word	0xffffffff


	//   ....[142]....
        /*058c*/ 	.word	0xffffffff


	//   ....[143]....
        /*0590*/ 	.word	0xffffffff


	//   ....[144]....
        /*0594*/ 	.word	0xffffffff


	//   ....[145]....
        /*0598*/ 	.word	0xffffffff


	//   ....[146]....
        /*059c*/ 	.word	0xffffffff


	//   ....[147]....
        /*05a0*/ 	.word	0xffffffff


	//   ....[148]....
        /*05a4*/ 	.word	0xffffffff


	//   ....[149]....
        /*05a8*/ 	.word	0xffffffff


	//   ....[150]....
        /*05ac*/ 	.word	0xffffffff


	//   ....[151]....
        /*05b0*/ 	.word	0x0500000f


	//   ....[152]....
        /*05b4*/ 	.word	0x0500000f


	//   ....[153]....
        /*05b8*/ 	.word	0x0500000f


	//   ....[154]....
        /*05bc*/ 	.word	0x0500000f


	//   ....[155]....
        /*05c0*/ 	.word	0x0500000f


	//   ....[156]....
        /*05c4*/ 	.word	0x0500000f


	//   ....[157]....
        /*05c8*/ 	.word	0x0500000f


	//   ....[158]....
        /*05cc*/ 	.word	0x0500000f


	//   ....[159]....
        /*05d0*/ 	.word	0x0500000f


	//   ....[160]....
        /*05d4*/ 	.word	0x0500000f


	//   ....[161]....
        /*05d8*/ 	.word	0x0500000f


	//   ....[162]....
        /*05dc*/ 	.word	0x0500000f


	//   ....[163]....
        /*05e0*/ 	.word	0x0500000f


	//   ....[164]....
        /*05e4*/ 	.word	0x0500000f


	//   ....[165]....
        /*05e8*/ 	.word	0x0500000f


	//   ....[166]....
        /*05ec*/ 	.word	0x0500000f


	//   ....[167]....
        /*05f0*/ 	.word	0x0500000f


	//   ....[168]....
        /*05f4*/ 	.word	0x0500000f


	//   ....[169]....
        /*05f8*/ 	.word	0x0500000f


	//   ....[170]....
        /*05fc*/ 	.word	0x0500000f


	//   ....[171]....
        /*0600*/ 	.word	0x0500000f


	//   ....[172]....
        /*0604*/ 	.word	0x0500000f


	//   ....[173]....
        /*0608*/ 	.word	0x0500000f


	//   ....[174]....
        /*060c*/ 	.word	0x0500000f


	//   ....[175]....
        /*0610*/ 	.word	0x0500000f


	//   ....[176]....
        /*0614*/ 	.word	0x0500000f


	//   ....[177]....
        /*0618*/ 	.word	0x0500000f


	//   ....[178]....
        /*061c*/ 	.word	0x0500000f


	//   ....[179]....
        /*0620*/ 	.word	0x0500000f


	//   ....[180]....
        /*0624*/ 	.word	0x0500000f


	//   ....[181]....
        /*0628*/ 	.word	0x0500000f


	//   ....[182]....
        /*062c*/ 	.word	0x0500000f


	//   ....[183]....
        /*0630*/ 	.word	0x0500000f


	//   ....[184]....
        /*0634*/ 	.word	0x0500000f


	//   ....[185]....
        /*0638*/ 	.word	0x0500000f


	//   ....[186]....
        /*063c*/ 	.word	0x0500000f


	//   ....[187]....
        /*0640*/ 	.word	0x0500000f


	//   ....[188]....
        /*0644*/ 	.word	0x0500000f


	//   ....[189]....
        /*0648*/ 	.word	0x0500000f


	//   ....[190]....
        /*064c*/ 	.word	0x0500000f


	//   ....[191]....
        /*0650*/ 	.word	0x0500000f


	//   ....[192]....
        /*0654*/ 	.word	0x0500000f


	//   ....[193]....
        /*0658*/ 	.word	0x0500000f


	//   ....[194]....
        /*065c*/ 	.word	0x0500000f


	//   ....[195]....
        /*0660*/ 	.word	0x0500000f


	//   ....[196]....
        /*0664*/ 	.word	0x0500000f


	//   ....[197]....
        /*0668*/ 	.word	0x0500000f


	//   ....[198]....
        /*066c*/ 	.word	0x0500000f


	//   ....[199]....
        /*0670*/ 	.word	0x0500000f


	//   ....[200]....
        /*0674*/ 	.word	0x0500000f


	//   ....[201]....
        /*0678*/ 	.word	0x0500000f


	//   ....[202]....
        /*067c*/ 	.word	0x0500000f


	//   ....[203]....
        /*0680*/ 	.word	0x0500000f


	//   ....[204]....
        /*0684*/ 	.word	0x0500000f


	//   ....[205]....
        /*0688*/ 	.word	0x0500000f


	//   ....[206]....
        /*068c*/ 	.word	0x0500000f


	//   ....[207]....
        /*0690*/ 	.word	0x0500000f


	//   ....[208]....
        /*0694*/ 	.word	0x0500000f


	//   ....[209]....
        /*0698*/ 	.word	0x0500000f


	//   ....[210]....
        /*069c*/ 	.word	0x0500000f


	//   ....[211]....
        /*06a0*/ 	.word	0x0500000f


	//   ....[212]....
        /*06a4*/ 	.word	0x0500000f


	//   ....[213]....
        /*06a8*/ 	.word	0x0500000f


	//   ....[214]....
        /*06ac*/ 	.word	0x0500000f


	//   ....[215]....
        /*06b0*/ 	.word	0x0500000f


	//   ....[216]....
        /*06b4*/ 	.word	0x0500000f


	//   ....[217]....
        /*06b8*/ 	.word	0x0500000f


	//   ....[218]....
        /*06bc*/ 	.word	0x0500000f


	//   ....[219]....
        /*06c0*/ 	.word	0x0500000f


	//   ....[220]....
        /*06c4*/ 	.word	0x0500000f


	//   ....[221]....
        /*06c8*/ 	.word	0x0500000f


	//   ....[222]....
        /*06cc*/ 	.word	0x0500000f


	//   ....[223]....
        /*06d0*/ 	.word	0x0500000f


	//   ....[224]....
        /*06d4*/ 	.word	0x0500000f


	//   ....[225]....
        /*06d8*/ 	.word	0x0500000f


	//   ....[226]....
        /*06dc*/ 	.word	0x0500000f


	//   ....[227]....
        /*06e0*/ 	.word	0x0500000f


	//   ....[228]....
        /*06e4*/ 	.word	0x0500000f


	//   ....[229]....
        /*06e8*/ 	.word	0x0500000f


	//   ....[230]....
        /*06ec*/ 	.word	0x0500000f


	//   ....[231]....
        /*06f0*/ 	.word	0x0500000f


	//   ....[232]....
        /*06f4*/ 	.word	0x0500000f


	//----- nvinfo : EIATTR_COOP_GROUP_INSTR_OFFSETS
	.align		4
.L_408:
        /*06f8*/ 	.byte	0x04, 0x28
        /*06fa*/ 	.short	(.L_410 - .L_409)


	//   ....[0]....
.L_409:
        /*06fc*/ 	.word	0x00000060


	//   ....[1]....
        /*0700*/ 	.word	0x00000140


	//   ....[2]....
        /*0704*/ 	.word	0x00000190


	//   ....[3]....
        /*0708*/ 	.word	0x00000380


	//   ....[4]....
        /*070c*/ 	.word	0x000004e0


	//   ....[5]....
        /*0710*/ 	.word	0x00000600


	//   ....[6]....
        /*0714*/ 	.word	0x00000760


	//   ....[7]....
        /*0718*/ 	.word	0x00002e60


	//   ....[8]....
        /*071c*/ 	.word	0x00002e70


	//   ....[9]....
        /*0720*/ 	.word	0x00003870


	//   ....[10]....
        /*0724*/ 	.word	0x00003880


	//   ....[11]....
        /*0728*/ 	.word	0x00004260


	//   ....[12]....
        /*072c*/ 	.word	0x00004270


	//   ....[13]....
        /*0730*/ 	.word	0x00004640


	//   ....[14]....
        /*0734*/ 	.word	0x00004660


	//   ....[15]....
        /*0738*/ 	.word	0x000057d0


	//   ....[16]....
        /*073c*/ 	.word	0x00007b90


	//   ....[17]....
        /*0740*/ 	.word	0x00008320


	//   ....[18]....
        /*0744*/ 	.word	0x00008330


	//   ....[19]....
        /*0748*/ 	.word	0x00008340


	//   ....[20]....
        /*074c*/ 	.word	0x00008350


	//   ....[21]....
        /*0750*/ 	.word	0x00008650


	//   ....[22]....
        /*0754*/ 	.word	0x00008660


	//   ....[23]....
        /*0758*/ 	.word	0x00008670


	//   ....[24]....
        /*075c*/ 	.word	0x00008680


	//   ....[25]....
        /*0760*/ 	.word	0x00009920


	//   ....[26]....
        /*0764*/ 	.word	0x00009940


	//   ....[27]....
        /*0768*/ 	.word	0x00009950


	//   ....[28]....
        /*076c*/ 	.word	0x00009960


	//   ....[29]....
        /*0770*/ 	.word	0x00009a50


	//   ....[30]....
        /*0774*/ 	.word	0x00009a70


	//   ....[31]....
        /*0778*/ 	.word	0x00009b10


	//   ....[32]....
        /*077c*/ 	.word	0x00009b40


	//   ....[33]....
        /*0780*/ 	.word	0x0000b3f0


	//   ....[34]....
        /*0784*/ 	.word	0x0000bc50


	//   ....[35]....
        /*0788*/ 	.word	0x0000c160


	//   ....[36]....
        /*078c*/ 	.word	0x0000c260


	//   ....[37]....
        /*0790*/ 	.word	0x0000c570


	//   ....[38]....
        /*0794*/ 	.word	0x0000c620


	//   ....[39]....
        /*0798*/ 	.word	0x0000cf30


	//   ....[40]....
        /*079c*/ 	.word	0x0000d890


	//   ....[41]....
        /*07a0*/ 	.word	0x0000dc80


	//   ....[42]....
        /*07a4*/ 	.word	0x0000e4b0


	//   ....[43]....
        /*07a8*/ 	.word	0x0000e5b0


	//   ....[44]....
        /*07ac*/ 	.word	0x0000ea20


	//   ....[45]....
        /*07b0*/ 	.word	0x0000ea70


	//   ....[46]....
        /*07b4*/ 	.word	0x0000fc20


	//   ....[47]....
        /*07b8*/ 	.word	0x00010750


	//   ....[48]....
        /*07bc*/ 	.word	0x000107a0


	//   ....[49]....
        /*07c0*/ 	.word	0x00011110


	//   ....[50]....
        /*07c4*/ 	.word	0x00011160


	//   ....[51]....
        /*07c8*/ 	.word	0x00011db0


	//   ....[52]....
        /*07cc*/ 	.word	0x00012500


	//   ....[53]....
        /*07d0*/ 	.word	0x00012930


	//   ....[54]....
        /*07d4*/ 	.word	0x00013000


	//   ....[55]....
        /*07d8*/ 	.word	0x000130b0


	//   ....[56]....
        /*07dc*/ 	.word	0x000136e0


	//   ....[57]....
        /*07e0*/ 	.word	0x000138b0


	//   ....[58]....
        /*07e4*/ 	.word	0x00014700


	//   ....[59]....
        /*07e8*/ 	.word	0x00014800


	//   ....[60]....
        /*07ec*/ 	.word	0x00014810


	//   ....[61]....
        /*07f0*/ 	.word	0x00014850


	//   ....[62]....
        /*07f4*/ 	.word	0x00014860


	//   ....[63]....
        /*07f8*/ 	.word	0x00016370


	//   ....[64]....
        /*07fc*/ 	.word	0x00016850


	//   ....[65]....
        /*0800*/ 	.word	0x00016880


	//   ....[66]....
        /*0804*/ 	.word	0x000168b0


	//   ....[67]....
        /*0808*/ 	.word	0x000168c0


	//   ....[68]....
        /*080c*/ 	.word	0x00016ff0


	//   ....[69]....
        /*0810*/ 	.word	0x00017030


	//   ....[70]....
        /*0814*/ 	.word	0x000172f0


	//   ....[71]....
        /*0818*/ 	.word	0x00017310


	//   ....[72]....
        /*081c*/ 	.word	0x00017fa0


	//   ....[73]....
        /*0820*/ 	.word	0x00017fd0


	//   ....[74]....
        /*0824*/ 	.word	0x00018260


	//   ....[75]....
        /*0828*/ 	.word	0x00018280


	//   ....[76]....
        /*082c*/ 	.word	0x00018530


	//   ....[77]....
        /*0830*/ 	.word	0x000186e0


	//   ....[78]....
        /*0834*/ 	.word	0x00018710


	//   ....[79]....
        /*0838*/ 	.word	0x00018740


	//   ....[80]....
        /*083c*/ 	.word	0x00018770


	//   ....[81]....
        /*0840*/ 	.word	0x000187a0


	//   ....[82]....
        /*0844*/ 	.word	0x000187d0


	//   ....[83]....
        /*0848*/ 	.word	0x00018940


	//   ....[84]....
        /*084c*/ 	.word	0x00018970


	//   ....[85]....
        /*0850*/ 	.word	0x000189a0


	//   ....[86]....
        /*0854*/ 	.word	0x000189d0


	//   ....[87]....
        /*0858*/ 	.word	0x00018a00


	//   ....[88]....
        /*085c*/ 	.word	0x00018a30


	//   ....[89]....
        /*0860*/ 	.word	0x00018ac0


	//   ....[90]....
        /*0864*/ 	.word	0x00018b20


	//   ....[91]....
        /*0868*/ 	.word	0x00018bb0


	//   ....[92]....
        /*086c*/ 	.word	0x00019c80


	//   ....[93]....
        /*0870*/ 	.word	0x0001c850


	//   ....[94]....
        /*0874*/ 	.word	0x0001c870


	//   ....[95]....
        /*0878*/ 	.word	0x0001c900


	//   ....[96]....
        /*087c*/ 	.word	0x0001c920


	//   ....[97]....
        /*0880*/ 	.word	0x0001c9a0


	//   ....[98]....
        /*0884*/ 	.word	0x0001c9c0


	//   ....[99]....
        /*0888*/ 	.word	0x0001c9d0


	//   ....[100]....
        /*088c*/ 	.word	0x0001c9e0


	//   ....[101]....
        /*0890*/ 	.word	0x0001d1f0


	//   ....[102]....
        /*0894*/ 	.word	0x0001d220


	//   ....[103]....
        /*0898*/ 	.word	0x0001d2c0


	//   ....[104]....
        /*089c*/ 	.word	0x0001d2e0


	//   ....[105]....
        /*08a0*/ 	.word	0x0001d360


	//   ....[106]....
        /*08a4*/ 	.word	0x0001d380


	//   ....[107]....
        /*08a8*/ 	.word	0x0001d390


	//   ....[108]....
        /*08ac*/ 	.word	0x0001d400


	//   ....[109]....
        /*08b0*/ 	.word	0x0001d850


	//   ....[110]....
        /*08b4*/ 	.word	0x0001d910


	//   ....[111]....
        /*08b8*/ 	.word	0x0001da60


	//   ....[112]....
        /*08bc*/ 	.word	0x0001daa0


	//   ....[113]....
        /*08c0*/ 	.word	0x0001dab0


	//   ....[114]....
        /*08c4*/ 	.word	0x0001dac0


	//   ....[115]....
        /*08c8*/ 	.word	0x0001dc10


	//   ....[116]....
        /*08cc*/ 	.word	0x0001dd60


	//   ....[117]....
        /*08d0*/ 	.word	0x0001e580


	//   ....[118]....
        /*08d4*/ 	.word	0x0001e5a0


	//   ....[119]....
        /*08d8*/ 	.word	0x0001e5f0


	//   ....[120]....
        /*08dc*/ 	.word	0x0001e600


	//   ....[121]....
        /*08e0*/ 	.word	0x0001e640


	//   ....[122]....
        /*08e4*/ 	.word	0x0001e650


	//   ....[123]....
        /*08e8*/ 	.word	0x0001e660


	//   ....[124]....
        /*08ec*/ 	.word	0x0001e6a0


	//   ....[125]....
        /*08f0*/ 	.word	0x0001e9c0


	//   ....[126]....
        /*08f4*/ 	.word	0x0001ea00


	//   ....[127]....
        /*08f8*/ 	.word	0x0001ea20


	//   ....[128]....
        /*08fc*/ 	.word	0x0001ea40


	//   ....[129]....
        /*0900*/ 	.word	0x0001ea70


	//   ....[130]....
        /*0904*/ 	.word	0x0001ea90


	//   ....[131]....
        /*0908*/ 	.word	0x0001eb90


	//   ....[132]....
        /*090c*/ 	.word	0x0001ece0


	//   ....[133]....
        /*0910*/ 	.word	0x0001f2e0


	//   ....[134]....
        /*0914*/ 	.word	0x0001f330


	//   ....[135]....
        /*0918*/ 	.word	0x0001f360


	//   ....[136]....
        /*091c*/ 	.word	0x0001f390


	//   ....[137]....
        /*0920*/ 	.word	0x0001f3a0


	//   ....[138]....
        /*0924*/ 	.word	0x0001f3d0


	//   ....[139]....
        /*0928*/ 	.word	0x0001f400


	//   ....[140]....
        /*092c*/ 	.word	0x0001f430


	//   ....[141]....
        /*0930*/ 	.word	0x0001f5b0


	//   ....[142]....
        /*0934*/ 	.word	0x0001f5e0


	//   ....[143]....
        /*0938*/ 	.word	0x0001f610


	//   ....[144]....
        /*093c*/ 	.word	0x0001f640


	//   ....[145]....
        /*0940*/ 	.word	0x0001f670


	//   ....[146]....
        /*0944*/ 	.word	0x0001f6a0


	//   ....[147]....
        /*0948*/ 	.word	0x0001f760


	//   ....[148]....
        /*094c*/ 	.word	0x0001f780


	//   ....[149]....
        /*0950*/ 	.word	0x0001f7f0


	//   ....[150]....
        /*0954*/ 	.word	0x0001fe90


	//   ....[151]....
        /*0958*/ 	.word	0x000201b0


	//   ....[152]....
        /*095c*/ 	.word	0x00020240


	//   ....[153]....
        /*0960*/ 	.word	0x00020320


	//   ....[154]....
        /*0964*/ 	.word	0x000203b0


	//   ....[155]....
        /*0968*/ 	.word	0x00020490


	//   ....[156]....
        /*096c*/ 	.word	0x00020520


	//   ....[157]....
        /*0970*/ 	.word	0x000206a0


	//   ....[158]....
        /*0974*/ 	.word	0x00020730


	//   ....[159]....
        /*0978*/ 	.word	0x00020780


	//   ....[160]....
        /*097c*/ 	.word	0x000207d0


	//   ....[161]....
        /*0980*/ 	.word	0x00020860


	//   ....[162]....
        /*0984*/ 	.word	0x000208f0


	//   ....[163]....
        /*0988*/ 	.word	0x00020940


	//   ....[164]....
        /*098c*/ 	.word	0x00020990


	//   ....[165]....
        /*0990*/ 	.word	0x00020a80


	//   ....[166]....
        /*0994*/ 	.word	0x00020b30


	//   ....[167]....
        /*0998*/ 	.word	0x00020bb0


	//   ....[168]....
        /*099c*/ 	.word	0x00020c20


	//   ....[169]....
        /*09a0*/ 	.word	0x00020d60


	//   ....[170]....
        /*09a4*/ 	.word	0x00020e50


	//   ....[171]....
        /*09a8*/ 	.word	0x00020f30


	//   ....[172]....
        /*09ac*/ 	.word	0x00020f80


	//   ....[173]....
        /*09b0*/ 	.word	0x00021310


	//   ....[174]....
        /*09b4*/ 	.word	0x000215f0


	//   ....[175]....
        /*09b8*/ 	.word	0x000216e0


	//   ....[176]....
        /*09bc*/ 	.word	0x00021780


	//   ....[177]....
        /*09c0*/ 	.word	0x000217e0


	//   ....[178]....
        /*09c4*/ 	.word	0x000218d0


	//   ....[179]....
        /*09c8*/ 	.word	0x00021940


	//   ....[180]....
        /*09cc*/ 	.word	0x00021a30


	//   ....[181]....
        /*09d0*/ 	.word	0x00021aa0


	//   ....[182]....
        /*09d4*/ 	.word	0x00021b40


	//   ....[183]....
        /*09d8*/ 	.word	0x00021c30


	//   ....[184]....
        /*09dc*/ 	.word	0x00021ca0


	//   ....[185]....
        /*09e0*/ 	.word	0x00021d00


	//   ....[186]....
        /*09e4*/ 	.word	0x00021df0


	//   ....[187]....
        /*09e8*/ 	.word	0x00021e50


	//   ....[188]....
        /*09ec*/ 	.word	0x00021f50


	//   ....[189]....
        /*09f0*/ 	.word	0x00021fb0


	//   ....[190]....
        /*09f4*/ 	.word	0x00022090


	//   ....[191]....
        /*09f8*/ 	.word	0x000221d0


	//   ....[192]....
        /*09fc*/ 	.word	0x000222d0


	//   ....[193]....
        /*0a00*/ 	.word	0x00022550


	//   ....[194]....
        /*0a04*/ 	.word	0x000225a0


	//   ....[195]....
        /*0a08*/ 	.word	0x00022770


	//   ....[196]....
        /*0a0c*/ 	.word	0x000227c0


	//   ....[197]....
        /*0a10*/ 	.word	0x00022990


	//   ....[198]....
        /*0a14*/ 	.word	0x000229e0


	//   ....[199]....
        /*0a18*/ 	.word	0x00022ad0


	//   ....[200]....
        /*0a1c*/ 	.word	0x00022b70


	//   ....[201]....
        /*0a20*/ 	.word	0x00022bd0


	//   ....[202]....
        /*0a24*/ 	.word	0x00022c80


	//   ....[203]....
        /*0a28*/ 	.word	0x00022ce0


	//   ....[204]....
        /*0a2c*/ 	.word	0x00022d90


	//   ....[205]....
        /*0a30*/ 	.word	0x00022df0


	//   ....[206]....
        /*0a34*/ 	.word	0x00022ea0


	//   ....[207]....
        /*0a38*/ 	.word	0x00022f90


	//   ....[208]....
        /*0a3c*/ 	.word	0x00023060


	//   ....[209]....
        /*0a40*/ 	.word	0x00023180


	//   ....[210]....
        /*0a44*/ 	.word	0x00023280


	//   ....[211]....
        /*0a48*/ 	.word	0x000233b0


	//   ....[212]....
        /*0a4c*/ 	.word	0x00023490


	//   ....[213]....
        /*0a50*/ 	.word	0x00023590


	//   ....[214]....
        /*0a54*/ 	.word	0x00023670


	//   ....[215]....
        /*0a58*/ 	.word	0x00023700


	//   ....[216]....
        /*0a5c*/ 	.word	0x000237a0


	//   ....[217]....
        /*0a60*/ 	.word	0x000238c0


	//   ....[218]....
        /*0a64*/ 	.word	0x00023930


	//   ....[219]....
        /*0a68*/ 	.word	0x000239a0


	//   ....[220]....
        /*0a6c*/ 	.word	0x00023a10


	//   ....[221]....
        /*0a70*/ 	.word	0x00023a80


	//   ....[222]....
        /*0a74*/ 	.word	0x00023b00


	//   ....[223]....
        /*0a78*/ 	.word	0x00023b90


	//   ....[224]....
        /*0a7c*/ 	.word	0x00023c20


	//   ....[225]....
        /*0a80*/ 	.word	0x00023c90


	//   ....[226]....
        /*0a84*/ 	.word	0x00023d00


	//   ....[227]....
        /*0a88*/ 	.word	0x00023d70


	//   ....[228]....
        /*0a8c*/ 	.word	0x00023df0


	//   ....[229]....
        /*0a90*/ 	.word	0x00023e60


	//   ....[230]....
        /*0a94*/ 	.word	0x00023f00


	//   ....[231]....
        /*0a98*/ 	.word	0x00023f90


	//   ....[232]....
        /*0a9c*/ 	.word	0x000240b0


	//----- nvinfo : EIATTR_REG_RECONFIG
	.align		4
.L_410:
        /*0aa0*/ 	.byte	0x01, 0x54
	.zero		2


	//----- nvinfo : EIATTR_SYSCALL_OFFSETS
	.align		4
        /*0aa4*/ 	.byte	0x04, 0x46
        /*0aa6*/ 	.short	(.L_412 - .L_411)


	//   ....[0]....
.L_411:
        /*0aa8*/ 	.word	0x000020b0


	//   ....[1]....
        /*0aac*/ 	.word	0x00002200


	//   ....[2]....
        /*0ab0*/ 	.word	0x00007d40


	//   ....[3]....
        /*0ab4*/ 	.word	0x00008070


	//   ....[4]....
        /*0ab8*/ 	.word	0x0001bc60


	//   ....[5]....
        /*0abc*/ 	.word	0x0001bdb0


	//   ....[6]....
        /*0ac0*/ 	.word	0x0001bea0


	//   ....[7]....
        /*0ac4*/ 	.word	0x0001ce30


	//----- nvinfo : EIATTR_MBARRIER_INSTR_OFFSETS
	.align		4
.L_412:
        /*0ac8*/ 	.byte	0x04, 0x39
        /*0aca*/ 	.short	(.L_414 - .L_413)


	//   ....[0]....
.L_413:
        /*0acc*/ 	.word	0x00000270
        /*0ad0*/ 	.word	0x000000ff
        /*0ad4*/ 	.word	0x00028c00
        /*0ad8*/ 	.short	0x0100
        /*0ada*/ 	.byte	0x08
	.zero		1


	//   ....[1]....
        /*0adc*/ 	.word	0x00000280
        /*0ae0*/ 	.word	0x000000ff
        /*0ae4*/ 	.word	0x00028c20
        /*0ae8*/ 	.short	0x0100
        /*0aea*/ 	.byte	0x08
	.zero		1


	//   ....[2]....
        /*0aec*/ 	.word	0x00000330
        /*0af0*/ 	.word	0x000000ff
        /*0af4*/ 	.word	0x00028c30
        /*0af8*/ 	.short	0x0100
        /*0afa*/ 	.byte	0x06
	.zero		1


	//   ....[3]....
        /*0afc*/ 	.word	0x00000340
        /*0b00*/ 	.word	0x000000ff
        /*0b04*/ 	.word	0x00028c40
        /*0b08*/ 	.short	0x0100
        /*0b0a*/ 	.byte	0x06
	.zero		1


	//   ....[4]....
        /*0b0c*/ 	.word	0x00000350
        /*0b10*/ 	.word	0x000000ff
        /*0b14*/ 	.word	0x00028c38
        /*0b18*/ 	.short	0x0100
        /*0b1a*/ 	.byte	0x06
	.zero		1


	//   ....[5]....
        /*0b1c*/ 	.word	0x00000360
        /*0b20*/ 	.word	0x000000ff
        /*0b24*/ 	.word	0x00028c48
        /*0b28*/ 	.short	0x0100
        /*0b2a*/ 	.byte	0x06
	.zero		1


	//   ....[6]....
        /*0b2c*/ 	.word	0x00000490
        /*0b30*/ 	.word	0x000000ff
        /*0b34*/ 	.word	0x00028c50
        /*0b38*/ 	.short	0x0100
        /*0b3a*/ 	.byte	0x08
	.zero		1


	//   ....[7]....
        /*0b3c*/ 	.word	0x000004a0
        /*0b40*/ 	.word	0x000000ff
        /*0b44*/ 	.word	0x00028c60
        /*0b48*/ 	.short	0x0100
        /*0b4a*/ 	.byte	0x08
	.zero		1


	//   ....[8]....
        /*0b4c*/ 	.word	0x000004b0
        /*0b50*/ 	.word	0x000000ff
        /*0b54*/ 	.word	0x00028c58
        /*0b58*/ 	.short	0x0100
        /*0b5a*/ 	.byte	0x08
	.zero		1


	//   ....[9]....
        /*0b5c*/ 	.word	0x000004c0
        /*0b60*/ 	.word	0x000000ff
        /*0b64*/ 	.word	0x00028c68
        /*0b68*/ 	.short	0x0100
        /*0b6a*/ 	.byte	0x08
	.zero		1


	//   ....[10]....
        /*0b6c*/ 	.word	0x000005b0
        /*0b70*/ 	.word	0x000000ff
        /*0b74*/ 	.word	0x00028c70
        /*0b78*/ 	.short	0x0100
        /*0b7a*/ 	.byte	0x06
	.zero		1


	//   ....[11]....
        /*0b7c*/ 	.word	0x000005c0
        /*0b80*/ 	.word	0x000000ff
        /*0b84*/ 	.word	0x00028c80
        /*0b88*/ 	.short	0x0100
        /*0b8a*/ 	.byte	0x06
	.zero		1


	//   ....[12]....
        /*0b8c*/ 	.word	0x000005d0
        /*0b90*/ 	.word	0x000000ff
        /*0b94*/ 	.word	0x00028c78
        /*0b98*/ 	.short	0x0100
        /*0b9a*/ 	.byte	0x06
	.zero		1


	//   ....[13]....
        /*0b9c*/ 	.word	0x000005e0
        /*0ba0*/ 	.word	0x000000ff
        /*0ba4*/ 	.word	0x00028c88
        /*0ba8*/ 	.short	0x0100
        /*0baa*/ 	.byte	0x06
	.zero		1


	//   ....[14]....
        /*0bac*/ 	.word	0x00000710
        /*0bb0*/ 	.word	0x000000ff
        /*0bb4*/ 	.word	0x00028c90
        /*0bb8*/ 	.short	0x0100
        /*0bba*/ 	.byte	0x08
	.zero		1


	//   ....[15]....
        /*0bbc*/ 	.word	0x00000720
        /*0bc0*/ 	.word	0x000000ff
        /*0bc4*/ 	.word	0x00028ca0
        /*0bc8*/ 	.short	0x0100
        /*0bca*/ 	.byte	0x08
	.zero		1


	//   ....[16]....
        /*0bcc*/ 	.word	0x00000730
        /*0bd0*/ 	.word	0x000000ff
        /*0bd4*/ 	.word	0x00028c98
        /*0bd8*/ 	.short	0x0100
        /*0bda*/ 	.byte	0x08
	.zero		1


	//   ....[17]....
        /*0bdc*/ 	.word	0x00000740
        /*0be0*/ 	.word	0x000000ff
        /*0be4*/ 	.word	0x00028ca8
        /*0be8*/ 	.short	0x0100
        /*0bea*/ 	.byte	0x08
	.zero		1


	//   ....[18]....
        /*0bec*/ 	.word	0x00000870
        /*0bf0*/ 	.word	0x000000ff
        /*0bf4*/ 	.word	0x00028cb0
        /*0bf8*/ 	.short	0x0100
        /*0bfa*/ 	.byte	0x08
	.zero		1


	//   ....[19]....
        /*0bfc*/ 	.word	0x00000880
        /*0c00*/ 	.word	0x000000ff
        /*0c04*/ 	.word	0x00028cc0
        /*0c08*/ 	.short	0x0100
        /*0c0a*/ 	.byte	0x08
	.zero		1


	//   ....[20]....
        /*0c0c*/ 	.word	0x00000890
        /*0c10*/ 	.word	0x000000ff
        /*0c14*/ 	.word	0x00028cb8
        /*0c18*/ 	.short	0x0100
        /*0c1a*/ 	.byte	0x08
	.zero		1


	//   ....[21]....
        /*0c1c*/ 	.word	0x000008a0
        /*0c20*/ 	.word	0x000000ff
        /*0c24*/ 	.word	0x00028cc8
        /*0c28*/ 	.short	0x0100
        /*0c2a*/ 	.byte	0x08
	.zero		1


	//   ....[22]....
        /*0c2c*/ 	.word	0x00002e10
        /*0c30*/ 	.word	0x0000003e
        /*0c34*/ 	.word	0x00028c90
        /*0c38*/ 	.short	0x010a
        /*0c3a*/ 	.byte	0x3f
	.zero		1


	//   ....[23]....
        /*0c3c*/ 	.word	0x00003820
        /*0c40*/ 	.word	0x0000003e
        /*0c44*/ 	.word	0x00028c90
        /*0c48*/ 	.short	0x010a
        /*0c4a*/ 	.byte	0x3f
	.zero		1


	//   ....[24]....
        /*0c4c*/ 	.word	0x000040b0
        /*0c50*/ 	.word	0x0000003e
        /*0c54*/ 	.word	0x00028c90
        /*0c58*/ 	.short	0x010a
        /*0c5a*/ 	.byte	0x3f
	.zero		1


	//   ....[25]....
        /*0c5c*/ 	.word	0x00004490
        /*0c60*/ 	.word	0x00000004
        /*0c64*/ 	.word	0x00000000
        /*0c68*/ 	.short	0x0101
        /*0c6a*/ 	.byte	0x3f
	.zero		1


	//   ....[26]....
        /*0c6c*/ 	.word	0x000044d0
        /*0c70*/ 	.word	0x0000003e
        /*0c74*/ 	.word	0x00028cb0
        /*0c78*/ 	.short	0x010a
        /*0c7a*/ 	.byte	0x3f
	.zero		1


	//   ....[27]....
        /*0c7c*/ 	.word	0x00004de0
        /*0c80*/ 	.word	0x0000003e
        /*0c84*/ 	.word	0x00000000
        /*0c88*/ 	.short	0x0101
        /*0c8a*/ 	.byte	0x3f
	.zero		1


	//   ....[28]....
        /*0c8c*/ 	.word	0x000058f0
        /*0c90*/ 	.word	0x00000003
        /*0c94*/ 	.word	0x00028c50
        /*0c98*/ 	.short	0x010a
        /*0c9a*/ 	.byte	0x3f
	.zero		1


	//   ....[29]....
        /*0c9c*/ 	.word	0x00005cc0
        /*0ca0*/ 	.word	0x0000000e
        /*0ca4*/ 	.word	0x00000000
        /*0ca8*/ 	.short	0x0101
        /*0caa*/ 	.byte	0x3f
	.zero		1


	//   ....[30]....
        /*0cac*/ 	.word	0x000065e0
        /*0cb0*/ 	.word	0x00000005
        /*0cb4*/ 	.word	0x00028c50
        /*0cb8*/ 	.short	0x010a
        /*0cba*/ 	.byte	0x3f
	.zero		1


	//   ....[31]....
        /*0cbc*/ 	.word	0x00006630
        /*0cc0*/ 	.word	0x00000005
        /*0cc4*/ 	.word	0x00028c50
        /*0cc8*/ 	.short	0x010a
        /*0cca*/ 	.byte	0x3f
	.zero		1


	//   ....[32]....
        /*0ccc*/ 	.word	0x00006920
        /*0cd0*/ 	.word	0x0000000e
        /*0cd4*/ 	.word	0x00000000
        /*0cd8*/ 	.short	0x0101
        /*0cda*/ 	.byte	0x3f
	.zero		1


	//   ....[33]....
        /*0cdc*/ 	.word	0x00007de0
        /*0ce0*/ 	.word	0x00000002
        /*0ce4*/ 	.word	0x00028c00
        /*0ce8*/ 	.short	0x010a
        /*0cea*/ 	.byte	0x3f
	.zero		1


	//   ....[34]....
        /*0cec*/ 	.word	0x00007e30
        /*0cf0*/ 	.word	0x00000002
        /*0cf4*/ 	.word	0x00028c00
        /*0cf8*/ 	.short	0x010a
        /*0cfa*/ 	.byte	0x3f
	.zero		1


	//   ....[35]....
        /*0cfc*/ 	.word	0x000088f0
        /*0d00*/ 	.word	0x00000002
        /*0d04*/ 	.word	0x00028c00
        /*0d08*/ 	.short	0x010a
        /*0d0a*/ 	.byte	0x3f
	.zero		1


	//   ....[36]....
        /*0d0c*/ 	.word	0x00009da0
        /*0d10*/ 	.word	0x00000002
        /*0d14*/ 	.word	0x00028c00
        /*0d18*/ 	.short	0x010a
        /*0d1a*/ 	.byte	0x3f
	.zero		1


	//   ....[37]....
        /*0d1c*/ 	.word	0x0000ac80
        /*0d20*/ 	.word	0x0000000c
        /*0d24*/ 	.word	0x00028c30
        /*0d28*/ 	.short	0x010a
        /*0d2a*/ 	.byte	0x3f
	.zero		1


	//   ....[38]....
        /*0d2c*/ 	.word	0x0000ad30
        /*0d30*/ 	.word	0x0000000c
        /*0d34*/ 	.word	0x00028c30
        /*0d38*/ 	.short	0x010a
        /*0d3a*/ 	.byte	0x3f
	.zero		1


	//   ....[39]....
        /*0d3c*/ 	.word	0x0000b430
        /*0d40*/ 	.word	0x0000001e
        /*0d44*/ 	.word	0x00000000
        /*0d48*/ 	.short	0x0101
        /*0d4a*/ 	.byte	0x3f
	.zero		1


	//   ....[40]....
        /*0d4c*/ 	.word	0x0000cc20
        /*0d50*/ 	.word	0x0000000c
        /*0d54*/ 	.word	0x00028c50
        /*0d58*/ 	.short	0x010a
        /*0d5a*/ 	.byte	0x3f
	.zero		1


	//   ....[41]....
        /*0d5c*/ 	.word	0x0000ccd0
        /*0d60*/ 	.word	0x0000000c
        /*0d64*/ 	.word	0x00028c50
        /*0d68*/ 	.short	0x010a
        /*0d6a*/ 	.byte	0x3f
	.zero		1


	//   ....[42]....
        /*0d6c*/ 	.word	0x0000cfc0
        /*0d70*/ 	.word	0x0000000c
        /*0d74*/ 	.word	0x00000000
        /*0d78*/ 	.short	0x0101
        /*0d7a*/ 	.byte	0x3f
	.zero		1


	//   ....[43]....
        /*0d7c*/ 	.word	0x0000d2e0
        /*0d80*/ 	.word	0x00000015
        /*0d84*/ 	.word	0x00028c30
        /*0d88*/ 	.short	0x010a
        /*0d8a*/ 	.byte	0x3f
	.zero		1


	//   ....[44]....
        /*0d8c*/ 	.word	0x0000d350
        /*0d90*/ 	.word	0x00000015
        /*0d94*/ 	.word	0x00028c30
        /*0d98*/ 	.short	0x010a
        /*0d9a*/ 	.byte	0x3f
	.zero		1


	//   ....[45]....
        /*0d9c*/ 	.word	0x0000d940
        /*0da0*/ 	.word	0x00000098
        /*0da4*/ 	.word	0x00000000
        /*0da8*/ 	.short	0x0101
        /*0daa*/ 	.byte	0x3f
	.zero		1


	//   ....[46]....
        /*0dac*/ 	.word	0x0000f960
        /*0db0*/ 	.word	0x00000015
        /*0db4*/ 	.word	0x00028c50
        /*0db8*/ 	.short	0x010a
        /*0dba*/ 	.byte	0x3f
	.zero		1


	//   ....[47]....
        /*0dbc*/ 	.word	0x0000f9b0
        /*0dc0*/ 	.word	0x00000015
        /*0dc4*/ 	.word	0x00028c50
        /*0dc8*/ 	.short	0x010a
        /*0dca*/ 	.byte	0x3f
	.zero		1


	//   ....[48]....
        /*0dcc*/ 	.word	0x0000fcd0
        /*0dd0*/ 	.word	0x00000015
        /*0dd4*/ 	.word	0x00000000
        /*0dd8*/ 	.short	0x0101
        /*0dda*/ 	.byte	0x3f
	.zero		1


	//   ....[49]....
        /*0ddc*/ 	.word	0x000100e0
        /*0de0*/ 	.word	0x0000000c
        /*0de4*/ 	.word	0x00028c30
        /*0de8*/ 	.short	0x010a
        /*0dea*/ 	.byte	0x3f
	.zero		1


	//   ....[50]....
        /*0dec*/ 	.word	0x00010150
        /*0df0*/ 	.word	0x0000000c
        /*0df4*/ 	.word	0x00028c30
        /*0df8*/ 	.short	0x010a
        /*0dfa*/ 	.byte	0x3f
	.zero		1


	//   ....[51]....
        /*0dfc*/ 	.word	0x00010e20
        /*0e00*/ 	.word	0x000000a0
        /*0e04*/ 	.word	0x00000000
        /*0e08*/ 	.short	0x0101
        /*0e0a*/ 	.byte	0x3f
	.zero		1


	//   ....[52]....
        /*0e0c*/ 	.word	0x00011af0
        /*0e10*/ 	.word	0x0000000c
        /*0e14*/ 	.word	0x00028c50
        /*0e18*/ 	.short	0x010a
        /*0e1a*/ 	.byte	0x3f
	.zero		1


	//   ....[53]....
        /*0e1c*/ 	.word	0x00011b40
        /*0e20*/ 	.word	0x0000000c
        /*0e24*/ 	.word	0x00028c50
        /*0e28*/ 	.short	0x010a
        /*0e2a*/ 	.byte	0x3f
	.zero		1


	//   ....[54]....
        /*0e2c*/ 	.word	0x00011e40
        /*0e30*/ 	.word	0x0000000c
        /*0e34*/ 	.word	0x00000000
        /*0e38*/ 	.short	0x0101
        /*0e3a*/ 	.byte	0x3f
	.zero		1


	//   ....[55]....
        /*0e3c*/ 	.word	0x00011f90
        /*0e40*/ 	.word	0x00000015
        /*0e44*/ 	.word	0x00028c30
        /*0e48*/ 	.short	0x010a
        /*0e4a*/ 	.byte	0x3f
	.zero		1


	//   ....[56]....
        /*0e4c*/ 	.word	0x00012000
        /*0e50*/ 	.word	0x00000015
        /*0e54*/ 	.word	0x00028c30
        /*0e58*/ 	.short	0x010a
        /*0e5a*/ 	.byte	0x3f
	.zero		1


	//   ....[57]....
        /*0e5c*/ 	.word	0x00012590
        /*0e60*/ 	.word	0x00000098
        /*0e64*/ 	.word	0x00000000
        /*0e68*/ 	.short	0x0101
        /*0e6a*/ 	.byte	0x3f
	.zero		1


	//   ....[58]....
        /*0e6c*/ 	.word	0x00014440
        /*0e70*/ 	.word	0x00000015
        /*0e74*/ 	.word	0x00028c50
        /*0e78*/ 	.short	0x010a
        /*0e7a*/ 	.byte	0x3f
	.zero		1


	//   ....[59]....
        /*0e7c*/ 	.word	0x00014490
        /*0e80*/ 	.word	0x00000015
        /*0e84*/ 	.word	0x00028c50
        /*0e88*/ 	.short	0x010a
        /*0e8a*/ 	.byte	0x3f
	.zero		1


	//   ....[60]....
        /*0e8c*/ 	.word	0x000147a0
        /*0e90*/ 	.word	0x00000015
        /*0e94*/ 	.word	0x00000000
        /*0e98*/ 	.short	0x0101
        /*0e9a*/ 	.byte	0x3f
	.zero		1


	//   ....[61]....
        /*0e9c*/ 	.word	0x00017010
        /*0ea0*/ 	.word	0x00000000
        /*0ea4*/ 	.word	0x00000000
        /*0ea8*/ 	.short	0x0101
        /*0eaa*/ 	.byte	0x3f
	.zero		1


	//   ....[62]....
        /*0eac*/ 	.word	0x00019d60
        /*0eb0*/ 	.word	0x00000017
        /*0eb4*/ 	.word	0x00028c20
        /*0eb8*/ 	.short	0x010a
        /*0eba*/ 	.byte	0x3f
	.zero		1


	//   ....[63]....
        /*0ebc*/ 	.word	0x00019df0
        /*0ec0*/ 	.word	0x0000000c
        /*0ec4*/ 	.word	0x00028ca0
        /*0ec8*/ 	.short	0x010a
        /*0eca*/ 	.byte	0x3f
	.zero		1


	//   ....[64]....
        /*0ecc*/ 	.word	0x0001a040
        /*0ed0*/ 	.word	0x0000000c
        /*0ed4*/ 	.word	0x00028cc0
        /*0ed8*/ 	.short	0x010a
        /*0eda*/ 	.byte	0x3f
	.zero		1


	//   ....[65]....
        /*0edc*/ 	.word	0x0001aa10
        /*0ee0*/ 	.word	0x0000000a
        /*0ee4*/ 	.word	0x00028ca0
        /*0ee8*/ 	.short	0x010a
        /*0eea*/ 	.byte	0x3f
	.zero		1


	//   ....[66]....
        /*0eec*/ 	.word	0x0001ac50
        /*0ef0*/ 	.word	0x0000000a
        /*0ef4*/ 	.word	0x00028cc0
        /*0ef8*/ 	.short	0x010a
        /*0efa*/ 	.byte	0x3f
	.zero		1


	//   ....[67]....
        /*0efc*/ 	.word	0x0001c600
        /*0f00*/ 	.word	0x0000001b
        /*0f04*/ 	.word	0x00028c40
        /*0f08*/ 	.short	0x010a
        /*0f0a*/ 	.byte	0x3f
	.zero		1


	//   ....[68]....
        /*0f0c*/ 	.word	0x0001cae0
        /*0f10*/ 	.word	0x0000001b
        /*0f14*/ 	.word	0x00028c30
        /*0f18*/ 	.short	0x0107
        /*0f1a*/ 	.byte	0x3f
	.zero		1


	//   ....[69]....
        /*0f1c*/ 	.word	0x0001cbb0
        /*0f20*/ 	.word	0x0000001b
        /*0f24*/ 	.word	0x00028c30
        /*0f28*/ 	.short	0x0101
        /*0f2a*/ 	.byte	0x3f
	.zero		1


	//   ....[70]....
        /*0f2c*/ 	.word	0x0001d4a0
        /*0f30*/ 	.word	0x00000017
        /*0f34*/ 	.word	0x00028c00
        /*0f38*/ 	.short	0x0107
        /*0f3a*/ 	.byte	0x3f
	.zero		1


	//   ....[71]....
        /*0f3c*/ 	.word	0x0001d590
        /*0f40*/ 	.word	0x00000017
        /*0f44*/ 	.word	0x00028c00
        /*0f48*/ 	.short	0x0101
        /*0f4a*/ 	.byte	0x3f
	.zero		1


	//   ....[72]....
        /*0f4c*/ 	.word	0x0001d5b0
        /*0f50*/ 	.word	0x00000017
        /*0f54*/ 	.word	0x00028c20
        /*0f58*/ 	.short	0x010a
        /*0f5a*/ 	.byte	0x3f
	.zero		1


	//   ....[73]....
        /*0f5c*/ 	.word	0x0001d640
        /*0f60*/ 	.word	0x0000001b
        /*0f64*/ 	.word	0x00028c60
        /*0f68*/ 	.short	0x010a
        /*0f6a*/ 	.byte	0x3f
	.zero		1


	//   ....[74]....
        /*0f6c*/ 	.word	0x0001df80
        /*0f70*/ 	.word	0x0000001b
        /*0f74*/ 	.word	0x00028c50
        /*0f78*/ 	.short	0x0107
        /*0f7a*/ 	.byte	0x3f
	.zero		1


	//   ....[75]....
        /*0f7c*/ 	.word	0x0001e050
        /*0f80*/ 	.word	0x0000001b
        /*0f84*/ 	.word	0x00028c50
        /*0f88*/ 	.short	0x0101
        /*0f8a*/ 	.byte	0x3f
	.zero		1


	//   ....[76]....
        /*0f8c*/ 	.word	0x0001e3e0
        /*0f90*/ 	.word	0x00000006
        /*0f94*/ 	.word	0x00028c40
        /*0f98*/ 	.short	0x010a
        /*0f9a*/ 	.byte	0x3f
	.zero		1


	//   ....[77]....
        /*0f9c*/ 	.word	0x0001e720
        /*0fa0*/ 	.word	0x00000006
        /*0fa4*/ 	.word	0x00028c30
        /*0fa8*/ 	.short	0x0107
        /*0faa*/ 	.byte	0x3f
	.zero		1


	//   ....[78]....
        /*0fac*/ 	.word	0x0001e7e0
        /*0fb0*/ 	.word	0x00000006
        /*0fb4*/ 	.word	0x00028c30
        /*0fb8*/ 	.short	0x0101
        /*0fba*/ 	.byte	0x3f
	.zero		1


	//   ....[79]....
        /*0fbc*/ 	.word	0x0001e810
        /*0fc0*/ 	.word	0x00000006
        /*0fc4*/ 	.word	0x00028c60
        /*0fc8*/ 	.short	0x010a
        /*0fca*/ 	.byte	0x3f
	.zero		1


	//   ....[80]....
        /*0fcc*/ 	.word	0x0001eee0
        /*0fd0*/ 	.word	0x00000006
        /*0fd4*/ 	.word	0x00028c50
        /*0fd8*/ 	.short	0x0107
        /*0fda*/ 	.byte	0x3f
	.zero		1


	//   ....[81]....
        /*0fdc*/ 	.word	0x0001efa0
        /*0fe0*/ 	.word	0x00000006
        /*0fe4*/ 	.word	0x00028c50
        /*0fe8*/ 	.short	0x0101
        /*0fea*/ 	.byte	0x3f
	.zero		1


	//   ....[82]....
        /*0fec*/ 	.word	0x0001fe10
        /*0ff0*/ 	.word	0x00000004
        /*0ff4*/ 	.word	0x00028c20
        /*0ff8*/ 	.short	0x010a
        /*0ffa*/ 	.byte	0x3f
	.zero		1


	//   ....[83]....
        /*0ffc*/ 	.word	0x0001ff80
        /*1000*/ 	.word	0x00000005
        /*1004*/ 	.word	0x00028c40
        /*1008*/ 	.short	0x010a
        /*100a*/ 	.byte	0x3f
	.zero		1


	//   ....[84]....
        /*100c*/ 	.word	0x00020020
        /*1010*/ 	.word	0x00000019
        /*1014*/ 	.word	0x00028c40
        /*1018*/ 	.short	0x010a
        /*101a*/ 	.byte	0x3f
	.zero		1


	//   ....[85]....
        /*101c*/ 	.word	0x00020060
        /*1020*/ 	.word	0x00000005
        /*1024*/ 	.word	0x00028c60
        /*1028*/ 	.short	0x010a
        /*102a*/ 	.byte	0x3f
	.zero		1


	//   ....[86]....
        /*102c*/ 	.word	0x000200a0
        /*1030*/ 	.word	0x00000019
        /*1034*/ 	.word	0x00028c60
        /*1038*/ 	.short	0x010a
        /*103a*/ 	.byte	0x3f
	.zero		1


	//   ....[87]....
        /*103c*/ 	.word	0x00020100
        /*1040*/ 	.word	0x0000003e
        /*1044*/ 	.word	0x00028c90
        /*1048*/ 	.short	0x010a
        /*104a*/ 	.byte	0x3f
	.zero		1


	//   ....[88]....
        /*104c*/ 	.word	0x00020270
        /*1050*/ 	.word	0x0000003e
        /*1054*/ 	.word	0x00028c90
        /*1058*/ 	.short	0x010a
        /*105a*/ 	.byte	0x3f
	.zero		1


	//   ....[89]....
        /*105c*/ 	.word	0x000203f0
        /*1060*/ 	.word	0x0000003e
        /*1064*/ 	.word	0x00028c90
        /*1068*/ 	.short	0x010a
        /*106a*/ 	.byte	0x3f
	.zero		1


	//   ....[90]....
        /*106c*/ 	.word	0x00020550
        /*1070*/ 	.word	0x0000003e
        /*1074*/ 	.word	0x00028cb0
        /*1078*/ 	.short	0x010a
        /*107a*/ 	.byte	0x3f
	.zero		1


	//   ....[91]....
        /*107c*/ 	.word	0x000205a0
        /*1080*/ 	.word	0x00000003
        /*1084*/ 	.word	0x00028c50
        /*1088*/ 	.short	0x010a
        /*108a*/ 	.byte	0x3f
	.zero		1


	//   ....[92]....
        /*108c*/ 	.word	0x000205f0
        /*1090*/ 	.word	0x00000005
        /*1094*/ 	.word	0x00028c50
        /*1098*/ 	.short	0x010a
        /*109a*/ 	.byte	0x3f
	.zero		1


	//   ....[93]....
        /*109c*/ 	.word	0x000209c0
        /*10a0*/ 	.word	0x00000002
        /*10a4*/ 	.word	0x00028c00
        /*10a8*/ 	.short	0x010a
        /*10aa*/ 	.byte	0x3f
	.zero		1


	//   ....[94]....
        /*10ac*/ 	.word	0x00020fb0
        /*10b0*/ 	.word	0x00000002
        /*10b4*/ 	.word	0x00028c00
        /*10b8*/ 	.short	0x010a
        /*10ba*/ 	.byte	0x3f
	.zero		1


	//   ....[95]....
        /*10bc*/ 	.word	0x00021000
        /*10c0*/ 	.word	0x0000000c
        /*10c4*/ 	.word	0x00028c30
        /*10c8*/ 	.short	0x010a
        /*10ca*/ 	.byte	0x3f
	.zero		1


	//   ....[96]....
        /*10cc*/ 	.word	0x00021050
        /*10d0*/ 	.word	0x0000000c
        /*10d4*/ 	.word	0x00028c50
        /*10d8*/ 	.short	0x010a
        /*10da*/ 	.byte	0x3f
	.zero		1


	//   ....[97]....
        /*10dc*/ 	.word	0x000210a0
        /*10e0*/ 	.word	0x00000015
        /*10e4*/ 	.word	0x00028c30
        /*10e8*/ 	.short	0x010a
        /*10ea*/ 	.byte	0x3f
	.zero		1


	//   ....[98]....
        /*10ec*/ 	.word	0x000210f0
        /*10f0*/ 	.word	0x00000015
        /*10f4*/ 	.word	0x00028c50
        /*10f8*/ 	.short	0x010a
        /*10fa*/ 	.byte	0x3f
	.zero		1


	//   ....[99]....
        /*10fc*/ 	.word	0x00021140
        /*1100*/ 	.word	0x0000000c
        /*1104*/ 	.word	0x00028c30
        /*1108*/ 	.short	0x010a
        /*110a*/ 	.byte	0x3f
	.zero		1


	//   ....[100]....
        /*110c*/ 	.word	0x00021190
        /*1110*/ 	.word	0x0000000c
        /*1114*/ 	.word	0x00028c50
        /*1118*/ 	.short	0x010a
        /*111a*/ 	.byte	0x3f
	.zero		1


	//   ....[101]....
        /*111c*/ 	.word	0x000211e0
        /*1120*/ 	.word	0x00000015
        /*1124*/ 	.word	0x00028c30
        /*1128*/ 	.short	0x010a
        /*112a*/ 	.byte	0x3f
	.zero		1


	//   ....[102]....
        /*112c*/ 	.word	0x00021230
        /*1130*/ 	.word	0x00000015
        /*1134*/ 	.word	0x00028c50
        /*1138*/ 	.short	0x010a
        /*113a*/ 	.byte	0x3f
	.zero		1


	//   ....[103]....
        /*113c*/ 	.word	0x000213d0
        /*1140*/ 	.word	0x00000017
        /*1144*/ 	.word	0x00028c20
        /*1148*/ 	.short	0x010a
        /*114a*/ 	.byte	0x3f
	.zero		1


	//   ....[104]....
        /*114c*/ 	.word	0x00021420
        /*1150*/ 	.word	0x0000000c
        /*1154*/ 	.word	0x00028ca0
        /*1158*/ 	.short	0x010a
        /*115a*/ 	.byte	0x3f
	.zero		1


	//   ....[105]....
        /*115c*/ 	.word	0x00021470
        /*1160*/ 	.word	0x0000000c
        /*1164*/ 	.word	0x00028cc0
        /*1168*/ 	.short	0x010a
        /*116a*/ 	.byte	0x3f
	.zero		1


	//   ....[106]....
        /*116c*/ 	.word	0x000214c0
        /*1170*/ 	.word	0x0000000a
        /*1174*/ 	.word	0x00028ca0
        /*1178*/ 	.short	0x010a
        /*117a*/ 	.byte	0x3f
	.zero		1


	//   ....[107]....
        /*117c*/ 	.word	0x00021510
        /*1180*/ 	.word	0x0000000a
        /*1184*/ 	.word	0x00028cc0
        /*1188*/ 	.short	0x010a
        /*118a*/ 	.byte	0x3f
	.zero		1


	//   ....[108]....
        /*118c*/ 	.word	0x00021630
        /*1190*/ 	.word	0x0000001b
        /*1194*/ 	.word	0x00028c40
        /*1198*/ 	.short	0x010a
        /*119a*/ 	.byte	0x3f
	.zero		1


	//   ....[109]....
        /*119c*/ 	.word	0x000220d0
        /*11a0*/ 	.word	0x00000017
        /*11a4*/ 	.word	0x00028c20
        /*11a8*/ 	.short	0x010a
        /*11aa*/ 	.byte	0x3f
	.zero		1


	//   ....[110]....
        /*11ac*/ 	.word	0x00022120
        /*11b0*/ 	.word	0x0000001b
        /*11b4*/ 	.word	0x00028c60
        /*11b8*/ 	.short	0x010a
        /*11ba*/ 	.byte	0x3f
	.zero		1


	//   ....[111]....
        /*11bc*/ 	.word	0x00022a20
        /*11c0*/ 	.word	0x00000006
        /*11c4*/ 	.word	0x00028c40
        /*11c8*/ 	.short	0x010a
        /*11ca*/ 	.byte	0x3f
	.zero		1


	//   ....[112]....
        /*11cc*/ 	.word	0x00022ee0
        /*11d0*/ 	.word	0x00000006
        /*11d4*/ 	.word	0x00028c60
        /*11d8*/ 	.short	0x010a
        /*11da*/ 	.byte	0x3f
	.zero		1


	//   ....[113]....
        /*11dc*/ 	.word	0x00023fd0
        /*11e0*/ 	.word	0x00000004
        /*11e4*/ 	.word	0x00028c20
        /*11e8*/ 	.short	0x010a
        /*11ea*/ 	.byte	0x3f
	.zero		1


	//   ....[114]....
        /*11ec*/ 	.word	0x00024170
        /*11f0*/ 	.word	0x00000005
        /*11f4*/ 	.word	0x00028c40
        /*11f8*/ 	.short	0x010a
        /*11fa*/ 	.byte	0x3f
	.zero		1


	//   ....[115]....
        /*11fc*/ 	.word	0x000241c0
        /*1200*/ 	.word	0x00000019
        /*1204*/ 	.word	0x00028c40
        /*1208*/ 	.short	0x010a
        /*120a*/ 	.byte	0x3f
	.zero		1


	//   ....[116]....
        /*120c*/ 	.word	0x00024210
        /*1210*/ 	.word	0x00000005
        /*1214*/ 	.word	0x00028c60
        /*1218*/ 	.short	0x010a
        /*121a*/ 	.byte	0x3f
	.zero		1


	//----- nvinfo : EIATTR_NUM_MBARRIERS
	.align		4
.L_414:
        /*121c*/ 	.byte	0x03, 0x38
        /*121e*/ 	.short	0x0016


	//----- nvinfo : EIATTR_EXIT_INSTR_OFFSETS
	.align		4
        /*1220*/ 	.byte	0x04, 0x1c
        /*1222*/ 	.short	(.L_416 - .L_415)


	//   ....[0]....
.L_415:
        /*1224*/ 	.word	0x000200f0


	//----- nvinfo : EIATTR_MAX_THREADS
	.align		4
.L_416:
        /*1228*/ 	.byte	0x04, 0x05
        /*122a*/ 	.short	(.L_418 - .L_417)
.L_417:
        /*122c*/ 	.word	0x00000180
        /*1230*/ 	.word	0x00000001
        /*1234*/ 	.word	0x00000001


	//----- nvinfo : EIATTR_CRS_STACK_SIZE
	.align		4
.L_418:
        /*1238*/ 	.byte	0x04, 0x1e
        /*123a*/ 	.short	(.L_420 - .L_419)
.L_419:
        /*123c*/ 	.word	0x00000000


	//----- nvinfo : EIATTR_CBANK_PARAM_SIZE
	.align		4
.L_420:
        /*1240*/ 	.byte	0x03, 0x19
        /*1242*/ 	.short	0x0af0


	//----- nvinfo : EIATTR_PARAM_CBANK
	.align		4
        /*1244*/ 	.byte	0x04, 0x0a
        /*1246*/ 	.short	(.L_422 - .L_421)
	.align		4
.L_421:
        /*1248*/ 	.word	index@(.nv.constant0._ZN7cutlass13device_kernelIN5flash11enable_sm90INS1_16FlashAttnFwdSm90INS1_25CollectiveMainloopFwdSm90ILi2EN4cute5tupleIJNS5_1CILi1EEES8_S8_EEENS6_IJNS7_ILi64EEESA_SA_EEELi512ENS_6half_tEfNS_4arch4Sm90ELb0ELb1ELb1ELb1ELb1ELb1ELb0ELb0ELb0ELb1ELb0ELb0EEENS1_21CollectiveEpilogueFwdINS6_IJSA_NS7_ILi512EEESA_EEES9_SC_SE_Li256ELb1ELb1ELb0ELb0EEENS1_36VarlenDynamicPersistentTileSchedulerILi64ELi64ELi256ELi128ELb0ELb1ELb1ELb1ELb0ELb1EEEEEEEEEvNT_6ParamsE)
        /*124c*/ 	.short	0x0210
        /*124e*/ 	.short	0x0af0


	//----- nvinfo : EIATTR_SW_WAR
	.align		4
.L_422:
        /*1250*/ 	.byte	0x04, 0x36
        /*1252*/ 	.short	(.L_424 - .L_423)
.L_423:
        /*1254*/ 	.word	0x00000008
.L_424:


//--------------------- .nv.info._ZN7cutlass13device_kernelIN5flash11enable_sm90INS1_16FlashAttnFwdSm90INS1_25CollectiveMainloopFwdSm90ILi2EN4cute5tupleIJNS5_1CILi1EEES8_S8_EEENS6_IJNS7_ILi64EEESA_SA_EEELi512ENS_6half_tEfNS_4arch4Sm90ELb0ELb1ELb1ELb1ELb1ELb0ELb1ELb0ELb0ELb1ELb0ELb0EEENS1_21CollectiveEpilogueFwdINS6_IJSA_NS7_ILi512EEESA_EEES9_SC_SE_Li256ELb1ELb1ELb0ELb0EEENS1_36VarlenDynamicPersistentTileSchedulerILi64ELi64ELi256ELi128ELb0ELb1ELb1ELb1ELb0ELb1EEEEEEEEEvNT_6ParamsE --------------------------
	.section	.nv.info._ZN7cutlass13device_kernelIN5flash11enable_sm90INS1_16FlashAttnFwdSm90INS1_25CollectiveMainloopFwdSm90ILi2EN4cute5tupleIJNS5_1CILi1EEES8_S8_EEENS6_IJNS7_ILi64EEESA_SA_EEELi512ENS_6half_tEfNS_4arch4Sm90ELb0ELb1ELb1ELb1ELb1ELb0ELb1ELb0ELb0ELb1ELb0ELb0EEENS1_21CollectiveEpilogueFwdINS6_IJSA_NS7_ILi512EEESA_EEES9_SC_SE_Li256ELb1ELb1ELb0ELb0EEENS1_36VarlenDynamicPersistentTileSchedulerILi64ELi64ELi256ELi128ELb0ELb1ELb1ELb1ELb0ELb1EEEEEEEEEvNT_6ParamsE,"",@"SHT_CUDA_INFO"
	.sectionflags	@""
	.align	4


	//----- nvinfo : EIATTR_CUDA_API_VERSION
	.align		4
        /*0000*/ 	.byte	0x04, 0x37
        /*0002*/ 	.short	(.L_426 - .L_425)
.L_425:
        /*0004*/ 	.word	0x00000082


	//----- nvinfo : EIATTR_KPARAM_INFO
	.align		4
.L_426:
        /*0008*/ 	.byte	0x04, 0x17
        /*000a*/ 	.short	(.L_428 - .L_427)
.L_427:
        /*000c*/ 	.word	0x00000000
        /*0010*/ 	.short	0x0000
        /*0012*/ 	.short	0x0070
        /*0014*/ 	.byte	0x00, 0xf0, 0x01, 0x2e


	//----- nvinfo : EIATTR_SPARSE_MMA_MASK
	.align		4
.L_428:
        /*0018*/ 	.byte	0x03, 0x50
        /*001a*/ 	.short	0x0000


	//----- nvinfo : EIATTR_MAXREG_COUNT
	.align		4
        /*001c*/ 	.byte	0x03, 0x1b
        /*001e*/ 	.short	0x00a8


	//----- nvinfo : EIATTR_NUM_BARRIERS
	.align		4
        /*0020*/ 	.byte	0x02, 0x4c
        /*0022*/ 	.byte	0x10
	.zero		1


	//----- nvinfo : EIATTR_EXTERNS
	.align		4
        /*0024*/ 	.byte	0x04, 0x0f
        /*0026*/ 	.short	(.L_430 - .L_429)


	//   ....[0]....
	.align		4
.L_429:
        /*0028*/ 	.word	index@(__assertfail)


	//----- nvinfo : EIATTR_ANNOTATIONS
	.align		4
.L_430:
        /*002c*/ 	.byte	0x04, 0x55
        /*002e*/ 	.short	(.L_432 - .L_431)


	//   ....[0]....
.L_431:
        /* <DEDUP_REMOVED lines=19> */


	//----- nvinfo : EIATTR_MERCURY_ISA_VERSION
	.align		4
.L_432:
        /*0148*/ 	.byte	0x03, 0x5f
        /*014a*/ 	.short	0x0101


	//----- nvinfo : EIATTR_UNUSED_LOAD_BYTE_OFFSET
	.align		4
        /*014c*/ 	.byte	0x04, 0x44
        /*014e*/ 	.short	(.L_434 - .L_433)


	//   ....[0]....
.L_433:
        /*0150*/ 	.word	0x00000a70
        /*0154*/ 	.word	0x0000fff0


	//   ....[1]....
        /*0158*/ 	.word	0x000222e0
        /*015c*/ 	.word	0x0000fff0


	//----- nvinfo : EIATTR_INT_WARP_WIDE_INSTR_OFFSETS
	.align		4
.L_434:
        /*0160*/ 	.byte	0x04, 0x31
        /*0162*/ 	.short	(.L_436 - .L_435)


	//   ....[0]....
.L_435:
        /*0164*/ 	.word	0x000000c0


	//   ....[1]....
        /*0168*/ 	.word	0x000000d0


	//   ....[2]....
        /*016c*/ 	.word	0x000000e0


	//   ....[3]....
        /*0170*/ 	.word	0x00000180


	//   ....[4]....
        /*0174*/ 	.word	0x00026ad0


	//   ....[5]....
        /*0178*/ 	.word	0x00026b60


	//   ....[6]....
        /*017c*/ 	.word	0x0002ae30


	//   ....[7]....
        /*0180*/ 	.word	0x0002aec0


	//----- nvinfo : EIATTR_COOP_GROUP_MASK_REGIDS
	.align		4
.L_436:
        /*0184*/ 	.byte	0x04, 0x29
        /*0186*/ 	.short	(.L_438 - .L_437)


	//   ....[0]....
.L_437:
        /*0188*/ 	.word	0xffffffff


	//   ....[1]....
        /*018c*/ 	.word	0xffffffff


	//   ....[2]....
        /*0190*/ 	.word	0xffffffff


	//   ....[3]....
        /*0194*/ 	.word	0xffffffff


	//   ....[4]....
        /*0198*/ 	.word	0xffffffff


	//   ....[5]....
        /*019c*/ 	.word	0xffffffff


	//   ....[6]....
        /*01a0*/ 	.word	0xffffffff


	//   ....[7]....
        /*01a4*/ 	.word	0xffffffff


	//   ....[8]....
        /*01a8*/ 	.word	0xffffffff


	//   ....[9]....
        /*01ac*/ 	.word	0xffffffff


	//   ....[10]....
        /*01b0*/ 	.word	0xffffffff


	//   ....[11]....
        /*01b4*/ 	.word	0xffffffff


	//   ....[12]....
        /*01b8*/ 	.word	0xffffffff


	//   ....[13]....
        /*01bc*/ 	.word	0xffffffff


	//   ....[14]....
        /*01c0*/ 	.word	0xffffffff


	//   ....[15]....
        /*01c4*/ 	.word	0xffffffff


	//   ....[16]....
        /*01c8*/ 	.word	0xffffffff


	//   ....[17]....
        /*01cc*/ 	.word	0xffffffff


	//   ....[18]....
        /*01d0*/ 	.word	0xffffffff


	//   ....[19]....
        /*01d4*/ 	.word	0xffffffff


	//   ....[20]....
        /*01d8*/ 	.word	0xffffffff


	//   ....[21]....
        /*01dc*/ 	.word	0xffffffff


	//   ....[22]....
        /*01e0*/ 	.word	0xffffffff


	//   ....[23]....
        /*01e4*/ 	.word	0xffffffff


	//   ....[24]....
        /*01e8*/ 	.word	0xffffffff


	//   ....[25]....
        /*01ec*/ 	.word	0xffffffff


	//   ....[26]....
        /*01f0*/ 	.word	0xffffffff


	//   ....[27]....
        /*01f4*/ 	.word	0xffffffff


	//   ....[28]....
        /*01f8*/ 	.word	0xffffffff


	//   ....[29]....
        /*01fc*/ 	.word	0xffffffff


	//   ....[30]....
        /*0200*/ 	.word	0xffffffff


	//   ....[31]....
        /*0204*/ 	.word	0xffffffff


	//   ....[32]....
        /*0208*/ 	.word	0xffffffff


	//   ....[33]....
        /*020c*/ 	.word	0xffffffff


	//   ....[34]....
        /*0210*/ 	.word	0xffffffff


	//   ....[35]....
        /*0214*/ 	.word	0xffffffff


	//   ....[36]....
        /*0218*/ 	.word	0xffffffff


	//   ....[37]....
        /*021c*/ 	.word	0xffffffff


	//   ....[38]....
        /*0220*/ 	.word	0xffffffff


	//   ....[39]....
        /*0224*/ 	.word	0xffffffff


	//   ....[40]....
        /*0228*/ 	.word	0xffffffff


	//   ....[41]....
        /*022c*/ 	.word	0xffffffff


	//   ....[42]....
        /*0230*/ 	.word	0xffffffff


	//   ....[43]....
        /*0234*/ 	.word	0xffffffff


	//   ....[44]....
        /*0238*/ 	.word	0xffffffff


	//   ....[45]....
        /*023c*/ 	.word	0xffffffff


	//   ....[46]....
        /*0240*/ 	.word	0xffffffff


	//   ....[47]....
        /*0244*/ 	.word	0xffffffff


	//   ....[48]....
        /*0248*/ 	.word	0xffffffff


	//   ....[49]....
        /*024c*/ 	.word	0xffffffff


	//   ....[50]....
        /*0250*/ 	.word	0xffffffff


	//   ....[51]....
        /*0254*/ 	.word	0xffffffff


	//   ....[52]....
        /*0258*/ 	.word	0xffffffff


	//   ....[53]....
        /*025c*/ 	.word	0xffffffff


	//   ....[54]....
        /*0260*/ 	.word	0xffffffff


	//   ....[55]....
        /*0264*/ 	.word	0xffffffff


	//   ....[56]....
        /*0268*/ 	.word	0xffffffff


	//   ....[57]....
        /*026c*/ 	.word	0xffffffff


	//   ....[58]....
        /*0270*/ 	.word	0xffffffff


	//   ....[59]....
        /*0274*/ 	.word	0xffffffff


	//   ....[60]....
        /*0278*/ 	.word	0xffffffff


	//   ....[61]....
        /*027c*/ 	.word	0xffffffff


	//   ....[62]....
        /*0280*/ 	.word	0xffffffff


	//   ....[63]....
        /*0284*/ 	.word	0xffffffff


	//   ....[64]....
        /*0288*/ 	.word	0xffffffff


	//   ....[65]....
        /*028c*/ 	.word	0xffffffff


	//   ....[66]....
        /*0290*/ 	.word	0xffffffff


	//   ....[67]....
        /*0294*/ 	.word	0xffffffff


	//   ....[68]....
        /*0298*/ 	.word	0xffffffff


	//   ....[69]....
        /*029c*/ 	.word	0xffffffff


	//   ....[70]....
        /*02a0*/ 	.word	0xffffffff


	//   ....[71]....
        /*02a4*/ 	.word	0xffffffff


	//   ....[72]....
        /*02a8*/ 	.word	0xffffffff


	//   ....[73]....
        /*02ac*/ 	.word	0xffffffff


	//   ....[74]....
        /*02b0*/ 	.word	0xffffffff


	//   ....[75]....
        /*02b4*/ 	.word	0xffffffff


	//   ....[76]....
        /*02b8*/ 	.word	0xffffffff


	//   ....[77]....
        /*02bc*/ 	.word	0xffffffff


	//   ....[78]....
        /*02c0*/ 	.word	0xffffffff


	//   ....[79]....
        /*02c4*/ 	.word	0xffffffff


	//   ....[80]....
        /*02c8*/ 	.word	0xffffffff


	//   ....[81]....
        /*02cc*/ 	.word	0xffffffff


	//   ....[82]....
        /*02d0*/ 	.word	0xffffffff


	//   ....[83]....
        /*02d4*/ 	.word	0xffffffff


	//   ....[84]....
        /*02d8*/ 	.word	0xffffffff


	//   ....[85]....
        /*02dc*/ 	.word	0xffffffff


	//   ....[86]....
        /*02e0*/ 	.word	0xffffffff


	//   ....[87]....
        /*02e4*/ 	.word	0xffffffff


	//   ....[88]....
        /*02e8*/ 	.word	0xffffffff


	//   ....[89]....
        /*02ec*/ 	.word	0xffffffff


	//   ....[90]....
        /*02f0*/ 	.word	0xffffffff


	//   ....[91]....
        /*02f4*/ 	.word	0xffffffff


	//   ....[92]....
        /*02f8*/ 	.word	0xffffffff


	//   ....[93]....
        /*02fc*/ 	.word	0xffffffff


	//   ....[94]....
        /*0300*/ 	.word	0xffffffff


	//   ....[95]....
        /*0304*/ 	.word	0xffffffff


	//   ....[96]....
        /*0308*/ 	.word	0xffffffff


	//   ....[97]....
        /*030c*/ 	.word	0xffffffff


	//   ....[98]....
        /*0310*/ 	.word	0xffffffff


	//   ....[99]....
        /*0314*/ 	.word	0xffffffff


	//   ....[100]....
        /*0318*/ 	.word	0xffffffff


	//   ....[101]....
        /*031c*/ 	.word	0xffffffff


	//   ....[102]....
        /*0320*/ 	.word	0xffffffff


	//   ....[103]....
        /*0324*/ 	.word	0xffffffff


	//   ....[104]....
        /*0328*/ 	.word	0xffffffff


	//   ....[105]....
        /*032c*/ 	.word	0xffffffff


	//   ....[106]....
        /*0330*/ 	.word	0xffffffff


	//   ....[107]....
        /*0334*/ 	.word	0xffffffff


	//   ....[108]....
        /*0338*/ 	.word	0xffffffff


	//   ....[109]....
        /*033c*/ 	.word	0xffffffff


	//   ....[110]....
        /*0340*/ 	.word	0xffffffff


	//   ....[111]....
        /*0344*/ 	.word	0xffffffff


	//   ....[112]....
        /*0348*/ 	.word	0xffffffff


	//   ....[113]....
        /*034c*/ 	.word	0xffffffff


	//   ....[114]....
        /*0350*/ 	.word	0xffffffff


	//   ....[115]....
        /*0354*/ 	.word	0xffffffff


	//   ....[116]....
        /*0358*/ 	.word	0xffffffff


	//   ....[117]....
        /*035c*/ 	.word	0xffffffff


	//   ....[118]....
        /*0360*/ 	.word	0xffffffff


	//   ....[119]....
        /*0364*/ 	.word	0xffffffff


	//   ....[120]....
        /*0368*/ 	.word	0xffffffff


	//   ....[121]....
        /*036c*/ 	.word	0xffffffff


	//   ....[122]....
        /*0370*/ 	.word	0xffffffff


	//   ....[123]....
        /*0374*/ 	.word	0xffffffff


	//   ....[124]....
        /*0378*/ 	.word	0xffffffff


	//   ....[125]....
        /*037c*/ 	.word	0xffffffff


	//   ....[126]....
        /*0380*/ 	.word	0xffffffff


	//   ....[127]....
        /*0384*/ 	.word	0xffffffff


	//   ....[128]....
        /*0388*/ 	.word	0xffffffff


	//   ....[129]....
        /*038c*/ 	.word	0x0500000f


	//   ....[130]....
        /*0390*/ 	.word	0x0500000f


	//   ....[131]....
        /*0394*/ 	.word	0x0500000f


	//   ....[132]....
        /*0398*/ 	.word	0x0500000f


	//   ....[133]....
        /*039c*/ 	.word	0x0500000f


	//   ....[134]....
        /*03a0*/ 	.word	0x0500000f


	//   ....[135]....
        /*03a4*/ 	.word	0x0500000f


	//   ....[136]....
        /*03a8*/ 	.word	0x0500000f


	//   ....[137]....
        /*03ac*/ 	.word	0x0500000f


	//   ....[138]....
        /*03b0*/ 	.word	0x0500000f


	//   ....[139]....
        /*03b4*/ 	.word	0x0500000f


	//   ....[140]....
        /*03b8*/ 	.word	0x0500000f


	//   ....[141]....
        /*03bc*/ 	.word	0x0500000f


	//   ....[142]....
        /*03c0*/ 	.word	0x0500000f


	//   ....[143]....
        /*03c4*/ 	.word	0x0500000f


	//   ....[144]....
        /*03c8*/ 	.word	0x0500000f


	//   ....[145]....
        /*03cc*/ 	.word	0x0500000f


	//   ....[146]....
        /*03d0*/ 	.word	0x0500000f


	//   ....[147]....
        /*03d4*/ 	.word	0x0500000f


	//   ....[148]....
        /*03d8*/ 	.word	0x0500000f


	//   ....[149]....
        /*03dc*/ 	.word	0x0500000f


	//   ....[150]....
        /*03e0*/ 	.word	0x0500000f


	//   ....[151]....
        /*03e4*/ 	.word	0x0500000f


	//   ....[152]....
        /*03e8*/ 	.word	0x0500000f


	//   ....[153]....
        /*03ec*/ 	.word	0x0500000f


	//   ....[154]....
        /*03f0*/ 	.word	0x0500000f


	//   ....[155]....
        /*03f4*/ 	.word	0x0500000f


	//   ....[156]....
        /*03f8*/ 	.word	0x0500000f


	//   ....[157]....
        /*03fc*/ 	.word	0x0500000f


	//   ....[158]....
        /*0400*/ 	.word	0x0500000f


	//   ....[159]....
        /*0404*/ 	.word	0x0500000f


	//   ....[160]....
        /*0408*/ 	.word	0x0500000f


	//   ....[161]....
        /*040c*/ 	.word	0x0500000f


	//   ....[162]....
        /*0410*/ 	.word	0x0500000f


	//   ....[163]....
        /*0414*/ 	.word	0x0500000f


	//   ....[164]....
        /*0418*/ 	.word	0x0500000f


	//   ....[165]....
        /*041c*/ 	.word	0x0500000f


	//   ....[166]....
        /*0420*/ 	.word	0x0500000f


	//   ....[167]....
        /*0424*/ 	.word	0x0500000f


	//   ....[168]....
        /*0428*/ 	.word	0x0500000f


	//   ....[169]....
        /*042c*/ 	.word	0x0500000f


	//   ....[170]....
        /*0430*/ 	.word	0x0500000f


	//   ....[171]....
        /*0434*/ 	.word	0x0500000f


	//   ....[172]....
        /*0438*/ 	.word	0x0500000f


	//   ....[173]....
        /*043c*/ 	.word	0x0500000f


	//   ....[174]....
        /*0440*/ 	.word	0x0500000f


	//   ....[175]....
        /*0444*/ 	.word	0x0500000f


	//   ....[176]....
        /*0448*/ 	.word	0x0500000f


	//   ....[177]....
        /*044c*/ 	.word	0x0500000f


	//   ....[178]....
        /*0450*/ 	.word	0x0500000f


	//   ....[179]....
        /*0454*/ 	.word	0x0500000f


	//   ....[180]....
        /*0458*/ 	.word	0x0500000f


	//   ....[181]....
        /*045c*/ 	.word	0x0500000f


	//   ....[182]....
        /*0460*/ 	.word	0x0500000f


	//   ....[183]....
        /*0464*/ 	.word	0x0500000f


	//   ....[184]....
        /*0468*/ 	.word	0x0500000f


	//   ....[185]....
        /*046c*/ 	.word	0x0500000f


	//   ....[186]....
        /*0470*/ 	.word	0x0500000f


	//   ....[187]....
        /*0474*/ 	.word	0x0500000f


	//   ....[188]....
        /*0478*/ 	.word	0x0500000f


	//   ....[189]....
        /*047c*/ 	.word	0x0500000f


	//   ....[190]....
        /*0480*/ 	.word	0x0500000f


	//   ....[191]....
        /*0484*/ 	.word	0x0500000f


	//   ....[192]....
        /*0488*/ 	.word	0x0500000f


	//   ....[193]....
        /*048c*/ 	.word	0x0500000f


	//   ....[194]....
        /*0490*/ 	.word	0x0500000f


	//   ....[195]....
        /*0494*/ 	.word	0x0500000f


	//   ....[196]....
        /*0498*/ 	.word	0xffffffff


	//   ....[197]....
        /*049c*/ 	.word	0xffffffff


	//   ....[198]....
        /*04a0*/ 	.word	0xffffffff


	//   ....[199]....
        /*04a4*/ 	.word	0xffffffff


	//   ....[200]....
        /*04a8*/ 	.word	0xffffffff


	//   ....[201]....
        /*04ac*/ 	.word	0xffffffff


	//   ....[202]....
        /*04b0*/ 	.word	0xffffffff


	//   ....[203]....
        /*04b4*/ 	.word	0xffffffff


	//----- nvinfo : EIATTR_COOP_GROUP_INSTR_OFFSETS
	.align		4
.L_438:
        /*04b8*/ 	.byte	0x04, 0x28
        /*04ba*/ 	.short	(.L_440 - .L_439)


	//   ....[0]....
.L_439:
        /*04bc*/ 	.word	0x00000080


	//   ....[1]....
        /*04c0*/ 	.word	0x00000090


	//   ....[2]....
        /*04c4*/ 	.word	0x000002b0


	//   ....[3]....
        /*04c8*/ 	.word	0x00000410


	//   ....[4]....
        /*04cc*/ 	.word	0x00000530


	//   ....[5]....
        /*04d0*/ 	.word	0x00000690


	//   ....[6]....
        /*04d4*/ 	.word	0x00002320


	//   ....[7]....
        /*04d8*/ 	.word	0x00009d50


	//   ....[8]....
        /*04dc*/ 	.word	0x0000be40


	//   ....[9]....
        /*04e0*/ 	.word	0x0000d120


	//   ....[10]....
        /*04e4*/ 	.word	0x0000d6a0


	//   ....[11]....
        /*04e8*/ 	.word	0x0000e3e0


	//   ....[12]....
        /*04ec*/ 	.word	0x0000e4d0


	//   ....[13]....
        /*04f0*/ 	.word	0x0000e920


	//   ....[14]....
        /*04f4*/ 	.word	0x0000e9f0


	//   ....[15]....
        /*04f8*/ 	.word	0x00011540


	//   ....[16]....
        /*04fc*/ 	.word	0x00012ea0


	//   ....[17]....
        /*0500*/ 	.word	0x00014540


	//   ....[18]....
        /*0504*/ 	.word	0x00014580


	//   ....[19]....
        /*0508*/ 	.word	0x000145c0


	//   ....[20]....
        /*050c*/ 	.word	0x000145e0


	//   ....[21]....
        /*0510*/ 	.word	0x00018c60


	//   ....[22]....
        /*0514*/ 	.word	0x0001a040


	//   ....[23]....
        /*0518*/ 	.word	0x0001b360


	//   ....[24]....
        /*051c*/ 	.word	0x0001b8d0


	//   ....[25]....
        /*0520*/ 	.word	0x0001c4c0


	//   ....[26]....
        /*0524*/ 	.word	0x0001c510


	//   ....[27]....
        /*0528*/ 	.word	0x0001c550


	//   ....[28]....
        /*052c*/ 	.word	0x0001c570


	//   ....[29]....
        /*0530*/ 	.word	0x00020c70


	//   ....[30]....
        /*0534*/ 	.word	0x00020e20


	//   ....[31]....
        /*0538*/ 	.word	0x00020e40


	//   ....[32]....
        /*053c*/ 	.word	0x00020e80


	//   ....[33]....
        /*0540*/ 	.word	0x00020ea0


	//   ....[34]....
        /*0544*/ 	.word	0x00023400


	//   ....[35]....
        /*0548*/ 	.word	0x00023a60


	//   ....[36]....
        /*054c*/ 	.word	0x00023a80


	//   ....[37]....
        /*0550*/ 	.word	0x00023ab0


	//   ....[38]....
        /*0554*/ 	.word	0x00023ac0


	//   ....[39]....
        /*0558*/ 	.word	0x00024160


	//   ....[40]....
        /*055c*/ 	.word	0x00024170


	//   ....[41]....
        /*0560*/ 	.word	0x000243a0


	//   ....[42]....
        /*0564*/ 	.word	0x000243c0


	//   ....[43]....
        /*0568*/ 	.word	0x00024f80


	//   ....[44]....
        /*056c*/ 	.word	0x00024fc0


	//   ....[45]....
        /*0570*/ 	.word	0x00025200


	//   ....[46]....
        /*0574*/ 	.word	0x00025220


	//   ....[47]....
        /*0578*/ 	.word	0x000254d0


	//   ....[48]....
        /*057c*/ 	.word	0x000256a0


	//   ....[49]....
        /*0580*/ 	.word	0x000256d0


	//   ....[50]....
        /*0584*/ 	.word	0x00025700


	//   ....[51]....
        /*0588*/ 	.word	0x00025730


	//   ....[52]....
        /*058c*/ 	.word	0x00025760


	//   ....[53]....
        /*0590*/ 	.word	0x00025790


	//   ....[54]....
        /*0594*/ 	.word	0x000258e0


	//   ....[55]....
        /*0598*/ 	.word	0x00025910


	//   ....[56]....
        /*059c*/ 	.word	0x00025940


	//   ....[57]....
        /*05a0*/ 	.word	0x00025970


	//   ....[58]....
        /*05a4*/ 	.word	0x000259a0


	//   ....[59]....
        /*05a8*/ 	.word	0x000259d0


	//   ....[60]....
        /*05ac*/ 	.word	0x00025a60


	//   ....[61]....
        /*05b0*/ 	.word	0x00025ac0


	//   ....[62]....
        /*05b4*/ 	.word	0x00025b50


	//   ....[63]....
        /*05b8*/ 	.word	0x000278c0


	//   ....[64]....
        /*05bc*/ 	.word	0x000278e0


	//   ....[65]....
        /*05c0*/ 	.word	0x00027970


	//   ....[66]....
        /*05c4*/ 	.word	0x00027990


	//   ....[67]....
        /*05c8*/ 	.word	0x00027a10


	//   ....[68]....
        /*05cc*/ 	.word	0x00027a30


	//   ....[69]....
        /*05d0*/ 	.word	0x00027a40


	//   ....[70]....
        /*05d4*/ 	.word	0x00027a50


	//   ....[71]....
        /*05d8*/ 	.word	0x000281f0


	//   ....[72]....
        /*05dc*/ 	.word	0x00028230


	//   ....[73]....
        /*05e0*/ 	.word	0x000282e0


	//   ....[74]....
        /*05e4*/ 	.word	0x000282f0


	//   ....[75]....
        /*05e8*/ 	.word	0x00028380


	//   ....[76]....
        /*05ec*/ 	.word	0x00028390


	//   ....[77]....
        /*05f0*/ 	.word	0x000283b0


	//   ....[78]....
        /*05f4*/ 	.word	0x000283f0


	//   ....[79]....
        /*05f8*/ 	.word	0x00028c70


	//   ....[80]....
        /*05fc*/ 	.word	0x00028c90


	//   ....[81]....
        /*0600*/ 	.word	0x00028e30


	//   ....[82]....
        /*0604*/ 	.word	0x00028e60


	//   ....[83]....
        /*0608*/ 	.word	0x00028f70


	//   ....[84]....
        /*060c*/ 	.word	0x00028f80


	//   ....[85]....
        /*0610*/ 	.word	0x00028fb0


	//   ....[86]....
        /*0614*/ 	.word	0x00028fc0


	//   ....[87]....
        /*0618*/ 	.word	0x000295f0


	//   ....[88]....
        /*061c*/ 	.word	0x00029650


	//   ....[89]....
        /*0620*/ 	.word	0x00029810


	//   ....[90]....
        /*0624*/ 	.word	0x00029850


	//   ....[91]....
        /*0628*/ 	.word	0x00029860


	//   ....[92]....
        /*062c*/ 	.word	0x00029870


	//   ....[93]....
        /*0630*/ 	.word	0x000299c0


	//   ....[94]....
        /*0634*/ 	.word	0x00029b10


	//   ....[95]....
        /*0638*/ 	.word	0x0002a340


	//   ....[96]....
        /*063c*/ 	.word	0x0002a360


	//   ....[97]....
        /*0640*/ 	.word	0x0002a3b0


	//   ....[98]....
        /*0644*/ 	.word	0x0002a3c0


	//   ....[99]....
        /*0648*/ 	.word	0x0002a400


	//   ....[100]....
        /*064c*/ 	.word	0x0002a410


	//   ....[101]....
        /*0650*/ 	.word	0x0002a420


	//   ....[102]....
        /*0654*/ 	.word	0x0002a460


	//   ....[103]....
        /*0658*/ 	.word	0x0002a780


	//   ....[104]....
        /*065c*/ 	.word	0x0002a7c0


	//   ....[105]....
        /*0660*/ 	.word	0x0002a7e0


	//   ....[106]....
        /*0664*/ 	.word	0x0002a800


	//   ....[107]....
        /*0668*/ 	.word	0x0002a830


	//   ....[108]....
        /*066c*/ 	.word	0x0002a850


	//   ....[109]....
        /*0670*/ 	.word	0x0002a950


	//   ....[110]....
        /*0674*/ 	.word	0x0002aaa0


	//   ....[111]....
        /*0678*/ 	.word	0x0002b0a0


	//   ....[112]....
        /*067c*/ 	.word	0x0002b0f0


	//   ....[113]....
        /*0680*/ 	.word	0x0002b120


	//   ....[114]....
        /*0684*/ 	.word	0x0002b150


	//   ....[115]....
        /*0688*/ 	.word	0x0002b160


	//   ....[116]....
        /*068c*/ 	.word	0x0002b190


	//   ....[117]....
        /*0690*/ 	.word	0x0002b1c0


	//   ....[118]....
        /*0694*/ 	.word	0x0002b1f0


	//   ....[119]....
        /*0698*/ 	.word	0x0002b370


	//   ....[120]....
        /*069c*/ 	.word	0x0002b3a0


	//   ....[121]....
        /*06a0*/ 	.word	0x0002b3d0


	//   ....[122]....
        /*06a4*/ 	.word	0x0002b400


	//   ....[123]....
        /*06a8*/ 	.word	0x0002b430


	//   ....[124]....
        /*06ac*/ 	.word	0x0002b460


	//   ....[125]....
        /*06b0*/ 	.word	0x0002b520


	//   ....[126]....
        /*06b4*/ 	.word	0x0002b540


	//   ....[127]....
        /*06b8*/ 	.word	0x0002b5b0


	//   ....[128]....
        /*06bc*/ 	.word	0x0002bc50


	//   ....[129]....
        /*06c0*/ 	.word	0x0002c1f0


	//   ....[130]....
        /*06c4*/ 	.word	0x0002c2e0


	//   ....[131]....
        /*06c8*/ 	.word	0x0002c380


	//   ....[132]....
        /*06cc*/ 	.word	0x0002c3e0


	//   ....[133]....
        /*06d0*/ 	.word	0x0002c4d0


	//   ....[134]....
        /*06d4*/ 	.word	0x0002c540


	//   ....[135]....
        /*06d8*/ 	.word	0x0002c630


	//   ....[136]....
        /*06dc*/ 	.word	0x0002c6a0


	//   ....[137]....
        /*06e0*/ 	.word	0x0002c740


	//   ....[138]....
        /*06e4*/ 	.word	0x0002c840


	//   ....[139]....
        /*06e8*/ 	.word	0x0002c8d0


	//   ....[140]....
        /*06ec*/ 	.word	0x0002c930


	//   ....[141]....
        /*06f0*/ 	.word	0x0002ca00


	//   ....[142]....
        /*06f4*/ 	.word	0x0002ca80


	//   ....[143]....
        /*06f8*/ 	.word	0x0002cb60


	//   ....[144]....
        /*06fc*/ 	.word	0x0002cbd0


	//   ....[145]....
        /*0700*/ 	.word	0x0002cc90


	//   ....[146]....
        /*0704*/ 	.word	0x0002cfa0


	//   ....[147]....
        /*0708*/ 	.word	0x0002d060


	//   ....[148]....
        /*070c*/ 	.word	0x0002d2d0


	//   ....[149]....
        /*0710*/ 	.word	0x0002d320


	//   ....[150]....
        /*0714*/ 	.word	0x0002d530


	//   ....[151]....
        /*0718*/ 	.word	0x0002d580


	//   ....[152]....
        /*071c*/ 	.word	0x0002d730


	//   ....[153]....
        /*0720*/ 	.word	0x0002d780


	//   ....[154]....
        /*0724*/ 	.word	0x0002d8c0


	//   ....[155]....
        /*0728*/ 	.word	0x0002d9c0


	//   ....[156]....
        /*072c*/ 	.word	0x0002dc30


	//   ....[157]....
        /*0730*/ 	.word	0x0002dc80


	//   ....[158]....
        /*0734*/ 	.word	0x0002de50


	//   ....[159]....
        /*0738*/ 	.word	0x0002dea0


	//   ....[160]....
        /*073c*/ 	.word	0x0002e070


	//   ....[161]....
        /*0740*/ 	.word	0x0002e0c0


	//   ....[162]....
        /*0744*/ 	.word	0x0002e1b0


	//   ....[163]....
        /*0748*/ 	.word	0x0002e250


	//   ....[164]....
        /*074c*/ 	.word	0x0002e2b0


	//   ....[165]....
        /*0750*/ 	.word	0x0002e360


	//   ....[166]....
        /*0754*/ 	.word	0x0002e3c0


	//   ....[167]....
        /*0758*/ 	.word	0x0002e470


	//   ....[168]....
        /*075c*/ 	.word	0x0002e4d0


	//   ....[169]....
        /*0760*/ 	.word	0x0002e580


	//   ....[170]....
        /*0764*/ 	.word	0x0002e670


	//   ....[171]....
        /*0768*/ 	.word	0x0002e750


	//   ....[172]....
        /*076c*/ 	.word	0x0002e860


	//   ....[173]....
        /*0770*/ 	.word	0x0002e960


	//   ....[174]....
        /*0774*/ 	.word	0x0002ea90


	//   ....[175]....
        /*0778*/ 	.word	0x0002eb70


	//   ....[176]....
        /*077c*/ 	.word	0x0002ec70


	//   ....[177]....
        /*0780*/ 	.word	0x0002ed50


	//   ....[178]....
        /*0784*/ 	.word	0x0002ede0


	//   ....[179]....
        /*0788*/ 	.word	0x0002ee80


	//   ....[180]....
        /*078c*/ 	.word	0x0002efa0


	//   ....[181]....
        /*0790*/ 	.word	0x0002f010


	//   ....[182]....
        /*0794*/ 	.word	0x0002f080


	//   ....[183]....
        /*0798*/ 	.word	0x0002f0f0


	//   ....[184]....
        /*079c*/ 	.word	0x0002f160


	//   ....[185]....
        /*07a0*/ 	.word	0x0002f1e0


	//   ....[186]....
        /*07a4*/ 	.word	0x0002f270


	//   ....[187]....
        /*07a8*/ 	.word	0x0002f300


	//   ....[188]....
        /*07ac*/ 	.word	0x0002f370


	//   ....[189]....
        /*07b0*/ 	.word	0x0002f3e0


	//   ....[190]....
        /*07b4*/ 	.word	0x0002f450


	//   ....[191]....
        /*07b8*/ 	.word	0x0002f4d0


	//   ....[192]....
        /*07bc*/ 	.word	0x0002f540


	//   ....[193]....
        /*07c0*/ 	.word	0x0002f5e0


	//   ....[194]....
        /*07c4*/ 	.word	0x0002f670


	//   ....[195]....
        /*07c8*/ 	.word	0x0002f790


	//   ....[196]....
        /*07cc*/ 	.word	0x00031790


	//   ....[197]....
        /*07d0*/ 	.word	0x00032f50


	//   ....[198]....
        /*07d4*/ 	.word	0x00033570


	//   ....[199]....
        /*07d8*/ 	.word	0x000342b0


	//   ....[200]....
        /*07dc*/ 	.word	0x000342f0


	//   ....[201]....
        /*07e0*/ 	.word	0x00034360


	//   ....[202]....
        /*07e4*/ 	.word	0x00034380


	//   ....[203]....
        /*07e8*/ 	.word	0x00041480


	//----- nvinfo : EIATTR_REG_RECONFIG
	.align		4
.L_440:
        /*07ec*/ 	.byte	0x01, 0x54
	.zero		2


	//----- nvinfo : EIATTR_SYSCALL_OFFSETS
	.align		4
        /*07f0*/ 	.byte	0x04, 0x46
        /*07f2*/ 	.short	(.L_442 - .L_441)


	//   ....[0]....
.L_441:
        /*07f4*/ 	.word	0x0000a300


	//   ....[1]....
        /*07f8*/ 	.word	0x00026cc0


	//   ....[2]....
        /*07fc*/ 	.word	0x00026e10


	//   ....[3]....
        /*0800*/ 	.word	0x00026f00


	//   ....[4]....
        /*0804*/ 	.word	0x00027df0


	//   ....[5]....
        /*0808*/ 	.word	0x00028680


	//----- nvinfo : EIATTR_MBARRIER_INSTR_OFFSETS
	.align		4
.L_442:
        /*080c*/ 	.byte	0x04, 0x39
        /*080e*/ 	.short	(.L_444 - .L_443)


	//   ....[0]....
.L_443:
        /*0810*/ 	.word	0x00000190
        /*0814*/ 	.word	0x000000ff
        /*0818*/ 	.word	0x00038800
        /*081c*/ 	.short	0x0100
        /*081e*/ 	.byte	0x08
	.zero		1


	//   ....[1]....
        /*0820*/ 	.word	0x000001a0
        /*0824*/ 	.word	0x000000ff
        /*0828*/ 	.word	0x00038810
        /*082c*/ 	.short	0x0100
        /*082e*/ 	.byte	0x08
	.zero		1


	//   ....[2]....
        /*0830*/ 	.word	0x000001b0
        /*0834*/ 	.word	0x000000ff
        /*0838*/ 	.word	0x00038820
        /*083c*/ 	.short	0x0100
        /*083e*/ 	.byte	0x08
	.zero		1


	//   ....[3]....
        /*0840*/ 	.word	0x00000260
        /*0844*/ 	.word	0x000000ff
        /*0848*/ 	.word	0x00038830
        /*084c*/ 	.short	0x0100
        /*084e*/ 	.byte	0x06
	.zero		1


	//   ....[4]....
        /*0850*/ 	.word	0x00000270
        /*0854*/ 	.word	0x000000ff
        /*0858*/ 	.word	0x00038840
        /*085c*/ 	.short	0x0100
        /*085e*/ 	.byte	0x06
	.zero		1


	//   ....[5]....
        /*0860*/ 	.word	0x00000280
        /*0864*/ 	.word	0x000000ff
        /*0868*/ 	.word	0x00038838
        /*086c*/ 	.short	0x0100
        /*086e*/ 	.byte	0x06
	.zero		1


	//   ....[6]....
        /*0870*/ 	.word	0x00000290
        /*0874*/ 	.word	0x000000ff
        /*0878*/ 	.word	0x00038848
        /*087c*/ 	.short	0x0100
        /*087e*/ 	.byte	0x06
	.zero		1


	//   ....[7]....
        /*0880*/ 	.word	0x000003c0
        /*0884*/ 	.word	0x000000ff
        /*0888*/ 	.word	0x00038850
        /*088c*/ 	.short	0x0100
        /*088e*/ 	.byte	0x08
	.zero		1


	//   ....[8]....
        /*0890*/ 	.word	0x000003d0
        /*0894*/ 	.word	0x000000ff
        /*0898*/ 	.word	0x00038860
        /*089c*/ 	.short	0x0100
        /*089e*/ 	.byte	0x08
	.zero		1


	//   ....[9]....
        /*08a0*/ 	.word	0x000003e0
        /*08a4*/ 	.word	0x000000ff
        /*08a8*/ 	.word	0x00038858
        /*08ac*/ 	.short	0x0100
        /*08ae*/ 	.byte	0x08
	.zero		1


	//   ....[10]....
        /*08b0*/ 	.word	0x000003f0
        /*08b4*/ 	.word	0x000000ff
        /*08b8*/ 	.word	0x00038868
        /*08bc*/ 	.short	0x0100
        /*08be*/ 	.byte	0x08
	.zero		1


	//   ....[11]....
        /*08c0*/ 	.word	0x000004e0
        /*08c4*/ 	.word	0x000000ff
        /*08c8*/ 	.word	0x00038870
        /*08cc*/ 	.short	0x0100
        /*08ce*/ 	.byte	0x06
	.zero		1


	//   ....[12]....
        /*08d0*/ 	.word	0x000004f0
        /*08d4*/ 	.word	0x000000ff
        /*08d8*/ 	.word	0x00038880
        /*08dc*/ 	.short	0x0100
        /*08de*/ 	.byte	0x06
	.zero		1


	//   ....[13]....
        /*08e0*/ 	.word	0x00000500
        /*08e4*/ 	.word	0x000000ff
        /*08e8*/ 	.word	0x00038878
        /*08ec*/ 	.short	0x0100
        /*08ee*/ 	.byte	0x06
	.zero		1


	//   ....[14]....
        /*08f0*/ 	.word	0x00000510
        /*08f4*/ 	.word	0x000000ff
        /*08f8*/ 	.word	0x00038888
        /*08fc*/ 	.short	0x0100
        /*08fe*/ 	.byte	0x06
	.zero		1


	//   ....[15]....
        /*0900*/ 	.word	0x00000640
        /*0904*/ 	.word	0x000000ff
        /*0908*/ 	.word	0x00038890
        /*090c*/ 	.short	0x0100
        /*090e*/ 	.byte	0x08
	.zero		1


	//   ....[16]....
        /*0910*/ 	.word	0x00000650
        /*0914*/ 	.word	0x000000ff
        /*0918*/ 	.word	0x000388a0
        /*091c*/ 	.short	0x0100
        /*091e*/ 	.byte	0x08
	.zero		1


	//   ....[17]....
        /*0920*/ 	.word	0x00000660
        /*0924*/ 	.word	0x000000ff
        /*0928*/ 	.word	0x00038898
        /*092c*/ 	.short	0x0100
        /*092e*/ 	.byte	0x08
	.zero		1


	//   ....[18]....
        /*0930*/ 	.word	0x00000670
        /*0934*/ 	.word	0x000000ff
        /*0938*/ 	.word	0x000388a8
        /*093c*/ 	.short	0x0100
        /*093e*/ 	.byte	0x08
	.zero		1


	//   ....[19]....
        /*0940*/ 	.word	0x000007b0
        /*0944*/ 	.word	0x000000ff
        /*0948*/ 	.word	0x000388b0
        /*094c*/ 	.short	0x0100
        /*094e*/ 	.byte	0x08
	.zero		1


	//   ....[20]....
        /*0950*/ 	.word	0x000007c0
        /*0954*/ 	.word	0x000000ff
        /*0958*/ 	.word	0x000388c0
        /*095c*/ 	.short	0x0100
        /*095e*/ 	.byte	0x08
	.zero		1


	//   ....[21]....
        /*0960*/ 	.word	0x000007d0
        /*0964*/ 	.word	0x000000ff
        /*0968*/ 	.word	0x000388b8
        /*096c*/ 	.short	0x0100
        /*096e*/ 	.byte	0x08
	.zero		1


	//   ....[22]....
        /*0970*/ 	.word	0x000007e0
        /*0974*/ 	.word	0x000000ff
        /*0978*/ 	.word	0x000388c8
        /*097c*/ 	.short	0x0100
        /*097e*/ 	.byte	0x08
	.zero		1


	//   ....[23]....
        /*0980*/ 	.word	0x000046d0
        /*0984*/ 	.word	0x00000004
        /*0988*/ 	.word	0x00000000
        /*098c*/ 	.short	0x0101
        /*098e*/ 	.byte	0x3f
	.zero		1


	//   ....[24]....
        /*0990*/ 	.word	0x00008460
        /*0994*/ 	.word	0x00000006
        /*0998*/ 	.word	0x00000000
        /*099c*/ 	.short	0x0101
        /*099e*/ 	.byte	0x3f
	.zero		1


	//   ....[25]....
        /*09a0*/ 	.word	0x0000a820
        /*09a4*/ 	.word	0x000000ff
        /*09a8*/ 	.word	0x00038800
        /*09ac*/ 	.short	0x010a
        /*09ae*/ 	.byte	0x2e
	.zero		1


	//   ....[26]....
        /*09b0*/ 	.word	0x0000aca0
        /*09b4*/ 	.word	0x00000014
        /*09b8*/ 	.word	0x00000000
        /*09bc*/ 	.short	0x010a
        /*09be*/ 	.byte	0x3f
	.zero		1


	//   ....[27]....
        /*09c0*/ 	.word	0x0000ad00
        /*09c4*/ 	.word	0x00000014
        /*09c8*/ 	.word	0x00000000
        /*09cc*/ 	.short	0x010a
        /*09ce*/ 	.byte	0x3f
	.zero		1


	//   ....[28]....
        /*09d0*/ 	.word	0x0000b0b0
        /*09d4*/ 	.word	0x000000ff
        /*09d8*/ 	.word	0x00038810
        /*09dc*/ 	.short	0x010a
        /*09de*/ 	.byte	0x2e
	.zero		1


	//   ....[29]....
        /*09e0*/ 	.word	0x0000b1b0
        /*09e4*/ 	.word	0x0000000c
        /*09e8*/ 	.word	0x00000000
        /*09ec*/ 	.short	0x010a
        /*09ee*/ 	.byte	0x3f
	.zero		1


	//   ....[30]....
        /*09f0*/ 	.word	0x0000b210
        /*09f4*/ 	.word	0x0000000c
        /*09f8*/ 	.word	0x00000000
        /*09fc*/ 	.short	0x010a
        /*09fe*/ 	.byte	0x3f
	.zero		1


	//   ....[31]....
        /*0a00*/ 	.word	0x0000ce00
        /*0a04*/ 	.word	0x00000003
        /*0a08*/ 	.word	0x00000000
        /*0a0c*/ 	.short	0x0101
        /*0a0e*/ 	.byte	0x3f
	.zero		1


	//   ....[32]....
        /*0a10*/ 	.word	0x00011650
        /*0a14*/ 	.word	0x00000000
        /*0a18*/ 	.word	0x00000000
        /*0a1c*/ 	.short	0x0101
        /*0a1e*/ 	.byte	0x3f
	.zero		1


	//   ....[33]....
        /*0a20*/ 	.word	0x00011dc0
        /*0a24*/ 	.word	0x00000006
        /*0a28*/ 	.word	0x00000000
        /*0a2c*/ 	.short	0x010a
        /*0a2e*/ 	.byte	0x3f
	.zero		1


	//   ....[34]....
        /*0a30*/ 	.word	0x00011e60
        /*0a34*/ 	.word	0x00000008
        /*0a38*/ 	.word	0x00000000
        /*0a3c*/ 	.short	0x010a
        /*0a3e*/ 	.byte	0x3f
	.zero		1


	//   ....[35]....
        /*0a40*/ 	.word	0x00012280
        /*0a44*/ 	.word	0x0000000e
        /*0a48*/ 	.word	0x00000000
        /*0a4c*/ 	.short	0x010a
        /*0a4e*/ 	.byte	0x3f
	.zero		1


	//   ....[36]....
        /*0a50*/ 	.word	0x000122e0
        /*0a54*/ 	.word	0x0000000e
        /*0a58*/ 	.word	0x00000000
        /*0a5c*/ 	.short	0x010a
        /*0a5e*/ 	.byte	0x3f
	.zero		1


	//   ....[37]....
        /*0a60*/ 	.word	0x00013ed0
        /*0a64*/ 	.word	0x00000003
        /*0a68*/ 	.word	0x00000000
        /*0a6c*/ 	.short	0x0101
        /*0a6e*/ 	.byte	0x3f
	.zero		1


	//   ....[38]....
        /*0a70*/ 	.word	0x00018d70
        /*0a74*/ 	.word	0x00000003
        /*0a78*/ 	.word	0x00000000
        /*0a7c*/ 	.short	0x0101
        /*0a7e*/ 	.byte	0x3f
	.zero		1


	//   ....[39]....
        /*0a80*/ 	.word	0x00018f60
        /*0a84*/ 	.word	0x00000006
        /*0a88*/ 	.word	0x00000000
        /*0a8c*/ 	.short	0x010a
        /*0a8e*/ 	.byte	0x3f
	.zero		1


	//   ....[40]....
        /*0a90*/ 	.word	0x00019000
        /*0a94*/ 	.word	0x00000008
        /*0a98*/ 	.word	0x00000000
        /*0a9c*/ 	.short	0x010a
        /*0a9e*/ 	.byte	0x3f
	.zero		1


	//   ....[41]....
        /*0aa0*/ 	.word	0x00019420
        /*0aa4*/ 	.word	0x0000000e
        /*0aa8*/ 	.word	0x00000000
        /*0aac*/ 	.short	0x010a
        /*0aae*/ 	.byte	0x3f
	.zero		1


	//   ....[42]....
        /*0ab0*/ 	.word	0x00019480
        /*0ab4*/ 	.word	0x0000000e
        /*0ab8*/ 	.word	0x00000000
        /*0abc*/ 	.short	0x010a
        /*0abe*/ 	.byte	0x3f
	.zero		1


	//   ....[43]....
        /*0ac0*/ 	.word	0x0001b070
        /*0ac4*/ 	.word	0x00000003
        /*0ac8*/ 	.word	0x00000000
        /*0acc*/ 	.short	0x0101
        /*0ace*/ 	.byte	0x3f
	.zero		1


	//   ....[44]....
        /*0ad0*/ 	.word	0x00020da0
        /*0ad4*/ 	.word	0x00000003
        /*0ad8*/ 	.word	0x00000000
        /*0adc*/ 	.short	0x0101
        /*0ade*/ 	.byte	0x3f
	.zero		1


	//   ....[45]....
        /*0ae0*/ 	.word	0x00024110
        /*0ae4*/ 	.word	0x000000ff
        /*0ae8*/ 	.word	0x00000000
        /*0aec*/ 	.short	0x0101
        /*0aee*/ 	.byte	0x04
	.zero		1


	//   ....[46]....
        /*0af0*/ 	.word	0x00027670
        /*0af4*/ 	.word	0x00000011
        /*0af8*/ 	.word	0x00038840
        /*0afc*/ 	.short	0x010a
        /*0afe*/ 	.byte	0x3f
	.zero		1


	//   ....[47]....
        /*0b00*/ 	.word	0x00027b50
        /*0b04*/ 	.word	0x00000011
        /*0b08*/ 	.word	0x00038830
        /*0b0c*/ 	.short	0x0107
        /*0b0e*/ 	.byte	0x3f
	.zero		1


	//   ....[48]....
        /*0b10*/ 	.word	0x00027c30
        /*0b14*/ 	.word	0x00000011
        /*0b18*/ 	.word	0x00038830
        /*0b1c*/ 	.short	0x0101
        /*0b1e*/ 	.byte	0x3f
	.zero		1


	//   ....[49]....
        /*0b20*/ 	.word	0x000284c0
        /*0b24*/ 	.word	0x00000017
        /*0b28*/ 	.word	0x00038800
        /*0b2c*/ 	.short	0x0107
        /*0b2e*/ 	.byte	0x3f
	.zero		1


	//   ....[50]....
        /*0b30*/ 	.word	0x00028550
        /*0b34*/ 	.word	0x00000017
        /*0b38*/ 	.word	0x00038800
        /*0b3c*/ 	.short	0x0101
        /*0b3e*/ 	.byte	0x3f
	.zero		1


	//   ....[51]....
        /*0b40*/ 	.word	0x00029260
        /*0b44*/ 	.word	0x00000017
        /*0b48*/ 	.word	0x00038810
        /*0b4c*/ 	.short	0x0107
        /*0b4e*/ 	.byte	0x3f
	.zero		1


	//   ....[52]....
        /*0b50*/ 	.word	0x00029360
        /*0b54*/ 	.word	0x00000017
        /*0b58*/ 	.word	0x00038810
        /*0b5c*/ 	.short	0x0101
        /*0b5e*/ 	.byte	0x3f
	.zero		1


	//   ....[53]....
        /*0b60*/ 	.word	0x00029380
        /*0b64*/ 	.word	0x00000017
        /*0b68*/ 	.word	0x00038820
        /*0b6c*/ 	.short	0x010a
        /*0b6e*/ 	.byte	0x3f
	.zero		1


	//   ....[54]....
        /*0b70*/ 	.word	0x00029410
        /*0b74*/ 	.word	0x00000011
        /*0b78*/ 	.word	0x00038860
        /*0b7c*/ 	.short	0x010a
        /*0b7e*/ 	.byte	0x3f
	.zero		1


	//   ....[55]....
        /*0b80*/ 	.word	0x00029d30
        /*0b84*/ 	.word	0x00000011
        /*0b88*/ 	.word	0x00038850
        /*0b8c*/ 	.short	0x0107
        /*0b8e*/ 	.byte	0x3f
	.zero		1


	//   ....[56]....
        /*0b90*/ 	.word	0x00029e00
        /*0b94*/ 	.word	0x00000011
        /*0b98*/ 	.word	0x00038850
        /*0b9c*/ 	.short	0x0101
        /*0b9e*/ 	.byte	0x3f
	.zero		1


	//   ....[57]....
        /*0ba0*/ 	.word	0x0002a1a0
        /*0ba4*/ 	.word	0x00000006
        /*0ba8*/ 	.word	0x00038840
        /*0bac*/ 	.short	0x010a
        /*0bae*/ 	.byte	0x3f
	.zero		1


	//   ....[58]....
        /*0bb0*/ 	.word	0x0002a4e0
        /*0bb4*/ 	.word	0x00000006
        /*0bb8*/ 	.word	0x00038830
        /*0bbc*/ 	.short	0x0107
        /*0bbe*/ 	.byte	0x3f
	.zero		1


	//   ....[59]....
        /*0bc0*/ 	.word	0x0002a5a0
        /*0bc4*/ 	.word	0x00000006
        /*0bc8*/ 	.word	0x00038830
        /*0bcc*/ 	.short	0x0101
        /*0bce*/ 	.byte	0x3f
	.zero		1


	//   ....[60]....
        /*0bd0*/ 	.word	0x0002a5d0
        /*0bd4*/ 	.word	0x00000006
        /*0bd8*/ 	.word	0x00038860
        /*0bdc*/ 	.short	0x010a
        /*0bde*/ 	.byte	0x3f
	.zero		1


	//   ....[61]....
        /*0be0*/ 	.word	0x0002aca0
        /*0be4*/ 	.word	0x00000006
        /*0be8*/ 	.word	0x00038850
        /*0bec*/ 	.short	0x0107
        /*0bee*/ 	.byte	0x3f
	.zero		1


	//   ....[62]....
        /*0bf0*/ 	.word	0x0002ad60
        /*0bf4*/ 	.word	0x00000006
        /*0bf8*/ 	.word	0x00038850
        /*0bfc*/ 	.short	0x0101
        /*0bfe*/ 	.byte	0x3f
	.zero		1


	//   ....[63]....
        /*0c00*/ 	.word	0x0002bbd0
        /*0c04*/ 	.word	0x00000007
        /*0c08*/ 	.word	0x00038820
        /*0c0c*/ 	.short	0x010a
        /*0c0e*/ 	.byte	0x3f
	.zero		1


	//   ....[64]....
        /*0c10*/ 	.word	0x0002bd50
        /*0c14*/ 	.word	0x00000005
        /*0c18*/ 	.word	0x00038840
        /*0c1c*/ 	.short	0x010a
        /*0c1e*/ 	.byte	0x3f
	.zero		1


	//   ....[65]....
        /*0c20*/ 	.word	0x0002bdf0
        /*0c24*/ 	.word	0x00000003
        /*0c28*/ 	.word	0x00038840
        /*0c2c*/ 	.short	0x010a
        /*0c2e*/ 	.byte	0x3f
	.zero		1


	//   ....[66]....
        /*0c30*/ 	.word	0x0002be30
        /*0c34*/ 	.word	0x00000005
        /*0c38*/ 	.word	0x00038860
        /*0c3c*/ 	.short	0x010a
        /*0c3e*/ 	.byte	0x3f
	.zero		1


	//   ....[67]....
        /*0c40*/ 	.word	0x0002be70
        /*0c44*/ 	.word	0x00000003
        /*0c48*/ 	.word	0x00038860
        /*0c4c*/ 	.short	0x010a
        /*0c4e*/ 	.byte	0x3f
	.zero		1


	//   ....[68]....
        /*0c50*/ 	.word	0x0002bee0
        /*0c54*/ 	.word	0x00000003
        /*0c58*/ 	.word	0x00038800
        /*0c5c*/ 	.short	0x010a
        /*0c5e*/ 	.byte	0x3f
	.zero		1


	//   ....[69]....
        /*0c60*/ 	.word	0x0002bf30
        /*0c64*/ 	.word	0x00000014
        /*0c68*/ 	.word	0x00000000
        /*0c6c*/ 	.short	0x010a
        /*0c6e*/ 	.byte	0x3f
	.zero		1


	//   ....[70]....
        /*0c70*/ 	.word	0x0002bf90
        /*0c74*/ 	.word	0x00000004
        /*0c78*/ 	.word	0x00038810
        /*0c7c*/ 	.short	0x010a
        /*0c7e*/ 	.byte	0x3f
	.zero		1


	//   ....[71]....
        /*0c80*/ 	.word	0x0002bfe0
        /*0c84*/ 	.word	0x0000000c
        /*0c88*/ 	.word	0x00000000
        /*0c8c*/ 	.short	0x010a
        /*0c8e*/ 	.byte	0x3f
	.zero		1


	//   ....[72]....
        /*0c90*/ 	.word	0x0002c030
        /*0c94*/ 	.word	0x00000008
        /*0c98*/ 	.word	0x00000000
        /*0c9c*/ 	.short	0x010a
        /*0c9e*/ 	.byte	0x3f
	.zero		1


	//   ....[73]....
        /*0ca0*/ 	.word	0x0002c080
        /*0ca4*/ 	.word	0x0000000e
        /*0ca8*/ 	.word	0x00000000
        /*0cac*/ 	.short	0x010a
        /*0cae*/ 	.byte	0x3f
	.zero		1


	//   ....[74]....
        /*0cb0*/ 	.word	0x0002c0d0
        /*0cb4*/ 	.word	0x00000008
        /*0cb8*/ 	.word	0x00000000
        /*0cbc*/ 	.short	0x010a
        /*0cbe*/ 	.byte	0x3f
	.zero		1


	//   ....[75]....
        /*0cc0*/ 	.word	0x0002c120
        /*0cc4*/ 	.word	0x0000000e
        /*0cc8*/ 	.word	0x00000000
        /*0ccc*/ 	.short	0x010a
        /*0cce*/ 	.byte	0x3f
	.zero		1


	//   ....[76]....
        /*0cd0*/ 	.word	0x0002c230
        /*0cd4*/ 	.word	0x00000011
        /*0cd8*/ 	.word	0x00038840
        /*0cdc*/ 	.short	0x010a
        /*0cde*/ 	.byte	0x3f
	.zero		1


	//   ....[77]....
        /*0ce0*/ 	.word	0x0002d7c0
        /*0ce4*/ 	.word	0x00000017
        /*0ce8*/ 	.word	0x00038820
        /*0cec*/ 	.short	0x010a
        /*0cee*/ 	.byte	0x3f
	.zero		1


	//   ....[78]....
        /*0cf0*/ 	.word	0x0002d810
        /*0cf4*/ 	.word	0x00000011
        /*0cf8*/ 	.word	0x00038860
        /*0cfc*/ 	.short	0x010a
        /*0cfe*/ 	.byte	0x3f
	.zero		1


	//   ....[79]....
        /*0d00*/ 	.word	0x0002e100
        /*0d04*/ 	.word	0x00000006
        /*0d08*/ 	.word	0x00038840
        /*0d0c*/ 	.short	0x010a
        /*0d0e*/ 	.byte	0x3f
	.zero		1


	//   ....[80]....
        /*0d10*/ 	.word	0x0002e5c0
        /*0d14*/ 	.word	0x00000006
        /*0d18*/ 	.word	0x00038860
        /*0d1c*/ 	.short	0x010a
        /*0d1e*/ 	.byte	0x3f
	.zero		1


	//   ....[81]....
        /*0d20*/ 	.word	0x0002f6b0
        /*0d24*/ 	.word	0x00000007
        /*0d28*/ 	.word	0x00038820
        /*0d2c*/ 	.short	0x010a
        /*0d2e*/ 	.byte	0x3f
	.zero		1


	//   ....[82]....
        /*0d30*/ 	.word	0x0002f850
        /*0d34*/ 	.word	0x00000005
        /*0d38*/ 	.word	0x00038840
        /*0d3c*/ 	.short	0x010a
        /*0d3e*/ 	.byte	0x3f
	.zero		1


	//   ....[83]....
        /*0d40*/ 	.word	0x0002f8a0
        /*0d44*/ 	.word	0x00000003
        /*0d48*/ 	.word	0x00038840
        /*0d4c*/ 	.short	0x010a
        /*0d4e*/ 	.byte	0x3f
	.zero		1


	//   ....[84]....
        /*0d50*/ 	.word	0x0002f8f0
        /*0d54*/ 	.word	0x00000005
        /*0d58*/ 	.word	0x00038860
        /*0d5c*/ 	.short	0x010a
        /*0d5e*/ 	.byte	0x3f
	.zero		1


	//   ....[85]....
        /*0d60*/ 	.word	0x0002fcb0
        /*0d64*/ 	.word	0x0000001a
        /*0d68*/ 	.word	0x00000000
        /*0d6c*/ 	.short	0x010a
        /*0d6e*/ 	.byte	0x3f
	.zero		1


	//   ....[86]....
        /*0d70*/ 	.word	0x0002fdf0
        /*0d74*/ 	.word	0x0000000b
        /*0d78*/ 	.word	0x00000000
        /*0d7c*/ 	.short	0x010a
        /*0d7e*/ 	.byte	0x3f
	.zero		1


	//   ....[87]....
        /*0d80*/ 	.word	0x00030450
        /*0d84*/ 	.word	0x0000003a
        /*0d88*/ 	.word	0x00000000
        /*0d8c*/ 	.short	0x010a
        /*0d8e*/ 	.byte	0x3f
	.zero		1


	//   ....[88]....
        /*0d90*/ 	.word	0x00030590
        /*0d94*/ 	.word	0x00000038
        /*0d98*/ 	.word	0x00000000
        /*0d9c*/ 	.short	0x010a
        /*0d9e*/ 	.byte	0x3f
	.zero		1


	//   ....[89]....
        /*0da0*/ 	.word	0x00032ab0
        /*0da4*/ 	.word	0x0000000b
        /*0da8*/ 	.word	0x00000000
        /*0dac*/ 	.short	0x0101
        /*0dae*/ 	.byte	0x3f
	.zero		1


	//   ....[90]....
        /*0db0*/ 	.word	0x00041630
        /*0db4*/ 	.word	0x00000007
        /*0db8*/ 	.word	0x00000000
        /*0dbc*/ 	.short	0x0101
        /*0dbe*/ 	.byte	0x3f
	.zero		1


	//   ....[91]....
        /*0dc0*/ 	.word	0x00041650
        /*0dc4*/ 	.word	0x0000000b
        /*0dc8*/ 	.word	0x00000000
        /*0dcc*/ 	.short	0x010a
        /*0dce*/ 	.byte	0x3f
	.zero		1


	//   ....[92]....
        /*0dd0*/ 	.word	0x000416a0
        /*0dd4*/ 	.word	0x00000038
        /*0dd8*/ 	.word	0x00000000
        /*0ddc*/ 	.short	0x010a
        /*0dde*/ 	.byte	0x3f
	.zero		1


	//----- nvinfo : EIATTR_NUM_MBARRIERS
	.align		4
.L_444:
        /*0de0*/ 	.byte	0x03, 0x38
        /*0de2*/ 	.short	0x0017


	//----- nvinfo : EIATTR_EXIT_INSTR_OFFSETS
	.align		4
        /*0de4*/ 	.byte	0x04, 0x1c
        /*0de6*/ 	.short	(.L_446 - .L_445)


	//   ....[0]....
.L_445:
        /*0de8*/ 	.word	0x00000aa0


	//   ....[1]....
        /*0dec*/ 	.word	0x00025480


	//   ....[2]....
        /*0df0*/ 	.word	0x0002bec0


	//----- nvinfo : EIATTR_MAX_THREADS
	.align		4
.L_446:
        /*0df4*/ 	.byte	0x04, 0x05
        /*0df6*/ 	.short	(.L_448 - .L_447)
.L_447:
        /*0df8*/ 	.word	0x00000180
        /*0dfc*/ 	.word	0x00000001
        /*0e00*/ 	.word	0x00000001


	//----- nvinfo : EIATTR_CRS_STACK_SIZE
	.align		4
.L_448:
        /*0e04*/ 	.byte	0x04, 0x1e
        /*0e06*/ 	.short	(.L_450 - .L_449)
.L_449:
        /*0e08*/ 	.word	0x00000000


	//----- nvinfo : EIATTR_CBANK_PARAM_SIZE
	.align		4
.L_450:
        /*0e0c*/ 	.byte	0x03, 0x19
        /*0e0e*/ 	.short	0x0bf0


	//----- nvinfo : EIATTR_PARAM_CBANK
	.align		4
        /*0e10*/ 	.byte	0x04, 0x0a
        /*0e12*/ 	.short	(.L_452 - .L_451)
	.align		4
.L_451:
        /*0e14*/ 	.word	index@(.nv.constant0._ZN7cutlass13device_kernelIN5flash11enable_sm90INS1_16FlashAttnFwdSm90INS1_25CollectiveMainloopFwdSm90ILi2EN4cute5tupleIJNS5_1CILi1EEES8_S8_EEENS6_IJNS7_ILi64EEESA_SA_EEELi512ENS_6half_tEfNS_4arch4Sm90ELb0ELb1ELb1ELb1ELb1ELb0ELb1ELb0ELb0ELb1ELb0ELb0EEENS1_21CollectiveEpilogueFwdINS6_IJSA_NS7_ILi512EEESA_EEES9_SC_SE_Li256ELb1ELb1ELb0ELb0EEENS1_36VarlenDynamicPersistentTileSchedulerILi64ELi64ELi256ELi128ELb0ELb1ELb1ELb1ELb0ELb1EEEEEEEEEvNT_6ParamsE)
        /*0e18*/ 	.short	0x0210
        /*0e1a*/ 	.short	0x0bf0


	//----- nvinfo : EIATTR_SW_WAR
	.align		4
.L_452:
        /*0e1c*/ 	.byte	0x04, 0x36
        /*0e1e*/ 	.short	(.L_454 - .L_453)
.L_453:
        /*0e20*/ 	.word	0x00000008
.L_454:


//--------------------- .nv.info._ZN7cutlass13device_kernelIN5flash11enable_sm90INS1_16FlashAttnFwdSm90INS1_25CollectiveMainloopFwdSm90ILi2EN4cute5tupleIJNS5_1CILi1EEES8_S8_EEENS6_IJNS7_ILi64EEESA_SA_EEELi512ENS_6half_tEfNS_4arch4Sm90ELb0ELb1ELb1ELb1ELb1ELb1ELb1ELb0ELb0ELb1ELb0ELb0EEENS1_21CollectiveEpilogueFwdINS6_IJSA_NS7_ILi512EEESA_EEES9_SC_SE_Li256ELb1ELb1ELb0ELb0EEENS1_36VarlenDynamicPersistentTileSchedulerILi64ELi64ELi256ELi128ELb0ELb1ELb1ELb1ELb0ELb1EEEEEEEEEvNT_6ParamsE --------------------------
	.section	.nv.info._ZN7cutlass13device_kernelIN5flash11enable_sm90INS1_16FlashAttnFwdSm90INS1_25CollectiveMainloopFwdSm90ILi2EN4cute5tupleIJNS5_1CILi1EEES8_S8_EEENS6_IJNS7_ILi64EEESA_SA_EEELi512ENS_6half_tEfNS_4arch4Sm90ELb0ELb1ELb1ELb1ELb1ELb1ELb1ELb0ELb0ELb1ELb0ELb0EEENS1_21CollectiveEpilogueFwdINS6_IJSA_NS7_ILi512EEESA_EEES9_SC_SE_Li256ELb1ELb1ELb0ELb0EEENS1_36VarlenDynamicPersistentTileSchedulerILi64ELi64ELi256ELi128ELb0ELb1ELb1ELb1ELb0ELb1EEEEEEEEEvNT_6ParamsE,"",@"SHT_CUDA_INFO"
	.sectionflags	@""
	.align	4


	//----- nvinfo : EIATTR_CUDA_API_VERSION
	.align		4
        /*0000*/ 	.byte	0x04, 0x37
        /*0002*/ 	.short	(.L_456 - .L_455)
.L_455:
        /*0004*/ 	.word	0x00000082


	//----- nvinfo : EIATTR_KPARAM_INFO
	.align		4
.L_456:
        /*0008*/ 	.byte	0x04, 0x17
        /*000a*/ 	.short	(.L_458 - .L_457)
.L_457:
        /*000c*/ 	.word	0x00000000
        /*0010*/ 	.short	0x0000
        /*0012*/ 	.short	0x0070
        /*0014*/ 	.byte	0x00, 0xf0, 0x01, 0x2e


	//----- nvinfo : EIATTR_SPARSE_MMA_MASK
	.align		4
.L_458:
        /*0018*/ 	.byte	0x03, 0x50
        /*001a*/ 	.short	0x0000


	//----- nvinfo : EIATTR_MAXREG_COUNT
	.align		4
        /*001c*/ 	.byte	0x03, 0x1b
        /*001e*/ 	.short	0x00a8


	//----- nvinfo : EIATTR_NUM_BARRIERS
	.align		4
        /*0020*/ 	.byte	0x02, 0x4c
        /*0022*/ 	.byte	0x10
	.zero		1


	//----- nvinfo : EIATTR_EXTERNS
	.align		4
        /*0024*/ 	.byte	0x04, 0x0f
        /*0026*/ 	.short	(.L_460 - .L_459)


	//   ....[0]....
	.align		4
.L_459:
        /*0028*/ 	.word	index@(__assertfail)


	//----- nvinfo : EIATTR_ANNOTATIONS
	.align		4
.L_460:
        /*002c*/ 	.byte	0x04, 0x55
        /*002e*/ 	.short	(.L_462 - .L_461)


	//   ....[0]....
.L_461:
        /* <DEDUP_REMOVED lines=44> */


	//----- nvinfo : EIATTR_MERCURY_ISA_VERSION
	.align		4
.L_462:
        /*02d8*/ 	.byte	0x03, 0x5f
        /*02da*/ 	.short	0x0101


	//----- nvinfo : EIATTR_UNUSED_LOAD_BYTE_OFFSET
	.align		4
        /*02dc*/ 	.byte	0x04, 0x44
        /*02de*/ 	.short	(.L_464 - .L_463)


	//   ....[0]....
.L_463:
        /*02e0*/ 	.word	0x00000ae0
        /*02e4*/ 	.word	0x0000fff0


	//   ....[1]....
        /*02e8*/ 	.word	0x00029dc0
        /*02ec*/ 	.word	0x0000fff0


	//----- nvinfo : EIATTR_INT_WARP_WIDE_INSTR_OFFSETS
	.align		4
.L_464:
        /*02f0*/ 	.byte	0x04, 0x31
        /*02f2*/ 	.short	(.L_466 - .L_465)


	//   ....[0]....
.L_465:
        /*02f4*/ 	.word	0x00000180


	//   ....[1]....
        /*02f8*/ 	.word	0x000001c0


	//   ....[2]....
        /*02fc*/ 	.word	0x00000230


	//   ....[3]....
        /*0300*/ 	.word	0x000002a0


	//   ....[4]....
        /*0304*/ 	.word	0x00030390


	//   ....[5]....
        /*0308*/ 	.word	0x00030420


	//   ....[6]....
        /*030c*/ 	.word	0x000348e0


	//   ....[7]....
        /*0310*/ 	.word	0x00034970


	//----- nvinfo : EIATTR_COOP_GROUP_MASK_REGIDS
	.align		4
.L_466:
        /*0314*/ 	.byte	0x04, 0x29
        /*0316*/ 	.short	(.L_468 - .L_467)


	//   ....[0]....
.L_467:
        /*0318*/ 	.word	0xffffffff


	//   ....[1]....
        /*031c*/ 	.word	0xffffffff


	//   ....[2]....
        /*0320*/ 	.word	0xffffffff


	//   ....[3]....
        /*0324*/ 	.word	0xffffffff


	//   ....[4]....
        /*0328*/ 	.word	0xffffffff


	//   ....[5]....
        /*032c*/ 	.word	0xffffffff


	//   ....[6]....
        /*0330*/ 	.word	0xffffffff


	//   ....[7]....
        /*0334*/ 	.word	0xffffffff


	//   ....[8]....
        /*0338*/ 	.word	0xffffffff


	//   ....[9]....
        /*033c*/ 	.word	0xffffffff


	//   ....[10]....
        /*0340*/ 	.word	0xffffffff


	//   ....[11]....
        /*0344*/ 	.word	0xffffffff


	//   ....[12]....
        /*0348*/ 	.word	0xffffffff


	//   ....[13]....
        /*034c*/ 	.word	0xffffffff


	//   ....[14]....
        /*0350*/ 	.word	0xffffffff


	//   ....[15]....
        /*0354*/ 	.word	0xffffffff


	//   ....[16]....
        /*0358*/ 	.word	0xffffffff


	//   ....[17]....
        /*035c*/ 	.word	0xffffffff


	//   ....[18]....
        /*0360*/ 	.word	0xffffffff


	//   ....[19]....
        /*0364*/ 	.word	0xffffffff


	//   ....[20]....
        /*0368*/ 	.word	0xffffffff


	//   ....[21]....
        /*036c*/ 	.word	0xffffffff


	//   ....[22]....
        /*0370*/ 	.word	0xffffffff


	//   ....[23]....
        /*0374*/ 	.word	0xffffffff


	//   ....[24]....
        /*0378*/ 	.word	0xffffffff


	//   ....[25]....
        /*037c*/ 	.word	0xffffffff


	//   ....[26]....
        /*0380*/ 	.word	0xffffffff


	//   ....[27]....
        /*0384*/ 	.word	0xffffffff


	//   ....[28]....
        /*0388*/ 	.word	0xffffffff


	//   ....[29]....
        /*038c*/ 	.word	0xffffffff


	//   ....[30]....
        /*0390*/ 	.word	0xffffffff


	//   ....[31]....
        /*0394*/ 	.word	0xffffffff


	//   ....[32]....
        /*0398*/ 	.word	0xffffffff


	//   ....[33]....
        /*039c*/ 	.word	0xffffffff


	//   ....[34]....
        /*03a0*/ 	.word	0xffffffff


	//   ....[35]....
        /*03a4*/ 	.word	0xffffffff


	//   ....[36]....
        /*03a8*/ 	.word	0xffffffff


	//   ....[37]....
        /*03ac*/ 	.word	0xffffffff


	//   ....[38]....
        /*03b0*/ 	.word	0xffffffff


	//   ....[39]....
        /*03b4*/ 	.word	0xffffffff


	//   ....[40]....
        /*03b8*/ 	.word	0xffffffff


	//   ....[41]....
        /*03bc*/ 	.word	0xffffffff


	//   ....[42]....
        /*03c0*/ 	.word	0xffffffff


	//   ....[43]....
        /*03c4*/ 	.word	0xffffffff


	//   ....[44]....
        /*03c8*/ 	.word	0xffffffff


	//   ....[45]....
        /*03cc*/ 	.word	0xffffffff


	//   ....[46]....
        /*03d0*/ 	.word	0xffffffff


	//   ....[47]....
        /*03d4*/ 	.word	0xffffffff


	//   ....[48]....
        /*03d8*/ 	.word	0xffffffff


	//   ....[49]....
        /*03dc*/ 	.word	0xffffffff


	//   ....[50]....
        /*03e0*/ 	.word	0xffffffff


	//   ....[51]....
        /*03e4*/ 	.word	0xffffffff


	//   ....[52]....
        /*03e8*/ 	.word	0xffffffff


	//   ....[53]....
        /*03ec*/ 	.word	0xffffffff


	//   ....[54]....
        /*03f0*/ 	.word	0xffffffff


	//   ....[55]....
        /*03f4*/ 	.word	0xffffffff


	//   ....[56]....
        /*03f8*/ 	.word	0xffffffff


	//   ....[57]....
        /*03fc*/ 	.word	0xffffffff


	//   ....[58]....
        /*0400*/ 	.word	0xffffffff


	//   ....[59]....
        /*0404*/ 	.word	0xffffffff


	//   ....[60]....
        /*0408*/ 	.word	0xffffffff


	//   ....[61]....
        /*040c*/ 	.word	0xffffffff


	//   ....[62]....
        /*0410*/ 	.word	0xffffffff


	//   ....[63]....
        /*0414*/ 	.word	0xffffffff


	//   ....[64]....
        /*0418*/ 	.word	0xffffffff


	//   ....[65]....
        /*041c*/ 	.word	0xffffffff


	//   ....[66]....
        /*0420*/ 	.word	0xffffffff


	//   ....[67]....
        /*0424*/ 	.word	0xffffffff


	//   ....[68]....
        /*0428*/ 	.word	0xffffffff


	//   ....[69]....
        /*042c*/ 	.word	0xffffffff


	//   ....[70]....
        /*0430*/ 	.word	0xffffffff


	//   ....[71]....
        /*0434*/ 	.word	0xffffffff


	//   ....[72]....
        /*0438*/ 	.word	0xffffffff


	//   ....[73]....
        /*043c*/ 	.word	0xffffffff


	//   ....[74]....
        /*0440*/ 	.word	0xffffffff


	//   ....[75]....
        /*0444*/ 	.word	0xffffffff


	//   ....[76]....
        /*0448*/ 	.word	0xffffffff


	//   ....[77]....
        /*044c*/ 	.word	0xffffffff


	//   ....[78]....
        /*0450*/ 	.word	0xffffffff


	//   ....[79]....
        /*0454*/ 	.word	0xffffffff


	//   ....[80]....
        /*0458*/ 	.word	0xffffffff


	//   ....[81]....
        /*045c*/ 	.word	0xffffffff


	//   ....[82]....
        /*0460*/ 	.word	0xffffffff


	//   ....[83]....
        /*0464*/ 	.word	0xffffffff


	//   ....[84]....
        /*0468*/ 	.word	0xffffffff


	//   ....[85]....
        /*046c*/ 	.word	0xffffffff


	//   ....[86]....
        /*0470*/ 	.word	0xffffffff


	//   ....[87]....
        /*0474*/ 	.word	0xffffffff


	//   ....[88]....
        /*0478*/ 	.word	0xffffffff


	//   ....[89]....
        /*047c*/ 	.word	0xffffffff


	//   ....[90]....
        /*0480*/ 	.word	0xffffffff


	//   ....[91]....
        /*0484*/ 	.word	0xffffffff


	//   ....[92]....
        /*0488*/ 	.word	0xffffffff


	//   ....[93]....
        /*048c*/ 	.word	0xffffffff


	//   ....[94]....
        /*0490*/ 	.word	0xffffffff


	//   ....[95]....
        /*0494*/ 	.word	0xffffffff


	//   ....[96]....
        /*0498*/ 	.word	0xffffffff


	//   ....[97]....
        /*049c*/ 	.word	0xffffffff


	//   ....[98]....
        /*04a0*/ 	.word	0xffffffff


	//   ....[99]....
        /*04a4*/ 	.word	0xffffffff


	//   ....[100]....
        /*04a8*/ 	.word	0xffffffff


	//   ....[101]....
        /*04ac*/ 	.word	0xffffffff


	//   ....[102]....
        /*04b0*/ 	.word	0xffffffff


	//   ....[103]....
        /*04b4*/ 	.word	0xffffffff


	//   ....[104]....
        /*04b8*/ 	.word	0xffffffff


	//   ....[105]....
        /*04bc*/ 	.word	0xffffffff


	//   ....[106]....
        /*04c0*/ 	.word	0xffffffff


	//   ....[107]....
        /*04c4*/ 	.word	0xffffffff


	//   ....[108]....
        /*04c8*/ 	.word	0xffffffff


	//   ....[109]....
        /*04cc*/ 	.word	0xffffffff


	//   ....[110]....
        /*04d0*/ 	.word	0xffffffff


	//   ....[111]....
        /*04d4*/ 	.word	0xffffffff


	//   ....[112]....
        /*04d8*/ 	.word	0xffffffff


	//   ....[113]....
        /*04dc*/ 	.word	0xffffffff


	//   ....[114]....
        /*04e0*/ 	.word	0xffffffff


	//   ....[115]....
        /*04e4*/ 	.word	0xffffffff


	//   ....[116]....
        /*04e8*/ 	.word	0xffffffff


	//   ....[117]....
        /*04ec*/ 	.word	0xffffffff


	//   ....[118]....
        /*04f0*/ 	.word	0xffffffff


	//   ....[119]....
        /*04f4*/ 	.word	0xffffffff


	//   ....[120]....
        /*04f8*/ 	.word	0xffffffff


	//   ....[121]....
        /*04fc*/ 	.word	0xffffffff


	//   ....[122]....
        /*0500*/ 	.word	0xffffffff


	//   ....[123]....
        /*0504*/ 	.word	0xffffffff


	//   ....[124]....
        /*0508*/ 	.word	0xffffffff


	//   ....[125]....
        /*050c*/ 	.word	0xffffffff


	//   ....[126]....
        /*0510*/ 	.word	0xffffffff


	//   ....[127]....
        /*0514*/ 	.word	0xffffffff


	//   ....[128]....
        /*0518*/ 	.word	0xffffffff


	//   ....[129]....
        /*051c*/ 	.word	0xffffffff


	//   ....[130]....
        /*0520*/ 	.word	0xffffffff


	//   ....[131]....
        /*0524*/ 	.word	0xffffffff


	//   ....[132]....
        /*0528*/ 	.word	0xffffffff


	//   ....[133]....
        /*052c*/ 	.word	0xffffffff


	//   ....[134]....
        /*0530*/ 	.word	0xffffffff


	//   ....[135]....
        /*0534*/ 	.word	0xffffffff


	//   ....[136]....
        /*0538*/ 	.word	0xffffffff


	//   ....[137]....
        /*053c*/ 	.word	0xffffffff


	//   ....[138]....
        /*0540*/ 	.word	0xffffffff


	//   ....[139]....
        /*0544*/ 	.word	0xffffffff


	//   ....[140]....
        /*0548*/ 	.word	0xffffffff


	//   ....[141]....
        /*054c*/ 	.word	0xffffffff


	//   ....[142]....
        /*0550*/ 	.word	0xffffffff


	//   ....[143]....
        /*0554*/ 	.word	0xffffffff


	//   ....[144]....
        /*0558*/ 	.word	0xffffffff


	//   ....[145]....
        /*055c*/ 	.word	0xffffffff


	//   ....[146]....
        /*0560*/ 	.word	0xffffffff


	//   ....[147]....
        /*0564*/ 	.word	0xffffffff


	//   ....[148]....
        /*0568*/ 	.word	0xffffffff


	//   ....[149]....
        /*056c*/ 	.word	0xffffffff


	//   ....[150]....
        /*0570*/ 	.word	0xffffffff


	//   ....[151]....
        /*0574*/ 	.word	0xffffffff


	//   ....[152]....
        /*0578*/ 	.word	0xffffffff


	//   ....[153]....
        /*057c*/ 	.word	0xffffffff


	//   ....[154]....
        /*0580*/ 	.word	0xffffffff


	//   ....[155]....
        /*0584*/ 	.word	0x0500000f


	//   ....[156]....
        /*0588*/ 	.word	0x0500000f


	//   ....[157]....
        /*058c*/ 	.word	0x0500000f


	//   ....[158]....
        /*0590*/ 	.word	0x0500000f


	//   ....[159]....
        /*0594*/ 	.word	0x0500000f


	//   ....[160]....
        /*0598*/ 	.word	0x0500000f


	//   ....[161]....
        /*059c*/ 	.word	0x0500000f


	//   ....[162]....
        /*05a0*/ 	.word	0x0500000f


	//   ....[163]....
        /*05a4*/ 	.word	0x0500000f


	//   ....[164]....
        /*05a8*/ 	.word	0x0500000f


	//   ....[165]....
        /*05ac*/ 	.word	0x0500000f


	//   ....[166]....
        /*05b0*/ 	.word	0x0500000f


	//   ....[167]....
        /*05b4*/ 	.word	0x0500000f


	//   ....[168]....
        /*05b8*/ 	.word	0x0500000f


	//   ....[169]....
        /*05bc*/ 	.word	0x0500000f


	//   ....[170]....
        /*05c0*/ 	.word	0x0500000f


	//   ....[171]....
        /*05c4*/ 	.word	0x0500000f


	//   ....[172]....
        /*05c8*/ 	.word	0x0500000f


	//   ....[173]....
        /*05cc*/ 	.word	0x0500000f


	//   ....[174]....
        /*05d0*/ 	.word	0x0500000f


	//   ....[175]....
        /*05d4*/ 	.word	0x0500000f


	//   ....[176]....
        /*05d8*/ 	.word	0x0500000f


	//   ....[177]....
        /*05dc*/ 	.word	0x0500000f


	//   ....[178]....
        /*05e0*/ 	.word	0x0500000f


	//   ....[179]....
        /*05e4*/ 	.word	0x0500000f


	//   ....[180]....
        /*05e8*/ 	.word	0x0500000f


	//   ....[181]....
        /*05ec*/ 	.word	0x0500000f


	//   ....[182]....
        /*05f0*/ 	.word	0x0500000f


	//   ....[183]....
        /*05f4*/ 	.word	0x0500000f


	//   ....[184]....
        /*05f8*/ 	.word	0x0500000f


	//   ....[185]....
        /*05fc*/ 	.word	0x0500000f


	//   ....[186]....
        /*0600*/ 	.word	0x0500000f


	//   ....[187]....
        /*0604*/ 	.word	0x0500000f


	//   ....[188]....
        /*0608*/ 	.word	0x0500000f


	//   ....[189]....
        /*060c*/ 	.word	0x0500000f


	//   ....[190]....
        /*0610*/ 	.word	0x0500000f


	//   ....[191]....
        /*0614*/ 	.word	0x0500000f


	//   ....[192]....
        /*0618*/ 	.word	0x0500000f


	//   ....[193]....
        /*061c*/ 	.word	0x0500000f


	//   ....[194]....
        /*0620*/ 	.word	0x0500000f


	//   ....[195]....
        /*0624*/ 	.word	0x0500000f


	//   ....[196]....
        /*0628*/ 	.word	0x0500000f


	//   ....[197]....
        /*062c*/ 	.word	0x0500000f


	//   ....[198]....
        /*0630*/ 	.word	0x0500000f


	//   ....[199]....
        /*0634*/ 	.word	0x0500000f


	//   ....[200]....
        /*0638*/ 	.word	0x0500000f


	//   ....[201]....
        /*063c*/ 	.word	0x0500000f


	//   ....[202]....
        /*0640*/ 	.word	0x0500000f


	//   ....[203]....
        /*0644*/ 	.word	0x0500000f


	//   ....[204]....
        /*0648*/ 	.word	0x0500000f


	//   ....[205]....
        /*064c*/ 	.word	0x0500000f


	//   ....[206]....
        /*0650*/ 	.word	0x0500000f


	//   ....[207]....
        /*0654*/ 	.word	0x0500000f


	//   ....[208]....
        /*0658*/ 	.word	0x0500000f


	//   ....[209]....
        /*065c*/ 	.word	0x0500000f


	//   ....[210]....
        /*0660*/ 	.word	0x0500000f


	//   ....[211]....
        /*0664*/ 	.word	0x0500000f


	//   ....[212]....
        /*0668*/ 	.word	0x0500000f


	//   ....[213]....
        /*066c*/ 	.word	0x0500000f


	//   ....[214]....
        /*0670*/ 	.word	0x0500000f


	//   ....[215]....
        /*0674*/ 	.word	0x0500000f


	//   ....[216]....
        /*0678*/ 	.word	0x0500000f


	//   ....[217]....
        /*067c*/ 	.word	0x0500000f


	//   ....[218]....
        /*0680*/ 	.word	0x0500000f


	//   ....[219]....
        /*0684*/ 	.word	0x0500000f


	//   ....[220]....
        /*0688*/ 	.word	0x0500000f


	//   ....[221]....
        /*068c*/ 	.word	0x0500000f


	//   ....[222]....
        /*0690*/ 	.word	0x0500000f


	//   ....[223]....
        /*0694*/ 	.word	0x0500000f


	//   ....[224]....
        /*0698*/ 	.word	0x0500000f


	//   ....[225]....
        /*069c*/ 	.word	0x0500000f


	//   ....[226]....
        /*06a0*/ 	.word	0x0500000f


	//   ....[227]....
        /*06a4*/ 	.word	0x0500000f


	//   ....[228]....
        /*06a8*/ 	.word	0x0500000f


	//   ....[229]....
        /*06ac*/ 	.word	0x0500000f


	//   ....[230]....
        /*06b0*/ 	.word	0x0500000f


	//   ....[231]....
        /*06b4*/ 	.word	0x0500000f


	//   ....[232]....
        /*06b8*/ 	.word	0x0500000f


	//   ....[233]....
        /*06bc*/ 	.word	0x0500000f


	//   ....[234]....
        /*06c0*/ 	.word	0x0500000f


	//   ....[235]....
        /*06c4*/ 	.word	0x0500000f


	//   ....[236]....
        /*06c8*/ 	.word	0x0500000f


	//   ....[237]....
        /*06cc*/ 	.word	0x0500000f


	//   ....[238]....
        /*06d0*/ 	.word	0x0500000f


	//   ....[239]....
        /*06d4*/ 	.word	0x0500000f


	//   ....[240]....
        /*06d8*/ 	.word	0x0500000f


	//   ....[241]....
        /*06dc*/ 	.word	0x0500000f


	//   ....[242]....
        /*06e0*/ 	.word	0x0500000f


	//   ....[243]....
        /*06e4*/ 	.word	0x0500000f


	//   ....[244]....
        /*06e8*/ 	.word	0x0500000f


	//   ....[245]....
        /*06ec*/ 	.word	0xffffffff


	//   ....[246]....
        /*06f0*/ 	.word	0xffffffff


	//   ....[247]....
        /*06f4*/ 	.word	0xffffffff


	//   ....[248]....
        /*06f8*/ 	.word	0xffffffff


	//   ....[249]....
        /*06fc*/ 	.word	0xffffffff


	//   ....[250]....
        /*0700*/ 	.word	0xffffffff


	//   ....[251]....
        /*0704*/ 	.word	0xffffffff


	//   ....[252]....
        /*0708*/ 	.word	0xffffffff


	//----- nvinfo : EIATTR_COOP_GROUP_INSTR_OFFSETS
	.align		4
.L_468:
        /*070c*/ 	.byte	0x04, 0x28
        /*070e*/ 	.short	(.L_470 - .L_469)


	//   ....[0]....
.L_469:
        /*0710*/ 	.word	0x000000c0


	//   ....[1]....
        /*0714*/ 	.word	0x00000190


	//   ....[2]....
        /*0718*/ 	.word	0x000001e0


	//   ....[3]....
        /*071c*/ 	.word	0x00000400


	//   ....[4]....
        /*0720*/ 	.word	0x00000560


	//   ....[5]....
        /*0724*/ 	.word	0x00000680


	//   ....[6]....
        /*0728*/ 	.word	0x000007e0


	//   ....[7]....
        /*072c*/ 	.word	0x00002d40


	//   ....[8]....
        /*0730*/ 	.word	0x00002d50


	//   ....[9]....
        /*0734*/ 	.word	0x00003740


	//   ....[10]....
        /*0738*/ 	.word	0x00003750


	//   ....[11]....
        /*073c*/ 	.word	0x000040c0


	//   ....[12]....
        /*0740*/ 	.word	0x000040d0


	//   ....[13]....
        /*0744*/ 	.word	0x00004490


	//   ....[14]....
        /*0748*/ 	.word	0x000044b0


	//   ....[15]....
        /*074c*/ 	.word	0x00005b00


	//   ....[16]....
        /*0750*/ 	.word	0x0000d770


	//   ....[17]....
        /*0754*/ 	.word	0x0000e740


	//   ....[18]....
        /*0758*/ 	.word	0x0000e750


	//   ....[19]....
        /*075c*/ 	.word	0x0000e760


	//   ....[20]....
        /*0760*/ 	.word	0x0000e770


	//   ....[21]....
        /*0764*/ 	.word	0x0000eab0


	//   ....[22]....
        /*0768*/ 	.word	0x0000eac0


	//   ....[23]....
        /*076c*/ 	.word	0x0000ead0


	//   ....[24]....
        /*0770*/ 	.word	0x0000eae0


	//   ....[25]....
        /*0774*/ 	.word	0x0000fd10


	//   ....[26]....
        /*0778*/ 	.word	0x0000fd30


	//   ....[27]....
        /*077c*/ 	.word	0x0000fd40


	//   ....[28]....
        /*0780*/ 	.word	0x0000fd50


	//   ....[29]....
        /*0784*/ 	.word	0x0000fe30


	//   ....[30]....
        /*0788*/ 	.word	0x0000fe50


	//   ....[31]....
        /*078c*/ 	.word	0x0000fe60


	//   ....[32]....
        /*0790*/ 	.word	0x0000fee0


	//   ....[33]....
        /*0794*/ 	.word	0x00012860


	//   ....[34]....
        /*0798*/ 	.word	0x00013c00


	//   ....[35]....
        /*079c*/ 	.word	0x00014090


	//   ....[36]....
        /*07a0*/ 	.word	0x00014c80


	//   ....[37]....
        /*07a4*/ 	.word	0x00014cc0


	//   ....[38]....
        /*07a8*/ 	.word	0x00014d10


	//   ....[39]....
        /*07ac*/ 	.word	0x00014d30


	//   ....[40]....
        /*07b0*/ 	.word	0x00019440


	//   ....[41]....
        /*07b4*/ 	.word	0x0001aa50


	//   ....[42]....
        /*07b8*/ 	.word	0x0001c080


	//   ....[43]....
        /*07bc*/ 	.word	0x0001c0c0


	//   ....[44]....
        /*07c0*/ 	.word	0x0001c110


	//   ....[45]....
        /*07c4*/ 	.word	0x0001c130


	//   ....[46]....
        /*07c8*/ 	.word	0x000207c0


	//   ....[47]....
        /*07cc*/ 	.word	0x00021b90


	//   ....[48]....
        /*07d0*/ 	.word	0x00022f20


	//   ....[49]....
        /*07d4*/ 	.word	0x00023470


	//   ....[50]....
        /*07d8*/ 	.word	0x00023fa0


	//   ....[51]....
        /*07dc*/ 	.word	0x00023fe0


	//   ....[52]....
        /*07e0*/ 	.word	0x00024030


	//   ....[53]....
        /*07e4*/ 	.word	0x00024050


	//   ....[54]....
        /*07e8*/ 	.word	0x00028760


	//   ....[55]....
        /*07ec*/ 	.word	0x00028900


	//   ....[56]....
        /*07f0*/ 	.word	0x00028920


	//   ....[57]....
        /*07f4*/ 	.word	0x00028960


	//   ....[58]....
        /*07f8*/ 	.word	0x00028980


	//   ....[59]....
        /*07fc*/ 	.word	0x0002b170


	//   ....[60]....
        /*0800*/ 	.word	0x0002b4b0


	//   ....[61]....
        /*0804*/ 	.word	0x0002b4d0


	//   ....[62]....
        /*0808*/ 	.word	0x0002b500


	//   ....[63]....
        /*080c*/ 	.word	0x0002b510


	//   ....[64]....
        /*0810*/ 	.word	0x0002bb60


	//   ....[65]....
        /*0814*/ 	.word	0x0002bb80


	//   ....[66]....
        /*0818*/ 	.word	0x0002bdb0


	//   ....[67]....
        /*081c*/ 	.word	0x0002bdd0


	//   ....[68]....
        /*0820*/ 	.word	0x0002c8e0


	//   ....[69]....
        /*0824*/ 	.word	0x0002c900


	//   ....[70]....
        /*0828*/ 	.word	0x0002cb30


	//   ....[71]....
        /*082c*/ 	.word	0x0002cb50


	//   ....[72]....
        /*0830*/ 	.word	0x0002cdf0


	//   ....[73]....
        /*0834*/ 	.word	0x0002cfc0


	//   ....[74]....
        /*0838*/ 	.word	0x0002cff0


	//   ....[75]....
        /*083c*/ 	.word	0x0002d020


	//   ....[76]....
        /*0840*/ 	.word	0x0002d050


	//   ....[77]....
        /*0844*/ 	.word	0x0002d080


	//   ....[78]....
        /*0848*/ 	.word	0x0002d0b0


	//   ....[79]....
        /*084c*/ 	.word	0x0002d220


	//   ....[80]....
        /*0850*/ 	.word	0x0002d250


	//   ....[81]....
        /*0854*/ 	.word	0x0002d280


	//   ....[82]....
        /*0858*/ 	.word	0x0002d2b0


	//   ....[83]....
        /*085c*/ 	.word	0x0002d2e0


	//   ....[84]....
        /*0860*/ 	.word	0x0002d310


	//   ....[85]....
        /*0864*/ 	.word	0x0002d3a0


	//   ....[86]....
        /*0868*/ 	.word	0x0002d400


	//   ....[87]....
        /*086c*/ 	.word	0x0002d490


	//   ....[88]....
        /*0870*/ 	.word	0x0002e5a0


	//   ....[89]....
        /*0874*/ 	.word	0x00031170


	//   ....[90]....
        /*0878*/ 	.word	0x00031190


	//   ....[91]....
        /*087c*/ 	.word	0x00031220


	//   ....[92]....
        /*0880*/ 	.word	0x00031240


	//   ....[93]....
        /*0884*/ 	.word	0x000312c0


	//   ....[94]....
        /*0888*/ 	.word	0x000312e0


	//   ....[95]....
        /*088c*/ 	.word	0x000312f0


	//   ....[96]....
        /*0890*/ 	.word	0x00031300


	//   ....[97]....
        /*0894*/ 	.word	0x00031ae0


	//   ....[98]....
        /*0898*/ 	.word	0x00031b10


	//   ....[99]....
        /*089c*/ 	.word	0x00031bc0


	//   ....[100]....
        /*08a0*/ 	.word	0x00031bd0


	//   ....[101]....
        /*08a4*/ 	.word	0x00031be0


	//   ....[102]....
        /*08a8*/ 	.word	0x00031bf0


	//   ....[103]....
        /*08ac*/ 	.word	0x00031c70


	//   ....[104]....
        /*08b0*/ 	.word	0x00031c80


	//   ....[105]....
        /*08b4*/ 	.word	0x000325e0


	//   ....[106]....
        /*08b8*/ 	.word	0x00032670


	//   ....[107]....
        /*08bc*/ 	.word	0x000326f0


	//   ....[108]....
        /*08c0*/ 	.word	0x00032840


	//   ....[109]....
        /*08c4*/ 	.word	0x000328a0


	//   ....[110]....
        /*08c8*/ 	.word	0x000328c0


	//   ....[111]....
        /*08cc*/ 	.word	0x000328d0


	//   ....[112]....
        /*08d0*/ 	.word	0x00032b60


	//   ....[113]....
        /*08d4*/ 	.word	0x000330c0


	//   ....[114]....
        /*08d8*/ 	.word	0x00033120


	//   ....[115]....
        /*08dc*/ 	.word	0x00033310


	//   ....[116]....
        /*08e0*/ 	.word	0x00033320


	//   ....[117]....
        /*08e4*/ 	.word	0x00033340


	//   ....[118]....
        /*08e8*/ 	.word	0x00033370


	//   ....[119]....
        /*08ec*/ 	.word	0x00033390


	//   ....[120]....
        /*08f0*/ 	.word	0x000335e0


	//   ....[121]....
        /*08f4*/ 	.word	0x00033df0


	//   ....[122]....
        /*08f8*/ 	.word	0x00033e10


	//   ....[123]....
        /*08fc*/ 	.word	0x00033e60


	//   ....[124]....
        /*0900*/ 	.word	0x00033e70


	//   ....[125]....
        /*0904*/ 	.word	0x00033eb0


	//   ....[126]....
        /*0908*/ 	.word	0x00033ec0


	//   ....[127]....
        /*090c*/ 	.word	0x00033ed0


	//   ....[128]....
        /*0910*/ 	.word	0x00033f10


	//   ....[129]....
        /*0914*/ 	.word	0x00034230


	//   ....[130]....
        /*0918*/ 	.word	0x00034270


	//   ....[131]....
        /*091c*/ 	.word	0x00034290


	//   ....[132]....
        /*0920*/ 	.word	0x000342b0


	//   ....[133]....
        /*0924*/ 	.word	0x000342e0


	//   ....[134]....
        /*0928*/ 	.word	0x00034300


	//   ....[135]....
        /*092c*/ 	.word	0x00034400


	//   ....[136]....
        /*0930*/ 	.word	0x00034550


	//   ....[137]....
        /*0934*/ 	.word	0x00034b50


	//   ....[138]....
        /*0938*/ 	.word	0x00034ba0


	//   ....[139]....
        /*093c*/ 	.word	0x00034bd0


	//   ....[140]....
        /*0940*/ 	.word	0x00034c00


	//   ....[141]....
        /*0944*/ 	.word	0x00034c10


	//   ....[142]....
        /*0948*/ 	.word	0x00034c40


	//   ....[143]....
        /*094c*/ 	.word	0x00034c70


	//   ....[144]....
        /*0950*/ 	.word	0x00034ca0


	//   ....[145]....
        /*0954*/ 	.word	0x00034e20


	//   ....[146]....
        /*0958*/ 	.word	0x00034e50


	//   ....[147]....
        /*095c*/ 	.word	0x00034e80


	//   ....[148]....
        /*0960*/ 	.word	0x00034eb0


	//   ....[149]....
        /*0964*/ 	.word	0x00034ee0


	//   ....[150]....
        /*0968*/ 	.word	0x00034f10


	//   ....[151]....
        /*096c*/ 	.word	0x00034fd0


	//   ....[152]....
        /*0970*/ 	.word	0x00034ff0


	//   ....[153]....
        /*0974*/ 	.word	0x00035060


	//   ....[154]....
        /*0978*/ 	.word	0x00035700


	//   ....[155]....
        /*097c*/ 	.word	0x00035a20


	//   ....[156]....
        /*0980*/ 	.word	0x00035ab0


	//   ....[157]....
        /*0984*/ 	.word	0x00035b90


	//   ....[158]....
        /*0988*/ 	.word	0x00035c20


	//   ....[159]....
        /*098c*/ 	.word	0x00035d00


	//   ....[160]....
        /*0990*/ 	.word	0x00035d90


	//   ....[161]....
        /*0994*/ 	.word	0x00035e70


	//   ....[162]....
        /*0998*/ 	.word	0x00035f00


	//   ....[163]....
        /*099c*/ 	.word	0x00035f50


	//   ....[164]....
        /*09a0*/ 	.word	0x00035fa0


	//   ....[165]....
        /*09a4*/ 	.word	0x00036040


	//   ....[166]....
        /*09a8*/ 	.word	0x000360d0


	//   ....[167]....
        /*09ac*/ 	.word	0x00036120


	//   ....[168]....
        /*09b0*/ 	.word	0x00036170


	//   ....[169]....
        /*09b4*/ 	.word	0x00036260


	//   ....[170]....
        /*09b8*/ 	.word	0x00036310


	//   ....[171]....
        /*09bc*/ 	.word	0x00036390


	//   ....[172]....
        /*09c0*/ 	.word	0x00036400


	//   ....[173]....
        /*09c4*/ 	.word	0x00036550


	//   ....[174]....
        /*09c8*/ 	.word	0x000366b0


	//   ....[175]....
        /*09cc*/ 	.word	0x00036710


	//   ....[176]....
        /*09d0*/ 	.word	0x00036760


	//   ....[177]....
        /*09d4*/ 	.word	0x00036a50


	//   ....[178]....
        /*09d8*/ 	.word	0x00036d20


	//   ....[179]....
        /*09dc*/ 	.word	0x00036e10


	//   ....[180]....
        /*09e0*/ 	.word	0x00036eb0


	//   ....[181]....
        /*09e4*/ 	.word	0x00036f10


	//   ....[182]....
        /*09e8*/ 	.word	0x00037000


	//   ....[183]....
        /*09ec*/ 	.word	0x00037070


	//   ....[184]....
        /*09f0*/ 	.word	0x00037160


	//   ....[185]....
        /*09f4*/ 	.word	0x000371d0


	//   ....[186]....
        /*09f8*/ 	.word	0x00037270


	//   ....[187]....
        /*09fc*/ 	.word	0x00037360


	//   ....[188]....
        /*0a00*/ 	.word	0x00037400


	//   ....[189]....
        /*0a04*/ 	.word	0x00037460


	//   ....[190]....
        /*0a08*/ 	.word	0x00037520


	//   ....[191]....
        /*0a0c*/ 	.word	0x00037580


	//   ....[192]....
        /*0a10*/ 	.word	0x00037620


	//   ....[193]....
        /*0a14*/ 	.word	0x000376d0


	//   ....[194]....
        /*0a18*/ 	.word	0x00037770


	//   ....[195]....
        /*0a1c*/ 	.word	0x00037aa0


	//   ....[196]....
        /*0a20*/ 	.word	0x00037b60


	//   ....[197]....
        /*0a24*/ 	.word	0x00037dd0


	//   ....[198]....
        /*0a28*/ 	.word	0x00037e50


	//   ....[199]....
        /*0a2c*/ 	.word	0x00038060


	//   ....[200]....
        /*0a30*/ 	.word	0x000380b0


	//   ....[201]....
        /*0a34*/ 	.word	0x00038220


	//   ....[202]....
        /*0a38*/ 	.word	0x000382b0


	//   ....[203]....
        /*0a3c*/ 	.word	0x000383f0


	//   ....[204]....
        /*0a40*/ 	.word	0x000384f0


	//   ....[205]....
        /*0a44*/ 	.word	0x00038760


	//   ....[206]....
        /*0a48*/ 	.word	0x000387b0


	//   ....[207]....
        /*0a4c*/ 	.word	0x00038980


	//   ....[208]....
        /*0a50*/ 	.word	0x000389d0


	//   ....[209]....
        /*0a54*/ 	.word	0x00038ba0


	//   ....[210]....
        /*0a58*/ 	.word	0x00038bf0


	//   ....[211]....
        /*0a5c*/ 	.word	0x00038ce0


	//   ....[212]....
        /*0a60*/ 	.word	0x00038d80


	//   ....[213]....
        /*0a64*/ 	.word	0x00038de0


	//   ....[214]....
        /*0a68*/ 	.word	0x00038e90


	//   ....[215]....
        /*0a6c*/ 	.word	0x00038ef0


	//   ....[216]....
        /*0a70*/ 	.word	0x00038fa0


	//   ....[217]....
        /*0a74*/ 	.word	0x00039000


	//   ....[218]....
        /*0a78*/ 	.word	0x000390b0


	//   ....[219]....
        /*0a7c*/ 	.word	0x000391a0


	//   ....[220]....
        /*0a80*/ 	.word	0x00039280


	//   ....[221]....
        /*0a84*/ 	.word	0x00039390


	//   ....[222]....
        /*0a88*/ 	.word	0x00039490


	//   ....[223]....
        /*0a8c*/ 	.word	0x000395c0


	//   ....[224]....
        /*0a90*/ 	.word	0x000396a0


	//   ....[225]....
        /*0a94*/ 	.word	0x000397a0


	//   ....[226]....
        /*0a98*/ 	.word	0x00039880


	//   ....[227]....
        /*0a9c*/ 	.word	0x00039910


	//   ....[228]....
        /*0aa0*/ 	.word	0x000399b0


	//   ....[229]....
        /*0aa4*/ 	.word	0x00039ad0


	//   ....[230]....
        /*0aa8*/ 	.word	0x00039b40


	//   ....[231]....
        /*0aac*/ 	.word	0x00039bb0


	//   ....[232]....
        /*0ab0*/ 	.word	0x00039c20


	//   ....[233]....
        /*0ab4*/ 	.word	0x00039c90


	//   ....[234]....
        /*0ab8*/ 	.word	0x00039d10


	//   ....[235]....
        /*0abc*/ 	.word	0x00039da0


	//   ....[236]....
        /*0ac0*/ 	.word	0x00039e30


	//   ....[237]....
        /*0ac4*/ 	.word	0x00039ea0


	//   ....[238]....
        /*0ac8*/ 	.word	0x00039f10


	//   ....[239]....
        /*0acc*/ 	.word	0x00039f80


	//   ....[240]....
        /*0ad0*/ 	.word	0x0003a000


	//   ....[241]....
        /*0ad4*/ 	.word	0x0003a070


	//   ....[242]....
        /*0ad8*/ 	.word	0x0003a110


	//   ....[243]....
        /*0adc*/ 	.word	0x0003a1a0


	//   ....[244]....
        /*0ae0*/ 	.word	0x0003a2c0


	//   ....[245]....
        /*0ae4*/ 	.word	0x0003c200


	//   ....[246]....
        /*0ae8*/ 	.word	0x0003d9c0


	//   ....[247]....
        /*0aec*/ 	.word	0x0003dfb0


	//   ....[248]....
        /*0af0*/ 	.word	0x0003ecc0


	//   ....[249]....
        /*0af4*/ 	.word	0x0003ed10


	//   ....[250]....
        /*0af8*/ 	.word	0x0003ed30


	//   ....[251]....
        /*0afc*/ 	.word	0x0003ed40


	//   ....[252]....
        /*0b00*/ 	.word	0x00049990


	//----- nvinfo : EIATTR_REG_RECONFIG
	.align		4
.L_470:
        /*0b04*/ 	.byte	0x01, 0x54
	.zero		2


	//----- nvinfo : EIATTR_SYSCALL_OFFSETS
	.align		4
        /*0b08*/ 	.byte	0x04, 0x46
        /*0b0a*/ 	.short	(.L_472 - .L_471)


	//   ....[0]....
.L_471:
        /*0b0c*/ 	.word	0x00002030


	//   ....[1]....
        /*0b10*/ 	.word	0x00002180


	//   ....[2]....
        /*0b14*/ 	.word	0x0000dba0


	//   ....[3]....
        /*0b18*/ 	.word	0x0000e4f0


	//   ....[4]....
        /*0b1c*/ 	.word	0x00030580


	//   ....[5]....
        /*0b20*/ 	.word	0x000306d0


	//   ....[6]....
        /*0b24*/ 	.word	0x000307c0


	//   ....[7]....
        /*0b28*/ 	.word	0x000316d0


	//   ....[8]....
        /*0b2c*/ 	.word	0x00031f50


	//----- nvinfo : EIATTR_MBARRIER_INSTR_OFFSETS
	.align		4
.L_472:
        /*0b30*/ 	.byte	0x04, 0x39
        /*0b32*/ 	.short	(.L_474 - .L_473)


	//   ....[0]....
.L_473:
        /*0b34*/ 	.word	0x000002d0
        /*0b38*/ 	.word	0x000000ff
        /*0b3c*/ 	.word	0x00038800
        /*0b40*/ 	.short	0x0100
        /*0b42*/ 	.byte	0x08
	.zero		1


	//   ....[1]....
        /*0b44*/ 	.word	0x000002f0
        /*0b48*/ 	.word	0x000000ff
        /*0b4c*/ 	.word	0x00038810
        /*0b50*/ 	.short	0x0100
        /*0b52*/ 	.byte	0x08
	.zero		1


	//   ....[2]....
        /*0b54*/ 	.word	0x00000300
        /*0b58*/ 	.word	0x000000ff
        /*0b5c*/ 	.word	0x00038820
        /*0b60*/ 	.short	0x0100
        /*0b62*/ 	.byte	0x08
	.zero		1


	//   ....[3]....
        /*0b64*/ 	.word	0x000003b0
        /*0b68*/ 	.word	0x000000ff
        /*0b6c*/ 	.word	0x00038830
        /*0b70*/ 	.short	0x0100
        /*0b72*/ 	.byte	0x06
	.zero		1


	//   ....[4]....
        /*0b74*/ 	.word	0x000003c0
        /*0b78*/ 	.word	0x000000ff
        /*0b7c*/ 	.word	0x00038840
        /*0b80*/ 	.short	0x0100
        /*0b82*/ 	.byte	0x06
	.zero		1


	//   ....[5]....
        /*0b84*/ 	.word	0x000003d0
        /*0b88*/ 	.word	0x000000ff
        /*0b8c*/ 	.word	0x00038838
        /*0b90*/ 	.short	0x0100
        /*0b92*/ 	.byte	0x06
	.zero		1


	//   ....[6]....
        /*0b94*/ 	.word	0x000003e0
        /*0b98*/ 	.word	0x000000ff
        /*0b9c*/ 	.word	0x00038848
        /*0ba0*/ 	.short	0x0100
        /*0ba2*/ 	.byte	0x06
	.zero		1


	//   ....[7]....
        /*0ba4*/ 	.word	0x00000510
        /*0ba8*/ 	.word	0x000000ff
        /*0bac*/ 	.word	0x00038850
        /*0bb0*/ 	.short	0x0100
        /*0bb2*/ 	.byte	0x08
	.zero		1


	//   ....[8]....
        /*0bb4*/ 	.word	0x00000520
        /*0bb8*/ 	.word	0x000000ff
        /*0bbc*/ 	.word	0x00038860
        /*0bc0*/ 	.short	0x0100
        /*0bc2*/ 	.byte	0x08
	.zero		1


	//   ....[9]....
        /*0bc4*/ 	.word	0x00000530
        /*0bc8*/ 	.word	0x000000ff
        /*0bcc*/ 	.word	0x00038858
        /*0bd0*/ 	.short	0x0100
        /*0bd2*/ 	.byte	0x08
	.zero		1


	//   ....[10]....
        /*0bd4*/ 	.word	0x00000540
        /*0bd8*/ 	.word	0x000000ff
        /*0bdc*/ 	.word	0x00038868
        /*0be0*/ 	.short	0x0100
        /*0be2*/ 	.byte	0x08
	.zero		1


	//   ....[11]....
        /*0be4*/ 	.word	0x00000630
        /*0be8*/ 	.word	0x000000ff
        /*0bec*/ 	.word	0x00038870
        /*0bf0*/ 	.short	0x0100
        /*0bf2*/ 	.byte	0x06
	.zero		1


	//   ....[12]....
        /*0bf4*/ 	.word	0x00000640
        /*0bf8*/ 	.word	0x000000ff
        /*0bfc*/ 	.word	0x00038880
        /*0c00*/ 	.short	0x0100
        /*0c02*/ 	.byte	0x06
	.zero		1


	//   ....[13]....
        /*0c04*/ 	.word	0x00000650
        /*0c08*/ 	.word	0x000000ff
        /*0c0c*/ 	.word	0x00038878
        /*0c10*/ 	.short	0x0100
        /*0c12*/ 	.byte	0x06
	.zero		1


	//   ....[14]....
        /*0c14*/ 	.word	0x00000660
        /*0c18*/ 	.word	0x000000ff
        /*0c1c*/ 	.word	0x00038888
        /*0c20*/ 	.short	0x0100
        /*0c22*/ 	.byte	0x06
	.zero		1


	//   ....[15]....
        /*0c24*/ 	.word	0x00000790
        /*0c28*/ 	.word	0x000000ff
        /*0c2c*/ 	.word	0x00038890
        /*0c30*/ 	.short	0x0100
        /*0c32*/ 	.byte	0x08
	.zero		1


	//   ....[16]....
        /*0c34*/ 	.word	0x000007a0
        /*0c38*/ 	.word	0x000000ff
        /*0c3c*/ 	.word	0x000388a0
        /*0c40*/ 	.short	0x0100
        /*0c42*/ 	.byte	0x08
	.zero		1


	//   ....[17]....
        /*0c44*/ 	.word	0x000007b0
        /*0c48*/ 	.word	0x000000ff
        /*0c4c*/ 	.word	0x00038898
        /*0c50*/ 	.short	0x0100
        /*0c52*/ 	.byte	0x08
	.zero		1


	//   ....[18]....
        /*0c54*/ 	.word	0x000007c0
        /*0c58*/ 	.word	0x000000ff
        /*0c5c*/ 	.word	0x000388a8
        /*0c60*/ 	.short	0x0100
        /*0c62*/ 	.byte	0x08
	.zero		1


	//   ....[19]....
        /*0c64*/ 	.word	0x000008f0
        /*0c68*/ 	.word	0x000000ff
        /*0c6c*/ 	.word	0x000388b0
        /*0c70*/ 	.short	0x0100
        /*0c72*/ 	.byte	0x08
	.zero		1


	//   ....[20]....
        /*0c74*/ 	.word	0x00000900
        /*0c78*/ 	.word	0x000000ff
        /*0c7c*/ 	.word	0x000388c0
        /*0c80*/ 	.short	0x0100
        /*0c82*/ 	.byte	0x08
	.zero		1


	//   ....[21]....
        /*0c84*/ 	.word	0x00000910
        /*0c88*/ 	.word	0x000000ff
        /*0c8c*/ 	.word	0x000388b8
        /*0c90*/ 	.short	0x0100
        /*0c92*/ 	.byte	0x08
	.zero		1


	//   ....[22]....
        /*0c94*/ 	.word	0x00000920
        /*0c98*/ 	.word	0x000000ff
        /*0c9c*/ 	.word	0x000388c8
        /*0ca0*/ 	.short	0x0100
        /*0ca2*/ 	.byte	0x08
	.zero		1


	//   ....[23]....
        /*0ca4*/ 	.word	0x00002cf0
        /*0ca8*/ 	.word	0x0000003d
        /*0cac*/ 	.word	0x00038890
        /*0cb0*/ 	.short	0x010a
        /*0cb2*/ 	.byte	0x3f
	.zero		1


	//   ....[24]....
        /*0cb4*/ 	.word	0x000036f0
        /*0cb8*/ 	.word	0x0000003d
        /*0cbc*/ 	.word	0x00038890
        /*0cc0*/ 	.short	0x010a
        /*0cc2*/ 	.byte	0x3f
	.zero		1


	//   ....[25]....
        /*0cc4*/ 	.word	0x00003f10
        /*0cc8*/ 	.word	0x0000003d
        /*0ccc*/ 	.word	0x00038890
        /*0cd0*/ 	.short	0x010a
        /*0cd2*/ 	.byte	0x3f
	.zero		1


	//   ....[26]....
        /*0cd4*/ 	.word	0x000042f0
        /*0cd8*/ 	.word	0x00000004
        /*0cdc*/ 	.word	0x00000000
        /*0ce0*/ 	.short	0x0101
        /*0ce2*/ 	.byte	0x3f
	.zero		1


	//   ....[27]....
        /*0ce4*/ 	.word	0x00004320
        /*0ce8*/ 	.word	0x0000003d
        /*0cec*/ 	.word	0x000388b0
        /*0cf0*/ 	.short	0x010a
        /*0cf2*/ 	.byte	0x3f
	.zero		1


	//   ....[28]....
        /*0cf4*/ 	.word	0x00004b30
        /*0cf8*/ 	.word	0x0000003d
        /*0cfc*/ 	.word	0x00000000
        /*0d00*/ 	.short	0x0101
        /*0d02*/ 	.byte	0x3f
	.zero		1


	//   ....[29]....
        /*0d04*/ 	.word	0x00007f30
        /*0d08*/ 	.word	0x0000000c
        /*0d0c*/ 	.word	0x00000000
        /*0d10*/ 	.short	0x0101
        /*0d12*/ 	.byte	0x3f
	.zero		1


	//   ....[30]....
        /*0d14*/ 	.word	0x0000bd40
        /*0d18*/ 	.word	0x0000000c
        /*0d1c*/ 	.word	0x00000000
        /*0d20*/ 	.short	0x0101
        /*0d22*/ 	.byte	0x3f
	.zero		1


	//   ....[31]....
        /*0d24*/ 	.word	0x0000e270
        /*0d28*/ 	.word	0x00000002
        /*0d2c*/ 	.word	0x00038800
        /*0d30*/ 	.short	0x010a
        /*0d32*/ 	.byte	0x3f
	.zero		1


	//   ....[32]....
        /*0d34*/ 	.word	0x0000e2c0
        /*0d38*/ 	.word	0x00000002
        /*0d3c*/ 	.word	0x00038800
        /*0d40*/ 	.short	0x010a
        /*0d42*/ 	.byte	0x3f
	.zero		1


	//   ....[33]....
        /*0d44*/ 	.word	0x0000ed40
        /*0d48*/ 	.word	0x00000002
        /*0d4c*/ 	.word	0x00038800
        /*0d50*/ 	.short	0x010a
        /*0d52*/ 	.byte	0x3f
	.zero		1


	//   ....[34]....
        /*0d54*/ 	.word	0x000101a0
        /*0d58*/ 	.word	0x00000002
        /*0d5c*/ 	.word	0x00038800
        /*0d60*/ 	.short	0x010a
        /*0d62*/ 	.byte	0x3f
	.zero		1


	//   ....[35]....
        /*0d64*/ 	.word	0x00011780
        /*0d68*/ 	.word	0x00000004
        /*0d6c*/ 	.word	0x00000000
        /*0d70*/ 	.short	0x010a
        /*0d72*/ 	.byte	0x3f
	.zero		1


	//   ....[36]....
        /*0d74*/ 	.word	0x00011820
        /*0d78*/ 	.word	0x00000006
        /*0d7c*/ 	.word	0x00000000
        /*0d80*/ 	.short	0x010a
        /*0d82*/ 	.byte	0x3f
	.zero		1


	//   ....[37]....
        /*0d84*/ 	.word	0x00011c40
        /*0d88*/ 	.word	0x00000002
        /*0d8c*/ 	.word	0x00000000
        /*0d90*/ 	.short	0x010a
        /*0d92*/ 	.byte	0x3f
	.zero		1


	//   ....[38]....
        /*0d94*/ 	.word	0x00011ca0
        /*0d98*/ 	.word	0x00000002
        /*0d9c*/ 	.word	0x00000000
        /*0da0*/ 	.short	0x010a
        /*0da2*/ 	.byte	0x3f
	.zero		1


	//   ....[39]....
        /*0da4*/ 	.word	0x00013830
        /*0da8*/ 	.word	0x0000000e
        /*0dac*/ 	.word	0x00000000
        /*0db0*/ 	.short	0x0101
        /*0db2*/ 	.byte	0x3f
	.zero		1


	//   ....[40]....
        /*0db4*/ 	.word	0x00019550
        /*0db8*/ 	.word	0x00000002
        /*0dbc*/ 	.word	0x00000000
        /*0dc0*/ 	.short	0x0101
        /*0dc2*/ 	.byte	0x3f
	.zero		1


	//   ....[41]....
        /*0dc4*/ 	.word	0x00019970
        /*0dc8*/ 	.word	0x00000004
        /*0dcc*/ 	.word	0x00000000
        /*0dd0*/ 	.short	0x010a
        /*0dd2*/ 	.byte	0x3f
	.zero		1


	//   ....[42]....
        /*0dd4*/ 	.word	0x00019a10
        /*0dd8*/ 	.word	0x00000006
        /*0ddc*/ 	.word	0x00000000
        /*0de0*/ 	.short	0x010a
        /*0de2*/ 	.byte	0x3f
	.zero		1


	//   ....[43]....
        /*0de4*/ 	.word	0x00019e30
        /*0de8*/ 	.word	0x0000000e
        /*0dec*/ 	.word	0x00000000
        /*0df0*/ 	.short	0x010a
        /*0df2*/ 	.byte	0x3f
	.zero		1


	//   ....[44]....
        /*0df4*/ 	.word	0x00019e90
        /*0df8*/ 	.word	0x0000000e
        /*0dfc*/ 	.word	0x00000000
        /*0e00*/ 	.short	0x010a
        /*0e02*/ 	.byte	0x3f
	.zero		1


	//   ....[45]....
        /*0e04*/ 	.word	0x0001ba20
        /*0e08*/ 	.word	0x0000000e
        /*0e0c*/ 	.word	0x00000000
        /*0e10*/ 	.short	0x0101
        /*0e12*/ 	.byte	0x3f
	.zero		1


	//   ....[46]....
        /*0e14*/ 	.word	0x000208d0
        /*0e18*/ 	.word	0x00000002
        /*0e1c*/ 	.word	0x00000000
        /*0e20*/ 	.short	0x0101
        /*0e22*/ 	.byte	0x3f
	.zero		1


	//   ....[47]....
        /*0e24*/ 	.word	0x00020aa0
        /*0e28*/ 	.word	0x00000004
        /*0e2c*/ 	.word	0x00000000
        /*0e30*/ 	.short	0x010a
        /*0e32*/ 	.byte	0x3f
	.zero		1


	//   ....[48]....
        /*0e34*/ 	.word	0x00020b40
        /*0e38*/ 	.word	0x00000006
        /*0e3c*/ 	.word	0x00000000
        /*0e40*/ 	.short	0x010a
        /*0e42*/ 	.byte	0x3f
	.zero		1


	//   ....[49]....
        /*0e44*/ 	.word	0x00020f60
        /*0e48*/ 	.word	0x0000000c
        /*0e4c*/ 	.word	0x00000000
        /*0e50*/ 	.short	0x010a
        /*0e52*/ 	.byte	0x3f
	.zero		1


	//   ....[50]....
        /*0e54*/ 	.word	0x00020fc0
        /*0e58*/ 	.word	0x0000000c
        /*0e5c*/ 	.word	0x00000000
        /*0e60*/ 	.short	0x010a
        /*0e62*/ 	.byte	0x3f
	.zero		1


	//   ....[51]....
        /*0e64*/ 	.word	0x00022b50
        /*0e68*/ 	.word	0x0000000c
        /*0e6c*/ 	.word	0x00000000
        /*0e70*/ 	.short	0x0101
        /*0e72*/ 	.byte	0x3f
	.zero		1


	//   ....[52]....
        /*0e74*/ 	.word	0x00028870
        /*0e78*/ 	.word	0x00000002
        /*0e7c*/ 	.word	0x00000000
        /*0e80*/ 	.short	0x0101
        /*0e82*/ 	.byte	0x3f
	.zero		1


	//   ....[53]....
        /*0e84*/ 	.word	0x0002bb50
        /*0e88*/ 	.word	0x00000003
        /*0e8c*/ 	.word	0x00000000
        /*0e90*/ 	.short	0x0101
        /*0e92*/ 	.byte	0x3f
	.zero		1


	//   ....[54]....
        /*0e94*/ 	.word	0x0002e680
        /*0e98*/ 	.word	0x00000017
        /*0e9c*/ 	.word	0x00038820
        /*0ea0*/ 	.short	0x010a
        /*0ea2*/ 	.byte	0x3f
	.zero		1


	//   ....[55]....
        /*0ea4*/ 	.word	0x0002e730
        /*0ea8*/ 	.word	0x00000003
        /*0eac*/ 	.word	0x000388a0
        /*0eb0*/ 	.short	0x010a
        /*0eb2*/ 	.byte	0x3f
	.zero		1


	//   ....[56]....
        /*0eb4*/ 	.word	0x0002e960
        /*0eb8*/ 	.word	0x00000003
        /*0ebc*/ 	.word	0x000388c0
        /*0ec0*/ 	.short	0x010a
        /*0ec2*/ 	.byte	0x3f
	.zero		1


	//   ....[57]....
        /*0ec4*/ 	.word	0x0002f350
        /*0ec8*/ 	.word	0x0000000a
        /*0ecc*/ 	.word	0x000388a0
        /*0ed0*/ 	.short	0x010a
        /*0ed2*/ 	.byte	0x3f
	.zero		1


	//   ....[58]....
        /*0ed4*/ 	.word	0x0002f570
        /*0ed8*/ 	.word	0x0000000a
        /*0edc*/ 	.word	0x000388c0
        /*0ee0*/ 	.short	0x010a
        /*0ee2*/ 	.byte	0x3f
	.zero		1


	//   ....[59]....
        /*0ee4*/ 	.word	0x00030f10
        /*0ee8*/ 	.word	0x00000011
        /*0eec*/ 	.word	0x00038840
        /*0ef0*/ 	.short	0x010a
        /*0ef2*/ 	.byte	0x3f
	.zero		1


	//   ....[60]....
        /*0ef4*/ 	.word	0x00031400
        /*0ef8*/ 	.word	0x00000011
        /*0efc*/ 	.word	0x00038830
        /*0f00*/ 	.short	0x0107
        /*0f02*/ 	.byte	0x3f
	.zero		1


	//   ....[61]....
        /*0f04*/ 	.word	0x000314d0
        /*0f08*/ 	.word	0x00000011
        /*0f0c*/ 	.word	0x00038830
        /*0f10*/ 	.short	0x0101
        /*0f12*/ 	.byte	0x3f
	.zero		1


	//   ....[62]....
        /*0f14*/ 	.word	0x00031d90
        /*0f18*/ 	.word	0x00000017
        /*0f1c*/ 	.word	0x00038800
        /*0f20*/ 	.short	0x0107
        /*0f22*/ 	.byte	0x3f
	.zero		1


	//   ....[63]....
        /*0f24*/ 	.word	0x00031e20
        /*0f28*/ 	.word	0x00000017
        /*0f2c*/ 	.word	0x00038800
        /*0f30*/ 	.short	0x0101
        /*0f32*/ 	.byte	0x3f
	.zero		1


	//   ....[64]....
        /*0f34*/ 	.word	0x00032d20
        /*0f38*/ 	.word	0x00000017
        /*0f3c*/ 	.word	0x00038810
        /*0f40*/ 	.short	0x0107
        /*0f42*/ 	.byte	0x3f
	.zero		1


	//   ....[65]....
        /*0f44*/ 	.word	0x00032e20
        /*0f48*/ 	.word	0x00000017
        /*0f4c*/ 	.word	0x00038810
        /*0f50*/ 	.short	0x0101
        /*0f52*/ 	.byte	0x3f
	.zero		1


	//   ....[66]....
        /*0f54*/ 	.word	0x00032e40
        /*0f58*/ 	.word	0x00000017
        /*0f5c*/ 	.word	0x00038820
        /*0f60*/ 	.short	0x010a
        /*0f62*/ 	.byte	0x3f
	.zero		1


	//   ....[67]....
        /*0f64*/ 	.word	0x00032ed0
        /*0f68*/ 	.word	0x00000011
        /*0f6c*/ 	.word	0x00038860
        /*0f70*/ 	.short	0x010a
        /*0f72*/ 	.byte	0x3f
	.zero		1


	//   ....[68]....
        /*0f74*/ 	.word	0x00033800
        /*0f78*/ 	.word	0x00000011
        /*0f7c*/ 	.word	0x00038850
        /*0f80*/ 	.short	0x0107
        /*0f82*/ 	.byte	0x3f
	.zero		1


	//   ....[69]....
        /*0f84*/ 	.word	0x000338d0
        /*0f88*/ 	.word	0x00000011
        /*0f8c*/ 	.word	0x00038850
        /*0f90*/ 	.short	0x0101
        /*0f92*/ 	.byte	0x3f
	.zero		1


	//   ....[70]....
        /*0f94*/ 	.word	0x00033c50
        /*0f98*/ 	.word	0x00000006
        /*0f9c*/ 	.word	0x00038840
        /*0fa0*/ 	.short	0x010a
        /*0fa2*/ 	.byte	0x3f
	.zero		1


	//   ....[71]....
        /*0fa4*/ 	.word	0x00033f90
        /*0fa8*/ 	.word	0x00000006
        /*0fac*/ 	.word	0x00038830
        /*0fb0*/ 	.short	0x0107
        /*0fb2*/ 	.byte	0x3f
	.zero		1


	//   ....[72]....
        /*0fb4*/ 	.word	0x00034050
        /*0fb8*/ 	.word	0x00000006
        /*0fbc*/ 	.word	0x00038830
        /*0fc0*/ 	.short	0x0101
        /*0fc2*/ 	.byte	0x3f
	.zero		1


	//   ....[73]....
        /*0fc4*/ 	.word	0x00034080
        /*0fc8*/ 	.word	0x00000006
        /*0fcc*/ 	.word	0x00038860
        /*0fd0*/ 	.short	0x010a
        /*0fd2*/ 	.byte	0x3f
	.zero		1


	//   ....[74]....
        /*0fd4*/ 	.word	0x00034750
        /*0fd8*/ 	.word	0x00000006
        /*0fdc*/ 	.word	0x00038850
        /*0fe0*/ 	.short	0x0107
        /*0fe2*/ 	.byte	0x3f
	.zero		1


	//   ....[75]....
        /*0fe4*/ 	.word	0x00034810
        /*0fe8*/ 	.word	0x00000006
        /*0fec*/ 	.word	0x00038850
        /*0ff0*/ 	.short	0x0101
        /*0ff2*/ 	.byte	0x3f
	.zero		1


	//   ....[76]....
        /*0ff4*/ 	.word	0x00035680
        /*0ff8*/ 	.word	0x00000004
        /*0ffc*/ 	.word	0x00038820
        /*1000*/ 	.short	0x010a
        /*1002*/ 	.byte	0x3f
	.zero		1


	//   ....[77]....
        /*1004*/ 	.word	0x000357f0
        /*1008*/ 	.word	0x00000005
        /*100c*/ 	.word	0x00038840
        /*1010*/ 	.short	0x010a
        /*1012*/ 	.byte	0x3f
	.zero		1


	//   ....[78]....
        /*1014*/ 	.word	0x00035890
        /*1018*/ 	.word	0x00000019
        /*101c*/ 	.word	0x00038840
        /*1020*/ 	.short	0x010a
        /*1022*/ 	.byte	0x3f
	.zero		1


	//   ....[79]....
        /*1024*/ 	.word	0x000358d0
        /*1028*/ 	.word	0x00000005
        /*102c*/ 	.word	0x00038860
        /*1030*/ 	.short	0x010a
        /*1032*/ 	.byte	0x3f
	.zero		1


	//   ....[80]....
        /*1034*/ 	.word	0x00035910
        /*1038*/ 	.word	0x00000019
        /*103c*/ 	.word	0x00038860
        /*1040*/ 	.short	0x010a
        /*1042*/ 	.byte	0x3f
	.zero		1


	//   ....[81]....
        /*1044*/ 	.word	0x00035970
        /*1048*/ 	.word	0x0000003d
        /*104c*/ 	.word	0x00038890
        /*1050*/ 	.short	0x010a
        /*1052*/ 	.byte	0x3f
	.zero		1


	//   ....[82]....
        /*1054*/ 	.word	0x00035ae0
        /*1058*/ 	.word	0x0000003d
        /*105c*/ 	.word	0x00038890
        /*1060*/ 	.short	0x010a
        /*1062*/ 	.byte	0x3f
	.zero		1


	//   ....[83]....
        /*1064*/ 	.word	0x00035c60
        /*1068*/ 	.word	0x0000003d
        /*106c*/ 	.word	0x00038890
        /*1070*/ 	.short	0x010a
        /*1072*/ 	.byte	0x3f
	.zero		1


	//   ....[84]....
        /*1074*/ 	.word	0x00035dc0
        /*1078*/ 	.word	0x0000003d
        /*107c*/ 	.word	0x000388b0
        /*1080*/ 	.short	0x010a
        /*1082*/ 	.byte	0x3f
	.zero		1


	//   ....[85]....
        /*1084*/ 	.word	0x000361a0
        /*1088*/ 	.word	0x00000002
        /*108c*/ 	.word	0x00038800
        /*1090*/ 	.short	0x010a
        /*1092*/ 	.byte	0x3f
	.zero		1


	//   ....[86]....
        /*1094*/ 	.word	0x00036790
        /*1098*/ 	.word	0x00000002
        /*109c*/ 	.word	0x00038800
        /*10a0*/ 	.short	0x010a
        /*10a2*/ 	.byte	0x3f
	.zero		1


	//   ....[87]....
        /*10a4*/ 	.word	0x000367e0
        /*10a8*/ 	.word	0x00000006
        /*10ac*/ 	.word	0x00000000
        /*10b0*/ 	.short	0x010a
        /*10b2*/ 	.byte	0x3f
	.zero		1


	//   ....[88]....
        /*10b4*/ 	.word	0x00036830
        /*10b8*/ 	.word	0x00000002
        /*10bc*/ 	.word	0x00000000
        /*10c0*/ 	.short	0x010a
        /*10c2*/ 	.byte	0x3f
	.zero		1


	//   ....[89]....
        /*10c4*/ 	.word	0x00036880
        /*10c8*/ 	.word	0x00000006
        /*10cc*/ 	.word	0x00000000
        /*10d0*/ 	.short	0x010a
        /*10d2*/ 	.byte	0x3f
	.zero		1


	//   ....[90]....
        /*10d4*/ 	.word	0x000368d0
        /*10d8*/ 	.word	0x0000000e
        /*10dc*/ 	.word	0x00000000
        /*10e0*/ 	.short	0x010a
        /*10e2*/ 	.byte	0x3f
	.zero		1


	//   ....[91]....
        /*10e4*/ 	.word	0x00036920
        /*10e8*/ 	.word	0x00000006
        /*10ec*/ 	.word	0x00000000
        /*10f0*/ 	.short	0x010a
        /*10f2*/ 	.byte	0x3f
	.zero		1


	//   ....[92]....
        /*10f4*/ 	.word	0x00036970
        /*10f8*/ 	.word	0x0000000c
        /*10fc*/ 	.word	0x00000000
        /*1100*/ 	.short	0x010a
        /*1102*/ 	.byte	0x3f
	.zero		1


	//   ....[93]....
        /*1104*/ 	.word	0x00036b10
        /*1108*/ 	.word	0x00000017
        /*110c*/ 	.word	0x00038820
        /*1110*/ 	.short	0x010a
        /*1112*/ 	.byte	0x3f
	.zero		1


	//   ....[94]....
        /*1114*/ 	.word	0x00036b60
        /*1118*/ 	.word	0x00000003
        /*111c*/ 	.word	0x000388a0
        /*1120*/ 	.short	0x010a
        /*1122*/ 	.byte	0x3f
	.zero		1


	//   ....[95]....
        /*1124*/ 	.word	0x00036bb0
        /*1128*/ 	.word	0x00000003
        /*112c*/ 	.word	0x000388c0
        /*1130*/ 	.short	0x010a
        /*1132*/ 	.byte	0x3f
	.zero		1


	//   ....[96]....
        /*1134*/ 	.word	0x00036c00
        /*1138*/ 	.word	0x0000000a
        /*113c*/ 	.word	0x000388a0
        /*1140*/ 	.short	0x010a
        /*1142*/ 	.byte	0x3f
	.zero		1


	//   ....[97]....
        /*1144*/ 	.word	0x00036c50
        /*1148*/ 	.word	0x0000000a
        /*114c*/ 	.word	0x000388c0
        /*1150*/ 	.short	0x010a
        /*1152*/ 	.byte	0x3f
	.zero		1


	//   ....[98]....
        /*1154*/ 	.word	0x00036d60
        /*1158*/ 	.word	0x00000011
        /*115c*/ 	.word	0x00038840
        /*1160*/ 	.short	0x010a
        /*1162*/ 	.byte	0x3f
	.zero		1


	//   ....[99]....
        /*1164*/ 	.word	0x000382f0
        /*1168*/ 	.word	0x00000017
        /*116c*/ 	.word	0x00038820
        /*1170*/ 	.short	0x010a
        /*1172*/ 	.byte	0x3f
	.zero		1


	//   ....[100]....
        /*1174*/ 	.word	0x00038340
        /*1178*/ 	.word	0x00000011
        /*117c*/ 	.word	0x00038860
        /*1180*/ 	.short	0x010a
        /*1182*/ 	.byte	0x3f
	.zero		1


	//   ....[101]....
        /*1184*/ 	.word	0x00038c30
        /*1188*/ 	.word	0x00000006
        /*118c*/ 	.word	0x00038840
        /*1190*/ 	.short	0x010a
        /*1192*/ 	.byte	0x3f
	.zero		1


	//   ....[102]....
        /*1194*/ 	.word	0x000390f0
        /*1198*/ 	.word	0x00000006
        /*119c*/ 	.word	0x00038860
        /*11a0*/ 	.short	0x010a
        /*11a2*/ 	.byte	0x3f
	.zero		1


	//   ....[103]....
        /*11a4*/ 	.word	0x0003a1e0
        /*11a8*/ 	.word	0x00000004
        /*11ac*/ 	.word	0x00038820
        /*11b0*/ 	.short	0x010a
        /*11b2*/ 	.byte	0x3f
	.zero		1


	//   ....[104]....
        /*11b4*/ 	.word	0x0003a380
        /*11b8*/ 	.word	0x00000005
        /*11bc*/ 	.word	0x00038840
        /*11c0*/ 	.short	0x010a
        /*11c2*/ 	.byte	0x3f
	.zero		1


	//   ....[105]....
        /*11c4*/ 	.word	0x0003a3d0
        /*11c8*/ 	.word	0x00000019
        /*11cc*/ 	.word	0x00038840
        /*11d0*/ 	.short	0x010a
        /*11d2*/ 	.byte	0x3f
	.zero		1


	//   ....[106]....
        /*11d4*/ 	.word	0x0003a420
        /*11d8*/ 	.word	0x00000005
        /*11dc*/ 	.word	0x00038860
        /*11e0*/ 	.short	0x010a
        /*11e2*/ 	.byte	0x3f
	.zero		1


	//   ....[107]....
        /*11e4*/ 	.word	0x0003a640
        /*11e8*/ 	.word	0x00000009
        /*11ec*/ 	.word	0x00000000
        /*11f0*/ 	.short	0x010a
        /*11f2*/ 	.byte	0x3f
	.zero		1


	//   ....[108]....
        /*11f4*/ 	.word	0x0003a780
        /*11f8*/ 	.word	0x0000000c
        /*11fc*/ 	.word	0x00000000
        /*1200*/ 	.short	0x010a
        /*1202*/ 	.byte	0x3f
	.zero		1


	//   ....[109]....
        /*1204*/ 	.word	0x0003ad40
        /*1208*/ 	.word	0x0000000c
        /*120c*/ 	.word	0x00038810
        /*1210*/ 	.short	0x010a
        /*1212*/ 	.byte	0x3f
	.zero		1


	//   ....[110]....
        /*1214*/ 	.word	0x0003aec0
        /*1218*/ 	.word	0x0000000e
        /*121c*/ 	.word	0x00000000
        /*1220*/ 	.short	0x010a
        /*1222*/ 	.byte	0x3f
	.zero		1


	//   ....[111]....
        /*1224*/ 	.word	0x0003b000
        /*1228*/ 	.word	0x0000000c
        /*122c*/ 	.word	0x00000000
        /*1230*/ 	.short	0x010a
        /*1232*/ 	.byte	0x3f
	.zero		1


	//   ....[112]....
        /*1234*/ 	.word	0x0003d4d0
        /*1238*/ 	.word	0x00000009
        /*123c*/ 	.word	0x00000000
        /*1240*/ 	.short	0x0101
        /*1242*/ 	.byte	0x3f
	.zero		1


	//   ....[113]....
        /*1244*/ 	.word	0x00049b50
        /*1248*/ 	.word	0x00000000
        /*124c*/ 	.word	0x00000000
        /*1250*/ 	.short	0x0101
        /*1252*/ 	.byte	0x3f
	.zero		1


	//   ....[114]....
        /*1254*/ 	.word	0x00049b70
        /*1258*/ 	.word	0x0000000c
        /*125c*/ 	.word	0x00000000
        /*1260*/ 	.short	0x010a
        /*1262*/ 	.byte	0x3f
	.zero		1


	//   ....[115]....
        /*1264*/ 	.word	0x00049bc0
        /*1268*/ 	.word	0x0000000c
        /*126c*/ 	.word	0x00038810
        /*1270*/ 	.short	0x010a
        /*1272*/ 	.byte	0x3f
	.zero		1


	//   ....[116]....
        /*1274*/ 	.word	0x00049c10
        /*1278*/ 	.word	0x0000000c
        /*127c*/ 	.word	0x00000000
        /*1280*/ 	.short	0x010a
        /*1282*/ 	.byte	0x3f
	.zero		1


	//----- nvinfo : EIATTR_NUM_MBARRIERS
	.align		4
.L_474:
        /*1284*/ 	.byte	0x03, 0x38
        /*1286*/ 	.short	0x0017


	//----- nvinfo : EIATTR_EXIT_INSTR_OFFSETS
	.align		4
        /*1288*/ 	.byte	0x04, 0x1c
        /*128a*/ 	.short	(.L_476 - .L_475)


	//   ....[0]....
.L_475:
        /*128c*/ 	.word	0x00035960


	//----- nvinfo : EIATTR_MAX_THREADS
	.align		4
.L_476:
        /*1290*/ 	.byte	0x04, 0x05
        /*1292*/ 	.short	(.L_478 - .L_477)
.L_477:
        /*1294*/ 	.word	0x00000180
        /*1298*/ 	.word	0x00000001
        /*129c*/ 	.word	0x00000001


	//----- nvinfo : EIATTR_CRS_STACK_SIZE
	.align		4
.L_478:
        /*12a0*/ 	.byte	0x04, 0x1e
        /*12a2*/ 	.short	(.L_480 - .L_479)
.L_479:
        /*12a4*/ 	.word	0x00000000


	//----- nvinfo : EIATTR_CBANK_PARAM_SIZE
	.align		4
.L_480:
        /*12a8*/ 	.byte	0x03, 0x19
        /*12aa*/ 	.short	0x0bf0


	//----- nvinfo : EIATTR_PARAM_CBANK
	.align		4
        /*12ac*/ 	.byte	0x04, 0x0a
        /*12ae*/ 	.short	(.L_482 - .L_481)
	.align		4
.L_481:
        /*12b0*/ 	.word	index@(.nv.constant0._ZN7cutlass13device_kernelIN5flash11enable_sm90INS1_16FlashAttnFwdSm90INS1_25CollectiveMainloopFwdSm90ILi2EN4cute5tupleIJNS5_1CILi1EEES8_S8_EEENS6_IJNS7_ILi64EEESA_SA_EEELi512ENS_6half_tEfNS_4arch4Sm90ELb0ELb1ELb1ELb1ELb1ELb1ELb1ELb0ELb0ELb1ELb0ELb0EEENS1_21CollectiveEpilogueFwdINS6_IJSA_NS7_ILi512EEESA_EEES9_SC_SE_Li256ELb1ELb1ELb0ELb0EEENS1_36VarlenDynamicPersistentTileSchedulerILi64ELi64ELi256ELi128ELb0ELb1ELb1ELb1ELb0ELb1EEEEEEEEEvNT_6ParamsE)
        /*12b4*/ 	.short	0x0210
        /*12b6*/ 	.short	0x0bf0


	//----- nvinfo : EIATTR_SW_WAR
	.align		4
.L_482:
        /*12b8*/ 	.byte	0x04, 0x36
        /*12ba*/ 	.short	(.L_484 - .L_483)
.L_483:
        /*12bc*/ 	.word	0x00000008
.L_484:


//--------------------- .nv.info._ZN7cutlass13device_kernelIN5flash11enable_sm90INS1_16FlashAttnFwdSm90INS1_25CollectiveMainloopFwdSm90ILi2EN4cute5tupleIJNS5_1CILi1EEES8_S8_EEENS6_IJNS7_ILi64EEESA_SA_EEELi512ENS_6half_tEfNS_4arch4Sm90ELb1ELb0ELb1ELb0ELb1ELb0ELb0ELb0ELb0ELb1ELb0ELb0EEENS1_21CollectiveEpilogueFwdINS6_IJSA_NS7_ILi512EEESA_EEES9_SC_SE_Li256ELb0ELb1ELb0ELb0EEENS1_30DynamicPersistentTileSchedulerILi256ELi128ELb0ELb1ELb1EEEEEEEEEvNT_6ParamsE --------------------------
	.section	.nv.info._ZN7cutlass13device_kernelIN5flash11enable_sm90INS1_16FlashAttnFwdSm90INS1_25CollectiveMainloopFwdSm90ILi2EN4cute5tupleIJNS5_1CILi1EEES8_S8_EEENS6_IJNS7_ILi64EEESA_SA_EEELi512ENS_6half_tEfNS_4arch4Sm90ELb1ELb0ELb1ELb0ELb1ELb0ELb0ELb0ELb0ELb1ELb0ELb0EEENS1_21CollectiveEpilogueFwdINS6_IJSA_NS7_ILi512EEESA_EEES9_SC_SE_Li256ELb0ELb1ELb0ELb0EEENS1_30DynamicPersistentTileSchedulerILi256ELi128ELb0ELb1ELb1EEEEEEEEEvNT_6ParamsE,"",@"SHT_CUDA_INFO"
	.sectionflags	@""
	.align	4


	//----- nvinfo : EIATTR_CUDA_API_VERSION
	.align		4
        /*0000*/ 	.byte	0x04, 0x37
        /*0002*/ 	.short	(.L_486 - .L_485)
.L_485:
        /*0004*/ 	.word	0x00000082


	//----- nvinfo : EIATTR_KPARAM_INFO
	.align		4
.L_486:
        /*0008*/ 	.byte	0x04, 0x17
        /*000a*/ 	.short	(.L_488 - .L_487)
.L_487:
        /*000c*/ 	.word	0x00000000
        /*0010*/ 	.short	0x0000
        /*0012*/ 	.short	0x0070
        /*0014*/ 	.byte	0x00, 0xf0, 0x01, 0x2a


	//----- nvinfo : EIATTR_SPARSE_MMA_MASK
	.align		4
.L_488:
        /*0018*/ 	.byte	0x03, 0x50
        /*001a*/ 	.short	0x0000


	//----- nvinfo : EIATTR_MAXREG_COUNT
	.align		4
        /*001c*/ 	.byte	0x03, 0x1b
        /*001e*/ 	.short	0x00a8


	//----- nvinfo : EIATTR_NUM_BARRIERS
	.align		4
        /*0020*/ 	.byte	0x02, 0x4c
        /*0022*/ 	.byte	0x10
	.zero		1


	//----- nvinfo : EIATTR_EXTERNS
	.align		4
        /*0024*/ 	.byte	0x04, 0x0f
        /*0026*/ 	.short	(.L_490 - .L_489)


	//   ....[0]....
	.align		4
.L_489:
        /*0028*/ 	.word	index@(__assertfail)


	//----- nvinfo : EIATTR_ANNOTATIONS
	.align		4
.L_490:
        /*002c*/ 	.byte	0x04, 0x55
        /*002e*/ 	.short	(.L_492 - .L_491)


	//   ....[0]....
.L_491:
        /*0030*/ 	.word	0x00000001
        /*0034*/ 	.byte	0x10, 0xc9, 0x00, 0x00, 0x01, 0x00, 0x00, 0x00, 0x20, 0xca, 0x00, 0x00, 0x01, 0x00, 0x00, 0x00
        /*0044*/ 	.byte	0x30, 0xce, 0x00, 0x00, 0x01, 0x00, 0x00, 0x00, 0xd0, 0xdc, 0x00, 0x00, 0x01, 0x00, 0x00, 0x00
        /*0054*/ 	.byte	0x90, 0xe2, 0x00, 0x00, 0x01, 0x00, 0x00, 0x00, 0x90, 0xe8, 0x00, 0x00, 0x01, 0x00, 0x00, 0x00
        /*0064*/ 	.byte	0xb0, 0xe8, 0x00, 0x00, 0x01, 0x00, 0x00, 0x00, 0xf0, 0xe9, 0x00, 0x00, 0x01, 0x00, 0x00, 0x00
        /*0074*/ 	.byte	0xa0, 0x04, 0x01, 0x00


	//----- nvinfo : EIATTR_MERCURY_ISA_VERSION
	.align		4
.L_492:
        /*0078*/ 	.byte	0x03, 0x5f
        /*007a*/ 	.short	0x0101


	//----- nvinfo : EIATTR_INT_WARP_WIDE_INSTR_OFFSETS
	.align		4
        /*007c*/ 	.byte	0x04, 0x31
        /*007e*/ 	.short	(.L_494 - .L_493)


	//   ....[0]....
.L_493:
        /*0080*/ 	.word	0x000000c0


	//   ....[1]....
        /*0084*/ 	.word	0x000000d0


	//   ....[2]....
        /*0088*/ 	.word	0x00000170


	//   ....[3]....
        /*008c*/ 	.word	0x0000d3f0


	//   ....[4]....
        /*0090*/ 	.word	0x0000d480


	//   ....[5]....
        /*0094*/ 	.word	0x00010230


	//   ....[6]....
        /*0098*/ 	.word	0x000102c0


	//----- nvinfo : EIATTR_COOP_GROUP_MASK_REGIDS
	.align		4
.L_494:
        /*009c*/ 	.byte	0x04, 0x29
        /*009e*/ 	.short	(.L_496 - .L_495)


	//   ....[0]....
.L_495:
        /*00a0*/ 	.word	0xffffffff


	//   ....[1]....
        /*00a4*/ 	.word	0xffffffff


	//   ....[2]....
        /*00a8*/ 	.word	0xffffffff


	//   ....[3]....
        /*00ac*/ 	.word	0xffffffff


	//   ....[4]....
        /*00b0*/ 	.word	0xffffffff


	//   ....[5]....
        /*00b4*/ 	.word	0xffffffff


	//   ....[6]....
        /*00b8*/ 	.word	0xffffffff


	//   ....[7]....
        /*00bc*/ 	.word	0xffffffff


	//   ....[8]....
        /*00c0*/ 	.word	0xffffffff


	//   ....[9]....
        /*00c4*/ 	.word	0xffffffff


	//   ....[10]....
        /*00c8*/ 	.word	0xffffffff


	//   ....[11]....
        /*00cc*/ 	.word	0xffffffff


	//   ....[12]....
        /*00d0*/ 	.word	0xffffffff


	//   ....[13]....
        /*00d4*/ 	.word	0xffffffff


	//   ....[14]....
        /*00d8*/ 	.word	0xffffffff


	//   ....[15]....
        /*00dc*/ 	.word	0xffffffff


	//   ....[16]....
        /*00e0*/ 	.word	0xffffffff


	//   ....[17]....
        /*00e4*/ 	.word	0xffffffff


	//   ....[18]....
        /*00e8*/ 	.word	0xffffffff


	//   ....[19]....
        /*00ec*/ 	.word	0xffffffff


	//   ....[20]....
        /*00f0*/ 	.word	0xffffffff


	//   ....[21]....
        /*00f4*/ 	.word	0xffffffff


	//   ....[22]....
        /*00f8*/ 	.word	0xffffffff


	//   ....[23]....
        /*00fc*/ 	.word	0xffffffff


	//   ....[24]....
        /*0100*/ 	.word	0xffffffff


	//   ....[25]....
        /*0104*/ 	.word	0xffffffff


	//   ....[26]....
        /*0108*/ 	.word	0xffffffff


	//   ....[27]....
        /*010c*/ 	.word	0xffffffff


	//   ....[28]....
        /*0110*/ 	.word	0xffffffff


	//   ....[29]....
        /*0114*/ 	.word	0xffffffff


	//   ....[30]....
        /*0118*/ 	.word	0xffffffff


	//   ....[31]....
        /*011c*/ 	.word	0xffffffff


	//   ....[32]....
        /*0120*/ 	.word	0xffffffff


	//   ....[33]....
        /*0124*/ 	.word	0xffffffff


	//   ....[34]....
        /*0128*/ 	.word	0xffffffff


	//   ....[35]....
        /*012c*/ 	.word	0xffffffff


	//   ....[36]....
        /*0130*/ 	.word	0xffffffff


	//   ....[37]....
        /*0134*/ 	.word	0xffffffff


	//   ....[38]....
        /*0138*/ 	.word	0xffffffff


	//   ....[39]....
        /*013c*/ 	.word	0xffffffff


	//   ....[40]....
        /*0140*/ 	.word	0xffffffff


	//   ....[41]....
        /*0144*/ 	.word	0xffffffff


	//   ....[42]....
        /*0148*/ 	.word	0xffffffff


	//   ....[43]....
        /*014c*/ 	.word	0xffffffff


	//   ....[44]....
        /*0150*/ 	.word	0xffffffff


	//   ....[45]....
        /*0154*/ 	.word	0xffffffff


	//   ....[46]....
        /*0158*/ 	.word	0xffffffff


	//   ....[47]....
        /*015c*/ 	.word	0xffffffff


	//   ....[48]....
        /*0160*/ 	.word	0xffffffff


	//   ....[49]....
        /*0164*/ 	.word	0xffffffff


	//   ....[50]....
        /*0168*/ 	.word	0xffffffff


	//   ....[51]....
        /*016c*/ 	.word	0xffffffff


	//   ....[52]....
        /*0170*/ 	.word	0xffffffff


	//   ....[53]....
        /*0174*/ 	.word	0xffffffff


	//   ....[54]....
        /*0178*/ 	.word	0xffffffff


	//   ....[55]....
        /*017c*/ 	.word	0xffffffff


	//   ....[56]....
        /*0180*/ 	.word	0xffffffff


	//   ....[57]....
        /*0184*/ 	.word	0xffffffff


	//   ....[58]....
        /*0188*/ 	.word	0xffffffff


	//   ....[59]....
        /*018c*/ 	.word	0xffffffff


	//   ....[60]....
        /*0190*/ 	.word	0xffffffff


	//   ....[61]....
        /*0194*/ 	.word	0xffffffff


	//   ....[62]....
        /*0198*/ 	.word	0xffffffff


	//   ....[63]....
        /*019c*/ 	.word	0xffffffff


	//   ....[64]....
        /*01a0*/ 	.word	0xffffffff


	//   ....[65]....
        /*01a4*/ 	.word	0xffffffff


	//   ....[66]....
        /*01a8*/ 	.word	0xffffffff


	//   ....[67]....
        /*01ac*/ 	.word	0xffffffff


	//   ....[68]....
        /*01b0*/ 	.word	0xffffffff


	//   ....[69]....
        /*01b4*/ 	.word	0xffffffff


	//   ....[70]....
        /*01b8*/ 	.word	0xffffffff


	//   ....[71]....
        /*01bc*/ 	.word	0xffffffff


	//   ....[72]....
        /*01c0*/ 	.word	0xffffffff


	//   ....[73]....
        /*01c4*/ 	.word	0xffffffff


	//   ....[74]....
        /*01c8*/ 	.word	0xffffffff


	//   ....[75]....
        /*01cc*/ 	.word	0xffffffff


	//   ....[76]....
        /*01d0*/ 	.word	0xffffffff


	//   ....[77]....
        /*01d4*/ 	.word	0xffffffff


	//   ....[78]....
        /*01d8*/ 	.word	0xffffffff


	//   ....[79]....
        /*01dc*/ 	.word	0xffffffff


	//   ....[80]....
        /*01e0*/ 	.word	0xffffffff


	//   ....[81]....
        /*01e4*/ 	.word	0xffffffff


	//   ....[82]....
        /*01e8*/ 	.word	0xffffffff


	//   ....[83]....
        /*01ec*/ 	.word	0xffffffff


	//   ....[84]....
        /*01f0*/ 	.word	0xffffffff


	//   ....[85]....
        /*01f4*/ 	.word	0xffffffff


	//   ....[86]....
        /*01f8*/ 	.word	0xffffffff


	//   ....[87]....
        /*01fc*/ 	.word	0x0500000f


	//   ....[88]....
        /*0200*/ 	.word	0x0500000f


	//   ....[89]....
        /*0204*/ 	.word	0x0500000f


	//   ....[90]....
        /*0208*/ 	.word	0x0500000f


	//   ....[91]....
        /*020c*/ 	.word	0x0500000f


	//   ....[92]....
        /*0210*/ 	.word	0x0500000f


	//   ....[93]....
        /*0214*/ 	.word	0x0500000f


	//   ....[94]....
        /*0218*/ 	.word	0x0500000f


	//   ....[95]....
        /*021c*/ 	.word	0x0500000f


	//   ....[96]....
        /*0220*/ 	.word	0x0500000f


	//   ....[97]....
        /*0224*/ 	.word	0x0500000f


	//   ....[98]....
        /*0228*/ 	.word	0x0500000f


	//   ....[99]....
        /*022c*/ 	.word	0x0500000f


	//   ....[100]....
        /*0230*/ 	.word	0x0500000f


	//   ....[101]....
        /*0234*/ 	.word	0x0500000f


	//   ....[102]....
        /*0238*/ 	.word	0x0500000f


	//   ....[103]....
        /*023c*/ 	.word	0x0500000f


	//   ....[104]....
        /*0240*/ 	.word	0x0500000f


	//   ....[105]....
        /*0244*/ 	.word	0x0500000f


	//   ....[106]....
        /*0248*/ 	.word	0x0500000f


	//   ....[107]....
        /*024c*/ 	.word	0x0500000f


	//   ....[108]....
        /*0250*/ 	.word	0x0500000f


	//   ....[109]....
        /*0254*/ 	.word	0x0500000f


	//   ....[110]....
        /*0258*/ 	.word	0x0500000f


	//   ....[111]....
        /*025c*/ 	.word	0x0500000f


	//   ....[112]....
        /*0260*/ 	.word	0x0500000f


	//   ....[113]....
        /*0264*/ 	.word	0x0500000f


	//   ....[114]....
        /*0268*/ 	.word	0x0500000f


	//   ....[115]....
        /*026c*/ 	.word	0x0500000f


	//   ....[116]....
        /*0270*/ 	.word	0x0500000f


	//   ....[117]....
        /*0274*/ 	.word	0x0500000f


	//   ....[118]....
        /*0278*/ 	.word	0x0500000f


	//   ....[119]....
        /*027c*/ 	.word	0x0500000f


	//   ....[120]....
        /*0280*/ 	.word	0x0500000f


	//   ....[121]....
        /*0284*/ 	.word	0x0500000f


	//   ....[122]....
        /*0288*/ 	.word	0x0500000f


	//   ....[123]....
        /*028c*/ 	.word	0x0500000f


	//   ....[124]....
        /*0290*/ 	.word	0x0500000f


	//   ....[125]....
        /*0294*/ 	.word	0x0500000f


	//   ....[126]....
        /*0298*/ 	.word	0x0500000f


	//   ....[127]....
        /*029c*/ 	.word	0x0500000f


	//   ....[128]....
        /*02a0*/ 	.word	0x0500000f


	//   ....[129]....
        /*02a4*/ 	.word	0x0500000f


	//----- nvinfo : EIATTR_COOP_GROUP_INSTR_OFFSETS
	.align		4
.L_496:
        /*02a8*/ 	.byte	0x04, 0x28
        /*02aa*/ 	.short	(.L_498 - .L_497)


	//   ....[0]....
.L_497:
        /*02ac*/ 	.word	0x00000070


	//   ....[1]....
        /*02b0*/ 	.word	0x000000b0


	//   ....[2]....
        /*02b4*/ 	.word	0x00000290


	//   ....[3]....
        /*02b8*/ 	.word	0x000003f0


	//   ....[4]....
        /*02bc*/ 	.word	0x00000510


	//   ....[5]....
        /*02c0*/ 	.word	0x00000670


	//   ....[6]....
        /*02c4*/ 	.word	0x00001830


	//   ....[7]....
        /*02c8*/ 	.word	0x00003610


	//   ....[8]....
        /*02cc*/ 	.word	0x00003d90


	//   ....[9]....
        /*02d0*/ 	.word	0x00003e30


	//   ....[10]....
        /*02d4*/ 	.word	0x000043e0


	//   ....[11]....
        /*02d8*/ 	.word	0x000044b0


	//   ....[12]....
        /*02dc*/ 	.word	0x00004900


	//   ....[13]....
        /*02e0*/ 	.word	0x00004980


	//   ....[14]....
        /*02e4*/ 	.word	0x000051d0


	//   ....[15]....
        /*02e8*/ 	.word	0x00005800


	//   ....[16]....
        /*02ec*/ 	.word	0x00005d90


	//   ....[17]....
        /*02f0*/ 	.word	0x00005db0


	//   ....[18]....
        /*02f4*/ 	.word	0x00005e50


	//   ....[19]....
        /*02f8*/ 	.word	0x00006210


	//   ....[20]....
        /*02fc*/ 	.word	0x00006390


	//   ....[21]....
        /*0300*/ 	.word	0x00007510


	//   ....[22]....
        /*0304*/ 	.word	0x00007d10


	//   ....[23]....
        /*0308*/ 	.word	0x00007db0


	//   ....[24]....
        /*030c*/ 	.word	0x000080c0


	//   ....[25]....
        /*0310*/ 	.word	0x00008290


	//   ....[26]....
        /*0314*/ 	.word	0x00009230


	//   ....[27]....
        /*0318*/ 	.word	0x00009300


	//   ....[28]....
        /*031c*/ 	.word	0x00009340


	//   ....[29]....
        /*0320*/ 	.word	0x000093d0


	//   ....[30]....
        /*0324*/ 	.word	0x00009410


	//   ....[31]....
        /*0328*/ 	.word	0x00009e50


	//   ....[32]....
        /*032c*/ 	.word	0x0000b120


	//   ....[33]....
        /*0330*/ 	.word	0x0000b150


	//   ....[34]....
        /*0334*/ 	.word	0x0000b180


	//   ....[35]....
        /*0338*/ 	.word	0x0000b1a0


	//   ....[36]....
        /*033c*/ 	.word	0x0000b7e0


	//   ....[37]....
        /*0340*/ 	.word	0x0000b800


	//   ....[38]....
        /*0344*/ 	.word	0x0000ba30


	//   ....[39]....
        /*0348*/ 	.word	0x0000ba50


	//   ....[40]....
        /*034c*/ 	.word	0x0000c3e0


	//   ....[41]....
        /*0350*/ 	.word	0x0000c400


	//   ....[42]....
        /*0354*/ 	.word	0x0000c630


	//   ....[43]....
        /*0358*/ 	.word	0x0000c650


	//   ....[44]....
        /*035c*/ 	.word	0x0000c940


	//   ....[45]....
        /*0360*/ 	.word	0x0000de30


	//   ....[46]....
        /*0364*/ 	.word	0x0000de50


	//   ....[47]....
        /*0368*/ 	.word	0x0000de90


	//   ....[48]....
        /*036c*/ 	.word	0x0000dec0


	//   ....[49]....
        /*0370*/ 	.word	0x0000df10


	//   ....[50]....
        /*0374*/ 	.word	0x0000df40


	//   ....[51]....
        /*0378*/ 	.word	0x0000df60


	//   ....[52]....
        /*037c*/ 	.word	0x0000dfa0


	//   ....[53]....
        /*0380*/ 	.word	0x0000e5e0


	//   ....[54]....
        /*0384*/ 	.word	0x0000e600


	//   ....[55]....
        /*0388*/ 	.word	0x0000e670


	//   ....[56]....
        /*038c*/ 	.word	0x0000e6b0


	//   ....[57]....
        /*0390*/ 	.word	0x0000e6f0


	//   ....[58]....
        /*0394*/ 	.word	0x0000e720


	//   ....[59]....
        /*0398*/ 	.word	0x0000e730


	//   ....[60]....
        /*039c*/ 	.word	0x0000e770


	//   ....[61]....
        /*03a0*/ 	.word	0x0000ebc0


	//   ....[62]....
        /*03a4*/ 	.word	0x0000ebf0


	//   ....[63]....
        /*03a8*/ 	.word	0x0000ec20


	//   ....[64]....
        /*03ac*/ 	.word	0x0000ec90


	//   ....[65]....
        /*03b0*/ 	.word	0x0000ede0


	//   ....[66]....
        /*03b4*/ 	.word	0x0000ee00


	//   ....[67]....
        /*03b8*/ 	.word	0x0000ee10


	//   ....[68]....
        /*03bc*/ 	.word	0x0000ef60


	//   ....[69]....
        /*03c0*/ 	.word	0x0000f7c0


	//   ....[70]....
        /*03c4*/ 	.word	0x0000f7e0


	//   ....[71]....
        /*03c8*/ 	.word	0x0000f800


	//   ....[72]....
        /*03cc*/ 	.word	0x0000f830


	//   ....[73]....
        /*03d0*/ 	.word	0x0000f850


	//   ....[74]....
        /*03d4*/ 	.word	0x0000f880


	//   ....[75]....
        /*03d8*/ 	.word	0x0000f8a0


	//   ....[76]....
        /*03dc*/ 	.word	0x0000f8b0


	//   ....[77]....
        /*03e0*/ 	.word	0x0000fbf0


	//   ....[78]....
        /*03e4*/ 	.word	0x0000fc30


	//   ....[79]....
        /*03e8*/ 	.word	0x0000fc60


	//   ....[80]....
        /*03ec*/ 	.word	0x0000fca0


	//   ....[81]....
        /*03f0*/ 	.word	0x0000fcc0


	//   ....[82]....
        /*03f4*/ 	.word	0x0000fd70


	//   ....[83]....
        /*03f8*/ 	.word	0x0000fd90


	//   ....[84]....
        /*03fc*/ 	.word	0x0000fda0


	//   ....[85]....
        /*0400*/ 	.word	0x000103e0


	//   ....[86]....
        /*0404*/ 	.word	0x000105c0


	//   ....[87]....
        /*0408*/ 	.word	0x00010c00


	//   ....[88]....
        /*040c*/ 	.word	0x00010ce0


	//   ....[89]....
        /*0410*/ 	.word	0x00010d80


	//   ....[90]....
        /*0414*/ 	.word	0x00010e00


	//   ....[91]....
        /*0418*/ 	.word	0x00010eb0


	//   ....[92]....
        /*041c*/ 	.word	0x00010f30


	//   ....[93]....
        /*0420*/ 	.word	0x00010fe0


	//   ....[94]....
        /*0424*/ 	.word	0x00011060


	//   ....[95]....
        /*0428*/ 	.word	0x000110f0


	//   ....[96]....
        /*042c*/ 	.word	0x00011180


	//   ....[97]....
        /*0430*/ 	.word	0x00011200


	//   ....[98]....
        /*0434*/ 	.word	0x00011280


	//   ....[99]....
        /*0438*/ 	.word	0x00011330


	//   ....[100]....
        /*043c*/ 	.word	0x000113b0


	//   ....[101]....
        /*0440*/ 	.word	0x00011450


	//   ....[102]....
        /*0444*/ 	.word	0x000114d0


	//   ....[103]....
        /*0448*/ 	.word	0x00011560


	//   ....[104]....
        /*044c*/ 	.word	0x00011690


	//   ....[105]....
        /*0450*/ 	.word	0x00011770


	//   ....[106]....
        /*0454*/ 	.word	0x000119b0


	//   ....[107]....
        /*0458*/ 	.word	0x00011a00


	//   ....[108]....
        /*045c*/ 	.word	0x00011bc0


	//   ....[109]....
        /*0460*/ 	.word	0x00011c10


	//   ....[110]....
        /*0464*/ 	.word	0x00011dd0


	//   ....[111]....
        /*0468*/ 	.word	0x00011e20


	//   ....[112]....
        /*046c*/ 	.word	0x00011f00


	//   ....[113]....
        /*0470*/ 	.word	0x00011fa0


	//   ....[114]....
        /*0474*/ 	.word	0x00012000


	//   ....[115]....
        /*0478*/ 	.word	0x000120a0


	//   ....[116]....
        /*047c*/ 	.word	0x00012100


	//   ....[117]....
        /*0480*/ 	.word	0x000121a0


	//   ....[118]....
        /*0484*/ 	.word	0x00012200


	//   ....[119]....
        /*0488*/ 	.word	0x000122a0


	//   ....[120]....
        /*048c*/ 	.word	0x00012380


	//   ....[121]....
        /*0490*/ 	.word	0x00012440


	//   ....[122]....
        /*0494*/ 	.word	0x00012540


	//   ....[123]....
        /*0498*/ 	.word	0x00012650


	//   ....[124]....
        /*049c*/ 	.word	0x00012760


	//   ....[125]....
        /*04a0*/ 	.word	0x00012840


	//   ....[126]....
        /*04a4*/ 	.word	0x00012950


	//   ....[127]....
        /*04a8*/ 	.word	0x00012a30


	//   ....[128]....
        /*04ac*/ 	.word	0x00012ac0


	//   ....[129]....
        /*04b0*/ 	.word	0x00012be0


	//----- nvinfo : EIATTR_REG_RECONFIG
	.align		4
.L_498:
        /*04b4*/ 	.byte	0x01, 0x54
	.zero		2


	//----- nvinfo : EIATTR_SYSCALL_OFFSETS
	.align		4
        /*04b8*/ 	.byte	0x04, 0x46
        /*04ba*/ 	.short	(.L_500 - .L_499)


	//   ....[0]....
.L_499:
        /*04bc*/ 	.word	0x000037e0


	//   ....[1]....
        /*04c0*/ 	.word	0x0000d5e0


	//   ....[2]....
        /*04c4*/ 	.word	0x0000d730


	//   ....[3]....
        /*04c8*/ 	.word	0x0000d820


	//   ....[4]....
        /*04cc*/ 	.word	0x0000e270


	//----- nvinfo : EIATTR_MBARRIER_INSTR_OFFSETS
	.align		4
.L_500:
        /*04d0*/ 	.byte	0x04, 0x39
        /*04d2*/ 	.short	(.L_502 - .L_501)


	//   ....[0]....
.L_501:
        /*04d4*/ 	.word	0x00000180
        /*04d8*/ 	.word	0x000000ff
        /*04dc*/ 	.word	0x00028c00
        /*04e0*/ 	.short	0x0100
        /*04e2*/ 	.byte	0x08
	.zero		1


	//   ....[1]....
        /*04e4*/ 	.word	0x00000190
        /*04e8*/ 	.word	0x000000ff
        /*04ec*/ 	.word	0x00028c20
        /*04f0*/ 	.short	0x0100
        /*04f2*/ 	.byte	0x08
	.zero		1


	//   ....[2]....
        /*04f4*/ 	.word	0x00000240
        /*04f8*/ 	.word	0x000000ff
        /*04fc*/ 	.word	0x00028c30
        /*0500*/ 	.short	0x0100
        /*0502*/ 	.byte	0x06
	.zero		1


	//   ....[3]....
        /*0504*/ 	.word	0x00000250
        /*0508*/ 	.word	0x000000ff
        /*050c*/ 	.word	0x00028c40
        /*0510*/ 	.short	0x0100
        /*0512*/ 	.byte	0x06
	.zero		1


	//   ....[4]....
        /*0514*/ 	.word	0x00000260
        /*0518*/ 	.word	0x000000ff
        /*051c*/ 	.word	0x00028c38
        /*0520*/ 	.short	0x0100
        /*0522*/ 	.byte	0x06
	.zero		1


	//   ....[5]....
        /*0524*/ 	.word	0x00000270
        /*0528*/ 	.word	0x000000ff
        /*052c*/ 	.word	0x00028c48
        /*0530*/ 	.short	0x0100
        /*0532*/ 	.byte	0x06
	.zero		1


	//   ....[6]....
        /*0534*/ 	.word	0x000003a0
        /*0538*/ 	.word	0x000000ff
        /*053c*/ 	.word	0x00028c50
        /*0540*/ 	.short	0x0100
        /*0542*/ 	.byte	0x08
	.zero		1


	//   ....[7]....
        /*0544*/ 	.word	0x000003b0
        /*0548*/ 	.word	0x000000ff
        /*054c*/ 	.word	0x00028c60
        /*0550*/ 	.short	0x0100
        /*0552*/ 	.byte	0x08
	.zero		1


	//   ....[8]....
        /*0554*/ 	.word	0x000003c0
        /*0558*/ 	.word	0x000000ff
        /*055c*/ 	.word	0x00028c58
        /*0560*/ 	.short	0x0100
        /*0562*/ 	.byte	0x08
	.zero		1


	//   ....[9]....
        /*0564*/ 	.word	0x000003d0
        /*0568*/ 	.word	0x000000ff
        /*056c*/ 	.word	0x00028c68
        /*0570*/ 	.short	0x0100
        /*0572*/ 	.byte	0x08
	.zero		1


	//   ....[10]....
        /*0574*/ 	.word	0x000004c0
        /*0578*/ 	.word	0x000000ff
        /*057c*/ 	.word	0x00028c70
        /*0580*/ 	.short	0x0100
        /*0582*/ 	.byte	0x06
	.zero		1


	//   ....[11]....
        /*0584*/ 	.word	0x000004d0
        /*0588*/ 	.word	0x000000ff
        /*058c*/ 	.word	0x00028c80
        /*0590*/ 	.short	0x0100
        /*0592*/ 	.byte	0x06
	.zero		1


	//   ....[12]....
        /*0594*/ 	.word	0x000004e0
        /*0598*/ 	.word	0x000000ff
        /*059c*/ 	.word	0x00028c78
        /*05a0*/ 	.short	0x0100
        /*05a2*/ 	.byte	0x06
	.zero		1


	//   ....[13]....
        /*05a4*/ 	.word	0x000004f0
        /*05a8*/ 	.word	0x000000ff
        /*05ac*/ 	.word	0x00028c88
        /*05b0*/ 	.short	0x0100
        /*05b2*/ 	.byte	0x06
	.zero		1


	//   ....[14]....
        /*05b4*/ 	.word	0x00000620
        /*05b8*/ 	.word	0x000000ff
        /*05bc*/ 	.word	0x00028c90
        /*05c0*/ 	.short	0x0100
        /*05c2*/ 	.byte	0x08
	.zero		1


	//   ....[15]....
        /*05c4*/ 	.word	0x00000630
        /*05c8*/ 	.word	0x000000ff
        /*05cc*/ 	.word	0x00028ca0
        /*05d0*/ 	.short	0x0100
        /*05d2*/ 	.byte	0x08
	.zero		1


	//   ....[16]....
        /*05d4*/ 	.word	0x00000640
        /*05d8*/ 	.word	0x000000ff
        /*05dc*/ 	.word	0x00028c98
        /*05e0*/ 	.short	0x0100
        /*05e2*/ 	.byte	0x08
	.zero		1


	//   ....[17]....
        /*05e4*/ 	.word	0x00000650
        /*05e8*/ 	.word	0x000000ff
        /*05ec*/ 	.word	0x00028ca8
        /*05f0*/ 	.short	0x0100
        /*05f2*/ 	.byte	0x08
	.zero		1


	//   ....[18]....
        /*05f4*/ 	.word	0x00000790
        /*05f8*/ 	.word	0x000000ff
        /*05fc*/ 	.word	0x00028cb0
        /*0600*/ 	.short	0x0100
        /*0602*/ 	.byte	0x08
	.zero		1


	//   ....[19]....
        /*0604*/ 	.word	0x000007a0
        /*0608*/ 	.word	0x000000ff
        /*060c*/ 	.word	0x00028cc0
        /*0610*/ 	.short	0x0100
        /*0612*/ 	.byte	0x08
	.zero		1


	//   ....[20]....
        /*0614*/ 	.word	0x000007b0
        /*0618*/ 	.word	0x000000ff
        /*061c*/ 	.word	0x00028cb8
        /*0620*/ 	.short	0x0100
        /*0622*/ 	.byte	0x08
	.zero		1


	//   ....[21]....
        /*0624*/ 	.word	0x000007c0
        /*0628*/ 	.word	0x000000ff
        /*062c*/ 	.word	0x00028cc8
        /*0630*/ 	.short	0x0100
        /*0632*/ 	.byte	0x08
	.zero		1


	//   ....[22]....
        /*0634*/ 	.word	0x00001940
        /*0638*/ 	.word	0x000000ff
        /*063c*/ 	.word	0x00028c50
        /*0640*/ 	.short	0x010a
        /*0642*/ 	.byte	0x15
	.zero		1


	//   ....[23]....
        /*0644*/ 	.word	0x00001bf0
        /*0648*/ 	.word	0x000000ff
        /*064c*/ 	.word	0x00000000
        /*0650*/ 	.short	0x0101
        /*0652*/ 	.byte	0x06
	.zero		1


	//   ....[24]....
        /*0654*/ 	.word	0x00002540
        /*0658*/ 	.word	0x000000ff
        /*065c*/ 	.word	0x00028c50
        /*0660*/ 	.short	0x010a
        /*0662*/ 	.byte	0x15
	.zero		1


	//   ....[25]....
        /*0664*/ 	.word	0x00002580
        /*0668*/ 	.word	0x000000ff
        /*066c*/ 	.word	0x00028c50
        /*0670*/ 	.short	0x010a
        /*0672*/ 	.byte	0x15
	.zero		1


	//   ....[26]....
        /*0674*/ 	.word	0x00002760
        /*0678*/ 	.word	0x000000ff
        /*067c*/ 	.word	0x00000000
        /*0680*/ 	.short	0x0101
        /*0682*/ 	.byte	0x06
	.zero		1


	//   ....[27]....
        /*0684*/ 	.word	0x00003860
        /*0688*/ 	.word	0x000000ff
        /*068c*/ 	.word	0x00028c00
        /*0690*/ 	.short	0x010a
        /*0692*/ 	.byte	0x2a
	.zero		1


	//   ....[28]....
        /*0694*/ 	.word	0x000038e0
        /*0698*/ 	.word	0x00000007
        /*069c*/ 	.word	0x00028c30
        /*06a0*/ 	.short	0x010a
        /*06a2*/ 	.byte	0x3f
	.zero		1


	//   ....[29]....
        /*06a4*/ 	.word	0x00003920
        /*06a8*/ 	.word	0x00000007
        /*06ac*/ 	.word	0x00028c30
        /*06b0*/ 	.short	0x010a
        /*06b2*/ 	.byte	0x3f
	.zero		1


	//   ....[30]....
        /*06b4*/ 	.word	0x00004480
        /*06b8*/ 	.word	0x000000ff
        /*06bc*/ 	.word	0x00000000
        /*06c0*/ 	.short	0x0101
        /*06c2*/ 	.byte	0x06
	.zero		1


	//   ....[31]....
        /*06c4*/ 	.word	0x00004f90
        /*06c8*/ 	.word	0x00000007
        /*06cc*/ 	.word	0x00028c50
        /*06d0*/ 	.short	0x010a
        /*06d2*/ 	.byte	0x3f
	.zero		1


	//   ....[32]....
        /*06d4*/ 	.word	0x00004fd0
        /*06d8*/ 	.word	0x00000007
        /*06dc*/ 	.word	0x00028c50
        /*06e0*/ 	.short	0x010a
        /*06e2*/ 	.byte	0x3f
	.zero		1


	//   ....[33]....
        /*06e4*/ 	.word	0x000052e0
        /*06e8*/ 	.word	0x000000ff
        /*06ec*/ 	.word	0x00000000
        /*06f0*/ 	.short	0x0101
        /*06f2*/ 	.byte	0x06
	.zero		1


	//   ....[34]....
        /*06f4*/ 	.word	0x00005460
        /*06f8*/ 	.word	0x000000ff
        /*06fc*/ 	.word	0x00028c30
        /*0700*/ 	.short	0x010a
        /*0702*/ 	.byte	0x17
	.zero		1


	//   ....[35]....
        /*0704*/ 	.word	0x000054a0
        /*0708*/ 	.word	0x000000ff
        /*070c*/ 	.word	0x00028c30
        /*0710*/ 	.short	0x010a
        /*0712*/ 	.byte	0x17
	.zero		1


	//   ....[36]....
        /*0714*/ 	.word	0x00005a40
        /*0718*/ 	.word	0x000000ff
        /*071c*/ 	.word	0x00000000
        /*0720*/ 	.short	0x0101
        /*0722*/ 	.byte	0x06
	.zero		1


	//   ....[37]....
        /*0724*/ 	.word	0x000072d0
        /*0728*/ 	.word	0x000000ff
        /*072c*/ 	.word	0x00028c50
        /*0730*/ 	.short	0x010a
        /*0732*/ 	.byte	0x17
	.zero		1


	//   ....[38]....
        /*0734*/ 	.word	0x00007310
        /*0738*/ 	.word	0x000000ff
        /*073c*/ 	.word	0x00028c50
        /*0740*/ 	.short	0x010a
        /*0742*/ 	.byte	0x17
	.zero		1


	//   ....[39]....
        /*0744*/ 	.word	0x000075d0
        /*0748*/ 	.word	0x000000ff
        /*074c*/ 	.word	0x00000000
        /*0750*/ 	.short	0x0101
        /*0752*/ 	.byte	0x17
	.zero		1


	//   ....[40]....
        /*0754*/ 	.word	0x00007700
        /*0758*/ 	.word	0x000000ff
        /*075c*/ 	.word	0x00028c30
        /*0760*/ 	.short	0x010a
        /*0762*/ 	.byte	0x16
	.zero		1


	//   ....[41]....
        /*0764*/ 	.word	0x00007740
        /*0768*/ 	.word	0x000000ff
        /*076c*/ 	.word	0x00028c30
        /*0770*/ 	.short	0x010a
        /*0772*/ 	.byte	0x16
	.zero		1


	//   ....[42]....
        /*0774*/ 	.word	0x00007b40
        /*0778*/ 	.word	0x000000ff
        /*077c*/ 	.word	0x00000000
        /*0780*/ 	.short	0x0101
        /*0782*/ 	.byte	0x06
	.zero		1


	//   ....[43]....
        /*0784*/ 	.word	0x00008ff0
        /*0788*/ 	.word	0x000000ff
        /*078c*/ 	.word	0x00028c50
        /*0790*/ 	.short	0x010a
        /*0792*/ 	.byte	0x16
	.zero		1


	//   ....[44]....
        /*0794*/ 	.word	0x00009030
        /*0798*/ 	.word	0x000000ff
        /*079c*/ 	.word	0x00028c50
        /*07a0*/ 	.short	0x010a
        /*07a2*/ 	.byte	0x16
	.zero		1


	//   ....[45]....
        /*07a4*/ 	.word	0x000092e0
        /*07a8*/ 	.word	0x000000ff
        /*07ac*/ 	.word	0x00000000
        /*07b0*/ 	.short	0x0101
        /*07b2*/ 	.byte	0x16
	.zero		1


	//   ....[46]....
        /*07b4*/ 	.word	0x0000b7c0
        /*07b8*/ 	.word	0x000000ff
        /*07bc*/ 	.word	0x00000000
        /*07c0*/ 	.short	0x0101
        /*07c2*/ 	.byte	0x05
	.zero		1


	//   ....[47]....
        /*07c4*/ 	.word	0x0000dc20
        /*07c8*/ 	.word	0x00000019
        /*07cc*/ 	.word	0x00028c40
        /*07d0*/ 	.short	0x010a
        /*07d2*/ 	.byte	0x3f
	.zero		1


	//   ....[48]....
        /*07d4*/ 	.word	0x0000e050
        /*07d8*/ 	.word	0x00000019
        /*07dc*/ 	.word	0x00028c30
        /*07e0*/ 	.short	0x0107
        /*07e2*/ 	.byte	0x3f
	.zero		1


	//   ....[49]....
        /*07e4*/ 	.word	0x0000e120
        /*07e8*/ 	.word	0x00000019
        /*07ec*/ 	.word	0x00028c30
        /*07f0*/ 	.short	0x0101
        /*07f2*/ 	.byte	0x3f
	.zero		1


	//   ....[50]....
        /*07f4*/ 	.word	0x0000e820
        /*07f8*/ 	.word	0x00000011
        /*07fc*/ 	.word	0x00028c00
        /*0800*/ 	.short	0x0107
        /*0802*/ 	.byte	0x3f
	.zero		1


	//   ....[51]....
        /*0804*/ 	.word	0x0000e910
        /*0808*/ 	.word	0x00000011
        /*080c*/ 	.word	0x00028c00
        /*0810*/ 	.short	0x0101
        /*0812*/ 	.byte	0x3f
	.zero		1


	//   ....[52]....
        /*0814*/ 	.word	0x0000e930
        /*0818*/ 	.word	0x00000011
        /*081c*/ 	.word	0x00028c20
        /*0820*/ 	.short	0x010a
        /*0822*/ 	.byte	0x3f
	.zero		1


	//   ....[53]....
        /*0824*/ 	.word	0x0000e9c0
        /*0828*/ 	.word	0x00000019
        /*082c*/ 	.word	0x00028c60
        /*0830*/ 	.short	0x010a
        /*0832*/ 	.byte	0x3f
	.zero		1


	//   ....[54]....
        /*0834*/ 	.word	0x0000f220
        /*0838*/ 	.word	0x00000019
        /*083c*/ 	.word	0x00028c50
        /*0840*/ 	.short	0x0107
        /*0842*/ 	.byte	0x3f
	.zero		1


	//   ....[55]....
        /*0844*/ 	.word	0x0000f2f0
        /*0848*/ 	.word	0x00000019
        /*084c*/ 	.word	0x00028c50
        /*0850*/ 	.short	0x0101
        /*0852*/ 	.byte	0x3f
	.zero		1


	//   ....[56]....
        /*0854*/ 	.word	0x0000f620
        /*0858*/ 	.word	0x00000008
        /*085c*/ 	.word	0x00028c40
        /*0860*/ 	.short	0x010a
        /*0862*/ 	.byte	0x3f
	.zero		1


	//   ....[57]....
        /*0864*/ 	.word	0x0000f950
        /*0868*/ 	.word	0x00000008
        /*086c*/ 	.word	0x00028c30
        /*0870*/ 	.short	0x0107
        /*0872*/ 	.byte	0x3f
	.zero		1


	//   ....[58]....
        /*0874*/ 	.word	0x0000fa10
        /*0878*/ 	.word	0x00000008
        /*087c*/ 	.word	0x00028c30
        /*0880*/ 	.short	0x0101
        /*0882*/ 	.byte	0x3f
	.zero		1


	//   ....[59]....
        /*0884*/ 	.word	0x0000fa40
        /*0888*/ 	.word	0x00000008
        /*088c*/ 	.word	0x00028c60
        /*0890*/ 	.short	0x010a
        /*0892*/ 	.byte	0x3f
	.zero		1


	//   ....[60]....
        /*0894*/ 	.word	0x000100a0
        /*0898*/ 	.word	0x00000008
        /*089c*/ 	.word	0x00028c50
        /*08a0*/ 	.short	0x0107
        /*08a2*/ 	.byte	0x3f
	.zero		1


	//   ....[61]....
        /*08a4*/ 	.word	0x00010160
        /*08a8*/ 	.word	0x00000008
        /*08ac*/ 	.word	0x00028c50
        /*08b0*/ 	.short	0x0101
        /*08b2*/ 	.byte	0x3f
	.zero		1


	//   ....[62]....
        /*08b4*/ 	.word	0x00010540
        /*08b8*/ 	.word	0x00000007
        /*08bc*/ 	.word	0x00028c20
        /*08c0*/ 	.short	0x010a
        /*08c2*/ 	.byte	0x3f
	.zero		1


	//   ....[63]....
        /*08c4*/ 	.word	0x000106c0
        /*08c8*/ 	.word	0x00000005
        /*08cc*/ 	.word	0x00028c40
        /*08d0*/ 	.short	0x010a
        /*08d2*/ 	.byte	0x3f
	.zero		1


	//   ....[64]....
        /*08d4*/ 	.word	0x00010760
        /*08d8*/ 	.word	0x00000003
        /*08dc*/ 	.word	0x00028c40
        /*08e0*/ 	.short	0x010a
        /*08e2*/ 	.byte	0x3f
	.zero		1


	//   ....[65]....
        /*08e4*/ 	.word	0x000107a0
        /*08e8*/ 	.word	0x00000005
        /*08ec*/ 	.word	0x00028c60
        /*08f0*/ 	.short	0x010a
        /*08f2*/ 	.byte	0x3f
	.zero		1


	//   ....[66]....
        /*08f4*/ 	.word	0x000107e0
        /*08f8*/ 	.word	0x00000003
        /*08fc*/ 	.word	0x00028c60
        /*0900*/ 	.short	0x010a
        /*0902*/ 	.byte	0x3f
	.zero		1


	//   ....[67]....
        /*0904*/ 	.word	0x00010850
        /*0908*/ 	.word	0x00000003
        /*090c*/ 	.word	0x00028c50
        /*0910*/ 	.short	0x010a
        /*0912*/ 	.byte	0x3f
	.zero		1


	//   ....[68]....
        /*0914*/ 	.word	0x000108b0
        /*0918*/ 	.word	0x00000003
        /*091c*/ 	.word	0x00028c50
        /*0920*/ 	.short	0x010a
        /*0922*/ 	.byte	0x3f
	.zero		1


	//   ....[69]....
        /*0924*/ 	.word	0x00010910
        /*0928*/ 	.word	0x00000003
        /*092c*/ 	.word	0x00028c00
        /*0930*/ 	.short	0x010a
        /*0932*/ 	.byte	0x3f
	.zero		1


	//   ....[70]....
        /*0934*/ 	.word	0x00010960
        /*0938*/ 	.word	0x00000007
        /*093c*/ 	.word	0x00028c30
        /*0940*/ 	.short	0x010a
        /*0942*/ 	.byte	0x3f
	.zero		1


	//   ....[71]....
        /*0944*/ 	.word	0x000109b0
        /*0948*/ 	.word	0x00000007
        /*094c*/ 	.word	0x00028c50
        /*0950*/ 	.short	0x010a
        /*0952*/ 	.byte	0x3f
	.zero		1


	//   ....[72]....
        /*0954*/ 	.word	0x00010a10
        /*0958*/ 	.word	0x00000006
        /*095c*/ 	.word	0x00028c30
        /*0960*/ 	.short	0x010a
        /*0962*/ 	.byte	0x3f
	.zero		1


	//   ....[73]....
        /*0964*/ 	.word	0x00010a70
        /*0968*/ 	.word	0x00000008
        /*096c*/ 	.word	0x00028c50
        /*0970*/ 	.short	0x010a
        /*0972*/ 	.byte	0x3f
	.zero		1


	//   ....[74]....
        /*0974*/ 	.word	0x00010ad0
        /*0978*/ 	.word	0x00000006
        /*097c*/ 	.word	0x00028c30
        /*0980*/ 	.short	0x010a
        /*0982*/ 	.byte	0x3f
	.zero		1


	//   ....[75]....
        /*0984*/ 	.word	0x00010b30
        /*0988*/ 	.word	0x00000008
        /*098c*/ 	.word	0x00028c50
        /*0990*/ 	.short	0x010a
        /*0992*/ 	.byte	0x3f
	.zero		1


	//   ....[76]....
        /*0994*/ 	.word	0x00010c30
        /*0998*/ 	.word	0x00000019
        /*099c*/ 	.word	0x00028c40
        /*09a0*/ 	.short	0x010a
        /*09a2*/ 	.byte	0x3f
	.zero		1


	//   ....[77]....
        /*09a4*/ 	.word	0x00011590
        /*09a8*/ 	.word	0x00000011
        /*09ac*/ 	.word	0x00028c20
        /*09b0*/ 	.short	0x010a
        /*09b2*/ 	.byte	0x3f
	.zero		1


	//   ....[78]....
        /*09b4*/ 	.word	0x000115e0
        /*09b8*/ 	.word	0x00000019
        /*09bc*/ 	.word	0x00028c60
        /*09c0*/ 	.short	0x010a
        /*09c2*/ 	.byte	0x3f
	.zero		1


	//   ....[79]....
        /*09c4*/ 	.word	0x00011e50
        /*09c8*/ 	.word	0x00000008
        /*09cc*/ 	.word	0x00028c40
        /*09d0*/ 	.short	0x010a
        /*09d2*/ 	.byte	0x3f
	.zero		1


	//   ....[80]....
        /*09d4*/ 	.word	0x000122d0
        /*09d8*/ 	.word	0x00000008
        /*09dc*/ 	.word	0x00028c60
        /*09e0*/ 	.short	0x010a
        /*09e2*/ 	.byte	0x3f
	.zero		1


	//   ....[81]....
        /*09e4*/ 	.word	0x00012b00
        /*09e8*/ 	.word	0x00000007
        /*09ec*/ 	.word	0x00028c20
        /*09f0*/ 	.short	0x010a
        /*09f2*/ 	.byte	0x3f
	.zero		1


	//   ....[82]....
        /*09f4*/ 	.word	0x00012ca0
        /*09f8*/ 	.word	0x00000005
        /*09fc*/ 	.word	0x00028c40
        /*0a00*/ 	.short	0x010a
        /*0a02*/ 	.byte	0x3f
	.zero		1


	//   ....[83]....
        /*0a04*/ 	.word	0x00012cf0
        /*0a08*/ 	.word	0x00000003
        /*0a0c*/ 	.word	0x00028c40
        /*0a10*/ 	.short	0x010a
        /*0a12*/ 	.byte	0x3f
	.zero		1


	//   ....[84]....
        /*0a14*/ 	.word	0x00012d40
        /*0a18*/ 	.word	0x00000005
        /*0a1c*/ 	.word	0x00028c60
        /*0a20*/ 	.short	0x010a
        /*0a22*/ 	.byte	0x3f
	.zero		1


	//----- nvinfo : EIATTR_NUM_MBARRIERS
	.align		4
.L_502:
        /*0a24*/ 	.byte	0x03, 0x38
        /*0a26*/ 	.short	0x0016


	//----- nvinfo : EIATTR_EXIT_INSTR_OFFSETS
	.align		4
        /*0a28*/ 	.byte	0x04, 0x1c
        /*0a2a*/ 	.short	(.L_504 - .L_503)


	//   ....[0]....
.L_503:
        /*0a2c*/ 	.word	0x00000930


	//   ....[1]....
        /*0a30*/ 	.word	0x0000c8b0


	//   ....[2]....
        /*0a34*/ 	.word	0x00010830


	//----- nvinfo : EIATTR_MAX_THREADS
	.align		4
.L_504:
        /*0a38*/ 	.byte	0x04, 0x05
        /*0a3a*/ 	.short	(.L_506 - .L_505)
.L_505:
        /*0a3c*/ 	.word	0x00000180
        /*0a40*/ 	.word	0x00000001
        /*0a44*/ 	.word	0x00000001


	//----- nvinfo : EIATTR_CRS_STACK_SIZE
	.align		4
.L_506:
        /*0a48*/ 	.byte	0x04, 0x1e
        /*0a4a*/ 	.short	(.L_508 - .L_507)
.L_507:
        /*0a4c*/ 	.word	0x00000000


	//----- nvinfo : EIATTR_CBANK_PARAM_SIZE
	.align		4
.L_508:
        /*0a50*/ 	.byte	0x03, 0x19
        /*0a52*/ 	.short	0x0af0


	//----- nvinfo : EIATTR_PARAM_CBANK
	.align		4
        /*0a54*/ 	.byte	0x04, 0x0a
        /*0a56*/ 	.short	(.L_510 - .L_509)
	.align		4
.L_509:
        /*0a58*/ 	.word	index@(.nv.constant0._ZN7cutlass13device_kernelIN5flash11enable_sm90INS1_16FlashAttnFwdSm90INS1_25CollectiveMainloopFwdSm90ILi2EN4cute5tupleIJNS5_1CILi1EEES8_S8_EEENS6_IJNS7_ILi64EEESA_SA_EEELi512ENS_6half_tEfNS_4arch4Sm90ELb1ELb0ELb1ELb0ELb1ELb0ELb0ELb0ELb0ELb1ELb0ELb0EEENS1_21CollectiveEpilogueFwdINS6_IJSA_NS7_ILi512EEESA_EEES9_SC_SE_Li256ELb0ELb1ELb0ELb0EEENS1_30DynamicPersistentTileSchedulerILi256ELi128ELb0ELb1ELb1EEEEEEEEEvNT_6ParamsE)
        /*0a5c*/ 	.short	0x0210
        /*0a5e*/ 	.short	0x0af0


	//----- nvinfo : EIATTR_SW_WAR
	.align		4
.L_510:
        /*0a60*/ 	.byte	0x04, 0x36
        /*0a62*/ 	.short	(.L_512 - .L_511)
.L_511:
        /*0a64*/ 	.word	0x00000008
.L_512:


//--------------------- .nv.info._ZN7cutlass13device_kernelIN5flash11enable_sm90INS1_16FlashAttnFwdSm90INS1_25CollectiveMainloopFwdSm90ILi2EN4cute5tupleIJNS5_1CILi1EEES8_S8_EEENS6_IJNS7_ILi64EEESA_SA_EEELi512ENS_6half_tEfNS_4arch4Sm90ELb1ELb0ELb1ELb0ELb1ELb0ELb1ELb0ELb0ELb1ELb0ELb0EEENS1_21CollectiveEpilogueFwdINS6_IJSA_NS7_ILi512EEESA_EEES9_SC_SE_Li256ELb0ELb1ELb0ELb0EEENS1_30DynamicPersistentTileSchedulerILi256ELi128ELb0ELb1ELb1EEEEEEEEEvNT_6ParamsE --------------------------
	.section	.nv.info._ZN7cutlass13device_kernelIN5flash11enable_sm90INS1_16FlashAttnFwdSm90INS1_25CollectiveMainloopFwdSm90ILi2EN4cute5tupleIJNS5_1CILi1EEES8_S8_EEENS6_IJNS7_ILi64EEESA_SA_EEELi512ENS_6half_tEfNS_4arch4Sm90ELb1ELb0ELb1ELb0ELb1ELb0ELb1ELb0ELb0ELb1ELb0ELb0EEENS1_21CollectiveEpilogueFwdINS6_IJSA_NS7_ILi512EEESA_EEES9_SC_SE_Li256ELb0ELb1ELb0ELb0EEENS1_30DynamicPersistentTileSchedulerILi256ELi128ELb0ELb1ELb1EEEEEEEEEvNT_6ParamsE,"",@"SHT_CUDA_INFO"
	.sectionflags	@""
	.align	4


	//----- nvinfo : EIATTR_CUDA_API_VERSION
	.align		4
        /*0000*/ 	.byte	0x04, 0x37
        /*0002*/ 	.short	(.L_514 - .L_513)
.L_513:
        /*0004*/ 	.word	0x00000082


	//----- nvinfo : EIATTR_KPARAM_INFO
	.align		4
.L_514:
        /*0008*/ 	.byte	0x04, 0x17
        /*000a*/ 	.short	(.L_516 - .L_515)
.L_515:
        /*000c*/ 	.word	0x00000000
        /*0010*/ 	.short	0x0000
        /*0012*/ 	.short	0x0070
        /*0014*/ 	.byte	0x00, 0xf0, 0x01, 0x2e


	//----- nvinfo : EIATTR_SPARSE_MMA_MASK
	.align		4
.L_516:
        /*0018*/ 	.byte	0x03, 0x50
        /*001a*/ 	.short	0x0000


	//----- nvinfo : EIATTR_MAXREG_COUNT
	.align		4
        /*001c*/ 	.byte	0x03, 0x1b
        /*001e*/ 	.short	0x00a8


	//----- nvinfo : EIATTR_NUM_BARRIERS
	.align		4
        /*0020*/ 	.byte	0x02, 0x4c
        /*0022*/ 	.byte	0x10
	.zero		1


	//----- nvinfo : EIATTR_EXTERNS
	.align		4
        /*0024*/ 	.byte	0x04, 0x0f
        /*0026*/ 	.short	(.L_518 - .L_517)


	//   ....[0]....
	.align		4
.L_517:
        /*0028*/ 	.word	index@(__assertfail)


	//----- nvinfo : EIATTR_ANNOTATIONS
	.align		4
.L_518:
        /*002c*/ 	.byte	0x04, 0x55
        /*002e*/ 	.short	(.L_520 - .L_519)


	//   ....[0]....
.L_519:
        /*0030*/ 	.word	0x00000001
        /*0034*/ 	.byte	0xe0, 0x05, 0x01, 0x00, 0x01, 0x00, 0x00, 0x00, 0xe0, 0x06, 0x01, 0x00, 0x01, 0x00, 0x00, 0x00
        /*0044*/ 	.byte	0x20, 0x0e, 0x01, 0x00, 0x01, 0x00, 0x00, 0x00, 0x50, 0x0e, 0x01, 0x00, 0x01, 0x00, 0x00, 0x00
        /*0054*/ 	.byte	0x40, 0x1c, 0x01, 0x00, 0x01, 0x00, 0x00, 0x00, 0x50, 0x1c, 0x01, 0x00, 0x01, 0x00, 0x00, 0x00
        /*0064*/ 	.byte	0xb0, 0x2a, 0x01, 0x00, 0x01, 0x00, 0x00, 0x00, 0xc0, 0x2a, 0x01, 0x00, 0x01, 0x00, 0x00, 0x00
        /*0074*/ 	.byte	0x40, 0x33, 0x01, 0x00, 0x01, 0x00, 0x00, 0x00, 0x60, 0x33, 0x01, 0x00, 0x01, 0x00, 0x00, 0x00
        /*0084*/ 	.byte	0xa0, 0x34, 0x01, 0x00, 0x01, 0x00, 0x00, 0x00, 0xc0, 0x34, 0x01, 0x00, 0x01, 0x00, 0x00, 0x00
        /*0094*/ 	.byte	0xb0, 0x4f, 0x01, 0x00


	//----- nvinfo : EIATTR_MERCURY_ISA_VERSION
	.align		4
.L_520:
        /*0098*/ 	.byte	0x03, 0x5f
        /*009a*/ 	.short	0x0101


	//----- nvinfo : EIATTR_INT_WARP_WIDE_INSTR_OFFSETS
	.align		4
        /*009c*/ 	.byte	0x04, 0x31
        /*009e*/ 	.short	(.L_522 - .L_521)


	//   ....[0]....
.L_521:
        /*00a0*/ 	.word	0x000000c0


	//   ....[1]....
        /*00a4*/ 	.word	0x000000d0


	//   ....[2]....
        /*00a8*/ 	.word	0x000000e0


	//   ....[3]....
        /*00ac*/ 	.word	0x00000180


	//   ....[4]....
        /*00b0*/ 	.word	0x00011360


	//   ....[5]....
        /*00b4*/ 	.word	0x000113f0


	//   ....[6]....
        /*00b8*/ 	.word	0x00014d40


	//   ....[7]....
        /*00bc*/ 	.word	0x00014dd0


	//----- nvinfo : EIATTR_COOP_GROUP_MASK_REGIDS
	.align		4
.L_522:
        /*00c0*/ 	.byte	0x04, 0x29
        /*00c2*/ 	.short	(.L_524 - .L_523)


	//   ....[0]....
.L_523:
        /*00c4*/ 	.word	0xffffffff


	//   ....[1]....
        /*00c8*/ 	.word	0xffffffff


	//   ....[2]....
        /*00cc*/ 	.word	0xffffffff


	//   ....[3]....
        /*00d0*/ 	.word	0xffffffff


	//   ....[4]....
        /*00d4*/ 	.word	0xffffffff


	//   ....[5]....
        /*00d8*/ 	.word	0xffffffff


	//   ....[6]....
        /*00dc*/ 	.word	0xffffffff


	//   ....[7]....
        /*00e0*/ 	.word	0xffffffff


	//   ....[8]....
        /*00e4*/ 	.word	0xffffffff


	//   ....[9]....
        /*00e8*/ 	.word	0xffffffff


	//   ....[10]....
        /*00ec*/ 	.word	0xffffffff


	//   ....[11]....
        /*00f0*/ 	.word	0xffffffff


	//   ....[12]....
        /*00f4*/ 	.word	0xffffffff


	//   ....[13]....
        /*00f8*/ 	.word	0xffffffff


	//   ....[14]....
        /*00fc*/ 	.word	0xffffffff


	//   ....[15]....
        /*0100*/ 	.word	0xffffffff


	//   ....[16]....
        /*0104*/ 	.word	0xffffffff


	//   ....[17]....
        /*0108*/ 	.word	0xffffffff


	//   ....[18]....
        /*010c*/ 	.word	0xffffffff


	//   ....[19]....
        /*0110*/ 	.word	0xffffffff


	//   ....[20]....
        /*0114*/ 	.word	0xffffffff


	//   ....[21]....
        /*0118*/ 	.word	0xffffffff


	//   ....[22]....
        /*011c*/ 	.word	0xffffffff


	//   ....[23]....
        /*0120*/ 	.word	0xffffffff


	//   ....[24]....
        /*0124*/ 	.word	0xffffffff


	//   ....[25]....
        /*0128*/ 	.word	0xffffffff


	//   ....[26]....
        /*012c*/ 	.word	0xffffffff


	//   ....[27]....
        /*0130*/ 	.word	0xffffffff


	//   ....[28]....
        /*0134*/ 	.word	0xffffffff


	//   ....[29]....
        /*0138*/ 	.word	0xffffffff


	//   ....[30]....
        /*013c*/ 	.word	0xffffffff


	//   ....[31]....
        /*0140*/ 	.word	0xffffffff


	//   ....[32]....
        /*0144*/ 	.word	0xffffffff


	//   ....[33]....
        /*0148*/ 	.word	0xffffffff


	//   ....[34]....
        /*014c*/ 	.word	0xffffffff


	//   ....[35]....
        /*0150*/ 	.word	0xffffffff


	//   ....[36]....
        /*0154*/ 	.word	0xffffffff


	//   ....[37]....
        /*0158*/ 	.word	0xffffffff


	//   ....[38]....
        /*015c*/ 	.word	0xffffffff


	//   ....[39]....
        /*0160*/ 	.word	0xffffffff


	//   ....[40]....
        /*0164*/ 	.word	0xffffffff


	//   ....[41]....
        /*0168*/ 	.word	0xffffffff


	//   ....[42]....
        /*016c*/ 	.word	0xffffffff


	//   ....[43]....
        /*0170*/ 	.word	0xffffffff


	//   ....[44]....
        /*0174*/ 	.word	0xffffffff


	//   ....[45]....
        /*0178*/ 	.word	0xffffffff


	//   ....[46]....
        /*017c*/ 	.word	0xffffffff


	//   ....[47]....
        /*0180*/ 	.word	0xffffffff


	//   ....[48]....
        /*0184*/ 	.word	0xffffffff


	//   ....[49]....
        /*0188*/ 	.word	0xffffffff


	//   ....[50]....
        /*018c*/ 	.word	0xffffffff


	//   ....[51]....
        /*0190*/ 	.word	0xffffffff


	//   ....[52]....
        /*0194*/ 	.word	0xffffffff


	//   ....[53]....
        /*0198*/ 	.word	0xffffffff


	//   ....[54]....
        /*019c*/ 	.word	0xffffffff


	//   ....[55]....
        /*01a0*/ 	.word	0xffffffff


	//   ....[56]....
        /*01a4*/ 	.word	0xffffffff


	//   ....[57]....
        /*01a8*/ 	.word	0xffffffff


	//   ....[58]....
        /*01ac*/ 	.word	0xffffffff


	//   ....[59]....
        /*01b0*/ 	.word	0xffffffff


	//   ....[60]....
        /*01b4*/ 	.word	0xffffffff


	//   ....[61]....
        /*01b8*/ 	.word	0xffffffff


	//   ....[62]....
        /*01bc*/ 	.word	0xffffffff


	//   ....[63]....
        /*01c0*/ 	.word	0xffffffff


	//   ....[64]....
        /*01c4*/ 	.word	0xffffffff


	//   ....[65]....
        /*01c8*/ 	.word	0xffffffff


	//   ....[66]....
        /*01cc*/ 	.word	0xffffffff


	//   ....[67]....
        /*01d0*/ 	.word	0xffffffff


	//   ....[68]....
        /*01d4*/ 	.word	0xffffffff


	//   ....[69]....
        /*01d8*/ 	.word	0xffffffff


	//   ....[70]....
        /*01dc*/ 	.word	0xffffffff


	//   ....[71]....
        /*01e0*/ 	.word	0xffffffff


	//   ....[72]....
        /*01e4*/ 	.word	0xffffffff


	//   ....[73]....
        /*01e8*/ 	.word	0xffffffff


	//   ....[74]....
        /*01ec*/ 	.word	0xffffffff


	//   ....[75]....
        /*01f0*/ 	.word	0xffffffff


	//   ....[76]....
        /*01f4*/ 	.word	0xffffffff


	//   ....[77]....
        /*01f8*/ 	.word	0xffffffff


	//   ....[78]....
        /*01fc*/ 	.word	0xffffffff


	//   ....[79]....
        /*0200*/ 	.word	0xffffffff


	//   ....[80]....
        /*0204*/ 	.word	0xffffffff


	//   ....[81]....
        /*0208*/ 	.word	0xffffffff


	//   ....[82]....
        /*020c*/ 	.word	0xffffffff


	//   ....[83]....
        /*0210*/ 	.word	0xffffffff


	//   ....[84]....
        /*0214*/ 	.word	0xffffffff


	//   ....[85]....
        /*0218*/ 	.word	0xffffffff


	//   ....[86]....
        /*021c*/ 	.word	0xffffffff


	//   ....[87]....
        /*0220*/ 	.word	0xffffffff


	//   ....[88]....
        /*0224*/ 	.word	0xffffffff


	//   ....[89]....
        /*0228*/ 	.word	0xffffffff


	//   ....[90]....
        /*022c*/ 	.word	0xffffffff


	//   ....[91]....
        /*0230*/ 	.word	0xffffffff


	//   ....[92]....
        /*0234*/ 	.word	0xffffffff


	//   ....[93]....
        /*0238*/ 	.word	0xffffffff


	//   ....[94]....
        /*023c*/ 	.word	0xffffffff


	//   ....[95]....
        /*0240*/ 	.word	0xffffffff


	//   ....[96]....
        /*0244*/ 	.word	0xffffffff


	//   ....[97]....
        /*0248*/ 	.word	0xffffffff


	//   ....[98]....
        /*024c*/ 	.word	0x0500000f


	//   ....[99]....
        /*0250*/ 	.word	0x0500000f


	//   ....[100]....
        /*0254*/ 	.word	0x0500000f


	//   ....[101]....
        /*0258*/ 	.word	0x0500000f


	//   ....[102]....
        /*025c*/ 	.word	0x0500000f


	//   ....[103]....
        /*0260*/ 	.word	0x0500000f


	//   ....[104]....
        /*0264*/ 	.word	0x0500000f


	//   ....[105]....
        /*0268*/ 	.word	0x0500000f


	//   ....[106]....
        /*026c*/ 	.word	0x0500000f


	//   ....[107]....
        /*0270*/ 	.word	0x0500000f


	//   ....[108]....
        /*0274*/ 	.word	0x0500000f


	//   ....[109]....
        /*0278*/ 	.word	0x0500000f


	//   ....[110]....
        /*027c*/ 	.word	0x0500000f


	//   ....[111]....
        /*0280*/ 	.word	0x0500000f


	//   ....[112]....
        /*0284*/ 	.word	0x0500000f


	//   ....[113]....
        /*0288*/ 	.word	0x0500000f


	//   ....[114]....
        /*028c*/ 	.word	0x0500000f


	//   ....[115]....
        /*0290*/ 	.word	0x0500000f


	//   ....[116]....
        /*0294*/ 	.word	0x0500000f


	//   ....[117]....
        /*0298*/ 	.word	0x0500000f


	//   ....[118]....
        /*029c*/ 	.word	0x0500000f


	//   ....[119]....
        /*02a0*/ 	.word	0x0500000f


	//   ....[120]....
        /*02a4*/ 	.word	0x0500000f


	//   ....[121]....
        /*02a8*/ 	.word	0x0500000f


	//   ....[122]....
        /*02ac*/ 	.word	0x0500000f


	//   ....[123]....
        /*02b0*/ 	.word	0x0500000f


	//   ....[124]....
        /*02b4*/ 	.word	0x0500000f


	//   ....[125]....
        /*02b8*/ 	.word	0x0500000f


	//   ....[126]....
        /*02bc*/ 	.word	0x0500000f


	//   ....[127]....
        /*02c0*/ 	.word	0x0500000f


	//   ....[128]....
        /*02c4*/ 	.word	0x0500000f


	//   ....[129]....
        /*02c8*/ 	.word	0x0500000f


	//   ....[130]....
        /*02cc*/ 	.word	0x0500000f


	//   ....[131]....
        /*02d0*/ 	.word	0x0500000f


	//   ....[132]....
        /*02d4*/ 	.word	0x0500000f


	//   ....[133]....
        /*02d8*/ 	.word	0x0500000f


	//   ....[134]....
        /*02dc*/ 	.word	0x0500000f


	//   ....[135]....
        /*02e0*/ 	.word	0x0500000f


	//   ....[136]....
        /*02e4*/ 	.word	0x0500000f


	//   ....[137]....
        /*02e8*/ 	.word	0x0500000f


	//   ....[138]....
        /*02ec*/ 	.word	0x0500000f


	//   ....[139]....
        /*02f0*/ 	.word	0x0500000f


	//   ....[140]....
        /*02f4*/ 	.word	0x0500000f


	//   ....[141]....
        /*02f8*/ 	.word	0x0500000f


	//   ....[142]....
        /*02fc*/ 	.word	0x0500000f


	//   ....[143]....
        /*0300*/ 	.word	0x0500000f


	//   ....[144]....
        /*0304*/ 	.word	0x0500000f


	//   ....[145]....
        /*0308*/ 	.word	0x0500000f


	//   ....[146]....
        /*030c*/ 	.word	0x0500000f


	//   ....[147]....
        /*0310*/ 	.word	0x0500000f


	//   ....[148]....
        /*0314*/ 	.word	0x0500000f


	//----- nvinfo : EIATTR_COOP_GROUP_INSTR_OFFSETS
	.align		4
.L_524:
        /*0318*/ 	.byte	0x04, 0x28
        /*031a*/ 	.short	(.L_526 - .L_525)


	//   ....[0]....
.L_525:
        /*031c*/ 	.word	0x00000080


	//   ....[1]....
        /*0320*/ 	.word	0x00000090


	//   ....[2]....
        /*0324*/ 	.word	0x000002b0


	//   ....[3]....
        /*0328*/ 	.word	0x00000410


	//   ....[4]....
        /*032c*/ 	.word	0x00000530


	//   ....[5]....
        /*0330*/ 	.word	0x00000690


	//   ....[6]....
        /*0334*/ 	.word	0x00001860


	//   ....[7]....
        /*0338*/ 	.word	0x000035b0


	//   ....[8]....
        /*033c*/ 	.word	0x00004540


	//   ....[9]....
        /*0340*/ 	.word	0x00005450


	//   ....[10]....
        /*0344*/ 	.word	0x00005490


	//   ....[11]....
        /*0348*/ 	.word	0x000058f0


	//   ....[12]....
        /*034c*/ 	.word	0x00005a30


	//   ....[13]....
        /*0350*/ 	.word	0x00005d80


	//   ....[14]....
        /*0354*/ 	.word	0x00005e40


	//   ....[15]....
        /*0358*/ 	.word	0x00006660


	//   ....[16]....
        /*035c*/ 	.word	0x000073f0


	//   ....[17]....
        /*0360*/ 	.word	0x00008280


	//   ....[18]....
        /*0364*/ 	.word	0x000082a0


	//   ....[19]....
        /*0368*/ 	.word	0x00008720


	//   ....[20]....
        /*036c*/ 	.word	0x00008860


	//   ....[21]....
        /*0370*/ 	.word	0x00008bf0


	//   ....[22]....
        /*0374*/ 	.word	0x00008c70


	//   ....[23]....
        /*0378*/ 	.word	0x00009db0


	//   ....[24]....
        /*037c*/ 	.word	0x0000aa90


	//   ....[25]....
        /*0380*/ 	.word	0x0000ba70


	//   ....[26]....
        /*0384*/ 	.word	0x0000bae0


	//   ....[27]....
        /*0388*/ 	.word	0x0000be20


	//   ....[28]....
        /*038c*/ 	.word	0x0000bfe0


	//   ....[29]....
        /*0390*/ 	.word	0x0000cf30


	//   ....[30]....
        /*0394*/ 	.word	0x0000d000


	//   ....[31]....
        /*0398*/ 	.word	0x0000d030


	//   ....[32]....
        /*039c*/ 	.word	0x0000d090


	//   ....[33]....
        /*03a0*/ 	.word	0x0000d0b0


	//   ....[34]....
        /*03a4*/ 	.word	0x0000e2b0


	//   ....[35]....
        /*03a8*/ 	.word	0x0000edf0


	//   ....[36]....
        /*03ac*/ 	.word	0x0000ee20


	//   ....[37]....
        /*03b0*/ 	.word	0x0000ee50


	//   ....[38]....
        /*03b4*/ 	.word	0x0000ee70


	//   ....[39]....
        /*03b8*/ 	.word	0x0000f4b0


	//   ....[40]....
        /*03bc*/ 	.word	0x0000f4d0


	//   ....[41]....
        /*03c0*/ 	.word	0x0000f700


	//   ....[42]....
        /*03c4*/ 	.word	0x0000f720


	//   ....[43]....
        /*03c8*/ 	.word	0x000100a0


	//   ....[44]....
        /*03cc*/ 	.word	0x000100c0


	//   ....[45]....
        /*03d0*/ 	.word	0x00010300


	//   ....[46]....
        /*03d4*/ 	.word	0x00010320


	//   ....[47]....
        /*03d8*/ 	.word	0x00010610


	//   ....[48]....
        /*03dc*/ 	.word	0x00011e00


	//   ....[49]....
        /*03e0*/ 	.word	0x00011e20


	//   ....[50]....
        /*03e4*/ 	.word	0x00011e40


	//   ....[51]....
        /*03e8*/ 	.word	0x00011e90


	//   ....[52]....
        /*03ec*/ 	.word	0x00011ec0


	//   ....[53]....
        /*03f0*/ 	.word	0x00011f10


	//   ....[54]....
        /*03f4*/ 	.word	0x00011f40


	//   ....[55]....
        /*03f8*/ 	.word	0x00011f50


	//   ....[56]....
        /*03fc*/ 	.word	0x00012610


	//   ....[57]....
        /*0400*/ 	.word	0x00012640


	//   ....[58]....
        /*0404*/ 	.word	0x00012690


	//   ....[59]....
        /*0408*/ 	.word	0x00012700


	//   ....[60]....
        /*040c*/ 	.word	0x00012720


	//   ....[61]....
        /*0410*/ 	.word	0x000127a0


	//   ....[62]....
        /*0414*/ 	.word	0x000127c0


	//   ....[63]....
        /*0418*/ 	.word	0x000127e0


	//   ....[64]....
        /*041c*/ 	.word	0x00012de0


	//   ....[65]....
        /*0420*/ 	.word	0x00012e10


	//   ....[66]....
        /*0424*/ 	.word	0x00012e70


	//   ....[67]....
        /*0428*/ 	.word	0x00012f60


	//   ....[68]....
        /*042c*/ 	.word	0x00012f80


	//   ....[69]....
        /*0430*/ 	.word	0x00013080


	//   ....[70]....
        /*0434*/ 	.word	0x00013090


	//   ....[71]....
        /*0438*/ 	.word	0x000130c0


	//   ....[72]....
        /*043c*/ 	.word	0x00013690


	//   ....[73]....
        /*0440*/ 	.word	0x000136c0


	//   ....[74]....
        /*0444*/ 	.word	0x000136f0


	//   ....[75]....
        /*0448*/ 	.word	0x00013750


	//   ....[76]....
        /*044c*/ 	.word	0x000138a0


	//   ....[77]....
        /*0450*/ 	.word	0x000138c0


	//   ....[78]....
        /*0454*/ 	.word	0x000138d0


	//   ....[79]....
        /*0458*/ 	.word	0x00013a20


	//   ....[80]....
        /*045c*/ 	.word	0x000142a0


	//   ....[81]....
        /*0460*/ 	.word	0x000142c0


	//   ....[82]....
        /*0464*/ 	.word	0x00014310


	//   ....[83]....
        /*0468*/ 	.word	0x00014320


	//   ....[84]....
        /*046c*/ 	.word	0x00014360


	//   ....[85]....
        /*0470*/ 	.word	0x00014370


	//   ....[86]....
        /*0474*/ 	.word	0x00014380


	//   ....[87]....
        /*0478*/ 	.word	0x000143c0


	//   ....[88]....
        /*047c*/ 	.word	0x000146e0


	//   ....[89]....
        /*0480*/ 	.word	0x00014720


	//   ....[90]....
        /*0484*/ 	.word	0x00014740


	//   ....[91]....
        /*0488*/ 	.word	0x000147b0


	//   ....[92]....
        /*048c*/ 	.word	0x000147d0


	//   ....[93]....
        /*0490*/ 	.word	0x000147f0


	//   ....[94]....
        /*0494*/ 	.word	0x00014890


	//   ....[95]....
        /*0498*/ 	.word	0x000148b0


	//   ....[96]....
        /*049c*/ 	.word	0x00014ef0


	//   ....[97]....
        /*04a0*/ 	.word	0x000150d0


	//   ....[98]....
        /*04a4*/ 	.word	0x00015650


	//   ....[99]....
        /*04a8*/ 	.word	0x00015730


	//   ....[100]....
        /*04ac*/ 	.word	0x000157d0


	//   ....[101]....
        /*04b0*/ 	.word	0x00015830


	//   ....[102]....
        /*04b4*/ 	.word	0x000158f0


	//   ....[103]....
        /*04b8*/ 	.word	0x00015960


	//   ....[104]....
        /*04bc*/ 	.word	0x00015a30


	//   ....[105]....
        /*04c0*/ 	.word	0x00015a90


	//   ....[106]....
        /*04c4*/ 	.word	0x00015b40


	//   ....[107]....
        /*04c8*/ 	.word	0x00015bf0


	//   ....[108]....
        /*04cc*/ 	.word	0x00015c70


	//   ....[109]....
        /*04d0*/ 	.word	0x00015cd0


	//   ....[110]....
        /*04d4*/ 	.word	0x00015db0


	//   ....[111]....
        /*04d8*/ 	.word	0x00015e20


	//   ....[112]....
        /*04dc*/ 	.word	0x00015f00


	//   ....[113]....
        /*04e0*/ 	.word	0x00015f60


	//   ....[114]....
        /*04e4*/ 	.word	0x00016010


	//   ....[115]....
        /*04e8*/ 	.word	0x000160a0


	//   ....[116]....
        /*04ec*/ 	.word	0x00016150


	//   ....[117]....
        /*04f0*/ 	.word	0x00016250


	//   ....[118]....
        /*04f4*/ 	.word	0x00016340


	//   ....[119]....
        /*04f8*/ 	.word	0x000164f0


	//   ....[120]....
        /*04fc*/ 	.word	0x00016540


	//   ....[121]....
        /*0500*/ 	.word	0x00016650


	//   ....[122]....
        /*0504*/ 	.word	0x00016730


	//   ....[123]....
        /*0508*/ 	.word	0x000168a0


	//   ....[124]....
        /*050c*/ 	.word	0x000169a0


	//   ....[125]....
        /*0510*/ 	.word	0x00016bc0


	//   ....[126]....
        /*0514*/ 	.word	0x00016c10


	//   ....[127]....
        /*0518*/ 	.word	0x00016dd0


	//   ....[128]....
        /*051c*/ 	.word	0x00016e20


	//   ....[129]....
        /*0520*/ 	.word	0x00016fe0


	//   ....[130]....
        /*0524*/ 	.word	0x00017030


	//   ....[131]....
        /*0528*/ 	.word	0x00017110


	//   ....[132]....
        /*052c*/ 	.word	0x000171b0


	//   ....[133]....
        /*0530*/ 	.word	0x00017210


	//   ....[134]....
        /*0534*/ 	.word	0x000172c0


	//   ....[135]....
        /*0538*/ 	.word	0x00017320


	//   ....[136]....
        /*053c*/ 	.word	0x000173d0


	//   ....[137]....
        /*0540*/ 	.word	0x00017430


	//   ....[138]....
        /*0544*/ 	.word	0x000174e0


	//   ....[139]....
        /*0548*/ 	.word	0x000175d0


	//   ....[140]....
        /*054c*/ 	.word	0x000176b0


	//   ....[141]....
        /*0550*/ 	.word	0x00017790


	//   ....[142]....
        /*0554*/ 	.word	0x000178a0


	//   ....[143]....
        /*0558*/ 	.word	0x000179c0


	//   ....[144]....
        /*055c*/ 	.word	0x00017aa0


	//   ....[145]....
        /*0560*/ 	.word	0x00017bb0


	//   ....[146]....
        /*0564*/ 	.word	0x00017c90


	//   ....[147]....
        /*0568*/ 	.word	0x00017d20


	//   ....[148]....
        /*056c*/ 	.word	0x00017e40


	//----- nvinfo : EIATTR_REG_RECONFIG
	.align		4
.L_526:
        /*0570*/ 	.byte	0x01, 0x54
	.zero		2


	//----- nvinfo : EIATTR_SYSCALL_OFFSETS
	.align		4
        /*0574*/ 	.byte	0x04, 0x46
        /*0576*/ 	.short	(.L_528 - .L_527)


	//   ....[0]....
.L_527:
        /*0578*/ 	.word	0x00003760


	//   ....[1]....
        /*057c*/ 	.word	0x00011550


	//   ....[2]....
        /*0580*/ 	.word	0x000116a0


	//   ....[3]....
        /*0584*/ 	.word	0x00011790


	//   ....[4]....
        /*0588*/ 	.word	0x00012250


	//   ....[5]....
        /*058c*/ 	.word	0x00012a90


	//----- nvinfo : EIATTR_MBARRIER_INSTR_OFFSETS
	.align		4
.L_528:
        /*0590*/ 	.byte	0x04, 0x39
        /*0592*/ 	.short	(.L_530 - .L_529)


	//   ....[0]....
.L_529:
        /*0594*/ 	.word	0x00000190
        /*0598*/ 	.word	0x000000ff
        /*059c*/ 	.word	0x00038800
        /*05a0*/ 	.short	0x0100
        /*05a2*/ 	.byte	0x08
	.zero		1


	//   ....[1]....
        /*05a4*/ 	.word	0x000001a0
        /*05a8*/ 	.word	0x000000ff
        /*05ac*/ 	.word	0x00038810
        /*05b0*/ 	.short	0x0100
        /*05b2*/ 	.byte	0x08
	.zero		1


	//   ....[2]....
        /*05b4*/ 	.word	0x000001b0
        /*05b8*/ 	.word	0x000000ff
        /*05bc*/ 	.word	0x00038820
        /*05c0*/ 	.short	0x0100
        /*05c2*/ 	.byte	0x08
	.zero		1


	//   ....[3]....
        /*05c4*/ 	.word	0x00000260
        /*05c8*/ 	.word	0x000000ff
        /*05cc*/ 	.word	0x00038830
        /*05d0*/ 	.short	0x0100
        /*05d2*/ 	.byte	0x06
	.zero		1


	//   ....[4]....
        /*05d4*/ 	.word	0x00000270
        /*05d8*/ 	.word	0x000000ff
        /*05dc*/ 	.word	0x00038840
        /*05e0*/ 	.short	0x0100
        /*05e2*/ 	.byte	0x06
	.zero		1


	//   ....[5]....
        /*05e4*/ 	.word	0x00000280
        /*05e8*/ 	.word	0x000000ff
        /*05ec*/ 	.word	0x00038838
        /*05f0*/ 	.short	0x0100
        /*05f2*/ 	.byte	0x06
	.zero		1


	//   ....[6]....
        /*05f4*/ 	.word	0x00000290
        /*05f8*/ 	.word	0x000000ff
        /*05fc*/ 	.word	0x00038848
        /*0600*/ 	.short	0x0100
        /*0602*/ 	.byte	0x06
	.zero		1


	//   ....[7]....
        /*0604*/ 	.word	0x000003c0
        /*0608*/ 	.word	0x000000ff
        /*060c*/ 	.word	0x00038850
        /*0610*/ 	.short	0x0100
        /*0612*/ 	.byte	0x08
	.zero		1


	//   ....[8]....
        /*0614*/ 	.word	0x000003d0
        /*0618*/ 	.word	0x000000ff
        /*061c*/ 	.word	0x00038860
        /*0620*/ 	.short	0x0100
        /*0622*/ 	.byte	0x08
	.zero		1


	//   ....[9]....
        /*0624*/ 	.word	0x000003e0
        /*0628*/ 	.word	0x000000ff
        /*062c*/ 	.word	0x00038858
        /*0630*/ 	.short	0x0100
        /*0632*/ 	.byte	0x08
	.zero		1


	//   ....[10]....
        /*0634*/ 	.word	0x000003f0
        /*0638*/ 	.word	0x000000ff
        /*063c*/ 	.word	0x00038868
        /*0640*/ 	.short	0x0100
        /*0642*/ 	.byte	0x08
	.zero		1


	//   ....[11]....
        /*0644*/ 	.word	0x000004e0
        /*0648*/ 	.word	0x000000ff
        /*064c*/ 	.word	0x00038870
        /*0650*/ 	.short	0x0100
        /*0652*/ 	.byte	0x06
	.zero		1


	//   ....[12]....
        /*0654*/ 	.word	0x000004f0
        /*0658*/ 	.word	0x000000ff
        /*065c*/ 	.word	0x00038880
        /*0660*/ 	.short	0x0100
        /*0662*/ 	.byte	0x06
	.zero		1


	//   ....[13]....
        /*0664*/ 	.word	0x00000500
        /*0668*/ 	.word	0x000000ff
        /*066c*/ 	.word	0x00038878
        /*0670*/ 	.short	0x0100
        /*0672*/ 	.byte	0x06
	.zero		1


	//   ....[14]....
        /*0674*/ 	.word	0x00000510
        /*0678*/ 	.word	0x000000ff
        /*067c*/ 	.word	0x00038888
        /*0680*/ 	.short	0x0100
        /*0682*/ 	.byte	0x06
	.zero		1


	//   ....[15]....
        /*0684*/ 	.word	0x00000640
        /*0688*/ 	.word	0x000000ff
        /*068c*/ 	.word	0x00038890
        /*0690*/ 	.short	0x0100
        /*0692*/ 	.byte	0x08
	.zero		1


	//   ....[16]....
        /*0694*/ 	.word	0x00000650
        /*0698*/ 	.word	0x000000ff
        /*069c*/ 	.word	0x000388a0
        /*06a0*/ 	.short	0x0100
        /*06a2*/ 	.byte	0x08
	.zero		1


	//   ....[17]....
        /*06a4*/ 	.word	0x00000660
        /*06a8*/ 	.word	0x000000ff
        /*06ac*/ 	.word	0x00038898
        /*06b0*/ 	.short	0x0100
        /*06b2*/ 	.byte	0x08
	.zero		1


	//   ....[18]....
        /*06b4*/ 	.word	0x00000670
        /*06b8*/ 	.word	0x000000ff
        /*06bc*/ 	.word	0x000388a8
        /*06c0*/ 	.short	0x0100
        /*06c2*/ 	.byte	0x08
	.zero		1


	//   ....[19]....
        /*06c4*/ 	.word	0x000007b0
        /*06c8*/ 	.word	0x000000ff
        /*06cc*/ 	.word	0x000388b0
        /*06d0*/ 	.short	0x0100
        /*06d2*/ 	.byte	0x08
	.zero		1


	//   ....[20]....
        /*06d4*/ 	.word	0x000007c0
        /*06d8*/ 	.word	0x000000ff
        /*06dc*/ 	.word	0x000388c0
        /*06e0*/ 	.short	0x0100
        /*06e2*/ 	.byte	0x08
	.zero		1


	//   ....[21]....
        /*06e4*/ 	.word	0x000007d0
        /*06e8*/ 	.word	0x000000ff
        /*06ec*/ 	.word	0x000388b8
        /*06f0*/ 	.short	0x0100
        /*06f2*/ 	.byte	0x08
	.zero		1


	//   ....[22]....
        /*06f4*/ 	.word	0x000007e0
        /*06f8*/ 	.word	0x000000ff
        /*06fc*/ 	.word	0x000388c8
        /*0700*/ 	.short	0x0100
        /*0702*/ 	.byte	0x08
	.zero		1


	//   ....[23]....
        /*0704*/ 	.word	0x00001c30
        /*0708*/ 	.word	0x00000000
        /*070c*/ 	.word	0x00000000
        /*0710*/ 	.short	0x0101
        /*0712*/ 	.byte	0x3f
	.zero		1


	//   ....[24]....
        /*0714*/ 	.word	0x00002730
        /*0718*/ 	.word	0x00000000
        /*071c*/ 	.word	0x00000000
        /*0720*/ 	.short	0x0101
        /*0722*/ 	.byte	0x3f
	.zero		1


	//   ....[25]....
        /*0724*/ 	.word	0x000037e0
        /*0728*/ 	.word	0x00000011
        /*072c*/ 	.word	0x00038800
        /*0730*/ 	.short	0x010a
        /*0732*/ 	.byte	0x3f
	.zero		1


	//   ....[26]....
        /*0734*/ 	.word	0x00003840
        /*0738*/ 	.word	0x00000009
        /*073c*/ 	.word	0x00038830
        /*0740*/ 	.short	0x010a
        /*0742*/ 	.byte	0x3f
	.zero		1


	//   ....[27]....
        /*0744*/ 	.word	0x000038b0
        /*0748*/ 	.word	0x00000009
        /*074c*/ 	.word	0x00038830
        /*0750*/ 	.short	0x010a
        /*0752*/ 	.byte	0x3f
	.zero		1


	//   ....[28]....
        /*0754*/ 	.word	0x00003b30
        /*0758*/ 	.word	0x00000011
        /*075c*/ 	.word	0x00038810
        /*0760*/ 	.short	0x010a
        /*0762*/ 	.byte	0x3f
	.zero		1


	//   ....[29]....
        /*0764*/ 	.word	0x00003b70
        /*0768*/ 	.word	0x00000009
        /*076c*/ 	.word	0x00038850
        /*0770*/ 	.short	0x010a
        /*0772*/ 	.byte	0x3f
	.zero		1


	//   ....[30]....
        /*0774*/ 	.word	0x00003c40
        /*0778*/ 	.word	0x00000009
        /*077c*/ 	.word	0x00038850
        /*0780*/ 	.short	0x010a
        /*0782*/ 	.byte	0x3f
	.zero		1


	//   ....[31]....
        /*0784*/ 	.word	0x00006060
        /*0788*/ 	.word	0x00000018
        /*078c*/ 	.word	0x00000000
        /*0790*/ 	.short	0x0101
        /*0792*/ 	.byte	0x3f
	.zero		1


	//   ....[32]....
        /*0794*/ 	.word	0x00006790
        /*0798*/ 	.word	0x0000000a
        /*079c*/ 	.word	0x00000000
        /*07a0*/ 	.short	0x0101
        /*07a2*/ 	.byte	0x3f
	.zero		1


	//   ....[33]....
        /*07a4*/ 	.word	0x000068f0
        /*07a8*/ 	.word	0x00000009
        /*07ac*/ 	.word	0x00038830
        /*07b0*/ 	.short	0x010a
        /*07b2*/ 	.byte	0x3f
	.zero		1


	//   ....[34]....
        /*07b4*/ 	.word	0x00006940
        /*07b8*/ 	.word	0x00000009
        /*07bc*/ 	.word	0x00038830
        /*07c0*/ 	.short	0x010a
        /*07c2*/ 	.byte	0x3f
	.zero		1


	//   ....[35]....
        /*07c4*/ 	.word	0x00006ac0
        /*07c8*/ 	.word	0x00000009
        /*07cc*/ 	.word	0x00038850
        /*07d0*/ 	.short	0x010a
        /*07d2*/ 	.byte	0x3f
	.zero		1


	//   ....[36]....
        /*07d4*/ 	.word	0x00006b10
        /*07d8*/ 	.word	0x00000009
        /*07dc*/ 	.word	0x00038850
        /*07e0*/ 	.short	0x010a
        /*07e2*/ 	.byte	0x3f
	.zero		1


	//   ....[37]....
        /*07e4*/ 	.word	0x00008ec0
        /*07e8*/ 	.word	0x00000098
        /*07ec*/ 	.word	0x00000000
        /*07f0*/ 	.short	0x0101
        /*07f2*/ 	.byte	0x3f
	.zero		1


	//   ....[38]....
        /*07f4*/ 	.word	0x00009e60
        /*07f8*/ 	.word	0x0000000a
        /*07fc*/ 	.word	0x00000000
        /*0800*/ 	.short	0x0101
        /*0802*/ 	.byte	0x3f
	.zero		1


	//   ....[39]....
        /*0804*/ 	.word	0x00009f90
        /*0808*/ 	.word	0x00000009
        /*080c*/ 	.word	0x00038830
        /*0810*/ 	.short	0x010a
        /*0812*/ 	.byte	0x3f
	.zero		1


	//   ....[40]....
        /*0814*/ 	.word	0x00009fe0
        /*0818*/ 	.word	0x00000009
        /*081c*/ 	.word	0x00038830
        /*0820*/ 	.short	0x010a
        /*0822*/ 	.byte	0x3f
	.zero		1


	//   ....[41]....
        /*0824*/ 	.word	0x0000a160
        /*0828*/ 	.word	0x00000009
        /*082c*/ 	.word	0x00038850
        /*0830*/ 	.short	0x010a
        /*0832*/ 	.byte	0x3f
	.zero		1


	//   ....[42]....
        /*0834*/ 	.word	0x0000a1b0
        /*0838*/ 	.word	0x00000009
        /*083c*/ 	.word	0x00038850
        /*0840*/ 	.short	0x010a
        /*0842*/ 	.byte	0x3f
	.zero		1


	//   ....[43]....
        /*0844*/ 	.word	0x0000bed0
        /*0848*/ 	.word	0x00000098
        /*084c*/ 	.word	0x00000000
        /*0850*/ 	.short	0x0101
        /*0852*/ 	.byte	0x3f
	.zero		1


	//   ....[44]....
        /*0854*/ 	.word	0x0000cfe0
        /*0858*/ 	.word	0x0000000a
        /*085c*/ 	.word	0x00000000
        /*0860*/ 	.short	0x0101
        /*0862*/ 	.byte	0x3f
	.zero		1


	//   ....[45]....
        /*0864*/ 	.word	0x0000f4a0
        /*0868*/ 	.word	0x00000000
        /*086c*/ 	.word	0x00000000
        /*0870*/ 	.short	0x0101
        /*0872*/ 	.byte	0x3f
	.zero		1


	//   ....[46]....
        /*0874*/ 	.word	0x00011bb0
        /*0878*/ 	.word	0x0000001b
        /*087c*/ 	.word	0x00038840
        /*0880*/ 	.short	0x010a
        /*0882*/ 	.byte	0x3f
	.zero		1


	//   ....[47]....
        /*0884*/ 	.word	0x00012020
        /*0888*/ 	.word	0x0000001b
        /*088c*/ 	.word	0x00038830
        /*0890*/ 	.short	0x0107
        /*0892*/ 	.byte	0x3f
	.zero		1


	//   ....[48]....
        /*0894*/ 	.word	0x000120e0
        /*0898*/ 	.word	0x0000001b
        /*089c*/ 	.word	0x00038830
        /*08a0*/ 	.short	0x0101
        /*08a2*/ 	.byte	0x3f
	.zero		1


	//   ....[49]....
        /*08a4*/ 	.word	0x000128d0
        /*08a8*/ 	.word	0x00000011
        /*08ac*/ 	.word	0x00038800
        /*08b0*/ 	.short	0x0107
        /*08b2*/ 	.byte	0x3f
	.zero		1


	//   ....[50]....
        /*08b4*/ 	.word	0x00012960
        /*08b8*/ 	.word	0x00000011
        /*08bc*/ 	.word	0x00038800
        /*08c0*/ 	.short	0x0101
        /*08c2*/ 	.byte	0x3f
	.zero		1


	//   ....[51]....
        /*08c4*/ 	.word	0x000132d0
        /*08c8*/ 	.word	0x00000011
        /*08cc*/ 	.word	0x00038810
        /*08d0*/ 	.short	0x0107
        /*08d2*/ 	.byte	0x3f
	.zero		1


	//   ....[52]....
        /*08d4*/ 	.word	0x000133c0
        /*08d8*/ 	.word	0x00000011
        /*08dc*/ 	.word	0x00038810
        /*08e0*/ 	.short	0x0101
        /*08e2*/ 	.byte	0x3f
	.zero		1


	//   ....[53]....
        /*08e4*/ 	.word	0x000133e0
        /*08e8*/ 	.word	0x00000011
        /*08ec*/ 	.word	0x00038820
        /*08f0*/ 	.short	0x010a
        /*08f2*/ 	.byte	0x3f
	.zero		1


	//   ....[54]....
        /*08f4*/ 	.word	0x00013470
        /*08f8*/ 	.word	0x0000001b
        /*08fc*/ 	.word	0x00038860
        /*0900*/ 	.short	0x010a
        /*0902*/ 	.byte	0x3f
	.zero		1


	//   ....[55]....
        /*0904*/ 	.word	0x00013ce0
        /*0908*/ 	.word	0x0000001b
        /*090c*/ 	.word	0x00038850
        /*0910*/ 	.short	0x0107
        /*0912*/ 	.byte	0x3f
	.zero		1


	//   ....[56]....
        /*0914*/ 	.word	0x00013db0
        /*0918*/ 	.word	0x0000001b
        /*091c*/ 	.word	0x00038850
        /*0920*/ 	.short	0x0101
        /*0922*/ 	.byte	0x3f
	.zero		1


	//   ....[57]....
        /*0924*/ 	.word	0x00014100
        /*0928*/ 	.word	0x00000008
        /*092c*/ 	.word	0x00038840
        /*0930*/ 	.short	0x010a
        /*0932*/ 	.byte	0x3f
	.zero		1


	//   ....[58]....
        /*0934*/ 	.word	0x00014440
        /*0938*/ 	.word	0x00000008
        /*093c*/ 	.word	0x00038830
        /*0940*/ 	.short	0x0107
        /*0942*/ 	.byte	0x3f
	.zero		1


	//   ....[59]....
        /*0944*/ 	.word	0x00014500
        /*0948*/ 	.word	0x00000008
        /*094c*/ 	.word	0x00038830
        /*0950*/ 	.short	0x0101
        /*0952*/ 	.byte	0x3f
	.zero		1


	//   ....[60]....
        /*0954*/ 	.word	0x00014530
        /*0958*/ 	.word	0x00000008
        /*095c*/ 	.word	0x00038860
        /*0960*/ 	.short	0x010a
        /*0962*/ 	.byte	0x3f
	.zero		1


	//   ....[61]....
        /*0964*/ 	.word	0x00014bb0
        /*0968*/ 	.word	0x00000008
        /*096c*/ 	.word	0x00038850
        /*0970*/ 	.short	0x0107
        /*0972*/ 	.byte	0x3f
	.zero		1


	//   ....[62]....
        /*0974*/ 	.word	0x00014c70
        /*0978*/ 	.word	0x00000008
        /*097c*/ 	.word	0x00038850
        /*0980*/ 	.short	0x0101
        /*0982*/ 	.byte	0x3f
	.zero		1


	//   ....[63]....
        /*0984*/ 	.word	0x00015050
        /*0988*/ 	.word	0x00000005
        /*098c*/ 	.word	0x00038820
        /*0990*/ 	.short	0x010a
        /*0992*/ 	.byte	0x3f
	.zero		1


	//   ....[64]....
        /*0994*/ 	.word	0x000151d0
        /*0998*/ 	.word	0x00000003
        /*099c*/ 	.word	0x00038840
        /*09a0*/ 	.short	0x010a
        /*09a2*/ 	.byte	0x3f
	.zero		1


	//   ....[65]....
        /*09a4*/ 	.word	0x00015270
        /*09a8*/ 	.word	0x00000005
        /*09ac*/ 	.word	0x00038840
        /*09b0*/ 	.short	0x010a
        /*09b2*/ 	.byte	0x3f
	.zero		1


	//   ....[66]....
        /*09b4*/ 	.word	0x000152b0
        /*09b8*/ 	.word	0x00000003
        /*09bc*/ 	.word	0x00038860
        /*09c0*/ 	.short	0x010a
        /*09c2*/ 	.byte	0x3f
	.zero		1


	//   ....[67]....
        /*09c4*/ 	.word	0x000152f0
        /*09c8*/ 	.word	0x00000005
        /*09cc*/ 	.word	0x00038860
        /*09d0*/ 	.short	0x010a
        /*09d2*/ 	.byte	0x3f
	.zero		1


	//   ....[68]....
        /*09d4*/ 	.word	0x00015350
        /*09d8*/ 	.word	0x00000011
        /*09dc*/ 	.word	0x00038800
        /*09e0*/ 	.short	0x010a
        /*09e2*/ 	.byte	0x3f
	.zero		1


	//   ....[69]....
        /*09e4*/ 	.word	0x000153a0
        /*09e8*/ 	.word	0x00000009
        /*09ec*/ 	.word	0x00038830
        /*09f0*/ 	.short	0x010a
        /*09f2*/ 	.byte	0x3f
	.zero		1


	//   ....[70]....
        /*09f4*/ 	.word	0x000153f0
        /*09f8*/ 	.word	0x00000011
        /*09fc*/ 	.word	0x00038810
        /*0a00*/ 	.short	0x010a
        /*0a02*/ 	.byte	0x3f
	.zero		1


	//   ....[71]....
        /*0a04*/ 	.word	0x00015440
        /*0a08*/ 	.word	0x00000009
        /*0a0c*/ 	.word	0x00038850
        /*0a10*/ 	.short	0x010a
        /*0a12*/ 	.byte	0x3f
	.zero		1


	//   ....[72]....
        /*0a14*/ 	.word	0x00015490
        /*0a18*/ 	.word	0x00000009
        /*0a1c*/ 	.word	0x00038830
        /*0a20*/ 	.short	0x010a
        /*0a22*/ 	.byte	0x3f
	.zero		1


	//   ....[73]....
        /*0a24*/ 	.word	0x000154e0
        /*0a28*/ 	.word	0x00000009
        /*0a2c*/ 	.word	0x00038850
        /*0a30*/ 	.short	0x010a
        /*0a32*/ 	.byte	0x3f
	.zero		1


	//   ....[74]....
        /*0a34*/ 	.word	0x00015530
        /*0a38*/ 	.word	0x00000009
        /*0a3c*/ 	.word	0x00038830
        /*0a40*/ 	.short	0x010a
        /*0a42*/ 	.byte	0x3f
	.zero		1


	//   ....[75]....
        /*0a44*/ 	.word	0x00015580
        /*0a48*/ 	.word	0x00000009
        /*0a4c*/ 	.word	0x00038850
        /*0a50*/ 	.short	0x010a
        /*0a52*/ 	.byte	0x3f
	.zero		1


	//   ....[76]....
        /*0a54*/ 	.word	0x00015680
        /*0a58*/ 	.word	0x0000001b
        /*0a5c*/ 	.word	0x00038840
        /*0a60*/ 	.short	0x010a
        /*0a62*/ 	.byte	0x3f
	.zero		1


	//   ....[77]....
        /*0a64*/ 	.word	0x000167a0
        /*0a68*/ 	.word	0x00000011
        /*0a6c*/ 	.word	0x00038820
        /*0a70*/ 	.short	0x010a
        /*0a72*/ 	.byte	0x3f
	.zero		1


	//   ....[78]....
        /*0a74*/ 	.word	0x000167f0
        /*0a78*/ 	.word	0x0000001b
        /*0a7c*/ 	.word	0x00038860
        /*0a80*/ 	.short	0x010a
        /*0a82*/ 	.byte	0x3f
	.zero		1


	//   ....[79]....
        /*0a84*/ 	.word	0x00017060
        /*0a88*/ 	.word	0x00000008
        /*0a8c*/ 	.word	0x00038840
        /*0a90*/ 	.short	0x010a
        /*0a92*/ 	.byte	0x3f
	.zero		1


	//   ....[80]....
        /*0a94*/ 	.word	0x00017520
        /*0a98*/ 	.word	0x00000008
        /*0a9c*/ 	.word	0x00038860
        /*0aa0*/ 	.short	0x010a
        /*0aa2*/ 	.byte	0x3f
	.zero		1


	//   ....[81]....
        /*0aa4*/ 	.word	0x00017d60
        /*0aa8*/ 	.word	0x00000005
        /*0aac*/ 	.word	0x00038820
        /*0ab0*/ 	.short	0x010a
        /*0ab2*/ 	.byte	0x3f
	.zero		1


	//   ....[82]....
        /*0ab4*/ 	.word	0x00017f00
        /*0ab8*/ 	.word	0x00000003
        /*0abc*/ 	.word	0x00038840
        /*0ac0*/ 	.short	0x010a
        /*0ac2*/ 	.byte	0x3f
	.zero		1


	//   ....[83]....
        /*0ac4*/ 	.word	0x00017f50
        /*0ac8*/ 	.word	0x00000005
        /*0acc*/ 	.word	0x00038840
        /*0ad0*/ 	.short	0x010a
        /*0ad2*/ 	.byte	0x3f
	.zero		1


	//   ....[84]....
        /*0ad4*/ 	.word	0x00017fa0
        /*0ad8*/ 	.word	0x00000003
        /*0adc*/ 	.word	0x00038860
        /*0ae0*/ 	.short	0x010a
        /*0ae2*/ 	.byte	0x3f
	.zero		1


	//----- nvinfo : EIATTR_NUM_MBARRIERS
	.align		4
.L_530:
        /*0ae4*/ 	.byte	0x03, 0x38
        /*0ae6*/ 	.short	0x0017


	//----- nvinfo : EIATTR_EXIT_INSTR_OFFSETS
	.align		4
        /*0ae8*/ 	.byte	0x04, 0x1c
        /*0aea*/ 	.short	(.L_532 - .L_531)


	//   ....[0]....
.L_531:
        /*0aec*/ 	.word	0x00000960


	//   ....[1]....
        /*0af0*/ 	.word	0x00010580


	//   ....[2]....
        /*0af4*/ 	.word	0x00015340


	//----- nvinfo : EIATTR_MAX_THREADS
	.align		4
.L_532:
        /*0af8*/ 	.byte	0x04, 0x05
        /*0afa*/ 	.short	(.L_534 - .L_533)
.L_533:
        /*0afc*/ 	.word	0x00000180
        /*0b00*/ 	.word	0x00000001
        /*0b04*/ 	.word	0x00000001


	//----- nvinfo : EIATTR_CRS_STACK_SIZE
	.align		4
.L_534:
        /*0b08*/ 	.byte	0x04, 0x1e
        /*0b0a*/ 	.short	(.L_536 - .L_535)
.L_535:
        /*0b0c*/ 	.word	0x00000000


	//----- nvinfo : EIATTR_CBANK_PARAM_SIZE
	.align		4
.L_536:
        /*0b10*/ 	.byte	0x03, 0x19
        /*0b12*/ 	.short	0x0bf0


	//----- nvinfo : EIATTR_PARAM_CBANK
	.align		4
        /*0b14*/ 	.byte	0x04, 0x0a
        /*0b16*/ 	.short	(.L_538 - .L_537)
	.align		4
.L_537:
        /*0b18*/ 	.word	index@(.nv.constant0._ZN7cutlass13device_kernelIN5flash11enable_sm90INS1_16FlashAttnFwdSm90INS1_25CollectiveMainloopFwdSm90ILi2EN4cute5tupleIJNS5_1CILi1EEES8_S8_EEENS6_IJNS7_ILi64EEESA_SA_EEELi512ENS_6half_tEfNS_4arch4Sm90ELb1ELb0ELb1ELb0ELb1ELb0ELb1ELb0ELb0ELb1ELb0ELb0EEENS1_21CollectiveEpilogueFwdINS6_IJSA_NS7_ILi512EEESA_EEES9_SC_SE_Li256ELb0ELb1ELb0ELb0EEENS1_30DynamicPersistentTileSchedulerILi256ELi128ELb0ELb1ELb1EEEEEEEEEvNT_6ParamsE)
        /*0b1c*/ 	.short	0x0210
        /*0b1e*/ 	.short	0x0bf0


	//----- nvinfo : EIATTR_SW_WAR
	.align		4
.L_538:
        /*0b20*/ 	.byte	0x04, 0x36
        /*0b22*/ 	.short	(.L_540 - .L_539)
.L_539:
        /*0b24*/ 	.word	0x00000008
.L_540:


//--------------------- .nv.info._ZN7cutlass13device_kernelIN5flash11enable_sm90INS1_16FlashAttnFwdSm90INS1_25CollectiveMainloopFwdSm90ILi2EN4cute5tupleIJNS5_1CILi1EEES8_S8_EEENS6_IJNS7_ILi64EEESA_SA_EEELi512ENS_6half_tEfNS_4arch4Sm90ELb1ELb0ELb1ELb1ELb1ELb0ELb0ELb0ELb0ELb1ELb0ELb0EEENS1_21CollectiveEpilogueFwdINS6_IJSA_NS7_ILi512EEESA_EEES9_SC_SE_Li256ELb1ELb1ELb0ELb0EEENS1_36VarlenDynamicPersistentTileSchedulerILi64ELi64ELi256ELi128ELb0ELb1ELb1ELb1ELb1ELb1EEEEEEEEEvNT_6ParamsE --------------------------
	.section	.nv.info._ZN7cutlass13device_kernelIN5flash11enable_sm90INS1_16FlashAttnFwdSm90INS1_25CollectiveMainloopFwdSm90ILi2EN4cute5tupleIJNS5_1CILi1EEES8_S8_EEENS6_IJNS7_ILi64EEESA_SA_EEELi512ENS_6half_tEfNS_4arch4Sm90ELb1ELb0ELb1ELb1ELb1ELb0ELb0ELb0ELb0ELb1ELb0ELb0EEENS1_21CollectiveEpilogueFwdINS6_IJSA_NS7_ILi512EEESA_EEES9_SC_SE_Li256ELb1ELb1ELb0ELb0EEENS1_36VarlenDynamicPersistentTileSchedulerILi64ELi64ELi256ELi128ELb0ELb1ELb1ELb1ELb1ELb1EEEEEEEEEvNT_6ParamsE,"",@"SHT_CUDA_INFO"
	.sectionflags	@""
	.align	4


	//----- nvinfo : EIATTR_CUDA_API_VERSION
	.align		4
        /*0000*/ 	.byte	0x04, 0x37
        /*0002*/ 	.short	(.L_542 - .L_541)
.L_541:
        /*0004*/ 	.word	0x00000082


	//----- nvinfo : EIATTR_KPARAM_INFO
	.align		4
.L_542:
        /*0008*/ 	.byte	0x04, 0x17
        /*000a*/ 	.short	(.L_544 - .L_543)
.L_543:
        /*000c*/ 	.word	0x00000000
        /*0010*/ 	.short	0x0000
        /*0012*/ 	.short	0x0070
        /*0014*/ 	.byte	0x00, 0xf0, 0x01, 0x2a


	//----- nvinfo : EIATTR_SPARSE_MMA_MASK
	.align		4
.L_544:
        /*0018*/ 	.byte	0x03, 0x50
        /*001a*/ 	.short	0x0000


	//----- nvinfo : EIATTR_MAXREG_COUNT
	.align		4
        /*001c*/ 	.byte	0x03, 0x1b
        /*001e*/ 	.short	0x00a8


	//----- nvinfo : EIATTR_NUM_BARRIERS
	.align		4
        /*0020*/ 	.byte	0x02, 0x4c
        /*0022*/ 	.byte	0x10
	.zero		1


	//----- nvinfo : EIATTR_EXTERNS
	.align		4
        /*0024*/ 	.byte	0x04, 0x0f
        /*0026*/ 	.short	(.L_546 - .L_545)


	//   ....[0]....
	.align		4
.L_545:
        /*0028*/ 	.word	index@(__assertfail)


	//----- nvinfo : EIATTR_ANNOTATIONS
	.align		4
.L_546:
        /*002c*/ 	.byte	0x04, 0x55
        /*002e*/ 	.short	(.L_548 - .L_547)


	//   ....[0]....
.L_547:
        /* <DEDUP_REMOVED lines=18> */


	//----- nvinfo : EIATTR_MERCURY_ISA_VERSION
	.align		4
.L_548:
        /*0138*/ 	.byte	0x03, 0x5f
        /*013a*/ 	.short	0x0101


	//----- nvinfo : EIATTR_UNUSED_LOAD_BYTE_OFFSET
	.align		4
        /*013c*/ 	.byte	0x04, 0x44
        /*013e*/ 	.short	(.L_550 - .L_549)


	//   ....[0]....
.L_549:
        /*0140*/ 	.word	0x00000940
        /*0144*/ 	.word	0x0000fff0


	//   ....[1]....
        /*0148*/ 	.word	0x00009f20
        /*014c*/ 	.word	0x0000fff0


	//----- nvinfo : EIATTR_INT_WARP_WIDE_INSTR_OFFSETS
	.align		4
.L_550:
        /*0150*/ 	.byte	0x04, 0x31
        /*0152*/ 	.short	(.L_552 - .L_551)


	//   ....[0]....
.L_551:
        /*0154*/ 	.word	0x000000c0


	//   ....[1]....
        /*0158*/ 	.word	0x000000d0


	//   ....[2]....
        /*015c*/ 	.word	0x00000170


	//   ....[3]....
        /*0160*/ 	.word	0x0000e1d0


	//   ....[4]....
        /*0164*/ 	.word	0x0000e260


	//   ....[5]....
        /*0168*/ 	.word	0x000116d0


	//   ....[6]....
        /*016c*/ 	.word	0x00011760


	//----- nvinfo : EIATTR_COOP_GROUP_MASK_REGIDS
	.align		4
.L_552:
        /*0170*/ 	.byte	0x04, 0x29
        /*0172*/ 	.short	(.L_554 - .L_553)


	//   ....[0]....
.L_553:
        /*0174*/ 	.word	0xffffffff


	//   ....[1]....
        /*0178*/ 	.word	0xffffffff


	//   ....[2]....
        /*017c*/ 	.word	0xffffffff


	//   ....[3]....
        /*0180*/ 	.word	0xffffffff


	//   ....[4]....
        /*0184*/ 	.word	0xffffffff


	//   ....[5]....
        /*0188*/ 	.word	0xffffffff


	//   ....[6]....
        /*018c*/ 	.word	0xffffffff


	//   ....[7]....
        /*0190*/ 	.word	0xffffffff


	//   ....[8]....
        /*0194*/ 	.word	0xffffffff


	//   ....[9]....
        /*0198*/ 	.word	0xffffffff


	//   ....[10]....
        /*019c*/ 	.word	0xffffffff


	//   ....[11]....
        /*01a0*/ 	.word	0xffffffff


	//   ....[12]....
        /*01a4*/ 	.word	0xffffffff


	//   ....[13]....
        /*01a8*/ 	.word	0xffffffff


	//   ....[14]....
        /*01ac*/ 	.word	0xffffffff


	//   ....[15]....
        /*01b0*/ 	.word	0xffffffff


	//   ....[16]....
        /*01b4*/ 	.word	0xffffffff


	//   ....[17]....
        /*01b8*/ 	.word	0xffffffff


	//   ....[18]....
        /*01bc*/ 	.word	0xffffffff


	//   ....[19]....
        /*01c0*/ 	.word	0xffffffff


	//   ....[20]....
        /*01c4*/ 	.word	0xffffffff


	//   ....[21]....
        /*01c8*/ 	.word	0xffffffff


	//   ....[22]....
        /*01cc*/ 	.word	0xffffffff


	//   ....[23]....
        /*01d0*/ 	.word	0xffffffff


	//   ....[24]....
        /*01d4*/ 	.word	0xffffffff


	//   ....[25]....
        /*01d8*/ 	.word	0xffffffff


	//   ....[26]....
        /*01dc*/ 	.word	0xffffffff


	//   ....[27]....
        /*01e0*/ 	.word	0xffffffff


	//   ....[28]....
        /*01e4*/ 	.word	0xffffffff


	//   ....[29]....
        /*01e8*/ 	.word	0xffffffff


	//   ....[30]....
        /*01ec*/ 	.word	0xffffffff


	//   ....[31]....
        /*01f0*/ 	.word	0xffffffff


	//   ....[32]....
        /*01f4*/ 	.word	0xffffffff


	//   ....[33]....
        /*01f8*/ 	.word	0xffffffff


	//   ....[34]....
        /*01fc*/ 	.word	0xffffffff


	//   ....[35]....
        /*0200*/ 	.word	0xffffffff


	//   ....[36]....
        /*0204*/ 	.word	0xffffffff


	//   ....[37]....
        /*0208*/ 	.word	0xffffffff


	//   ....[38]....
        /*020c*/ 	.word	0xffffffff


	//   ....[39]....
        /*0210*/ 	.word	0xffffffff


	//   ....[40]....
        /*0214*/ 	.word	0xffffffff


	//   ....[41]....
        /*0218*/ 	.word	0xffffffff


	//   ....[42]....
        /*021c*/ 	.word	0xffffffff


	//   ....[43]....
        /*0220*/ 	.word	0xffffffff


	//   ....[44]....
        /*0224*/ 	.word	0xffffffff


	//   ....[45]....
        /*0228*/ 	.word	0xffffffff


	//   ....[46]....
        /*022c*/ 	.word	0xffffffff


	//   ....[47]....
        /*0230*/ 	.word	0xffffffff


	//   ....[48]....
        /*0234*/ 	.word	0xffffffff


	//   ....[49]....
        /*0238*/ 	.word	0xffffffff


	//   ....[50]....
        /*023c*/ 	.word	0xffffffff


	//   ....[51]....
        /*0240*/ 	.word	0xffffffff


	//   ....[52]....
        /*0244*/ 	.word	0xffffffff


	//   ....[53]....
        /*0248*/ 	.word	0xffffffff


	//   ....[54]....
        /*024c*/ 	.word	0xffffffff


	//   ....[55]....
        /*0250*/ 	.word	0xffffffff


	//   ....[56]....
        /*0254*/ 	.word	0xffffffff


	//   ....[57]....
        /*0258*/ 	.word	0xffffffff


	//   ....[58]....
        /*025c*/ 	.word	0xffffffff


	//   ....[59]....
        /*0260*/ 	.word	0xffffffff


	//   ....[60]....
        /*0264*/ 	.word	0xffffffff


	//   ....[61]....
        /*0268*/ 	.word	0xffffffff


	//   ....[62]....
        /*026c*/ 	.word	0xffffffff


	//   ....[63]....
        /*0270*/ 	.word	0xffffffff


	//   ....[64]....
        /*0274*/ 	.word	0xffffffff


	//   ....[65]....
        /*0278*/ 	.word	0xffffffff


	//   ....[66]....
        /*027c*/ 	.word	0xffffffff


	//   ....[67]....
        /*0280*/ 	.word	0xffffffff


	//   ....[68]....
        /*0284*/ 	.word	0xffffffff


	//   ....[69]....
        /*0288*/ 	.word	0xffffffff


	//   ....[70]....
        /*028c*/ 	.word	0xffffffff


	//   ....[71]....
        /*0290*/ 	.word	0xffffffff


	//   ....[72]....
        /*0294*/ 	.word	0xffffffff


	//   ....[73]....
        /*0298*/ 	.word	0xffffffff


	//   ....[74]....
        /*029c*/ 	.word	0xffffffff


	//   ....[75]....
        /*02a0*/ 	.word	0xffffffff


	//   ....[76]....
        /*02a4*/ 	.word	0xffffffff


	//   ....[77]....
        /*02a8*/ 	.word	0xffffffff


	//   ....[78]....
        /*02ac*/ 	.word	0xffffffff


	//   ....[79]....
        /*02b0*/ 	.word	0xffffffff


	//   ....[80]....
        /*02b4*/ 	.word	0xffffffff


	//   ....[81]....
        /*02b8*/ 	.word	0xffffffff


	//   ....[82]....
        /*02bc*/ 	.word	0xffffffff


	//   ....[83]....
        /*02c0*/ 	.word	0xffffffff


	//   ....[84]....
        /*02c4*/ 	.word	0xffffffff


	//   ....[85]....
        /*02c8*/ 	.word	0xffffffff


	//   ....[86]....
        /*02cc*/ 	.word	0xffffffff


	//   ....[87]....
        /*02d0*/ 	.word	0xffffffff


	//   ....[88]....
        /*02d4*/ 	.word	0xffffffff


	//   ....[89]....
        /*02d8*/ 	.word	0xffffffff


	//   ....[90]....
        /*02dc*/ 	.word	0xffffffff


	//   ....[91]....
        /*02e0*/ 	.word	0xffffffff


	//   ....[92]....
        /*02e4*/ 	.word	0xffffffff


	//   ....[93]....
        /*02e8*/ 	.word	0xffffffff


	//   ....[94]....
        /*02ec*/ 	.word	0xffffffff


	//   ....[95]....
        /*02f0*/ 	.word	0xffffffff


	//   ....[96]....
        /*02f4*/ 	.word	0xffffffff


	//   ....[97]....
        /*02f8*/ 	.word	0xffffffff


	//   ....[98]....
        /*02fc*/ 	.word	0xffffffff


	//   ....[99]....
        /*0300*/ 	.word	0xffffffff


	//   ....[100]....
        /*0304*/ 	.word	0xffffffff


	//   ....[101]....
        /*0308*/ 	.word	0xffffffff


	//   ....[102]....
        /*030c*/ 	.word	0xffffffff


	//   ....[103]....
        /*0310*/ 	.word	0xffffffff


	//   ....[104]....
        /*0314*/ 	.word	0xffffffff


	//   ....[105]....
        /*0318*/ 	.word	0xffffffff


	//   ....[106]....
        /*031c*/ 	.word	0xffffffff


	//   ....[107]....
        /*0320*/ 	.word	0xffffffff


	//   ....[108]....
        /*0324*/ 	.word	0xffffffff


	//   ....[109]....
        /*0328*/ 	.word	0xffffffff


	//   ....[110]....
        /*032c*/ 	.word	0xffffffff


	//   ....[111]....
        /*0330*/ 	.word	0xffffffff


	//   ....[112]....
        /*0334*/ 	.word	0xffffffff


	//   ....[113]....
        /*0338*/ 	.word	0xffffffff


	//   ....[114]....
        /*033c*/ 	.word	0xffffffff


	//   ....[115]....
        /*0340*/ 	.word	0xffffffff


	//   ....[116]....
        /*0344*/ 	.word	0xffffffff


	//   ....[117]....
        /*0348*/ 	.word	0xffffffff


	//   ....[118]....
        /*034c*/ 	.word	0x0500000f


	//   ....[119]....
        /*0350*/ 	.word	0x0500000f


	//   ....[120]....
        /*0354*/ 	.word	0x0500000f


	//   ....[121]....
        /*0358*/ 	.word	0x0500000f


	//   ....[122]....
        /*035c*/ 	.word	0x0500000f


	//   ....[123]....
        /*0360*/ 	.word	0x0500000f


	//   ....[124]....
        /*0364*/ 	.word	0x0500000f


	//   ....[125]....
        /*0368*/ 	.word	0x0500000f


	//   ....[126]....
        /*036c*/ 	.word	0x0500000f


	//   ....[127]....
        /*0370*/ 	.word	0x0500000f


	//   ....[128]....
        /*0374*/ 	.word	0x0500000f


	//   ....[129]....
        /*0378*/ 	.word	0x0500000f


	//   ....[130]....
        /*037c*/ 	.word	0x0500000f


	//   ....[131]....
        /*0380*/ 	.word	0x0500000f


	//   ....[132]....
        /*0384*/ 	.word	0x0500000f


	//   ....[133]....
        /*0388*/ 	.word	0x0500000f


	//   ....[134]....
        /*038c*/ 	.word	0x0500000f


	//   ....[135]....
        /*0390*/ 	.word	0x0500000f


	//   ....[136]....
        /*0394*/ 	.word	0x0500000f


	//   ....[137]....
        /*0398*/ 	.word	0x0500000f


	//   ....[138]....
        /*039c*/ 	.word	0x0500000f


	//   ....[139]....
        /*03a0*/ 	.word	0x0500000f


	//   ....[140]....
        /*03a4*/ 	.word	0x0500000f


	//   ....[141]....
        /*03a8*/ 	.word	0x0500000f


	//   ....[142]....
        /*03ac*/ 	.word	0x0500000f


	//   ....[143]....
        /*03b0*/ 	.word	0x0500000f


	//   ....[144]....
        /*03b4*/ 	.word	0x0500000f


	//   ....[145]....
        /*03b8*/ 	.word	0x0500000f


	//   ....[146]....
        /*03bc*/ 	.word	0x0500000f


	//   ....[147]....
        /*03c0*/ 	.word	0x0500000f


	//   ....[148]....
        /*03c4*/ 	.word	0x0500000f


	//   ....[149]....
        /*03c8*/ 	.word	0x0500000f


	//   ....[150]....
        /*03cc*/ 	.word	0x0500000f


	//   ....[151]....
        /*03d0*/ 	.word	0x0500000f


	//   ....[152]....
        /*03d4*/ 	.word	0x0500000f


	//   ....[153]....
        /*03d8*/ 	.word	0x0500000f


	//   ....[154]....
        /*03dc*/ 	.word	0x0500000f


	//   ....[155]....
        /*03e0*/ 	.word	0x0500000f


	//   ....[156]....
        /*03e4*/ 	.word	0x0500000f


	//   ....[157]....
        /*03e8*/ 	.word	0x0500000f


	//   ....[158]....
        /*03ec*/ 	.word	0x0500000f


	//   ....[159]....
        /*03f0*/ 	.word	0x0500000f


	//   ....[160]....
        /*03f4*/ 	.word	0x0500000f


	//   ....[161]....
        /*03f8*/ 	.word	0x0500000f


	//   ....[162]....
        /*03fc*/ 	.word	0x0500000f


	//   ....[163]....
        /*0400*/ 	.word	0x0500000f


	//   ....[164]....
        /*0404*/ 	.word	0x0500000f


	//   ....[165]....
        /*0408*/ 	.word	0x0500000f


	//   ....[166]....
        /*040c*/ 	.word	0x0500000f


	//   ....[167]....
        /*0410*/ 	.word	0x0500000f


	//   ....[168]....
        /*0414*/ 	.word	0x0500000f


	//   ....[169]....
        /*0418*/ 	.word	0x0500000f


	//   ....[170]....
        /*041c*/ 	.word	0x0500000f


	//   ....[171]....
        /*0420*/ 	.word	0x0500000f


	//   ....[172]....
        /*0424*/ 	.word	0x0500000f


	//   ....[173]....
        /*0428*/ 	.word	0x0500000f


	//   ....[174]....
        /*042c*/ 	.word	0x0500000f


	//   ....[175]....
        /*0430*/ 	.word	0x0500000f


	//   ....[176]....
        /*0434*/ 	.word	0x0500000f


	//----- nvinfo : EIATTR_COOP_GROUP_INSTR_OFFSETS
	.align		4
.L_554:
        /*0438*/ 	.byte	0x04, 0x28
        /*043a*/ 	.short	(.L_556 - .L_555)


	//   ....[0]....
.L_555:
        /*043c*/ 	.word	0x00000070


	//   ....[1]....
        /*0440*/ 	.word	0x000000b0


	//   ....[2]....
        /*0444*/ 	.word	0x00000290


	//   ....[3]....
        /*0448*/ 	.word	0x000003f0


	//   ....[4]....
        /*044c*/ 	.word	0x00000510


	//   ....[5]....
        /*0450*/ 	.word	0x00000670


	//   ....[6]....
        /*0454*/ 	.word	0x000019e0


	//   ....[7]....
        /*0458*/ 	.word	0x00003780


	//   ....[8]....
        /*045c*/ 	.word	0x00003ef0


	//   ....[9]....
        /*0460*/ 	.word	0x00003f60


	//   ....[10]....
        /*0464*/ 	.word	0x00004520


	//   ....[11]....
        /*0468*/ 	.word	0x000045f0


	//   ....[12]....
        /*046c*/ 	.word	0x00004a40


	//   ....[13]....
        /*0470*/ 	.word	0x00004ac0


	//   ....[14]....
        /*0474*/ 	.word	0x00005310


	//   ....[15]....
        /*0478*/ 	.word	0x00005920


	//   ....[16]....
        /*047c*/ 	.word	0x00005ec0


	//   ....[17]....
        /*0480*/ 	.word	0x00005ed0


	//   ....[18]....
        /*0484*/ 	.word	0x00005f60


	//   ....[19]....
        /*0488*/ 	.word	0x00006330


	//   ....[20]....
        /*048c*/ 	.word	0x000064b0


	//   ....[21]....
        /*0490*/ 	.word	0x00007630


	//   ....[22]....
        /*0494*/ 	.word	0x00007e30


	//   ....[23]....
        /*0498*/ 	.word	0x00007ed0


	//   ....[24]....
        /*049c*/ 	.word	0x000081e0


	//   ....[25]....
        /*04a0*/ 	.word	0x000083b0


	//   ....[26]....
        /*04a4*/ 	.word	0x00009350


	//   ....[27]....
        /*04a8*/ 	.word	0x00009420


	//   ....[28]....
        /*04ac*/ 	.word	0x00009460


	//   ....[29]....
        /*04b0*/ 	.word	0x00009500


	//   ....[30]....
        /*04b4*/ 	.word	0x00009530


	//   ....[31]....
        /*04b8*/ 	.word	0x0000ae60


	//   ....[32]....
        /*04bc*/ 	.word	0x0000b490


	//   ....[33]....
        /*04c0*/ 	.word	0x0000b4c0


	//   ....[34]....
        /*04c4*/ 	.word	0x0000b4e0


	//   ....[35]....
        /*04c8*/ 	.word	0x0000b500


	//   ....[36]....
        /*04cc*/ 	.word	0x0000bb80


	//   ....[37]....
        /*04d0*/ 	.word	0x0000bba0


	//   ....[38]....
        /*04d4*/ 	.word	0x0000bdd0


	//   ....[39]....
        /*04d8*/ 	.word	0x0000bdf0


	//   ....[40]....
        /*04dc*/ 	.word	0x0000c9a0


	//   ....[41]....
        /*04e0*/ 	.word	0x0000c9c0


	//   ....[42]....
        /*04e4*/ 	.word	0x0000cbf0


	//   ....[43]....
        /*04e8*/ 	.word	0x0000cc10


	//   ....[44]....
        /*04ec*/ 	.word	0x0000ced0


	//   ....[45]....
        /*04f0*/ 	.word	0x0000d080


	//   ....[46]....
        /*04f4*/ 	.word	0x0000d0b0


	//   ....[47]....
        /*04f8*/ 	.word	0x0000d0e0


	//   ....[48]....
        /*04fc*/ 	.word	0x0000d110


	//   ....[49]....
        /*0500*/ 	.word	0x0000d140


	//   ....[50]....
        /*0504*/ 	.word	0x0000d170


	//   ....[51]....
        /*0508*/ 	.word	0x0000d2c0


	//   ....[52]....
        /*050c*/ 	.word	0x0000d2f0


	//   ....[53]....
        /*0510*/ 	.word	0x0000d320


	//   ....[54]....
        /*0514*/ 	.word	0x0000d350


	//   ....[55]....
        /*0518*/ 	.word	0x0000d380


	//   ....[56]....
        /*051c*/ 	.word	0x0000d3b0


	//   ....[57]....
        /*0520*/ 	.word	0x0000d440


	//   ....[58]....
        /*0524*/ 	.word	0x0000d4a0


	//   ....[59]....
        /*0528*/ 	.word	0x0000d530


	//   ....[60]....
        /*052c*/ 	.word	0x0000ef60


	//   ....[61]....
        /*0530*/ 	.word	0x0000ef80


	//   ....[62]....
        /*0534*/ 	.word	0x0000f010


	//   ....[63]....
        /*0538*/ 	.word	0x0000f030


	//   ....[64]....
        /*053c*/ 	.word	0x0000f0b0


	//   ....[65]....
        /*0540*/ 	.word	0x0000f0d0


	//   ....[66]....
        /*0544*/ 	.word	0x0000f0e0


	//   ....[67]....
        /*0548*/ 	.word	0x0000f0f0


	//   ....[68]....
        /*054c*/ 	.word	0x0000f870


	//   ....[69]....
        /*0550*/ 	.word	0x0000f8a0


	//   ....[70]....
        /*0554*/ 	.word	0x0000f940


	//   ....[71]....
        /*0558*/ 	.word	0x0000f960


	//   ....[72]....
        /*055c*/ 	.word	0x0000f9e0


	//   ....[73]....
        /*0560*/ 	.word	0x0000fa00


	//   ....[74]....
        /*0564*/ 	.word	0x0000fa10


	//   ....[75]....
        /*0568*/ 	.word	0x0000fa20


	//   ....[76]....
        /*056c*/ 	.word	0x0000fec0


	//   ....[77]....
        /*0570*/ 	.word	0x0000ff80


	//   ....[78]....
        /*0574*/ 	.word	0x000100d0


	//   ....[79]....
        /*0578*/ 	.word	0x00010110


	//   ....[80]....
        /*057c*/ 	.word	0x00010120


	//   ....[81]....
        /*0580*/ 	.word	0x00010130


	//   ....[82]....
        /*0584*/ 	.word	0x00010280


	//   ....[83]....
        /*0588*/ 	.word	0x000103d0


	//   ....[84]....
        /*058c*/ 	.word	0x00010be0


	//   ....[85]....
        /*0590*/ 	.word	0x00010c00


	//   ....[86]....
        /*0594*/ 	.word	0x00010c50


	//   ....[87]....
        /*0598*/ 	.word	0x00010c60


	//   ....[88]....
        /*059c*/ 	.word	0x00010ca0


	//   ....[89]....
        /*05a0*/ 	.word	0x00010cb0


	//   ....[90]....
        /*05a4*/ 	.word	0x00010cc0


	//   ....[91]....
        /*05a8*/ 	.word	0x00010d00


	//   ....[92]....
        /*05ac*/ 	.word	0x00011020


	//   ....[93]....
        /*05b0*/ 	.word	0x00011060


	//   ....[94]....
        /*05b4*/ 	.word	0x00011080


	//   ....[95]....
        /*05b8*/ 	.word	0x000110a0


	//   ....[96]....
        /*05bc*/ 	.word	0x000110d0


	//   ....[97]....
        /*05c0*/ 	.word	0x000110f0


	//   ....[98]....
        /*05c4*/ 	.word	0x000111f0


	//   ....[99]....
        /*05c8*/ 	.word	0x00011340


	//   ....[100]....
        /*05cc*/ 	.word	0x00011940


	//   ....[101]....
        /*05d0*/ 	.word	0x00011990


	//   ....[102]....
        /*05d4*/ 	.word	0x000119c0


	//   ....[103]....
        /*05d8*/ 	.word	0x000119f0


	//   ....[104]....
        /*05dc*/ 	.word	0x00011a00


	//   ....[105]....
        /*05e0*/ 	.word	0x00011a30


	//   ....[106]....
        /*05e4*/ 	.word	0x00011a60


	//   ....[107]....
        /*05e8*/ 	.word	0x00011a90


	//   ....[108]....
        /*05ec*/ 	.word	0x00011c10


	//   ....[109]....
        /*05f0*/ 	.word	0x00011c40


	//   ....[110]....
        /*05f4*/ 	.word	0x00011c70


	//   ....[111]....
        /*05f8*/ 	.word	0x00011ca0


	//   ....[112]....
        /*05fc*/ 	.word	0x00011cd0


	//   ....[113]....
        /*0600*/ 	.word	0x00011d00


	//   ....[114]....
        /*0604*/ 	.word	0x00011dc0


	//   ....[115]....
        /*0608*/ 	.word	0x00011de0


	//   ....[116]....
        /*060c*/ 	.word	0x00011e50


	//   ....[117]....
        /*0610*/ 	.word	0x000124f0


	//   ....[118]....
        /*0614*/ 	.word	0x00012b40


	//   ....[119]....
        /*0618*/ 	.word	0x00012c30


	//   ....[120]....
        /*061c*/ 	.word	0x00012cd0


	//   ....[121]....
        /*0620*/ 	.word	0x00012d30


	//   ....[122]....
        /*0624*/ 	.word	0x00012e20


	//   ....[123]....
        /*0628*/ 	.word	0x00012e90


	//   ....[124]....
        /*062c*/ 	.word	0x00012f80


	//   ....[125]....
        /*0630*/ 	.word	0x00012ff0


	//   ....[126]....
        /*0634*/ 	.word	0x00013090


	//   ....[127]....
        /*0638*/ 	.word	0x00013180


	//   ....[128]....
        /*063c*/ 	.word	0x000131f0


	//   ....[129]....
        /*0640*/ 	.word	0x00013250


	//   ....[130]....
        /*0644*/ 	.word	0x00013340


	//   ....[131]....
        /*0648*/ 	.word	0x000133a0


	//   ....[132]....
        /*064c*/ 	.word	0x000134a0


	//   ....[133]....
        /*0650*/ 	.word	0x00013500


	//   ....[134]....
        /*0654*/ 	.word	0x000135a0


	//   ....[135]....
        /*0658*/ 	.word	0x00013720


	//   ....[136]....
        /*065c*/ 	.word	0x00013810


	//   ....[137]....
        /*0660*/ 	.word	0x00013aa0


	//   ....[138]....
        /*0664*/ 	.word	0x00013af0


	//   ....[139]....
        /*0668*/ 	.word	0x00013cc0


	//   ....[140]....
        /*066c*/ 	.word	0x00013d10


	//   ....[141]....
        /*0670*/ 	.word	0x00013ee0


	//   ....[142]....
        /*0674*/ 	.word	0x00013f30


	//   ....[143]....
        /*0678*/ 	.word	0x00014020


	//   ....[144]....
        /*067c*/ 	.word	0x000140c0


	//   ....[145]....
        /*0680*/ 	.word	0x00014120


	//   ....[146]....
        /*0684*/ 	.word	0x000141d0


	//   ....[147]....
        /*0688*/ 	.word	0x00014230


	//   ....[148]....
        /*068c*/ 	.word	0x000142e0


	//   ....[149]....
        /*0690*/ 	.word	0x00014340


	//   ....[150]....
        /*0694*/ 	.word	0x000143f0


	//   ....[151]....
        /*0698*/ 	.word	0x000144e0


	//   ....[152]....
        /*069c*/ 	.word	0x000145b0


	//   ....[153]....
        /*06a0*/ 	.word	0x000146d0


	//   ....[154]....
        /*06a4*/ 	.word	0x000147d0


	//   ....[155]....
        /*06a8*/ 	.word	0x00014900


	//   ....[156]....
        /*06ac*/ 	.word	0x000149e0


	//   ....[157]....
        /*06b0*/ 	.word	0x00014ae0


	//   ....[158]....
        /*06b4*/ 	.word	0x00014bc0


	//   ....[159]....
        /*06b8*/ 	.word	0x00014c50


	//   ....[160]....
        /*06bc*/ 	.word	0x00014cf0


	//   ....[161]....
        /*06c0*/ 	.word	0x00014e10


	//   ....[162]....
        /*06c4*/ 	.word	0x00014e80


	//   ....[163]....
        /*06c8*/ 	.word	0x00014ef0


	//   ....[164]....
        /*06cc*/ 	.word	0x00014f60


	//   ....[165]....
        /*06d0*/ 	.word	0x00014fd0


	//   ....[166]....
        /*06d4*/ 	.word	0x00015050


	//   ....[167]....
        /*06d8*/ 	.word	0x000150e0


	//   ....[168]....
        /*06dc*/ 	.word	0x00015170


	//   ....[169]....
        /*06e0*/ 	.word	0x000151e0


	//   ....[170]....
        /*06e4*/ 	.word	0x00015250


	//   ....[171]....
        /*06e8*/ 	.word	0x000152c0


	//   ....[172]....
        /*06ec*/ 	.word	0x00015340


	//   ....[173]....
        /*06f0*/ 	.word	0x000153b0


	//   ....[174]....
        /*06f4*/ 	.word	0x00015450


	//   ....[175]....
        /*06f8*/ 	.word	0x000154e0


	//   ....[176]....
        /*06fc*/ 	.word	0x00015600


	//----- nvinfo : EIATTR_REG_RECONFIG
	.align		4
.L_556:
        /*0700*/ 	.byte	0x01, 0x54
	.zero		2


	//----- nvinfo : EIATTR_SYSCALL_OFFSETS
	.align		4
        /*0704*/ 	.byte	0x04, 0x46
        /*0706*/ 	.short	(.L_558 - .L_557)


	//   ....[0]....
.L_557:
        /*0708*/ 	.word	0x00003950


	//   ....[1]....
        /*070c*/ 	.word	0x0000e3c0


	//   ....[2]....
        /*0710*/ 	.word	0x0000e510


	//   ....[3]....
        /*0714*/ 	.word	0x0000e600


	//   ....[4]....
        /*0718*/ 	.word	0x0000f510


	//----- nvinfo : EIATTR_MBARRIER_INSTR_OFFSETS
	.align		4
.L_558:
        /*071c*/ 	.byte	0x04, 0x39
        /*071e*/ 	.short	(.L_560 - .L_559)


	//   ....[0]....
.L_559:
        /*0720*/ 	.word	0x00000180
        /*0724*/ 	.word	0x000000ff
        /*0728*/ 	.word	0x00028c00
        /*072c*/ 	.short	0x0100
        /*072e*/ 	.byte	0x08
	.zero		1


	//   ....[1]....
        /*0730*/ 	.word	0x00000190
        /*0734*/ 	.word	0x000000ff
        /*0738*/ 	.word	0x00028c20
        /*073c*/ 	.short	0x0100
        /*073e*/ 	.byte	0x08
	.zero		1


	//   ....[2]....
        /*0740*/ 	.word	0x00000240
        /*0744*/ 	.word	0x000000ff
        /*0748*/ 	.word	0x00028c30
        /*074c*/ 	.short	0x0100
        /*074e*/ 	.byte	0x06
	.zero		1


	//   ....[3]....
        /*0750*/ 	.word	0x00000250
        /*0754*/ 	.word	0x000000ff
        /*0758*/ 	.word	0x00028c40
        /*075c*/ 	.short	0x0100
        /*075e*/ 	.byte	0x06
	.zero		1


	//   ....[4]....
        /*0760*/ 	.word	0x00000260
        /*0764*/ 	.word	0x000000ff
        /*0768*/ 	.word	0x00028c38
        /*076c*/ 	.short	0x0100
        /*076e*/ 	.byte	0x06
	.zero		1


	//   ....[5]....
        /*0770*/ 	.word	0x00000270
        /*0774*/ 	.word	0x000000ff
        /*0778*/ 	.word	0x00028c48
        /*077c*/ 	.short	0x0100
        /*077e*/ 	.byte	0x06
	.zero		1


	//   ....[6]....
        /*0780*/ 	.word	0x000003a0
        /*0784*/ 	.word	0x000000ff
        /*0788*/ 	.word	0x00028c50
        /*078c*/ 	.short	0x0100
        /*078e*/ 	.byte	0x08
	.zero		1


	//   ....[7]....
        /*0790*/ 	.word	0x000003b0
        /*0794*/ 	.word	0x000000ff
        /*0798*/ 	.word	0x00028c60
        /*079c*/ 	.short	0x0100
        /*079e*/ 	.byte	0x08
	.zero		1


	//   ....[8]....
        /*07a0*/ 	.word	0x000003c0
        /*07a4*/ 	.word	0x000000ff
        /*07a8*/ 	.word	0x00028c58
        /*07ac*/ 	.short	0x0100
        /*07ae*/ 	.byte	0x08
	.zero		1


	//   ....[9]....
        /*07b0*/ 	.word	0x000003d0
        /*07b4*/ 	.word	0x000000ff
        /*07b8*/ 	.word	0x00028c68
        /*07bc*/ 	.short	0x0100
        /*07be*/ 	.byte	0x08
	.zero		1


	//   ....[10]....
        /*07c0*/ 	.word	0x000004c0
        /*07c4*/ 	.word	0x000000ff
        /*07c8*/ 	.word	0x00028c70
        /*07cc*/ 	.short	0x0100
        /*07ce*/ 	.byte	0x06
	.zero		1


	//   ....[11]....
        /*07d0*/ 	.word	0x000004d0
        /*07d4*/ 	.word	0x000000ff
        /*07d8*/ 	.word	0x00028c80
        /*07dc*/ 	.short	0x0100
        /*07de*/ 	.byte	0x06
	.zero		1


	//   ....[12]....
        /*07e0*/ 	.word	0x000004e0
        /*07e4*/ 	.word	0x000000ff
        /*07e8*/ 	.word	0x00028c78
        /*07ec*/ 	.short	0x0100
        /*07ee*/ 	.byte	0x06
	.zero		1


	//   ....[13]....
        /*07f0*/ 	.word	0x000004f0
        /*07f4*/ 	.word	0x000000ff
        /*07f8*/ 	.word	0x00028c88
        /*07fc*/ 	.short	0x0100
        /*07fe*/ 	.byte	0x06
	.zero		1


	//   ....[14]....
        /*0800*/ 	.word	0x00000620
        /*0804*/ 	.word	0x000000ff
        /*0808*/ 	.word	0x00028c90
        /*080c*/ 	.short	0x0100
        /*080e*/ 	.byte	0x08
	.zero		1


	//   ....[15]....
        /*0810*/ 	.word	0x00000630
        /*0814*/ 	.word	0x000000ff
        /*0818*/ 	.word	0x00028ca0
        /*081c*/ 	.short	0x0100
        /*081e*/ 	.byte	0x08
	.zero		1


	//   ....[16]....
        /*0820*/ 	.word	0x00000640
        /*0824*/ 	.word	0x000000ff
        /*0828*/ 	.word	0x00028c98
        /*082c*/ 	.short	0x0100
        /*082e*/ 	.byte	0x08
	.zero		1


	//   ....[17]....
        /*0830*/ 	.word	0x00000650
        /*0834*/ 	.word	0x000000ff
        /*0838*/ 	.word	0x00028ca8
        /*083c*/ 	.short	0x0100
        /*083e*/ 	.byte	0x08
	.zero		1


	//   ....[18]....
        /*0840*/ 	.word	0x00000790
        /*0844*/ 	.word	0x000000ff
        /*0848*/ 	.word	0x00028cb0
        /*084c*/ 	.short	0x0100
        /*084e*/ 	.byte	0x08
	.zero		1


	//   ....[19]....
        /*0850*/ 	.word	0x000007a0
        /*0854*/ 	.word	0x000000ff
        /*0858*/ 	.word	0x00028cc0
        /*085c*/ 	.short	0x0100
        /*085e*/ 	.byte	0x08
	.zero		1


	//   ....[20]....
        /*0860*/ 	.word	0x000007b0
        /*0864*/ 	.word	0x000000ff
        /*0868*/ 	.word	0x00028cb8
        /*086c*/ 	.short	0x0100
        /*086e*/ 	.byte	0x08
	.zero		1


	//   ....[21]....
        /*0870*/ 	.word	0x000007c0
        /*0874*/ 	.word	0x000000ff
        /*0878*/ 	.word	0x00028cc8
        /*087c*/ 	.short	0x0100
        /*087e*/ 	.byte	0x08
	.zero		1


	//   ....[22]....
        /*0880*/ 	.word	0x00001af0
        /*0884*/ 	.word	0x000000ff
        /*0888*/ 	.word	0x00028c50
        /*088c*/ 	.short	0x010a
        /*088e*/ 	.byte	0x15
	.zero		1


	//   ....[23]....
        /*0890*/ 	.word	0x00001da0
        /*0894*/ 	.word	0x000000ff
        /*0898*/ 	.word	0x00000000
        /*089c*/ 	.short	0x0101
        /*089e*/ 	.byte	0x06
	.zero		1


	//   ....[24]....
        /*08a0*/ 	.word	0x000026f0
        /*08a4*/ 	.word	0x000000ff
        /*08a8*/ 	.word	0x00028c50
        /*08ac*/ 	.short	0x010a
        /*08ae*/ 	.byte	0x15
	.zero		1


	//   ....[25]....
        /*08b0*/ 	.word	0x00002730
        /*08b4*/ 	.word	0x000000ff
        /*08b8*/ 	.word	0x00028c50
        /*08bc*/ 	.short	0x010a
        /*08be*/ 	.byte	0x15
	.zero		1


	//   ....[26]....
        /*08c0*/ 	.word	0x00002910
        /*08c4*/ 	.word	0x000000ff
        /*08c8*/ 	.word	0x00000000
        /*08cc*/ 	.short	0x0101
        /*08ce*/ 	.byte	0x06
	.zero		1


	//   ....[27]....
        /*08d0*/ 	.word	0x000039d0
        /*08d4*/ 	.word	0x000000ff
        /*08d8*/ 	.word	0x00028c00
        /*08dc*/ 	.short	0x010a
        /*08de*/ 	.byte	0x29
	.zero		1


	//   ....[28]....
        /*08e0*/ 	.word	0x00003a50
        /*08e4*/ 	.word	0x00000007
        /*08e8*/ 	.word	0x00028c30
        /*08ec*/ 	.short	0x010a
        /*08ee*/ 	.byte	0x3f
	.zero		1


	//   ....[29]....
        /*08f0*/ 	.word	0x00003a90
        /*08f4*/ 	.word	0x00000007
        /*08f8*/ 	.word	0x00028c30
        /*08fc*/ 	.short	0x010a
        /*08fe*/ 	.byte	0x3f
	.zero		1


	//   ....[30]....
        /*0900*/ 	.word	0x000045c0
        /*0904*/ 	.word	0x000000ff
        /*0908*/ 	.word	0x00000000
        /*090c*/ 	.short	0x0101
        /*090e*/ 	.byte	0x06
	.zero		1


	//   ....[31]....
        /*0910*/ 	.word	0x000050d0
        /*0914*/ 	.word	0x00000007
        /*0918*/ 	.word	0x00028c50
        /*091c*/ 	.short	0x010a
        /*091e*/ 	.byte	0x3f
	.zero		1


	//   ....[32]....
        /*0920*/ 	.word	0x00005110
        /*0924*/ 	.word	0x00000007
        /*0928*/ 	.word	0x00028c50
        /*092c*/ 	.short	0x010a
        /*092e*/ 	.byte	0x3f
	.zero		1


	//   ....[33]....
        /*0930*/ 	.word	0x00005410
        /*0934*/ 	.word	0x000000ff
        /*0938*/ 	.word	0x00000000
        /*093c*/ 	.short	0x0101
        /*093e*/ 	.byte	0x06
	.zero		1


	//   ....[34]....
        /*0940*/ 	.word	0x00005580
        /*0944*/ 	.word	0x000000ff
        /*0948*/ 	.word	0x00028c30
        /*094c*/ 	.short	0x010a
        /*094e*/ 	.byte	0x17
	.zero		1


	//   ....[35]....
        /*0950*/ 	.word	0x000055c0
        /*0954*/ 	.word	0x000000ff
        /*0958*/ 	.word	0x00028c30
        /*095c*/ 	.short	0x010a
        /*095e*/ 	.byte	0x17
	.zero		1


	//   ....[36]....
        /*0960*/ 	.word	0x00005b50
        /*0964*/ 	.word	0x000000ff
        /*0968*/ 	.word	0x00000000
        /*096c*/ 	.short	0x0101
        /*096e*/ 	.byte	0x06
	.zero		1


	//   ....[37]....
        /*0970*/ 	.word	0x000073f0
        /*0974*/ 	.word	0x000000ff
        /*0978*/ 	.word	0x00028c50
        /*097c*/ 	.short	0x010a
        /*097e*/ 	.byte	0x17
	.zero		1


	//   ....[38]....
        /*0980*/ 	.word	0x00007430
        /*0984*/ 	.word	0x000000ff
        /*0988*/ 	.word	0x00028c50
        /*098c*/ 	.short	0x010a
        /*098e*/ 	.byte	0x17
	.zero		1


	//   ....[39]....
        /*0990*/ 	.word	0x000076f0
        /*0994*/ 	.word	0x000000ff
        /*0998*/ 	.word	0x00000000
        /*099c*/ 	.short	0x0101
        /*099e*/ 	.byte	0x17
	.zero		1


	//   ....[40]....
        /*09a0*/ 	.word	0x00007820
        /*09a4*/ 	.word	0x000000ff
        /*09a8*/ 	.word	0x00028c30
        /*09ac*/ 	.short	0x010a
        /*09ae*/ 	.byte	0x16
	.zero		1


	//   ....[41]....
        /*09b0*/ 	.word	0x00007860
        /*09b4*/ 	.word	0x000000ff
        /*09b8*/ 	.word	0x00028c30
        /*09bc*/ 	.short	0x010a
        /*09be*/ 	.byte	0x16
	.zero		1


	//   ....[42]....
        /*09c0*/ 	.word	0x00007c60
        /*09c4*/ 	.word	0x000000ff
        /*09c8*/ 	.word	0x00000000
        /*09cc*/ 	.short	0x0101
        /*09ce*/ 	.byte	0x06
	.zero		1


	//   ....[43]....
        /*09d0*/ 	.word	0x00009110
        /*09d4*/ 	.word	0x000000ff
        /*09d8*/ 	.word	0x00028c50
        /*09dc*/ 	.short	0x010a
        /*09de*/ 	.byte	0x16
	.zero		1


	//   ....[44]....
        /*09e0*/ 	.word	0x00009150
        /*09e4*/ 	.word	0x000000ff
        /*09e8*/ 	.word	0x00028c50
        /*09ec*/ 	.short	0x010a
        /*09ee*/ 	.byte	0x16
	.zero		1


	//   ....[45]....
        /*09f0*/ 	.word	0x00009400
        /*09f4*/ 	.word	0x000000ff
        /*09f8*/ 	.word	0x00000000
        /*09fc*/ 	.short	0x0101
        /*09fe*/ 	.byte	0x16
	.zero		1


	//   ....[46]....
        /*0a00*/ 	.word	0x0000bb90
        /*0a04*/ 	.word	0x000000ff
        /*0a08*/ 	.word	0x00000000
        /*0a0c*/ 	.short	0x0101
        /*0a0e*/ 	.byte	0x04
	.zero		1


	//   ....[47]....
        /*0a10*/ 	.word	0x0000ed20
        /*0a14*/ 	.word	0x0000001b
        /*0a18*/ 	.word	0x00028c40
        /*0a1c*/ 	.short	0x010a
        /*0a1e*/ 	.byte	0x3f
	.zero		1


	//   ....[48]....
        /*0a20*/ 	.word	0x0000f1f0
        /*0a24*/ 	.word	0x0000001b
        /*0a28*/ 	.word	0x00028c30
        /*0a2c*/ 	.short	0x0107
        /*0a2e*/ 	.byte	0x3f
	.zero		1


	//   ....[49]....
        /*0a30*/ 	.word	0x0000f2d0
        /*0a34*/ 	.word	0x0000001b
        /*0a38*/ 	.word	0x00028c30
        /*0a3c*/ 	.short	0x0101
        /*0a3e*/ 	.byte	0x3f
	.zero		1


	//   ....[50]....
        /*0a40*/ 	.word	0x0000fb20
        /*0a44*/ 	.word	0x00000017
        /*0a48*/ 	.word	0x00028c00
        /*0a4c*/ 	.short	0x0107
        /*0a4e*/ 	.byte	0x3f
	.zero		1


	//   ....[51]....
        /*0a50*/ 	.word	0x0000fc10
        /*0a54*/ 	.word	0x00000017
        /*0a58*/ 	.word	0x00028c00
        /*0a5c*/ 	.short	0x0101
        /*0a5e*/ 	.byte	0x3f
	.zero		1


	//   ....[52]....
        /*0a60*/ 	.word	0x0000fc30
        /*0a64*/ 	.word	0x00000017
        /*0a68*/ 	.word	0x00028c20
        /*0a6c*/ 	.short	0x010a
        /*0a6e*/ 	.byte	0x3f
	.zero		1


	//   ....[53]....
        /*0a70*/ 	.word	0x0000fcc0
        /*0a74*/ 	.word	0x0000001b
        /*0a78*/ 	.word	0x00028c60
        /*0a7c*/ 	.short	0x010a
        /*0a7e*/ 	.byte	0x3f
	.zero		1


	//   ....[54]....
        /*0a80*/ 	.word	0x000105f0
        /*0a84*/ 	.word	0x0000001b
        /*0a88*/ 	.word	0x00028c50
        /*0a8c*/ 	.short	0x0107
        /*0a8e*/ 	.byte	0x3f
	.zero		1


	//   ....[55]....
        /*0a90*/ 	.word	0x000106c0
        /*0a94*/ 	.word	0x0000001b
        /*0a98*/ 	.word	0x00028c50
        /*0a9c*/ 	.short	0x0101
        /*0a9e*/ 	.byte	0x3f
	.zero		1


	//   ....[56]....
        /*0aa0*/ 	.word	0x00010a40
        /*0aa4*/ 	.word	0x00000006
        /*0aa8*/ 	.word	0x00028c40
        /*0aac*/ 	.short	0x010a
        /*0aae*/ 	.byte	0x3f
	.zero		1


	//   ....[57]....
        /*0ab0*/ 	.word	0x00010d80
        /*0ab4*/ 	.word	0x00000006
        /*0ab8*/ 	.word	0x00028c30
        /*0abc*/ 	.short	0x0107
        /*0abe*/ 	.byte	0x3f
	.zero		1


	//   ....[58]....
        /*0ac0*/ 	.word	0x00010e40
        /*0ac4*/ 	.word	0x00000006
        /*0ac8*/ 	.word	0x00028c30
        /*0acc*/ 	.short	0x0101
        /*0ace*/ 	.byte	0x3f
	.zero		1


	//   ....[59]....
        /*0ad0*/ 	.word	0x00010e70
        /*0ad4*/ 	.word	0x00000006
        /*0ad8*/ 	.word	0x00028c60
        /*0adc*/ 	.short	0x010a
        /*0ade*/ 	.byte	0x3f
	.zero		1


	//   ....[60]....
        /*0ae0*/ 	.word	0x00011540
        /*0ae4*/ 	.word	0x00000006
        /*0ae8*/ 	.word	0x00028c50
        /*0aec*/ 	.short	0x0107
        /*0aee*/ 	.byte	0x3f
	.zero		1


	//   ....[61]....
        /*0af0*/ 	.word	0x00011600
        /*0af4*/ 	.word	0x00000006
        /*0af8*/ 	.word	0x00028c50
        /*0afc*/ 	.short	0x0101
        /*0afe*/ 	.byte	0x3f
	.zero		1


	//   ....[62]....
        /*0b00*/ 	.word	0x00012470
        /*0b04*/ 	.word	0x00000005
        /*0b08*/ 	.word	0x00028c20
        /*0b0c*/ 	.short	0x010a
        /*0b0e*/ 	.byte	0x3f
	.zero		1


	//   ....[63]....
        /*0b10*/ 	.word	0x000125f0
        /*0b14*/ 	.word	0x00000003
        /*0b18*/ 	.word	0x00028c40
        /*0b1c*/ 	.short	0x010a
        /*0b1e*/ 	.byte	0x3f
	.zero		1


	//   ....[64]....
        /*0b20*/ 	.word	0x00012690
        /*0b24*/ 	.word	0x00000005
        /*0b28*/ 	.word	0x00028c40
        /*0b2c*/ 	.short	0x010a
        /*0b2e*/ 	.byte	0x3f
	.zero		1


	//   ....[65]....
        /*0b30*/ 	.word	0x000126d0
        /*0b34*/ 	.word	0x00000003
        /*0b38*/ 	.word	0x00028c60
        /*0b3c*/ 	.short	0x010a
        /*0b3e*/ 	.byte	0x3f
	.zero		1


	//   ....[66]....
        /*0b40*/ 	.word	0x00012710
        /*0b44*/ 	.word	0x00000005
        /*0b48*/ 	.word	0x00028c60
        /*0b4c*/ 	.short	0x010a
        /*0b4e*/ 	.byte	0x3f
	.zero		1


	//   ....[67]....
        /*0b50*/ 	.word	0x00012780
        /*0b54*/ 	.word	0x00000004
        /*0b58*/ 	.word	0x00028c50
        /*0b5c*/ 	.short	0x010a
        /*0b5e*/ 	.byte	0x3f
	.zero		1


	//   ....[68]....
        /*0b60*/ 	.word	0x000127e0
        /*0b64*/ 	.word	0x00000004
        /*0b68*/ 	.word	0x00028c50
        /*0b6c*/ 	.short	0x010a
        /*0b6e*/ 	.byte	0x3f
	.zero		1


	//   ....[69]....
        /*0b70*/ 	.word	0x00012840
        /*0b74*/ 	.word	0x00000003
        /*0b78*/ 	.word	0x00028c00
        /*0b7c*/ 	.short	0x010a
        /*0b7e*/ 	.byte	0x3f
	.zero		1


	//   ....[70]....
        /*0b80*/ 	.word	0x00012890
        /*0b84*/ 	.word	0x00000007
        /*0b88*/ 	.word	0x00028c30
        /*0b8c*/ 	.short	0x010a
        /*0b8e*/ 	.byte	0x3f
	.zero		1


	//   ....[71]....
        /*0b90*/ 	.word	0x000128e0
        /*0b94*/ 	.word	0x00000007
        /*0b98*/ 	.word	0x00028c50
        /*0b9c*/ 	.short	0x010a
        /*0b9e*/ 	.byte	0x3f
	.zero		1


	//   ....[72]....
        /*0ba0*/ 	.word	0x00012940
        /*0ba4*/ 	.word	0x00000006
        /*0ba8*/ 	.word	0x00028c30
        /*0bac*/ 	.short	0x010a
        /*0bae*/ 	.byte	0x3f
	.zero		1


	//   ....[73]....
        /*0bb0*/ 	.word	0x000129a0
        /*0bb4*/ 	.word	0x00000008
        /*0bb8*/ 	.word	0x00028c50
        /*0bbc*/ 	.short	0x010a
        /*0bbe*/ 	.byte	0x3f
	.zero		1


	//   ....[74]....
        /*0bc0*/ 	.word	0x00012a00
        /*0bc4*/ 	.word	0x00000006
        /*0bc8*/ 	.word	0x00028c30
        /*0bcc*/ 	.short	0x010a
        /*0bce*/ 	.byte	0x3f
	.zero		1


	//   ....[75]....
        /*0bd0*/ 	.word	0x00012a60
        /*0bd4*/ 	.word	0x00000008
        /*0bd8*/ 	.word	0x00028c50
        /*0bdc*/ 	.short	0x010a
        /*0bde*/ 	.byte	0x3f
	.zero		1


	//   ....[76]....
        /*0be0*/ 	.word	0x00012b80
        /*0be4*/ 	.word	0x0000001b
        /*0be8*/ 	.word	0x00028c40
        /*0bec*/ 	.short	0x010a
        /*0bee*/ 	.byte	0x3f
	.zero		1


	//   ....[77]....
        /*0bf0*/ 	.word	0x00013620
        /*0bf4*/ 	.word	0x00000017
        /*0bf8*/ 	.word	0x00028c20
        /*0bfc*/ 	.short	0x010a
        /*0bfe*/ 	.byte	0x3f
	.zero		1


	//   ....[78]....
        /*0c00*/ 	.word	0x00013670
        /*0c04*/ 	.word	0x0000001b
        /*0c08*/ 	.word	0x00028c60
        /*0c0c*/ 	.short	0x010a
        /*0c0e*/ 	.byte	0x3f
	.zero		1


	//   ....[79]....
        /*0c10*/ 	.word	0x00013f70
        /*0c14*/ 	.word	0x00000006
        /*0c18*/ 	.word	0x00028c40
        /*0c1c*/ 	.short	0x010a
        /*0c1e*/ 	.byte	0x3f
	.zero		1


	//   ....[80]....
        /*0c20*/ 	.word	0x00014430
        /*0c24*/ 	.word	0x00000006
        /*0c28*/ 	.word	0x00028c60
        /*0c2c*/ 	.short	0x010a
        /*0c2e*/ 	.byte	0x3f
	.zero		1


	//   ....[81]....
        /*0c30*/ 	.word	0x00015520
        /*0c34*/ 	.word	0x00000005
        /*0c38*/ 	.word	0x00028c20
        /*0c3c*/ 	.short	0x010a
        /*0c3e*/ 	.byte	0x3f
	.zero		1


	//   ....[82]....
        /*0c40*/ 	.word	0x000156c0
        /*0c44*/ 	.word	0x00000003
        /*0c48*/ 	.word	0x00028c40
        /*0c4c*/ 	.short	0x010a
        /*0c4e*/ 	.byte	0x3f
	.zero		1


	//   ....[83]....
        /*0c50*/ 	.word	0x00015710
        /*0c54*/ 	.word	0x00000005
        /*0c58*/ 	.word	0x00028c40
        /*0c5c*/ 	.short	0x010a
        /*0c5e*/ 	.byte	0x3f
	.zero		1


	//   ....[84]....
        /*0c60*/ 	.word	0x00015760
        /*0c64*/ 	.word	0x00000003
        /*0c68*/ 	.word	0x00028c60
        /*0c6c*/ 	.short	0x010a
        /*0c6e*/ 	.byte	0x3f
	.zero		1


	//----- nvinfo : EIATTR_NUM_MBARRIERS
	.align		4
.L_560:
        /*0c70*/ 	.byte	0x03, 0x38
        /*0c72*/ 	.short	0x0016


	//----- nvinfo : EIATTR_EXIT_INSTR_OFFSETS
	.align		4
        /*0c74*/ 	.byte	0x04, 0x1c
        /*0c76*/ 	.short	(.L_562 - .L_561)


	//   ....[0]....
.L_561:
        /*0c78*/ 	.word	0x00000970


	//   ....[1]....
        /*0c7c*/ 	.word	0x0000ce70


	//   ....[2]....
        /*0c80*/ 	.word	0x00012760


	//----- nvinfo : EIATTR_MAX_THREADS
	.align		4
.L_562:
        /*0c84*/ 	.byte	0x04, 0x05
        /*0c86*/ 	.short	(.L_564 - .L_563)
.L_563:
        /*0c88*/ 	.word	0x00000180
        /*0c8c*/ 	.word	0x00000001
        /*0c90*/ 	.word	0x00000001


	//----- nvinfo : EIATTR_CRS_STACK_SIZE
	.align		4
.L_564:
        /*0c94*/ 	.byte	0x04, 0x1e
        /*0c96*/ 	.short	(.L_566 - .L_565)
.L_565:
        /*0c98*/ 	.word	0x00000000


	//----- nvinfo : EIATTR_CBANK_PARAM_SIZE
	.align		4
.L_566:
        /*0c9c*/ 	.byte	0x03, 0x19
        /*0c9e*/ 	.short	0x0af0


	//----- nvinfo : EIATTR_PARAM_CBANK
	.align		4
        /*0ca0*/ 	.byte	0x04, 0x0a
        /*0ca2*/ 	.short	(.L_568 - .L_567)
	.align		4
.L_567:
        /*0ca4*/ 	.word	index@(.nv.constant0._ZN7cutlass13device_kernelIN5flash11enable_sm90INS1_16FlashAttnFwdSm90INS1_25CollectiveMainloopFwdSm90ILi2EN4cute5tupleIJNS5_1CILi1EEES8_S8_EEENS6_IJNS7_ILi64EEESA_SA_EEELi512ENS_6half_tEfNS_4arch4Sm90ELb1ELb0ELb1ELb1ELb1ELb0ELb0ELb0ELb0ELb1ELb0ELb0EEENS1_21CollectiveEpilogueFwdINS6_IJSA_NS7_ILi512EEESA_EEES9_SC_SE_Li256ELb1ELb1ELb0ELb0EEENS1_36VarlenDynamicPersistentTileSchedulerILi64ELi64ELi256ELi128ELb0ELb1ELb1ELb1ELb1ELb1EEEEEEEEEvNT_6ParamsE)
        /*0ca8*/ 	.short	0x0210
        /*0caa*/ 	.short	0x0af0


	//----- nvinfo : EIATTR_SW_WAR
	.align		4
.L_568:
        /*0cac*/ 	.byte	0x04, 0x36
        /*0cae*/ 	.short	(.L_570 - .L_569)
.L_569:
        /*0cb0*/ 	.word	0x00000008
.L_570:


//--------------------- .nv.info._ZN7cutlass13device_kernelIN5flash11enable_sm90INS1_16FlashAttnFwdSm90INS1_25CollectiveMainloopFwdSm90ILi2EN4cute5tupleIJNS5_1CILi1EEES8_S8_EEENS6_IJNS7_ILi64EEESA_SA_EEELi512ENS_6half_tEfNS_4arch4Sm90ELb1ELb0ELb1ELb1ELb1ELb1ELb0ELb0ELb0ELb1ELb0ELb0EEENS1_21CollectiveEpilogueFwdINS6_IJSA_NS7_ILi512EEESA_EEES9_SC_SE_Li256ELb1ELb1ELb0ELb0EEENS1_36VarlenDynamicPersistentTileSchedulerILi64ELi64ELi256ELi128ELb0ELb1ELb1ELb1ELb1ELb1EEEEEEEEEvNT_6ParamsE --------------------------
	.section	.nv.info._ZN7cutlass13device_kernelIN5flash11enable_sm90INS1_16FlashAttnFwdSm90INS1_25CollectiveMainloopFwdSm90ILi2EN4cute5tupleIJNS5_1CILi1EEES8_S8_EEENS6_IJNS7_ILi64EEESA_SA_EEELi512ENS_6half_tEfNS_4arch4Sm90ELb1ELb0ELb1ELb1ELb1ELb1ELb0ELb0ELb0ELb1ELb0ELb0EEENS1_21CollectiveEpilogueFwdINS6_IJSA_NS7_ILi512EEESA_EEES9_SC_SE_Li256ELb1ELb1ELb0ELb0EEENS1_36VarlenDynamicPersistentTileSchedulerILi64ELi64ELi256ELi128ELb0ELb1ELb1ELb1ELb1ELb1EEEEEEEEEvNT_6ParamsE,"",@"SHT_CUDA_INFO"
	.sectionflags	@""
	.align	4


	//----- nvinfo : EIATTR_CUDA_API_VERSION
	.align		4
        /*0000*/ 	.byte	0x04, 0x37
        /*0002*/ 	.short	(.L_572 - .L_571)
.L_571:
        /*0004*/ 	.word	0x00000082


	//----- nvinfo : EIATTR_KPARAM_INFO
	.align		4
.L_572:
        /*0008*/ 	.byte	0x04, 0x17
        /*000a*/ 	.short	(.L_574 - .L_573)
.L_573:
        /*000c*/ 	.word	0x00000000
        /*0010*/ 	.short	0x0000
        /*0012*/ 	.short	0x0070
        /*0014*/ 	.byte	0x00, 0xf0, 0x01, 0x2a


	//----- nvinfo : EIATTR_SPARSE_MMA_MASK
	.align		4
.L_574:
        /*0018*/ 	.byte	0x03, 0x50
        /*001a*/ 	.short	0x0000


	//----- nvinfo : EIATTR_MAXREG_COUNT
	.align		4
        /*001c*/ 	.byte	0x03, 0x1b
        /*001e*/ 	.short	0x00a8


	//----- nvinfo : EIATTR_NUM_BARRIERS
	.align		4
        /*0020*/ 	.byte	0x02, 0x4c
        /*0022*/ 	.byte	0x10
	.zero		1


	//----- nvinfo : EIATTR_EXTERNS
	.align		4
        /*0024*/ 	.byte	0x04, 0x0f
        /*0026*/ 	.short	(.L_576 - .L_575)


	//   ....[0]....
	.align		4
.L_575:
        /*0028*/ 	.word	index@(__assertfail)


	//----- nvinfo : EIATTR_ANNOTATIONS
	.align		4
.L_576:
        /*002c*/ 	.byte	0x04, 0x55
        /*002e*/ 	.short	(.L_578 - .L_577)


	//   ....[0]....
.L_577:
        /* <DEDUP_REMOVED lines=51> */


	//----- nvinfo : EIATTR_MERCURY_ISA_VERSION
	.align		4
.L_578:
        /*0350*/ 	.byte	0x03, 0x5f
        /*0352*/ 	.short	0x0101


	//----- nvinfo : EIATTR_UNUSED_LOAD_BYTE_OFFSET
	.align		4
        /*0354*/ 	.byte	0x04, 0x44
        /*0356*/ 	.short	(.L_580 - .L_579)


	//   ....[0]....
.L_579:
        /*0358*/ 	.word	0x00000a10
        /*035c*/ 	.word	0x0000fff0


	//   ....[1]....
        /*0360*/ 	.word	0x000109b0
        /*0364*/ 	.word	0x0000fff0


	//----- nvinfo : EIATTR_INT_WARP_WIDE_INSTR_OFFSETS
	.align		4
.L_580:
        /*0368*/ 	.byte	0x04, 0x31
        /*036a*/ 	.short	(.L_582 - .L_581)


	//   ....[0]....
.L_581:
        /*036c*/ 	.word	0x00000130


	//   ....[1]....
        /*0370*/ 	.word	0x00000160


	//   ....[2]....
        /*0374*/ 	.word	0x00000230


	//   ....[3]....
        /*0378*/ 	.word	0x00016b70


	//   ....[4]....
        /*037c*/ 	.word	0x00016c00


	//   ....[5]....
        /*0380*/ 	.word	0x0001a180


	//   ....[6]....
        /*0384*/ 	.word	0x0001a210


	//----- nvinfo : EIATTR_COOP_GROUP_MASK_REGIDS
	.align		4
.L_582:
        /*0388*/ 	.byte	0x04, 0x29
        /*038a*/ 	.short	(.L_584 - .L_583)


	//   ....[0]....
.L_583:
        /*038c*/ 	.word	0xffffffff


	//   ....[1]....
        /*0390*/ 	.word	0xffffffff


	//   ....[2]....
        /*0394*/ 	.word	0xffffffff


	//   ....[3]....
        /*0398*/ 	.word	0xffffffff


	//   ....[4]....
        /*039c*/ 	.word	0xffffffff


	//   ....[5]....
        /*03a0*/ 	.word	0xffffffff


	//   ....[6]....
        /*03a4*/ 	.word	0xffffffff


	//   ....[7]....
        /*03a8*/ 	.word	0xffffffff


	//   ....[8]....
        /*03ac*/ 	.word	0xffffffff


	//   ....[9]....
        /*03b0*/ 	.word	0xffffffff


	//   ....[10]....
        /*03b4*/ 	.word	0xffffffff


	//   ....[11]....
        /*03b8*/ 	.word	0xffffffff


	//   ....[12]....
        /*03bc*/ 	.word	0xffffffff


	//   ....[13]....
        /*03c0*/ 	.word	0xffffffff


	//   ....[14]....
        /*03c4*/ 	.word	0xffffffff


	//   ....[15]....
        /*03c8*/ 	.word	0xffffffff


	//   ....[16]....
        /*03cc*/ 	.word	0xffffffff


	//   ....[17]....
        /*03d0*/ 	.word	0xffffffff


	//   ....[18]....
        /*03d4*/ 	.word	0xffffffff


	//   ....[19]....
        /*03d8*/ 	.word	0xffffffff


	//   ....[20]....
        /*03dc*/ 	.word	0xffffffff


	//   ....[21]....
        /*03e0*/ 	.word	0xffffffff


	//   ....[22]....
        /*03e4*/ 	.word	0xffffffff


	//   ....[23]....
        /*03e8*/ 	.word	0xffffffff


	//   ....[24]....
        /*03ec*/ 	.word	0xffffffff


	//   ....[25]....
        /*03f0*/ 	.word	0xffffffff


	//   ....[26]....
        /*03f4*/ 	.word	0xffffffff


	//   ....[27]....
        /*03f8*/ 	.word	0xffffffff


	//   ....[28]....
        /*03fc*/ 	.word	0xffffffff


	//   ....[29]....
        /*0400*/ 	.word	0xffffffff


	//   ....[30]....
        /*0404*/ 	.word	0xffffffff


	//   ....[31]....
        /*0408*/ 	.word	0xffffffff


	//   ....[32]....
        /*040c*/ 	.word	0xffffffff


	//   ....[33]....
        /*0410*/ 	.word	0xffffffff


	//   ....[34]....
        /*0414*/ 	.word	0xffffffff


	//   ....[35]....
        /*0418*/ 	.word	0xffffffff


	//   ....[36]....
        /*041c*/ 	.word	0xffffffff


	//   ....[37]....
        /*0420*/ 	.word	0xffffffff


	//   ....[38]....
        /*0424*/ 	.word	0xffffffff


	//   ....[39]....
        /*0428*/ 	.word	0xffffffff


	//   ....[40]....
        /*042c*/ 	.word	0xffffffff


	//   ....[41]....
        /*0430*/ 	.word	0xffffffff


	//   ....[42]....
        /*0434*/ 	.word	0xffffffff


	//   ....[43]....
        /*0438*/ 	.word	0xffffffff


	//   ....[44]....
        /*043c*/ 	.word	0xffffffff


	//   ....[45]....
        /*0440*/ 	.word	0xffffffff


	//   ....[46]....
        /*0444*/ 	.word	0xffffffff


	//   ....[47]....
        /*0448*/ 	.word	0xffffffff


	//   ....[48]....
        /*044c*/ 	.word	0xffffffff


	//   ....[49]....
        /*0450*/ 	.word	0xffffffff


	//   ....[50]....
        /*0454*/ 	.word	0xffffffff


	//   ....[51]....
        /*0458*/ 	.word	0xffffffff


	//   ....[52]....
        /*045c*/ 	.word	0xffffffff


	//   ....[53]....
        /*0460*/ 	.word	0xffffffff


	//   ....[54]....
        /*0464*/ 	.word	0xffffffff


	//   ....[55]....
        /*0468*/ 	.word	0xffffffff


	//   ....[56]....
        /*046c*/ 	.word	0xffffffff


	//   ....[57]....
        /*0470*/ 	.word	0xffffffff


	//   ....[58]....
        /*0474*/ 	.word	0xffffffff


	//   ....[59]....
        /*0478*/ 	.word	0xffffffff


	//   ....[60]....
        /*047c*/ 	.word	0xffffffff


	//   ....[61]....
        /*0480*/ 	.word	0xffffffff


	//   ....[62]....
        /*0484*/ 	.word	0xffffffff


	//   ....[63]....
        /*0488*/ 	.word	0xffffffff


	//   ....[64]....
        /*048c*/ 	.word	0xffffffff


	//   ....[65]....
        /*0490*/ 	.word	0xffffffff


	//   ....[66]....
        /*0494*/ 	.word	0xffffffff


	//   ....[67]....
        /*0498*/ 	.word	0xffffffff


	//   ....[68]....
        /*049c*/ 	.word	0xffffffff


	//   ....[69]....
        /*04a0*/ 	.word	0xffffffff


	//   ....[70]....
        /*04a4*/ 	.word	0xffffffff


	//   ....[71]....
        /*04a8*/ 	.word	0xffffffff


	//   ....[72]....
        /*04ac*/ 	.word	0xffffffff


	//   ....[73]....
        /*04b0*/ 	.word	0xffffffff


	//   ....[74]....
        /*04b4*/ 	.word	0xffffffff


	//   ....[75]....
        /*04b8*/ 	.word	0xffffffff


	//   ....[76]....
        /*04bc*/ 	.word	0xffffffff


	//   ....[77]....
        /*04c0*/ 	.word	0xffffffff


	//   ....[78]....
        /*04c4*/ 	.word	0xffffffff


	//   ....[79]....
        /*04c8*/ 	.word	0xffffffff


	//   ....[80]....
        /*04cc*/ 	.word	0xffffffff


	//   ....[81]....
        /*04d0*/ 	.word	0xffffffff


	//   ....[82]....
        /*04d4*/ 	.word	0xffffffff


	//   ....[83]....
        /*04d8*/ 	.word	0xffffffff


	//   ....[84]....
        /*04dc*/ 	.word	0xffffffff


	//   ....[85]....
        /*04e0*/ 	.word	0xffffffff


	//   ....[86]....
        /*04e4*/ 	.word	0xffffffff


	//   ....[87]....
        /*04e8*/ 	.word	0xffffffff


	//   ....[88]....
        /*04ec*/ 	.word	0xffffffff


	//   ....[89]....
        /*04f0*/ 	.word	0xffffffff


	//   ....[90]....
        /*04f4*/ 	.word	0xffffffff


	//   ....[91]....
        /*04f8*/ 	.word	0xffffffff


	//   ....[92]....
        /*04fc*/ 	.word	0xffffffff


	//   ....[93]....
        /*0500*/ 	.word	0xffffffff


	//   ....[94]....
        /*0504*/ 	.word	0xffffffff


	//   ....[95]....
        /*0508*/ 	.word	0xffffffff


	//   ....[96]....
        /*050c*/ 	.word	0xffffffff


	//   ....[97]....
        /*0510*/ 	.word	0xffffffff


	//   ....[98]....
        /*0514*/ 	.word	0xffffffff


	//   ....[99]....
        /*0518*/ 	.word	0xffffffff


	//   ....[100]....
        /*051c*/ 	.word	0xffffffff


	//   ....[101]....
        /*0520*/ 	.word	0xffffffff


	//   ....[102]....
        /*0524*/ 	.word	0xffffffff


	//   ....[103]....
        /*0528*/ 	.word	0xffffffff


	//   ....[104]....
        /*052c*/ 	.word	0xffffffff


	//   ....[105]....
        /*0530*/ 	.word	0xffffffff


	//   ....[106]....
        /*0534*/ 	.word	0xffffffff


	//   ....[107]....
        /*0538*/ 	.word	0xffffffff


	//   ....[108]....
        /*053c*/ 	.word	0xffffffff


	//   ....[109]....
        /*0540*/ 	.word	0xffffffff


	//   ....[110]....
        /*0544*/ 	.word	0xffffffff


	//   ....[111]....
        /*0548*/ 	.word	0xffffffff


	//   ....[112]....
        /*054c*/ 	.word	0xffffffff


	//   ....[113]....
        /*0550*/ 	.word	0xffffffff


	//   ....[114]....
        /*0554*/ 	.word	0xffffffff


	//   ....[115]....
        /*0558*/ 	.word	0xffffffff


	//   ....[116]....
        /*055c*/ 	.word	0xffffffff


	//   ....[117]....
        /*0560*/ 	.word	0xffffffff


	//   ....[118]....
        /*0564*/ 	.word	0xffffffff


	//   ....[119]....
        /*0568*/ 	.word	0xffffffff


	//   ....[120]....
        /*056c*/ 	.word	0xffffffff


	//   ....[121]....
        /*0570*/ 	.word	0xffffffff


	//   ....[122]....
        /*0574*/ 	.word	0xffffffff


	//   ....[123]....
        /*0578*/ 	.word	0xffffffff


	//   ....[124]....
        /*057c*/ 	.word	0xffffffff


	//   ....[125]....
        /*0580*/ 	.word	0xffffffff


	//   ....[126]....
        /*0584*/ 	.word	0xffffffff


	//   ....[127]....
        /*0588*/ 	.word	0xffffffff


	//   ....[128]....
        /*058c*/ 	.word	0xffffffff


	//   ....[129]....
        /*0590*/ 	.word	0xffffffff


	//   ....[130]....
        /*0594*/ 	.word	0xffffffff


	//   ....[131]....
        /*0598*/ 	.word	0xffffffff


	//   ....[132]....
        /*059c*/ 	.word	0xffffffff


	//   ....[133]....
        /*05a0*/ 	.word	0xffffffff


	//   ....[134]....
        /*05a4*/ 	.word	0xffffffff


	//   ....[135]....
        /*05a8*/ 	.word	0xffffffff


	//   ....[136]....
        /*05ac*/ 	.word	0xffffffff


	//   ....[137]....
        /*05b0*/ 	.word	0xffffffff


	//   ....[138]....
        /*05b4*/ 	.word	0xffffffff


	//   ....[139]....
        /*05b8*/ 	.word	0xffffffff


	//   ....[140]....
        /*05bc*/ 	.word	0xffffffff


	//   ....[141]....
        /*05c0*/ 	.word	0xffffffff


	//   ....[142]....
        /*05c4*/ 	.word	0xffffffff


	//   ....[143]....
        /*05c8*/ 	.word	0xffffffff


	//   ....[144]....
        /*05cc*/ 	.word	0x0500000f


	//   ....[145]....
        /*05d0*/ 	.word	0x0500000f


	//   ....[146]....
        /*05d4*/ 	.word	0x0500000f


	//   ....[147]....
        /*05d8*/ 	.word	0x0500000f


	//   ....[148]....
        /*05dc*/ 	.word	0x0500000f


	//   ....[149]....
        /*05e0*/ 	.word	0x0500000f


	//   ....[150]....
        /*05e4*/ 	.word	0x0500000f


	//   ....[151]....
        /*05e8*/ 	.word	0x0500000f


	//   ....[152]....
        /*05ec*/ 	.word	0x0500000f


	//   ....[153]....
        /*05f0*/ 	.word	0x0500000f


	//   ....[154]....
        /*05f4*/ 	.word	0x0500000f


	//   ....[155]....
        /*05f8*/ 	.word	0x0500000f


	//   ....[156]....
        /*05fc*/ 	.word	0x0500000f


	//   ....[157]....
        /*0600*/ 	.word	0x0500000f


	//   ....[158]....
        /*0604*/ 	.word	0x0500000f


	//   ....[159]....
        /*0608*/ 	.word	0x0500000f


	//   ....[160]....
        /*060c*/ 	.word	0x0500000f


	//   ....[161]....
        /*0610*/ 	.word	0x0500000f


	//   ....[162]....
        /*0614*/ 	.word	0x0500000f


	//   ....[163]....
        /*0618*/ 	.word	0x0500000f


	//   ....[164]....
        /*061c*/ 	.word	0x0500000f


	//   ....[165]....
        /*0620*/ 	.word	0x0500000f


	//   ....[166]....
        /*0624*/ 	.word	0x0500000f


	//   ....[167]....
        /*0628*/ 	.word	0x0500000f


	//   ....[168]....
        /*062c*/ 	.word	0x0500000f


	//   ....[169]....
        /*0630*/ 	.word	0x0500000f


	//   ....[170]....
        /*0634*/ 	.word	0x0500000f


	//   ....[171]....
        /*0638*/ 	.word	0x0500000f


	//   ....[172]....
        /*063c*/ 	.word	0x0500000f


	//   ....[173]....
        /*0640*/ 	.word	0x0500000f


	//   ....[174]....
        /*0644*/ 	.word	0x0500000f


	//   ....[175]....
        /*0648*/ 	.word	0x0500000f


	//   ....[176]....
        /*064c*/ 	.word	0x0500000f


	//   ....[177]....
        /*0650*/ 	.word	0x0500000f


	//   ....[178]....
        /*0654*/ 	.word	0x0500000f


	//   ....[179]....
        /*0658*/ 	.word	0x0500000f


	//   ....[180]....
        /*065c*/ 	.word	0x0500000f


	//   ....[181]....
        /*0660*/ 	.word	0x0500000f


	//   ....[182]....
        /*0664*/ 	.word	0x0500000f


	//   ....[183]....
        /*0668*/ 	.word	0x0500000f


	//   ....[184]....
        /*066c*/ 	.word	0x0500000f


	//   ....[185]....
        /*0670*/ 	.word	0x0500000f


	//   ....[186]....
        /*0674*/ 	.word	0x0500000f


	//   ....[187]....
        /*0678*/ 	.word	0x0500000f


	//   ....[188]....
        /*067c*/ 	.word	0x0500000f


	//   ....[189]....
        /*0680*/ 	.word	0x0500000f


	//   ....[190]....
        /*0684*/ 	.word	0x0500000f


	//   ....[191]....
        /*0688*/ 	.word	0x0500000f


	//   ....[192]....
        /*068c*/ 	.word	0x0500000f


	//   ....[193]....
        /*0690*/ 	.word	0x0500000f


	//   ....[194]....
        /*0694*/ 	.word	0x0500000f


	//   ....[195]....
        /*0698*/ 	.word	0x0500000f


	//   ....[196]....
        /*069c*/ 	.word	0x0500000f


	//   ....[197]....
        /*06a0*/ 	.word	0x0500000f


	//   ....[198]....
        /*06a4*/ 	.word	0x0500000f


	//   ....[199]....
        /*06a8*/ 	.word	0x0500000f


	//   ....[200]....
        /*06ac*/ 	.word	0x0500000f


	//   ....[201]....
        /*06b0*/ 	.word	0x0500000f


	//   ....[202]....
        /*06b4*/ 	.word	0x0500000f


	//   ....[203]....
        /*06b8*/ 	.word	0x0500000f


	//   ....[204]....
        /*06bc*/ 	.word	0x0500000f


	//   ....[205]....
        /*06c0*/ 	.word	0x0500000f


	//   ....[206]....
        /*06c4*/ 	.word	0x0500000f


	//   ....[207]....
        /*06c8*/ 	.word	0x0500000f


	//   ....[208]....
        /*06cc*/ 	.word	0x0500000f


	//   ....[209]....
        /*06d0*/ 	.word	0x0500000f


	//   ....[210]....
        /*06d4*/ 	.word	0x0500000f


	//   ....[211]....
        /*06d8*/ 	.word	0x0500000f


	//   ....[212]....
        /*06dc*/ 	.word	0x0500000f


	//   ....[213]....
        /*06e0*/ 	.word	0x0500000f


	//   ....[214]....
        /*06e4*/ 	.word	0x0500000f


	//   ....[215]....
        /*06e8*/ 	.word	0x0500000f


	//   ....[216]....
        /*06ec*/ 	.word	0x0500000f


	//   ....[217]....
        /*06f0*/ 	.word	0x0500000f


	//   ....[218]....
        /*06f4*/ 	.word	0x0500000f


	//   ....[219]....
        /*06f8*/ 	.word	0x0500000f


	//   ....[220]....
        /*06fc*/ 	.word	0x0500000f


	//   ....[221]....
        /*0700*/ 	.word	0x0500000f


	//   ....[222]....
        /*0704*/ 	.word	0x0500000f


	//   ....[223]....
        /*0708*/ 	.word	0x0500000f


	//   ....[224]....
        /*070c*/ 	.word	0x0500000f


	//   ....[225]....
        /*0710*/ 	.word	0x0500000f


	//----- nvinfo : EIATTR_COOP_GROUP_INSTR_OFFSETS
	.align		4
.L_584:
        /*0714*/ 	.byte	0x04, 0x28
        /*0716*/ 	.short	(.L_586 - .L_585)


	//   ....[0]....
.L_585:
        /*0718*/ 	.word	0x00000060


	//   ....[1]....
        /*071c*/ 	.word	0x00000120


	//   ....[2]....
        /*0720*/ 	.word	0x000001f0


	//   ....[3]....
        /*0724*/ 	.word	0x00000370


	//   ....[4]....
        /*0728*/ 	.word	0x000004d0


	//   ....[5]....
        /*072c*/ 	.word	0x000005f0


	//   ....[6]....
        /*0730*/ 	.word	0x00000750


	//   ....[7]....
        /*0734*/ 	.word	0x00002af0


	//   ....[8]....
        /*0738*/ 	.word	0x00002b00


	//   ....[9]....
        /*073c*/ 	.word	0x000034f0


	//   ....[10]....
        /*0740*/ 	.word	0x00003500


	//   ....[11]....
        /*0744*/ 	.word	0x00003e50


	//   ....[12]....
        /*0748*/ 	.word	0x00003e60


	//   ....[13]....
        /*074c*/ 	.word	0x00004240


	//   ....[14]....
        /*0750*/ 	.word	0x00004250


	//   ....[15]....
        /*0754*/ 	.word	0x00005050


	//   ....[16]....
        /*0758*/ 	.word	0x00007050


	//   ....[17]....
        /*075c*/ 	.word	0x000077d0


	//   ....[18]....
        /*0760*/ 	.word	0x000077e0


	//   ....[19]....
        /*0764*/ 	.word	0x000077f0


	//   ....[20]....
        /*0768*/ 	.word	0x00007800


	//   ....[21]....
        /*076c*/ 	.word	0x00007b20


	//   ....[22]....
        /*0770*/ 	.word	0x00007b30


	//   ....[23]....
        /*0774*/ 	.word	0x00007b40


	//   ....[24]....
        /*0778*/ 	.word	0x00007b50


	//   ....[25]....
        /*077c*/ 	.word	0x00008da0


	//   ....[26]....
        /*0780*/ 	.word	0x00008dc0


	//   ....[27]....
        /*0784*/ 	.word	0x00008dd0


	//   ....[28]....
        /*0788*/ 	.word	0x00008de0


	//   ....[29]....
        /*078c*/ 	.word	0x00008ed0


	//   ....[30]....
        /*0790*/ 	.word	0x00008ef0


	//   ....[31]....
        /*0794*/ 	.word	0x00008f90


	//   ....[32]....
        /*0798*/ 	.word	0x00008fc0


	//   ....[33]....
        /*079c*/ 	.word	0x0000a760


	//   ....[34]....
        /*07a0*/ 	.word	0x0000a7c0


	//   ....[35]....
        /*07a4*/ 	.word	0x0000ac20


	//   ....[36]....
        /*07a8*/ 	.word	0x0000ad40


	//   ....[37]....
        /*07ac*/ 	.word	0x0000b0c0


	//   ....[38]....
        /*07b0*/ 	.word	0x0000b160


	//   ....[39]....
        /*07b4*/ 	.word	0x0000bb00


	//   ....[40]....
        /*07b8*/ 	.word	0x0000c260


	//   ....[41]....
        /*07bc*/ 	.word	0x0000c2b0


	//   ....[42]....
        /*07c0*/ 	.word	0x0000c850


	//   ....[43]....
        /*07c4*/ 	.word	0x0000c940


	//   ....[44]....
        /*07c8*/ 	.word	0x0000d140


	//   ....[45]....
        /*07cc*/ 	.word	0x0000d290


	//   ....[46]....
        /*07d0*/ 	.word	0x0000df40


	//   ....[47]....
        /*07d4*/ 	.word	0x0000e770


	//   ....[48]....
        /*07d8*/ 	.word	0x0000e7c0


	//   ....[49]....
        /*07dc*/ 	.word	0x0000f130


	//   ....[50]....
        /*07e0*/ 	.word	0x0000f180


	//   ....[51]....
        /*07e4*/ 	.word	0x0000fdd0


	//   ....[52]....
        /*07e8*/ 	.word	0x0000fec0


	//   ....[53]....
        /*07ec*/ 	.word	0x0000fed0


	//   ....[54]....
        /*07f0*/ 	.word	0x0000ff10


	//   ....[55]....
        /*07f4*/ 	.word	0x0000ff20


	//   ....[56]....
        /*07f8*/ 	.word	0x00011aa0


	//   ....[57]....
        /*07fc*/ 	.word	0x00011f60


	//   ....[58]....
        /*0800*/ 	.word	0x00011f80


	//   ....[59]....
        /*0804*/ 	.word	0x00011fb0


	//   ....[60]....
        /*0808*/ 	.word	0x00011fc0


	//   ....[61]....
        /*080c*/ 	.word	0x00012730


	//   ....[62]....
        /*0810*/ 	.word	0x00012780


	//   ....[63]....
        /*0814*/ 	.word	0x000129f0


	//   ....[64]....
        /*0818*/ 	.word	0x00012a10


	//   ....[65]....
        /*081c*/ 	.word	0x000136d0


	//   ....[66]....
        /*0820*/ 	.word	0x00013700


	//   ....[67]....
        /*0824*/ 	.word	0x00013980


	//   ....[68]....
        /*0828*/ 	.word	0x000139a0


	//   ....[69]....
        /*082c*/ 	.word	0x00013c50


	//   ....[70]....
        /*0830*/ 	.word	0x00013e00


	//   ....[71]....
        /*0834*/ 	.word	0x00013e30


	//   ....[72]....
        /*0838*/ 	.word	0x00013e60


	//   ....[73]....
        /*083c*/ 	.word	0x00013e90


	//   ....[74]....
        /*0840*/ 	.word	0x00013ec0


	//   ....[75]....
        /*0844*/ 	.word	0x00013ef0


	//   ....[76]....
        /*0848*/ 	.word	0x00014060


	//   ....[77]....
        /*084c*/ 	.word	0x00014090


	//   ....[78]....
        /*0850*/ 	.word	0x000140c0


	//   ....[79]....
        /*0854*/ 	.word	0x000140f0


	//   ....[80]....
        /*0858*/ 	.word	0x00014120


	//   ....[81]....
        /*085c*/ 	.word	0x00014150


	//   ....[82]....
        /*0860*/ 	.word	0x000141e0


	//   ....[83]....
        /*0864*/ 	.word	0x00014240


	//   ....[84]....
        /*0868*/ 	.word	0x000142d0


	//   ....[85]....
        /*086c*/ 	.word	0x000150d0


	//   ....[86]....
        /*0870*/ 	.word	0x00017950


	//   ....[87]....
        /*0874*/ 	.word	0x00017970


	//   ....[88]....
        /*0878*/ 	.word	0x00017a00


	//   ....[89]....
        /*087c*/ 	.word	0x00017a20


	//   ....[90]....
        /*0880*/ 	.word	0x00017aa0


	//   ....[91]....
        /*0884*/ 	.word	0x00017ac0


	//   ....[92]....
        /*0888*/ 	.word	0x00017ad0


	//   ....[93]....
        /*088c*/ 	.word	0x00017ae0


	//   ....[94]....
        /*0890*/ 	.word	0x00018300


	//   ....[95]....
        /*0894*/ 	.word	0x00018330


	//   ....[96]....
        /*0898*/ 	.word	0x000183d0


	//   ....[97]....
        /*089c*/ 	.word	0x000183f0


	//   ....[98]....
        /*08a0*/ 	.word	0x00018470


	//   ....[99]....
        /*08a4*/ 	.word	0x00018490


	//   ....[100]....
        /*08a8*/ 	.word	0x000184a0


	//   ....[101]....
        /*08ac*/ 	.word	0x00018510


	//   ....[102]....
        /*08b0*/ 	.word	0x00018960


	//   ....[103]....
        /*08b4*/ 	.word	0x00018a20


	//   ....[104]....
        /*08b8*/ 	.word	0x00018b70


	//   ....[105]....
        /*08bc*/ 	.word	0x00018bb0


	//   ....[106]....
        /*08c0*/ 	.word	0x00018bc0


	//   ....[107]....
        /*08c4*/ 	.word	0x00018bd0


	//   ....[108]....
        /*08c8*/ 	.word	0x00018d20


	//   ....[109]....
        /*08cc*/ 	.word	0x00018e70


	//   ....[110]....
        /*08d0*/ 	.word	0x00019690


	//   ....[111]....
        /*08d4*/ 	.word	0x000196b0


	//   ....[112]....
        /*08d8*/ 	.word	0x00019700


	//   ....[113]....
        /*08dc*/ 	.word	0x00019710


	//   ....[114]....
        /*08e0*/ 	.word	0x00019750


	//   ....[115]....
        /*08e4*/ 	.word	0x00019760


	//   ....[116]....
        /*08e8*/ 	.word	0x00019770


	//   ....[117]....
        /*08ec*/ 	.word	0x000197b0


	//   ....[118]....
        /*08f0*/ 	.word	0x00019ad0


	//   ....[119]....
        /*08f4*/ 	.word	0x00019b10


	//   ....[120]....
        /*08f8*/ 	.word	0x00019b30


	//   ....[121]....
        /*08fc*/ 	.word	0x00019b50


	//   ....[122]....
        /*0900*/ 	.word	0x00019b80


	//   ....[123]....
        /*0904*/ 	.word	0x00019ba0


	//   ....[124]....
        /*0908*/ 	.word	0x00019ca0


	//   ....[125]....
        /*090c*/ 	.word	0x00019df0


	//   ....[126]....
        /*0910*/ 	.word	0x0001a3e0


	//   ....[127]....
        /*0914*/ 	.word	0x0001a410


	//   ....[128]....
        /*0918*/ 	.word	0x0001a450


	//   ....[129]....
        /*091c*/ 	.word	0x0001a480


	//   ....[130]....
        /*0920*/ 	.word	0x0001a4b0


	//   ....[131]....
        /*0924*/ 	.word	0x0001a4e0


	//   ....[132]....
        /*0928*/ 	.word	0x0001a510


	//   ....[133]....
        /*092c*/ 	.word	0x0001a540


	//   ....[134]....
        /*0930*/ 	.word	0x0001a6c0


	//   ....[135]....
        /*0934*/ 	.word	0x0001a6f0


	//   ....[136]....
        /*0938*/ 	.word	0x0001a720


	//   ....[137]....
        /*093c*/ 	.word	0x0001a750


	//   ....[138]....
        /*0940*/ 	.word	0x0001a780


	//   ....[139]....
        /*0944*/ 	.word	0x0001a7b0


	//   ....[140]....
        /*0948*/ 	.word	0x0001a870


	//   ....[141]....
        /*094c*/ 	.word	0x0001a890


	//   ....[142]....
        /*0950*/ 	.word	0x0001a900


	//   ....[143]....
        /*0954*/ 	.word	0x0001afa0


	//   ....[144]....
        /*0958*/ 	.word	0x0001b2b0


	//   ....[145]....
        /*095c*/ 	.word	0x0001b340


	//   ....[146]....
        /*0960*/ 	.word	0x0001b420


	//   ....[147]....
        /*0964*/ 	.word	0x0001b4b0


	//   ....[148]....
        /*0968*/ 	.word	0x0001b590


	//   ....[149]....
        /*096c*/ 	.word	0x0001b620


	//   ....[150]....
        /*0970*/ 	.word	0x0001b7a0


	//   ....[151]....
        /*0974*/ 	.word	0x0001b830


	//   ....[152]....
        /*0978*/ 	.word	0x0001b880


	//   ....[153]....
        /*097c*/ 	.word	0x0001b8d0


	//   ....[154]....
        /*0980*/ 	.word	0x0001b960


	//   ....[155]....
        /*0984*/ 	.word	0x0001b9f0


	//   ....[156]....
        /*0988*/ 	.word	0x0001ba40


	//   ....[157]....
        /*098c*/ 	.word	0x0001ba90


	//   ....[158]....
        /*0990*/ 	.word	0x0001bb80


	//   ....[159]....
        /*0994*/ 	.word	0x0001bc30


	//   ....[160]....
        /*0998*/ 	.word	0x0001bcb0


	//   ....[161]....
        /*099c*/ 	.word	0x0001bd20


	//   ....[162]....
        /*09a0*/ 	.word	0x0001be50


	//   ....[163]....
        /*09a4*/ 	.word	0x0001bf60


	//   ....[164]....
        /*09a8*/ 	.word	0x0001c030


	//   ....[165]....
        /*09ac*/ 	.word	0x0001c080


	//   ....[166]....
        /*09b0*/ 	.word	0x0001c370


	//   ....[167]....
        /*09b4*/ 	.word	0x0001c650


	//   ....[168]....
        /*09b8*/ 	.word	0x0001c740


	//   ....[169]....
        /*09bc*/ 	.word	0x0001c7e0


	//   ....[170]....
        /*09c0*/ 	.word	0x0001c840


	//   ....[171]....
        /*09c4*/ 	.word	0x0001c930


	//   ....[172]....
        /*09c8*/ 	.word	0x0001c9a0


	//   ....[173]....
        /*09cc*/ 	.word	0x0001ca90


	//   ....[174]....
        /*09d0*/ 	.word	0x0001cb00


	//   ....[175]....
        /*09d4*/ 	.word	0x0001cba0


	//   ....[176]....
        /*09d8*/ 	.word	0x0001cc90


	//   ....[177]....
        /*09dc*/ 	.word	0x0001cd00


	//   ....[178]....
        /*09e0*/ 	.word	0x0001cd60


	//   ....[179]....
        /*09e4*/ 	.word	0x0001ce50


	//   ....[180]....
        /*09e8*/ 	.word	0x0001ceb0


	//   ....[181]....
        /*09ec*/ 	.word	0x0001cfb0


	//   ....[182]....
        /*09f0*/ 	.word	0x0001d010


	//   ....[183]....
        /*09f4*/ 	.word	0x0001d0f0


	//   ....[184]....
        /*09f8*/ 	.word	0x0001d230


	//   ....[185]....
        /*09fc*/ 	.word	0x0001d330


	//   ....[186]....
        /*0a00*/ 	.word	0x0001d5b0


	//   ....[187]....
        /*0a04*/ 	.word	0x0001d600


	//   ....[188]....
        /*0a08*/ 	.word	0x0001d7d0


	//   ....[189]....
        /*0a0c*/ 	.word	0x0001d820


	//   ....[190]....
        /*0a10*/ 	.word	0x0001d9f0


	//   ....[191]....
        /*0a14*/ 	.word	0x0001da40


	//   ....[192]....
        /*0a18*/ 	.word	0x0001db30


	//   ....[193]....
        /*0a1c*/ 	.word	0x0001dbd0


	//   ....[194]....
        /*0a20*/ 	.word	0x0001dc30


	//   ....[195]....
        /*0a24*/ 	.word	0x0001dce0


	//   ....[196]....
        /*0a28*/ 	.word	0x0001dd40


	//   ....[197]....
        /*0a2c*/ 	.word	0x0001ddf0


	//   ....[198]....
        /*0a30*/ 	.word	0x0001de50


	//   ....[199]....
        /*0a34*/ 	.word	0x0001df00


	//   ....[200]....
        /*0a38*/ 	.word	0x0001dff0


	//   ....[201]....
        /*0a3c*/ 	.word	0x0001e0c0


	//   ....[202]....
        /*0a40*/ 	.word	0x0001e1e0


	//   ....[203]....
        /*0a44*/ 	.word	0x0001e2e0


	//   ....[204]....
        /*0a48*/ 	.word	0x0001e410


	//   ....[205]....
        /*0a4c*/ 	.word	0x0001e4f0


	//   ....[206]....
        /*0a50*/ 	.word	0x0001e5f0


	//   ....[207]....
        /*0a54*/ 	.word	0x0001e6d0


	//   ....[208]....
        /*0a58*/ 	.word	0x0001e760


	//   ....[209]....
        /*0a5c*/ 	.word	0x0001e800


	//   ....[210]....
        /*0a60*/ 	.word	0x0001e920


	//   ....[211]....
        /*0a64*/ 	.word	0x0001e990


	//   ....[212]....
        /*0a68*/ 	.word	0x0001ea00


	//   ....[213]....
        /*0a6c*/ 	.word	0x0001ea70


	//   ....[214]....
        /*0a70*/ 	.word	0x0001eae0


	//   ....[215]....
        /*0a74*/ 	.word	0x0001eb60


	//   ....[216]....
        /*0a78*/ 	.word	0x0001ebf0


	//   ....[217]....
        /*0a7c*/ 	.word	0x0001ec80


	//   ....[218]....
        /*0a80*/ 	.word	0x0001ecf0


	//   ....[219]....
        /*0a84*/ 	.word	0x0001ed60


	//   ....[220]....
        /*0a88*/ 	.word	0x0001edd0


	//   ....[221]....
        /*0a8c*/ 	.word	0x0001ee50


	//   ....[222]....
        /*0a90*/ 	.word	0x0001eec0


	//   ....[223]....
        /*0a94*/ 	.word	0x0001ef60


	//   ....[224]....
        /*0a98*/ 	.word	0x0001eff0


	//   ....[225]....
        /*0a9c*/ 	.word	0x0001f120


	//----- nvinfo : EIATTR_REG_RECONFIG
	.align		4
.L_586:
        /*0aa0*/ 	.byte	0x01, 0x54
	.zero		2


	//----- nvinfo : EIATTR_SYSCALL_OFFSETS
	.align		4
        /*0aa4*/ 	.byte	0x04, 0x46
        /*0aa6*/ 	.short	(.L_588 - .L_587)


	//   ....[0]....
.L_587:
        /*0aa8*/ 	.word	0x00001db0


	//   ....[1]....
        /*0aac*/ 	.word	0x00001f00


	//   ....[2]....
        /*0ab0*/ 	.word	0x000071f0


	//   ....[3]....
        /*0ab4*/ 	.word	0x00007520


	//   ....[4]....
        /*0ab8*/ 	.word	0x00016d60


	//   ....[5]....
        /*0abc*/ 	.word	0x00016eb0


	//   ....[6]....
        /*0ac0*/ 	.word	0x00016fa0


	//   ....[7]....
        /*0ac4*/ 	.word	0x00017f40


	//----- nvinfo : EIATTR_MBARRIER_INSTR_OFFSETS
	.align		4
.L_588:
        /*0ac8*/ 	.byte	0x04, 0x39
        /*0aca*/ 	.short	(.L_590 - .L_589)


	//   ....[0]....
.L_589:
        /*0acc*/ 	.word	0x00000250
        /*0ad0*/ 	.word	0x000000ff
        /*0ad4*/ 	.word	0x00028c00
        /*0ad8*/ 	.short	0x0100
        /*0ada*/ 	.byte	0x08
	.zero		1


	//   ....[1]....
        /*0adc*/ 	.word	0x00000270
        /*0ae0*/ 	.word	0x000000ff
        /*0ae4*/ 	.word	0x00028c20
        /*0ae8*/ 	.short	0x0100
        /*0aea*/ 	.byte	0x08
	.zero		1


	//   ....[2]....
        /*0aec*/ 	.word	0x00000320
        /*0af0*/ 	.word	0x000000ff
        /*0af4*/ 	.word	0x00028c30
        /*0af8*/ 	.short	0x0100
        /*0afa*/ 	.byte	0x06
	.zero		1


	//   ....[3]....
        /*0afc*/ 	.word	0x00000330
        /*0b00*/ 	.word	0x000000ff
        /*0b04*/ 	.word	0x00028c40
        /*0b08*/ 	.short	0x0100
        /*0b0a*/ 	.byte	0x06
	.zero		1


	//   ....[4]....
        /*0b0c*/ 	.word	0x00000340
        /*0b10*/ 	.word	0x000000ff
        /*0b14*/ 	.word	0x00028c38
        /*0b18*/ 	.short	0x0100
        /*0b1a*/ 	.byte	0x06
	.zero		1


	//   ....[5]....
        /*0b1c*/ 	.word	0x00000350
        /*0b20*/ 	.word	0x000000ff
        /*0b24*/ 	.word	0x00028c48
        /*0b28*/ 	.short	0x0100
        /*0b2a*/ 	.byte	0x06
	.zero		1


	//   ....[6]....
        /*0b2c*/ 	.word	0x00000480
        /*0b30*/ 	.word	0x000000ff
        /*0b34*/ 	.word	0x00028c50
        /*0b38*/ 	.short	0x0100
        /*0b3a*/ 	.byte	0x08
	.zero		1


	//   ....[7]....
        /*0b3c*/ 	.word	0x00000490
        /*0b40*/ 	.word	0x000000ff
        /*0b44*/ 	.word	0x00028c60
        /*0b48*/ 	.short	0x0100
        /*0b4a*/ 	.byte	0x08
	.zero		1


	//   ....[8]....
        /*0b4c*/ 	.word	0x000004a0
        /*0b50*/ 	.word	0x000000ff
        /*0b54*/ 	.word	0x00028c58
        /*0b58*/ 	.short	0x0100
        /*0b5a*/ 	.byte	0x08
	.zero		1


	//   ....[9]....
        /*0b5c*/ 	.word	0x000004b0
        /*0b60*/ 	.word	0x000000ff
        /*0b64*/ 	.word	0x00028c68
        /*0b68*/ 	.short	0x0100
        /*0b6a*/ 	.byte	0x08
	.zero		1


	//   ....[10]....
        /*0b6c*/ 	.word	0x000005a0
        /*0b70*/ 	.word	0x000000ff
        /*0b74*/ 	.word	0x00028c70
        /*0b78*/ 	.short	0x0100
        /*0b7a*/ 	.byte	0x06
	.zero		1


	//   ....[11]....
        /*0b7c*/ 	.word	0x000005b0
        /*0b80*/ 	.word	0x000000ff
        /*0b84*/ 	.word	0x00028c80
        /*0b88*/ 	.short	0x0100
        /*0b8a*/ 	.byte	0x06
	.zero		1


	//   ....[12]....
        /*0b8c*/ 	.word	0x000005c0
        /*0b90*/ 	.word	0x000000ff
        /*0b94*/ 	.word	0x00028c78
        /*0b98*/ 	.short	0x0100
        /*0b9a*/ 	.byte	0x06
	.zero		1


	//   ....[13]....
        /*0b9c*/ 	.word	0x000005d0
        /*0ba0*/ 	.word	0x000000ff
        /*0ba4*/ 	.word	0x00028c88
        /*0ba8*/ 	.short	0x0100
        /*0baa*/ 	.byte	0x06
	.zero		1


	//   ....[14]....
        /*0bac*/ 	.word	0x00000700
        /*0bb0*/ 	.word	0x000000ff
        /*0bb4*/ 	.word	0x00028c90
        /*0bb8*/ 	.short	0x0100
        /*0bba*/ 	.byte	0x08
	.zero		1


	//   ....[15]....
        /*0bbc*/ 	.word	0x00000710
        /*0bc0*/ 	.word	0x000000ff
        /*0bc4*/ 	.word	0x00028ca0
        /*0bc8*/ 	.short	0x0100
        /*0bca*/ 	.byte	0x08
	.zero		1


	//   ....[16]....
        /*0bcc*/ 	.word	0x00000720
        /*0bd0*/ 	.word	0x000000ff
        /*0bd4*/ 	.word	0x00028c98
        /*0bd8*/ 	.short	0x0100
        /*0bda*/ 	.byte	0x08
	.zero		1


	//   ....[17]....
        /*0bdc*/ 	.word	0x00000730
        /*0be0*/ 	.word	0x000000ff
        /*0be4*/ 	.word	0x00028ca8
        /*0be8*/ 	.short	0x0100
        /*0bea*/ 	.byte	0x08
	.zero		1


	//   ....[18]....
        /*0bec*/ 	.word	0x00000860
        /*0bf0*/ 	.word	0x000000ff
        /*0bf4*/ 	.word	0x00028cb0
        /*0bf8*/ 	.short	0x0100
        /*0bfa*/ 	.byte	0x08
	.zero		1


	//   ....[19]....
        /*0bfc*/ 	.word	0x00000870
        /*0c00*/ 	.word	0x000000ff
        /*0c04*/ 	.word	0x00028cc0
        /*0c08*/ 	.short	0x0100
        /*0c0a*/ 	.byte	0x08
	.zero		1


	//   ....[20]....
        /*0c0c*/ 	.word	0x00000880
        /*0c10*/ 	.word	0x000000ff
        /*0c14*/ 	.word	0x00028cb8
        /*0c18*/ 	.short	0x0100
        /*0c1a*/ 	.byte	0x08
	.zero		1


	//   ....[21]....
        /*0c1c*/ 	.word	0x00000890
        /*0c20*/ 	.word	0x000000ff
        /*0c24*/ 	.word	0x00028cc8
        /*0c28*/ 	.short	0x0100
        /*0c2a*/ 	.byte	0x08
	.zero		1


	//   ....[22]....
        /*0c2c*/ 	.word	0x00002aa0
        /*0c30*/ 	.word	0x0000003e
        /*0c34*/ 	.word	0x00028c90
        /*0c38*/ 	.short	0x010a
        /*0c3a*/ 	.byte	0x3f
	.zero		1


	//   ....[23]....
        /*0c3c*/ 	.word	0x000034a0
        /*0c40*/ 	.word	0x0000003e
        /*0c44*/ 	.word	0x00028c90
        /*0c48*/ 	.short	0x010a
        /*0c4a*/ 	.byte	0x3f
	.zero		1


	//   ....[24]....
        /*0c4c*/ 	.word	0x00003ca0
        /*0c50*/ 	.word	0x0000003e
        /*0c54*/ 	.word	0x00028c90
        /*0c58*/ 	.short	0x010a
        /*0c5a*/ 	.byte	0x3f
	.zero		1


	//   ....[25]....
        /*0c5c*/ 	.word	0x00004080
        /*0c60*/ 	.word	0x00000004
        /*0c64*/ 	.word	0x00000000
        /*0c68*/ 	.short	0x0101
        /*0c6a*/ 	.byte	0x3f
	.zero		1


	//   ....[26]....
        /*0c6c*/ 	.word	0x000040c0
        /*0c70*/ 	.word	0x0000003e
        /*0c74*/ 	.word	0x00028cb0
        /*0c78*/ 	.short	0x010a
        /*0c7a*/ 	.byte	0x3f
	.zero		1


	//   ....[27]....
        /*0c7c*/ 	.word	0x000049b0
        /*0c80*/ 	.word	0x0000003e
        /*0c84*/ 	.word	0x00000000
        /*0c88*/ 	.short	0x0101
        /*0c8a*/ 	.byte	0x3f
	.zero		1


	//   ....[28]....
        /*0c8c*/ 	.word	0x00005150
        /*0c90*/ 	.word	0x00000003
        /*0c94*/ 	.word	0x00028c50
        /*0c98*/ 	.short	0x010a
        /*0c9a*/ 	.byte	0x3f
	.zero		1


	//   ....[29]....
        /*0c9c*/ 	.word	0x000054f0
        /*0ca0*/ 	.word	0x0000000e
        /*0ca4*/ 	.word	0x00000000
        /*0ca8*/ 	.short	0x0101
        /*0caa*/ 	.byte	0x3f
	.zero		1


	//   ....[30]....
        /*0cac*/ 	.word	0x00005e20
        /*0cb0*/ 	.word	0x00000014
        /*0cb4*/ 	.word	0x00028c50
        /*0cb8*/ 	.short	0x010a
        /*0cba*/ 	.byte	0x3f
	.zero		1


	//   ....[31]....
        /*0cbc*/ 	.word	0x00005e70
        /*0cc0*/ 	.word	0x00000014
        /*0cc4*/ 	.word	0x00028c50
        /*0cc8*/ 	.short	0x010a
        /*0cca*/ 	.byte	0x3f
	.zero		1


	//   ....[32]....
        /*0ccc*/ 	.word	0x00006150
        /*0cd0*/ 	.word	0x00000014
        /*0cd4*/ 	.word	0x00000000
        /*0cd8*/ 	.short	0x0101
        /*0cda*/ 	.byte	0x3f
	.zero		1


	//   ....[33]....
        /*0cdc*/ 	.word	0x00007290
        /*0ce0*/ 	.word	0x00000002
        /*0ce4*/ 	.word	0x00028c00
        /*0ce8*/ 	.short	0x010a
        /*0cea*/ 	.byte	0x3f
	.zero		1


	//   ....[34]....
        /*0cec*/ 	.word	0x000072e0
        /*0cf0*/ 	.word	0x00000002
        /*0cf4*/ 	.word	0x00028c00
        /*0cf8*/ 	.short	0x010a
        /*0cfa*/ 	.byte	0x3f
	.zero		1


	//   ....[35]....
        /*0cfc*/ 	.word	0x00007db0
        /*0d00*/ 	.word	0x00000002
        /*0d04*/ 	.word	0x00028c00
        /*0d08*/ 	.short	0x010a
        /*0d0a*/ 	.byte	0x3f
	.zero		1


	//   ....[36]....
        /*0d0c*/ 	.word	0x00009220
        /*0d10*/ 	.word	0x00000002
        /*0d14*/ 	.word	0x00028c00
        /*0d18*/ 	.short	0x010a
        /*0d1a*/ 	.byte	0x3f
	.zero		1


	//   ....[37]....
        /*0d1c*/ 	.word	0x0000a080
        /*0d20*/ 	.word	0x00000015
        /*0d24*/ 	.word	0x00028c30
        /*0d28*/ 	.short	0x010a
        /*0d2a*/ 	.byte	0x3f
	.zero		1


	//   ....[38]....
        /*0d2c*/ 	.word	0x0000a130
        /*0d30*/ 	.word	0x00000015
        /*0d34*/ 	.word	0x00028c30
        /*0d38*/ 	.short	0x010a
        /*0d3a*/ 	.byte	0x3f
	.zero		1


	//   ....[39]....
        /*0d3c*/ 	.word	0x0000b3c0
        /*0d40*/ 	.word	0x00000000
        /*0d44*/ 	.word	0x00000000
        /*0d48*/ 	.short	0x0101
        /*0d4a*/ 	.byte	0x3f
	.zero		1


	//   ....[40]....
        /*0d4c*/ 	.word	0x0000b7e0
        /*0d50*/ 	.word	0x00000015
        /*0d54*/ 	.word	0x00028c50
        /*0d58*/ 	.short	0x010a
        /*0d5a*/ 	.byte	0x3f
	.zero		1


	//   ....[41]....
        /*0d5c*/ 	.word	0x0000b8a0
        /*0d60*/ 	.word	0x00000015
        /*0d64*/ 	.word	0x00028c50
        /*0d68*/ 	.short	0x010a
        /*0d6a*/ 	.byte	0x3f
	.zero		1


	//   ....[42]....
        /*0d6c*/ 	.word	0x0000bba0
        /*0d70*/ 	.word	0x00000015
        /*0d74*/ 	.word	0x00000000
        /*0d78*/ 	.short	0x0101
        /*0d7a*/ 	.byte	0x3f
	.zero		1


	//   ....[43]....
        /*0d7c*/ 	.word	0x0000bd40
        /*0d80*/ 	.word	0x000000d1
        /*0d84*/ 	.word	0x00028c30
        /*0d88*/ 	.short	0x010a
        /*0d8a*/ 	.byte	0x3f
	.zero		1


	//   ....[44]....
        /*0d8c*/ 	.word	0x0000bdb0
        /*0d90*/ 	.word	0x000000d1
        /*0d94*/ 	.word	0x00028c30
        /*0d98*/ 	.short	0x010a
        /*0d9a*/ 	.byte	0x3f
	.zero		1


	//   ....[45]....
        /*0d9c*/ 	.word	0x0000cca0
        /*0da0*/ 	.word	0x0000000f
        /*0da4*/ 	.word	0x00000000
        /*0da8*/ 	.short	0x0101
        /*0daa*/ 	.byte	0x3f
	.zero		1


	//   ....[46]....
        /*0dac*/ 	.word	0x0000dc80
        /*0db0*/ 	.word	0x000000d1
        /*0db4*/ 	.word	0x00028c50
        /*0db8*/ 	.short	0x010a
        /*0dba*/ 	.byte	0x3f
	.zero		1


	//   ....[47]....
        /*0dbc*/ 	.word	0x0000dcd0
        /*0dc0*/ 	.word	0x000000d1
        /*0dc4*/ 	.word	0x00028c50
        /*0dc8*/ 	.short	0x010a
        /*0dca*/ 	.byte	0x3f
	.zero		1


	//   ....[48]....
        /*0dcc*/ 	.word	0x0000dff0
        /*0dd0*/ 	.word	0x000000d1
        /*0dd4*/ 	.word	0x00000000
        /*0dd8*/ 	.short	0x0101
        /*0dda*/ 	.byte	0x3f
	.zero		1


	//   ....[49]....
        /*0ddc*/ 	.word	0x0000e120
        /*0de0*/ 	.word	0x00000015
        /*0de4*/ 	.word	0x00028c30
        /*0de8*/ 	.short	0x010a
        /*0dea*/ 	.byte	0x3f
	.zero		1


	//   ....[50]....
        /*0dec*/ 	.word	0x0000e190
        /*0df0*/ 	.word	0x00000015
        /*0df4*/ 	.word	0x00028c30
        /*0df8*/ 	.short	0x010a
        /*0dfa*/ 	.byte	0x3f
	.zero		1


	//   ....[51]....
        /*0dfc*/ 	.word	0x0000ee40
        /*0e00*/ 	.word	0x000000a0
        /*0e04*/ 	.word	0x00000000
        /*0e08*/ 	.short	0x0101
        /*0e0a*/ 	.byte	0x3f
	.zero		1


	//   ....[52]....
        /*0e0c*/ 	.word	0x0000fb10
        /*0e10*/ 	.word	0x00000015
        /*0e14*/ 	.word	0x00028c50
        /*0e18*/ 	.short	0x010a
        /*0e1a*/ 	.byte	0x3f
	.zero		1


	//   ....[53]....
        /*0e1c*/ 	.word	0x0000fb60
        /*0e20*/ 	.word	0x00000015
        /*0e24*/ 	.word	0x00028c50
        /*0e28*/ 	.short	0x010a
        /*0e2a*/ 	.byte	0x3f
	.zero		1


	//   ....[54]....
        /*0e2c*/ 	.word	0x0000fe80
        /*0e30*/ 	.word	0x00000015
        /*0e34*/ 	.word	0x00000000
        /*0e38*/ 	.short	0x0101
        /*0e3a*/ 	.byte	0x3f
	.zero		1


	//   ....[55]....
        /*0e3c*/ 	.word	0x00012710
        /*0e40*/ 	.word	0x00000000
        /*0e44*/ 	.word	0x00000000
        /*0e48*/ 	.short	0x0101
        /*0e4a*/ 	.byte	0x3f
	.zero		1


	//   ....[56]....
        /*0e4c*/ 	.word	0x000151b0
        /*0e50*/ 	.word	0x00000017
        /*0e54*/ 	.word	0x00028c20
        /*0e58*/ 	.short	0x010a
        /*0e5a*/ 	.byte	0x3f
	.zero		1


	//   ....[57]....
        /*0e5c*/ 	.word	0x00015240
        /*0e60*/ 	.word	0x00000003
        /*0e64*/ 	.word	0x00028ca0
        /*0e68*/ 	.short	0x010a
        /*0e6a*/ 	.byte	0x3f
	.zero		1


	//   ....[58]....
        /*0e6c*/ 	.word	0x00015490
        /*0e70*/ 	.word	0x00000003
        /*0e74*/ 	.word	0x00028cc0
        /*0e78*/ 	.short	0x010a
        /*0e7a*/ 	.byte	0x3f
	.zero		1


	//   ....[59]....
        /*0e7c*/ 	.word	0x00015e60
        /*0e80*/ 	.word	0x00000008
        /*0e84*/ 	.word	0x00028ca0
        /*0e88*/ 	.short	0x010a
        /*0e8a*/ 	.byte	0x3f
	.zero		1


	//   ....[60]....
        /*0e8c*/ 	.word	0x000160a0
        /*0e90*/ 	.word	0x00000008
        /*0e94*/ 	.word	0x00028cc0
        /*0e98*/ 	.short	0x010a
        /*0e9a*/ 	.byte	0x3f
	.zero		1


	//   ....[61]....
        /*0e9c*/ 	.word	0x00017700
        /*0ea0*/ 	.word	0x0000001f
        /*0ea4*/ 	.word	0x00028c40
        /*0ea8*/ 	.short	0x010a
        /*0eaa*/ 	.byte	0x3f
	.zero		1


	//   ....[62]....
        /*0eac*/ 	.word	0x00017be0
        /*0eb0*/ 	.word	0x0000001f
        /*0eb4*/ 	.word	0x00028c30
        /*0eb8*/ 	.short	0x0107
        /*0eba*/ 	.byte	0x3f
	.zero		1


	//   ....[63]....
        /*0ebc*/ 	.word	0x00017cb0
        /*0ec0*/ 	.word	0x0000001f
        /*0ec4*/ 	.word	0x00028c30
        /*0ec8*/ 	.short	0x0101
        /*0eca*/ 	.byte	0x3f
	.zero		1


	//   ....[64]....
        /*0ecc*/ 	.word	0x000185b0
        /*0ed0*/ 	.word	0x00000017
        /*0ed4*/ 	.word	0x00028c00
        /*0ed8*/ 	.short	0x0107
        /*0eda*/ 	.byte	0x3f
	.zero		1


	//   ....[65]....
        /*0edc*/ 	.word	0x000186a0
        /*0ee0*/ 	.word	0x00000017
        /*0ee4*/ 	.word	0x00028c00
        /*0ee8*/ 	.short	0x0101
        /*0eea*/ 	.byte	0x3f
	.zero		1


	//   ....[66]....
        /*0eec*/ 	.word	0x000186c0
        /*0ef0*/ 	.word	0x00000017
        /*0ef4*/ 	.word	0x00028c20
        /*0ef8*/ 	.short	0x010a
        /*0efa*/ 	.byte	0x3f
	.zero		1


	//   ....[67]....
        /*0efc*/ 	.word	0x00018750
        /*0f00*/ 	.word	0x0000001f
        /*0f04*/ 	.word	0x00028c60
        /*0f08*/ 	.short	0x010a
        /*0f0a*/ 	.byte	0x3f
	.zero		1


	//   ....[68]....
        /*0f0c*/ 	.word	0x00019090
        /*0f10*/ 	.word	0x0000001f
        /*0f14*/ 	.word	0x00028c50
        /*0f18*/ 	.short	0x0107
        /*0f1a*/ 	.byte	0x3f
	.zero		1


	//   ....[69]....
        /*0f1c*/ 	.word	0x00019160
        /*0f20*/ 	.word	0x0000001f
        /*0f24*/ 	.word	0x00028c50
        /*0f28*/ 	.short	0x0101
        /*0f2a*/ 	.byte	0x3f
	.zero		1


	//   ....[70]....
        /*0f2c*/ 	.word	0x000194f0
        /*0f30*/ 	.word	0x00000006
        /*0f34*/ 	.word	0x00028c40
        /*0f38*/ 	.short	0x010a
        /*0f3a*/ 	.byte	0x3f
	.zero		1


	//   ....[71]....
        /*0f3c*/ 	.word	0x00019830
        /*0f40*/ 	.word	0x00000006
        /*0f44*/ 	.word	0x00028c30
        /*0f48*/ 	.short	0x0107
        /*0f4a*/ 	.byte	0x3f
	.zero		1


	//   ....[72]....
        /*0f4c*/ 	.word	0x000198f0
        /*0f50*/ 	.word	0x00000006
        /*0f54*/ 	.word	0x00028c30
        /*0f58*/ 	.short	0x0101
        /*0f5a*/ 	.byte	0x3f
	.zero		1


	//   ....[73]....
        /*0f5c*/ 	.word	0x00019920
        /*0f60*/ 	.word	0x00000006
        /*0f64*/ 	.word	0x00028c60
        /*0f68*/ 	.short	0x010a
        /*0f6a*/ 	.byte	0x3f
	.zero		1


	//   ....[74]....
        /*0f6c*/ 	.word	0x00019ff0
        /*0f70*/ 	.word	0x00000006
        /*0f74*/ 	.word	0x00028c50
        /*0f78*/ 	.short	0x0107
        /*0f7a*/ 	.byte	0x3f
	.zero		1


	//   ....[75]....
        /*0f7c*/ 	.word	0x0001a0b0
        /*0f80*/ 	.word	0x00000006
        /*0f84*/ 	.word	0x00028c50
        /*0f88*/ 	.short	0x0101
        /*0f8a*/ 	.byte	0x3f
	.zero		1


	//   ....[76]....
        /*0f8c*/ 	.word	0x0001af20
        /*0f90*/ 	.word	0x00000004
        /*0f94*/ 	.word	0x00028c20
        /*0f98*/ 	.short	0x010a
        /*0f9a*/ 	.byte	0x3f
	.zero		1


	//   ....[77]....
        /*0f9c*/ 	.word	0x0001b080
        /*0fa0*/ 	.word	0x00000005
        /*0fa4*/ 	.word	0x00028c40
        /*0fa8*/ 	.short	0x010a
        /*0faa*/ 	.byte	0x3f
	.zero		1


	//   ....[78]....
        /*0fac*/ 	.word	0x0001b120
        /*0fb0*/ 	.word	0x00000019
        /*0fb4*/ 	.word	0x00028c40
        /*0fb8*/ 	.short	0x010a
        /*0fba*/ 	.byte	0x3f
	.zero		1


	//   ....[79]....
        /*0fbc*/ 	.word	0x0001b160
        /*0fc0*/ 	.word	0x00000005
        /*0fc4*/ 	.word	0x00028c60
        /*0fc8*/ 	.short	0x010a
        /*0fca*/ 	.byte	0x3f
	.zero		1


	//   ....[80]....
        /*0fcc*/ 	.word	0x0001b1a0
        /*0fd0*/ 	.word	0x00000019
        /*0fd4*/ 	.word	0x00028c60
        /*0fd8*/ 	.short	0x010a
        /*0fda*/ 	.byte	0x3f
	.zero		1


	//   ....[81]....
        /*0fdc*/ 	.word	0x0001b200
        /*0fe0*/ 	.word	0x0000003e
        /*0fe4*/ 	.word	0x00028c90
        /*0fe8*/ 	.short	0x010a
        /*0fea*/ 	.byte	0x3f
	.zero		1


	//   ....[82]....
        /*0fec*/ 	.word	0x0001b370
        /*0ff0*/ 	.word	0x0000003e
        /*0ff4*/ 	.word	0x00028c90
        /*0ff8*/ 	.short	0x010a
        /*0ffa*/ 	.byte	0x3f
	.zero		1


	//   ....[83]....
        /*0ffc*/ 	.word	0x0001b4f0
        /*1000*/ 	.word	0x0000003e
        /*1004*/ 	.word	0x00028c90
        /*1008*/ 	.short	0x010a
        /*100a*/ 	.byte	0x3f
	.zero		1


	//   ....[84]....
        /*100c*/ 	.word	0x0001b650
        /*1010*/ 	.word	0x0000003e
        /*1014*/ 	.word	0x00028cb0
        /*1018*/ 	.short	0x010a
        /*101a*/ 	.byte	0x3f
	.zero		1


	//   ....[85]....
        /*101c*/ 	.word	0x0001b6a0
        /*1020*/ 	.word	0x00000003
        /*1024*/ 	.word	0x00028c50
        /*1028*/ 	.short	0x010a
        /*102a*/ 	.byte	0x3f
	.zero		1


	//   ....[86]....
        /*102c*/ 	.word	0x0001b6f0
        /*1030*/ 	.word	0x00000014
        /*1034*/ 	.word	0x00028c50
        /*1038*/ 	.short	0x010a
        /*103a*/ 	.byte	0x3f
	.zero		1


	//   ....[87]....
        /*103c*/ 	.word	0x0001bac0
        /*1040*/ 	.word	0x00000002
        /*1044*/ 	.word	0x00028c00
        /*1048*/ 	.short	0x010a
        /*104a*/ 	.byte	0x3f
	.zero		1


	//   ....[88]....
        /*104c*/ 	.word	0x0001c0b0
        /*1050*/ 	.word	0x00000002
        /*1054*/ 	.word	0x00028c00
        /*1058*/ 	.short	0x010a
        /*105a*/ 	.byte	0x3f
	.zero		1


	//   ....[89]....
        /*105c*/ 	.word	0x0001c100
        /*1060*/ 	.word	0x00000015
        /*1064*/ 	.word	0x00028c30
        /*1068*/ 	.short	0x010a
        /*106a*/ 	.byte	0x3f
	.zero		1


	//   ....[90]....
        /*106c*/ 	.word	0x0001c150
        /*1070*/ 	.word	0x00000015
        /*1074*/ 	.word	0x00028c50
        /*1078*/ 	.short	0x010a
        /*107a*/ 	.byte	0x3f
	.zero		1


	//   ....[91]....
        /*107c*/ 	.word	0x0001c1a0
        /*1080*/ 	.word	0x000000d1
        /*1084*/ 	.word	0x00028c30
        /*1088*/ 	.short	0x010a
        /*108a*/ 	.byte	0x3f
	.zero		1


	//   ....[92]....
        /*108c*/ 	.word	0x0001c1f0
        /*1090*/ 	.word	0x000000d1
        /*1094*/ 	.word	0x00028c50
        /*1098*/ 	.short	0x010a
        /*109a*/ 	.byte	0x3f
	.zero		1


	//   ....[93]....
        /*109c*/ 	.word	0x0001c240
        /*10a0*/ 	.word	0x00000015
        /*10a4*/ 	.word	0x00028c30
        /*10a8*/ 	.short	0x010a
        /*10aa*/ 	.byte	0x3f
	.zero		1


	//   ....[94]....
        /*10ac*/ 	.word	0x0001c290
        /*10b0*/ 	.word	0x00000015
        /*10b4*/ 	.word	0x00028c50
        /*10b8*/ 	.short	0x010a
        /*10ba*/ 	.byte	0x3f
	.zero		1


	//   ....[95]....
        /*10bc*/ 	.word	0x0001c430
        /*10c0*/ 	.word	0x00000017
        /*10c4*/ 	.word	0x00028c20
        /*10c8*/ 	.short	0x010a
        /*10ca*/ 	.byte	0x3f
	.zero		1


	//   ....[96]....
        /*10cc*/ 	.word	0x0001c480
        /*10d0*/ 	.word	0x00000003
        /*10d4*/ 	.word	0x00028ca0
        /*10d8*/ 	.short	0x010a
        /*10da*/ 	.byte	0x3f
	.zero		1


	//   ....[97]....
        /*10dc*/ 	.word	0x0001c4d0
        /*10e0*/ 	.word	0x00000003
        /*10e4*/ 	.word	0x00028cc0
        /*10e8*/ 	.short	0x010a
        /*10ea*/ 	.byte	0x3f
	.zero		1


	//   ....[98]....
        /*10ec*/ 	.word	0x0001c520
        /*10f0*/ 	.word	0x00000008
        /*10f4*/ 	.word	0x00028ca0
        /*10f8*/ 	.short	0x010a
        /*10fa*/ 	.byte	0x3f
	.zero		1


	//   ....[99]....
        /*10fc*/ 	.word	0x0001c570
        /*1100*/ 	.word	0x00000008
        /*1104*/ 	.word	0x00028cc0
        /*1108*/ 	.short	0x010a
        /*110a*/ 	.byte	0x3f
	.zero		1


	//   ....[100]....
        /*110c*/ 	.word	0x0001c690
        /*1110*/ 	.word	0x0000001f
        /*1114*/ 	.word	0x00028c40
        /*1118*/ 	.short	0x010a
        /*111a*/ 	.byte	0x3f
	.zero		1


	//   ....[101]....
        /*111c*/ 	.word	0x0001d130
        /*1120*/ 	.word	0x00000017
        /*1124*/ 	.word	0x00028c20
        /*1128*/ 	.short	0x010a
        /*112a*/ 	.byte	0x3f
	.zero		1


	//   ....[102]....
        /*112c*/ 	.word	0x0001d180
        /*1130*/ 	.word	0x0000001f
        /*1134*/ 	.word	0x00028c60
        /*1138*/ 	.short	0x010a
        /*113a*/ 	.byte	0x3f
	.zero		1


	//   ....[103]....
        /*113c*/ 	.word	0x0001da80
        /*1140*/ 	.word	0x00000006
        /*1144*/ 	.word	0x00028c40
        /*1148*/ 	.short	0x010a
        /*114a*/ 	.byte	0x3f
	.zero		1


	//   ....[104]....
        /*114c*/ 	.word	0x0001df40
        /*1150*/ 	.word	0x00000006
        /*1154*/ 	.word	0x00028c60
        /*1158*/ 	.short	0x010a
        /*115a*/ 	.byte	0x3f
	.zero		1


	//   ....[105]....
        /*115c*/ 	.word	0x0001f040
        /*1160*/ 	.word	0x00000004
        /*1164*/ 	.word	0x00028c20
        /*1168*/ 	.short	0x010a
        /*116a*/ 	.byte	0x3f
	.zero		1


	//   ....[106]....
        /*116c*/ 	.word	0x0001f1e0
        /*1170*/ 	.word	0x00000005
        /*1174*/ 	.word	0x00028c40
        /*1178*/ 	.short	0x010a
        /*117a*/ 	.byte	0x3f
	.zero		1


	//   ....[107]....
        /*117c*/ 	.word	0x0001f230
        /*1180*/ 	.word	0x00000019
        /*1184*/ 	.word	0x00028c40
        /*1188*/ 	.short	0x010a
        /*118a*/ 	.byte	0x3f
	.zero		1


	//   ....[108]....
        /*118c*/ 	.word	0x0001f280
        /*1190*/ 	.word	0x00000005
        /*1194*/ 	.word	0x00028c60
        /*1198*/ 	.short	0x010a
        /*119a*/ 	.byte	0x3f
	.zero		1


	//----- nvinfo : EIATTR_NUM_MBARRIERS
	.align		4
.L_590:
        /*119c*/ 	.byte	0x03, 0x38
        /*119e*/ 	.short	0x0016


	//----- nvinfo : EIATTR_EXIT_INSTR_OFFSETS
	.align		4
        /*11a0*/ 	.byte	0x04, 0x1c
        /*11a2*/ 	.short	(.L_592 - .L_591)


	//   ....[0]....
.L_591:
        /*11a4*/ 	.word	0x0001b1f0


	//----- nvinfo : EIATTR_MAX_THREADS
	.align		4
.L_592:
        /*11a8*/ 	.byte	0x04, 0x05
        /*11aa*/ 	.short	(.L_594 - .L_593)
.L_593:
        /*11ac*/ 	.word	0x00000180
        /*11b0*/ 	.word	0x00000001
        /*11b4*/ 	.word	0x00000001


	//----- nvinfo : EIATTR_CRS_STACK_SIZE
	.align		4
.L_594:
        /*11b8*/ 	.byte	0x04, 0x1e
        /*11ba*/ 	.short	(.L_596 - .L_595)
.L_595:
        /*11bc*/ 	.word	0x00000000


	//----- nvinfo : EIATTR_CBANK_PARAM_SIZE
	.align		4
.L_596:
        /*11c0*/ 	.byte	0x03, 0x19
        /*11c2*/ 	.short	0x0af0


	//----- nvinfo : EIATTR_PARAM_CBANK
	.align		4
        /*11c4*/ 	.byte	0x04, 0x0a
        /*11c6*/ 	.short	(.L_598 - .L_597)
	.align		4
.L_597:
        /*11c8*/ 	.word	index@(.nv.constant0._ZN7cutlass13device_kernelIN5flash11enable_sm90INS1_16FlashAttnFwdSm90INS1_25CollectiveMainloopFwdSm90ILi2EN4cute5tupleIJNS5_1CILi1EEES8_S8_EEENS6_IJNS7_ILi64EEESA_SA_EEELi512ENS_6half_tEfNS_4arch4Sm90ELb1ELb0ELb1ELb1ELb1ELb1ELb0ELb0ELb0ELb1ELb0ELb0EEENS1_21CollectiveEpilogueFwdINS6_IJSA_NS7_ILi512EEESA_EEES9_SC_SE_Li256ELb1ELb1ELb0ELb0EEENS1_36VarlenDynamicPersistentTileSchedulerILi64ELi64ELi256ELi128ELb0ELb1ELb1ELb1ELb1ELb1EEEEEEEEEvNT_6ParamsE)
        /*11cc*/ 	.short	0x0210
        /*11ce*/ 	.short	0x0af0


	//----- nvinfo : EIATTR_SW_WAR
	.align		4
.L_598:
        /*11d0*/ 	.byte	0x04, 0x36
        /*11d2*/ 	.short	(.L_600 - .L_599)
.L_599:
        /*11d4*/ 	.word	0x00000008
.L_600:


//--------------------- .nv.info._ZN7cutlass13device_kernelIN5flash11enable_sm90INS1_16FlashAttnFwdSm90INS1_25CollectiveMainloopFwdSm90ILi2EN4cute5tupleIJNS5_1CILi1EEES8_S8_EEENS6_IJNS7_ILi64EEESA_SA_EEELi512ENS_6half_tEfNS_4arch4Sm90ELb1ELb0ELb1ELb1ELb1ELb0ELb1ELb0ELb0ELb1ELb0ELb0EEENS1_21CollectiveEpilogueFwdINS6_IJSA_NS7_ILi512EEESA_EEES9_SC_SE_Li256ELb1ELb1ELb0ELb0EEENS1_36VarlenDynamicPersistentTileSchedulerILi64ELi64ELi256ELi128ELb0ELb1ELb1ELb1ELb1ELb1EEEEEEEEEvNT_6ParamsE --------------------------
	.section	.nv.info._ZN7cutlass13device_kernelIN5flash11enable_sm90INS1_16FlashAttnFwdSm90INS1_25CollectiveMainloopFwdSm90ILi2EN4cute5tupleIJNS5_1CILi1EEES8_S8_EEENS6_IJNS7_ILi64EEESA_SA_EEELi512ENS_6half_tEfNS_4arch4Sm90ELb1ELb0ELb1ELb1ELb1ELb0ELb1ELb0ELb0ELb1ELb0ELb0EEENS1_21CollectiveEpilogueFwdINS6_IJSA_NS7_ILi512EEESA_EEES9_SC_SE_Li256ELb1ELb1ELb0ELb0EEENS1_36VarlenDynamicPersistentTileSchedulerILi64ELi64ELi256ELi128ELb0ELb1ELb1ELb1ELb1ELb1EEEEEEEEEvNT_6ParamsE,"",@"SHT_CUDA_INFO"
	.sectionflags	@""
	.align	4


	//----- nvinfo : EIATTR_CUDA_API_VERSION
	.align		4
        /*0000*/ 	.byte	0x04, 0x37
        /*0002*/ 	.short	(.L_602 - .L_601)
.L_601:
        /*0004*/ 	.word	0x00000082


	//----- nvinfo : EIATTR_KPARAM_INFO
	.align		4
.L_602:
        /*0008*/ 	.byte	0x04, 0x17
        /*000a*/ 	.short	(.L_604 - .L_603)
.L_603:
        /*000c*/ 	.word	0x00000000
        /*0010*/ 	.short	0x0000
        /*0012*/ 	.short	0x0070
        /*0014*/ 	.byte	0x00, 0xf0, 0x01, 0x2e


	//----- nvinfo : EIATTR_SPARSE_MMA_MASK
	.align		4
.L_604:
        /*0018*/ 	.byte	0x03, 0x50
        /*001a*/ 	.short	0x0000


	//----- nvinfo : EIATTR_MAXREG_COUNT
	.align		4
        /*001c*/ 	.byte	0x03, 0x1b
        /*001e*/ 	.short	0x00a8


	//----- nvinfo : EIATTR_NUM_BARRIERS
	.align		4
        /*0020*/ 	.byte	0x02, 0x4c
        /*0022*/ 	.byte	0x10
	.zero		1


	//----- nvinfo : EIATTR_EXTERNS
	.align		4
        /*0024*/ 	.byte	0x04, 0x0f
        /*0026*/ 	.short	(.L_606 - .L_605)


	//   ....[0]....
	.align		4
.L_605:
        /*0028*/ 	.word	index@(__assertfail)


	//----- nvinfo : EIATTR_ANNOTATIONS
	.align		4
.L_606:
        /*002c*/ 	.byte	0x04, 0x55
        /*002e*/ 	.short	(.L_608 - .L_607)


	//   ....[0]....
.L_607:
        /* <DEDUP_REMOVED lines=17> */


	//----- nvinfo : EIATTR_MERCURY_ISA_VERSION
	.align		4
.L_608:
        /*0130*/ 	.byte	0x03, 0x5f
        /*0132*/ 	.short	0x0101


	//----- nvinfo : EIATTR_UNUSED_LOAD_BYTE_OFFSET
	.align		4
        /*0134*/ 	.byte	0x04, 0x44
        /*0136*/ 	.short	(.L_610 - .L_609)


	//   ....[0]....
.L_609:
        /*0138*/ 	.word	0x00000970
        /*013c*/ 	.word	0x0000fff0


	//   ....[1]....
        /*0140*/ 	.word	0x0000dba0
        /*0144*/ 	.word	0x0000fff0


	//----- nvinfo : EIATTR_INT_WARP_WIDE_INSTR_OFFSETS
	.align		4
.L_610:
        /*0148*/ 	.byte	0x04, 0x31
        /*014a*/ 	.short	(.L_612 - .L_611)


	//   ....[0]....
.L_611:
        /*014c*/ 	.word	0x000000c0


	//   ....[1]....
        /*0150*/ 	.word	0x000000d0


	//   ....[2]....
        /*0154*/ 	.word	0x000000e0


	//   ....[3]....
        /*0158*/ 	.word	0x00000180


	//   ....[4]....
        /*015c*/ 	.word	0x00011e30


	//   ....[5]....
        /*0160*/ 	.word	0x00011ec0


	//   ....[6]....
        /*0164*/ 	.word	0x000161d0


	//   ....[7]....
        /*0168*/ 	.word	0x00016260


	//----- nvinfo : EIATTR_COOP_GROUP_MASK_REGIDS
	.align		4
.L_612:
        /*016c*/ 	.byte	0x04, 0x29
        /*016e*/ 	.short	(.L_614 - .L_613)


	//   ....[0]....
.L_613:
        /*0170*/ 	.word	0xffffffff


	//   ....[1]....
        /*0174*/ 	.word	0xffffffff


	//   ....[2]....
        /*0178*/ 	.word	0xffffffff


	//   ....[3]....
        /*017c*/ 	.word	0xffffffff


	//   ....[4]....
        /*0180*/ 	.word	0xffffffff


	//   ....[5]....
        /*0184*/ 	.word	0xffffffff


	//   ....[6]....
        /*0188*/ 	.word	0xffffffff


	//   ....[7]....
        /*018c*/ 	.word	0xffffffff


	//   ....[8]....
        /*0190*/ 	.word	0xffffffff


	//   ....[9]....
        /*0194*/ 	.word	0xffffffff


	//   ....[10]....
        /*0198*/ 	.word	0xffffffff


	//   ....[11]....
        /*019c*/ 	.word	0xffffffff


	//   ....[12]....
        /*01a0*/ 	.word	0xffffffff


	//   ....[13]....
        /*01a4*/ 	.word	0xffffffff


	//   ....[14]....
        /*01a8*/ 	.word	0xffffffff


	//   ....[15]....
        /*01ac*/ 	.word	0xffffffff


	//   ....[16]....
        /*01b0*/ 	.word	0xffffffff


	//   ....[17]....
        /*01b4*/ 	.word	0xffffffff


	//   ....[18]....
        /*01b8*/ 	.word	0xffffffff


	//   ....[19]....
        /*01bc*/ 	.word	0xffffffff


	//   ....[20]....
        /*01c0*/ 	.word	0xffffffff


	//   ....[21]....
        /*01c4*/ 	.word	0xffffffff


	//   ....[22]....
        /*01c8*/ 	.word	0xffffffff


	//   ....[23]....
        /*01cc*/ 	.word	0xffffffff


	//   ....[24]....
        /*01d0*/ 	.word	0xffffffff


	//   ....[25]....
        /*01d4*/ 	.word	0xffffffff


	//   ....[26]....
        /*01d8*/ 	.word	0xffffffff


	//   ....[27]....
        /*01dc*/ 	.word	0xffffffff


	//   ....[28]....
        /*01e0*/ 	.word	0xffffffff


	//   ....[29]....
        /*01e4*/ 	.word	0xffffffff


	//   ....[30]....
        /*01e8*/ 	.word	0xffffffff


	//   ....[31]....
        /*01ec*/ 	.word	0xffffffff


	//   ....[32]....
        /*01f0*/ 	.word	0xffffffff


	//   ....[33]....
        /*01f4*/ 	.word	0xffffffff


	//   ....[34]....
        /*01f8*/ 	.word	0xffffffff


	//   ....[35]....
        /*01fc*/ 	.word	0xffffffff


	//   ....[36]....
        /*0200*/ 	.word	0xffffffff


	//   ....[37]....
        /*0204*/ 	.word	0xffffffff


	//   ....[38]....
        /*0208*/ 	.word	0xffffffff


	//   ....[39]....
        /*020c*/ 	.word	0xffffffff


	//   ....[40]....
        /*0210*/ 	.word	0xffffffff


	//   ....[41]....
        /*0214*/ 	.word	0xffffffff


	//   ....[42]....
        /*0218*/ 	.word	0xffffffff


	//   ....[43]....
        /*021c*/ 	.word	0xffffffff


	//   ....[44]....
        /*0220*/ 	.word	0xffffffff


	//   ....[45]....
        /*0224*/ 	.word	0xffffffff


	//   ....[46]....
        /*0228*/ 	.word	0xffffffff


	//   ....[47]....
        /*022c*/ 	.word	0xffffffff


	//   ....[48]....
        /*0230*/ 	.word	0xffffffff


	//   ....[49]....
        /*0234*/ 	.word	0xffffffff


	//   ....[50]....
        /*0238*/ 	.word	0xffffffff


	//   ....[51]....
        /*023c*/ 	.word	0xffffffff


	//   ....[52]....
        /*0240*/ 	.word	0xffffffff


	//   ....[53]....
        /*0244*/ 	.word	0xffffffff


	//   ....[54]....
        /*0248*/ 	.word	0xffffffff


	//   ....[55]....
        /*024c*/ 	.word	0xffffffff


	//   ....[56]....
        /*0250*/ 	.word	0xffffffff


	//   ....[57]....
        /*0254*/ 	.word	0xffffffff


	//   ....[58]....
        /*0258*/ 	.word	0xffffffff


	//   ....[59]....
        /*025c*/ 	.word	0xffffffff


	//   ....[60]....
        /*0260*/ 	.word	0xffffffff


	//   ....[61]....
        /*0264*/ 	.word	0xffffffff


	//   ....[62]....
        /*0268*/ 	.word	0xffffffff


	//   ....[63]....
        /*026c*/ 	.word	0xffffffff


	//   ....[64]....
        /*0270*/ 	.word	0xffffffff


	//   ....[65]....
        /*0274*/ 	.word	0xffffffff


	//   ....[66]....
        /*0278*/ 	.word	0xffffffff


	//   ....[67]....
        /*027c*/ 	.word	0xffffffff


	//   ....[68]....
        /*0280*/ 	.word	0xffffffff


	//   ....[69]....
        /*0284*/ 	.word	0xffffffff


	//   ....[70]....
        /*0288*/ 	.word	0xffffffff


	//   ....[71]....
        /*028c*/ 	.word	0xffffffff


	//   ....[72]....
        /*0290*/ 	.word	0xffffffff


	//   ....[73]....
        /*0294*/ 	.word	0xffffffff


	//   ....[74]....
        /*0298*/ 	.word	0xffffffff


	//   ....[75]....
        /*029c*/ 	.word	0xffffffff


	//   ....[76]....
        /*02a0*/ 	.word	0xffffffff


	//   ....[77]....
        /*02a4*/ 	.word	0xffffffff


	//   ....[78]....
        /*02a8*/ 	.word	0xffffffff


	//   ....[79]....
        /*02ac*/ 	.word	0xffffffff


	//   ....[80]....
        /*02b0*/ 	.word	0xffffffff


	//   ....[81]....
        /*02b4*/ 	.word	0xffffffff


	//   ....[82]....
        /*02b8*/ 	.word	0xffffffff


	//   ....[83]....
        /*02bc*/ 	.word	0xffffffff


	//   ....[84]....
        /*02c0*/ 	.word	0xffffffff


	//   ....[85]....
        /*02c4*/ 	.word	0xffffffff


	//   ....[86]....
        /*02c8*/ 	.word	0xffffffff


	//   ....[87]....
        /*02cc*/ 	.word	0xffffffff


	//   ....[88]....
        /*02d0*/ 	.word	0xffffffff


	//   ....[89]....
        /*02d4*/ 	.word	0xffffffff


	//   ....[90]....
        /*02d8*/ 	.word	0xffffffff


	//   ....[91]....
        /*02dc*/ 	.word	0xffffffff


	//   ....[92]....
        /*02e0*/ 	.word	0xffffffff


	//   ....[93]....
        /*02e4*/ 	.word	0xffffffff


	//   ....[94]....
        /*02e8*/ 	.word	0xffffffff


	//   ....[95]....
        /*02ec*/ 	.word	0xffffffff


	//   ....[96]....
        /*02f0*/ 	.word	0xffffffff


	//   ....[97]....
        /*02f4*/ 	.word	0xffffffff


	//   ....[98]....
        /*02f8*/ 	.word	0xffffffff


	//   ....[99]....
        /*02fc*/ 	.word	0xffffffff


	//   ....[100]....
        /*0300*/ 	.word	0xffffffff


	//   ....[101]....
        /*0304*/ 	.word	0xffffffff


	//   ....[102]....
        /*0308*/ 	.word	0xffffffff


	//   ....[103]....
        /*030c*/ 	.word	0xffffffff


	//   ....[104]....
        /*0310*/ 	.word	0xffffffff


	//   ....[105]....
        /*0314*/ 	.word	0xffffffff


	//   ....[106]....
        /*0318*/ 	.word	0xffffffff


	//   ....[107]....
        /*031c*/ 	.word	0xffffffff


	//   ....[108]....
        /*0320*/ 	.word	0xffffffff


	//   ....[109]....
        /*0324*/ 	.word	0xffffffff


	//   ....[110]....
        /*0328*/ 	.word	0xffffffff


	//   ....[111]....
        /*032c*/ 	.word	0xffffffff


	//   ....[112]....
        /*0330*/ 	.word	0xffffffff


	//   ....[113]....
        /*0334*/ 	.word	0xffffffff


	//   ....[114]....
        /*0338*/ 	.word	0xffffffff


	//   ....[115]....
        /*033c*/ 	.word	0xffffffff


	//   ....[116]....
        /*0340*/ 	.word	0xffffffff


	//   ....[117]....
        /*0344*/ 	.word	0xffffffff


	//   ....[118]....
        /*0348*/ 	.word	0xffffffff


	//   ....[119]....
        /*034c*/ 	.word	0xffffffff


	//   ....[120]....
        /*0350*/ 	.word	0xffffffff


	//   ....[121]....
        /*0354*/ 	.word	0xffffffff


	//   ....[122]....
        /*0358*/ 	.word	0xffffffff


	//   ....[123]....
        /*035c*/ 	.word	0xffffffff


	//   ....[124]....
        /*0360*/ 	.word	0xffffffff


	//   ....[125]....
        /*0364*/ 	.word	0xffffffff


	//   ....[126]....
        /*0368*/ 	.word	0xffffffff


	//   ....[127]....
        /*036c*/ 	.word	0xffffffff


	//   ....[128]....
        /*0370*/ 	.word	0xffffffff


	//   ....[129]....
        /*0374*/ 	.word	0x0500000f


	//   ....[130]....
        /*0378*/ 	.word	0x0500000f


	//   ....[131]....
        /*037c*/ 	.word	0x0500000f


	//   ....[132]....
        /*0380*/ 	.word	0x0500000f


	//   ....[133]....
        /*0384*/ 	.word	0x0500000f


	//   ....[134]....
        /*0388*/ 	.word	0x0500000f


	//   ....[135]....
        /*038c*/ 	.word	0x0500000f


	//   ....[136]....
        /*0390*/ 	.word	0x0500000f


	//   ....[137]....
        /*0394*/ 	.word	0x0500000f


	//   ....[138]....
        /*0398*/ 	.word	0x0500000f


	//   ....[139]....
        /*039c*/ 	.word	0x0500000f


	//   ....[140]....
        /*03a0*/ 	.word	0x0500000f


	//   ....[141]....
        /*03a4*/ 	.word	0x0500000f


	//   ....[142]....
        /*03a8*/ 	.word	0x0500000f


	//   ....[143]....
        /*03ac*/ 	.word	0x0500000f


	//   ....[144]....
        /*03b0*/ 	.word	0x0500000f


	//   ....[145]....
        /*03b4*/ 	.word	0x0500000f


	//   ....[146]....
        /*03b8*/ 	.word	0x0500000f


	//   ....[147]....
        /*03bc*/ 	.word	0x0500000f


	//   ....[148]....
        /*03c0*/ 	.word	0x0500000f


	//   ....[149]....
        /*03c4*/ 	.word	0x0500000f


	//   ....[150]....
        /*03c8*/ 	.word	0x0500000f


	//   ....[151]....
        /*03cc*/ 	.word	0x0500000f


	//   ....[152]....
        /*03d0*/ 	.word	0x0500000f


	//   ....[153]....
        /*03d4*/ 	.word	0x0500000f


	//   ....[154]....
        /*03d8*/ 	.word	0x0500000f


	//   ....[155]....
        /*03dc*/ 	.word	0x0500000f


	//   ....[156]....
        /*03e0*/ 	.word	0x0500000f


	//   ....[157]....
        /*03e4*/ 	.word	0x0500000f


	//   ....[158]....
        /*03e8*/ 	.word	0x0500000f


	//   ....[159]....
        /*03ec*/ 	.word	0x0500000f


	//   ....[160]....
        /*03f0*/ 	.word	0x0500000f


	//   ....[161]....
        /*03f4*/ 	.word	0x0500000f


	//   ....[162]....
        /*03f8*/ 	.word	0x0500000f


	//   ....[163]....
        /*03fc*/ 	.word	0x0500000f


	//   ....[164]....
        /*0400*/ 	.word	0x0500000f


	//   ....[165]....
        /*0404*/ 	.word	0x0500000f


	//   ....[166]....
        /*0408*/ 	.word	0x0500000f


	//   ....[167]....
        /*040c*/ 	.word	0x0500000f


	//   ....[168]....
        /*0410*/ 	.word	0x0500000f


	//   ....[169]....
        /*0414*/ 	.word	0x0500000f


	//   ....[170]....
        /*0418*/ 	.word	0x0500000f


	//   ....[171]....
        /*041c*/ 	.word	0x0500000f


	//   ....[172]....
        /*0420*/ 	.word	0x0500000f


	//   ....[173]....
        /*0424*/ 	.word	0x0500000f


	//   ....[174]....
        /*0428*/ 	.word	0x0500000f


	//   ....[175]....
        /*042c*/ 	.word	0x0500000f


	//   ....[176]....
        /*0430*/ 	.word	0x0500000f


	//   ....[177]....
        /*0434*/ 	.word	0x0500000f


	//   ....[178]....
        /*0438*/ 	.word	0x0500000f


	//   ....[179]....
        /*043c*/ 	.word	0x0500000f


	//   ....[180]....
        /*0440*/ 	.word	0x0500000f


	//   ....[181]....
        /*0444*/ 	.word	0x0500000f


	//   ....[182]....
        /*0448*/ 	.word	0x0500000f


	//   ....[183]....
        /*044c*/ 	.word	0x0500000f


	//   ....[184]....
        /*0450*/ 	.word	0x0500000f


	//   ....[185]....
        /*0454*/ 	.word	0x0500000f


	//   ....[186]....
        /*0458*/ 	.word	0x0500000f


	//   ....[187]....
        /*045c*/ 	.word	0x0500000f


	//   ....[188]....
        /*0460*/ 	.word	0x0500000f


	//   ....[189]....
        /*0464*/ 	.word	0x0500000f


	//   ....[190]....
        /*0468*/ 	.word	0x0500000f


	//   ....[191]....
        /*046c*/ 	.word	0x0500000f


	//   ....[192]....
        /*0470*/ 	.word	0x0500000f


	//   ....[193]....
        /*0474*/ 	.word	0x0500000f


	//   ....[194]....
        /*0478*/ 	.word	0x0500000f


	//   ....[195]....
        /*047c*/ 	.word	0x0500000f


	//----- nvinfo : EIATTR_COOP_GROUP_INSTR_OFFSETS
	.align		4
.L_614:
        /*0480*/ 	.byte	0x04, 0x28
        /*0482*/ 	.short	(.L_616 - .L_615)


	//   ....[0]....
.L_615:
        /*0484*/ 	.word	0x00000080


	//   ....[1]....
        /*0488*/ 	.word	0x00000090


	//   ....[2]....
        /*048c*/ 	.word	0x000002b0


	//   ....[3]....
        /*0490*/ 	.word	0x00000410


	//   ....[4]....
        /*0494*/ 	.word	0x00000530


	//   ....[5]....
        /*0498*/ 	.word	0x00000690


	//   ....[6]....
        /*049c*/ 	.word	0x000019b0


	//   ....[7]....
        /*04a0*/ 	.word	0x000036f0


	//   ....[8]....
        /*04a4*/ 	.word	0x00004680


	//   ....[9]....
        /*04a8*/ 	.word	0x00005540


	//   ....[10]....
        /*04ac*/ 	.word	0x00005580


	//   ....[11]....
        /*04b0*/ 	.word	0x000059f0


	//   ....[12]....
        /*04b4*/ 	.word	0x00005ad0


	//   ....[13]....
        /*04b8*/ 	.word	0x00005ed0


	//   ....[14]....
        /*04bc*/ 	.word	0x00005f60


	//   ....[15]....
        /*04c0*/ 	.word	0x00006750


	//   ....[16]....
        /*04c4*/ 	.word	0x000074b0


	//   ....[17]....
        /*04c8*/ 	.word	0x000082d0


	//   ....[18]....
        /*04cc*/ 	.word	0x000082e0


	//   ....[19]....
        /*04d0*/ 	.word	0x000087b0


	//   ....[20]....
        /*04d4*/ 	.word	0x00008820


	//   ....[21]....
        /*04d8*/ 	.word	0x00008cb0


	//   ....[22]....
        /*04dc*/ 	.word	0x00008d30


	//   ....[23]....
        /*04e0*/ 	.word	0x00009e70


	//   ....[24]....
        /*04e4*/ 	.word	0x0000ab50


	//   ....[25]....
        /*04e8*/ 	.word	0x0000bb20


	//   ....[26]....
        /*04ec*/ 	.word	0x0000bb90


	//   ....[27]....
        /*04f0*/ 	.word	0x0000bea0


	//   ....[28]....
        /*04f4*/ 	.word	0x0000c060


	//   ....[29]....
        /*04f8*/ 	.word	0x0000cfe0


	//   ....[30]....
        /*04fc*/ 	.word	0x0000d0b0


	//   ....[31]....
        /*0500*/ 	.word	0x0000d0d0


	//   ....[32]....
        /*0504*/ 	.word	0x0000d130


	//   ....[33]....
        /*0508*/ 	.word	0x0000d150


	//   ....[34]....
        /*050c*/ 	.word	0x0000eab0


	//   ....[35]....
        /*0510*/ 	.word	0x0000f0d0


	//   ....[36]....
        /*0514*/ 	.word	0x0000f100


	//   ....[37]....
        /*0518*/ 	.word	0x0000f120


	//   ....[38]....
        /*051c*/ 	.word	0x0000f150


	//   ....[39]....
        /*0520*/ 	.word	0x0000f7d0


	//   ....[40]....
        /*0524*/ 	.word	0x0000f7f0


	//   ....[41]....
        /*0528*/ 	.word	0x0000fa30


	//   ....[42]....
        /*052c*/ 	.word	0x0000fa50


	//   ....[43]....
        /*0530*/ 	.word	0x00010600


	//   ....[44]....
        /*0534*/ 	.word	0x00010620


	//   ....[45]....
        /*0538*/ 	.word	0x00010850


	//   ....[46]....
        /*053c*/ 	.word	0x00010870


	//   ....[47]....
        /*0540*/ 	.word	0x00010b10


	//   ....[48]....
        /*0544*/ 	.word	0x00010ce0


	//   ....[49]....
        /*0548*/ 	.word	0x00010d10


	//   ....[50]....
        /*054c*/ 	.word	0x00010d40


	//   ....[51]....
        /*0550*/ 	.word	0x00010d70


	//   ....[52]....
        /*0554*/ 	.word	0x00010da0


	//   ....[53]....
        /*0558*/ 	.word	0x00010dd0


	//   ....[54]....
        /*055c*/ 	.word	0x00010f20


	//   ....[55]....
        /*0560*/ 	.word	0x00010f50


	//   ....[56]....
        /*0564*/ 	.word	0x00010f80


	//   ....[57]....
        /*0568*/ 	.word	0x00010fb0


	//   ....[58]....
        /*056c*/ 	.word	0x00010fe0


	//   ....[59]....
        /*0570*/ 	.word	0x00011010


	//   ....[60]....
        /*0574*/ 	.word	0x000110a0


	//   ....[61]....
        /*0578*/ 	.word	0x00011100


	//   ....[62]....
        /*057c*/ 	.word	0x00011190


	//   ....[63]....
        /*0580*/ 	.word	0x00012c20


	//   ....[64]....
        /*0584*/ 	.word	0x00012c40


	//   ....[65]....
        /*0588*/ 	.word	0x00012cd0


	//   ....[66]....
        /*058c*/ 	.word	0x00012cf0


	//   ....[67]....
        /*0590*/ 	.word	0x00012d70


	//   ....[68]....
        /*0594*/ 	.word	0x00012d90


	//   ....[69]....
        /*0598*/ 	.word	0x00012da0


	//   ....[70]....
        /*059c*/ 	.word	0x00012db0


	//   ....[71]....
        /*05a0*/ 	.word	0x00013540


	//   ....[72]....
        /*05a4*/ 	.word	0x00013570


	//   ....[73]....
        /*05a8*/ 	.word	0x00013630


	//   ....[74]....
        /*05ac*/ 	.word	0x00013650


	//   ....[75]....
        /*05b0*/ 	.word	0x000136f0


	//   ....[76]....
        /*05b4*/ 	.word	0x00013710


	//   ....[77]....
        /*05b8*/ 	.word	0x00013720


	//   ....[78]....
        /*05bc*/ 	.word	0x000137a0


	//   ....[79]....
        /*05c0*/ 	.word	0x00014010


	//   ....[80]....
        /*05c4*/ 	.word	0x00014030


	//   ....[81]....
        /*05c8*/ 	.word	0x000141d0


	//   ....[82]....
        /*05cc*/ 	.word	0x00014200


	//   ....[83]....
        /*05d0*/ 	.word	0x00014310


	//   ....[84]....
        /*05d4*/ 	.word	0x00014320


	//   ....[85]....
        /*05d8*/ 	.word	0x00014350


	//   ....[86]....
        /*05dc*/ 	.word	0x00014360


	//   ....[87]....
        /*05e0*/ 	.word	0x00014990


	//   ....[88]....
        /*05e4*/ 	.word	0x000149f0


	//   ....[89]....
        /*05e8*/ 	.word	0x00014bb0


	//   ....[90]....
        /*05ec*/ 	.word	0x00014bf0


	//   ....[91]....
        /*05f0*/ 	.word	0x00014c00


	//   ....[92]....
        /*05f4*/ 	.word	0x00014c10


	//   ....[93]....
        /*05f8*/ 	.word	0x00014d60


	//   ....[94]....
        /*05fc*/ 	.word	0x00014eb0


	//   ....[95]....
        /*0600*/ 	.word	0x000156e0


	//   ....[96]....
        /*0604*/ 	.word	0x00015700


	//   ....[97]....
        /*0608*/ 	.word	0x00015750


	//   ....[98]....
        /*060c*/ 	.word	0x00015760


	//   ....[99]....
        /*0610*/ 	.word	0x000157a0


	//   ....[100]....
        /*0614*/ 	.word	0x000157b0


	//   ....[101]....
        /*0618*/ 	.word	0x000157c0


	//   ....[102]....
        /*061c*/ 	.word	0x00015800


	//   ....[103]....
        /*0620*/ 	.word	0x00015b20


	//   ....[104]....
        /*0624*/ 	.word	0x00015b60


	//   ....[105]....
        /*0628*/ 	.word	0x00015b80


	//   ....[106]....
        /*062c*/ 	.word	0x00015ba0


	//   ....[107]....
        /*0630*/ 	.word	0x00015bd0


	//   ....[108]....
        /*0634*/ 	.word	0x00015bf0


	//   ....[109]....
        /*0638*/ 	.word	0x00015cf0


	//   ....[110]....
        /*063c*/ 	.word	0x00015e40


	//   ....[111]....
        /*0640*/ 	.word	0x00016430


	//   ....[112]....
        /*0644*/ 	.word	0x00016490


	//   ....[113]....
        /*0648*/ 	.word	0x000164c0


	//   ....[114]....
        /*064c*/ 	.word	0x000164f0


	//   ....[115]....
        /*0650*/ 	.word	0x00016500


	//   ....[116]....
        /*0654*/ 	.word	0x00016530


	//   ....[117]....
        /*0658*/ 	.word	0x00016560


	//   ....[118]....
        /*065c*/ 	.word	0x00016590


	//   ....[119]....
        /*0660*/ 	.word	0x00016710


	//   ....[120]....
        /*0664*/ 	.word	0x00016740


	//   ....[121]....
        /*0668*/ 	.word	0x00016770


	//   ....[122]....
        /*066c*/ 	.word	0x000167a0


	//   ....[123]....
        /*0670*/ 	.word	0x000167d0


	//   ....[124]....
        /*0674*/ 	.word	0x00016800


	//   ....[125]....
        /*0678*/ 	.word	0x000168c0


	//   ....[126]....
        /*067c*/ 	.word	0x000168e0


	//   ....[127]....
        /*0680*/ 	.word	0x00016950


	//   ....[128]....
        /*0684*/ 	.word	0x00016ff0


	//   ....[129]....
        /*0688*/ 	.word	0x00017570


	//   ....[130]....
        /*068c*/ 	.word	0x00017660


	//   ....[131]....
        /*0690*/ 	.word	0x00017700


	//   ....[132]....
        /*0694*/ 	.word	0x00017760


	//   ....[133]....
        /*0698*/ 	.word	0x00017850


	//   ....[134]....
        /*069c*/ 	.word	0x000178c0


	//   ....[135]....
        /*06a0*/ 	.word	0x000179b0


	//   ....[136]....
        /*06a4*/ 	.word	0x00017a20


	//   ....[137]....
        /*06a8*/ 	.word	0x00017ac0


	//   ....[138]....
        /*06ac*/ 	.word	0x00017bc0


	//   ....[139]....
        /*06b0*/ 	.word	0x00017c50


	//   ....[140]....
        /*06b4*/ 	.word	0x00017cb0


	//   ....[141]....
        /*06b8*/ 	.word	0x00017da0


	//   ....[142]....
        /*06bc*/ 	.word	0x00017e20


	//   ....[143]....
        /*06c0*/ 	.word	0x00017f20


	//   ....[144]....
        /*06c4*/ 	.word	0x00017f90


	//   ....[145]....
        /*06c8*/ 	.word	0x00018070


	//   ....[146]....
        /*06cc*/ 	.word	0x00018380


	//   ....[147]....
        /*06d0*/ 	.word	0x00018440


	//   ....[148]....
        /*06d4*/ 	.word	0x000186b0


	//   ....[149]....
        /*06d8*/ 	.word	0x00018700


	//   ....[150]....
        /*06dc*/ 	.word	0x00018910


	//   ....[151]....
        /*06e0*/ 	.word	0x00018960


	//   ....[152]....
        /*06e4*/ 	.word	0x00018b10


	//   ....[153]....
        /*06e8*/ 	.word	0x00018b60


	//   ....[154]....
        /*06ec*/ 	.word	0x00018ca0


	//   ....[155]....
        /*06f0*/ 	.word	0x00018da0


	//   ....[156]....
        /*06f4*/ 	.word	0x00019010


	//   ....[157]....
        /*06f8*/ 	.word	0x00019060


	//   ....[158]....
        /*06fc*/ 	.word	0x00019230


	//   ....[159]....
        /*0700*/ 	.word	0x00019280


	//   ....[160]....
        /*0704*/ 	.word	0x00019450


	//   ....[161]....
        /*0708*/ 	.word	0x000194a0


	//   ....[162]....
        /*070c*/ 	.word	0x00019590


	//   ....[163]....
        /*0710*/ 	.word	0x00019630


	//   ....[164]....
        /*0714*/ 	.word	0x00019690


	//   ....[165]....
        /*0718*/ 	.word	0x00019740


	//   ....[166]....
        /*071c*/ 	.word	0x000197a0


	//   ....[167]....
        /*0720*/ 	.word	0x00019850


	//   ....[168]....
        /*0724*/ 	.word	0x000198b0


	//   ....[169]....
        /*0728*/ 	.word	0x00019960


	//   ....[170]....
        /*072c*/ 	.word	0x00019a50


	//   ....[171]....
        /*0730*/ 	.word	0x00019b30


	//   ....[172]....
        /*0734*/ 	.word	0x00019c40


	//   ....[173]....
        /*0738*/ 	.word	0x00019d40


	//   ....[174]....
        /*073c*/ 	.word	0x00019e70


	//   ....[175]....
        /*0740*/ 	.word	0x00019f50


	//   ....[176]....
        /*0744*/ 	.word	0x0001a050


	//   ....[177]....
        /*0748*/ 	.word	0x0001a130


	//   ....[178]....
        /*074c*/ 	.word	0x0001a1c0


	//   ....[179]....
        /*0750*/ 	.word	0x0001a260


	//   ....[180]....
        /*0754*/ 	.word	0x0001a380


	//   ....[181]....
        /*0758*/ 	.word	0x0001a3f0


	//   ....[182]....
        /*075c*/ 	.word	0x0001a460


	//   ....[183]....
        /*0760*/ 	.word	0x0001a4d0


	//   ....[184]....
        /*0764*/ 	.word	0x0001a540


	//   ....[185]....
        /*0768*/ 	.word	0x0001a5c0


	//   ....[186]....
        /*076c*/ 	.word	0x0001a650


	//   ....[187]....
        /*0770*/ 	.word	0x0001a6e0


	//   ....[188]....
        /*0774*/ 	.word	0x0001a750


	//   ....[189]....
        /*0778*/ 	.word	0x0001a7c0


	//   ....[190]....
        /*077c*/ 	.word	0x0001a830


	//   ....[191]....
        /*0780*/ 	.word	0x0001a8b0


	//   ....[192]....
        /*0784*/ 	.word	0x0001a920


	//   ....[193]....
        /*0788*/ 	.word	0x0001a9c0


	//   ....[194]....
        /*078c*/ 	.word	0x0001aa50


	//   ....[195]....
        /*0790*/ 	.word	0x0001ab70


	//----- nvinfo : EIATTR_REG_RECONFIG
	.align		4
.L_616:
        /*0794*/ 	.byte	0x01, 0x54
	.zero		2


	//----- nvinfo : EIATTR_SYSCALL_OFFSETS
	.align		4
        /*0798*/ 	.byte	0x04, 0x46
        /*079a*/ 	.short	(.L_618 - .L_617)


	//   ....[0]....
.L_617:
        /*079c*/ 	.word	0x000038a0


	//   ....[1]....
        /*07a0*/ 	.word	0x00012020


	//   ....[2]....
        /*07a4*/ 	.word	0x00012170


	//   ....[3]....
        /*07a8*/ 	.word	0x00012260


	//   ....[4]....
        /*07ac*/ 	.word	0x00013150


	//   ....[5]....
        /*07b0*/ 	.word	0x00013a20


	//----- nvinfo : EIATTR_MBARRIER_INSTR_OFFSETS
	.align		4
.L_618:
        /*07b4*/ 	.byte	0x04, 0x39
        /*07b6*/ 	.short	(.L_620 - .L_619)


	//   ....[0]....
.L_619:
        /*07b8*/ 	.word	0x00000190
        /*07bc*/ 	.word	0x000000ff
        /*07c0*/ 	.word	0x00038800
        /*07c4*/ 	.short	0x0100
        /*07c6*/ 	.byte	0x08
	.zero		1


	//   ....[1]....
        /*07c8*/ 	.word	0x000001a0
        /*07cc*/ 	.word	0x000000ff
        /*07d0*/ 	.word	0x00038810
        /*07d4*/ 	.short	0x0100
        /*07d6*/ 	.byte	0x08
	.zero		1


	//   ....[2]....
        /*07d8*/ 	.word	0x000001b0
        /*07dc*/ 	.word	0x000000ff
        /*07e0*/ 	.word	0x00038820
        /*07e4*/ 	.short	0x0100
        /*07e6*/ 	.byte	0x08
	.zero		1


	//   ....[3]....
        /*07e8*/ 	.word	0x00000260
        /*07ec*/ 	.word	0x000000ff
        /*07f0*/ 	.word	0x00038830
        /*07f4*/ 	.short	0x0100
        /*07f6*/ 	.byte	0x06
	.zero		1


	//   ....[4]....
        /*07f8*/ 	.word	0x00000270
        /*07fc*/ 	.word	0x000000ff
        /*0800*/ 	.word	0x00038840
        /*0804*/ 	.short	0x0100
        /*0806*/ 	.byte	0x06
	.zero		1


	//   ....[5]....
        /*0808*/ 	.word	0x00000280
        /*080c*/ 	.word	0x000000ff
        /*0810*/ 	.word	0x00038838
        /*0814*/ 	.short	0x0100
        /*0816*/ 	.byte	0x06
	.zero		1


	//   ....[6]....
        /*0818*/ 	.word	0x00000290
        /*081c*/ 	.word	0x000000ff
        /*0820*/ 	.word	0x00038848
        /*0824*/ 	.short	0x0100
        /*0826*/ 	.byte	0x06
	.zero		1


	//   ....[7]....
        /*0828*/ 	.word	0x000003c0
        /*082c*/ 	.word	0x000000ff
        /*0830*/ 	.word	0x00038850
        /*0834*/ 	.short	0x0100
        /*0836*/ 	.byte	0x08
	.zero		1


	//   ....[8]....
        /*0838*/ 	.word	0x000003d0
        /*083c*/ 	.word	0x000000ff
        /*0840*/ 	.word	0x00038860
        /*0844*/ 	.short	0x0100
        /*0846*/ 	.byte	0x08
	.zero		1


	//   ....[9]....
        /*0848*/ 	.word	0x000003e0
        /*084c*/ 	.word	0x000000ff
        /*0850*/ 	.word	0x00038858
        /*0854*/ 	.short	0x0100
        /*0856*/ 	.byte	0x08
	.zero		1


	//   ....[10]....
        /*0858*/ 	.word	0x000003f0
        /*085c*/ 	.word	0x000000ff
        /*0860*/ 	.word	0x00038868
        /*0864*/ 	.short	0x0100
        /*0866*/ 	.byte	0x08
	.zero		1


	//   ....[11]....
        /*0868*/ 	.word	0x000004e0
        /*086c*/ 	.word	0x000000ff
        /*0870*/ 	.word	0x00038870
        /*0874*/ 	.short	0x0100
        /*0876*/ 	.byte	0x06
	.zero		1


	//   ....[12]....
        /*0878*/ 	.word	0x000004f0
        /*087c*/ 	.word	0x000000ff
        /*0880*/ 	.word	0x00038880
        /*0884*/ 	.short	0x0100
        /*0886*/ 	.byte	0x06
	.zero		1


	//   ....[13]....
        /*0888*/ 	.word	0x00000500
        /*088c*/ 	.word	0x000000ff
        /*0890*/ 	.word	0x00038878
        /*0894*/ 	.short	0x0100
        /*0896*/ 	.byte	0x06
	.zero		1


	//   ....[14]....
        /*0898*/ 	.word	0x00000510
        /*089c*/ 	.word	0x000000ff
        /*08a0*/ 	.word	0x00038888
        /*08a4*/ 	.short	0x0100
        /*08a6*/ 	.byte	0x06
	.zero		1


	//   ....[15]....
        /*08a8*/ 	.word	0x00000640
        /*08ac*/ 	.word	0x000000ff
        /*08b0*/ 	.word	0x00038890
        /*08b4*/ 	.short	0x0100
        /*08b6*/ 	.byte	0x08
	.zero		1


	//   ....[16]....
        /*08b8*/ 	.word	0x00000650
        /*08bc*/ 	.word	0x000000ff
        /*08c0*/ 	.word	0x000388a0
        /*08c4*/ 	.short	0x0100
        /*08c6*/ 	.byte	0x08
	.zero		1


	//   ....[17]....
        /*08c8*/ 	.word	0x00000660
        /*08cc*/ 	.word	0x000000ff
        /*08d0*/ 	.word	0x00038898
        /*08d4*/ 	.short	0x0100
        /*08d6*/ 	.byte	0x08
	.zero		1


	//   ....[18]....
        /*08d8*/ 	.word	0x00000670
        /*08dc*/ 	.word	0x000000ff
        /*08e0*/ 	.word	0x000388a8
        /*08e4*/ 	.short	0x0100
        /*08e6*/ 	.byte	0x08
	.zero		1


	//   ....[19]....
        /*08e8*/ 	.word	0x000007b0
        /*08ec*/ 	.word	0x000000ff
        /*08f0*/ 	.word	0x000388b0
        /*08f4*/ 	.short	0x0100
        /*08f6*/ 	.byte	0x08
	.zero		1


	//   ....[20]....
        /*08f8*/ 	.word	0x000007c0
        /*08fc*/ 	.word	0x000000ff
        /*0900*/ 	.word	0x000388c0
        /*0904*/ 	.short	0x0100
        /*0906*/ 	.byte	0x08
	.zero		1


	//   ....[21]....
        /*0908*/ 	.word	0x000007d0
        /*090c*/ 	.word	0x000000ff
        /*0910*/ 	.word	0x000388b8
        /*0914*/ 	.short	0x0100
        /*0916*/ 	.byte	0x08
	.zero		1


	//   ....[22]....
        /*0918*/ 	.word	0x000007e0
        /*091c*/ 	.word	0x000000ff
        /*0920*/ 	.word	0x000388c8
        /*0924*/ 	.short	0x0100
        /*0926*/ 	.byte	0x08
	.zero		1


	//   ....[23]....
        /*0928*/ 	.word	0x00001d80
        /*092c*/ 	.word	0x00000003
        /*0930*/ 	.word	0x00000000
        /*0934*/ 	.short	0x0101
        /*0936*/ 	.byte	0x3f
	.zero		1


	//   ....[24]....
        /*0938*/ 	.word	0x00002880
        /*093c*/ 	.word	0x00000003
        /*0940*/ 	.word	0x00000000
        /*0944*/ 	.short	0x0101
        /*0946*/ 	.byte	0x3f
	.zero		1


	//   ....[25]....
        /*0948*/ 	.word	0x00003920
        /*094c*/ 	.word	0x00000011
        /*0950*/ 	.word	0x00038800
        /*0954*/ 	.short	0x010a
        /*0956*/ 	.byte	0x3f
	.zero		1


	//   ....[26]....
        /*0958*/ 	.word	0x00003980
        /*095c*/ 	.word	0x00000009
        /*0960*/ 	.word	0x00038830
        /*0964*/ 	.short	0x010a
        /*0966*/ 	.byte	0x3f
	.zero		1


	//   ....[27]....
        /*0968*/ 	.word	0x000039f0
        /*096c*/ 	.word	0x00000009
        /*0970*/ 	.word	0x00038830
        /*0974*/ 	.short	0x010a
        /*0976*/ 	.byte	0x3f
	.zero		1


	//   ....[28]....
        /*0978*/ 	.word	0x00003c70
        /*097c*/ 	.word	0x00000011
        /*0980*/ 	.word	0x00038810
        /*0984*/ 	.short	0x010a
        /*0986*/ 	.byte	0x3f
	.zero		1


	//   ....[29]....
        /*0988*/ 	.word	0x00003cb0
        /*098c*/ 	.word	0x00000009
        /*0990*/ 	.word	0x00038850
        /*0994*/ 	.short	0x010a
        /*0996*/ 	.byte	0x3f
	.zero		1


	//   ....[30]....
        /*0998*/ 	.word	0x00003d80
        /*099c*/ 	.word	0x00000009
        /*09a0*/ 	.word	0x00038850
        /*09a4*/ 	.short	0x010a
        /*09a6*/ 	.byte	0x3f
	.zero		1


	//   ....[31]....
        /*09a8*/ 	.word	0x00005ef0
        /*09ac*/ 	.word	0x00000019
        /*09b0*/ 	.word	0x00000000
        /*09b4*/ 	.short	0x0101
        /*09b6*/ 	.byte	0x3f
	.zero		1


	//   ....[32]....
        /*09b8*/ 	.word	0x00006800
        /*09bc*/ 	.word	0x00000009
        /*09c0*/ 	.word	0x00000000
        /*09c4*/ 	.short	0x0101
        /*09c6*/ 	.byte	0x3f
	.zero		1


	//   ....[33]....
        /*09c8*/ 	.word	0x000069b0
        /*09cc*/ 	.word	0x00000009
        /*09d0*/ 	.word	0x00038830
        /*09d4*/ 	.short	0x010a
        /*09d6*/ 	.byte	0x3f
	.zero		1


	//   ....[34]....
        /*09d8*/ 	.word	0x00006a00
        /*09dc*/ 	.word	0x00000009
        /*09e0*/ 	.word	0x00038830
        /*09e4*/ 	.short	0x010a
        /*09e6*/ 	.byte	0x3f
	.zero		1


	//   ....[35]....
        /*09e8*/ 	.word	0x00006b80
        /*09ec*/ 	.word	0x00000009
        /*09f0*/ 	.word	0x00038850
        /*09f4*/ 	.short	0x010a
        /*09f6*/ 	.byte	0x3f
	.zero		1


	//   ....[36]....
        /*09f8*/ 	.word	0x00006bd0
        /*09fc*/ 	.word	0x00000009
        /*0a00*/ 	.word	0x00038850
        /*0a04*/ 	.short	0x010a
        /*0a06*/ 	.byte	0x3f
	.zero		1


	//   ....[37]....
        /*0a08*/ 	.word	0x00008f80
        /*0a0c*/ 	.word	0x00000099
        /*0a10*/ 	.word	0x00000000
        /*0a14*/ 	.short	0x0101
        /*0a16*/ 	.byte	0x3f
	.zero		1


	//   ....[38]....
        /*0a18*/ 	.word	0x00009f30
        /*0a1c*/ 	.word	0x00000009
        /*0a20*/ 	.word	0x00000000
        /*0a24*/ 	.short	0x0101
        /*0a26*/ 	.byte	0x3f
	.zero		1


	//   ....[39]....
        /*0a28*/ 	.word	0x0000a050
        /*0a2c*/ 	.word	0x00000009
        /*0a30*/ 	.word	0x00038830
        /*0a34*/ 	.short	0x010a
        /*0a36*/ 	.byte	0x3f
	.zero		1


	//   ....[40]....
        /*0a38*/ 	.word	0x0000a0a0
        /*0a3c*/ 	.word	0x00000009
        /*0a40*/ 	.word	0x00038830
        /*0a44*/ 	.short	0x010a
        /*0a46*/ 	.byte	0x3f
	.zero		1


	//   ....[41]....
        /*0a48*/ 	.word	0x0000a220
        /*0a4c*/ 	.word	0x00000009
        /*0a50*/ 	.word	0x00038850
        /*0a54*/ 	.short	0x010a
        /*0a56*/ 	.byte	0x3f
	.zero		1


	//   ....[42]....
        /*0a58*/ 	.word	0x0000a270
        /*0a5c*/ 	.word	0x00000009
        /*0a60*/ 	.word	0x00038850
        /*0a64*/ 	.short	0x010a
        /*0a66*/ 	.byte	0x3f
	.zero		1


	//   ....[43]....
        /*0a68*/ 	.word	0x0000bf60
        /*0a6c*/ 	.word	0x0000009b
        /*0a70*/ 	.word	0x00000000
        /*0a74*/ 	.short	0x0101
        /*0a76*/ 	.byte	0x3f
	.zero		1


	//   ....[44]....
        /*0a78*/ 	.word	0x0000d090
        /*0a7c*/ 	.word	0x00000009
        /*0a80*/ 	.word	0x00000000
        /*0a84*/ 	.short	0x0101
        /*0a86*/ 	.byte	0x3f
	.zero		1


	//   ....[45]....
        /*0a88*/ 	.word	0x0000f800
        /*0a8c*/ 	.word	0x00000000
        /*0a90*/ 	.word	0x00000000
        /*0a94*/ 	.short	0x0101
        /*0a96*/ 	.byte	0x3f
	.zero		1


	//   ....[46]....
        /*0a98*/ 	.word	0x000129d0
        /*0a9c*/ 	.word	0x0000001b
        /*0aa0*/ 	.word	0x00038840
        /*0aa4*/ 	.short	0x010a
        /*0aa6*/ 	.byte	0x3f
	.zero		1


	//   ....[47]....
        /*0aa8*/ 	.word	0x00012eb0
        /*0aac*/ 	.word	0x0000001b
        /*0ab0*/ 	.word	0x00038830
        /*0ab4*/ 	.short	0x0107
        /*0ab6*/ 	.byte	0x3f
	.zero		1


	//   ....[48]....
        /*0ab8*/ 	.word	0x00012f90
        /*0abc*/ 	.word	0x0000001b
        /*0ac0*/ 	.word	0x00038830
        /*0ac4*/ 	.short	0x0101
        /*0ac6*/ 	.byte	0x3f
	.zero		1


	//   ....[49]....
        /*0ac8*/ 	.word	0x00013860
        /*0acc*/ 	.word	0x00000017
        /*0ad0*/ 	.word	0x00038800
        /*0ad4*/ 	.short	0x0107
        /*0ad6*/ 	.byte	0x3f
	.zero		1


	//   ....[50]....
        /*0ad8*/ 	.word	0x000138f0
        /*0adc*/ 	.word	0x00000017
        /*0ae0*/ 	.word	0x00038800
        /*0ae4*/ 	.short	0x0101
        /*0ae6*/ 	.byte	0x3f
	.zero		1


	//   ....[51]....
        /*0ae8*/ 	.word	0x00014600
        /*0aec*/ 	.word	0x00000017
        /*0af0*/ 	.word	0x00038810
        /*0af4*/ 	.short	0x0107
        /*0af6*/ 	.byte	0x3f
	.zero		1


	//   ....[52]....
        /*0af8*/ 	.word	0x00014700
        /*0afc*/ 	.word	0x00000017
        /*0b00*/ 	.word	0x00038810
        /*0b04*/ 	.short	0x0101
        /*0b06*/ 	.byte	0x3f
	.zero		1


	//   ....[53]....
        /*0b08*/ 	.word	0x00014720
        /*0b0c*/ 	.word	0x00000017
        /*0b10*/ 	.word	0x00038820
        /*0b14*/ 	.short	0x010a
        /*0b16*/ 	.byte	0x3f
	.zero		1


	//   ....[54]....
        /*0b18*/ 	.word	0x000147b0
        /*0b1c*/ 	.word	0x0000001b
        /*0b20*/ 	.word	0x00038860
        /*0b24*/ 	.short	0x010a
        /*0b26*/ 	.byte	0x3f
	.zero		1


	//   ....[55]....
        /*0b28*/ 	.word	0x000150d0
        /*0b2c*/ 	.word	0x0000001b
        /*0b30*/ 	.word	0x00038850
        /*0b34*/ 	.short	0x0107
        /*0b36*/ 	.byte	0x3f
	.zero		1


	//   ....[56]....
        /*0b38*/ 	.word	0x000151a0
        /*0b3c*/ 	.word	0x0000001b
        /*0b40*/ 	.word	0x00038850
        /*0b44*/ 	.short	0x0101
        /*0b46*/ 	.byte	0x3f
	.zero		1


	//   ....[57]....
        /*0b48*/ 	.word	0x00015540
        /*0b4c*/ 	.word	0x00000006
        /*0b50*/ 	.word	0x00038840
        /*0b54*/ 	.short	0x010a
        /*0b56*/ 	.byte	0x3f
	.zero		1


	//   ....[58]....
        /*0b58*/ 	.word	0x00015880
        /*0b5c*/ 	.word	0x00000006
        /*0b60*/ 	.word	0x00038830
        /*0b64*/ 	.short	0x0107
        /*0b66*/ 	.byte	0x3f
	.zero		1


	//   ....[59]....
        /*0b68*/ 	.word	0x00015940
        /*0b6c*/ 	.word	0x00000006
        /*0b70*/ 	.word	0x00038830
        /*0b74*/ 	.short	0x0101
        /*0b76*/ 	.byte	0x3f
	.zero		1


	//   ....[60]....
        /*0b78*/ 	.word	0x00015970
        /*0b7c*/ 	.word	0x00000006
        /*0b80*/ 	.word	0x00038860
        /*0b84*/ 	.short	0x010a
        /*0b86*/ 	.byte	0x3f
	.zero		1


	//   ....[61]....
        /*0b88*/ 	.word	0x00016040
        /*0b8c*/ 	.word	0x00000006
        /*0b90*/ 	.word	0x00038850
        /*0b94*/ 	.short	0x0107
        /*0b96*/ 	.byte	0x3f
	.zero		1


	//   ....[62]....
        /*0b98*/ 	.word	0x00016100
        /*0b9c*/ 	.word	0x00000006
        /*0ba0*/ 	.word	0x00038850
        /*0ba4*/ 	.short	0x0101
        /*0ba6*/ 	.byte	0x3f
	.zero		1


	//   ....[63]....
        /*0ba8*/ 	.word	0x00016f70
        /*0bac*/ 	.word	0x00000007
        /*0bb0*/ 	.word	0x00038820
        /*0bb4*/ 	.short	0x010a
        /*0bb6*/ 	.byte	0x3f
	.zero		1


	//   ....[64]....
        /*0bb8*/ 	.word	0x000170f0
        /*0bbc*/ 	.word	0x00000005
        /*0bc0*/ 	.word	0x00038840
        /*0bc4*/ 	.short	0x010a
        /*0bc6*/ 	.byte	0x3f
	.zero		1


	//   ....[65]....
        /*0bc8*/ 	.word	0x00017190
        /*0bcc*/ 	.word	0x00000003
        /*0bd0*/ 	.word	0x00038840
        /*0bd4*/ 	.short	0x010a
        /*0bd6*/ 	.byte	0x3f
	.zero		1


	//   ....[66]....
        /*0bd8*/ 	.word	0x000171d0
        /*0bdc*/ 	.word	0x00000005
        /*0be0*/ 	.word	0x00038860
        /*0be4*/ 	.short	0x010a
        /*0be6*/ 	.byte	0x3f
	.zero		1


	//   ....[67]....
        /*0be8*/ 	.word	0x00017210
        /*0bec*/ 	.word	0x00000003
        /*0bf0*/ 	.word	0x00038860
        /*0bf4*/ 	.short	0x010a
        /*0bf6*/ 	.byte	0x3f
	.zero		1


	//   ....[68]....
        /*0bf8*/ 	.word	0x00017270
        /*0bfc*/ 	.word	0x00000011
        /*0c00*/ 	.word	0x00038800
        /*0c04*/ 	.short	0x010a
        /*0c06*/ 	.byte	0x3f
	.zero		1


	//   ....[69]....
        /*0c08*/ 	.word	0x000172c0
        /*0c0c*/ 	.word	0x00000009
        /*0c10*/ 	.word	0x00038830
        /*0c14*/ 	.short	0x010a
        /*0c16*/ 	.byte	0x3f
	.zero		1


	//   ....[70]....
        /*0c18*/ 	.word	0x00017310
        /*0c1c*/ 	.word	0x00000011
        /*0c20*/ 	.word	0x00038810
        /*0c24*/ 	.short	0x010a
        /*0c26*/ 	.byte	0x3f
	.zero		1


	//   ....[71]....
        /*0c28*/ 	.word	0x00017360
        /*0c2c*/ 	.word	0x00000009
        /*0c30*/ 	.word	0x00038850
        /*0c34*/ 	.short	0x010a
        /*0c36*/ 	.byte	0x3f
	.zero		1


	//   ....[72]....
        /*0c38*/ 	.word	0x000173b0
        /*0c3c*/ 	.word	0x00000009
        /*0c40*/ 	.word	0x00038830
        /*0c44*/ 	.short	0x010a
        /*0c46*/ 	.byte	0x3f
	.zero		1


	//   ....[73]....
        /*0c48*/ 	.word	0x00017400
        /*0c4c*/ 	.word	0x00000009
        /*0c50*/ 	.word	0x00038850
        /*0c54*/ 	.short	0x010a
        /*0c56*/ 	.byte	0x3f
	.zero		1


	//   ....[74]....
        /*0c58*/ 	.word	0x00017450
        /*0c5c*/ 	.word	0x00000009
        /*0c60*/ 	.word	0x00038830
        /*0c64*/ 	.short	0x010a
        /*0c66*/ 	.byte	0x3f
	.zero		1


	//   ....[75]....
        /*0c68*/ 	.word	0x000174a0
        /*0c6c*/ 	.word	0x00000009
        /*0c70*/ 	.word	0x00038850
        /*0c74*/ 	.short	0x010a
        /*0c76*/ 	.byte	0x3f
	.zero		1


	//   ....[76]....
        /*0c78*/ 	.word	0x000175b0
        /*0c7c*/ 	.word	0x0000001b
        /*0c80*/ 	.word	0x00038840
        /*0c84*/ 	.short	0x010a
        /*0c86*/ 	.byte	0x3f
	.zero		1


	//   ....[77]....
        /*0c88*/ 	.word	0x00018ba0
        /*0c8c*/ 	.word	0x00000017
        /*0c90*/ 	.word	0x00038820
        /*0c94*/ 	.short	0x010a
        /*0c96*/ 	.byte	0x3f
	.zero		1


	//   ....[78]....
        /*0c98*/ 	.word	0x00018bf0
        /*0c9c*/ 	.word	0x0000001b
        /*0ca0*/ 	.word	0x00038860
        /*0ca4*/ 	.short	0x010a
        /*0ca6*/ 	.byte	0x3f
	.zero		1


	//   ....[79]....
        /*0ca8*/ 	.word	0x000194e0
        /*0cac*/ 	.word	0x00000006
        /*0cb0*/ 	.word	0x00038840
        /*0cb4*/ 	.short	0x010a
        /*0cb6*/ 	.byte	0x3f
	.zero		1


	//   ....[80]....
        /*0cb8*/ 	.word	0x000199a0
        /*0cbc*/ 	.word	0x00000006
        /*0cc0*/ 	.word	0x00038860
        /*0cc4*/ 	.short	0x010a
        /*0cc6*/ 	.byte	0x3f
	.zero		1


	//   ....[81]....
        /*0cc8*/ 	.word	0x0001aa90
        /*0ccc*/ 	.word	0x00000007
        /*0cd0*/ 	.word	0x00038820
        /*0cd4*/ 	.short	0x010a
        /*0cd6*/ 	.byte	0x3f
	.zero		1


	//   ....[82]....
        /*0cd8*/ 	.word	0x0001ac30
        /*0cdc*/ 	.word	0x00000005
        /*0ce0*/ 	.word	0x00038840
        /*0ce4*/ 	.short	0x010a
        /*0ce6*/ 	.byte	0x3f
	.zero		1


	//   ....[83]....
        /*0ce8*/ 	.word	0x0001ac80
        /*0cec*/ 	.word	0x00000003
        /*0cf0*/ 	.word	0x00038840
        /*0cf4*/ 	.short	0x010a
        /*0cf6*/ 	.byte	0x3f
	.zero		1


	//   ....[84]....
        /*0cf8*/ 	.word	0x0001acd0
        /*0cfc*/ 	.word	0x00000005
        /*0d00*/ 	.word	0x00038860
        /*0d04*/ 	.short	0x010a
        /*0d06*/ 	.byte	0x3f
	.zero		1


	//----- nvinfo : EIATTR_NUM_MBARRIERS
	.align		4
.L_620:
        /*0d08*/ 	.byte	0x03, 0x38
        /*0d0a*/ 	.short	0x0017


	//----- nvinfo : EIATTR_EXIT_INSTR_OFFSETS
	.align		4
        /*0d0c*/ 	.byte	0x04, 0x1c
        /*0d0e*/ 	.short	(.L_622 - .L_621)


	//   ....[0]....
.L_621:
        /*0d10*/ 	.word	0x000009a0


	//   ....[1]....
        /*0d14*/ 	.word	0x00010ac0


	//   ....[2]....
        /*0d18*/ 	.word	0x00017260


	//----- nvinfo : EIATTR_MAX_THREADS
	.align		4
.L_622:
        /*0d1c*/ 	.byte	0x04, 0x05
        /*0d1e*/ 	.short	(.L_624 - .L_623)
.L_623:
        /*0d20*/ 	.word	0x00000180
        /*0d24*/ 	.word	0x00000001
        /*0d28*/ 	.word	0x00000001


	//----- nvinfo : EIATTR_CRS_STACK_SIZE
	.align		4
.L_624:
        /*0d2c*/ 	.byte	0x04, 0x1e
        /*0d2e*/ 	.short	(.L_626 - .L_625)
.L_625:
        /*0d30*/ 	.word	0x00000000


	//----- nvinfo : EIATTR_CBANK_PARAM_SIZE
	.align		4
.L_626:
        /*0d34*/ 	.byte	0x03, 0x19
        /*0d36*/ 	.short	0x0bf0


	//----- nvinfo : EIATTR_PARAM_CBANK
	.align		4
        /*0d38*/ 	.byte	0x04, 0x0a
        /*0d3a*/ 	.short	(.L_628 - .L_627)
	.align		4
.L_627:
        /*0d3c*/ 	.word	index@(.nv.constant0._ZN7cutlass13device_kernelIN5flash11enable_sm90INS1_16FlashAttnFwdSm90INS1_25CollectiveMainloopFwdSm90ILi2EN4cute5tupleIJNS5_1CILi1EEES8_S8_EEENS6_IJNS7_ILi64EEESA_SA_EEELi512ENS_6half_tEfNS_4arch4Sm90ELb1ELb0ELb1ELb1ELb1ELb0ELb1ELb0ELb0ELb1ELb0ELb0EEENS1_21CollectiveEpilogueFwdINS6_IJSA_NS7_ILi512EEESA_EEES9_SC_SE_Li256ELb1ELb1ELb0ELb0EEENS1_36VarlenDynamicPersistentTileSchedulerILi64ELi64ELi256ELi128ELb0ELb1ELb1ELb1ELb1ELb1EEEEEEEEEvNT_6ParamsE)
        /*0d40*/ 	.short	0x0210
        /*0d42*/ 	.short	0x0bf0


	//----- nvinfo : EIATTR_SW_WAR
	.align		4
.L_628:
        /*0d44*/ 	.byte	0x04, 0x36
        /*0d46*/ 	.short	(.L_630 - .L_629)
.L_629:
        /*0d48*/ 	.word	0x00000008
.L_630:


//--------------------- .nv.info._ZN7cutlass13device_kernelIN5flash11enable_sm90INS1_16FlashAttnFwdSm90INS1_25CollectiveMainloopFwdSm90ILi2EN4cute5tupleIJNS5_1CILi1EEES8_S8_EEENS6_IJNS7_ILi64EEESA_SA_EEELi512ENS_6half_tEfNS_4arch4Sm90ELb1ELb0ELb1ELb1ELb1ELb1ELb1ELb0ELb0ELb1ELb0ELb0EEENS1_21CollectiveEpilogueFwdINS6_IJSA_NS7_ILi512EEESA_EEES9_SC_SE_Li256ELb1ELb1ELb0ELb0EEENS1_36VarlenDynamicPersistentTileSchedulerILi64ELi64ELi256ELi128ELb0ELb1ELb1ELb1ELb1ELb1EEEEEEEEEvNT_6ParamsE --------------------------
	.section	.nv.info._ZN7cutlass13device_kernelIN5flash11enable_sm90INS1_16FlashAttnFwdSm90INS1_25CollectiveMainloopFwdSm90ILi2EN4cute5tupleIJNS5_1CILi1EEES8_S8_EEENS6_IJNS7_ILi64EEESA_SA_EEELi512ENS_6half_tEfNS_4arch4Sm90ELb1ELb0ELb1ELb1ELb1ELb1ELb1ELb0ELb0ELb1ELb0ELb0EEENS1_21CollectiveEpilogueFwdINS6_IJSA_NS7_ILi512EEESA_EEES9_SC_SE_Li256ELb1ELb1ELb0ELb0EEENS1_36VarlenDynamicPersistentTileSchedulerILi64ELi64ELi256ELi128ELb0ELb1ELb1ELb1ELb1ELb1EEEEEEEEEvNT_6ParamsE,"",@"SHT_CUDA_INFO"
	.sectionflags	@""
	.align	4


	//----- nvinfo : EIATTR_CUDA_API_VERSION
	.align		4
        /*0000*/ 	.byte	0x04, 0x37
        /*0002*/ 	.short	(.L_632 - .L_631)
.L_631:
        /*0004*/ 	.word	0x00000082


	//----- nvinfo : EIATTR_KPARAM_INFO
	.align		4
.L_632:
        /*0008*/ 	.byte	0x04, 0x17
        /*000a*/ 	.short	(.L_634 - .L_633)
.L_633:
        /*000c*/ 	.word	0x00000000
        /*0010*/ 	.short	0x0000
        /*0012*/ 	.short	0x0070
        /*0014*/ 	.byte	0x00, 0xf0, 0x01, 0x2e


	//----- nvinfo : EIATTR_SPARSE_MMA_MASK
	.align		4
.L_634:
        /*0018*/ 	.byte	0x03, 0x50
        /*001a*/ 	.short	0x0000


	//----- nvinfo : EIATTR_MAXREG_COUNT
	.align		4
        /*001c*/ 	.byte	0x03, 0x1b
        /*001e*/ 	.short	0x00a8


	//----- nvinfo : EIATTR_NUM_BARRIERS
	.align		4
        /*0020*/ 	.byte	0x02, 0x4c
        /*0022*/ 	.byte	0x10
	.zero		1


	//----- nvinfo : EIATTR_EXTERNS
	.align		4
        /*0024*/ 	.byte	0x04, 0x0f
        /*0026*/ 	.short	(.L_636 - .L_635)


	//   ....[0]....
	.align		4
.L_635:
        /*0028*/ 	.word	index@(__assertfail)


	//----- nvinfo : EIATTR_ANNOTATIONS
	.align		4
.L_636:
        /*002c*/ 	.byte	0x04, 0x55
        /*002e*/ 	.short	(.L_638 - .L_637)


	//   ....[0]....
.L_637:
        /* <DEDUP_REMOVED lines=68> */


	//----- nvinfo : EIATTR_MERCURY_ISA_VERSION
	.align		4
.L_638:
        /*0460*/ 	.byte	0x03, 0x5f
        /*0462*/ 	.short	0x0101


	//----- nvinfo : EIATTR_UNUSED_LOAD_BYTE_OFFSET
	.align		4
        /*0464*/ 	.byte	0x04, 0x44
        /*0466*/ 	.short	(.L_640 - .L_639)


	//   ....[0]....
.L_639:
        /*0468*/ 	.word	0x00000a50
        /*046c*/ 	.word	0x0000fff0


	//   ....[1]....
        /*0470*/ 	.word	0x00015470
        /*0474*/ 	.word	0x0000fff0


	//----- nvinfo : EIATTR_INT_WARP_WIDE_INSTR_OFFSETS
	.align		4
.L_640:
        /*0478*/ 	.byte	0x04, 0x31
        /*047a*/ 	.short	(.L_642 - .L_641)


	//   ....[0]....
.L_641:
        /*047c*/ 	.word	0x00000130


	//   ....[1]....
        /*0480*/ 	.word	0x00000170


	//   ....[2]....
        /*0484*/ 	.word	0x000001e0


	//   ....[3]....
        /*0488*/ 	.word	0x00000250


	//   ....[4]....
        /*048c*/ 	.word	0x0001b650


	//   ....[5]....
        /*0490*/ 	.word	0x0001b6e0


	//   ....[6]....
        /*0494*/ 	.word	0x0001fba0


	//   ....[7]....
        /*0498*/ 	.word	0x0001fc30


	//----- nvinfo : EIATTR_COOP_GROUP_MASK_REGIDS
	.align		4
.L_642:
        /*049c*/ 	.byte	0x04, 0x29
        /*049e*/ 	.short	(.L_644 - .L_643)


	//   ....[0]....
.L_643:
        /*04a0*/ 	.word	0xffffffff


	//   ....[1]....
        /*04a4*/ 	.word	0xffffffff


	//   ....[2]....
        /*04a8*/ 	.word	0xffffffff


	//   ....[3]....
        /*04ac*/ 	.word	0xffffffff


	//   ....[4]....
        /*04b0*/ 	.word	0xffffffff


	//   ....[5]....
        /*04b4*/ 	.word	0xffffffff


	//   ....[6]....
        /*04b8*/ 	.word	0xffffffff


	//   ....[7]....
        /*04bc*/ 	.word	0xffffffff


	//   ....[8]....
        /*04c0*/ 	.word	0xffffffff


	//   ....[9]....
        /*04c4*/ 	.word	0xffffffff


	//   ....[10]....
        /*04c8*/ 	.word	0xffffffff


	//   ....[11]....
        /*04cc*/ 	.word	0xffffffff


	//   ....[12]....
        /*04d0*/ 	.word	0xffffffff


	//   ....[13]....
        /*04d4*/ 	.word	0xffffffff


	//   ....[14]....
        /*04d8*/ 	.word	0xffffffff


	//   ....[15]....
        /*04dc*/ 	.word	0xffffffff


	//   ....[16]....
        /*04e0*/ 	.word	0xffffffff


	//   ....[17]....
        /*04e4*/ 	.word	0xffffffff


	//   ....[18]....
        /*04e8*/ 	.word	0xffffffff


	//   ....[19]....
        /*04ec*/ 	.word	0xffffffff


	//   ....[20]....
        /*04f0*/ 	.word	0xffffffff


	//   ....[21]....
        /*04f4*/ 	.word	0xffffffff


	//   ....[22]....
        /*04f8*/ 	.word	0xffffffff


	//   ....[23]....
        /*04fc*/ 	.word	0xffffffff


	//   ....[24]....
        /*0500*/ 	.word	0xffffffff


	//   ....[25]....
        /*0504*/ 	.word	0xffffffff


	//   ....[26]....
        /*0508*/ 	.word	0xffffffff


	//   ....[27]....
        /*050c*/ 	.word	0xffffffff


	//   ....[28]....
        /*0510*/ 	.word	0xffffffff


	//   ....[29]....
        /*0514*/ 	.word	0xffffffff


	//   ....[30]....
        /*0518*/ 	.word	0xffffffff


	//   ....[31]....
        /*051c*/ 	.word	0xffffffff


	//   ....[32]....
        /*0520*/ 	.word	0xffffffff


	//   ....[33]....
        /*0524*/ 	.word	0xffffffff


	//   ....[34]....
        /*0528*/ 	.word	0xffffffff


	//   ....[35]....
        /*052c*/ 	.word	0xffffffff


	//   ....[36]....
        /*0530*/ 	.word	0xffffffff


	//   ....[37]....
        /*0534*/ 	.word	0xffffffff


	//   ....[38]....
        /*0538*/ 	.word	0xffffffff


	//   ....[39]....
        /*053c*/ 	.word	0xffffffff


	//   ....[40]....
        /*0540*/ 	.word	0xffffffff


	//   ....[41]....
        /*0544*/ 	.word	0xffffffff


	//   ....[42]....
        /*0548*/ 	.word	0xffffffff


	//   ....[43]....
        /*054c*/ 	.word	0xffffffff


	//   ....[44]....
        /*0550*/ 	.word	0xffffffff


	//   ....[45]....
        /*0554*/ 	.word	0xffffffff


	//   ....[46]....
        /*0558*/ 	.word	0xffffffff


	//   ....[47]....
        /*055c*/ 	.word	0xffffffff


	//   ....[48]....
        /*0560*/ 	.word	0xffffffff


	//   ....[49]....
        /*0564*/ 	.word	0xffffffff


	//   ....[50]....
        /*0568*/ 	.word	0xffffffff


	//   ....[51]....
        /*056c*/ 	.word	0xffffffff


	//   ....[52]....
        /*0570*/ 	.word	0xffffffff


	//   ....[53]....
        /*0574*/ 	.word	0xffffffff


	//   ....[54]....
        /*0578*/ 	.word	0xffffffff


	//   ....[55]....
        /*057c*/ 	.word	0xffffffff


	//   ....[56]....
        /*0580*/ 	.word	0xffffffff


	//   ....[57]....
        /*0584*/ 	.word	0xffffffff


	//   ....[58]....
        /*0588*/ 	.word	0xffffffff


	//   ....[59]....
        /*058c*/ 	.word	0xffffffff


	//   ....[60]....
        /*0590*/ 	.word	0xffffffff


	//   ....[61]....
        /*0594*/ 	.word	0xffffffff


	//   ....[62]....
        /*0598*/ 	.word	0xffffffff


	//   ....[63]....
        /*059c*/ 	.word	0xffffffff


	//   ....[64]....
        /*05a0*/ 	.word	0xffffffff


	//   ....[65]....
        /*05a4*/ 	.word	0xffffffff


	//   ....[66]....
        /*05a8*/ 	.word	0xffffffff


	//   ....[67]....
        /*05ac*/ 	.word	0xffffffff


	//   ....[68]....
        /*05b0*/ 	.word	0xffffffff


	//   ....[69]....
        /*05b4*/ 	.word	0xffffffff


	//   ....[70]....
        /*05b8*/ 	.word	0xffffffff


	//   ....[71]....
        /*05bc*/ 	.word	0xffffffff


	//   ....[72]....
        /*05c0*/ 	.word	0xffffffff


	//   ....[73]....
        /*05c4*/ 	.word	0xffffffff


	//   ....[74]....
        /*05c8*/ 	.word	0xffffffff


	//   ....[75]....
        /*05cc*/ 	.word	0xffffffff


	//   ....[76]....
        /*05d0*/ 	.word	0xffffffff


	//   ....[77]....
        /*05d4*/ 	.word	0xffffffff


	//   ....[78]....
        /*05d8*/ 	.word	0xffffffff


	//   ....[79]....
        /*05dc*/ 	.word	0xffffffff


	//   ....[80]....
        /*05e0*/ 	.word	0xffffffff


	//   ....[81]....
        /*05e4*/ 	.word	0xffffffff


	//   ....[82]....
        /*05e8*/ 	.word	0xffffffff


	//   ....[83]....
        /*05ec*/ 	.word	0xffffffff


	//   ....[84]....
        /*05f0*/ 	.word	0xffffffff


	//   ....[85]....
        /*05f4*/ 	.word	0xffffffff


	//   ....[86]....
        /*05f8*/ 	.word	0xffffffff


	//   ....[87]....
        /*05fc*/ 	.word	0xffffffff


	//   ....[88]....
        /*0600*/ 	.word	0xffffffff


	//   ....[89]....
        /*0604*/ 	.word	0xffffffff


	//   ....[90]....
        /*0608*/ 	.word	0xffffffff


	//   ....[91]....
        /*060c*/ 	.word	0xffffffff


	//   ....[92]....
        /*0610*/ 	.word	0xffffffff


	//   ....[93]....
        /*0614*/ 	.word	0xffffffff


	//   ....[94]....
        /*0618*/ 	.word	0xffffffff


	//   ....[95]....
        /*061c*/ 	.word	0xffffffff


	//   ....[96]....
        /*0620*/ 	.word	0xffffffff


	//   ....[97]....
        /*0624*/ 	.word	0xffffffff


	//   ....[98]....
        /*0628*/ 	.word	0xffffffff


	//   ....[99]....
        /*062c*/ 	.word	0xffffffff


	//   ....[100]....
        /*0630*/ 	.word	0xffffffff


	//   ....[101]....
        /*0634*/ 	.word	0xffffffff


	//   ....[102]....
        /*0638*/ 	.word	0xffffffff


	//   ....[103]....
        /*063c*/ 	.word	0xffffffff


	//   ....[104]....
        /*0640*/ 	.word	0xffffffff


	//   ....[105]....
        /*0644*/ 	.word	0xffffffff


	//   ....[106]....
        /*0648*/ 	.word	0xffffffff


	//   ....[107]....
        /*064c*/ 	.word	0xffffffff


	//   ....[108]....
        /*0650*/ 	.word	0xffffffff


	//   ....[109]....
        /*0654*/ 	.word	0xffffffff


	//   ....[110]....
        /*0658*/ 	.word	0xffffffff


	//   ....[111]....
        /*065c*/ 	.word	0xffffffff


	//   ....[112]....
        /*0660*/ 	.word	0xffffffff


	//   ....[113]....
        /*0664*/ 	.word	0xffffffff


	//   ....[114]....
        /*0668*/ 	.word	0xffffffff


	//   ....[115]....
        /*066c*/ 	.word	0xffffffff


	//   ....[116]....
        /*0670*/ 	.word	0xffffffff


	//   ....[117]....
        /*0674*/ 	.word	0xffffffff


	//   ....[118]....
        /*0678*/ 	.word	0xffffffff


	//   ....[119]....
        /*067c*/ 	.word	0xffffffff


	//   ....[120]....
        /*0680*/ 	.word	0xffffffff


	//   ....[121]....
        /*0684*/ 	.word	0xffffffff


	//   ....[122]....
        /*0688*/ 	.word	0xffffffff


	//   ....[123]....
        /*068c*/ 	.word	0xffffffff


	//   ....[124]....
        /*0690*/ 	.word	0xffffffff


	//   ....[125]....
        /*0694*/ 	.word	0xffffffff


	//   ....[126]....
        /*0698*/ 	.word	0xffffffff


	//   ....[127]....
        /*069c*/ 	.word	0xffffffff


	//   ....[128]....
        /*06a0*/ 	.word	0xffffffff


	//   ....[129]....
        /*06a4*/ 	.word	0xffffffff


	//   ....[130]....
        /*06a8*/ 	.word	0xffffffff


	//   ....[131]....
        /*06ac*/ 	.word	0xffffffff


	//   ....[132]....
        /*06b0*/ 	.word	0xffffffff


	//   ....[133]....
        /*06b4*/ 	.word	0xffffffff


	//   ....[134]....
        /*06b8*/ 	.word	0xffffffff


	//   ....[135]....
        /*06bc*/ 	.word	0xffffffff


	//   ....[136]....
        /*06c0*/ 	.word	0xffffffff


	//   ....[137]....
        /*06c4*/ 	.word	0xffffffff


	//   ....[138]....
        /*06c8*/ 	.word	0xffffffff


	//   ....[139]....
        /*06cc*/ 	.word	0xffffffff


	//   ....[140]....
        /*06d0*/ 	.word	0xffffffff


	//   ....[141]....
        /*06d4*/ 	.word	0xffffffff


	//   ....[142]....
        /*06d8*/ 	.word	0xffffffff


	//   ....[143]....
        /*06dc*/ 	.word	0xffffffff


	//   ....[144]....
        /*06e0*/ 	.word	0xffffffff


	//   ....[145]....
        /*06e4*/ 	.word	0xffffffff


	//   ....[146]....
        /*06e8*/ 	.word	0xffffffff


	//   ....[147]....
        /*06ec*/ 	.word	0xffffffff


	//   ....[148]....
        /*06f0*/ 	.word	0xffffffff


	//   ....[149]....
        /*06f4*/ 	.word	0xffffffff


	//   ....[150]....
        /*06f8*/ 	.word	0xffffffff


	//   ....[151]....
        /*06fc*/ 	.word	0xffffffff


	//   ....[152]....
        /*0700*/ 	.word	0xffffffff


	//   ....[153]....
        /*0704*/ 	.word	0xffffffff


	//   ....[154]....
        /*0708*/ 	.word	0xffffffff


	//   ....[155]....
        /*070c*/ 	.word	0x0500000f


	//   ....[156]....
        /*0710*/ 	.word	0x0500000f


	//   ....[157]....
        /*0714*/ 	.word	0x0500000f


	//   ....[158]....
        /*0718*/ 	.word	0x0500000f


	//   ....[159]....
        /*071c*/ 	.word	0x0500000f


	//   ....[160]....
        /*0720*/ 	.word	0x0500000f


	//   ....[161]....
        /*0724*/ 	.word	0x0500000f


	//   ....[162]....
        /*0728*/ 	.word	0x0500000f


	//   ....[163]....
        /*072c*/ 	.word	0x0500000f


	//   ....[164]....
        /*0730*/ 	.word	0x0500000f


	//   ....[165]....
        /*0734*/ 	.word	0x0500000f


	//   ....[166]....
        /*0738*/ 	.word	0x0500000f


	//   ....[167]....
        /*073c*/ 	.word	0x0500000f


	//   ....[168]....
        /*0740*/ 	.word	0x0500000f


	//   ....[169]....
        /*0744*/ 	.word	0x0500000f


	//   ....[170]....
        /*0748*/ 	.word	0x0500000f


	//   ....[171]....
        /*074c*/ 	.word	0x0500000f


	//   ....[172]....
        /*0750*/ 	.word	0x0500000f


	//   ....[173]....
        /*0754*/ 	.word	0x0500000f


	//   ....[174]....
        /*0758*/ 	.word	0x0500000f


	//   ....[175]....
        /*075c*/ 	.word	0x0500000f


	//   ....[176]....
        /*0760*/ 	.word	0x0500000f


	//   ....[177]....
        /*0764*/ 	.word	0x0500000f


	//   ....[178]....
        /*0768*/ 	.word	0x0500000f


	//   ....[179]....
        /*076c*/ 	.word	0x0500000f


	//   ....[180]....
        /*0770*/ 	.word	0x0500000f


	//   ....[181]....
        /*0774*/ 	.word	0x0500000f


	//   ....[182]....
        /*0778*/ 	.word	0x0500000f


	//   ....[183]....
        /*077c*/ 	.word	0x0500000f


	//   ....[184]....
        /*0780*/ 	.word	0x0500000f


	//   ....[185]....
        /*0784*/ 	.word	0x0500000f


	//   ....[186]....
        /*0788*/ 	.word	0x0500000f


	//   ....[187]....
        /*078c*/ 	.word	0x0500000f


	//   ....[188]....
        /*0790*/ 	.word	0x0500000f


	//   ....[189]....
        /*0794*/ 	.word	0x0500000f


	//   ....[190]....
        /*0798*/ 	.word	0x0500000f


	//   ....[191]....
        /*079c*/ 	.word	0x0500000f


	//   ....[192]....
        /*07a0*/ 	.word	0x0500000f


	//   ....[193]....
        /*07a4*/ 	.word	0x0500000f


	//   ....[194]....
        /*07a8*/ 	.word	0x0500000f


	//   ....[195]....
        /*07ac*/ 	.word	0x0500000f


	//   ....[196]....
        /*07b0*/ 	.word	0x0500000f


	//   ....[197]....
        /*07b4*/ 	.word	0x0500000f


	//   ....[198]....
        /*07b8*/ 	.word	0x0500000f


	//   ....[199]....
        /*07bc*/ 	.word	0x0500000f


	//   ....[200]....
        /*07c0*/ 	.word	0x0500000f


	//   ....[201]....
        /*07c4*/ 	.word	0x0500000f


	//   ....[202]....
        /*07c8*/ 	.word	0x0500000f


	//   ....[203]....
        /*07cc*/ 	.word	0x0500000f


	//   ....[204]....
        /*07d0*/ 	.word	0x0500000f


	//   ....[205]....
        /*07d4*/ 	.word	0x0500000f


	//   ....[206]....
        /*07d8*/ 	.word	0x0500000f


	//   ....[207]....
        /*07dc*/ 	.word	0x0500000f


	//   ....[208]....
        /*07e0*/ 	.word	0x0500000f


	//   ....[209]....
        /*07e4*/ 	.word	0x0500000f


	//   ....[210]....
        /*07e8*/ 	.word	0x0500000f


	//   ....[211]....
        /*07ec*/ 	.word	0x0500000f


	//   ....[212]....
        /*07f0*/ 	.word	0x0500000f


	//   ....[213]....
        /*07f4*/ 	.word	0x0500000f


	//   ....[214]....
        /*07f8*/ 	.word	0x0500000f


	//   ....[215]....
        /*07fc*/ 	.word	0x0500000f


	//   ....[216]....
        /*0800*/ 	.word	0x0500000f


	//   ....[217]....
        /*0804*/ 	.word	0x0500000f


	//   ....[218]....
        /*0808*/ 	.word	0x0500000f


	//   ....[219]....
        /*080c*/ 	.word	0x0500000f


	//   ....[220]....
        /*0810*/ 	.word	0x0500000f


	//   ....[221]....
        /*0814*/ 	.word	0x0500000f


	//   ....[222]....
        /*0818*/ 	.word	0x0500000f


	//   ....[223]....
        /*081c*/ 	.word	0x0500000f


	//   ....[224]....
        /*0820*/ 	.word	0x0500000f


	//   ....[225]....
        /*0824*/ 	.word	0x0500000f


	//   ....[226]....
        /*0828*/ 	.word	0x0500000f


	//   ....[227]....
        /*082c*/ 	.word	0x0500000f


	//   ....[228]....
        /*0830*/ 	.word	0x0500000f


	//   ....[229]....
        /*0834*/ 	.word	0x0500000f


	//   ....[230]....
        /*0838*/ 	.word	0x0500000f


	//   ....[231]....
        /*083c*/ 	.word	0x0500000f


	//   ....[232]....
        /*0840*/ 	.word	0x0500000f


	//   ....[233]....
        /*0844*/ 	.word	0x0500000f


	//   ....[234]....
        /*0848*/ 	.word	0x0500000f


	//   ....[235]....
        /*084c*/ 	.word	0x0500000f


	//   ....[236]....
        /*0850*/ 	.word	0x0500000f


	//   ....[237]....
        /*0854*/ 	.word	0x0500000f


	//   ....[238]....
        /*0858*/ 	.word	0x0500000f


	//   ....[239]....
        /*085c*/ 	.word	0x0500000f


	//   ....[240]....
        /*0860*/ 	.word	0x0500000f


	//   ....[241]....
        /*0864*/ 	.word	0x0500000f


	//   ....[242]....
        /*0868*/ 	.word	0x0500000f


	//   ....[243]....
        /*086c*/ 	.word	0x0500000f


	//   ....[244]....
        /*0870*/ 	.word	0x0500000f


	//----- nvinfo : EIATTR_COOP_GROUP_INSTR_OFFSETS
	.align		4
.L_644:
        /*0874*/ 	.byte	0x04, 0x28
        /*0876*/ 	.short	(.L_646 - .L_645)


	//   ....[0]....
.L_645:
        /*0878*/ 	.word	0x00000060


	//   ....[1]....
        /*087c*/ 	.word	0x00000140


	//   ....[2]....
        /*0880*/ 	.word	0x00000180


	//   ....[3]....
        /*0884*/ 	.word	0x00000390


	//   ....[4]....
        /*0888*/ 	.word	0x000004f0


	//   ....[5]....
        /*088c*/ 	.word	0x00000610


	//   ....[6]....
        /*0890*/ 	.word	0x00000770


	//   ....[7]....
        /*0894*/ 	.word	0x00002c00


	//   ....[8]....
        /*0898*/ 	.word	0x00002c10


	//   ....[9]....
        /*089c*/ 	.word	0x00003600


	//   ....[10]....
        /*08a0*/ 	.word	0x00003610


	//   ....[11]....
        /*08a4*/ 	.word	0x00003fb0


	//   ....[12]....
        /*08a8*/ 	.word	0x00003fc0


	//   ....[13]....
        /*08ac*/ 	.word	0x000043a0


	//   ....[14]....
        /*08b0*/ 	.word	0x000043b0


	//   ....[15]....
        /*08b4*/ 	.word	0x00005220


	//   ....[16]....
        /*08b8*/ 	.word	0x00007070


	//   ....[17]....
        /*08bc*/ 	.word	0x000077f0


	//   ....[18]....
        /*08c0*/ 	.word	0x00007800


	//   ....[19]....
        /*08c4*/ 	.word	0x00007810


	//   ....[20]....
        /*08c8*/ 	.word	0x00007820


	//   ....[21]....
        /*08cc*/ 	.word	0x00007b20


	//   ....[22]....
        /*08d0*/ 	.word	0x00007b30


	//   ....[23]....
        /*08d4*/ 	.word	0x00007b40


	//   ....[24]....
        /*08d8*/ 	.word	0x00007b50


	//   ....[25]....
        /*08dc*/ 	.word	0x00008dd0


	//   ....[26]....
        /*08e0*/ 	.word	0x00008df0


	//   ....[27]....
        /*08e4*/ 	.word	0x00008e00


	//   ....[28]....
        /*08e8*/ 	.word	0x00008e10


	//   ....[29]....
        /*08ec*/ 	.word	0x00008f20


	//   ....[30]....
        /*08f0*/ 	.word	0x00008f30


	//   ....[31]....
        /*08f4*/ 	.word	0x00008f40


	//   ....[32]....
        /*08f8*/ 	.word	0x00008f50


	//   ....[33]....
        /*08fc*/ 	.word	0x0000a7e0


	//   ....[34]....
        /*0900*/ 	.word	0x0000c2a0


	//   ....[35]....
        /*0904*/ 	.word	0x0000c600


	//   ....[36]....
        /*0908*/ 	.word	0x0000c680


	//   ....[37]....
        /*090c*/ 	.word	0x0000c7c0


	//   ....[38]....
        /*0910*/ 	.word	0x0000caa0


	//   ....[39]....
        /*0914*/ 	.word	0x0000cad0


	//   ....[40]....
        /*0918*/ 	.word	0x0000d4c0


	//   ....[41]....
        /*091c*/ 	.word	0x0000dbe0


	//   ....[42]....
        /*0920*/ 	.word	0x0000f590


	//   ....[43]....
        /*0924*/ 	.word	0x0000f5a0


	//   ....[44]....
        /*0928*/ 	.word	0x0000fa30


	//   ....[45]....
        /*092c*/ 	.word	0x0000fa70


	//   ....[46]....
        /*0930*/ 	.word	0x0000fff0


	//   ....[47]....
        /*0934*/ 	.word	0x00010010


	//   ....[48]....
        /*0938*/ 	.word	0x00011180


	//   ....[49]....
        /*093c*/ 	.word	0x00011820


	//   ....[50]....
        /*0940*/ 	.word	0x000132c0


	//   ....[51]....
        /*0944*/ 	.word	0x00013310


	//   ....[52]....
        /*0948*/ 	.word	0x00013bc0


	//   ....[53]....
        /*094c*/ 	.word	0x00013c60


	//   ....[54]....
        /*0950*/ 	.word	0x00014880


	//   ....[55]....
        /*0954*/ 	.word	0x00014970


	//   ....[56]....
        /*0958*/ 	.word	0x00014980


	//   ....[57]....
        /*095c*/ 	.word	0x000149c0


	//   ....[58]....
        /*0960*/ 	.word	0x000149d0


	//   ....[59]....
        /*0964*/ 	.word	0x00016550


	//   ....[60]....
        /*0968*/ 	.word	0x00016a20


	//   ....[61]....
        /*096c*/ 	.word	0x00016a50


	//   ....[62]....
        /*0970*/ 	.word	0x00016a80


	//   ....[63]....
        /*0974*/ 	.word	0x00016a90


	//   ....[64]....
        /*0978*/ 	.word	0x000171d0


	//   ....[65]....
        /*097c*/ 	.word	0x00017240


	//   ....[66]....
        /*0980*/ 	.word	0x000174c0


	//   ....[67]....
        /*0984*/ 	.word	0x000174e0


	//   ....[68]....
        /*0988*/ 	.word	0x000181b0


	//   ....[69]....
        /*098c*/ 	.word	0x000181e0


	//   ....[70]....
        /*0990*/ 	.word	0x00018450


	//   ....[71]....
        /*0994*/ 	.word	0x00018470


	//   ....[72]....
        /*0998*/ 	.word	0x00018720


	//   ....[73]....
        /*099c*/ 	.word	0x000188d0


	//   ....[74]....
        /*09a0*/ 	.word	0x00018900


	//   ....[75]....
        /*09a4*/ 	.word	0x00018930


	//   ....[76]....
        /*09a8*/ 	.word	0x00018960


	//   ....[77]....
        /*09ac*/ 	.word	0x00018990


	//   ....[78]....
        /*09b0*/ 	.word	0x000189c0


	//   ....[79]....
        /*09b4*/ 	.word	0x00018b30


	//   ....[80]....
        /*09b8*/ 	.word	0x00018b60


	//   ....[81]....
        /*09bc*/ 	.word	0x00018b90


	//   ....[82]....
        /*09c0*/ 	.word	0x00018bc0


	//   ....[83]....
        /*09c4*/ 	.word	0x00018bf0


	//   ....[84]....
        /*09c8*/ 	.word	0x00018c20


	//   ....[85]....
        /*09cc*/ 	.word	0x00018cb0


	//   ....[86]....
        /*09d0*/ 	.word	0x00018d10


	//   ....[87]....
        /*09d4*/ 	.word	0x00018da0


	//   ....[88]....
        /*09d8*/ 	.word	0x00019bb0


	//   ....[89]....
        /*09dc*/ 	.word	0x0001c430


	//   ....[90]....
        /*09e0*/ 	.word	0x0001c450


	//   ....[91]....
        /*09e4*/ 	.word	0x0001c4e0


	//   ....[92]....
        /*09e8*/ 	.word	0x0001c500


	//   ....[93]....
        /*09ec*/ 	.word	0x0001c580


	//   ....[94]....
        /*09f0*/ 	.word	0x0001c5a0


	//   ....[95]....
        /*09f4*/ 	.word	0x0001c5b0


	//   ....[96]....
        /*09f8*/ 	.word	0x0001c5c0


	//   ....[97]....
        /*09fc*/ 	.word	0x0001cd90


	//   ....[98]....
        /*0a00*/ 	.word	0x0001cdc0


	//   ....[99]....
        /*0a04*/ 	.word	0x0001ce70


	//   ....[100]....
        /*0a08*/ 	.word	0x0001ce80


	//   ....[101]....
        /*0a0c*/ 	.word	0x0001ce90


	//   ....[102]....
        /*0a10*/ 	.word	0x0001cea0


	//   ....[103]....
        /*0a14*/ 	.word	0x0001cf20


	//   ....[104]....
        /*0a18*/ 	.word	0x0001cf30


	//   ....[105]....
        /*0a1c*/ 	.word	0x0001d8a0


	//   ....[106]....
        /*0a20*/ 	.word	0x0001d930


	//   ....[107]....
        /*0a24*/ 	.word	0x0001d9b0


	//   ....[108]....
        /*0a28*/ 	.word	0x0001db00


	//   ....[109]....
        /*0a2c*/ 	.word	0x0001db60


	//   ....[110]....
        /*0a30*/ 	.word	0x0001db80


	//   ....[111]....
        /*0a34*/ 	.word	0x0001db90


	//   ....[112]....
        /*0a38*/ 	.word	0x0001de20


	//   ....[113]....
        /*0a3c*/ 	.word	0x0001e380


	//   ....[114]....
        /*0a40*/ 	.word	0x0001e3b0


	//   ....[115]....
        /*0a44*/ 	.word	0x0001e5a0


	//   ....[116]....
        /*0a48*/ 	.word	0x0001e5e0


	//   ....[117]....
        /*0a4c*/ 	.word	0x0001e5f0


	//   ....[118]....
        /*0a50*/ 	.word	0x0001e600


	//   ....[119]....
        /*0a54*/ 	.word	0x0001e750


	//   ....[120]....
        /*0a58*/ 	.word	0x0001e8a0


	//   ....[121]....
        /*0a5c*/ 	.word	0x0001f0b0


	//   ....[122]....
        /*0a60*/ 	.word	0x0001f0d0


	//   ....[123]....
        /*0a64*/ 	.word	0x0001f120


	//   ....[124]....
        /*0a68*/ 	.word	0x0001f130


	//   ....[125]....
        /*0a6c*/ 	.word	0x0001f170


	//   ....[126]....
        /*0a70*/ 	.word	0x0001f180


	//   ....[127]....
        /*0a74*/ 	.word	0x0001f190


	//   ....[128]....
        /*0a78*/ 	.word	0x0001f1d0


	//   ....[129]....
        /*0a7c*/ 	.word	0x0001f4f0


	//   ....[130]....
        /*0a80*/ 	.word	0x0001f530


	//   ....[131]....
        /*0a84*/ 	.word	0x0001f550


	//   ....[132]....
        /*0a88*/ 	.word	0x0001f570


	//   ....[133]....
        /*0a8c*/ 	.word	0x0001f5a0


	//   ....[134]....
        /*0a90*/ 	.word	0x0001f5c0


	//   ....[135]....
        /*0a94*/ 	.word	0x0001f6c0


	//   ....[136]....
        /*0a98*/ 	.word	0x0001f810


	//   ....[137]....
        /*0a9c*/ 	.word	0x0001fe00


	//   ....[138]....
        /*0aa0*/ 	.word	0x0001fe30


	//   ....[139]....
        /*0aa4*/ 	.word	0x0001fe70


	//   ....[140]....
        /*0aa8*/ 	.word	0x0001fea0


	//   ....[141]....
        /*0aac*/ 	.word	0x0001fed0


	//   ....[142]....
        /*0ab0*/ 	.word	0x0001ff00


	//   ....[143]....
        /*0ab4*/ 	.word	0x0001ff30


	//   ....[144]....
        /*0ab8*/ 	.word	0x0001ff60


	//   ....[145]....
        /*0abc*/ 	.word	0x000200e0


	//   ....[146]....
        /*0ac0*/ 	.word	0x00020110


	//   ....[147]....
        /*0ac4*/ 	.word	0x00020140


	//   ....[148]....
        /*0ac8*/ 	.word	0x00020170


	//   ....[149]....
        /*0acc*/ 	.word	0x000201a0


	//   ....[150]....
        /*0ad0*/ 	.word	0x000201d0


	//   ....[151]....
        /*0ad4*/ 	.word	0x00020290


	//   ....[152]....
        /*0ad8*/ 	.word	0x000202b0


	//   ....[153]....
        /*0adc*/ 	.word	0x00020320


	//   ....[154]....
        /*0ae0*/ 	.word	0x000209c0


	//   ....[155]....
        /*0ae4*/ 	.word	0x00020ce0


	//   ....[156]....
        /*0ae8*/ 	.word	0x00020d70


	//   ....[157]....
        /*0aec*/ 	.word	0x00020e50


	//   ....[158]....
        /*0af0*/ 	.word	0x00020ee0


	//   ....[159]....
        /*0af4*/ 	.word	0x00020fc0


	//   ....[160]....
        /*0af8*/ 	.word	0x00021050


	//   ....[161]....
        /*0afc*/ 	.word	0x00021130


	//   ....[162]....
        /*0b00*/ 	.word	0x000211c0


	//   ....[163]....
        /*0b04*/ 	.word	0x00021210


	//   ....[164]....
        /*0b08*/ 	.word	0x00021260


	//   ....[165]....
        /*0b0c*/ 	.word	0x000212f0


	//   ....[166]....
        /*0b10*/ 	.word	0x00021380


	//   ....[167]....
        /*0b14*/ 	.word	0x000213d0


	//   ....[168]....
        /*0b18*/ 	.word	0x00021420


	//   ....[169]....
        /*0b1c*/ 	.word	0x00021520


	//   ....[170]....
        /*0b20*/ 	.word	0x000215d0


	//   ....[171]....
        /*0b24*/ 	.word	0x00021650


	//   ....[172]....
        /*0b28*/ 	.word	0x000216e0


	//   ....[173]....
        /*0b2c*/ 	.word	0x00021800


	//   ....[174]....
        /*0b30*/ 	.word	0x00021930


	//   ....[175]....
        /*0b34*/ 	.word	0x000219f0


	//   ....[176]....
        /*0b38*/ 	.word	0x00021a40


	//   ....[177]....
        /*0b3c*/ 	.word	0x00021d80


	//   ....[178]....
        /*0b40*/ 	.word	0x00022060


	//   ....[179]....
        /*0b44*/ 	.word	0x00022150


	//   ....[180]....
        /*0b48*/ 	.word	0x000221f0


	//   ....[181]....
        /*0b4c*/ 	.word	0x00022250


	//   ....[182]....
        /*0b50*/ 	.word	0x00022340


	//   ....[183]....
        /*0b54*/ 	.word	0x000223b0


	//   ....[184]....
        /*0b58*/ 	.word	0x000224a0


	//   ....[185]....
        /*0b5c*/ 	.word	0x00022510


	//   ....[186]....
        /*0b60*/ 	.word	0x000225b0


	//   ....[187]....
        /*0b64*/ 	.word	0x000226a0


	//   ....[188]....
        /*0b68*/ 	.word	0x00022740


	//   ....[189]....
        /*0b6c*/ 	.word	0x000227a0


	//   ....[190]....
        /*0b70*/ 	.word	0x00022860


	//   ....[191]....
        /*0b74*/ 	.word	0x000228c0


	//   ....[192]....
        /*0b78*/ 	.word	0x00022960


	//   ....[193]....
        /*0b7c*/ 	.word	0x00022a10


	//   ....[194]....
        /*0b80*/ 	.word	0x00022ab0


	//   ....[195]....
        /*0b84*/ 	.word	0x00022de0


	//   ....[196]....
        /*0b88*/ 	.word	0x00022ea0


	//   ....[197]....
        /*0b8c*/ 	.word	0x00023110


	//   ....[198]....
        /*0b90*/ 	.word	0x00023190


	//   ....[199]....
        /*0b94*/ 	.word	0x000233a0


	//   ....[200]....
        /*0b98*/ 	.word	0x000233f0


	//   ....[201]....
        /*0b9c*/ 	.word	0x00023560


	//   ....[202]....
        /*0ba0*/ 	.word	0x000235f0


	//   ....[203]....
        /*0ba4*/ 	.word	0x00023730


	//   ....[204]....
        /*0ba8*/ 	.word	0x00023830


	//   ....[205]....
        /*0bac*/ 	.word	0x00023aa0


	//   ....[206]....
        /*0bb0*/ 	.word	0x00023af0


	//   ....[207]....
        /*0bb4*/ 	.word	0x00023cc0


	//   ....[208]....
        /*0bb8*/ 	.word	0x00023d10


	//   ....[209]....
        /*0bbc*/ 	.word	0x00023ee0


	//   ....[210]....
        /*0bc0*/ 	.word	0x00023f30


	//   ....[211]....
        /*0bc4*/ 	.word	0x00024020


	//   ....[212]....
        /*0bc8*/ 	.word	0x000240c0


	//   ....[213]....
        /*0bcc*/ 	.word	0x00024120


	//   ....[214]....
        /*0bd0*/ 	.word	0x000241d0


	//   ....[215]....
        /*0bd4*/ 	.word	0x00024230


	//   ....[216]....
        /*0bd8*/ 	.word	0x000242e0


	//   ....[217]....
        /*0bdc*/ 	.word	0x00024340


	//   ....[218]....
        /*0be0*/ 	.word	0x000243f0


	//   ....[219]....
        /*0be4*/ 	.word	0x000244e0


	//   ....[220]....
        /*0be8*/ 	.word	0x000245c0


	//   ....[221]....
        /*0bec*/ 	.word	0x000246d0


	//   ....[222]....
        /*0bf0*/ 	.word	0x000247d0


	//   ....[223]....
        /*0bf4*/ 	.word	0x00024900


	//   ....[224]....
        /*0bf8*/ 	.word	0x000249e0


	//   ....[225]....
        /*0bfc*/ 	.word	0x00024ae0


	//   ....[226]....
        /*0c00*/ 	.word	0x00024bc0


	//   ....[227]....
        /*0c04*/ 	.word	0x00024c50


	//   ....[228]....
        /*0c08*/ 	.word	0x00024cf0


	//   ....[229]....
        /*0c0c*/ 	.word	0x00024e10


	//   ....[230]....
        /*0c10*/ 	.word	0x00024e80


	//   ....[231]....
        /*0c14*/ 	.word	0x00024ef0


	//   ....[232]....
        /*0c18*/ 	.word	0x00024f60


	//   ....[233]....
        /*0c1c*/ 	.word	0x00024fd0


	//   ....[234]....
        /*0c20*/ 	.word	0x00025050


	//   ....[235]....
        /*0c24*/ 	.word	0x000250e0


	//   ....[236]....
        /*0c28*/ 	.word	0x00025170


	//   ....[237]....
        /*0c2c*/ 	.word	0x000251e0


	//   ....[238]....
        /*0c30*/ 	.word	0x00025250


	//   ....[239]....
        /*0c34*/ 	.word	0x000252c0


	//   ....[240]....
        /*0c38*/ 	.word	0x00025340


	//   ....[241]....
        /*0c3c*/ 	.word	0x000253b0


	//   ....[242]....
        /*0c40*/ 	.word	0x00025450


	//   ....[243]....
        /*0c44*/ 	.word	0x000254e0


	//   ....[244]....
        /*0c48*/ 	.word	0x00025610


	//----- nvinfo : EIATTR_REG_RECONFIG
	.align		4
.L_646:
        /*0c4c*/ 	.byte	0x01, 0x54
	.zero		2


	//----- nvinfo : EIATTR_SYSCALL_OFFSETS
	.align		4
        /*0c50*/ 	.byte	0x04, 0x46
        /*0c52*/ 	.short	(.L_648 - .L_647)


	//   ....[0]....
.L_647:
        /*0c54*/ 	.word	0x00001e50


	//   ....[1]....
        /*0c58*/ 	.word	0x00001fa0


	//   ....[2]....
        /*0c5c*/ 	.word	0x00007210


	//   ....[3]....
        /*0c60*/ 	.word	0x00007540


	//   ....[4]....
        /*0c64*/ 	.word	0x0001b840


	//   ....[5]....
        /*0c68*/ 	.word	0x0001b990


	//   ....[6]....
        /*0c6c*/ 	.word	0x0001ba80


	//   ....[7]....
        /*0c70*/ 	.word	0x0001c990


	//   ....[8]....
        /*0c74*/ 	.word	0x0001d200


	//----- nvinfo : EIATTR_MBARRIER_INSTR_OFFSETS
	.align		4
.L_648:
        /*0c78*/ 	.byte	0x04, 0x39
        /*0c7a*/ 	.short	(.L_650 - .L_649)


	//   ....[0]....
.L_649:
        /*0c7c*/ 	.word	0x00000270
        /*0c80*/ 	.word	0x000000ff
        /*0c84*/ 	.word	0x00038800
        /*0c88*/ 	.short	0x0100
        /*0c8a*/ 	.byte	0x08
	.zero		1


	//   ....[1]....
        /*0c8c*/ 	.word	0x00000280
        /*0c90*/ 	.word	0x000000ff
        /*0c94*/ 	.word	0x00038810
        /*0c98*/ 	.short	0x0100
        /*0c9a*/ 	.byte	0x08
	.zero		1


	//   ....[2]....
        /*0c9c*/ 	.word	0x00000290
        /*0ca0*/ 	.word	0x000000ff
        /*0ca4*/ 	.word	0x00038820
        /*0ca8*/ 	.short	0x0100
        /*0caa*/ 	.byte	0x08
	.zero		1


	//   ....[3]....
        /*0cac*/ 	.word	0x00000340
        /*0cb0*/ 	.word	0x000000ff
        /*0cb4*/ 	.word	0x00038830
        /*0cb8*/ 	.short	0x0100
        /*0cba*/ 	.byte	0x06
	.zero		1


	//   ....[4]....
        /*0cbc*/ 	.word	0x00000350
        /*0cc0*/ 	.word	0x000000ff
        /*0cc4*/ 	.word	0x00038840
        /*0cc8*/ 	.short	0x0100
        /*0cca*/ 	.byte	0x06
	.zero		1


	//   ....[5]....
        /*0ccc*/ 	.word	0x00000360
        /*0cd0*/ 	.word	0x000000ff
        /*0cd4*/ 	.word	0x00038838
        /*0cd8*/ 	.short	0x0100
        /*0cda*/ 	.byte	0x06
	.zero		1


	//   ....[6]....
        /*0cdc*/ 	.word	0x00000370
        /*0ce0*/ 	.word	0x000000ff
        /*0ce4*/ 	.word	0x00038848
        /*0ce8*/ 	.short	0x0100
        /*0cea*/ 	.byte	0x06
	.zero		1


	//   ....[7]....
        /*0cec*/ 	.word	0x000004a0
        /*0cf0*/ 	.word	0x000000ff
        /*0cf4*/ 	.word	0x00038850
        /*0cf8*/ 	.short	0x0100
        /*0cfa*/ 	.byte	0x08
	.zero		1


	//   ....[8]....
        /*0cfc*/ 	.word	0x000004b0
        /*0d00*/ 	.word	0x000000ff
        /*0d04*/ 	.word	0x00038860
        /*0d08*/ 	.short	0x0100
        /*0d0a*/ 	.byte	0x08
	.zero		1


	//   ....[9]....
        /*0d0c*/ 	.word	0x000004c0
        /*0d10*/ 	.word	0x000000ff
        /*0d14*/ 	.word	0x00038858
        /*0d18*/ 	.short	0x0100
        /*0d1a*/ 	.byte	0x08
	.zero		1


	//   ....[10]....
        /*0d1c*/ 	.word	0x000004d0
        /*0d20*/ 	.word	0x000000ff
        /*0d24*/ 	.word	0x00038868
        /*0d28*/ 	.short	0x0100
        /*0d2a*/ 	.byte	0x08
	.zero		1


	//   ....[11]....
        /*0d2c*/ 	.word	0x000005c0
        /*0d30*/ 	.word	0x000000ff
        /*0d34*/ 	.word	0x00038870
        /*0d38*/ 	.short	0x0100
        /*0d3a*/ 	.byte	0x06
	.zero		1


	//   ....[12]....
        /*0d3c*/ 	.word	0x000005d0
        /*0d40*/ 	.word	0x000000ff
        /*0d44*/ 	.word	0x00038880
        /*0d48*/ 	.short	0x0100
        /*0d4a*/ 	.byte	0x06
	.zero		1


	//   ....[13]....
        /*0d4c*/ 	.word	0x000005e0
        /*0d50*/ 	.word	0x000000ff
        /*0d54*/ 	.word	0x00038878
        /*0d58*/ 	.short	0x0100
        /*0d5a*/ 	.byte	0x06
	.zero		1


	//   ....[14]....
        /*0d5c*/ 	.word	0x000005f0
        /*0d60*/ 	.word	0x000000ff
        /*0d64*/ 	.word	0x00038888
        /*0d68*/ 	.short	0x0100
        /*0d6a*/ 	.byte	0x06
	.zero		1


	//   ....[15]....
        /*0d6c*/ 	.word	0x00000720
        /*0d70*/ 	.word	0x000000ff
        /*0d74*/ 	.word	0x00038890
        /*0d78*/ 	.short	0x0100
        /*0d7a*/ 	.byte	0x08
	.zero		1


	//   ....[16]....
        /*0d7c*/ 	.word	0x00000730
        /*0d80*/ 	.word	0x000000ff
        /*0d84*/ 	.word	0x000388a0
        /*0d88*/ 	.short	0x0100
        /*0d8a*/ 	.byte	0x08
	.zero		1


	//   ....[17]....
        /*0d8c*/ 	.word	0x00000740
        /*0d90*/ 	.word	0x000000ff
        /*0d94*/ 	.word	0x00038898
        /*0d98*/ 	.short	0x0100
        /*0d9a*/ 	.byte	0x08
	.zero		1


	//   ....[18]....
        /*0d9c*/ 	.word	0x00000750
        /*0da0*/ 	.word	0x000000ff
        /*0da4*/ 	.word	0x000388a8
        /*0da8*/ 	.short	0x0100
        /*0daa*/ 	.byte	0x08
	.zero		1


	//   ....[19]....
        /*0dac*/ 	.word	0x00000880
        /*0db0*/ 	.word	0x000000ff
        /*0db4*/ 	.word	0x000388b0
        /*0db8*/ 	.short	0x0100
        /*0dba*/ 	.byte	0x08
	.zero		1


	//   ....[20]....
        /*0dbc*/ 	.word	0x00000890
        /*0dc0*/ 	.word	0x000000ff
        /*0dc4*/ 	.word	0x000388c0
        /*0dc8*/ 	.short	0x0100
        /*0dca*/ 	.byte	0x08
	.zero		1


	//   ....[21]....
        /*0dcc*/ 	.word	0x000008a0
        /*0dd0*/ 	.word	0x000000ff
        /*0dd4*/ 	.word	0x000388b8
        /*0dd8*/ 	.short	0x0100
        /*0dda*/ 	.byte	0x08
	.zero		1


	//   ....[22]....
        /*0ddc*/ 	.word	0x000008b0
        /*0de0*/ 	.word	0x000000ff
        /*0de4*/ 	.word	0x000388c8
        /*0de8*/ 	.short	0x0100
        /*0dea*/ 	.byte	0x08
	.zero		1


	//   ....[23]....
        /*0dec*/ 	.word	0x00002bb0
        /*0df0*/ 	.word	0x0000003d
        /*0df4*/ 	.word	0x00038890
        /*0df8*/ 	.short	0x010a
        /*0dfa*/ 	.byte	0x3f
	.zero		1


	//   ....[24]....
        /*0dfc*/ 	.word	0x000035b0
        /*0e00*/ 	.word	0x0000003d
        /*0e04*/ 	.word	0x00038890
        /*0e08*/ 	.short	0x010a
        /*0e0a*/ 	.byte	0x3f
	.zero		1


	//   ....[25]....
        /*0e0c*/ 	.word	0x00003e00
        /*0e10*/ 	.word	0x0000003d
        /*0e14*/ 	.word	0x00038890
        /*0e18*/ 	.short	0x010a
        /*0e1a*/ 	.byte	0x3f
	.zero		1


	//   ....[26]....
        /*0e1c*/ 	.word	0x000041e0
        /*0e20*/ 	.word	0x00000004
        /*0e24*/ 	.word	0x00000000
        /*0e28*/ 	.short	0x0101
        /*0e2a*/ 	.byte	0x3f
	.zero		1


	//   ....[27]....
        /*0e2c*/ 	.word	0x00004220
        /*0e30*/ 	.word	0x0000003d
        /*0e34*/ 	.word	0x000388b0
        /*0e38*/ 	.short	0x010a
        /*0e3a*/ 	.byte	0x3f
	.zero		1


	//   ....[28]....
        /*0e3c*/ 	.word	0x00004b30
        /*0e40*/ 	.word	0x0000003d
        /*0e44*/ 	.word	0x00000000
        /*0e48*/ 	.short	0x0101
        /*0e4a*/ 	.byte	0x3f
	.zero		1


	//   ....[29]....
        /*0e4c*/ 	.word	0x000055e0
        /*0e50*/ 	.word	0x00000005
        /*0e54*/ 	.word	0x00000000
        /*0e58*/ 	.short	0x0101
        /*0e5a*/ 	.byte	0x3f
	.zero		1


	//   ....[30]....
        /*0e5c*/ 	.word	0x00006190
        /*0e60*/ 	.word	0x00000004
        /*0e64*/ 	.word	0x00000000
        /*0e68*/ 	.short	0x0101
        /*0e6a*/ 	.byte	0x3f
	.zero		1


	//   ....[31]....
        /*0e6c*/ 	.word	0x000072b0
        /*0e70*/ 	.word	0x00000012
        /*0e74*/ 	.word	0x00038800
        /*0e78*/ 	.short	0x010a
        /*0e7a*/ 	.byte	0x3f
	.zero		1


	//   ....[32]....
        /*0e7c*/ 	.word	0x00007300
        /*0e80*/ 	.word	0x00000012
        /*0e84*/ 	.word	0x00038800
        /*0e88*/ 	.short	0x010a
        /*0e8a*/ 	.byte	0x3f
	.zero		1


	//   ....[33]....
        /*0e8c*/ 	.word	0x00007d90
        /*0e90*/ 	.word	0x00000012
        /*0e94*/ 	.word	0x00038800
        /*0e98*/ 	.short	0x010a
        /*0e9a*/ 	.byte	0x3f
	.zero		1


	//   ....[34]....
        /*0e9c*/ 	.word	0x00009270
        /*0ea0*/ 	.word	0x00000012
        /*0ea4*/ 	.word	0x00038800
        /*0ea8*/ 	.short	0x010a
        /*0eaa*/ 	.byte	0x3f
	.zero		1


	//   ....[35]....
        /*0eac*/ 	.word	0x0000a140
        /*0eb0*/ 	.word	0x0000000f
        /*0eb4*/ 	.word	0x00038830
        /*0eb8*/ 	.short	0x010a
        /*0eba*/ 	.byte	0x3f
	.zero		1


	//   ....[36]....
        /*0ebc*/ 	.word	0x0000a1f0
        /*0ec0*/ 	.word	0x0000000f
        /*0ec4*/ 	.word	0x00038830
        /*0ec8*/ 	.short	0x010a
        /*0eca*/ 	.byte	0x3f
	.zero		1


	//   ....[37]....
        /*0ecc*/ 	.word	0x0000a500
        /*0ed0*/ 	.word	0x00000012
        /*0ed4*/ 	.word	0x00038810
        /*0ed8*/ 	.short	0x010a
        /*0eda*/ 	.byte	0x3f
	.zero		1


	//   ....[38]....
        /*0edc*/ 	.word	0x0000a550
        /*0ee0*/ 	.word	0x0000000f
        /*0ee4*/ 	.word	0x00038850
        /*0ee8*/ 	.short	0x010a
        /*0eea*/ 	.byte	0x3f
	.zero		1


	//   ....[39]....
        /*0eec*/ 	.word	0x0000a5c0
        /*0ef0*/ 	.word	0x0000000f
        /*0ef4*/ 	.word	0x00038850
        /*0ef8*/ 	.short	0x010a
        /*0efa*/ 	.byte	0x3f
	.zero		1


	//   ....[40]....
        /*0efc*/ 	.word	0x0000cf10
        /*0f00*/ 	.word	0x00000000
        /*0f04*/ 	.word	0x00000000
        /*0f08*/ 	.short	0x0101
        /*0f0a*/ 	.byte	0x3f
	.zero		1


	//   ....[41]....
        /*0f0c*/ 	.word	0x0000d590
        /*0f10*/ 	.word	0x0000000f
        /*0f14*/ 	.word	0x00000000
        /*0f18*/ 	.short	0x0101
        /*0f1a*/ 	.byte	0x3f
	.zero		1


	//   ....[42]....
        /*0f1c*/ 	.word	0x0000d720
        /*0f20*/ 	.word	0x00000014
        /*0f24*/ 	.word	0x00038830
        /*0f28*/ 	.short	0x010a
        /*0f2a*/ 	.byte	0x3f
	.zero		1


	//   ....[43]....
        /*0f2c*/ 	.word	0x0000d790
        /*0f30*/ 	.word	0x00000014
        /*0f34*/ 	.word	0x00038830
        /*0f38*/ 	.short	0x010a
        /*0f3a*/ 	.byte	0x3f
	.zero		1


	//   ....[44]....
        /*0f3c*/ 	.word	0x0000da00
        /*0f40*/ 	.word	0x00000014
        /*0f44*/ 	.word	0x00038850
        /*0f48*/ 	.short	0x010a
        /*0f4a*/ 	.byte	0x3f
	.zero		1


	//   ....[45]....
        /*0f4c*/ 	.word	0x0000da50
        /*0f50*/ 	.word	0x00000014
        /*0f54*/ 	.word	0x00038850
        /*0f58*/ 	.short	0x010a
        /*0f5a*/ 	.byte	0x3f
	.zero		1


	//   ....[46]....
        /*0f5c*/ 	.word	0x0000fcd0
        /*0f60*/ 	.word	0x0000000c
        /*0f64*/ 	.word	0x00000000
        /*0f68*/ 	.short	0x0101
        /*0f6a*/ 	.byte	0x3f
	.zero		1


	//   ....[47]....
        /*0f6c*/ 	.word	0x00011230
        /*0f70*/ 	.word	0x00000014
        /*0f74*/ 	.word	0x00000000
        /*0f78*/ 	.short	0x0101
        /*0f7a*/ 	.byte	0x3f
	.zero		1


	//   ....[48]....
        /*0f7c*/ 	.word	0x00011360
        /*0f80*/ 	.word	0x00000014
        /*0f84*/ 	.word	0x00038830
        /*0f88*/ 	.short	0x010a
        /*0f8a*/ 	.byte	0x3f
	.zero		1


	//   ....[49]....
        /*0f8c*/ 	.word	0x000113d0
        /*0f90*/ 	.word	0x00000014
        /*0f94*/ 	.word	0x00038830
        /*0f98*/ 	.short	0x010a
        /*0f9a*/ 	.byte	0x3f
	.zero		1


	//   ....[50]....
        /*0f9c*/ 	.word	0x00011640
        /*0fa0*/ 	.word	0x00000014
        /*0fa4*/ 	.word	0x00038850
        /*0fa8*/ 	.short	0x010a
        /*0faa*/ 	.byte	0x3f
	.zero		1


	//   ....[51]....
        /*0fac*/ 	.word	0x00011690
        /*0fb0*/ 	.word	0x00000014
        /*0fb4*/ 	.word	0x00038850
        /*0fb8*/ 	.short	0x010a
        /*0fba*/ 	.byte	0x3f
	.zero		1


	//   ....[52]....
        /*0fbc*/ 	.word	0x000136b0
        /*0fc0*/ 	.word	0x000000a9
        /*0fc4*/ 	.word	0x00000000
        /*0fc8*/ 	.short	0x0101
        /*0fca*/ 	.byte	0x3f
	.zero		1


	//   ....[53]....
        /*0fcc*/ 	.word	0x00014930
        /*0fd0*/ 	.word	0x00000014
        /*0fd4*/ 	.word	0x00000000
        /*0fd8*/ 	.short	0x0101
        /*0fda*/ 	.byte	0x3f
	.zero		1


	//   ....[54]....
        /*0fdc*/ 	.word	0x000171b0
        /*0fe0*/ 	.word	0x00000000
        /*0fe4*/ 	.word	0x00000000
        /*0fe8*/ 	.short	0x0101
        /*0fea*/ 	.byte	0x3f
	.zero		1


	//   ....[55]....
        /*0fec*/ 	.word	0x00019c90
        /*0ff0*/ 	.word	0x00000017
        /*0ff4*/ 	.word	0x00038820
        /*0ff8*/ 	.short	0x010a
        /*0ffa*/ 	.byte	0x3f
	.zero		1


	//   ....[56]....
        /*0ffc*/ 	.word	0x00019d20
        /*1000*/ 	.word	0x00000003
        /*1004*/ 	.word	0x000388a0
        /*1008*/ 	.short	0x010a
        /*100a*/ 	.byte	0x3f
	.zero		1


	//   ....[57]....
        /*100c*/ 	.word	0x00019f70
        /*1010*/ 	.word	0x00000003
        /*1014*/ 	.word	0x000388c0
        /*1018*/ 	.short	0x010a
        /*101a*/ 	.byte	0x3f
	.zero		1


	//   ....[58]....
        /*101c*/ 	.word	0x0001a940
        /*1020*/ 	.word	0x00000008
        /*1024*/ 	.word	0x000388a0
        /*1028*/ 	.short	0x010a
        /*102a*/ 	.byte	0x3f
	.zero		1


	//   ....[59]....
        /*102c*/ 	.word	0x0001ab80
        /*1030*/ 	.word	0x00000008
        /*1034*/ 	.word	0x000388c0
        /*1038*/ 	.short	0x010a
        /*103a*/ 	.byte	0x3f
	.zero		1


	//   ....[60]....
        /*103c*/ 	.word	0x0001c1d0
        /*1040*/ 	.word	0x0000001f
        /*1044*/ 	.word	0x00038840
        /*1048*/ 	.short	0x010a
        /*104a*/ 	.byte	0x3f
	.zero		1


	//   ....[61]....
        /*104c*/ 	.word	0x0001c6c0
        /*1050*/ 	.word	0x0000001f
        /*1054*/ 	.word	0x00038830
        /*1058*/ 	.short	0x0107
        /*105a*/ 	.byte	0x3f
	.zero		1


	//   ....[62]....
        /*105c*/ 	.word	0x0001c790
        /*1060*/ 	.word	0x0000001f
        /*1064*/ 	.word	0x00038830
        /*1068*/ 	.short	0x0101
        /*106a*/ 	.byte	0x3f
	.zero		1


	//   ....[63]....
        /*106c*/ 	.word	0x0001d040
        /*1070*/ 	.word	0x00000017
        /*1074*/ 	.word	0x00038800
        /*1078*/ 	.short	0x0107
        /*107a*/ 	.byte	0x3f
	.zero		1


	//   ....[64]....
        /*107c*/ 	.word	0x0001d0d0
        /*1080*/ 	.word	0x00000017
        /*1084*/ 	.word	0x00038800
        /*1088*/ 	.short	0x0101
        /*108a*/ 	.byte	0x3f
	.zero		1


	//   ....[65]....
        /*108c*/ 	.word	0x0001dfe0
        /*1090*/ 	.word	0x00000017
        /*1094*/ 	.word	0x00038810
        /*1098*/ 	.short	0x0107
        /*109a*/ 	.byte	0x3f
	.zero		1


	//   ....[66]....
        /*109c*/ 	.word	0x0001e0e0
        /*10a0*/ 	.word	0x00000017
        /*10a4*/ 	.word	0x00038810
        /*10a8*/ 	.short	0x0101
        /*10aa*/ 	.byte	0x3f
	.zero		1


	//   ....[67]....
        /*10ac*/ 	.word	0x0001e100
        /*10b0*/ 	.word	0x00000017
        /*10b4*/ 	.word	0x00038820
        /*10b8*/ 	.short	0x010a
        /*10ba*/ 	.byte	0x3f
	.zero		1


	//   ....[68]....
        /*10bc*/ 	.word	0x0001e190
        /*10c0*/ 	.word	0x0000001f
        /*10c4*/ 	.word	0x00038860
        /*10c8*/ 	.short	0x010a
        /*10ca*/ 	.byte	0x3f
	.zero		1


	//   ....[69]....
        /*10cc*/ 	.word	0x0001eac0
        /*10d0*/ 	.word	0x0000001f
        /*10d4*/ 	.word	0x00038850
        /*10d8*/ 	.short	0x0107
        /*10da*/ 	.byte	0x3f
	.zero		1


	//   ....[70]....
        /*10dc*/ 	.word	0x0001eb90
        /*10e0*/ 	.word	0x0000001f
        /*10e4*/ 	.word	0x00038850
        /*10e8*/ 	.short	0x0101
        /*10ea*/ 	.byte	0x3f
	.zero		1


	//   ....[71]....
        /*10ec*/ 	.word	0x0001ef10
        /*10f0*/ 	.word	0x00000006
        /*10f4*/ 	.word	0x00038840
        /*10f8*/ 	.short	0x010a
        /*10fa*/ 	.byte	0x3f
	.zero		1


	//   ....[72]....
        /*10fc*/ 	.word	0x0001f250
        /*1100*/ 	.word	0x00000006
        /*1104*/ 	.word	0x00038830
        /*1108*/ 	.short	0x0107
        /*110a*/ 	.byte	0x3f
	.zero		1


	//   ....[73]....
        /*110c*/ 	.word	0x0001f310
        /*1110*/ 	.word	0x00000006
        /*1114*/ 	.word	0x00038830
        /*1118*/ 	.short	0x0101
        /*111a*/ 	.byte	0x3f
	.zero		1


	//   ....[74]....
        /*111c*/ 	.word	0x0001f340
        /*1120*/ 	.word	0x00000006
        /*1124*/ 	.word	0x00038860
        /*1128*/ 	.short	0x010a
        /*112a*/ 	.byte	0x3f
	.zero		1


	//   ....[75]....
        /*112c*/ 	.word	0x0001fa10
        /*1130*/ 	.word	0x00000006
        /*1134*/ 	.word	0x00038850
        /*1138*/ 	.short	0x0107
        /*113a*/ 	.byte	0x3f
	.zero		1


	//   ....[76]....
        /*113c*/ 	.word	0x0001fad0
        /*1140*/ 	.word	0x00000006
        /*1144*/ 	.word	0x00038850
        /*1148*/ 	.short	0x0101
        /*114a*/ 	.byte	0x3f
	.zero		1


	//   ....[77]....
        /*114c*/ 	.word	0x00020940
        /*1150*/ 	.word	0x00000004
        /*1154*/ 	.word	0x00038820
        /*1158*/ 	.short	0x010a
        /*115a*/ 	.byte	0x3f
	.zero		1


	//   ....[78]....
        /*115c*/ 	.word	0x00020ab0
        /*1160*/ 	.word	0x00000005
        /*1164*/ 	.word	0x00038840
        /*1168*/ 	.short	0x010a
        /*116a*/ 	.byte	0x3f
	.zero		1


	//   ....[79]....
        /*116c*/ 	.word	0x00020b50
        /*1170*/ 	.word	0x00000019
        /*1174*/ 	.word	0x00038840
        /*1178*/ 	.short	0x010a
        /*117a*/ 	.byte	0x3f
	.zero		1


	//   ....[80]....
        /*117c*/ 	.word	0x00020b90
        /*1180*/ 	.word	0x00000005
        /*1184*/ 	.word	0x00038860
        /*1188*/ 	.short	0x010a
        /*118a*/ 	.byte	0x3f
	.zero		1


	//   ....[81]....
        /*118c*/ 	.word	0x00020bd0
        /*1190*/ 	.word	0x00000019
        /*1194*/ 	.word	0x00038860
        /*1198*/ 	.short	0x010a
        /*119a*/ 	.byte	0x3f
	.zero		1


	//   ....[82]....
        /*119c*/ 	.word	0x00020c30
        /*11a0*/ 	.word	0x0000003d
        /*11a4*/ 	.word	0x00038890
        /*11a8*/ 	.short	0x010a
        /*11aa*/ 	.byte	0x3f
	.zero		1


	//   ....[83]....
        /*11ac*/ 	.word	0x00020da0
        /*11b0*/ 	.word	0x0000003d
        /*11b4*/ 	.word	0x00038890
        /*11b8*/ 	.short	0x010a
        /*11ba*/ 	.byte	0x3f
	.zero		1


	//   ....[84]....
        /*11bc*/ 	.word	0x00020f20
        /*11c0*/ 	.word	0x0000003d
        /*11c4*/ 	.word	0x00038890
        /*11c8*/ 	.short	0x010a
        /*11ca*/ 	.byte	0x3f
	.zero		1


	//   ....[85]....
        /*11cc*/ 	.word	0x00021080
        /*11d0*/ 	.word	0x0000003d
        /*11d4*/ 	.word	0x000388b0
        /*11d8*/ 	.short	0x010a
        /*11da*/ 	.byte	0x3f
	.zero		1


	//   ....[86]....
        /*11dc*/ 	.word	0x00021460
        /*11e0*/ 	.word	0x00000012
        /*11e4*/ 	.word	0x00038800
        /*11e8*/ 	.short	0x010a
        /*11ea*/ 	.byte	0x3f
	.zero		1


	//   ....[87]....
        /*11ec*/ 	.word	0x00021a70
        /*11f0*/ 	.word	0x00000012
        /*11f4*/ 	.word	0x00038800
        /*11f8*/ 	.short	0x010a
        /*11fa*/ 	.byte	0x3f
	.zero		1


	//   ....[88]....
        /*11fc*/ 	.word	0x00021ac0
        /*1200*/ 	.word	0x0000000f
        /*1204*/ 	.word	0x00038830
        /*1208*/ 	.short	0x010a
        /*120a*/ 	.byte	0x3f
	.zero		1


	//   ....[89]....
        /*120c*/ 	.word	0x00021b10
        /*1210*/ 	.word	0x00000012
        /*1214*/ 	.word	0x00038810
        /*1218*/ 	.short	0x010a
        /*121a*/ 	.byte	0x3f
	.zero		1


	//   ....[90]....
        /*121c*/ 	.word	0x00021b60
        /*1220*/ 	.word	0x0000000f
        /*1224*/ 	.word	0x00038850
        /*1228*/ 	.short	0x010a
        /*122a*/ 	.byte	0x3f
	.zero		1


	//   ....[91]....
        /*122c*/ 	.word	0x00021bb0
        /*1230*/ 	.word	0x00000014
        /*1234*/ 	.word	0x00038830
        /*1238*/ 	.short	0x010a
        /*123a*/ 	.byte	0x3f
	.zero		1


	//   ....[92]....
        /*123c*/ 	.word	0x00021c00
        /*1240*/ 	.word	0x00000014
        /*1244*/ 	.word	0x00038850
        /*1248*/ 	.short	0x010a
        /*124a*/ 	.byte	0x3f
	.zero		1


	//   ....[93]....
        /*124c*/ 	.word	0x00021c50
        /*1250*/ 	.word	0x00000014
        /*1254*/ 	.word	0x00038830
        /*1258*/ 	.short	0x010a
        /*125a*/ 	.byte	0x3f
	.zero		1


	//   ....[94]....
        /*125c*/ 	.word	0x00021ca0
        /*1260*/ 	.word	0x00000014
        /*1264*/ 	.word	0x00038850
        /*1268*/ 	.short	0x010a
        /*126a*/ 	.byte	0x3f
	.zero		1


	//   ....[95]....
        /*126c*/ 	.word	0x00021e40
        /*1270*/ 	.word	0x00000017
        /*1274*/ 	.word	0x00038820
        /*1278*/ 	.short	0x010a
        /*127a*/ 	.byte	0x3f
	.zero		1


	//   ....[96]....
        /*127c*/ 	.word	0x00021e90
        /*1280*/ 	.word	0x00000003
        /*1284*/ 	.word	0x000388a0
        /*1288*/ 	.short	0x010a
        /*128a*/ 	.byte	0x3f
	.zero		1


	//   ....[97]....
        /*128c*/ 	.word	0x00021ee0
        /*1290*/ 	.word	0x00000003
        /*1294*/ 	.word	0x000388c0
        /*1298*/ 	.short	0x010a
        /*129a*/ 	.byte	0x3f
	.zero		1


	//   ....[98]....
        /*129c*/ 	.word	0x00021f30
        /*12a0*/ 	.word	0x00000008
        /*12a4*/ 	.word	0x000388a0
        /*12a8*/ 	.short	0x010a
        /*12aa*/ 	.byte	0x3f
	.zero		1


	//   ....[99]....
        /*12ac*/ 	.word	0x00021f80
        /*12b0*/ 	.word	0x00000008
        /*12b4*/ 	.word	0x000388c0
        /*12b8*/ 	.short	0x010a
        /*12ba*/ 	.byte	0x3f
	.zero		1


	//   ....[100]....
        /*12bc*/ 	.word	0x000220a0
        /*12c0*/ 	.word	0x0000001f
        /*12c4*/ 	.word	0x00038840
        /*12c8*/ 	.short	0x010a
        /*12ca*/ 	.byte	0x3f
	.zero		1


	//   ....[101]....
        /*12cc*/ 	.word	0x00023630
        /*12d0*/ 	.word	0x00000017
        /*12d4*/ 	.word	0x00038820
        /*12d8*/ 	.short	0x010a
        /*12da*/ 	.byte	0x3f
	.zero		1


	//   ....[102]....
        /*12dc*/ 	.word	0x00023680
        /*12e0*/ 	.word	0x0000001f
        /*12e4*/ 	.word	0x00038860
        /*12e8*/ 	.short	0x010a
        /*12ea*/ 	.byte	0x3f
	.zero		1


	//   ....[103]....
        /*12ec*/ 	.word	0x00023f70
        /*12f0*/ 	.word	0x00000006
        /*12f4*/ 	.word	0x00038840
        /*12f8*/ 	.short	0x010a
        /*12fa*/ 	.byte	0x3f
	.zero		1


	//   ....[104]....
        /*12fc*/ 	.word	0x00024430
        /*1300*/ 	.word	0x00000006
        /*1304*/ 	.word	0x00038860
        /*1308*/ 	.short	0x010a
        /*130a*/ 	.byte	0x3f
	.zero		1


	//   ....[105]....
        /*130c*/ 	.word	0x00025530
        /*1310*/ 	.word	0x00000004
        /*1314*/ 	.word	0x00038820
        /*1318*/ 	.short	0x010a
        /*131a*/ 	.byte	0x3f
	.zero		1


	//   ....[106]....
        /*131c*/ 	.word	0x000256d0
        /*1320*/ 	.word	0x00000005
        /*1324*/ 	.word	0x00038840
        /*1328*/ 	.short	0x010a
        /*132a*/ 	.byte	0x3f
	.zero		1


	//   ....[107]....
        /*132c*/ 	.word	0x00025720
        /*1330*/ 	.word	0x00000019
        /*1334*/ 	.word	0x00038840
        /*1338*/ 	.short	0x010a
        /*133a*/ 	.byte	0x3f
	.zero		1


	//   ....[108]....
        /*133c*/ 	.word	0x00025770
        /*1340*/ 	.word	0x00000005
        /*1344*/ 	.word	0x00038860
        /*1348*/ 	.short	0x010a
        /*134a*/ 	.byte	0x3f
	.zero		1


	//----- nvinfo : EIATTR_NUM_MBARRIERS
	.align		4
.L_650:
        /*134c*/ 	.byte	0x03, 0x38
        /*134e*/ 	.short	0x0017


	//----- nvinfo : EIATTR_EXIT_INSTR_OFFSETS
	.align		4
        /*1350*/ 	.byte	0x04, 0x1c
        /*1352*/ 	.short	(.L_652 - .L_651)


	//   ....[0]....
.L_651:
        /*1354*/ 	.word	0x00020c20


	//----- nvinfo : EIATTR_MAX_THREADS
	.align		4
.L_652:
        /*1358*/ 	.byte	0x04, 0x05
        /*135a*/ 	.short	(.L_654 - .L_653)
.L_653:
        /*135c*/ 	.word	0x00000180
        /*1360*/ 	.word	0x00000001
        /*1364*/ 	.word	0x00000001


	//----- nvinfo : EIATTR_CRS_STACK_SIZE
	.align		4
.L_654:
        /*1368*/ 	.byte	0x04, 0x1e
        /*136a*/ 	.short	(.L_656 - .L_655)
.L_655:
        /*136c*/ 	.word	0x00000000


	//----- nvinfo : EIATTR_CBANK_PARAM_SIZE
	.align		4
.L_656:
        /*1370*/ 	.byte	0x03, 0x19
        /*1372*/ 	.short	0x0bf0


	//----- nvinfo : EIATTR_PARAM_CBANK
	.align		4
        /*1374*/ 	.byte	0x04, 0x0a
        /*1376*/ 	.short	(.L_658 - .L_657)
	.align		4
.L_657:
        /*1378*/ 	.word	index@(.nv.constant0._ZN7cutlass13device_kernelIN5flash11enable_sm90INS1_16FlashAttnFwdSm90INS1_25CollectiveMainloopFwdSm90ILi2EN4cute5tupleIJNS5_1CILi1EEES8_S8_EEENS6_IJNS7_ILi64EEESA_SA_EEELi512ENS_6half_tEfNS_4arch4Sm90ELb1ELb0ELb1ELb1ELb1ELb1ELb1ELb0ELb0ELb1ELb0ELb0EEENS1_21CollectiveEpilogueFwdINS6_IJSA_NS7_ILi512EEESA_EEES9_SC_SE_Li256ELb1ELb1ELb0ELb0EEENS1_36VarlenDynamicPersistentTileSchedulerILi64ELi64ELi256ELi128ELb0ELb1ELb1ELb1ELb1ELb1EEEEEEEEEvNT_6ParamsE)
        /*137c*/ 	.short	0x0210
        /*137e*/ 	.short	0x0bf0


	//----- nvinfo : EIATTR_SW_WAR
	.align		4
.L_658:
        /*1380*/ 	.byte	0x04, 0x36
        /*1382*/ 	.short	(.L_660 - .L_659)
.L_659:
        /*1384*/ 	.word	0x00000008
.L_660:


//--------------------- .nv.callgraph             --------------------------
	.section	.nv.callgraph,"",@"SHT_CUDA_CALLGRAPH"
	.align	4
	.sectionentsize	8
	.align		4
        /*0000*/ 	.word	0x00000000
	.align		4
        /*0004*/ 	.word	0xffffffff
	.align		4
        /*0008*/ 	.word	index@(_ZN7cutlass13device_kernelIN5flash11enable_sm90INS1_16FlashAttnFwdSm90INS1_25CollectiveMainloopFwdSm90ILi2EN4cute5tupleIJNS5_1CILi1EEES8_S8_EEENS6_IJNS7_ILi64EEESA_SA_EEELi512ENS_6half_tEfNS_4arch4Sm90ELb0ELb0ELb1ELb0ELb1ELb0ELb0ELb0ELb0ELb1ELb0ELb0EEENS1_21CollectiveEpilogueFwdINS6_IJSA_NS7_ILi512EEESA_EEES9_SC_SE_Li256ELb0ELb1ELb0ELb0EEENS1_29StaticPersistentTileSchedulerILb0EEEEEEEEEvNT_6ParamsE)
	.align		4
        /*000c*/ 	.word	index@(__assertfail)
	.align		4
        /*0010*/ 	.word	index@(_ZN7cutlass13device_kernelIN5flash11enable_sm90INS1_16FlashAttnFwdSm90INS1_25CollectiveMainloopFwdSm90ILi2EN4cute5tupleIJNS5_1CILi1EEES8_S8_EEENS6_IJNS7_ILi64EEESA_SA_EEELi512ENS_6half_tEfNS_4arch4Sm90ELb0ELb0ELb1ELb0ELb1ELb0ELb1ELb0ELb0ELb1ELb0ELb0EEENS1_21CollectiveEpilogueFwdINS6_IJSA_NS7_ILi512EEESA_EEES9_SC_SE_Li256ELb0ELb1ELb0ELb0EEENS1_29StaticPersistentTileSchedulerILb0EEEEEEEEEvNT_6ParamsE)
	.align		4
        /*0014*/ 	.word	index@(__assertfail)
	.align		4
        /*0018*/ 	.word	index@(_ZN7cutlass13device_kernelIN5flash11enable_sm90INS1_16FlashAttnFwdSm90INS1_25CollectiveMainloopFwdSm90ILi2EN4cute5tupleIJNS5_1CILi1EEES8_S8_EEENS6_IJNS7_ILi64EEESA_SA_EEELi512ENS_6half_tEfNS_4arch4Sm90ELb0ELb0ELb1ELb1ELb1ELb0ELb0ELb0ELb0ELb1ELb0ELb0EEENS1_21CollectiveEpilogueFwdINS6_IJSA_NS7_ILi512EEESA_EEES9_SC_SE_Li256ELb1ELb1ELb0ELb0EEENS1_36VarlenDynamicPersistentTileSchedulerILi64ELi64ELi256ELi128ELb0ELb1ELb1ELb0ELb1ELb1EEEEEEEEEvNT_6ParamsE)
	.align		4
        /*001c*/ 	.word	index@(__assertfail)
	.align		4
        /*0020*/ 	.word	index@(_ZN7cutlass13device_kernelIN5flash11enable_sm90INS1_16FlashAttnFwdSm90INS1_25CollectiveMainloopFwdSm90ILi2EN4cute5tupleIJNS5_1CILi1EEES8_S8_EEENS6_IJNS7_ILi64EEESA_SA_EEELi512ENS_6half_tEfNS_4arch4Sm90ELb0ELb0ELb1ELb1ELb1ELb1ELb0ELb0ELb0ELb1ELb0ELb0EEENS1_21CollectiveEpilogueFwdINS6_IJSA_NS7_ILi512EEESA_EEES9_SC_SE_Li256ELb1ELb1ELb0ELb0EEENS1_36VarlenDynamicPersistentTileSchedulerILi64ELi64ELi256ELi128ELb0ELb1ELb1ELb0ELb1ELb1EEEEEEEEEvNT_6ParamsE)
	.align		4
        /*0024*/ 	.word	index@(__assertfail)
	.align		4
        /*0028*/ 	.word	index@(_ZN7cutlass13device_kernelIN5flash11enable_sm90INS1_16FlashAttnFwdSm90INS1_25CollectiveMainloopFwdSm90ILi2EN4cute5tupleIJNS5_1CILi1EEES8_S8_EEENS6_IJNS7_ILi64EEESA_SA_EEELi512ENS_6half_tEfNS_4arch4Sm90ELb0ELb0ELb1ELb1ELb1ELb0ELb1ELb0ELb0ELb1ELb0ELb0EEENS1_21CollectiveEpilogueFwdINS6_IJSA_NS7_ILi512EEESA_EEES9_SC_SE_Li256ELb1ELb1ELb0ELb0EEENS1_36VarlenDynamicPersistentTileSchedulerILi64ELi64ELi256ELi128ELb0ELb1ELb1ELb0ELb1ELb1EEEEEEEEEvNT_6ParamsE)
	.align		4
        /*002c*/ 	.word	index@(__assertfail)
	.align		4
        /*0030*/ 	.word	index@(_ZN7cutlass13device_kernelIN5flash11enable_sm90INS1_16FlashAttnFwdSm90INS1_25CollectiveMainloopFwdSm90ILi2EN4cute5tupleIJNS5_1CILi1EEES8_S8_EEENS6_IJNS7_ILi64EEESA_SA_EEELi512ENS_6half_tEfNS_4arch4Sm90ELb0ELb0ELb1ELb1ELb1ELb1ELb1ELb0ELb0ELb1ELb0ELb0EEENS1_21CollectiveEpilogueFwdINS6_IJSA_NS7_ILi512EEESA_EEES9_SC_SE_Li256ELb1ELb1ELb0ELb0EEENS1_36VarlenDynamicPersistentTileSchedulerILi64ELi64ELi256ELi128ELb0ELb1ELb1ELb0ELb1ELb1EEEEEEEEEvNT_6ParamsE)
	.align		4
        /*0034*/ 	.word	index@(__assertfail)
	.align		4
        /*0038*/ 	.word	index@(_ZN7cutlass13device_kernelIN5flash11enable_sm90INS1_16FlashAttnFwdSm90INS1_25CollectiveMainloopFwdSm90ILi2EN4cute5tupleIJNS5_1CILi1EEES8_S8_EEENS6_IJNS7_ILi64EEESA_SA_EEELi512ENS_6half_tEfNS_4arch4Sm90ELb0ELb1ELb1ELb0ELb1ELb0ELb0ELb0ELb0ELb1ELb0ELb0EEENS1_21CollectiveEpilogueFwdINS6_IJSA_NS7_ILi512EEESA_EEES9_SC_SE_Li256ELb0ELb1ELb0ELb0EEENS1_30DynamicPersistentTileSchedulerILi256ELi128ELb0ELb1ELb1EEEEEEEEEvNT_6ParamsE)
	.align		4
        /*003c*/ 	.word	index@(__assertfail)
	.align		4
        /*0040*/ 	.word	index@(_ZN7cutlass13device_kernelIN5flash11enable_sm90INS1_16FlashAttnFwdSm90INS1_25CollectiveMainloopFwdSm90ILi2EN4cute5tupleIJNS5_1CILi1EEES8_S8_EEENS6_IJNS7_ILi64EEESA_SA_EEELi512ENS_6half_tEfNS_4arch4Sm90ELb0ELb1ELb1ELb0ELb1ELb0ELb1ELb0ELb0ELb1ELb0ELb0EEENS1_21CollectiveEpilogueFwdINS6_IJSA_NS7_ILi512EEESA_EEES9_SC_SE_Li256ELb0ELb1ELb0ELb0EEENS1_30DynamicPersistentTileSchedulerILi256ELi128ELb0ELb1ELb1EEEEEEEEEvNT_6ParamsE)
	.align		4
        /*0044*/ 	.word	index@(__assertfail)
	.align		4
        /*0048*/ 	.word	index@(_ZN7cutlass13device_kernelIN5flash11enable_sm90INS1_16FlashAttnFwdSm90INS1_25CollectiveMainloopFwdSm90ILi2EN4cute5tupleIJNS5_1CILi1EEES8_S8_EEENS6_IJNS7_ILi64EEESA_SA_EEELi512ENS_6half_tEfNS_4arch4Sm90ELb0ELb1ELb1ELb1ELb1ELb0ELb0ELb0ELb0ELb1ELb0ELb0EEENS1_21CollectiveEpilogueFwdINS6_IJSA_NS7_ILi512EEESA_EEES9_SC_SE_Li256ELb1ELb1ELb0ELb0EEENS1_36VarlenDynamicPersistentTileSchedulerILi64ELi64ELi256ELi128ELb0ELb1ELb1ELb1ELb0ELb1EEEEEEEEEvNT_6ParamsE)
	.align		4
        /*004c*/ 	.word	index@(__assertfail)
	.align		4
        /*0050*/ 	.word	index@(_ZN7cutlass13device_kernelIN5flash11enable_sm90INS1_16FlashAttnFwdSm90INS1_25CollectiveMainloopFwdSm90ILi2EN4cute5tupleIJNS5_1CILi1EEES8_S8_EEENS6_IJNS7_ILi64EEESA_SA_EEELi512ENS_6half_tEfNS_4arch4Sm90ELb0ELb1ELb1ELb1ELb1ELb1ELb0ELb0ELb0ELb1ELb0ELb0EEENS1_21CollectiveEpilogueFwdINS6_IJSA_NS7_ILi512EEESA_EEES9_SC_SE_Li256ELb1ELb1ELb0ELb0EEENS1_36VarlenDynamicPersistentTileSchedulerILi64ELi64ELi256ELi128ELb0ELb1ELb1ELb1ELb0ELb1EEEEEEEEEvNT_6ParamsE)
	.align		4
        /*0054*/ 	.word	index@(__assertfail)
	.align		4
        /*0058*/ 	.word	index@(_ZN7cutlass13device_kernelIN5flash11enable_sm90INS1_16FlashAttnFwdSm90INS1_25CollectiveMainloopFwdSm90ILi2EN4cute5tupleIJNS5_1CILi1EEES8_S8_EEENS6_IJNS7_ILi64EEESA_SA_EEELi512ENS_6half_tEfNS_4arch4Sm90ELb0ELb1ELb1ELb1ELb1ELb0ELb1ELb0ELb0ELb1ELb0ELb0EEENS1_21CollectiveEpilogueFwdINS6_IJSA_NS7_ILi512EEESA_EEES9_SC_SE_Li256ELb1ELb1ELb0ELb0EEENS1_36VarlenDynamicPersistentTileSchedulerILi64ELi64ELi256ELi128ELb0ELb1ELb1ELb1ELb0ELb1EEEEEEEEEvNT_6ParamsE)
	.align		4
        /*005c*/ 	.word	index@(__assertfail)
	.align		4
        /*0060*/ 	.word	index@(_ZN7cutlass13device_kernelIN5flash11enable_sm90INS1_16FlashAttnFwdSm90INS1_25CollectiveMainloopFwdSm90ILi2EN4cute5tupleIJNS5_1CILi1EEES8_S8_EEENS6_IJNS7_ILi64EEESA_SA_EEELi512ENS_6half_tEfNS_4arch4Sm90ELb0ELb1ELb1ELb1ELb1ELb1ELb1ELb0ELb0ELb1ELb0ELb0EEENS1_21CollectiveEpilogueFwdINS6_IJSA_NS7_ILi512EEESA_EEES9_SC_SE_Li256ELb1ELb1ELb0ELb0EEENS1_36VarlenDynamicPersistentTileSchedulerILi64ELi64ELi256ELi128ELb0ELb1ELb1ELb1ELb0ELb1EEEEEEEEEvNT_6ParamsE)
	.align		4
        /*0064*/ 	.word	index@(__assertfail)
	.align		4
        /*0068*/ 	.word	index@(_ZN7cutlass13device_kernelIN5flash11enable_sm90INS1_16FlashAttnFwdSm90INS1_25CollectiveMainloopFwdSm90ILi2EN4cute5tupleIJNS5_1CILi1EEES8_S8_EEENS6_IJNS7_ILi64EEESA_SA_EEELi512ENS_6half_tEfNS_4arch4Sm90ELb1ELb0ELb1ELb0ELb1ELb0ELb0ELb0ELb0ELb1ELb0ELb0EEENS1_21CollectiveEpilogueFwdINS6_IJSA_NS7_ILi512EEESA_EEES9_SC_SE_Li256ELb0ELb1ELb0ELb0EEENS1_30DynamicPersistentTileSchedulerILi256ELi128ELb0ELb1ELb1EEEEEEEEEvNT_6ParamsE)
	.align		4
        /*006c*/ 	.word	index@(__assertfail)
	.align		4
        /*0070*/ 	.word	index@(_ZN7cutlass13device_kernelIN5flash11enable_sm90INS1_16FlashAttnFwdSm90INS1_25CollectiveMainloopFwdSm90ILi2EN4cute5tupleIJNS5_1CILi1EEES8_S8_EEENS6_IJNS7_ILi64EEESA_SA_EEELi512ENS_6half_tEfNS_4arch4Sm90ELb1ELb0ELb1ELb0ELb1ELb0ELb1ELb0ELb0ELb1ELb0ELb0EEENS1_21CollectiveEpilogueFwdINS6_IJSA_NS7_ILi512EEESA_EEES9_SC_SE_Li256ELb0ELb1ELb0ELb0EEENS1_30DynamicPersistentTileSchedulerILi256ELi128ELb0ELb1ELb1EEEEEEEEEvNT_6ParamsE)
	.align		4
        /*0074*/ 	.word	index@(__assertfail)
	.align		4
        /*0078*/ 	.word	index@(_ZN7cutlass13device_kernelIN5flash11enable_sm90INS1_16FlashAttnFwdSm90INS1_25CollectiveMainloopFwdSm90ILi2EN4cute5tupleIJNS5_1CILi1EEES8_S8_EEENS6_IJNS7_ILi64EEESA_SA_EEELi512ENS_6half_tEfNS_4arch4Sm90ELb1ELb0ELb1ELb1ELb1ELb0ELb0ELb0ELb0ELb1ELb0ELb0EEENS1_21CollectiveEpilogueFwdINS6_IJSA_NS7_ILi512EEESA_EEES9_SC_SE_Li256ELb1ELb1ELb0ELb0EEENS1_36VarlenDynamicPersistentTileSchedulerILi64ELi64ELi256ELi128ELb0ELb1ELb1ELb1ELb1ELb1EEEEEEEEEvNT_6ParamsE)
	.align		4
        /*007c*/ 	.word	index@(__assertfail)
	.align		4
        /*0080*/ 	.word	index@(_ZN7cutlass13device_kernelIN5flash11enable_sm90INS1_16FlashAttnFwdSm90INS1_25CollectiveMainloopFwdSm90ILi2EN4cute5tupleIJNS5_1CILi1EEES8_S8_EEENS6_IJNS7_ILi64EEESA_SA_EEELi512ENS_6half_tEfNS_4arch4Sm90ELb1ELb0ELb1ELb1ELb1ELb1ELb0ELb0ELb0ELb1ELb0ELb0EEENS1_21CollectiveEpilogueFwdINS6_IJSA_NS7_ILi512EEESA_EEES9_SC_SE_Li256ELb1ELb1ELb0ELb0EEENS1_36VarlenDynamicPersistentTileSchedulerILi64ELi64ELi256ELi128ELb0ELb1ELb1ELb1ELb1ELb1EEEEEEEEEvNT_6ParamsE)
	.align		4
        /*0084*/ 	.word	index@(__assertfail)
	.align		4
        /*0088*/ 	.word	index@(_ZN7cutlass13device_kernelIN5flash11enable_sm90INS1_16FlashAttnFwdSm90INS1_25CollectiveMainloopFwdSm90ILi2EN4cute5tupleIJNS5_1CILi1EEES8_S8_EEENS6_IJNS7_ILi64EEESA_SA_EEELi512ENS_6half_tEfNS_4arch4Sm90ELb1ELb0ELb1ELb1ELb1ELb0ELb1ELb0ELb0ELb1ELb0ELb0EEENS1_21CollectiveEpilogueFwdINS6_IJSA_NS7_ILi512EEESA_EEES9_SC_SE_Li256ELb1ELb1ELb0ELb0EEENS1_36VarlenDynamicPersistentTileSchedulerILi64ELi64ELi256ELi128ELb0ELb1ELb1ELb1ELb1ELb1EEEEEEEEEvNT_6ParamsE)
	.align		4
        /*008c*/ 	.word	index@(__assertfail)
	.align		4
        /*0090*/ 	.word	index@(_ZN7cutlass13device_kernelIN5flash11enable_sm90INS1_16FlashAttnFwdSm90INS1_25CollectiveMainloopFwdSm90ILi2EN4cute5tupleIJNS5_1CILi1EEES8_S8_EEENS6_IJNS7_ILi64EEESA_SA_EEELi512ENS_6half_tEfNS_4arch4Sm90ELb1ELb0ELb1ELb1ELb1ELb1ELb1ELb0ELb0ELb1ELb0ELb0EEENS1_21CollectiveEpilogueFwdINS6_IJSA_NS7_ILi512EEESA_EEES9_SC_SE_Li256ELb1ELb1ELb0ELb0EEENS1_36VarlenDynamicPersistentTileSchedulerILi64ELi64ELi256ELi128ELb0ELb1ELb1ELb1ELb1ELb1EEEEEEEEEvNT_6ParamsE)
	.align		4
        /*0094*/ 	.word	index@(__assertfail)
	.align		4
        /*0098*/ 	.word	0x00000000
	.align		4
        /*009c*/ 	.word	0xfffffffe
	.align		4
        /*00a0*/ 	.word	0x00000000
	.align		4
        /*00a4*/ 	.word	0xfffffffd
	.align		4
        /*00a8*/ 	.word	0x00000000
	.align		4
        /*00ac*/ 	.word	0xfffffffc


//--------------------- .nv.constant4             --------------------------
	.section	.nv.constant4,"a",@progbits
	.align	8
	.align		8
.nv.constant4:
        /*0000*/ 	.dword	__assertfail
	.align		8
        /*0008*/ 	.dword	__unnamed_1
	.align		8
        /*0010*/ 	.dword	__unnamed_2
	.align		8
        /*0018*/ 	.dword	__unnamed_3
	.align		8
        /*0020*/ 	.dword	__unnamed_4
	.align		8
        /*0028*/ 	.dword	__unnamed_5
	.align		8
        /*0030*/ 	.dword	__unnamed_6
	.align		8
        /*0038*/ 	.dword	_ZN83_INTERNAL_14de0d54_47_flash_fwd_hdim64_512_fp16_paged_softcap_sm90_cu_d53ad458_37734cuda3std3__45__cpo5beginE
	.align		8
        /*0040*/ 	.dword	_ZN83_INTERNAL_14de0d54_47_flash_fwd_hdim64_512_fp16_paged_softcap_sm90_cu_d53ad458_37734cuda3std3__45__cpo3endE
	.align		8
        /*0048*/ 	.dword	_ZN83_INTERNAL_14de0d54_47_flash_fwd_hdim64_512_fp16_paged_softcap_sm90_cu_d53ad458_37734cuda3std3__45__cpo6cbeginE
	.align		8
        /*0050*/ 	.dword	_ZN83_INTERNAL_14de0d54_47_flash_fwd_hdim64_512_fp16_paged_softcap_sm90_cu_d53ad458_37734cuda3std3__45__cpo4cendE
	.align		8
        /*0058*/ 	.dword	_ZN83_INTERNAL_14de0d54_47_flash_fwd_hdim64_512_fp16_paged_softcap_sm90_cu_d53ad458_37734cuda3std3__485_GLOBAL__N__14de0d54_47_flash_fwd_hdim64_512_fp16_paged_softcap_sm90_cu_d53ad458_37736ignoreE
	.align		8
        /*0060*/ 	.dword	_ZN83_INTERNAL_14de0d54_47_flash_fwd_hdim64_512_fp16_paged_softcap_sm90_cu_d53ad458_37734cuda3std3__419piecewise_constructE
	.align		8
        /*0068*/ 	.dword	_ZN83_INTERNAL_14de0d54_47_flash_fwd_hdim64_512_fp16_paged_softcap_sm90_cu_d53ad458_37734cuda3std3__48in_placeE
	.align		8
        /*0070*/ 	.dword	_ZN83_INTERNAL_14de0d54_47_flash_fwd_hdim64_512_fp16_paged_softcap_sm90_cu_d53ad458_37734cuda3std6ranges3__45__cpo4swapE
	.align		8
        /*0078*/ 	.dword	_ZN83_INTERNAL_14de0d54_47_flash_fwd_hdim64_512_fp16_paged_softcap_sm90_cu_d53ad458_37734cuda3std6ranges3__45__cpo9iter_moveE
	.align		8
        /*0080*/ 	.dword	_ZN83_INTERNAL_14de0d54_47_flash_fwd_hdim64_512_fp16_paged_softcap_sm90_cu_d53ad458_37734cute7productE
	.align		8
        /*0088*/ 	.dword	_ZN83_INTERNAL_14de0d54_47_flash_fwd_hdim64_512_fp16_paged_softcap_sm90_cu_d53ad458_37734cute1_E
	.align		8
        /*0090*/ 	.dword	$str$23
	.align		8
        /*0098*/ 	.dword	$str$24


//--------------------- .text._ZN7cutlass13device_kernelIN5flash11enable_sm90INS1_16FlashAttnFwdSm90INS1_25CollectiveMainloopFwdSm90ILi2EN4cute5tupleIJNS5_1CILi1EEES8_S8_EEENS6_IJNS7_ILi64EEESA_SA_EEELi512ENS_6half_tEfNS_4arch4Sm90ELb0ELb0ELb1ELb0ELb1ELb0ELb0ELb0ELb0ELb1ELb0ELb0EEENS1_21CollectiveEpilogueFwdINS6_IJSA_NS7_ILi512EEESA_EEES9_SC_SE_Li256ELb0ELb1ELb0ELb0EEENS1_29StaticPersistentTileSchedulerILb0EEEEEEEEEvNT_6ParamsE --------------------------
	.section	.text._ZN7cutlass13device_kernelIN5flash11enable_sm90INS1_16FlashAttnFwdSm90INS1_25CollectiveMainloopFwdSm90ILi2EN4cute5tupleIJNS5_1CILi1EEES8_S8_EEENS6_IJNS7_ILi64EEESA_SA_EEELi512ENS_6half_tEfNS_4arch4Sm90ELb0ELb0ELb1ELb0ELb1ELb0ELb0ELb0ELb0ELb1ELb0ELb0EEENS1_21CollectiveEpilogueFwdINS6_IJSA_NS7_ILi512EEESA_EEES9_SC_SE_Li256ELb0ELb1ELb0ELb0EEENS1_29StaticPersistentTileSchedulerILb0EEEEEEEEEvNT_6ParamsE,"ax",@progbits
	.align	128
.text._ZN7cutlass13device_kernelIN5flash11enable_sm90INS1_16FlashAttnFwdSm90INS1_25CollectiveMainloopFwdSm90ILi2EN4cute5tupleIJNS5_1CILi1EEES8_S8_EEENS6_IJNS7_ILi64EEESA_SA_EEELi512ENS_6half_tEfNS_4arch4Sm90ELb0ELb0ELb1ELb0ELb1ELb0ELb0ELb0ELb0ELb1ELb0ELb0EEENS1_21CollectiveEpilogueFwdINS6_IJSA_NS7_ILi512EEESA_EEES9_SC_SE_Li256ELb0ELb1ELb0ELb0EEENS1_29StaticPersistentTileSchedulerILb0EEEEEEEEEvNT_6ParamsE:
        .type           _ZN7cutlass13device_kernelIN5flash11enable_sm90INS1_16FlashAttnFwdSm90INS1_25CollectiveMainloopFwdSm90ILi2EN4cute5tupleIJNS5_1CILi1EEES8_S8_EEENS6_IJNS7_ILi64EEESA_SA_EEELi512ENS_6half_tEfNS_4arch4Sm90ELb0ELb0ELb1ELb0ELb1ELb0ELb0ELb0ELb0ELb1ELb0ELb0EEENS1_21CollectiveEpilogueFwdINS6_IJSA_NS7_ILi512EEESA_EEES9_SC_SE_Li256ELb0ELb1ELb0ELb0EEENS1_29StaticPersistentTileSchedulerILb0EEEEEEEEEvNT_6ParamsE,@function
        .size           _ZN7cutlass13device_kernelIN5flash11enable_sm90INS1_16FlashAttnFwdSm90INS1_25CollectiveMainloopFwdSm90ILi2EN4cute5tupleIJNS5_1CILi1EEES8_S8_EEENS6_IJNS7_ILi64EEESA_SA_EEELi512ENS_6half_tEfNS_4arch4Sm90ELb0ELb0ELb1ELb0ELb1ELb0ELb0ELb0ELb0ELb1ELb0ELb0EEENS1_21CollectiveEpilogueFwdINS6_IJSA_NS7_ILi512EEESA_EEES9_SC_SE_Li256ELb0ELb1ELb0ELb0EEENS1_29StaticPersistentTileSchedulerILb0EEEEEEEEEvNT_6ParamsE,(.L_x_5802 - _ZN7cutlass13device_kernelIN5flash11enable_sm90INS1_16FlashAttnFwdSm90INS1_25CollectiveMainloopFwdSm90ILi2EN4cute5tupleIJNS5_1CILi1EEES8_S8_EEENS6_IJNS7_ILi64EEESA_SA_EEELi512ENS_6half_tEfNS_4arch4Sm90ELb0ELb0ELb1ELb0ELb1ELb0ELb0ELb0ELb0ELb1ELb0ELb0EEENS1_21CollectiveEpilogueFwdINS6_IJSA_NS7_ILi512EEESA_EEES9_SC_SE_Li256ELb0ELb1ELb0ELb0EEENS1_29StaticPersistentTileSchedulerILb0EEEEEEEEEvNT_6ParamsE)
        .other          _ZN7cutlass13device_kernelIN5flash11enable_sm90INS1_16FlashAttnFwdSm90INS1_25CollectiveMainloopFwdSm90ILi2EN4cute5tupleIJNS5_1CILi1EEES8_S8_EEENS6_IJNS7_ILi64EEESA_SA_EEELi512ENS_6half_tEfNS_4arch4Sm90ELb0ELb0ELb1ELb0ELb1ELb0ELb0ELb0ELb0ELb1ELb0ELb0EEENS1_21CollectiveEpilogueFwdINS6_IJSA_NS7_ILi512EEESA_EEES9_SC_SE_Li256ELb0ELb1ELb0ELb0EEENS1_29StaticPersistentTileSchedulerILb0EEEEEEEEEvNT_6ParamsE,@"STO_CUDA_ENTRY STV_DEFAULT"
_ZN7cutlass13device_kernelIN5flash11enable_sm90INS1_16FlashAttnFwdSm90INS1_25CollectiveMainloopFwdSm90ILi2EN4cute5tupleIJNS5_1CILi1EEES8_S8_EEENS6_IJNS7_ILi64EEESA_SA_EEELi512ENS_6half_tEfNS_4arch4Sm90ELb0ELb0ELb1ELb0ELb1ELb0ELb0ELb0ELb0ELb1ELb0ELb0EEENS1_21CollectiveEpilogueFwdINS6_IJSA_NS7_ILi512EEESA_EEES9_SC_SE_Li256ELb0ELb1ELb0ELb0EEENS1_29StaticPersistentTileSchedulerILb0EEEEEEEEEvNT_6ParamsE:
[----:B------:R-:W0:Y:S02]  /*0000*/  LDC R1, c[0x0][0x28] ;  /* 0x00000a00ff017b82 */ /* 0x000e240000000800 */
[----:B0-----:R-:W-:Y:S01]  /*0010*/  VIADD R1, R1, 0xffffffd0 ;  /* 0xffffffd001017836 */ /* 0x001fe20000000000 */
[----:B------:R-:W0:Y:S01]  /*0020*/  S2R R0, SR_TID.X ;  /* 0x0000000000007919 */ /* 0x000e220000002100 */
[----:B------:R-:W-:Y:S01]  /*0030*/  ELECT P0, URZ, PT ;  /* 0x00000000003f782f */ /* 0x000fe20003800000 */
[----:B------:R-:W-:Y:S01]  /*0040*/  UMOV UR4, 0x80 ;  /* 0x0000008000047882 */ /* 0x000fe20000000000 */
[----:B------:R-:W-:Y:S01]  /*0050*/  UMOV UR7, 0x100 ;  /* 0x0000010000077882 */ /* 0x000fe20000000000 */
[----:B0-----:R-:W-:-:S05]  /*0060*/  SHF.R.U32.HI R2, RZ, 0x5, R0 ;  /* 0x00000005ff027819 */ /* 0x001fca0000011600 */
[----:B------:R-:W0:Y:S02]  /*0070*/  SHFL.IDX PT, R3, R2, RZ, 0x1f ;  /* 0x00001fff02037589 */ /* 0x000e2400000e0000 */
[C---:B0-----:R-:W-:Y:S02]  /*0080*/  ISETP.NE.OR P0, PT, R3.reuse, RZ, !P0 ;  /* 0x000000ff0300720c */ /* 0x041fe40004705670 */
[----:B------:R-:W-:Y:S02]  /*0090*/  ISETP.NE.AND P1, PT, R3, RZ, PT ;  /* 0x000000ff0300720c */ /* 0x000fe40003f25270 */
[----:B------:R-:W-:-:S06]  /*00a0*/  SHF.R.U32.HI R3, RZ, 0x7, R0 ;  /* 0x00000007ff037819 */ /* 0x000fcc0000011600 */
[----:B------:R-:W0:Y:S03]  /*00b0*/  SHFL.IDX PT, R3, R3, RZ, 0x1f ;  /* 0x00001fff03037589 */ /* 0x000e2600000e0000 */
[----:B------:R-:W-:Y:S01]  /*00c0*/  VOTEU.ALL UP0, P0 ;  /* 0x00000000003f7886 */ /* 0x000fe20000000000 */
[----:B------:R-:W-:-:S04]  /*00d0*/  VOTEU.ALL UP1, P0 ;  /* 0x00000000003f7886 */ /* 0x000fc80000020000 */
[----:B------:R-:W1:Y:S01]  /*00e0*/  @!UP0 S2UR UR8, SR_CgaCtaId ;  /* 0x00000000000889c3 */ /* 0x000e620000008800 */
[----:B------:R-:W-:Y:S01]  /*00f0*/  @!UP0 UMOV UR6, 0x400 ;  /* 0x0000040000068882 */ /* 0x000fe20000000000 */
[----:B------:R-:W-:-:S04]  /*0100*/  @!UP0 UIADD3 UR4, -UR4, 0x100000, URZ ;  /* 0x0010000004048890 */ /* 0x000fc8000fffe13f */
[----:B------:R-:W-:Y:S02]  /*0110*/  @!UP0 USHF.L.U32 UR5, UR4, 0xb, URZ ;  /* 0x0000000b04058899 */ /* 0x000fe4000800063f */
[----:B------:R-:W-:Y:S02]  /*0120*/  @!UP0 USHF.L.U32 UR4, UR4, 0x1, URZ ;  /* 0x0000000104048899 */ /* 0x000fe4000800063f */
[----:B-1----:R-:W-:Y:S02]  /*0130*/  @!UP0 ULEA UR8, UR8, UR6, 0x18 ;  /* 0x0000000608088291 */ /* 0x002fe4000f8ec03f */
[----:B------:R-:W-:-:S04]  /*0140*/  @!UP0 UIADD3 UR6, -UR7, 0x100000, URZ ;  /* 0x0010000007068890 */ /* 0x000fc8000fffe13f */
[----:B------:R-:W-:Y:S02]  /*0150*/  @!UP0 USHF.L.U32 UR7, UR6, 0xb, URZ ;  /* 0x0000000b06078899 */ /* 0x000fe4000800063f */
[----:B------:R-:W-:Y:S01]  /*0160*/  @!UP0 USHF.L.U32 UR6, UR6, 0x1, URZ ;  /* 0x0000000106068899 */ /* 0x000fe2000800063f */
[----:B------:R-:W-:-:S05]  /*0170*/  VOTEU.ALL UP0, P0 ;  /* 0x00000000003f7886 */ /* 0x000fca0000000000 */
[----:B------:R1:W2:Y:S06]  /*0180*/  @!UP0 SYNCS.EXCH.64 URZ, [UR8+0x28c00], UR4 ;  /* 0x028c0004083f85b2 */ /* 0x0002ac0008000100 */
[----:B------:R1:W3:Y:S02]  /*0190*/  @!UP1 SYNCS.EXCH.64 URZ, [UR8+0x28c20], UR6 ;  /* 0x028c2006083f95b2 */ /* 0x0002e40008000100 */
[----:B01----:R-:W-:Y:S05]  /*01a0*/  @P1 BRA `(.L_x_0) ;  /* 0x0000000000381947 */ /* 0x003fea0003800000 */
[----:B------:R-:W0:Y:S01]  /*01b0*/  S2UR UR5, SR_CgaCtaId ;  /* 0x00000000000579c3 */ /* 0x000e220000008800 */
[----:B------:R-:W-:Y:S01]  /*01c0*/  UMOV UR4, 0x400 ;  /* 0x0000040000047882 */ /* 0x000fe20000000000 */
[----:B------:R-:W-:Y:S01]  /*01d0*/  UMOV UR7, 0x80 ;  /* 0x0000008000077882 */ /* 0x000fe20000000000 */
[----:B------:R-:W-:Y:S01]  /*01e0*/  ELECT P0, URZ, PT ;  /* 0x00000000003f782f */ /* 0x000fe20003800000 */
[----:B0-----:R-:W-:Y:S02]  /*01f0*/  ULEA UR6, UR5, UR4, 0x18 ;  /* 0x0000000405067291 */ /* 0x001fe4000f8ec03f */
[----:B------:R-:W-:-:S04]  /*0200*/  UIADD3 UR4, -UR7, 0x100000, URZ ;  /* 0x0010000007047890 */ /* 0x000fc8000fffe13f */
[----:B------:R-:W-:Y:S02]  /*0210*/  USHF.L.U32 UR5, UR4, 0xb, URZ ;  /* 0x0000000b04057899 */ /* 0x000fe4000800063f */
[----:B------:R-:W-:Y:S01]  /*0220*/  USHF.L.U32 UR4, UR4, 0x1, URZ ;  /* 0x0000000104047899 */ /* 0x000fe2000800063f */
[----:B------:R-:W0:Y:S11]  /*0230*/  FENCE.VIEW.ASYNC.S ;  /* 0x00000000000073c6 */ /* 0x000e360000000000 */
[----:B0-----:R0:W1:Y:S01]  /*0240*/  SYNCS.EXCH.64 URZ, [UR6+0x28c30], UR4 ;  /* 0x028c3004063f75b2 */ /* 0x0010620008000100 */
[----:B------:R0:W4:Y:S01]  /*0250*/  SYNCS.EXCH.64 URZ, [UR6+0x28c40], UR4 ;  /* 0x028c4004063f75b2 */ /* 0x0001220008000100 */
[----:B------:R0:W0:Y:S01]  /*0260*/  SYNCS.EXCH.64 URZ, [UR6+0x28c38], UR4 ;  /* 0x028c3804063f75b2 */ /* 0x0000220008000100 */
[----:B------:R0:W0:Y:S01]  /*0270*/  SYNCS.EXCH.64 URZ, [UR6+0x28c48], UR4 ;  /* 0x028c4804063f75b2 */ /* 0x0000220008000100 */
[----:B------:R-:W-:Y:S01]  /*0280*/  NOP ;  /* 0x0000000000007918 */ /* 0x000fe20000000000 */
.L_x_0:
[----:B------:R-:W5:Y:S01]  /*0290*/  SHFL.IDX PT, R4, R2, RZ, 0x1f ;  /* 0x00001fff02047589 */ /* 0x000f6200000e0000 */
[----:B------:R-:W-:Y:S01]  /*02a0*/  NOP ;  /* 0x0000000000007918 */ /* 0x000fe20000000000 */
[----:B-----5:R-:W-:-:S13]  /*02b0*/  ISETP.NE.AND P0, PT, R4, RZ, PT ;  /* 0x000000ff0400720c */ /* 0x020fda0003f05270 */
[----:B------:R-:W-:Y:S05]  /*02c0*/  @P0 BRA `(.L_x_1) ;  /* 0x0000000000480947 */ /* 0x000fea0003800000 */
[----:B0-----:R-:W0:Y:S01]  /*02d0*/  S2UR UR5, SR_CgaCtaId ;  /* 0x00000000000579c3 */ /* 0x001e220000008800 */
[----:B------:R-:W-:Y:S01]  /*02e0*/  UMOV UR4, 0x400 ;  /* 0x0000040000047882 */ /* 0x000fe20000000000 */
[----:B------:R-:W-:Y:S01]  /*02f0*/  UMOV UR6, 0x80 ;  /* 0x0000008000067882 */ /* 0x000fe20000000000 */
[----:B------:R-:W-:Y:S01]  /*0300*/  UMOV UR7, 0x100 ;  /* 0x0000010000077882 */ /* 0x000fe20000000000 */
[----:B------:R-:W-:Y:S01]  /*0310*/  ELECT P0, URZ, PT ;  /* 0x00000000003f782f */ /* 0x000fe20003800000 */
[----:B0-----:R-:W-:Y:S02]  /*0320*/  ULEA UR8, UR5, UR4, 0x18 ;  /* 0x0000000405087291 */ /* 0x001fe4000f8ec03f */
[----:B------:R-:W-:-:S04]  /*0330*/  UIADD3 UR4, -UR6, 0x100000, URZ ;  /* 0x0010000006047890 */ /* 0x000fc8000fffe13f */
[----:B------:R-:W-:Y:S02]  /*0340*/  USHF.L.U32 UR5, UR4, 0xb, URZ ;  /* 0x0000000b04057899 */ /* 0x000fe4000800063f */
[----:B------:R-:W-:Y:S02]  /*0350*/  USHF.L.U32 UR4, UR4, 0x1, URZ ;  /* 0x0000000104047899 */ /* 0x000fe4000800063f */
[----:B------:R-:W-:-:S04]  /*0360*/  UIADD3 UR6, -UR7, 0x100000, URZ ;  /* 0x0010000007067890 */ /* 0x000fc8000fffe13f */
[----:B------:R-:W-:Y:S02]  /*0370*/  USHF.L.U32 UR7, UR6, 0xb, URZ ;  /* 0x0000000b06077899 */ /* 0x000fe4000800063f */
[----:B------:R-:W-:Y:S01]  /*0380*/  USHF.L.U32 UR6, UR6, 0x1, URZ ;  /* 0x0000000106067899 */ /* 0x000fe2000800063f */
[----:B------:R-:W0:Y:S03]  /*0390*/  FENCE.VIEW.ASYNC.S ;  /* 0x00000000000073c6 */ /* 0x000e260000000000 */
[----:B0-----:R0:W0:Y:S08]  /*03a0*/  SYNCS.EXCH.64 URZ, [UR8+0x28c50], UR4 ;  /* 0x028c5004083f75b2 */ /* 0x0010300008000100 */
[----:B------:R0:W0:Y:S01]  /*03b0*/  SYNCS.EXCH.64 URZ, [UR8+0x28c60], UR6 ;  /* 0x028c6006083f75b2 */ /* 0x0000220008000100 */
[----:B------:R0:W0:Y:S01]  /*03c0*/  SYNCS.EXCH.64 URZ, [UR8+0x28c58], UR4 ;  /* 0x028c5804083f75b2 */ /* 0x0000220008000100 */
[----:B------:R0:W0:Y:S01]  /*03d0*/  SYNCS.EXCH.64 URZ, [UR8+0x28c68], UR6 ;  /* 0x028c6806083f75b2 */ /* 0x0000220008000100 */
[----:B------:R-:W-:Y:S01]  /*03e0*/  NOP ;  /* 0x0000000000007918 */ /* 0x000fe20000000000 */
.L_x_1:
[----:B------:R-:W5:Y:S01]  /*03f0*/  SHFL.IDX PT, R4, R2, RZ, 0x1f ;  /* 0x00001fff02047589 */ /* 0x000f6200000e0000 */
[----:B------:R-:W-:Y:S01]  /*0400*/  NOP ;  /* 0x0000000000007918 */ /* 0x000fe20000000000 */
[----:B-----5:R-:W-:-:S13]  /*0410*/  ISETP.NE.AND P0, PT, R4, RZ, PT ;  /* 0x000000ff0400720c */ /* 0x020fda0003f05270 */
[----:B------:R-:W-:Y:S05]  /*0420*/  @P0 BRA `(.L_x_2) ;  /* 0x0000000000380947 */ /* 0x000fea0003800000 */
[----:B0-----:R-:W0:Y:S01]  /*0430*/  S2UR UR5, SR_CgaCtaId ;  /* 0x00000000000579c3 */ /* 0x001e220000008800 */
        /* <DEDUP_REMOVED lines=8> */
[----:B0-----:R0:W0:Y:S01]  /*04c0*/  SYNCS.EXCH.64 URZ, [UR6+0x28c70], UR4 ;  /* 0x028c7004063f75b2 */ /* 0x0010220008000100 */
[----:B------:R0:W0:Y:S01]  /*04d0*/  SYNCS.EXCH.64 URZ, [UR6+0x28c80], UR4 ;  /* 0x028c8004063f75b2 */ /* 0x0000220008000100 */
[----:B------:R0:W0:Y:S01]  /*04e0*/  SYNCS.EXCH.64 URZ, [UR6+0x28c78], UR4 ;  /* 0x028c7804063f75b2 */ /* 0x0000220008000100 */
[----:B------:R0:W0:Y:S01]  /*04f0*/  SYNCS.EXCH.64 URZ, [UR6+0x28c88], UR4 ;  /* 0x028c8804063f75b2 */ /* 0x0000220008000100 */
[----:B------:R-:W-:Y:S01]  /*0500*/  NOP ;  /* 0x0000000000007918 */ /* 0x000fe20000000000 */
.L_x_2:
        /* <DEDUP_REMOVED lines=22> */
.L_x_3:
[----:B------:R-:W5:Y:S01]  /*0670*/  SHFL.IDX PT, R4, R2, RZ, 0x1f ;  /* 0x00001fff02047589 */ /* 0x000f6200000e0000 */
[----:B------:R-:W-:Y:S01]  /*0680*/  R2UR UR46, R3 ;  /* 0x00000000032e72ca */ /* 0x000fe200000e0000 */
        /* <DEDUP_REMOVED lines=21> */
.L_x_4:
[----:B------:R-:W-:Y:S01]  /*07e0*/  UISETP.NE.AND UP0, UPT, UR46, URZ, UPT ;  /* 0x0000003f2e00728c */ /* 0x000fe2000bf05270 */
[----:B------:R-:W-:Y:S01]  /*07f0*/  NOP ;  /* 0x0000000000007918 */ /* 0x000fe20000000000 */
[----:B------:R-:W-:Y:S01]  /*0800*/  UMOV UR38, 0x1 ;  /* 0x0000000100267882 */ /* 0x000fe20000000000 */
[----:B------:R-:W-:Y:S01]  /*0810*/  ULDC.64 UR50, c[0x0][0x208] ;  /* 0x0000820000327ab9 */ /* 0x000fe20000000a00 */
[----:B------:R-:W-:Y:S01]  /*0820*/  USEL UR38, UR38, 0x2, !UP0 ;  /* 0x0000000226267887 */ /* 0x000fe2000c000000 */
[----:B01234-:R-:W-:Y:S01]  /*0830*/  BAR.SYNC.DEFER_BLOCKING 0x0 ;  /* 0x0000000000007b1d */ /* 0x01ffe20000010000 */
[----:B------:R-:W-:-:S13]  /*0840*/  PLOP3.LUT P0, PT, PT, PT, UP0, 0x80, 0x0 ;  /* 0x000000000000781c */ /* 0x000fda0003f0f008 */
[----:B------:R-:W-:Y:S05]  /*0850*/  @!P0 BRA `(.L_x_5) ;  /* 0x0000008000b48947 */ /* 0x000fea0003800000 */
.L_x_6:
[----:B------:R-:W-:-:S08]  /*0860*/  NOP ;  /* 0x0000000000007918 */ /* 0x000fd00000000000 */
[----:B------:R-:W0:Y:S02]  /*0870*/  USETMAXREG.TRY_ALLOC.CTAPOOL UP0, 0xe8 ;  /* 0x000000e8000079c8 */ /* 0x000e240008000600 */
[----:B0-----:R-:W-:-:S13]  /*0880*/  PLOP3.LUT P0, PT, PT, PT, UP0, 0x80, 0x0 ;  /* 0x000000000000781c */ /* 0x001fda0003f0f008 */
[----:B------:R-:W-:Y:S05]  /*0890*/  @!P0 BRA `(.L_x_6) ;  /* 0xfffffffc00f08947 */ /* 0x000fea000383ffff */
[----:B------:R-:W-:Y:S01]  /*08a0*/  LOP3.LUT R2, R0, 0xffffff80, RZ, 0xc0, !PT ;  /* 0xffffff8000027812 */ /* 0x000fe200078ec0ff */
[----:B------:R-:W0:Y:S03]  /*08b0*/  S2UR UR40, SR_CTAID.X ;  /* 0x00000000002879c3 */ /* 0x000e260000002500 */
[----:B------:R-:W-:-:S05]  /*08c0*/  ISETP.NE.AND P0, PT, R2, 0x80, PT ;  /* 0x000000800200780c */ /* 0x000fca0003f05270 */
[----:B------:R-:W0:Y:S08]  /*08d0*/  LDC R2, c[0x0][0xc34] ;  /* 0x00030d00ff027b82 */ /* 0x000e300000000800 */
[----:B------:R-:W-:Y:S06]  /*08e0*/  @!P0 BAR.ARV 0x8, 0x100 ;  /* 0x0204000000008b1d */ /* 0x000fec0000002000 */
[----:B------:R-:W-:-:S13]  /*08f0*/  ISETP.GE.U32.AND P0, PT, R0, 0x100, PT ;  /* 0x000001000000780c */ /* 0x000fda0003f06070 */
[----:B------:R-:W-:Y:S06]  /*0900*/  @P0 BAR.ARV 0xf, 0x100 ;  /* 0x03c4000000000b1d */ /* 0x000fec0000002000 */
[----:B0-----:R-:W-:-:S13]  /*0910*/  ISETP.LE.AND P0, PT, R2, UR40, PT ;  /* 0x0000002802007c0c */ /* 0x001fda000bf03270 */
[----:B------:R-:W-:Y:S05]  /*0920*/  @P0 EXIT ;  /* 0x000000000000094d */ /* 0x000fea0003800000 */
[----:B------:R-:W-:Y:S01]  /*0930*/  VIADD R0, R0, 0xffffff80 ;  /* 0xffffff8000007836 */ /* 0x000fe20000000000 */
[----:B------:R-:W0:Y:S01]  /*0940*/  S2UR UR39, SR_CgaCtaId ;  /* 0x00000000002779c3 */ /* 0x000e220000008800 */
[----:B------:R-:W-:Y:S01]  /*0950*/  UMOV UR42, 0x400 ;  /* 0x00000400002a7882 */ /* 0x000fe20000000000 */
[----:B------:R-:W-:Y:S01]  /*0960*/  IMAD.MOV.U32 R23, RZ, RZ, 0x40 ;  /* 0x00000040ff177424 */ /* 0x000fe200078e00ff */
[----:B------:R-:W-:Y:S01]  /*0970*/  ULOP3.LUT UR41, UR38, 0x1, URZ, 0xfc, !UPT ;  /* 0x0000000126297892 */ /* 0x000fe2000f8efc3f */
[----:B------:R-:W-:Y:S01]  /*0980*/  SHF.R.S32.HI R3, RZ, 0x1f, R0 ;  /* 0x0000001fff037819 */ /* 0x000fe20000011400 */
[----:B------:R-:W-:Y:S01]  /*0990*/  UMOV UR36, URZ ;  /* 0x0000003f00247c82 */ /* 0x000fe20008000000 */
[----:B------:R-:W-:Y:S01]  /*09a0*/  UMOV UR37, URZ ;  /* 0x0000003f00257c82 */ /* 0x000fe20008000000 */
[----:B------:R-:W-:Y:S01]  /*09b0*/  UMOV UR47, URZ ;  /* 0x0000003f002f7c82 */ /* 0x000fe20008000000 */
[CC--:B------:R-:W-:Y:S02]  /*09c0*/  LEA.HI R2, R3.reuse, R0.reuse, RZ, 0x4 ;  /* 0x0000000003027211 */ /* 0x0c0fe400078f20ff */
[----:B------:R-:W-:-:S02]  /*09d0*/  LEA.HI R4, R3, R0, RZ, 0x5 ;  /* 0x0000000003047211 */ /* 0x000fc400078f28ff */
[----:B------:R-:W-:Y:S02]  /*09e0*/  SHF.R.S32.HI R9, RZ, 0x4, R2 ;  /* 0x00000004ff097819 */ /* 0x000fe40000011402 */
[CC--:B------:R-:W-:Y:S02]  /*09f0*/  LEA.HI R5, R3.reuse, R0.reuse, RZ, 0x7 ;  /* 0x0000000003057211 */ /* 0x0c0fe400078f38ff */
[C---:B------:R-:W-:Y:S02]  /*0a00*/  LOP3.LUT R7, R2.reuse, 0xfffffff0, RZ, 0xc0, !PT ;  /* 0xfffffff002077812 */ /* 0x040fe400078ec0ff */
[----:B------:R-:W-:Y:S02]  /*0a10*/  SHF.R.S32.HI R11, RZ, 0x5, R4 ;  /* 0x00000005ff0b7819 */ /* 0x000fe40000011404 */
[----:B------:R-:W-:Y:S01]  /*0a20*/  LEA.HI R2, R2, R9, RZ, 0x1 ;  /* 0x0000000902027211 */ /* 0x000fe200078f08ff */
[----:B------:R-:W-:Y:S01]  /*0a30*/  IMAD.IADD R7, R0, 0x1, -R7 ;  /* 0x0000000100077824 */ /* 0x000fe200078e0a07 */
[----:B------:R-:W-:-:S02]  /*0a40*/  LEA.HI R6, R3, R0, RZ, 0x2 ;  /* 0x0000000003067211 */ /* 0x000fc400078f10ff */
[----:B------:R-:W-:Y:S01]  /*0a50*/  LEA.HI R211, R3, R0, RZ, 0x3 ;  /* 0x0000000003d37211 */ /* 0x000fe200078f18ff */
[----:B0-----:R-:W-:Y:S01]  /*0a60*/  ULEA UR42, UR39, UR42, 0x18 ;  /* 0x0000002a272a7291 */ /* 0x001fe2000f8ec03f */
[----:B------:R-:W-:Y:S02]  /*0a70*/  SHF.R.S32.HI R4, RZ, 0x1f, R4 ;  /* 0x0000001fff047819 */ /* 0x000fe40000011404 */
[----:B------:R-:W-:Y:S02]  /*0a80*/  LOP3.LUT R3, R5, 0xffffff80, RZ, 0xc0, !PT ;  /* 0xffffff8005037812 */ /* 0x000fe400078ec0ff */
[----:B------:R-:W-:Y:S02]  /*0a90*/  LOP3.LUT R2, R2, 0x1ffffffe, RZ, 0xc0, !PT ;  /* 0x1ffffffe02027812 */ /* 0x000fe400078ec0ff */
[----:B------:R-:W-:Y:S01]  /*0aa0*/  LEA.HI R4, R4, R11, RZ, 0x2 ;  /* 0x0000000b04047211 */ /* 0x000fe200078f10ff */
[----:B------:R-:W-:Y:S01]  /*0ab0*/  IMAD.IADD R3, R0, 0x1, -R3 ;  /* 0x0000000100037824 */ /* 0x000fe200078e0a03 */
[----:B------:R-:W-:Y:S01]  /*0ac0*/  LOP3.LUT R209, R211, 0xfffffff8, RZ, 0xc0, !PT ;  /* 0xfffffff8d3d17812 */ /* 0x000fe200078ec0ff */
[----:B------:R-:W-:Y:S01]  /*0ad0*/  IMAD.IADD R9, R9, 0x1, -R2 ;  /* 0x0000000109097824 */ /* 0x000fe200078e0a02 */
[----:B------:R-:W-:-:S02]  /*0ae0*/  LOP3.LUT R13, R6, 0xfffffffc, RZ, 0xc0, !PT ;  /* 0xfffffffc060d7812 */ /* 0x000fc400078ec0ff */
[----:B------:R-:W-:Y:S01]  /*0af0*/  SHF.R.S32.HI R210, RZ, 0x7, R5 ;  /* 0x00000007ffd27819 */ /* 0x000fe20000011405 */
[----:B------:R-:W-:Y:S01]  /*0b00*/  IMAD.IADD R209, R0, 0x1, -R209 ;  /* 0x0000000100d17824 */ /* 0x000fe200078e0ad1 */
[----:B------:R-:W-:Y:S01]  /*0b10*/  LOP3.LUT R4, R4, 0x3ffffc, RZ, 0xc0, !PT ;  /* 0x003ffffc04047812 */ /* 0x000fe200078ec0ff */
[----:B------:R-:W-:Y:S01]  /*0b20*/  IMAD.SHL.U32 R9, R9, 0x8, RZ ;  /* 0x0000000809097824 */ /* 0x000fe200078e00ff */
[--C-:B------:R-:W-:Y:S01]  /*0b30*/  SHF.R.S32.HI R2, RZ, 0x1f, R7.reuse ;  /* 0x0000001fff027819 */ /* 0x100fe20000011407 */
[----:B------:R-:W-:Y:S01]  /*0b40*/  IMAD R15, R210, 0x100, R7 ;  /* 0x00000100d20f7824 */ /* 0x000fe200078e0207 */
[----:B------:R-:W-:Y:S01]  /*0b50*/  IADD3 R13, R0, -R13, RZ ;  /* 0x8000000d000d7210 */ /* 0x000fe20007ffe0ff */
[----:B------:R-:W-:Y:S01]  /*0b60*/  IMAD.IADD R8, R11, 0x1, -R4 ;  /* 0x000000010b087824 */ /* 0x000fe200078e0a04 */
[----:B------:R-:W-:Y:S01]  /*0b70*/  SHF.R.S32.HI R0, RZ, 0x1f, R3 ;  /* 0x0000001fff007819 */ /* 0x000fe20000011403 */
[----:B------:R-:W-:Y:S01]  /*0b80*/  IMAD.SHL.U32 R16, R209, 0x8, RZ ;  /* 0x00000008d1107824 */ /* 0x000fe200078e00ff */
[----:B------:R-:W-:-:S02]  /*0b90*/  LEA.HI R6, R2, R7, RZ, 0x3 ;  /* 0x0000000702067211 */ /* 0x000fc400078f18ff */
[----:B------:R-:W-:Y:S01]  /*0ba0*/  LEA.HI R2, R0, R3, RZ, 0x2 ;  /* 0x0000000300027211 */ /* 0x000fe200078f10ff */
[----:B------:R-:W-:Y:S01]  /*0bb0*/  VIADD R188, R16, 0x80 ;  /* 0x0000008010bc7836 */ /* 0x000fe20000000000 */
[----:B------:R-:W-:Y:S01]  /*0bc0*/  LOP3.LUT R4, R6, 0xfffffff8, RZ, 0xc0, !PT ;  /* 0xfffffff806047812 */ /* 0x000fe200078ec0ff */
[----:B------:R-:W-:Y:S01]  /*0bd0*/  VIADD R187, R16, 0xc0 ;  /* 0x000000c010bb7836 */ /* 0x000fe20000000000 */
[----:B------:R-:W-:Y:S01]  /*0be0*/  LEA R12, R8, R15, 0x4 ;  /* 0x0000000f080c7211 */ /* 0x000fe200078e20ff */
[----:B------:R-:W-:Y:S01]  /*0bf0*/  VIADD R186, R16, 0x100 ;  /* 0x0000010010ba7836 */ /* 0x000fe20000000000 */
[----:B------:R-:W-:Y:S01]  /*0c00*/  LOP3.LUT R8, R2, 0x7ffffffc, RZ, 0xc0, !PT ;  /* 0x7ffffffc02087812 */ /* 0x000fe200078ec0ff */
[----:B------:R-:W-:Y:S01]  /*0c10*/  IMAD.IADD R7, R7, 0x1, -R4 ;  /* 0x0000000107077824 */ /* 0x000fe200078e0a04 */
[----:B------:R-:W-:Y:S01]  /*0c20*/  LEA.HI R4, R0, R3, RZ, 0x5 ;  /* 0x0000000300047211 */ /* 0x000fe200078f28ff */
[----:B------:R-:W-:Y:S01]  /*0c30*/  IMAD.U32 R215, R12, 0x40, R9 ;  /* 0x000000400cd77824 */ /* 0x000fe200078e0009 */
[----:B------:R-:W-:Y:S01]  /*0c40*/  SHF.R.S32.HI R0, RZ, 0x2, R2 ;  /* 0x00000002ff007819 */ /* 0x000fe20000011402 */
[----:B------:R-:W-:Y:S01]  /*0c50*/  IMAD.IADD R17, R3, 0x1, -R8 ;  /* 0x0000000103117824 */ /* 0x000fe200078e0a08 */
[----:B------:R-:W-:Y:S01]  /*0c60*/  SHF.R.S32.HI R3, RZ, 0x1f, R2 ;  /* 0x0000001fff037819 */ /* 0x000fe20000011402 */
[----:B------:R-:W-:Y:S01]  /*0c70*/  IMAD.SHL.U32 R2, R7, 0x40, RZ ;  /* 0x0000004007027824 */ /* 0x000fe200078e00ff */
[----:B------:R-:W-:Y:S01]  /*0c80*/  SHF.L.U32 R6, R6, 0x6, RZ ;  /* 0x0000000606067819 */ /* 0x000fe200000006ff */
[C---:B------:R-:W-:Y:S01]  /*0c90*/  VIADD R185, R16.reuse, 0x140 ;  /* 0x0000014010b97836 */ /* 0x040fe20000000000 */
[----:B------:R-:W-:Y:S01]  /*0ca0*/  LEA.HI R3, R3, R0, RZ, 0x3 ;  /* 0x0000000003037211 */ /* 0x000fe200078f18ff */
[----:B------:R-:W-:Y:S01]  /*0cb0*/  VIADD R212, R16, 0x1c0 ;  /* 0x000001c010d47836 */ /* 0x000fe20000000000 */
[----:B------:R-:W-:Y:S01]  /*0cc0*/  LOP3.LUT R2, R2, 0x1c0, RZ, 0xc0, !PT ;  /* 0x000001c002027812 */ /* 0x000fe200078ec0ff */
[----:B------:R-:W-:Y:S01]  /*0cd0*/  IMAD.SHL.U32 R17, R17, 0x2, RZ ;  /* 0x0000000211117824 */ /* 0x000fe200078e00ff */
[----:B------:R-:W-:-:S02]  /*0ce0*/  LOP3.LUT R6, R6, 0x7ffffe00, RZ, 0xc0, !PT ;  /* 0x7ffffe0006067812 */ /* 0x000fc400078ec0ff */
[----:B------:R-:W-:Y:S02]  /*0cf0*/  LOP3.LUT R9, R2, 0x8, R9, 0xf8, !PT ;  /* 0x0000000802097812 */ /* 0x000fe400078ef809 */
[----:B------:R-:W-:Y:S01]  /*0d00*/  SHF.R.U32.HI R8, RZ, 0x3, R2 ;  /* 0x00000003ff087819 */ /* 0x000fe20000011602 */
[----:B------:R-:W-:Y:S01]  /*0d10*/  IMAD R6, R11, 0x400, R6 ;  /* 0x000004000b067824 */ /* 0x000fe200078e0206 */
[----:B------:R-:W-:Y:S02]  /*0d20*/  R2P PR, R7, 0x6 ;  /* 0x0000000607007804 */ /* 0x000fe40000000000 */
[----:B------:R-:W-:Y:S02]  /*0d30*/  LOP3.LUT R9, R9, R8, RZ, 0x3c, !PT ;  /* 0x0000000809097212 */ /* 0x000fe400078e3cff */
[----:B------:R-:W-:Y:S02]  /*0d40*/  LOP3.LUT R3, R3, 0xfffffff8, RZ, 0xc0, !PT ;  /* 0xfffffff803037812 */ /* 0x000fe400078ec0ff */
[----:B------:R-:W-:Y:S01]  /*0d50*/  LEA.HI R10, R13, R13, RZ, 0x1 ;  /* 0x0000000d0d0a7211 */ /* 0x000fe200078f08ff */
[----:B------:R-:W-:Y:S01]  /*0d60*/  IMAD.IADD R6, R6, 0x1, R9 ;  /* 0x0000000106067824 */ /* 0x000fe200078e0209 */
[----:B------:R-:W-:Y:S01]  /*0d70*/  LEA.HI R5, R5, R210, RZ, 0x1 ;  /* 0x000000d205057211 */ /* 0x000fe200078f08ff */
[----:B------:R-:W-:Y:S01]  /*0d80*/  IMAD.IADD R3, R0, 0x1, -R3 ;  /* 0x0000000100037824 */ /* 0x000fe200078e0a03 */
[----:B------:R-:W-:-:S02]  /*0d90*/  LOP3.LUT R10, R10, 0x1ffffffe, RZ, 0xc0, !PT ;  /* 0x1ffffffe0a0a7812 */ /* 0x000fc400078ec0ff */
[----:B------:R-:W-:Y:S02]  /*0da0*/  LEA R22, R6, UR42, 0x1 ;  /* 0x0000002a06167c11 */ /* 0x000fe4000f8e08ff */
[----:B------:R-:W-:Y:S01]  /*0db0*/  SHF.R.S32.HI R2, RZ, 0x5, R4 ;  /* 0x00000005ff027819 */ /* 0x000fe20000011404 */
[----:B------:R-:W-:Y:S01]  /*0dc0*/  IMAD.IADD R13, R13, 0x1, -R10 ;  /* 0x000000010d0d7824 */ /* 0x000fe200078e0a0a */
[----:B------:R-:W-:Y:S01]  /*0dd0*/  LOP3.LUT R5, R5, 0xfffffe, RZ, 0xc0, !PT ;  /* 0x00fffffe05057812 */ /* 0x000fe200078ec0ff */
[C---:B------:R-:W-:Y:S01]  /*0de0*/  VIADD R184, R22.reuse, 0x26800 ;  /* 0x0002680016b87836 */ /* 0x040fe20000000000 */
[----:B------:R-:W-:Y:S01]  /*0df0*/  SEL R23, R23, 0xffffffc0, !P2 ;  /* 0xffffffc017177807 */ /* 0x000fe20005000000 */
[----:B------:R-:W-:Y:S01]  /*0e00*/  VIADD R19, R22, 0x26820 ;  /* 0x0002682016137836 */ /* 0x000fe20000000000 */
[----:B------:R-:W-:Y:S01]  /*0e10*/  LEA R2, R2, R3, 0x4 ;  /* 0x0000000302027211 */ /* 0x000fe200078e20ff */
[----:B------:R-:W-:Y:S01]  /*0e20*/  IMAD.IADD R5, R210, 0x1, -R5 ;  /* 0x00000001d2057824 */ /* 0x000fe200078e0a05 */
[C---:B------:R-:W-:Y:S01]  /*0e30*/  @P1 IADD3 R19, R184.reuse, -0x20, RZ ;  /* 0xffffffe0b8131810 */ /* 0x040fe20007ffe0ff */
[----:B------:R-:W-:Y:S01]  /*0e40*/  IMAD.IADD R184, R184, 0x1, R23 ;  /* 0x00000001b8b87824 */ /* 0x000fe200078e0217 */
[C---:B------:R-:W-:Y:S01]  /*0e50*/  IADD3 R189, R16.reuse, 0x40, RZ ;  /* 0x0000004010bd7810 */ /* 0x040fe20007ffe0ff */
[----:B------:R-:W-:Y:S01]  /*0e60*/  IMAD.SHL.U32 R18, R5, 0x100, RZ ;  /* 0x0000010005127824 */ /* 0x000fe200078e00ff */
[----:B------:R-:W-:Y:S01]  /*0e70*/  IADD3 R213, R16, 0x180, RZ ;  /* 0x0000018010d57810 */ /* 0x000fe20007ffe0ff */
[----:B------:R-:W-:Y:S01]  /*0e80*/  IMAD R214, R13, 0x8, R2 ;  /* 0x000000080dd67824 */ /* 0x000fe200078e0202 */
[----:B------:R-:W-:Y:S01]  /*0e90*/  SHF.R.S32.HI R211, RZ, 0x3, R211 ;  /* 0x00000003ffd37819 */ /* 0x000fe200000114d3 */
[----:B------:R-:W-:Y:S01]  /*0ea0*/  IMAD.IADD R23, R23, 0x1, R19 ;  /* 0x0000000117177824 */ /* 0x000fe200078e0213 */
[----:B------:R-:W-:-:S02]  /*0eb0*/  SHF.R.S32.HI R222, RZ, 0x1f, R189 ;  /* 0x0000001fffde7819 */ /* 0x000fc400000114bd */
[----:B------:R-:W-:Y:S02]  /*0ec0*/  SHF.R.S32.HI R221, RZ, 0x1f, R188 ;  /* 0x0000001fffdd7819 */ /* 0x000fe400000114bc */
[----:B------:R-:W-:Y:S02]  /*0ed0*/  SHF.R.S32.HI R220, RZ, 0x1f, R187 ;  /* 0x0000001fffdc7819 */ /* 0x000fe400000114bb */
[----:B------:R-:W-:Y:S02]  /*0ee0*/  SHF.R.S32.HI R219, RZ, 0x1f, R186 ;  /* 0x0000001fffdb7819 */ /* 0x000fe400000114ba */
[----:B------:R-:W-:Y:S02]  /*0ef0*/  SHF.R.S32.HI R218, RZ, 0x1f, R185 ;  /* 0x0000001fffda7819 */ /* 0x000fe400000114b9 */
[----:B------:R-:W-:Y:S02]  /*0f00*/  SHF.R.S32.HI R217, RZ, 0x1f, R213 ;  /* 0x0000001fffd97819 */ /* 0x000fe400000114d5 */
[----:B------:R-:W-:-:S07]  /*0f10*/  SHF.R.S32.HI R216, RZ, 0x1f, R212 ;  /* 0x0000001fffd87819 */ /* 0x000fce00000114d4 */
.L_x_48:
[----:B------:R-:W-:Y:S01]  /*0f20*/  ULDC UR4, c[0x0][0xc38] ;  /* 0x00030e0000047ab9 */ /* 0x000fe20000000800 */
[----:B------:R-:W-:Y:S01]  /*0f30*/  ULDC UR49, c[0x0][0x424] ;  /* 0x0001090000317ab9 */ /* 0x000fe20000000800 */
[----:B------:R-:W-:Y:S01]  /*0f40*/  UISETP.NE.AND UP1, UPT, UR4, 0x1, UPT ;  /* 0x000000010400788c */ /* 0x000fe2000bf25270 */
[----:B------:R-:W-:Y:S02]  /*0f50*/  ULDC UR6, c[0x0][0x2f0] ;  /* 0x0000bc0000067ab9 */ /* 0x000fe40000000800 */
[----:B------:R-:W-:Y:S01]  /*0f60*/  ULDC.64 UR4, c[0x0][0x418] ;  /* 0x0001060000047ab9 */ /* 0x000fe20000000a00 */
[----:B------:R-:W-:Y:S01]  /*0f70*/  UMOV UR43, UR40 ;  /* 0x00000028002b7c82 */ /* 0x000fe20008000000 */
[----:B------:R-:W-:Y:S01]  /*0f80*/  UISETP.NE.U32.AND UP0, UPT, UR4, URZ, UPT ;  /* 0x0000003f0400728c */ /* 0x000fe2000bf05070 */
[----:B------:R-:W-:Y:S02]  /*0f90*/  UMOV UR45, UR40 ;  /* 0x00000028002d7c82 */ /* 0x000fe40008000000 */
[----:B------:R-:W-:Y:S01]  /*0fa0*/  ULDC UR4, c[0x0][0xc44] ;  /* 0x0003110000047ab9 */ /* 0x000fe20000000800 */
[----:B------:R-:W-:-:S02]  /*0fb0*/  UISETP.NE.AND.EX UP0, UPT, UR5, URZ, UPT, UP0 ;  /* 0x0000003f0500728c */ /* 0x000fc4000bf05300 */
[----:B------:R-:W-:Y:S02]  /*0fc0*/  UISETP.NE.AND UP2, UPT, UR4, 0x1, UPT ;  /* 0x000000010400788c */ /* 0x000fe4000bf45270 */
[----:B------:R-:W-:Y:S01]  /*0fd0*/  USEL UR49, UR49, 0x1, UP0 ;  /* 0x0000000131317887 */ /* 0x000fe20008000000 */
[----:B------:R-:W-:Y:S01]  /*0fe0*/  @UP1 ULDC UR4, c[0x0][0xc3c] ;  /* 0x00030f0000041ab9 */ /* 0x000fe20000000800 */
[----:B------:R-:W-:Y:S02]  /*0ff0*/  UISETP.NE.AND UP0, UPT, UR46, 0x1, UPT ;  /* 0x000000012e00788c */ /* 0x000fe4000bf05270 */
[----:B------:R-:W-:Y:S02]  /*1000*/  UIMAD.WIDE.U32 UR4, UR40, UR4, URZ ;  /* 0x00000004280472a5 */ /* 0x000fe4000f8e003f */
[----:B------:R-:W-:Y:S02]  /*1010*/  UIMAD UR49, UR49, UR6, URZ ;  /* 0x00000006313172a4 */ /* 0x000fe4000f8e023f */
[----:B------:R-:W-:Y:S01]  /*1020*/  PLOP3.LUT P0, PT, PT, PT, UP0, 0x80, 0x0 ;  /* 0x000000000000781c */ /* 0x000fe20003f0f008 */
[----:B------:R-:W-:Y:S01]  /*1030*/  @UP1 ULDC UR6, c[0x0][0xc40] ;  /* 0x0003100000061ab9 */ /* 0x000fe20000000800 */
[----:B------:R-:W-:Y:S01]  /*1040*/  @UP2 ULDC.64 UR8, c[0x0][0xc48] ;  /* 0x0003120000082ab9 */ /* 0x000fe20000000a00 */
[----:B------:R-:W-:-:S02]  /*1050*/  @UP1 USHF.R.U32.HI UR43, URZ, UR6, UR5 ;  /* 0x000000063f2b1299 */ /* 0x000fc40008011605 */
[----:B------:R-:W-:Y:S02]  /*1060*/  UIADD3 UR6, UR49, 0x3f, URZ ;  /* 0x0000003f31067890 */ /* 0x000fe4000fffe03f */
[----:B------:R-:W-:Y:S02]  /*1070*/  UIMAD.WIDE.U32 UR4, UR43, UR8, URZ ;  /* 0x000000082b0472a5 */ /* 0x000fe4000f8e003f */
[----:B------:R-:W-:Y:S01]  /*1080*/  USHF.R.S32.HI UR7, URZ, 0x1f, UR6 ;  /* 0x0000001f3f077899 */ /* 0x000fe20008011406 */
[----:B------:R-:W-:Y:S01]  /*1090*/  UMOV UR44, UR43 ;  /* 0x0000002b002c7c82 */ /* 0x000fe20008000000 */
[----:B------:R-:W-:Y:S02]  /*10a0*/  @UP2 USHF.R.U32.HI UR44, URZ, UR9, UR5 ;  /* 0x000000093f2c2299 */ /* 0x000fe40008011605 */
[----:B------:R-:W-:-:S04]  /*10b0*/  ULEA.HI UR7, UR7, UR6, URZ, 0x6 ;  /* 0x0000000607077291 */ /* 0x000fc8000f8f303f */
[----:B------:R-:W-:Y:S01]  /*10c0*/  USHF.R.S32.HI UR48, URZ, 0x6, UR7 ;  /* 0x000000063f307899 */ /* 0x000fe20008011407 */
[----:B0123-5:R-:W-:Y:S11]  /*10d0*/  @!P0 BRA `(.L_x_7) ;  /* 0x0000001800388947 */ /* 0x02fff60003800000 */
[----:B------:R-:W0:Y:S01]  /*10e0*/  SHFL.IDX PT, R0, R210, RZ, 0x1f ;  /* 0x00001fffd2007589 */ /* 0x000e2200000e0000 */
[----:B------:R-:W-:-:S06]  /*10f0*/  UISETP.NE.AND UP0, UPT, UR41, 0x3, UPT ;  /* 0x000000032900788c */ /* 0x000fcc000bf05270 */
[----:B------:R-:W-:Y:S02]  /*1100*/  PLOP3.LUT P0, PT, PT, PT, UP0, 0x80, 0x0 ;  /* 0x000000000000781c */ /* 0x000fe40003f0f008 */
[----:B0-----:R-:W-:-:S13]  /*1110*/  R2UR UR4, R0 ;  /* 0x00000000000472ca */ /* 0x001fda00000e0000 */
[----:B------:R-:W-:-:S04]  /*1120*/  ULEA.HI UR5, UR4, UR4, URZ, 0x1 ;  /* 0x0000000404057291 */ /* 0x000fc8000f8f083f */
[----:B------:R-:W-:-:S04]  /*1130*/  ULOP3.LUT UR5, UR5, 0x1fffe, URZ, 0xc0, !UPT ;  /* 0x0001fffe05057892 */ /* 0x000fc8000f8ec03f */
[----:B------:R-:W-:-:S04]  /*1140*/  UIADD3 UR5, UR4, -UR5, URZ ;  /* 0x8000000504057290 */ /* 0x000fc8000fffe03f */
[----:B------:R-:W-:-:S04]  /*1150*/  ULEA UR5, UR5, UR42, 0xf ;  /* 0x0000002a05057291 */ /* 0x000fc8000f8e783f */
[----:B------:R-:W-:-:S04]  /*1160*/  UIADD3 UR5, UR5, 0x400, URZ ;  /* 0x0000040005057890 */ /* 0x000fc8000fffe03f */
[----:B------:R-:W-:-:S04]  /*1170*/  USHF.R.U32.HI UR5, URZ, 0x4, UR5 ;  /* 0x000000043f057899 */ /* 0x000fc80008011605 */
[----:B------:R-:W-:-:S04]  /*1180*/  ULOP3.LUT UR5, UR5, 0x3fff, URZ, 0xc0, !UPT ;  /* 0x00003fff05057892 */ /* 0x000fc8000f8ec03f */
[----:B------:R-:W-:Y:S01]  /*1190*/  ULOP3.LUT UR20, UR5, 0x2000000, URZ, 0xfc, !UPT ;  /* 0x0200000005147892 */ /* 0x000fe2000f8efc3f */
[----:B------:R-:W-:Y:S11]  /*11a0*/  @!P0 BRA `(.L_x_8) ;  /* 0x0000000000048947 */ /* 0x000ff60003800000 */
[----:B------:R-:W-:Y:S01]  /*11b0*/  BPT.TRAP 0x1 ;  /* 0x000000040000795c */ /* 0x000fe20000300000 */
.L_x_8:
[----:B------:R-:W-:Y:S01]  /*11c0*/  ULEA UR16, UR47, UR42, 0x3 ;  /* 0x0000002a2f107291 */ /* 0x000fe2000f8e183f */
[----:B------:R-:W-:-:S04]  /*11d0*/  MOV R0, UR37 ;  /* 0x0000002500007c02 */ /* 0x000fc80008000f00 */
[----:B------:R-:W-:-:S04]  /*11e0*/  SHF.L.U32 R0, R0, 0x1f, RZ ;  /* 0x0000001f00007819 */ /* 0x000fc800000006ff */
[----:B------:R-:W0:Y:S02]  /*11f0*/  SYNCS.PHASECHK.TRANS64.TRYWAIT P1, [UR16+0x28c50], R0 ;  /* 0x028c5000ff0075a7 */ /* 0x000e240008020150 */
[----:B0-----:R-:W-:Y:S05]  /*1200*/  @!P1 BRA `(.L_x_9) ;  /* 0x000000b800389947 */ /* 0x001fea0003800000 */
.L_x_98:
[----:B------:R-:W-:Y:S01]  /*1210*/  BAR.SYNC.DEFER_BLOCKING 0xe, 0x100 ;  /* 0x0384000000007b1d */ /* 0x000fe20000010000 */
[----:B------:R-:W-:Y:S02]  /*1220*/  UIADD3 UR4, UR42, 0x26800, URZ ;  /* 0x000268002a047890 */ /* 0x000fe4000fffe03f */
[----:B------:R-:W-:Y:S02]  /*1230*/  ULEA UR12, UR47, UR20, 0xc ;  /* 0x000000142f0c7291 */ /* 0x000fe4000f8e603f */
[----:B------:R-:W-:Y:S01]  /*1240*/  USHF.R.U32.HI UR4, URZ, 0x4, UR4 ;  /* 0x000000043f047899 */ /* 0x000fe20008011604 */
[----:B------:R-:W-:Y:S01]  /*1250*/  UMOV UR7, 0x40000040 ;  /* 0x4000004000077882 */ /* 0x000fe20000000000 */
[----:B------:R-:W-:Y:S02]  /*1260*/  UMOV UR5, 0x40000040 ;  /* 0x4000004000057882 */ /* 0x000fe40000000000 */
[----:B------:R-:W-:Y:S01]  /*1270*/  ULOP3.LUT UR4, UR4, 0x3fff, URZ, 0xc0, !UPT ;  /* 0x00003fff04047892 */ /* 0x000fe2000f8ec03f */
[----:B------:R-:W-:Y:S01]  /*1280*/  UMOV UR6, UR12 ;  /* 0x0000000c00067c82 */ /* 0x000fe20008000000 */
[----:B------:R-:W-:-:S02]  /*1290*/  UIADD3 UR10, UR12, 0x100, URZ ;  /* 0x000001000c0a7890 */ /* 0x000fc4000fffe03f */
[----:B------:R-:W-:Y:S01]  /*12a0*/  ULOP3.LUT UR13, UR4, 0x10000, URZ, 0xfc, !UPT ;  /* 0x00010000040d7892 */ /* 0x000fe2000f8efc3f */
[----:B------:R-:W-:Y:S01]  /*12b0*/  UMOV UR11, 0x40000040 ;  /* 0x40000040000b7882 */ /* 0x000fe20000000000 */
[----:B------:R-:W-:Y:S02]  /*12c0*/  UMOV UR9, 0x40000040 ;  /* 0x4000004000097882 */ /* 0x000fe40000000000 */
[----:B------:R-:W-:Y:S02]  /*12d0*/  UIADD3 UR8, UR13, 0x4, URZ ;  /* 0x000000040d087890 */ /* 0x000fe4000fffe03f */
[----:B------:R-:W-:Y:S01]  /*12e0*/  UIADD3 UR14, UR12, 0x180, URZ ;  /* 0x000001800c0e7890 */ /* 0x000fe2000fffe03f */
[----:B------:R-:W-:Y:S01]  /*12f0*/  UMOV UR4, UR13 ;  /* 0x0000000d00047c82 */ /* 0x000fe20008000000 */
[----:B------:R-:W-:Y:S01]  /*1300*/  UMOV UR15, 0x40000040 ;  /* 0x40000040000f7882 */ /* 0x000fe20000000000 */
[----:B------:R-:W-:-:S06]  /*1310*/  WARPGROUP.ARRIVE ;  /* 0x00000000000079c5 */ /* 0x000fcc0000000000 */
[----:B------:R-:W-:Y:S01]  /*1320*/  HGMMA.64x256x16.F32 R24, gdesc[UR4].tnspB, RZ, !UPT, gsb0 ;  /* 0x43e00000041879f0 */ /* 0x000fe2000c0008ff */
[----:B------:R-:W-:Y:S02]  /*1330*/  UIADD3 UR6, UR12, 0x80, URZ ;  /* 0x000000800c067890 */ /* 0x000fe4000fffe03f */
[----:B------:R-:W-:Y:S01]  /*1340*/  UIADD3 UR4, UR13, 0x2, URZ ;  /* 0x000000020d047890 */ /* 0x000fe2000fffe03f */
[----:B------:R-:W-:Y:S01]  /*1350*/  UMOV UR7, 0x40000040 ;  /* 0x4000004000077882 */ /* 0x000fe20000000000 */
[----:B------:R-:W-:Y:S01]  /*1360*/  UMOV UR5, 0x40000040 ;  /* 0x4000004000057882 */ /* 0x000fe20000000000 */
[----:B------:R-:W-:-:S03]  /*1370*/  UIADD3 UR12, UR13, 0x6, URZ ;  /* 0x000000060d0c7890 */ /* 0x000fc6000fffe03f */
[----:B------:R-:W-:Y:S01]  /*1380*/  UMOV UR13, 0x40000040 ;  /* 0x40000040000d7882 */ /* 0x000fe20000000000 */
[----:B------:R-:W-:Y:S02]  /*1390*/  WARPGROUP.DEPBAR.LE gsb0, 0x0 ;  /* 0x00008000000079c5 */ /* 0x000fe40000010000 */
[----:B------:R-:W-:-:S15]  /*13a0*/  WARPGROUP.ARRIVE ;  /* 0x00000000000079c5 */ /* 0x000fde0000000000 */
[----:B------:R-:W-:-:S01]  /*13b0*/  NOP ;  /* 0x0000000000007918 */ /* 0x000fc20000000000 */
[----:B------:R-:W-:Y:S03]  /*13c0*/  HGMMA.64x256x16.F32 R24, gdesc[UR4].tnspB, R24, gsb0 ;  /* 0x43e00000041879f0 */ /* 0x000fe60008000818 */
[----:B------:R-:W-:Y:S02]  /*13d0*/  WARPGROUP.DEPBAR.LE gsb0, 0x0 ;  /* 0x00008000000079c5 */ /* 0x000fe40000010000 */
[----:B------:R-:W-:-:S15]  /*13e0*/  WARPGROUP.ARRIVE ;  /* 0x00000000000079c5 */ /* 0x000fde0000000000 */
[----:B------:R-:W-:-:S08]  /*13f0*/  NOP ;  /* 0x0000000000007918 */ /* 0x000fd00000000000 */
[----:B------:R-:W-:Y:S03]  /*1400*/  HGMMA.64x256x16.F32 R24, gdesc[UR8].tnspB, R24, gsb0 ;  /* 0x43e00000081879f0 */ /* 0x000fe60008000818 */
[----:B------:R-:W-:Y:S02]  /*1410*/  WARPGROUP.DEPBAR.LE gsb0, 0x0 ;  /* 0x00008000000079c5 */ /* 0x000fe40000010000 */
[----:B------:R-:W-:-:S15]  /*1420*/  WARPGROUP.ARRIVE ;  /* 0x00000000000079c5 */ /* 0x000fde0000000000 */
[----:B------:R-:W-:-:S08]  /*1430*/  NOP ;  /* 0x0000000000007918 */ /* 0x000fd00000000000 */
[----:B------:R-:W-:Y:S03]  /*1440*/  HGMMA.64x256x16.F32 R24, gdesc[UR12].tnspB, R24, gsb0 ;  /* 0x43e000000c1879f0 */ /* 0x000fe60008000818 */
[----:B------:R-:W-:Y:S02]  /*1450*/  WARPGROUP.DEPBAR.LE gsb0, 0x0 ;  /* 0x00008000000079c5 */ /* 0x000fe40000010000 */
[----:B------:R-:W-:Y:S06]  /*1460*/  BAR.ARV 0xf, 0x100 ;  /* 0x03c4000000007b1d */ /* 0x000fec0000002000 */
[----:B------:R-:W-:Y:S05]  /*1470*/  @!P0 BRA `(.L_x_10) ;  /* 0x0000000000048947 */ /* 0x000fea0003800000 */
[----:B------:R-:W-:Y:S01]  /*1480*/  BPT.TRAP 0x1 ;  /* 0x000000040000795c */ /* 0x000fe20000300000 */
.L_x_10:
[----:B------:R-:W-:Y:S02]  /*1490*/  UISETP.GE.AND UP0, UPT, UR49, 0x41, UPT ;  /* 0x000000413100788c */ /* 0x000fe4000bf06270 */
[----:B------:R-:W-:-:S04]  /*14a0*/  UIADD3 UR6, UR16, 0x28c60, URZ ;  /* 0x00028c6010067890 */ /* 0x000fc8000fffe03f */
[----:B------:R-:W-:Y:S01]  /*14b0*/  PLOP3.LUT P1, PT, PT, PT, UP0, 0x80, 0x0 ;  /* 0x000000000000781c */ /* 0x000fe20003f2f008 */
[----:B------:R-:W-:-:S09]  /*14c0*/  UPRMT UR6, UR39, 0x654, UR6 ;  /* 0x0000065427067896 */ /* 0x000fd20008000006 */
[----:B------:R-:W-:Y:S03]  /*14d0*/  SYNCS.ARRIVE.TRANS64.RED.A1T0 RZ, [UR6], RZ ;  /* 0x000000ffffff79a7 */ /* 0x000fe60008100406 */
[----:B------:R-:W-:Y:S05]  /*14e0*/  @!P1 BRA `(.L_x_11) ;  /* 0x0000000800f89947 */ /* 0x000fea0003800000 */
[----:B------:R-:W-:-:S06]  /*14f0*/  UIADD3 UR48, UR48, -0x2, URZ ;  /* 0xfffffffe30307890 */ /* 0x000fcc000fffe03f */
[----:B0-----:R-:W-:-:S07]  /*1500*/  IMAD.U32 R0, RZ, RZ, UR48 ;  /* 0x00000030ff007e24 */ /* 0x001fce000f8e00ff */
.L_x_17:
[----:B------:R-:W-:Y:S01]  /*1510*/  BAR.SYNC.DEFER_BLOCKING 0xe, 0x100 ;  /* 0x0384000000007b1d */ /* 0x000fe20000010000 */
[----:B01----:R-:W-:Y:S01]  /*1520*/  IMAD.U32 R3, RZ, RZ, UR47 ;  /* 0x0000002fff037e24 */ /* 0x003fe2000f8e00ff */
[----:B------:R-:W-:-:S03]  /*1530*/  UIADD3 UR47, UR47, 0x1, URZ ;  /* 0x000000012f2f7890 */ /* 0x000fc6000fffe03f */
[----:B------:R-:W-:Y:S01]  /*1540*/  IMAD R3, R3, 0x40, R2 ;  /* 0x0000004003037824 */ /* 0x000fe200078e0202 */
[----:B------:R-:W-:-:S04]  /*1550*/  UISETP.NE.AND UP0, UPT, UR47, 0x2, UPT ;  /* 0x000000022f00788c */ /* 0x000fc8000bf05270 */
[----:B------:R-:W-:Y:S01]  /*1560*/  LEA R3, R3, UR42, 0x2 ;  /* 0x0000002a03037c11 */ /* 0x000fe2000f8e10ff */
[----:B------:R-:W-:Y:S02]  /*1570*/  USEL UR6, URZ, 0x1, UP0 ;  /* 0x000000013f067887 */ /* 0x000fe40008000000 */
[----:B------:R-:W-:Y:S02]  /*1580*/  USEL UR47, UR47, URZ, UP0 ;  /* 0x0000003f2f2f7287 */ /* 0x000fe40008000000 */
[----:B------:R-:W-:Y:S01]  /*1590*/  ULOP3.LUT UR37, UR37, UR6, URZ, 0x3c, !UPT ;  /* 0x0000000625257292 */ /* 0x000fe2000f8e3c3f */
[----:B------:R-:W0:Y:S04]  /*15a0*/  LDS R4, [R3+0x28800] ;  /* 0x0288000003047984 */ /* 0x000e280000000800 */
[----:B------:R-:W1:Y:S01]  /*15b0*/  LDS R5, [R3+0x28820] ;  /* 0x0288200003057984 */ /* 0x000e620000000800 */
[-C--:B0-----:R-:W-:Y:S01]  /*15c0*/  FMUL.FTZ R24, R24, R4.reuse ;  /* 0x0000000418187220 */ /* 0x081fe20000410000 */
[-C--:B------:R-:W-:Y:S01]  /*15d0*/  FMUL.FTZ R25, R25, R4.reuse ;  /* 0x0000000419197220 */ /* 0x080fe20000410000 */
        /* <DEDUP_REMOVED lines=61> */
[----:B------:R-:W-:Y:S01]  /*19b0*/  FMUL.FTZ R149, R149, R4 ;  /* 0x0000000495957220 */ /* 0x000fe20000410000 */
[-C--:B-1----:R-:W-:Y:S01]  /*19c0*/  FMUL.FTZ R26, R26, R5.reuse ;  /* 0x000000051a1a7220 */ /* 0x082fe20000410000 */
        /* <DEDUP_REMOVED lines=63> */
[----:B------:R-:W-:Y:S06]  /*1dc0*/  @!P0 BRA `(.L_x_12) ;  /* 0x0000000000048947 */ /* 0x000fec0003800000 */
[----:B------:R-:W-:Y:S01]  /*1dd0*/  BPT.TRAP 0x1 ;  /* 0x000000040000795c */ /* 0x000fe20000300000 */
.L_x_12:
[----:B------:R-:W-:Y:S01]  /*1de0*/  ULEA UR6, UR47, UR42, 0x3 ;  /* 0x0000002a2f067291 */ /* 0x000fe2000f8e183f */
[----:B------:R-:W-:-:S05]  /*1df0*/  IMAD.U32 R3, RZ, RZ, UR37 ;  /* 0x00000025ff037e24 */ /* 0x000fca000f8e00ff */
[----:B------:R-:W-:-:S04]  /*1e00*/  SHF.L.U32 R3, R3, 0x1f, RZ ;  /* 0x0000001f03037819 */ /* 0x000fc800000006ff */
[----:B------:R0:W1:Y:S01]  /*1e10*/  SYNCS.PHASECHK.TRANS64.TRYWAIT P1, [UR6+0x28c50], R3 ;  /* 0x028c5003ff0075a7 */ /* 0x0000620008020146 */
[----:B------:R-:W-:Y:S05]  /*1e20*/  @!P0 BRA `(.L_x_13) ;  /* 0x0000000000048947 */ /* 0x000fea0003800000 */
[----:B------:R-:W-:Y:S01]  /*1e30*/  BPT.TRAP 0x1 ;  /* 0x000000040000795c */ /* 0x000fe20000300000 */
.L_x_13:
[----:B-1----:R-:W-:Y:S05]  /*1e40*/  @P1 BRA `(.L_x_14) ;  /* 0x0000000000081947 */ /* 0x002fea0003800000 */
[----:B------:R-:W1:Y:S02]  /*1e50*/  SYNCS.PHASECHK.TRANS64.TRYWAIT P1, [UR6+0x28c50], R3 ;  /* 0x028c5003ff0075a7 */ /* 0x000e640008020146 */
[----:B-1----:R-:W-:Y:S05]  /*1e60*/  @!P1 BRA `(.L_x_15) ;  /* 0x000000ac00389947 */ /* 0x002fea0003800000 */
.L_x_14:
[----:B------:R-:W-:Y:S01]  /*1e70*/  UIADD3 UR6, UR42, 0x26800, URZ ;  /* 0x000268002a067890 */ /* 0x000fe2000fffe03f */
[----:B------:R-:W-:Y:S01]  /*1e80*/  WARPGROUP.ARRIVE ;  /* 0x00000000000079c5 */ /* 0x000fe20000000000 */
[----:B------:R-:W-:Y:S02]  /*1e90*/  ULEA UR18, UR47, UR20, 0xc ;  /* 0x000000142f127291 */ /* 0x000fe4000f8e603f */
[----:B------:R-:W-:Y:S01]  /*1ea0*/  USHF.R.U32.HI UR6, URZ, 0x4, UR6 ;  /* 0x000000043f067899 */ /* 0x000fe20008011606 */
[----:B------:R-:W-:Y:S01]  /*1eb0*/  UMOV UR19, 0x40000040 ;  /* 0x4000004000137882 */ /* 0x000fe20000000000 */
[----:B------:R-:W-:Y:S02]  /*1ec0*/  UMOV UR17, 0x40000040 ;  /* 0x4000004000117882 */ /* 0x000fe40000000000 */
[----:B------:R-:W-:Y:S01]  /*1ed0*/  ULOP3.LUT UR6, UR6, 0x3fff, URZ, 0xc0, !UPT ;  /* 0x00003fff06067892 */ /* 0x000fe2000f8ec03f */
[----:B------:R-:W-:Y:S01]  /*1ee0*/  UMOV UR7, 0x40000040 ;  /* 0x4000004000077882 */ /* 0x000fe20000000000 */
[----:B------:R-:W-:-:S02]  /*1ef0*/  UIADD3 UR10, UR18, 0x100, URZ ;  /* 0x00000100120a7890 */ /* 0x000fc4000fffe03f */
[----:B------:R-:W-:Y:S02]  /*1f00*/  ULOP3.LUT UR16, UR6, 0x10000, URZ, 0xfc, !UPT ;  /* 0x0001000006107892 */ /* 0x000fe4000f8efc3f */
[----:B------:R-:W-:Y:S01]  /*1f10*/  UIADD3 UR6, UR18, 0x80, URZ ;  /* 0x0000008012067890 */ /* 0x000fe2000fffe03f */
[----:B------:R-:W-:Y:S01]  /*1f20*/  UMOV UR11, 0x40000040 ;  /* 0x40000040000b7882 */ /* 0x000fe20000000000 */
[----:B------:R-:W-:Y:S01]  /*1f30*/  UIADD3 UR14, UR18, 0x180, URZ ;  /* 0x00000180120e7890 */ /* 0x000fe2000fffe03f */
[----:B------:R-:W-:-:S04]  /*1f40*/  UMOV UR15, 0x40000040 ;  /* 0x40000040000f7882 */ /* 0x000fc80000000000 */
        /* <DEDUP_REMOVED lines=17> */
.L_x_16:
[----:B------:R-:W-:Y:S01]  /*2060*/  ULEA UR6, UR47, UR42, 0x3 ;  /* 0x0000002a2f067291 */ /* 0x000fe2000f8e183f */
[C---:B------:R-:W-:Y:S02]  /*2070*/  ISETP.GT.AND P1, PT, R0.reuse, RZ, PT ;  /* 0x000000ff0000720c */ /* 0x040fe40003f24270 */
[----:B------:R-:W-:Y:S01]  /*2080*/  IADD3 R0, R0, -0x1, RZ ;  /* 0xffffffff00007810 */ /* 0x000fe20007ffe0ff */
[----:B------:R-:W-:-:S04]  /*2090*/  UIADD3 UR6, UR6, 0x28c60, URZ ;  /* 0x00028c6006067890 */ /* 0x000fc8000fffe03f */
[----:B------:R-:W-:-:S09]  /*20a0*/  UPRMT UR6, UR39, 0x654, UR6 ;  /* 0x0000065427067896 */ /* 0x000fd20008000006 */
[----:B------:R-:W-:Y:S01]  /*20b0*/  SYNCS.ARRIVE.TRANS64.RED.A1T0 RZ, [UR6], RZ ;  /* 0x000000ffffff79a7 */ /* 0x000fe20008100406 */
[----:B------:R-:W-:Y:S05]  /*20c0*/  @P1 BRA `(.L_x_17) ;  /* 0xfffffff400101947 */ /* 0x000fea000383ffff */
.L_x_11:
        /* <DEDUP_REMOVED lines=10> */
[----:B------:R1:W2:Y:S02]  /*2170*/  LDS R4, [R3+0x28800] ;  /* 0x0288000003047984 */ /* 0x0002a40000000800 */
[----:B-1----:R-:W-:-:S02]  /*2180*/  IMAD.MOV.U32 R3, RZ, RZ, RZ ;  /* 0x000000ffff037224 */ /* 0x002fc400078e00ff */
        /* <DEDUP_REMOVED lines=64> */
[-C--:B--2---:R-:W-:Y:S01]  /*2590*/  FMUL.FTZ R208, R24, R4.reuse ;  /* 0x0000000418d07220 */ /* 0x084fe20000410000 */
        /* <DEDUP_REMOVED lines=63> */
[----:B------:R-:W-:Y:S01]  /*2990*/  IMAD.MOV.U32 R0, RZ, RZ, RZ ;  /* 0x000000ffff007224 */ /* 0x000fe200078e00ff */
[----:B------:R-:W-:Y:S06]  /*29a0*/  BAR.ARV 0xf, 0x100 ;  /* 0x03c4000000007b1d */ /* 0x000fec0000002000 */
[----:B------:R-:W-:Y:S05]  /*29b0*/  BRA `(.L_x_18) ;  /* 0x0000004000947947 */ /* 0x000fea0003800000 */
.L_x_7:
[----:B------:R-:W0:Y:S02]  /*29c0*/  SHFL.IDX PT, R0, R210, RZ, 0x1f ;  /* 0x00001fffd2007589 */ /* 0x000e2400000e0000 */
[----:B0-----:R-:W-:-:S13]  /*29d0*/  R2UR UR4, R0 ;  /* 0x00000000000472ca */ /* 0x001fda00000e0000 */
[----:B------:R-:W-:-:S04]  /*29e0*/  ULEA.HI UR5, UR4, UR4, URZ, 0x1 ;  /* 0x0000000404057291 */ /* 0x000fc8000f8f083f */
[----:B------:R-:W-:-:S04]  /*29f0*/  ULOP3.LUT UR5, UR5, 0x1fffe, URZ, 0xc0, !UPT ;  /* 0x0001fffe05057892 */ /* 0x000fc8000f8ec03f */
[----:B------:R-:W-:Y:S02]  /*2a00*/  UIADD3 UR5, UR4, -UR5, URZ ;  /* 0x8000000504057290 */ /* 0x000fe4000fffe03f */
[----:B------:R-:W-:Y:S02]  /*2a10*/  UIADD3 UR4, UR42, 0x26800, URZ ;  /* 0x000268002a047890 */ /* 0x000fe4000fffe03f */
[----:B------:R-:W-:Y:S02]  /*2a20*/  ULEA UR5, UR5, UR42, 0xf ;  /* 0x0000002a05057291 */ /* 0x000fe4000f8e783f */
[----:B------:R-:W-:Y:S02]  /*2a30*/  ULOP3.LUT UP0, URZ, UR4, 0x3ff, URZ, 0xc0, !UPT ;  /* 0x000003ff043f7892 */ /* 0x000fe4000f80c03f */
[----:B------:R-:W-:-:S04]  /*2a40*/  UIADD3 UR5, UR5, 0x400, URZ ;  /* 0x0000040005057890 */ /* 0x000fc8000fffe03f */
[----:B------:R-:W-:Y:S01]  /*2a50*/  PLOP3.LUT P0, PT, PT, PT, UP0, 0x80, 0x0 ;  /* 0x000000000000781c */ /* 0x000fe20003f0f008 */
[----:B------:R-:W-:-:S04]  /*2a60*/  USHF.R.U32.HI UR5, URZ, 0x4, UR5 ;  /* 0x000000043f057899 */ /* 0x000fc80008011605 */
[----:B------:R-:W-:-:S08]  /*2a70*/  ULOP3.LUT UR52, UR5, 0x3fff, URZ, 0xc0, !UPT ;  /* 0x00003fff05347892 */ /* 0x000fd0000f8ec03f */
[----:B------:R-:W-:Y:S05]  /*2a80*/  @!P0 BRA `(.L_x_19) ;  /* 0x0000000000408947 */ /* 0x000fea0003800000 */
[----:B------:R-:W-:Y:S01]  /*2a90*/  MOV R0, 0x0 ;  /* 0x0000000000007802 */ /* 0x000fe20000000f00 */
[----:B------:R-:W-:Y:S01]  /*2aa0*/  ULDC.64 UR4, c[0x4][0x90] ;  /* 0x0100240000047ab9 */ /* 0x000fe20000000a00 */
[----:B------:R-:W-:Y:S01]  /*2ab0*/  ULDC.64 UR6, c[0x4][0x20] ;  /* 0x0100080000067ab9 */ /* 0x000fe20000000a00 */
[----:B------:R-:W-:Y:S01]  /*2ac0*/  MOV R4, UR4 ;  /* 0x0000000400047c02 */ /* 0x000fe20008000f00 */
[----:B------:R0:W1:Y:S01]  /*2ad0*/  LDC.64 R14, c[0x4][R0] ;  /* 0x01000000000e7b82 */ /* 0x0000620000000a00 */
[----:B------:R-:W-:Y:S01]  /*2ae0*/  IMAD.U32 R5, RZ, RZ, UR5 ;  /* 0x00000005ff057e24 */ /* 0x000fe2000f8e00ff */
[----:B------:R-:W-:Y:S01]  /*2af0*/  ULDC.64 UR4, c[0x4][0x98] ;  /* 0x0100260000047ab9 */ /* 0x000fe20000000a00 */
[----:B------:R-:W-:Y:S01]  /*2b00*/  IMAD.U32 R10, RZ, RZ, UR6 ;  /* 0x00000006ff0a7e24 */ /* 0x000fe2000f8e00ff */
[----:B------:R-:W-:Y:S01]  /*2b10*/  MOV R11, UR7 ;  /* 0x00000007000b7c02 */ /* 0x000fe20008000f00 */
[----:B------:R-:W-:Y:S02]  /*2b20*/  IMAD.U32 R6, RZ, RZ, UR4 ;  /* 0x00000004ff067e24 */ /* 0x000fe4000f8e00ff */
[----:B------:R-:W-:-:S02]  /*2b30*/  IMAD.U32 R7, RZ, RZ, UR5 ;  /* 0x00000005ff077e24 */ /* 0x000fc4000f8e00ff */
[----:B------:R-:W-:Y:S02]  /*2b40*/  IMAD.MOV.U32 R8, RZ, RZ, 0x70 ;  /* 0x00000070ff087424 */ /* 0x000fe400078e00ff */
[----:B------:R-:W-:Y:S02]  /*2b50*/  IMAD.MOV.U32 R12, RZ, RZ, 0x1 ;  /* 0x00000001ff0c7424 */ /* 0x000fe400078e00ff */
[----:B0-----:R-:W-:-:S07]  /*2b60*/  IMAD.MOV.U32 R13, RZ, RZ, RZ ;  /* 0x000000ffff0d7224 */ /* 0x001fce00078e00ff */
[----:B------:R-:W-:-:S07]  /*2b70*/  LEPC R20, `(.L_x_19) ;  /* 0x000000001014794e */ /* 0x000fce0000000000 */
[----:B-1----:R-:W-:Y:S05]  /*2b80*/  CALL.ABS.NOINC R14 ;  /* 0x000000000e007343 */ /* 0x002fea0003c00000 */
.L_x_19:
[----:B------:R-:W-:Y:S01]  /*2b90*/  ULEA.HI UR4, UR36, UR36, URZ, 0x1 ;  /* 0x0000002424047291 */ /* 0x000fe2000f8f083f */
[----:B------:R-:W-:-:S03]  /*2ba0*/  MOV R3, UR41 ;  /* 0x0000002900037c02 */ /* 0x000fc60008000f00 */
[----:B------:R-:W-:Y:S01]  /*2bb0*/  ULOP3.LUT UR4, UR4, 0xfffffffe, URZ, 0xc0, !UPT ;  /* 0xfffffffe04047892 */ /* 0x000fe2000f8ec03f */
[----:B------:R-:W-:-:S03]  /*2bc0*/  ISETP.NE.AND P0, PT, R3, 0x3, PT ;  /* 0x000000030300780c */ /* 0x000fc60003f05270 */
[----:B------:R-:W-:-:S06]  /*2bd0*/  UIADD3 UR4, UR36, -UR4, URZ ;  /* 0x8000000424047290 */ /* 0x000fcc000fffe03f */
[----:B------:R-:W-:-:S05]  /*2be0*/  IMAD.U32 R0, RZ, RZ, UR4 ;  /* 0x00000004ff007e24 */ /* 0x000fca000f8e00ff */
[----:B------:R-:W-:-:S04]  /*2bf0*/  SHF.L.U32 R0, R0, 0x1f, RZ ;  /* 0x0000001f00007819 */ /* 0x000fc800000006ff */
[----:B------:R-:W0:Y:S02]  /*2c00*/  SYNCS.PHASECHK.TRANS64.TRYWAIT P1, [UR42+0x28c00], R0 ;  /* 0x028c0000ff0075a7 */ /* 0x000e24000802016a */
[----:B0-----:R-:W-:Y:S05]  /*2c10*/  @!P1 BRA `(.L_x_20) ;  /* 0x0000009c00e49947 */ /* 0x001fea0003800000 */
.L_x_99:
[----:B------:R-:W-:Y:S05]  /*2c20*/  @!P0 BRA `(.L_x_21) ;  /* 0x0000000000048947 */ /* 0x000fea0003800000 */
[----:B------:R-:W-:Y:S01]  /*2c30*/  BPT.TRAP 0x1 ;  /* 0x000000040000795c */ /* 0x000fe20000300000 */
.L_x_21:
[----:B------:R-:W-:Y:S02]  /*2c40*/  IMAD.U32 R7, RZ, RZ, UR47 ;  /* 0x0000002fff077e24 */ /* 0x000fe4000f8e00ff */
[----:B------:R-:W-:-:S03]  /*2c50*/  IMAD.U32 R8, RZ, RZ, UR37 ;  /* 0x00000025ff087e24 */ /* 0x000fc6000f8e00ff */
[----:B------:R-:W-:Y:S02]  /*2c60*/  LEA R7, R7, UR42, 0x3 ;  /* 0x0000002a07077c11 */ /* 0x000fe4000f8e18ff */
[----:B------:R-:W-:-:S04]  /*2c70*/  SHF.L.U32 R8, R8, 0x1f, RZ ;  /* 0x0000001f08087819 */ /* 0x000fc800000006ff */
[----:B------:R1:W2:Y:S01]  /*2c80*/  SYNCS.PHASECHK.TRANS64.TRYWAIT P1, [R7+URZ+0x28c30], R8 ;  /* 0x028c3008070075a7 */ /* 0x0002a2000802017f */
[----:B------:R-:W-:Y:S05]  /*2c90*/  @!P0 BRA `(.L_x_22) ;  /* 0x0000000000048947 */ /* 0x000fea0003800000 */
[----:B------:R-:W-:Y:S01]  /*2ca0*/  BPT.TRAP 0x1 ;  /* 0x000000040000795c */ /* 0x000fe20000300000 */
.L_x_22:
[----:B--2---:R-:W-:Y:S05]  /*2cb0*/  @P1 BRA `(.L_x_23) ;  /* 0x0000000000081947 */ /* 0x004fea0003800000 */
[----:B------:R-:W2:Y:S02]  /*2cc0*/  SYNCS.PHASECHK.TRANS64.TRYWAIT P1, [R7+URZ+0x28c30], R8 ;  /* 0x028c3008070075a7 */ /* 0x000ea4000802017f */
[----:B--2---:R-:W-:Y:S05]  /*2cd0*/  @!P1 BRA `(.L_x_24) ;  /* 0x0000009c00cc9947 */ /* 0x004fea0003800000 */
.L_x_23:
[----:B------:R-:W-:-:S04]  /*2ce0*/  UIADD3 UR4, UR42, 0x22400, URZ ;  /* 0x000224002a047890 */ /* 0x000fc8000fffe03f */
[----:B------:R-:W-:-:S04]  /*2cf0*/  USHF.R.U32.HI UR4, URZ, 0x4, UR4 ;  /* 0x000000043f047899 */ /* 0x000fc80008011604 */
[----:B------:R-:W-:-:S06]  /*2d00*/  ULOP3.LUT UR4, UR4, 0x3fff, URZ, 0xc0, !UPT ;  /* 0x00003fff04047892 */ /* 0x000fcc000f8ec03f */
[----:B0-----:R-:W-:Y:S01]  /*2d10*/  IMAD.U32 R0, RZ, RZ, UR4 ;  /* 0x00000004ff007e24 */ /* 0x001fe2000f8e00ff */
[----:B------:R-:W-:Y:S05]  /*2d20*/  WARPSYNC.ALL ;  /* 0x0000000000007948 */ /* 0x000fea0003800000 */
[----:B------:R-:W-:-:S04]  /*2d30*/  LOP3.LUT R0, R0, 0x10000, RZ, 0xfc, !PT ;  /* 0x0001000000007812 */ /* 0x000fc800078efcff */
[----:B------:R-:W-:Y:S01]  /*2d40*/  R2UR UR12, R0 ;  /* 0x00000000000c72ca */ /* 0x000fe200000e0000 */
[----:B------:R-:W-:Y:S01]  /*2d50*/  UIADD3 UR4, UR42, 0x20400, URZ ;  /* 0x000204002a047890 */ /* 0x000fe2000fffe03f */
[----:B------:R-:W-:Y:S01]  /*2d60*/  WARPGROUP.ARRIVE ;  /* 0x00000000000079c5 */ /* 0x000fe20000000000 */
[----:B------:R-:W-:Y:S01]  /*2d70*/  UMOV UR7, 0x40000040 ;  /* 0x4000004000077882 */ /* 0x000fe20000000000 */
[----:B------:R-:W-:Y:S01]  /*2d80*/  UMOV UR5, 0x40000040 ;  /* 0x4000004000057882 */ /* 0x000fe20000000000 */
[----:B------:R-:W-:Y:S01]  /*2d90*/  USHF.R.U32.HI UR4, URZ, 0x4, UR4 ;  /* 0x000000043f047899 */ /* 0x000fe20008011604 */
[----:B------:R-:W-:Y:S01]  /*2da0*/  UMOV UR11, 0x40000040 ;  /* 0x40000040000b7882 */ /* 0x000fe20000000000 */
[----:B------:R-:W-:Y:S02]  /*2db0*/  UMOV UR9, 0x40000040 ;  /* 0x4000004000097882 */ /* 0x000fe40000000000 */
[----:B------:R-:W-:Y:S01]  /*2dc0*/  ULOP3.LUT UR4, UR4, 0x3fff, URZ, 0xc0, !UPT ;  /* 0x00003fff04047892 */ /* 0x000fe2000f8ec03f */
[----:B------:R-:W-:-:S03]  /*2dd0*/  UMOV UR15, 0x40000040 ;  /* 0x40000040000f7882 */ /* 0x000fc60000000000 */
[----:B------:R-:W-:Y:S02]  /*2de0*/  ULEA UR12, UR47, UR12, 0x9 ;  /* 0x0000000c2f0c7291 */ /* 0x000fe4000f8e483f */
[----:B------:R-:W-:Y:S02]  /*2df0*/  ULOP3.LUT UR13, UR4, 0x10000, URZ, 0xfc, !UPT ;  /* 0x00010000040d7892 */ /* 0x000fe4000f8efc3f */
[----:B------:R-:W-:Y:S02]  /*2e00*/  UIADD3 UR10, UR12, 0x4, URZ ;  /* 0x000000040c0a7890 */ /* 0x000fe4000fffe03f */
[----:B------:R-:W-:Y:S01]  /*2e10*/  UIADD3 UR8, UR13, 0x4, URZ ;  /* 0x000000040d087890 */ /* 0x000fe2000fffe03f */
[----:B------:R-:W-:Y:S02]  /*2e20*/  UMOV UR6, UR12 ;  /* 0x0000000c00067c82 */ /* 0x000fe40008000000 */
[----:B------:R-:W-:Y:S01]  /*2e30*/  UMOV UR4, UR13 ;  /* 0x0000000d00047c82 */ /* 0x000fe20008000000 */
[----:B------:R-:W-:Y:S01]  /*2e40*/  UIADD3 UR14, UR12, 0x6, URZ ;  /* 0x000000060c0e7890 */ /* 0x000fe2000fffe03f */
[----:B------:R-:W-:Y:S01]  /*2e50*/  HGMMA.64x64x16.F32 R24, gdesc[UR4], RZ, !UPT, gsb0 ;  /* 0x00e00000041879f0 */ /* 0x000fe2000c0008ff */
[----:B------:R-:W-:-:S02]  /*2e60*/  UIADD3 UR6, UR12, 0x2, URZ ;  /* 0x000000020c067890 */ /* 0x000fc4000fffe03f */
[----:B------:R-:W-:Y:S01]  /*2e70*/  UIADD3 UR4, UR13, 0x2, URZ ;  /* 0x000000020d047890 */ /* 0x000fe2000fffe03f */
[----:B------:R-:W-:Y:S01]  /*2e80*/  UMOV UR7, 0x40000040 ;  /* 0x4000004000077882 */ /* 0x000fe20000000000 */
[----:B------:R-:W-:Y:S01]  /*2e90*/  UMOV UR5, 0x40000040 ;  /* 0x4000004000057882 */ /* 0x000fe20000000000 */
[----:B------:R-:W-:-:S03]  /*2ea0*/  UIADD3 UR12, UR13, 0x6, URZ ;  /* 0x000000060d0c7890 */ /* 0x000fc6000fffe03f */
[----:B------:R-:W-:Y:S01]  /*2eb0*/  UMOV UR13, 0x40000040 ;  /* 0x40000040000d7882 */ /* 0x000fe20000000000 */
[----:B------:R-:W-:Y:S02]  /*2ec0*/  WARPGROUP.DEPBAR.LE gsb0, 0x0 ;  /* 0x00008000000079c5 */ /* 0x000fe40000010000 */
[----:B------:R-:W-:-:S06]  /*2ed0*/  WARPGROUP.ARRIVE ;  /* 0x00000000000079c5 */ /* 0x000fcc0000000000 */
[----:B------:R-:W-:Y:S03]  /*2ee0*/  HGMMA.64x64x16.F32 R24, gdesc[UR4], R24, gsb0 ;  /* 0x00e00000041879f0 */ /* 0x000fe60008000818 */
[----:B------:R-:W-:Y:S02]  /*2ef0*/  WARPGROUP.DEPBAR.LE gsb0, 0x0 ;  /* 0x00008000000079c5 */ /* 0x000fe40000010000 */
[----:B------:R-:W-:-:S06]  /*2f00*/  WARPGROUP.ARRIVE ;  /* 0x00000000000079c5 */ /* 0x000fcc0000000000 */
[----:B------:R-:W-:Y:S03]  /*2f10*/  HGMMA.64x64x16.F32 R24, gdesc[UR8], R24, gsb0 ;  /* 0x00e00000081879f0 */ /* 0x000fe60008000818 */
[----:B------:R-:W-:Y:S02]  /*2f20*/  WARPGROUP.DEPBAR.LE gsb0, 0x0 ;  /* 0x00008000000079c5 */ /* 0x000fe40000010000 */
[----:B------:R-:W-:-:S06]  /*2f30*/  WARPGROUP.ARRIVE ;  /* 0x00000000000079c5 */ /* 0x000fcc0000000000 */
[----:B------:R-:W-:Y:S03]  /*2f40*/  HGMMA.64x64x16.F32 R24, gdesc[UR12], R24, gsb0 ;  /* 0x00e000000c1879f0 */ /* 0x000fe60008000818 */
[----:B------:R-:W-:Y:S02]  /*2f50*/  WARPGROUP.DEPBAR.LE gsb0, 0x0 ;  /* 0x00008000000079c5 */ /* 0x000fe40000010000 */
[----:B------:R-:W-:Y:S05]  /*2f60*/  @!P0 BRA `(.L_x_25) ;  /* 0x0000000000048947 */ /* 0x000fea0003800000 */
[----:B------:R-:W-:Y:S01]  /*2f70*/  BPT.TRAP 0x1 ;  /* 0x000000040000795c */ /* 0x000fe20000300000 */
.L_x_25:
[----:B------:R-:W-:Y:S01]  /*2f80*/  ULDC UR7, c[0x0][0x9d8] ;  /* 0x0002760000077ab9 */ /* 0x000fe20000000800 */
[----:B------:R-:W-:Y:S01]  /*2f90*/  UIMAD UR6, UR48, -0x40, UR49 ;  /* 0xffffffc0300678a4 */ /* 0x000fe2000f8e0231 */
[----:B------:R-:W-:Y:S01]  /*2fa0*/  FMUL.FTZ R24, R24, UR7 ;  /* 0x0000000718187c20 */ /* 0x000fe20008410000 */
[----:B------:R-:W-:Y:S01]  /*2fb0*/  FMUL.FTZ R25, R25, UR7 ;  /* 0x0000000719197c20 */ /* 0x000fe20008410000 */
[----:B------:R-:W-:Y:S01]  /*2fc0*/  FMUL.FTZ R28, R28, UR7 ;  /* 0x000000071c1c7c20 */ /* 0x000fe20008410000 */
[----:B------:R-:W-:Y:S01]  /*2fd0*/  FMUL.FTZ R29, R29, UR7 ;  /* 0x000000071d1d7c20 */ /* 0x000fe20008410000 */
[----:B------:R-:W-:Y:S01]  /*2fe0*/  FMUL.FTZ R32, R32, UR7 ;  /* 0x0000000720207c20 */ /* 0x000fe20008410000 */
[----:B------:R-:W-:Y:S01]  /*2ff0*/  IMAD.U32 R4, RZ, RZ, UR6 ;  /* 0x00000006ff047e24 */ /* 0x000fe2000f8e00ff */
[----:B------:R-:W0:Y:S01]  /*3000*/  MUFU.TANH R24, R24 ;  /* 0x0000001800187308 */ /* 0x000e220000002400 */
[----:B------:R-:W-:Y:S01]  /*3010*/  FMUL.FTZ R26, R26, UR7 ;  /* 0x000000071a1a7c20 */ /* 0x000fe20008410000 */
[----:B------:R-:W-:Y:S01]  /*3020*/  FMUL.FTZ R33, R33, UR7 ;  /* 0x0000000721217c20 */ /* 0x000fe20008410000 */
[----:B------:R-:W-:Y:S01]  /*3030*/  FMUL.FTZ R27, R27, UR7 ;  /* 0x000000071b1b7c20 */ /* 0x000fe20008410000 */
[----:B------:R-:W-:Y:S01]  /*3040*/  IADD3 R3, -R17, 0x40, R4 ;  /* 0x0000004011037810 */ /* 0x000fe20007ffe104 */
[----:B------:R-:W-:Y:S01]  /*3050*/  FMUL.FTZ R36, R36, UR7 ;  /* 0x0000000724247c20 */ /* 0x000fe20008410000 */
[----:B------:R-:W-:Y:S01]  /*3060*/  FMUL.FTZ R30, R30, UR7 ;  /* 0x000000071e1e7c20 */ /* 0x000fe20008410000 */
[----:B------:R-:W-:Y:S01]  /*3070*/  FMUL.FTZ R37, R37, UR7 ;  /* 0x0000000725257c20 */ /* 0x000fe20008410000 */
[----:B------:R-:W3:Y:S01]  /*3080*/  MUFU.TANH R25, R25 ;  /* 0x0000001900197308 */ /* 0x000ee20000002400 */
[----:B------:R-:W-:Y:S01]  /*3090*/  ISETP.GT.AND P5, PT, R3, RZ, PT ;  /* 0x000000ff0300720c */ /* 0x000fe20003fa4270 */
[----:B------:R-:W-:Y:S01]  /*30a0*/  FMUL.FTZ R31, R31, UR7 ;  /* 0x000000071f1f7c20 */ /* 0x000fe20008410000 */
[C---:B------:R-:W-:Y:S01]  /*30b0*/  ISETP.GT.AND P4, PT, R3.reuse, 0x1, PT ;  /* 0x000000010300780c */ /* 0x040fe20003f84270 */
[----:B------:R-:W-:Y:S01]  /*30c0*/  FMUL.FTZ R40, R40, UR7 ;  /* 0x0000000728287c20 */ /* 0x000fe20008410000 */
[C---:B------:R-:W-:Y:S01]  /*30d0*/  ISETP.GT.AND P3, PT, R3.reuse, 0x8, PT ;  /* 0x000000080300780c */ /* 0x040fe20003f64270 */
[----:B------:R-:W-:Y:S01]  /*30e0*/  FMUL.FTZ R34, R34, UR7 ;  /* 0x0000000722227c20 */ /* 0x000fe20008410000 */
[----:B------:R-:W-:Y:S01]  /*30f0*/  ISETP.GT.AND P2, PT, R3, 0x9, PT ;  /* 0x000000090300780c */ /* 0x000fe20003f44270 */
[----:B------:R-:W4:Y:S01]  /*3100*/  MUFU.TANH R28, R28 ;  /* 0x0000001c001c7308 */ /* 0x000f220000002400 */
[----:B0-----:R-:W-:Y:S01]  /*3110*/  FSEL R24, R24, -INF , P5 ;  /* 0xff80000018187808 */ /* 0x001fe20002800000 */
[----:B------:R-:W-:Y:S01]  /*3120*/  FMUL.FTZ R41, R41, UR7 ;  /* 0x0000000729297c20 */ /* 0x000fe20008410000 */
[----:B------:R-:W-:Y:S01]  /*3130*/  ISETP.GT.AND P1, PT, R3, 0x10, PT ;  /* 0x000000100300780c */ /* 0x000fe20003f24270 */
[----:B------:R-:W-:Y:S01]  /*3140*/  FMUL.FTZ R35, R35, UR7 ;  /* 0x0000000723237c20 */ /* 0x000fe20008410000 */
[----:B------:R-:W-:Y:S01]  /*3150*/  ISETP.GT.AND P6, PT, R3, 0x11, PT ;  /* 0x000000110300780c */ /* 0x000fe20003fc4270 */
[----:B------:R-:W-:Y:S01]  /*3160*/  FMUL.FTZ R44, R44, UR7 ;  /* 0x000000072c2c7c20 */ /* 0x000fe20008410000 */
[----:B------:R-:W-:Y:S01]  /*3170*/  FMUL.FTZ R38, R38, UR7 ;  /* 0x0000000726267c20 */ /* 0x000fe20008410000 */
[----:B------:R-:W0:Y:S01]  /*3180*/  MUFU.TANH R29, R29 ;  /* 0x0000001d001d7308 */ /* 0x000e220000002400 */
[----:B---3--:R-:W-:Y:S01]  /*3190*/  FSEL R25, R25, -INF , P4 ;  /* 0xff80000019197808 */ /* 0x008fe20002000000 */
[----:B------:R-:W-:Y:S01]  /*31a0*/  FMUL.FTZ R45, R45, UR7 ;  /* 0x000000072d2d7c20 */ /* 0x000fe20008410000 */
[----:B------:R-:W-:Y:S01]  /*31b0*/  FMUL.FTZ R39, R39, UR7 ;  /* 0x0000000727277c20 */ /* 0x000fe20008410000 */
[----:B------:R-:W-:Y:S01]  /*31c0*/  FMUL.FTZ R48, R48, UR7 ;  /* 0x0000000730307c20 */ /* 0x000fe20008410000 */
[----:B------:R-:W-:Y:S01]  /*31d0*/  FMNMX.FTZ R5, R24, R25, !PT ;  /* 0x0000001918057209 */ /* 0x000fe20007810000 */
[----:B------:R-:W-:Y:S01]  /*31e0*/  FMUL.FTZ R42, R42, UR7 ;  /* 0x000000072a2a7c20 */ /* 0x000fe20008410000 */
[----:B------:R-:W-:Y:S01]  /*31f0*/  FMUL.FTZ R49, R49, UR7 ;  /* 0x0000000731317c20 */ /* 0x000fe20008410000 */
[----:B------:R-:W3:Y:S01]  /*3200*/  MUFU.TANH R32, R32 ;  /* 0x0000002000207308 */ /* 0x000ee20000002400 */
[----:B----4-:R-:W-:Y:S01]  /*3210*/  FSEL R28, R28, -INF , P3 ;  /* 0xff8000001c1c7808 */ /* 0x010fe20001800000 */
[----:B------:R-:W-:Y:S01]  /*3220*/  FMUL.FTZ R43, R43, UR7 ;  /* 0x000000072b2b7c20 */ /* 0x000fe20008410000 */
[----:B------:R-:W-:Y:S01]  /*3230*/  FMUL.FTZ R52, R52, UR7 ;  /* 0x0000000734347c20 */ /* 0x000fe20008410000 */
[----:B------:R-:W-:Y:S01]  /*3240*/  FMUL.FTZ R53, R53, UR7 ;  /* 0x0000000735357c20 */ /* 0x000fe20008410000 */
[----:B------:R-:W-:Y:S01]  /*3250*/  FMNMX.FTZ R4, R28, R5, !PT ;  /* 0x000000051c047209 */ /* 0x000fe20007810000 */
[----:B------:R-:W-:Y:S01]  /*3260*/  FMUL.FTZ R46, R46, UR7 ;  /* 0x000000072e2e7c20 */ /* 0x000fe20008410000 */
[----:B------:R-:W-:Y:S01]  /*3270*/  FMUL.FTZ R47, R47, UR7 ;  /* 0x000000072f2f7c20 */ /* 0x000fe20008410000 */
[----:B------:R-:W4:Y:S01]  /*3280*/  MUFU.TANH R26, R26 ;  /* 0x0000001a001a7308 */ /* 0x000f220000002400 */
[----:B0-----:R-:W-:Y:S01]  /*3290*/  FSEL R29, R29, -INF , P2 ;  /* 0xff8000001d1d7808 */ /* 0x001fe20001000000 */
[----:B------:R-:W-:Y:S01]  /*32a0*/  FMUL.FTZ R50, R50, UR7 ;  /* 0x0000000732327c20 */ /* 0x000fe20008410000 */
[----:B------:R-:W-:Y:S01]  /*32b0*/  FMUL.FTZ R51, R51, UR7 ;  /* 0x0000000733337c20 */ /* 0x000fe20008410000 */
[----:B------:R-:W-:Y:S01]  /*32c0*/  FMUL.FTZ R54, R54, UR7 ;  /* 0x0000000736367c20 */ /* 0x000fe20008410000 */
[----:B------:R-:W-:Y:S01]  /*32d0*/  FMNMX.FTZ R5, R29, R4, !PT ;  /* 0x000000041d057209 */ /* 0x000fe20007810000 */
[----:B------:R-:W-:Y:S01]  /*32e0*/  FMUL.FTZ R55, R55, UR7 ;  /* 0x0000000737377c20 */ /* 0x000fe20008410000 */
[----:B------:R-:W-:Y:S01]  /*32f0*/  ULDC UR20, c[0x0][0x988] ;  /* 0x0002620000147ab9 */ /* 0x000fe20000000800 */
[----:B------:R-:W0:Y:S01]  /*3300*/  MUFU.TANH R33, R33 ;  /* 0x0000002100217308 */ /* 0x000e220000002400 */
[----:B---3--:R-:W-:-:S02]  /*3310*/  FSEL R32, R32, -INF , P1 ;  /* 0xff80000020207808 */ /* 0x008fc40000800000 */
[----:B------:R-:W-:Y:S02]  /*3320*/  R2UR UR6, R7 ;  /* 0x00000000070672ca */ /* 0x000fe400000e0000 */
[----:B------:R-:W-:-:S03]  /*3330*/  FMNMX.FTZ R4, R32, R5, !PT ;  /* 0x0000000520047209 */ /* 0x000fc60007810000 */
[----:B------:R-:W3:Y:S01]  /*3340*/  MUFU.TANH R27, R27 ;  /* 0x0000001b001b7308 */ /* 0x000ee20000002400 */
[----:B----4-:R-:W-:Y:S02]  /*3350*/  FSEL R26, R26, -INF , P5 ;  /* 0xff8000001a1a7808 */ /* 0x010fe40002800000 */
[----:B------:R-:W-:-:S05]  /*3360*/  ISETP.GT.AND P5, PT, R3, 0x18, PT ;  /* 0x000000180300780c */ /* 0x000fca0003fa4270 */
[----:B------:R-:W4:Y:S01]  /*3370*/  MUFU.TANH R36, R36 ;  /* 0x0000002400247308 */ /* 0x000f220000002400 */
[----:B0-----:R-:W-:Y:S01]  /*3380*/  FSEL R33, R33, -INF , P6 ;  /* 0xff80000021217808 */ /* 0x001fe20003000000 */
[----:B------:R-:W-:-:S03]  /*3390*/  UIADD3 UR6, UR6, 0x28c40, URZ ;  /* 0x00028c4006067890 */ /* 0x000fc6000fffe03f */
[----:B------:R-:W-:Y:S01]  /*33a0*/  FMNMX.FTZ R5, R33, R4, !PT ;  /* 0x0000000421057209 */ /* 0x000fe20007810000 */
[----:B------:R-:W-:Y:S02]  /*33b0*/  UPRMT UR6, UR39, 0x654, UR6 ;  /* 0x0000065427067896 */ /* 0x000fe40008000006 */
[----:B------:R-:W0:Y:S01]  /*33c0*/  MUFU.TANH R30, R30 ;  /* 0x0000001e001e7308 */ /* 0x000e220000002400 */
[----:B---3--:R-:W-:Y:S02]  /*33d0*/  FSEL R27, R27, -INF , P4 ;  /* 0xff8000001b1b7808 */ /* 0x008fe40002000000 */
[----:B------:R-:W-:-:S04]  /*33e0*/  ISETP.GT.AND P4, PT, R3, 0x19, PT ;  /* 0x000000190300780c */ /* 0x000fc80003f84270 */
[----:B------:R-:W-:Y:S01]  /*33f0*/  SYNCS.ARRIVE.TRANS64.RED.A1T0 RZ, [UR6], RZ ;  /* 0x000000ffffff79a7 */ /* 0x000fe20008100406 */
[----:B------:R-:W3:Y:S01]  /*3400*/  MUFU.TANH R37, R37 ;  /* 0x0000002500257308 */ /* 0x000ee20000002400 */
[----:B----4-:R-:W-:-:S04]  /*3410*/  FSEL R36, R36, -INF , P5 ;  /* 0xff80000024247808 */ /* 0x010fc80002800000 */
[----:B------:R-:W-:-:S03]  /*3420*/  FMNMX.FTZ R4, R36, R5, !PT ;  /* 0x0000000524047209 */ /* 0x000fc60007810000 */
[----:B------:R-:W4:Y:S01]  /*3430*/  MUFU.TANH R31, R31 ;  /* 0x0000001f001f7308 */ /* 0x000f220000002400 */
[----:B0-----:R-:W-:Y:S02]  /*3440*/  FSEL R30, R30, -INF , P3 ;  /* 0xff8000001e1e7808 */ /* 0x001fe40001800000 */
[----:B------:R-:W-:-:S05]  /*3450*/  ISETP.GT.AND P3, PT, R3, 0x20, PT ;  /* 0x000000200300780c */ /* 0x000fca0003f64270 */
[----:B------:R-:W0:Y:S01]  /*3460*/  MUFU.TANH R40, R40 ;  /* 0x0000002800287308 */ /* 0x000e220000002400 */
[----:B---3--:R-:W-:-:S04]  /*3470*/  FSEL R37, R37, -INF , P4 ;  /* 0xff80000025257808 */ /* 0x008fc80002000000 */
[----:B------:R-:W-:-:S03]  /*3480*/  FMNMX.FTZ R5, R37, R4, !PT ;  /* 0x0000000425057209 */ /* 0x000fc60007810000 */
[----:B------:R-:W3:Y:S01]  /*3490*/  MUFU.TANH R34, R34 ;  /* 0x0000002200227308 */ /* 0x000ee20000002400 */
[----:B----4-:R-:W-:Y:S02]  /*34a0*/  FSEL R31, R31, -INF , P2 ;  /* 0xff8000001f1f7808 */ /* 0x010fe40001000000 */
[----:B------:R-:W-:-:S05]  /*34b0*/  ISETP.GT.AND P2, PT, R3, 0x21, PT ;  /* 0x000000210300780c */ /* 0x000fca0003f44270 */
[----:B------:R-:W4:Y:S01]  /*34c0*/  MUFU.TANH R41, R41 ;  /* 0x0000002900297308 */ /* 0x000f220000002400 */
[----:B0-----:R-:W-:-:S04]  /*34d0*/  FSEL R40, R40, -INF , P3 ;  /* 0xff80000028287808 */ /* 0x001fc80001800000 */
[----:B------:R-:W-:-:S03]  /*34e0*/  FMNMX.FTZ R4, R40, R5, !PT ;  /* 0x0000000528047209 */ /* 0x000fc60007810000 */
[----:B------:R-:W0:Y:S01]  /*34f0*/  MUFU.TANH R35, R35 ;  /* 0x0000002300237308 */ /* 0x000e220000002400 */
[----:B---3--:R-:W-:Y:S02]  /*3500*/  FSEL R34, R34, -INF , P1 ;  /* 0xff80000022227808 */ /* 0x008fe40000800000 */
[----:B------:R-:W-:-:S05]  /*3510*/  ISETP.GT.AND P1, PT, R3, 0x28, PT ;  /* 0x000000280300780c */ /* 0x000fca0003f24270 */
        /* <DEDUP_REMOVED lines=25> */
[----:B---3--:R-:W-:-:S07]  /*36b0*/  FSEL R49, R49, -INF , P4 ;  /* 0xff80000031317808 */ /* 0x008fce0002000000 */
[----:B------:R-:W3:Y:S01]  /*36c0*/  MUFU.TANH R53, R53 ;  /* 0x0000003500357308 */ /* 0x000ee20000002400 */
[----:B----4-:R-:W-:Y:S02]  /*36d0*/  FSEL R43, R43, -INF , P2 ;  /* 0xff8000002b2b7808 */ /* 0x010fe40001000000 */
[----:B------:R-:W-:Y:S02]  /*36e0*/  ISETP.GT.AND P2, PT, R3, 0x39, PT ;  /* 0x000000390300780c */ /* 0x000fe40003f44270 */
[----:B------:R-:W-:-:S03]  /*36f0*/  FMNMX.FTZ R3, R49, R4, !PT ;  /* 0x0000000431037209 */ /* 0x000fc60007810000 */
[----:B------:R-:W4:Y:S01]  /*3700*/  MUFU.TANH R46, R46 ;  /* 0x0000002e002e7308 */ /* 0x000f220000002400 */
[----:B0-----:R-:W-:-:S04]  /*3710*/  FSEL R52, R52, -INF , P3 ;  /* 0xff80000034347808 */ /* 0x001fc80001800000 */
[----:B------:R-:W-:Y:S02]  /*3720*/  FMNMX.FTZ R4, R52, R3, !PT ;  /* 0x0000000334047209 */ /* 0x000fe40007810000 */
[----:B------:R-:W-:Y:S01]  /*3730*/  FMNMX.FTZ R3, R26, R27, !PT ;  /* 0x0000001b1a037209 */ /* 0x000fe20007810000 */
[----:B------:R-:W0:Y:S01]  /*3740*/  MUFU.TANH R47, R47 ;  /* 0x0000002f002f7308 */ /* 0x000e220000002400 */
[----:B---3--:R-:W-:-:S04]  /*3750*/  FSEL R53, R53, -INF , P2 ;  /* 0xff80000035357808 */ /* 0x008fc80001000000 */
[----:B------:R-:W-:-:S03]  /*3760*/  FMNMX.FTZ R5, R53, R4, !PT ;  /* 0x0000000435057209 */ /* 0x000fc60007810000 */
[----:B------:R-:W3:Y:S01]  /*3770*/  MUFU.TANH R50, R50 ;  /* 0x0000003200327308 */ /* 0x000ee20000002400 */
[----:B----4-:R-:W-:Y:S01]  /*3780*/  FSEL R46, R46, -INF , P1 ;  /* 0xff8000002e2e7808 */ /* 0x010fe20000800000 */
[----:B------:R-:W4:Y:S06]  /*3790*/  SHFL.BFLY PT, R4, R5, 0x2, 0x1f ;  /* 0x0c401f0005047f89 */ /* 0x000f2c00000e0000 */
[----:B------:R-:W5:Y:S01]  /*37a0*/  MUFU.TANH R51, R51 ;  /* 0x0000003300337308 */ /* 0x000f620000002400 */
[----:B0-----:R-:W-:-:S07]  /*37b0*/  FSEL R47, R47, -INF , P6 ;  /* 0xff8000002f2f7808 */ /* 0x001fce0003000000 */
[----:B------:R-:W0:Y:S01]  /*37c0*/  MUFU.TANH R54, R54 ;  /* 0x0000003600367308 */ /* 0x000e220000002400 */
[----:B---3--:R-:W-:-:S07]  /*37d0*/  FSEL R50, R50, -INF , P5 ;  /* 0xff80000032327808 */ /* 0x008fce0002800000 */
[----:B------:R-:W3:Y:S01]  /*37e0*/  MUFU.TANH R55, R55 ;  /* 0x0000003700377308 */ /* 0x000ee20000002400 */
[----:B-----5:R-:W-:Y:S02]  /*37f0*/  FSEL R51, R51, -INF , P4 ;  /* 0xff80000033337808 */ /* 0x020fe40002000000 */
[----:B----4-:R-:W-:Y:S02]  /*3800*/  FMNMX.FTZ R9, R5, R4, !PT ;  /* 0x0000000405097209 */ /* 0x010fe40007810000 */
[----:B------:R-:W-:-:S03]  /*3810*/  FMNMX.FTZ R4, R30, R3, !PT ;  /* 0x000000031e047209 */ /* 0x000fc60007810000 */
[----:B------:R-:W4:Y:S01]  /*3820*/  SHFL.BFLY PT, R10, R9, 0x1, 0x1f ;  /* 0x0c201f00090a7f89 */ /* 0x000f2200000e0000 */
[----:B------:R-:W-:Y:S02]  /*3830*/  FMNMX.FTZ R3, R31, R4, !PT ;  /* 0x000000041f037209 */ /* 0x000fe40007810000 */
[----:B0-----:R-:W-:Y:S02]  /*3840*/  FSEL R54, R54, -INF , P3 ;  /* 0xff80000036367808 */ /* 0x001fe40001800000 */
[----:B------:R-:W-:-:S04]  /*3850*/  FMNMX.FTZ R4, R34, R3, !PT ;  /* 0x0000000322047209 */ /* 0x000fc80007810000 */
[----:B------:R-:W-:Y:S02]  /*3860*/  FMNMX.FTZ R3, R35, R4, !PT ;  /* 0x0000000423037209 */ /* 0x000fe40007810000 */
[----:B---3--:R-:W-:Y:S02]  /*3870*/  FSEL R55, R55, -INF , P2 ;  /* 0xff80000037377808 */ /* 0x008fe40001000000 */
[----:B------:R-:W-:-:S04]  /*3880*/  FMNMX.FTZ R6, R38, R3, !PT ;  /* 0x0000000326067209 */ /* 0x000fc80007810000 */
[----:B------:R-:W-:-:S04]  /*3890*/  FMNMX.FTZ R3, R39, R6, !PT ;  /* 0x0000000627037209 */ /* 0x000fc80007810000 */
[----:B------:R-:W-:Y:S02]  /*38a0*/  FMNMX.FTZ R6, R42, R3, !PT ;  /* 0x000000032a067209 */ /* 0x000fe40007810000 */
[----:B----4-:R-:W-:Y:S02]  /*38b0*/  FMNMX.FTZ R4, R9, R10, !PT ;  /* 0x0000000a09047209 */ /* 0x010fe40007810000 */
[----:B------:R-:W-:Y:S01]  /*38c0*/  FMNMX.FTZ R3, R43, R6, !PT ;  /* 0x000000062b037209 */ /* 0x000fe20007810000 */
[----:B------:R-:W-:Y:S01]  /*38d0*/  BAR.SYNC.DEFER_BLOCKING 0xf, 0x100 ;  /* 0x03c4000000007b1d */ /* 0x000fe20000010000 */
[C---:B------:R-:W-:Y:S01]  /*38e0*/  FSETP.NEU.FTZ.AND P1, PT, R4.reuse, -INF , PT ;  /* 0xff8000000400780b */ /* 0x040fe20003f3d000 */
[----:B------:R-:W-:Y:S01]  /*38f0*/  FMUL.FTZ R5, R4, UR20 ;  /* 0x0000001404057c20 */ /* 0x000fe20008410000 */
[----:B------:R-:W-:-:S04]  /*3900*/  FMNMX.FTZ R6, R46, R3, !PT ;  /* 0x000000032e067209 */ /* 0x000fc80007810000 */
[----:B------:R-:W-:Y:S02]  /*3910*/  FMNMX.FTZ R3, R47, R6, !PT ;  /* 0x000000062f037209 */ /* 0x000fe40007810000 */
[----:B------:R-:W-:Y:S02]  /*3920*/  FSEL R9, R5, RZ, P1 ;  /* 0x000000ff05097208 */ /* 0x000fe40000800000 */
[----:B------:R-:W-:-:S03]  /*3930*/  FMNMX.FTZ R6, R50, R3, !PT ;  /* 0x0000000332067209 */ /* 0x000fc60007810000 */
[--C-:B------:R-:W-:Y:S01]  /*3940*/  FFMA.FTZ R24, R24, UR20, -R9.reuse ;  /* 0x0000001418187c23 */ /* 0x100fe20008010809 */
[----:B------:R-:W-:Y:S01]  /*3950*/  FMNMX.FTZ R3, R51, R6, !PT ;  /* 0x0000000633037209 */ /* 0x000fe20007810000 */
[--C-:B------:R-:W-:Y:S01]  /*3960*/  FFMA.FTZ R25, R25, UR20, -R9.reuse ;  /* 0x0000001419197c23 */ /* 0x100fe20008010809 */
[--C-:B------:R-:W-:Y:S01]  /*3970*/  FFMA.FTZ R28, R28, UR20, -R9.reuse ;  /* 0x000000141c1c7c23 */ /* 0x100fe20008010809 */
[--C-:B------:R-:W-:Y:S01]  /*3980*/  FFMA.FTZ R29, R29, UR20, -R9.reuse ;  /* 0x000000141d1d7c23 */ /* 0x100fe20008010809 */
[----:B------:R-:W-:Y:S01]  /*3990*/  FMNMX.FTZ R6, R54, R3, !PT ;  /* 0x0000000336067209 */ /* 0x000fe20007810000 */
[----:B------:R-:W-:Y:S01]  /*39a0*/  MUFU.EX2 R24, R24 ;  /* 0x0000001800187308 */ /* 0x000fe20000000800 */
[--C-:B------:R-:W-:Y:S01]  /*39b0*/  FFMA.FTZ R32, R32, UR20, -R9.reuse ;  /* 0x0000001420207c23 */ /* 0x100fe20008010809 */
[--C-:B------:R-:W-:Y:S01]  /*39c0*/  FFMA.FTZ R33, R33, UR20, -R9.reuse ;  /* 0x0000001421217c23 */ /* 0x100fe20008010809 */
[----:B------:R-:W-:Y:S01]  /*39d0*/  FMNMX.FTZ R6, R55, R6, !PT ;  /* 0x0000000637067209 */ /* 0x000fe20007810000 */
[--C-:B------:R-:W-:Y:S01]  /*39e0*/  FFMA.FTZ R36, R36, UR20, -R9.reuse ;  /* 0x0000001424247c23 */ /* 0x100fe20008010809 */
[--C-:B------:R-:W-:Y:S01]  /*39f0*/  FFMA.FTZ R37, R37, UR20, -R9.reuse ;  /* 0x0000001425257c23 */ /* 0x100fe20008010809 */
[--C-:B------:R-:W-:Y:S01]  /*3a00*/  FFMA.FTZ R40, R40, UR20, -R9.reuse ;  /* 0x0000001428287c23 */ /* 0x100fe20008010809 */
[--C-:B------:R-:W-:Y:S01]  /*3a10*/  FFMA.FTZ R41, R41, UR20, -R9.reuse ;  /* 0x0000001429297c23 */ /* 0x100fe20008010809 */
[----:B------:R-:W0:Y:S01]  /*3a20*/  SHFL.BFLY PT, R3, R6, 0x2, 0x1f ;  /* 0x0c401f0006037f89 */ /* 0x000e2200000e0000 */
[----:B------:R-:W3:Y:S01]  /*3a30*/  MUFU.EX2 R25, R25 ;  /* 0x0000001900197308 */ /* 0x000ee20000000800 */
[--C-:B------:R-:W-:Y:S01]  /*3a40*/  FFMA.FTZ R44, R44, UR20, -R9.reuse ;  /* 0x000000142c2c7c23 */ /* 0x100fe20008010809 */
[--C-:B------:R-:W-:Y:S01]  /*3a50*/  FFMA.FTZ R45, R45, UR20, -R9.reuse ;  /* 0x000000142d2d7c23 */ /* 0x100fe20008010809 */
[--C-:B------:R-:W-:Y:S01]  /*3a60*/  FFMA.FTZ R48, R48, UR20, -R9.reuse ;  /* 0x0000001430307c23 */ /* 0x100fe20008010809 */
[--C-:B------:R-:W-:Y:S01]  /*3a70*/  FFMA.FTZ R49, R49, UR20, -R9.reuse ;  /* 0x0000001431317c23 */ /* 0x100fe20008010809 */
[--C-:B------:R-:W-:Y:S01]  /*3a80*/  FFMA.FTZ R52, R52, UR20, -R9.reuse ;  /* 0x0000001434347c23 */ /* 0x100fe20008010809 */
[----:B------:R-:W-:-:S02]  /*3a90*/  FFMA.FTZ R9, R53, UR20, -R9 ;  /* 0x0000001435097c23 */ /* 0x000fc40008010809 */
[----:B------:R-:W-:Y:S08]  /*3aa0*/  MUFU.EX2 R28, R28 ;  /* 0x0000001c001c7308 */ /* 0x000ff00000000800 */
[----:B------:R-:W4:Y:S01]  /*3ab0*/  MUFU.EX2 R29, R29 ;  /* 0x0000001d001d7308 */ /* 0x000f220000000800 */
[----:B---3--:R-:W-:Y:S01]  /*3ac0*/  FADD.FTZ R11, R24, R25 ;  /* 0x00000019180b7221 */ /* 0x008fe20000010000 */
[----:B------:R-:W-:-:S02]  /*3ad0*/  F2FP.F16.F32.PACK_AB R152, R25, R24 ;  /* 0x000000181998723e */ /* 0x000fc400000000ff */
[----:B0-----:R-:W-:-:S04]  /*3ae0*/  FMNMX.FTZ R3, R6, R3, !PT ;  /* 0x0000000306037209 */ /* 0x001fc80007810000 */
[----:B------:R-:W-:Y:S01]  /*3af0*/  MUFU.EX2 R32, R32 ;  /* 0x0000002000207308 */ /* 0x000fe20000000800 */
[----:B------:R-:W0:Y:S07]  /*3b00*/  SHFL.BFLY PT, R6, R3, 0x1, 0x1f ;  /* 0x0c201f0003067f89 */ /* 0x000e2e00000e0000 */
[----:B------:R-:W3:Y:S01]  /*3b10*/  MUFU.EX2 R33, R33 ;  /* 0x0000002100217308 */ /* 0x000ee20000000800 */
[----:B----4-:R-:W-:-:S07]  /*3b20*/  F2FP.F16.F32.PACK_AB R154, R29, R28 ;  /* 0x0000001c1d9a723e */ /* 0x010fce00000000ff */
[----:B------:R-:W-:Y:S08]  /*3b30*/  MUFU.EX2 R36, R36 ;  /* 0x0000002400247308 */ /* 0x000ff00000000800 */
[----:B------:R-:W4:Y:S01]  /*3b40*/  MUFU.EX2 R37, R37 ;  /* 0x0000002500257308 */ /* 0x000f220000000800 */
[----:B---3--:R-:W-:Y:S02]  /*3b50*/  F2FP.F16.F32.PACK_AB R156, R33, R32 ;  /* 0x00000020219c723e */ /* 0x008fe400000000ff */
[----:B0-----:R-:W-:Y:S01]  /*3b60*/  FMNMX.FTZ R5, R3, R6, !PT ;  /* 0x0000000603057209 */ /* 0x001fe20007810000 */
[----:B------:R-:W-:-:S03]  /*3b70*/  FADD.FTZ R6, R28, R11 ;  /* 0x0000000b1c067221 */ /* 0x000fc60000010000 */
[C---:B------:R-:W-:Y:S01]  /*3b80*/  FSETP.NEU.FTZ.AND P1, PT, R5.reuse, -INF , PT ;  /* 0xff8000000500780b */ /* 0x040fe20003f3d000 */
[----:B------:R-:W-:Y:S01]  /*3b90*/  FMUL.FTZ R3, R5, UR20 ;  /* 0x0000001405037c20 */ /* 0x000fe20008410000 */
[----:B------:R-:W-:Y:S01]  /*3ba0*/  FADD.FTZ R13, R29, R6 ;  /* 0x000000061d0d7221 */ /* 0x000fe20000010000 */
[----:B------:R-:W0:Y:S03]  /*3bb0*/  MUFU.EX2 R40, R40 ;  /* 0x0000002800287308 */ /* 0x000e260000000800 */
[----:B------:R-:W-:Y:S01]  /*3bc0*/  FSEL R3, R3, RZ, P1 ;  /* 0x000000ff03037208 */ /* 0x000fe20000800000 */
[----:B------:R-:W-:Y:S01]  /*3bd0*/  FADD.FTZ R10, R32, R13 ;  /* 0x0000000d200a7221 */ /* 0x000fe20000010000 */
[----:B----4-:R-:W-:-:S03]  /*3be0*/  F2FP.F16.F32.PACK_AB R158, R37, R36 ;  /* 0x00000024259e723e */ /* 0x010fc600000000ff */
[--C-:B------:R-:W-:Y:S01]  /*3bf0*/  FFMA.FTZ R26, R26, UR20, -R3.reuse ;  /* 0x000000141a1a7c23 */ /* 0x100fe20008010803 */
[--C-:B------:R-:W-:Y:S01]  /*3c00*/  FFMA.FTZ R27, R27, UR20, -R3.reuse ;  /* 0x000000141b1b7c23 */ /* 0x100fe20008010803 */
[--C-:B------:R-:W-:Y:S01]  /*3c10*/  FFMA.FTZ R30, R30, UR20, -R3.reuse ;  /* 0x000000141e1e7c23 */ /* 0x100fe20008010803 */
[--C-:B------:R-:W-:Y:S01]  /*3c20*/  FFMA.FTZ R31, R31, UR20, -R3.reuse ;  /* 0x000000141f1f7c23 */ /* 0x100fe20008010803 */
[--C-:B------:R-:W-:Y:S01]  /*3c30*/  FFMA.FTZ R34, R34, UR20, -R3.reuse ;  /* 0x0000001422227c23 */ /* 0x100fe20008010803 */
[--C-:B------:R-:W-:Y:S01]  /*3c40*/  FFMA.FTZ R35, R35, UR20, -R3.reuse ;  /* 0x0000001423237c23 */ /* 0x100fe20008010803 */
[----:B------:R-:W-:Y:S01]  /*3c50*/  MUFU.EX2 R26, R26 ;  /* 0x0000001a001a7308 */ /* 0x000fe20000000800 */
[--C-:B------:R-:W-:Y:S01]  /*3c60*/  FFMA.FTZ R38, R38, UR20, -R3.reuse ;  /* 0x0000001426267c23 */ /* 0x100fe20008010803 */
[--C-:B------:R-:W-:Y:S01]  /*3c70*/  FFMA.FTZ R39, R39, UR20, -R3.reuse ;  /* 0x0000001427277c23 */ /* 0x100fe20008010803 */
[--C-:B------:R-:W-:Y:S01]  /*3c80*/  FFMA.FTZ R42, R42, UR20, -R3.reuse ;  /* 0x000000142a2a7c23 */ /* 0x100fe20008010803 */
[--C-:B------:R-:W-:Y:S01]  /*3c90*/  FFMA.FTZ R43, R43, UR20, -R3.reuse ;  /* 0x000000142b2b7c23 */ /* 0x100fe20008010803 */
[--C-:B------:R-:W-:Y:S01]  /*3ca0*/  FFMA.FTZ R46, R46, UR20, -R3.reuse ;  /* 0x000000142e2e7c23 */ /* 0x100fe20008010803 */
[--C-:B------:R-:W-:Y:S01]  /*3cb0*/  FFMA.FTZ R47, R47, UR20, -R3.reuse ;  /* 0x000000142f2f7c23 */ /* 0x100fe20008010803 */
[----:B------:R-:W-:Y:S01]  /*3cc0*/  FADD.FTZ R13, R33, R10 ;  /* 0x0000000a210d7221 */ /* 0x000fe20000010000 */
[----:B------:R-:W3:Y:S01]  /*3cd0*/  MUFU.EX2 R27, R27 ;  /* 0x0000001b001b7308 */ /* 0x000ee20000000800 */
[--C-:B------:R-:W-:Y:S01]  /*3ce0*/  FFMA.FTZ R50, R50, UR20, -R3.reuse ;  /* 0x0000001432327c23 */ /* 0x100fe20008010803 */
[----:B------:R-:W-:Y:S01]  /*3cf0*/  FFMA.FTZ R51, R51, UR20, -R3 ;  /* 0x0000001433337c23 */ /* 0x000fe20008010803 */
[----:B------:R-:W-:Y:S01]  /*3d00*/  FADD.FTZ R10, R36, R13 ;  /* 0x0000000d240a7221 */ /* 0x000fe20000010000 */
[--C-:B------:R-:W-:Y:S01]  /*3d10*/  FFMA.FTZ R54, R54, UR20, -R3.reuse ;  /* 0x0000001436367c23 */ /* 0x100fe20008010803 */
[----:B------:R-:W-:-:S02]  /*3d20*/  FFMA.FTZ R3, R55, UR20, -R3 ;  /* 0x0000001437037c23 */ /* 0x000fc40008010803 */
[----:B------:R-:W-:Y:S01]  /*3d30*/  FADD.FTZ R13, R37, R10 ;  /* 0x0000000a250d7221 */ /* 0x000fe20000010000 */
[----:B------:R-:W4:Y:S03]  /*3d40*/  MUFU.EX2 R30, R30 ;  /* 0x0000001e001e7308 */ /* 0x000f260000000800 */
[----:B0-----:R-:W-:-:S05]  /*3d50*/  FADD.FTZ R10, R40, R13 ;  /* 0x0000000d280a7221 */ /* 0x001fca0000010000 */
[----:B------:R-:W0:Y:S01]  /*3d60*/  MUFU.EX2 R31, R31 ;  /* 0x0000001f001f7308 */ /* 0x000e220000000800 */
[----:B---3--:R-:W-:Y:S01]  /*3d70*/  FADD.FTZ R11, R26, R27 ;  /* 0x0000001b1a0b7221 */ /* 0x008fe20000010000 */
[----:B------:R-:W-:-:S06]  /*3d80*/  F2FP.F16.F32.PACK_AB R153, R27, R26 ;  /* 0x0000001a1b99723e */ /* 0x000fcc00000000ff */
[----:B------:R-:W3:Y:S01]  /*3d90*/  MUFU.EX2 R34, R34 ;  /* 0x0000002200227308 */ /* 0x000ee20000000800 */
[----:B----4-:R-:W-:-:S07]  /*3da0*/  FADD.FTZ R6, R30, R11 ;  /* 0x0000000b1e067221 */ /* 0x010fce0000010000 */
[----:B------:R-:W4:Y:S01]  /*3db0*/  MUFU.EX2 R35, R35 ;  /* 0x0000002300237308 */ /* 0x000f220000000800 */
[C---:B0-----:R-:W-:Y:S01]  /*3dc0*/  FADD.FTZ R11, R31.reuse, R6 ;  /* 0x000000061f0b7221 */ /* 0x041fe20000010000 */
[----:B------:R-:W-:-:S05]  /*3dd0*/  F2FP.F16.F32.PACK_AB R155, R31, R30 ;  /* 0x0000001e1f9b723e */ /* 0x000fca00000000ff */
[----:B------:R0:W-:Y:S01]  /*3de0*/  STSM.16.M88.4 [R22+0x26800], R152 ;  /* 0x0268009816007844 */ /* 0x0001e20000000200 */
[----:B------:R-:W5:Y:S01]  /*3df0*/  MUFU.EX2 R38, R38 ;  /* 0x0000002600267308 */ /* 0x000f620000000800 */
[----:B---3--:R-:W-:-:S07]  /*3e00*/  FADD.FTZ R6, R34, R11 ;  /* 0x0000000b22067221 */ /* 0x008fce0000010000 */
[----:B------:R-:W3:Y:S01]  /*3e10*/  MUFU.EX2 R39, R39 ;  /* 0x0000002700277308 */ /* 0x000ee20000000800 */
[C---:B----4-:R-:W-:Y:S01]  /*3e20*/  FADD.FTZ R11, R35.reuse, R6 ;  /* 0x00000006230b7221 */ /* 0x050fe20000010000 */
[----:B------:R-:W-:-:S06]  /*3e30*/  F2FP.F16.F32.PACK_AB R157, R35, R34 ;  /* 0x00000022239d723e */ /* 0x000fcc00000000ff */
[----:B------:R-:W4:Y:S01]  /*3e40*/  MUFU.EX2 R42, R42 ;  /* 0x0000002a002a7308 */ /* 0x000f220000000800 */
[----:B-----5:R-:W-:-:S07]  /*3e50*/  FADD.FTZ R6, R38, R11 ;  /* 0x0000000b26067221 */ /* 0x020fce0000010000 */
[----:B------:R-:W5:Y:S01]  /*3e60*/  MUFU.EX2 R41, R41 ;  /* 0x0000002900297308 */ /* 0x000f620000000800 */
[C---:B---3--:R-:W-:Y:S01]  /*3e70*/  FADD.FTZ R11, R39.reuse, R6 ;  /* 0x00000006270b7221 */ /* 0x048fe20000010000 */
[----:B------:R-:W-:-:S05]  /*3e80*/  F2FP.F16.F32.PACK_AB R159, R39, R38 ;  /* 0x00000026279f723e */ /* 0x000fca00000000ff */
[----:B------:R0:W-:Y:S01]  /*3e90*/  STSM.16.M88.4 [R19], R156 ;  /* 0x0000009c13007844 */ /* 0x0001e20000000200 */
[----:B------:R-:W3:Y:S01]  /*3ea0*/  MUFU.EX2 R43, R43 ;  /* 0x0000002b002b7308 */ /* 0x000ee20000000800 */
[----:B----4-:R-:W-:-:S07]  /*3eb0*/  FADD.FTZ R6, R42, R11 ;  /* 0x0000000b2a067221 */ /* 0x010fce0000010000 */
[----:B------:R-:W4:Y:S01]  /*3ec0*/  MUFU.EX2 R44, R44 ;  /* 0x0000002c002c7308 */ /* 0x000f220000000800 */
[C---:B-----5:R-:W-:Y:S01]  /*3ed0*/  FADD.FTZ R13, R41.reuse, R10 ;  /* 0x0000000a290d7221 */ /* 0x060fe20000010000 */
[----:B------:R-:W-:-:S06]  /*3ee0*/  F2FP.F16.F32.PACK_AB R160, R41, R40 ;  /* 0x0000002829a0723e */ /* 0x000fcc00000000ff */
[----:B------:R-:W5:Y:S01]  /*3ef0*/  MUFU.EX2 R46, R46 ;  /* 0x0000002e002e7308 */ /* 0x000f620000000800 */
[C---:B---3--:R-:W-:Y:S01]  /*3f00*/  FADD.FTZ R11, R43.reuse, R6 ;  /* 0x000000062b0b7221 */ /* 0x048fe20000010000 */
[----:B------:R-:W-:-:S06]  /*3f10*/  F2FP.F16.F32.PACK_AB R161, R43, R42 ;  /* 0x0000002a2ba1723e */ /* 0x000fcc00000000ff */
[----:B------:R-:W3:Y:S01]  /*3f20*/  MUFU.EX2 R45, R45 ;  /* 0x0000002d002d7308 */ /* 0x000ee20000000800 */
[----:B----4-:R-:W-:-:S07]  /*3f30*/  FADD.FTZ R6, R44, R13 ;  /* 0x0000000d2c067221 */ /* 0x010fce0000010000 */
[----:B------:R-:W4:Y:S01]  /*3f40*/  MUFU.EX2 R47, R47 ;  /* 0x0000002f002f7308 */ /* 0x000f220000000800 */
[----:B-----5:R-:W-:-:S07]  /*3f50*/  FADD.FTZ R10, R46, R11 ;  /* 0x0000000b2e0a7221 */ /* 0x020fce0000010000 */
[----:B------:R-:W-:Y:S01]  /*3f60*/  MUFU.EX2 R48, R48 ;  /* 0x0000003000307308 */ /* 0x000fe20000000800 */
[C---:B---3--:R-:W-:Y:S01]  /*3f70*/  F2FP.F16.F32.PACK_AB R162, R45.reuse, R44 ;  /* 0x0000002c2da2723e */ /* 0x048fe200000000ff */
[----:B------:R-:W-:-:S06]  /*3f80*/  FADD.FTZ R45, R45, R6 ;  /* 0x000000062d2d7221 */ /* 0x000fcc0000010000 */
[----:B------:R-:W3:Y:S01]  /*3f90*/  MUFU.EX2 R49, R49 ;  /* 0x0000003100317308 */ /* 0x000ee20000000800 */
[C---:B----4-:R-:W-:Y:S01]  /*3fa0*/  F2FP.F16.F32.PACK_AB R163, R47.reuse, R46 ;  /* 0x0000002e2fa3723e */ /* 0x050fe200000000ff */
[----:B------:R-:W-:-:S04]  /*3fb0*/  FADD.FTZ R47, R47, R10 ;  /* 0x0000000a2f2f7221 */ /* 0x000fc80000010000 */
[----:B------:R0:W-:Y:S02]  /*3fc0*/  STSM.16.M88.4 [R184], R160 ;  /* 0x000000a0b8007844 */ /* 0x0001e40000000200 */
[----:B------:R-:W-:Y:S08]  /*3fd0*/  MUFU.EX2 R50, R50 ;  /* 0x0000003200327308 */ /* 0x000ff00000000800 */
[----:B------:R-:W4:Y:S01]  /*3fe0*/  MUFU.EX2 R51, R51 ;  /* 0x0000003300337308 */ /* 0x000f220000000800 */
[----:B---3--:R-:W-:Y:S01]  /*3ff0*/  F2FP.F16.F32.PACK_AB R164, R49, R48 ;  /* 0x0000003031a4723e */ /* 0x008fe200000000ff */
[----:B------:R-:W-:-:S04]  /*4000*/  FADD.FTZ R48, R48, R45 ;  /* 0x0000002d30307221 */ /* 0x000fc80000010000 */
[----:B------:R-:W-:Y:S02]  /*4010*/  FADD.FTZ R49, R49, R48 ;  /* 0x0000003031317221 */ /* 0x000fe40000010000 */
[----:B------:R-:W3:Y:S08]  /*4020*/  MUFU.EX2 R52, R52 ;  /* 0x0000003400347308 */ /* 0x000ef00000000800 */
[----:B------:R-:W5:Y:S01]  /*4030*/  MUFU.EX2 R9, R9 ;  /* 0x0000000900097308 */ /* 0x000f620000000800 */
[----:B----4-:R-:W-:Y:S01]  /*4040*/  F2FP.F16.F32.PACK_AB R165, R51, R50 ;  /* 0x0000003233a5723e */ /* 0x010fe200000000ff */
[----:B------:R-:W-:-:S04]  /*4050*/  FADD.FTZ R50, R50, R47 ;  /* 0x0000002f32327221 */ /* 0x000fc80000010000 */
[----:B------:R-:W-:Y:S02]  /*4060*/  FADD.FTZ R51, R51, R50 ;  /* 0x0000003233337221 */ /* 0x000fe40000010000 */
[----:B------:R-:W-:Y:S01]  /*4070*/  MUFU.EX2 R54, R54 ;  /* 0x0000003600367308 */ /* 0x000fe20000000800 */
[----:B---3--:R-:W-:-:S07]  /*4080*/  FADD.FTZ R6, R52, R49 ;  /* 0x0000003134067221 */ /* 0x008fce0000010000 */
[----:B------:R-:W3:Y:S01]  /*4090*/  MUFU.EX2 R3, R3 ;  /* 0x0000000300037308 */ /* 0x000ee20000000800 */
[C---:B-----5:R-:W-:Y:S01]  /*40a0*/  F2FP.F16.F32.PACK_AB R166, R9.reuse, R52 ;  /* 0x0000003409a6723e */ /* 0x060fe200000000ff */
[----:B------:R-:W-:Y:S01]  /*40b0*/  FADD.FTZ R6, R9, R6 ;  /* 0x0000000609067221 */ /* 0x000fe20000010000 */
[----:B---3--:R-:W-:Y:S01]  /*40c0*/  F2FP.F16.F32.PACK_AB R167, R3, R54 ;  /* 0x0000003603a7723e */ /* 0x008fe200000000ff */
[----:B------:R-:W-:-:S04]  /*40d0*/  FADD.FTZ R54, R54, R51 ;  /* 0x0000003336367221 */ /* 0x000fc80000010000 */
[----:B------:R0:W-:Y:S01]  /*40e0*/  STSM.16.M88.4 [R23], R164 ;  /* 0x000000a417007844 */ /* 0x0001e20000000200 */
[----:B------:R-:W-:Y:S01]  /*40f0*/  FADD.FTZ R3, R3, R54 ;  /* 0x0000003603037221 */ /* 0x000fe20000010000 */
[----:B------:R-:W-:Y:S06]  /*4100*/  @!P0 BRA `(.L_x_26) ;  /* 0x0000000000048947 */ /* 0x000fec0003800000 */
[----:B------:R-:W-:Y:S01]  /*4110*/  BPT.TRAP 0x1 ;  /* 0x000000040000795c */ /* 0x000fe20000300000 */
.L_x_26:
[----:B------:R3:W4:Y:S01]  /*4120*/  SYNCS.PHASECHK.TRANS64.TRYWAIT P1, [R7+URZ+0x28c50], R8 ;  /* 0x028c5008070075a7 */ /* 0x000722000802017f */
[----:B------:R-:W-:Y:S05]  /*4130*/  @!P0 BRA `(.L_x_27) ;  /* 0x0000000000048947 */ /* 0x000fea0003800000 */
[----:B------:R-:W-:Y:S01]  /*4140*/  BPT.TRAP 0x1 ;  /* 0x000000040000795c */ /* 0x000fe20000300000 */
.L_x_27:
[----:B------:R-:W-:Y:S01]  /*4150*/  ULOP3.LUT UR52, UR52, 0x2000000, URZ, 0xfc, !UPT ;  /* 0x0200000034347892 */ /* 0x000fe2000f8efc3f */
[----:B----4-:R-:W-:Y:S11]  /*4160*/  @P1 BRA `(.L_x_28) ;  /* 0x0000000000081947 */ /* 0x010ff60003800000 */
[----:B------:R-:W4:Y:S02]  /*4170*/  SYNCS.PHASECHK.TRANS64.TRYWAIT P1, [R7+URZ+0x28c50], R8 ;  /* 0x028c5008070075a7 */ /* 0x000f24000802017f */
[----:B----4-:R-:W-:Y:S05]  /*4180*/  @!P1 BRA `(.L_x_29) ;  /* 0x0000008800b49947 */ /* 0x010fea0003800000 */
.L_x_28:
[----:B------:R-:W-:Y:S01]  /*4190*/  ULEA UR10, UR47, UR52, 0xc ;  /* 0x000000342f0a7291 */ /* 0x000fe2000f8e603f */
[----:B------:R-:W-:Y:S01]  /*41a0*/  WARPGROUP.ARRIVE ;  /* 0x00000000000079c5 */ /* 0x000fe20000000000 */
[----:B------:R-:W-:-:S05]  /*41b0*/  UMOV UR7, 0x40000040 ;  /* 0x4000004000077882 */ /* 0x000fca0000000000 */
[----:B------:R-:W-:Y:S02]  /*41c0*/  UMOV UR6, UR10 ;  /* 0x0000000a00067c82 */ /* 0x000fe40008000000 */
[----:B------:R-:W-:Y:S01]  /*41d0*/  HGMMA.64x256x16.F32 R24, R152, gdesc[UR4].tnspB, RZ, !UPT, gsb0 ;  /* 0x43e0000498187df0 */ /* 0x000fe2000c0008ff */
[----:B------:R-:W-:Y:S01]  /*41e0*/  UIADD3 UR6, UR10, 0x80, URZ ;  /* 0x000000800a067890 */ /* 0x000fe2000fffe03f */
[----:B------:R-:W-:Y:S01]  /*41f0*/  UMOV UR7, 0x40000040 ;  /* 0x4000004000077882 */ /* 0x000fe20000000000 */
[----:B------:R-:W-:Y:S02]  /*4200*/  WARPGROUP.DEPBAR.LE gsb0, 0x0 ;  /* 0x00008000000079c5 */ /* 0x000fe40000010000 */
[----:B------:R-:W-:-:S15]  /*4210*/  WARPGROUP.ARRIVE ;  /* 0x00000000000079c5 */ /* 0x000fde0000000000 */
[----:B------:R-:W-:-:S08]  /*4220*/  NOP ;  /* 0x0000000000007918 */ /* 0x000fd00000000000 */
[----:B------:R-:W-:Y:S01]  /*4230*/  HGMMA.64x256x16.F32 R24, R156, gdesc[UR4].tnspB, R24, gsb0 ;  /* 0x43e000049c187df0 */ /* 0x000fe20008000818 */
        /* <DEDUP_REMOVED lines=11> */
[----:B------:R-:W-:Y:S03]  /*42f0*/  HGMMA.64x256x16.F32 R24, R164, gdesc[UR4].tnspB, R24, gsb0 ;  /* 0x43e00004a4187df0 */ /* 0x000fe60008000818 */
[----:B------:R-:W-:Y:S02]  /*4300*/  WARPGROUP.DEPBAR.LE gsb0, 0x0 ;  /* 0x00008000000079c5 */ /* 0x000fe40000010000 */
[----:B------:R-:W-:Y:S01]  /*4310*/  @!PT LDS RZ, [RZ] ;  /* 0x00000000fffff984 */ /* 0x000fe20000000800 */
[----:B------:R-:W-:Y:S01]  /*4320*/  @!PT LDS RZ, [RZ] ;  /* 0x00000000fffff984 */ /* 0x000fe20000000800 */
[----:B------:R-:W-:Y:S01]  /*4330*/  @!PT LDS RZ, [RZ] ;  /* 0x00000000fffff984 */ /* 0x000fe20000000800 */
[----:B------:R-:W-:Y:S01]  /*4340*/  @!PT LDS RZ, [RZ] ;  /* 0x00000000fffff984 */ /* 0x000fe20000000800 */
[----:B------:R5:W-:Y:S06]  /*4350*/  MEMBAR.ALL.CTA ;  /* 0x0000000000007992 */ /* 0x000bec0000008000 */
[----:B-----5:R-:W5:Y:S02]  /*4360*/  FENCE.VIEW.ASYNC.S ;  /* 0x00000000000073c6 */ /* 0x020f640000000000 */
[----:B-----5:R-:W-:Y:S01]  /*4370*/  NOP ;  /* 0x0000000000007918 */ /* 0x020fe20000000000 */
[----:B------:R-:W-:Y:S06]  /*4380*/  BAR.ARV 0xe, 0x100 ;  /* 0x0384000000007b1d */ /* 0x000fec0000002000 */
[----:B------:R-:W-:Y:S05]  /*4390*/  @!P0 BRA `(.L_x_30) ;  /* 0x0000000000048947 */ /* 0x000fea0003800000 */
[----:B------:R-:W-:Y:S01]  /*43a0*/  BPT.TRAP 0x1 ;  /* 0x000000040000795c */ /* 0x000fe20000300000 */
.L_x_30:
[----:B------:R-:W-:Y:S01]  /*43b0*/  R2UR UR6, R7 ;  /* 0x00000000070672ca */ /* 0x000fe200000e0000 */
[----:B------:R-:W-:-:S06]  /*43c0*/  UISETP.GE.AND UP0, UPT, UR49, 0x41, UPT ;  /* 0x000000413100788c */ /* 0x000fcc000bf06270 */
[----:B------:R-:W-:-:S06]  /*43d0*/  PLOP3.LUT P1, PT, PT, PT, UP0, 0x80, 0x0 ;  /* 0x000000000000781c */ /* 0x000fcc0003f2f008 */
[----:B------:R-:W-:-:S04]  /*43e0*/  UIADD3 UR6, UR6, 0x28c60, URZ ;  /* 0x00028c6006067890 */ /* 0x000fc8000fffe03f */
[----:B------:R-:W-:-:S09]  /*43f0*/  UPRMT UR6, UR39, 0x654, UR6 ;  /* 0x0000065427067896 */ /* 0x000fd20008000006 */
[----:B------:R-:W-:Y:S01]  /*4400*/  SYNCS.ARRIVE.TRANS64.RED.A1T0 RZ, [UR6], RZ ;  /* 0x000000ffffff79a7 */ /* 0x000fe20008100406 */
[----:B------:R-:W-:Y:S05]  /*4410*/  @!P1 BRA `(.L_x_31) ;  /* 0x0000001c00549947 */ /* 0x000fea0003800000 */
[----:B-1234-:R-:W-:Y:S01]  /*4420*/  MOV R8, R5 ;  /* 0x0000000500087202 */ /* 0x01efe20000000f00 */
[----:B------:R-:W-:Y:S01]  /*4430*/  IMAD.MOV.U32 R13, RZ, RZ, R4 ;  /* 0x000000ffff0d7224 */ /* 0x000fe200078e0004 */
[----:B------:R-:W-:Y:S01]  /*4440*/  UIADD3 UR48, UR48, -0x2, URZ ;  /* 0xfffffffe30307890 */ /* 0x000fe2000fffe03f */
[----:B------:R-:W-:Y:S01]  /*4450*/  UMOV UR22, UR47 ;  /* 0x0000002f00167c82 */ /* 0x000fe20008000000 */
[----:B------:R-:W-:Y:S01]  /*4460*/  ULDC UR23, c[0x0][0x9d8] ;  /* 0x0002760000177ab9 */ /* 0x000fe20000000800 */
[----:B------:R-:W-:-:S09]  /*4470*/  ULDC UR20, c[0x0][0x988] ;  /* 0x0002620000147ab9 */ /* 0x000fd20000000800 */
.L_x_42:
[----:B------:R-:W-:Y:S01]  /*4480*/  UIADD3 UR47, UR22, 0x1, URZ ;  /* 0x00000001162f7890 */ /* 0x000fe2000fffe03f */
[----:B------:R-:W-:Y:S01]  /*4490*/  IMAD.U32 R4, RZ, RZ, UR48 ;  /* 0x00000030ff047e24 */ /* 0x000fe2000f8e00ff */
[----:B------:R-:W-:Y:S02]  /*44a0*/  UIADD3 UR48, UR48, -0x1, URZ ;  /* 0xffffffff30307890 */ /* 0x000fe4000fffe03f */
[----:B------:R-:W-:Y:S02]  /*44b0*/  UISETP.NE.AND UP0, UPT, UR47, 0x2, UPT ;  /* 0x000000022f00788c */ /* 0x000fe4000bf05270 */
[----:B------:R-:W-:Y:S02]  /*44c0*/  ISETP.GT.AND P1, PT, R4, RZ, PT ;  /* 0x000000ff0400720c */ /* 0x000fe40003f24270 */
[----:B------:R-:W-:Y:S02]  /*44d0*/  USEL UR6, URZ, 0x1, UP0 ;  /* 0x000000013f067887 */ /* 0x000fe40008000000 */
[----:B------:R-:W-:-:S02]  /*44e0*/  USEL UR47, UR47, URZ, UP0 ;  /* 0x0000003f2f2f7287 */ /* 0x000fc40008000000 */
[----:B------:R-:W-:Y:S01]  /*44f0*/  ULOP3.LUT UR37, UR37, UR6, URZ, 0x3c, !UPT ;  /* 0x0000000625257292 */ /* 0x000fe2000f8e3c3f */
[----:B-12---:R-:W-:Y:S11]  /*4500*/  @!P0 BRA `(.L_x_32) ;  /* 0x0000000000048947 */ /* 0x006ff60003800000 */
[----:B------:R-:W-:Y:S01]  /*4510*/  BPT.TRAP 0x1 ;  /* 0x000000040000795c */ /* 0x000fe20000300000 */
.L_x_32:
[----:B------:R-:W-:Y:S01]  /*4520*/  ULEA UR21, UR47, UR42, 0x3 ;  /* 0x0000002a2f157291 */ /* 0x000fe2000f8e183f */
[----:B------:R-:W-:-:S05]  /*4530*/  IMAD.U32 R7, RZ, RZ, UR37 ;  /* 0x00000025ff077e24 */ /* 0x000fca000f8e00ff */
[----:B------:R-:W-:-:S04]  /*4540*/  SHF.L.U32 R7, R7, 0x1f, RZ ;  /* 0x0000001f07077819 */ /* 0x000fc800000006ff */
[----:B------:R1:W2:Y:S01]  /*4550*/  SYNCS.PHASECHK.TRANS64.TRYWAIT P2, [UR21+0x28c30], R7 ;  /* 0x028c3007ff0075a7 */ /* 0x0002a20008040155 */
[----:B------:R-:W-:Y:S05]  /*4560*/  @!P0 BRA `(.L_x_33) ;  /* 0x0000000000048947 */ /* 0x000fea0003800000 */
[----:B------:R-:W-:Y:S01]  /*4570*/  BPT.TRAP 0x1 ;  /* 0x000000040000795c */ /* 0x000fe20000300000 */
.L_x_33:
[----:B--2---:R-:W-:Y:S05]  /*4580*/  @P2 BRA `(.L_x_34) ;  /* 0x0000000000082947 */ /* 0x004fea0003800000 */
[----:B------:R-:W2:Y:S02]  /*4590*/  SYNCS.PHASECHK.TRANS64.TRYWAIT P2, [UR21+0x28c30], R7 ;  /* 0x028c3007ff0075a7 */ /* 0x000ea40008040155 */
[----:B--2---:R-:W-:Y:S05]  /*45a0*/  @!P2 BRA `(.L_x_35) ;  /* 0x0000008400c0a947 */ /* 0x004fea0003800000 */
.L_x_34:
[----:B------:R-:W-:Y:S01]  /*45b0*/  R2UR UR18, R0 ;  /* 0x00000000001272ca */ /* 0x000fe200000e0000 */
[----:B------:R-:W-:Y:S01]  /*45c0*/  UIADD3 UR6, UR42, 0x20400, URZ ;  /* 0x000204002a067890 */ /* 0x000fe2000fffe03f */
[----:B0-----:R-:W-:Y:S01]  /*45d0*/  WARPGROUP.ARRIVE ;  /* 0x00000000000079c5 */ /* 0x001fe20000000000 */
        /* <DEDUP_REMOVED lines=10> */
[----:B------:R-:W-:Y:S02]  /*4680*/  UIADD3 UR10, UR18, 0x4, URZ ;  /* 0x00000004120a7890 */ /* 0x000fe4000fffe03f */
[----:B------:R-:W-:-:S03]  /*4690*/  UIADD3 UR14, UR18, 0x6, URZ ;  /* 0x00000006120e7890 */ /* 0x000fc6000fffe03f */
[----:B------:R-:W-:Y:S03]  /*46a0*/  HGMMA.64x64x16.F32 R152, gdesc[UR16], RZ, !UPT, gsb0 ;  /* 0x00e00000109879f0 */ /* 0x000fe6000c0008ff */
        /* <DEDUP_REMOVED lines=12> */
.L_x_36:
[----:B------:R-:W-:Y:S01]  /*4770*/  FMUL.FTZ R190, R152, UR23 ;  /* 0x0000001798be7c20 */ /* 0x000fe20008410000 */
[----:B------:R-:W-:Y:S01]  /*4780*/  FMUL.FTZ R5, R153, UR23 ;  /* 0x0000001799057c20 */ /* 0x000fe20008410000 */
[----:B------:R-:W-:Y:S01]  /*4790*/  FMUL.FTZ R10, R155, UR23 ;  /* 0x000000179b0a7c20 */ /* 0x000fe20008410000 */
[----:B------:R-:W-:Y:S01]  /*47a0*/  FMUL.FTZ R155, R156, UR23 ;  /* 0x000000179c9b7c20 */ /* 0x000fe20008410000 */
[----:B------:R-:W-:Y:S01]  /*47b0*/  FMUL.FTZ R156, R157, UR23 ;  /* 0x000000179d9c7c20 */ /* 0x000fe20008410000 */
[----:B------:R-:W-:Y:S01]  /*47c0*/  FMUL.FTZ R157, R160, UR23 ;  /* 0x00000017a09d7c20 */ /* 0x000fe20008410000 */
[----:B------:R-:W2:Y:S01]  /*47d0*/  MUFU.TANH R190, R190 ;  /* 0x000000be00be7308 */ /* 0x000ea20000002400 */
[----:B------:R-:W-:Y:S01]  /*47e0*/  FMUL.FTZ R11, R158, UR23 ;  /* 0x000000179e0b7c20 */ /* 0x000fe20008410000 */
[----:B------:R-:W-:Y:S01]  /*47f0*/  FMUL.FTZ R158, R161, UR23 ;  /* 0x00000017a19e7c20 */ /* 0x000fe20008410000 */
[----:B------:R-:W-:Y:S01]  /*4800*/  FMUL.FTZ R12, R159, UR23 ;  /* 0x000000179f0c7c20 */ /* 0x000fe20008410000 */
[----:B------:R-:W-:Y:S01]  /*4810*/  FMUL.FTZ R159, R164, UR23 ;  /* 0x00000017a49f7c20 */ /* 0x000fe20008410000 */
[----:B------:R-:W-:Y:S01]  /*4820*/  FMUL.FTZ R160, R165, UR23 ;  /* 0x00000017a5a07c20 */ /* 0x000fe20008410000 */
[----:B------:R-:W-:Y:S01]  /*4830*/  FMUL.FTZ R161, R168, UR23 ;  /* 0x00000017a8a17c20 */ /* 0x000fe20008410000 */
[----:B------:R-:W-:Y:S01]  /*4840*/  FMUL.FTZ R165, R169, UR23 ;  /* 0x00000017a9a57c20 */ /* 0x000fe20008410000 */
[----:B------:R-:W0:Y:S01]  /*4850*/  MUFU.TANH R5, R5 ;  /* 0x0000000500057308 */ /* 0x000e220000002400 */
[----:B------:R-:W-:Y:S01]  /*4860*/  FMUL.FTZ R168, R172, UR23 ;  /* 0x00000017aca87c20 */ /* 0x000fe20008410000 */
[----:B------:R-:W-:Y:S01]  /*4870*/  FMUL.FTZ R191, R173, UR23 ;  /* 0x00000017adbf7c20 */ /* 0x000fe20008410000 */
[----:B------:R-:W-:Y:S01]  /*4880*/  FMUL.FTZ R169, R176, UR23 ;  /* 0x00000017b0a97c20 */ /* 0x000fe20008410000 */
[----:B------:R-:W-:Y:S01]  /*4890*/  FMUL.FTZ R173, R177, UR23 ;  /* 0x00000017b1ad7c20 */ /* 0x000fe20008410000 */
[----:B------:R-:W-:Y:S01]  /*48a0*/  FMUL.FTZ R172, R180, UR23 ;  /* 0x00000017b4ac7c20 */ /* 0x000fe20008410000 */
[----:B------:R-:W-:Y:S01]  /*48b0*/  FMUL.FTZ R164, R181, UR23 ;  /* 0x00000017b5a47c20 */ /* 0x000fe20008410000 */
[----:B------:R-:W-:Y:S01]  /*48c0*/  FMUL.FTZ R14, R163, UR23 ;  /* 0x00000017a30e7c20 */ /* 0x000fe20008410000 */
[----:B------:R-:W3:Y:S01]  /*48d0*/  MUFU.TANH R155, R155 ;  /* 0x0000009b009b7308 */ /* 0x000ee20000002400 */
[----:B--2---:R-:W-:Y:S01]  /*48e0*/  FMNMX.FTZ R4, R190, R13, !PT ;  /* 0x0000000dbe047209 */ /* 0x004fe20007810000 */
[----:B------:R-:W-:Y:S01]  /*48f0*/  FMUL.FTZ R9, R154, UR23 ;  /* 0x000000179a097c20 */ /* 0x000fe20008410000 */
[----:B------:R-:W-:Y:S01]  /*4900*/  FMUL.FTZ R154, R174, UR23 ;  /* 0x00000017ae9a7c20 */ /* 0x000fe20008410000 */
[----:B------:R-:W-:Y:S01]  /*4910*/  FMUL.FTZ R20, R167, UR23 ;  /* 0x00000017a7147c20 */ /* 0x000fe20008410000 */
[----:B------:R-:W-:Y:S01]  /*4920*/  FMUL.FTZ R152, R170, UR23 ;  /* 0x00000017aa987c20 */ /* 0x000fe20008410000 */
[----:B------:R-:W-:Y:S01]  /*4930*/  FMUL.FTZ R170, R183, UR23 ;  /* 0x00000017b7aa7c20 */ /* 0x000fe20008410000 */
[----:B------:R-:W-:Y:S01]  /*4940*/  UIADD3 UR6, UR21, 0x28c40, URZ ;  /* 0x00028c4015067890 */ /* 0x000fe2000fffe03f */
[----:B------:R-:W2:Y:S01]  /*4950*/  MUFU.TANH R156, R156 ;  /* 0x0000009c009c7308 */ /* 0x000ea20000002400 */
[----:B0-----:R-:W-:-:S02]  /*4960*/  FMNMX.FTZ R4, R5, R4, !PT ;  /* 0x0000000405047209 */ /* 0x001fc40007810000 */
[----:B------:R-:W-:-:S05]  /*4970*/  UPRMT UR6, UR39, 0x654, UR6 ;  /* 0x0000065427067896 */ /* 0x000fca0008000006 */
[----:B------:R-:W0:Y:S01]  /*4980*/  MUFU.TANH R157, R157 ;  /* 0x0000009d009d7308 */ /* 0x000e220000002400 */
[----:B---3--:R-:W-:-:S03]  /*4990*/  FMNMX.FTZ R15, R155, R4, !PT ;  /* 0x000000049b0f7209 */ /* 0x008fc60007810000 */
[----:B------:R-:W-:Y:S04]  /*49a0*/  SYNCS.ARRIVE.TRANS64.RED.A1T0 RZ, [UR6], RZ ;  /* 0x000000ffffff79a7 */ /* 0x000fe80008100406 */
[----:B------:R-:W3:Y:S01]  /*49b0*/  MUFU.TANH R158, R158 ;  /* 0x0000009e009e7308 */ /* 0x000ee20000002400 */
[----:B--2---:R-:W-:-:S07]  /*49c0*/  FMNMX.FTZ R4, R156, R15, !PT ;  /* 0x0000000f9c047209 */ /* 0x004fce0007810000 */
[----:B------:R-:W2:Y:S01]  /*49d0*/  MUFU.TANH R159, R159 ;  /* 0x0000009f009f7308 */ /* 0x000ea20000002400 */
[----:B0-----:R-:W-:-:S07]  /*49e0*/  FMNMX.FTZ R15, R157, R4, !PT ;  /* 0x000000049d0f7209 */ /* 0x001fce0007810000 */
[----:B------:R-:W0:Y:S01]  /*49f0*/  MUFU.TANH R160, R160 ;  /* 0x000000a000a07308 */ /* 0x000e220000002400 */
[----:B---3--:R-:W-:-:S07]  /*4a00*/  FMNMX.FTZ R4, R158, R15, !PT ;  /* 0x0000000f9e047209 */ /* 0x008fce0007810000 */
        /* <DEDUP_REMOVED lines=9> */
[----:B0-----:R-:W-:Y:S01]  /*4aa0*/  FMNMX.FTZ R4, R168, R15, !PT ;  /* 0x0000000fa8047209 */ /* 0x001fe20007810000 */
[----:B------:R-:W-:Y:S01]  /*4ab0*/  FMUL.FTZ R15, R162, UR23 ;  /* 0x00000017a20f7c20 */ /* 0x000fe20008410000 */
[----:B------:R-:W-:-:S05]  /*4ac0*/  FMUL.FTZ R162, R175, UR23 ;  /* 0x00000017afa27c20 */ /* 0x000fca0008410000 */
[----:B------:R-:W0:Y:S01]  /*4ad0*/  MUFU.TANH R173, R173 ;  /* 0x000000ad00ad7308 */ /* 0x000e220000002400 */
[----:B---3--:R-:W-:-:S07]  /*4ae0*/  FMNMX.FTZ R4, R191, R4, !PT ;  /* 0x00000004bf047209 */ /* 0x008fce0007810000 */
[----:B------:R-:W3:Y:S01]  /*4af0*/  MUFU.TANH R172, R172 ;  /* 0x000000ac00ac7308 */ /* 0x000ee20000002400 */
[----:B--2---:R-:W-:-:S07]  /*4b00*/  FMNMX.FTZ R4, R169, R4, !PT ;  /* 0x00000004a9047209 */ /* 0x004fce0007810000 */
[----:B------:R-:W2:Y:S01]  /*4b10*/  MUFU.TANH R164, R164 ;  /* 0x000000a400a47308 */ /* 0x000ea20000002400 */
[----:B0-----:R-:W-:-:S07]  /*4b20*/  FMNMX.FTZ R21, R173, R4, !PT ;  /* 0x00000004ad157209 */ /* 0x001fce0007810000 */
[----:B------:R-:W0:Y:S01]  /*4b30*/  MUFU.TANH R9, R9 ;  /* 0x0000000900097308 */ /* 0x000e220000002400 */
[----:B---3--:R-:W-:Y:S01]  /*4b40*/  FMNMX.FTZ R153, R172, R21, !PT ;  /* 0x00000015ac997209 */ /* 0x008fe20007810000 */
[----:B------:R-:W-:Y:S01]  /*4b50*/  FMUL.FTZ R21, R166, UR23 ;  /* 0x00000017a6157c20 */ /* 0x000fe20008410000 */
[----:B------:R-:W-:-:S05]  /*4b60*/  FMUL.FTZ R166, R179, UR23 ;  /* 0x00000017b3a67c20 */ /* 0x000fca0008410000 */
[----:B------:R-:W3:Y:S01]  /*4b70*/  MUFU.TANH R10, R10 ;  /* 0x0000000a000a7308 */ /* 0x000ee20000002400 */
[----:B--2---:R-:W-:Y:S01]  /*4b80*/  FMNMX.FTZ R4, R164, R153, !PT ;  /* 0x00000099a4047209 */ /* 0x004fe20007810000 */
[----:B------:R-:W-:-:S04]  /*4b90*/  FMUL.FTZ R153, R171, UR23 ;  /* 0x00000017ab997c20 */ /* 0x000fc80008410000 */
[----:B------:R-:W2:Y:S02]  /*4ba0*/  SHFL.BFLY PT, R163, R4, 0x2, 0x1f ;  /* 0x0c401f0004a37f89 */ /* 0x000ea400000e0000 */
[----:B------:R-:W4:Y:S01]  /*4bb0*/  MUFU.TANH R11, R11 ;  /* 0x0000000b000b7308 */ /* 0x000f220000002400 */
[----:B0-----:R-:W-:-:S07]  /*4bc0*/  FMNMX.FTZ R167, R9, R8, !PT ;  /* 0x0000000809a77209 */ /* 0x001fce0007810000 */
[----:B------:R-:W0:Y:S08]  /*4bd0*/  MUFU.TANH R12, R12 ;  /* 0x0000000c000c7308 */ /* 0x000e300000002400 */
[----:B------:R-:W5:Y:S01]  /*4be0*/  MUFU.TANH R15, R15 ;  /* 0x0000000f000f7308 */ /* 0x000f620000002400 */
[----:B--2---:R-:W-:Y:S01]  /*4bf0*/  FMNMX.FTZ R174, R4, R163, !PT ;  /* 0x000000a304ae7209 */ /* 0x004fe20007810000 */
[----:B------:R-:W-:-:S06]  /*4c00*/  FMUL.FTZ R163, R178, UR23 ;  /* 0x00000017b2a37c20 */ /* 0x000fcc0008410000 */
[----:B------:R-:W2:Y:S01]  /*4c10*/  MUFU.TANH R14, R14 ;  /* 0x0000000e000e7308 */ /* 0x000ea20000002400 */
[----:B---3--:R-:W-:Y:S01]  /*4c20*/  FMNMX.FTZ R4, R10, R167, !PT ;  /* 0x000000a70a047209 */ /* 0x008fe20007810000 */
[----:B------:R-:W-:Y:S01]  /*4c30*/  FMUL.FTZ R167, R182, UR23 ;  /* 0x00000017b6a77c20 */ /* 0x000fe20008410000 */
[----:B------:R-:W3:Y:S02]  /*4c40*/  SHFL.BFLY PT, R175, R174, 0x1, 0x1f ;  /* 0x0c201f00aeaf7f89 */ /* 0x000ee400000e0000 */
[----:B----4-:R-:W-:-:S03]  /*4c50*/  FMNMX.FTZ R171, R11, R4, !PT ;  /* 0x000000040bab7209 */ /* 0x010fc60007810000 */
[----:B------:R-:W4:Y:S01]  /*4c60*/  MUFU.TANH R21, R21 ;  /* 0x0000001500157308 */ /* 0x000f220000002400 */
[----:B0-----:R-:W-:-:S04]  /*4c70*/  FMNMX.FTZ R4, R12, R171, !PT ;  /* 0x000000ab0c047209 */ /* 0x001fc80007810000 */
[----:B-----5:R-:W-:-:S03]  /*4c80*/  FMNMX.FTZ R171, R15, R4, !PT ;  /* 0x000000040fab7209 */ /* 0x020fc60007810000 */
[----:B------:R-:W0:Y:S08]  /*4c90*/  MUFU.TANH R20, R20 ;  /* 0x0000001400147308 */ /* 0x000e300000002400 */
[----:B------:R-:W5:Y:S01]  /*4ca0*/  MUFU.TANH R152, R152 ;  /* 0x0000009800987308 */ /* 0x000f620000002400 */
[----:B---3--:R-:W-:Y:S02]  /*4cb0*/  FMNMX.FTZ R4, R174, R175, !PT ;  /* 0x000000afae047209 */ /* 0x008fe40007810000 */
[----:B--2---:R-:W-:-:S05]  /*4cc0*/  FMNMX.FTZ R174, R14, R171, !PT ;  /* 0x000000ab0eae7209 */ /* 0x004fca0007810000 */
[----:B------:R-:W2:Y:S01]  /*4cd0*/  MUFU.TANH R153, R153 ;  /* 0x0000009900997308 */ /* 0x000ea20000002400 */
[C---:B------:R-:W-:Y:S01]  /*4ce0*/  FADD.FTZ R171, -R4.reuse, R13 ;  /* 0x0000000d04ab7221 */ /* 0x040fe20000010100 */
[----:B----4-:R-:W-:Y:S01]  /*4cf0*/  FMNMX.FTZ R13, R21, R174, !PT ;  /* 0x000000ae150d7209 */ /* 0x010fe20007810000 */
[----:B------:R-:W-:Y:S02]  /*4d00*/  FMUL.FTZ R180, R4, UR20 ;  /* 0x0000001404b47c20 */ /* 0x000fe40008410000 */
[----:B------:R-:W-:Y:S01]  /*4d10*/  FMUL.FTZ R175, R171, UR20 ;  /* 0x00000014abaf7c20 */ /* 0x000fe20008410000 */
[----:B0-----:R-:W-:Y:S01]  /*4d20*/  FMNMX.FTZ R171, R20, R13, !PT ;  /* 0x0000000d14ab7209 */ /* 0x001fe20007810000 */
[--C-:B------:R-:W-:Y:S01]  /*4d30*/  FFMA.FTZ R177, R5, UR20, -R180.reuse ;  /* 0x0000001405b17c23 */ /* 0x100fe200080108b4 */
[----:B------:R-:W0:Y:S01]  /*4d40*/  MUFU.TANH R154, R154 ;  /* 0x0000009a009a7308 */ /* 0x000e220000002400 */
[--C-:B------:R-:W-:Y:S01]  /*4d50*/  FFMA.FTZ R190, R190, UR20, -R180.reuse ;  /* 0x00000014bebe7c23 */ /* 0x100fe200080108b4 */
[----:B-----5:R-:W-:Y:S01]  /*4d60*/  FMNMX.FTZ R174, R152, R171, !PT ;  /* 0x000000ab98ae7209 */ /* 0x020fe20007810000 */
[--C-:B------:R-:W-:Y:S01]  /*4d70*/  FFMA.FTZ R155, R155, UR20, -R180.reuse ;  /* 0x000000149b9b7c23 */ /* 0x100fe200080108b4 */
[----:B------:R-:W-:-:S04]  /*4d80*/  FFMA.FTZ R168, R168, UR20, -R180 ;  /* 0x00000014a8a87c23 */ /* 0x000fc800080108b4 */
        /* <DEDUP_REMOVED lines=10> */
[----:B------:R-:W-:Y:S01]  /*4e30*/  MUFU.EX2 R171, R177 ;  /* 0x000000b100ab7308 */ /* 0x000fe20000000800 */
[----:B---3--:R-:W-:Y:S01]  /*4e40*/  FMNMX.FTZ R5, R167, R176, !PT ;  /* 0x000000b0a7057209 */ /* 0x008fe20007810000 */
[--C-:B------:R-:W-:Y:S01]  /*4e50*/  FFMA.FTZ R176, R156, UR20, -R180.reuse ;  /* 0x000000149cb07c23 */ /* 0x100fe200080108b4 */
[--C-:B------:R-:W-:Y:S01]  /*4e60*/  FFMA.FTZ R156, R157, UR20, -R180.reuse ;  /* 0x000000149d9c7c23 */ /* 0x100fe200080108b4 */
[--C-:B------:R-:W-:Y:S01]  /*4e70*/  FFMA.FTZ R157, R158, UR20, -R180.reuse ;  /* 0x000000149e9d7c23 */ /* 0x100fe200080108b4 */
[--C-:B------:R-:W-:Y:S01]  /*4e80*/  FFMA.FTZ R158, R159, UR20, -R180.reuse ;  /* 0x000000149f9e7c23 */ /* 0x100fe200080108b4 */
[--C-:B------:R-:W-:Y:S01]  /*4e90*/  FFMA.FTZ R159, R160, UR20, -R180.reuse ;  /* 0x00000014a09f7c23 */ /* 0x100fe200080108b4 */
[--C-:B------:R-:W-:Y:S01]  /*4ea0*/  FFMA.FTZ R160, R161, UR20, -R180.reuse ;  /* 0x00000014a1a07c23 */ /* 0x100fe200080108b4 */
[--C-:B------:R-:W-:Y:S01]  /*4eb0*/  FFMA.FTZ R161, R165, UR20, -R180.reuse ;  /* 0x00000014a5a17c23 */ /* 0x100fe200080108b4 */
[----:B--2---:R-:W-:Y:S01]  /*4ec0*/  FMNMX.FTZ R5, R170, R5, !PT ;  /* 0x00000005aa057209 */ /* 0x004fe20007810000 */
[----:B------:R0:W2:Y:S01]  /*4ed0*/  MUFU.EX2 R13, R175 ;  /* 0x000000af000d7308 */ /* 0x0000a20000000800 */
[--C-:B------:R-:W-:Y:S01]  /*4ee0*/  FFMA.FTZ R165, R169, UR20, -R180.reuse ;  /* 0x00000014a9a57c23 */ /* 0x100fe200080108b4 */
[----:B------:R-:W-:-:S02]  /*4ef0*/  FFMA.FTZ R169, R172, UR20, -R180 ;  /* 0x00000014aca97c23 */ /* 0x000fc400080108b4 */
[----:B------:R-:W3:Y:S04]  /*4f00*/  SHFL.BFLY PT, R178, R5, 0x2, 0x1f ;  /* 0x0c401f0005b27f89 */ /* 0x000ee800000e0000 */
[----:B------:R-:W4:Y:S01]  /*4f10*/  MUFU.EX2 R174, R190 ;  /* 0x000000be00ae7308 */ /* 0x000f220000000800 */
[----:B0-----:R-:W-:-:S07]  /*4f20*/  FFMA.FTZ R175, R191, UR20, -R180 ;  /* 0x00000014bfaf7c23 */ /* 0x001fce00080108b4 */
[----:B------:R-:W-:Y:S01]  /*4f30*/  MUFU.EX2 R155, R155 ;  /* 0x0000009b009b7308 */ /* 0x000fe20000000800 */
[-C--:B--2---:R-:W-:Y:S01]  /*4f40*/  FMUL.FTZ R24, R24, R13.reuse ;  /* 0x0000000d18187220 */ /* 0x084fe20000410000 */
[-C--:B------:R-:W-:Y:S01]  /*4f50*/  FMUL.FTZ R25, R25, R13.reuse ;  /* 0x0000000d19197220 */ /* 0x080fe20000410000 */
[-C--:B------:R-:W-:Y:S01]  /*4f60*/  FMUL.FTZ R28, R28, R13.reuse ;  /* 0x0000000d1c1c7220 */ /* 0x080fe20000410000 */
[-C--:B------:R-:W-:Y:S01]  /*4f70*/  FMUL.FTZ R29, R29, R13.reuse ;  /* 0x0000000d1d1d7220 */ /* 0x080fe20000410000 */
[-C--:B------:R-:W-:Y:S01]  /*4f80*/  FMUL.FTZ R32, R32, R13.reuse ;  /* 0x0000000d20207220 */ /* 0x080fe20000410000 */
[-C--:B------:R-:W-:Y:S01]  /*4f90*/  FMUL.FTZ R33, R33, R13.reuse ;  /* 0x0000000d21217220 */ /* 0x080fe20000410000 */
[-C--:B------:R-:W-:Y:S01]  /*4fa0*/  FMUL.FTZ R36, R36, R13.reuse ;  /* 0x0000000d24247220 */ /* 0x080fe20000410000 */
[----:B------:R-:W-:Y:S01]  /*4fb0*/  MUFU.EX2 R176, R176 ;  /* 0x000000b000b07308 */ /* 0x000fe20000000800 */
[-C--:B------:R-:W-:Y:S01]  /*4fc0*/  FMUL.FTZ R37, R37, R13.reuse ;  /* 0x0000000d25257220 */ /* 0x080fe20000410000 */
[-C--:B------:R-:W-:Y:S01]  /*4fd0*/  FMUL.FTZ R40, R40, R13.reuse ;  /* 0x0000000d28287220 */ /* 0x080fe20000410000 */
[-C--:B------:R-:W-:Y:S01]  /*4fe0*/  FMUL.FTZ R41, R41, R13.reuse ;  /* 0x0000000d29297220 */ /* 0x080fe20000410000 */
[----:B---3--:R-:W-:Y:S01]  /*4ff0*/  FMNMX.FTZ R177, R5, R178, !PT ;  /* 0x000000b205b17209 */ /* 0x008fe20007810000 */
[--C-:B------:R-:W-:Y:S01]  /*5000*/  FFMA.FTZ R178, R173, UR20, -R180.reuse ;  /* 0x00000014adb27c23 */ /* 0x100fe200080108b4 */
[----:B------:R-:W-:Y:S01]  /*5010*/  FFMA.FTZ R180, R164, UR20, -R180 ;  /* 0x00000014a4b47c23 */ /* 0x000fe200080108b4 */
[-C--:B------:R-:W-:Y:S01]  /*5020*/  FMUL.FTZ R44, R44, R13.reuse ;  /* 0x0000000d2c2c7220 */ /* 0x080fe20000410000 */
[----:B------:R-:W-:Y:S01]  /*5030*/  MUFU.EX2 R156, R156 ;  /* 0x0000009c009c7308 */ /* 0x000fe20000000800 */
[----:B------:R-:W0:Y:S01]  /*5040*/  SHFL.BFLY PT, R182, R177, 0x1, 0x1f ;  /* 0x0c201f00b1b67f89 */ /* 0x000e2200000e0000 */
        /* <DEDUP_REMOVED lines=23> */
[----:B0-----:R-:W-:Y:S01]  /*51c0*/  FMNMX.FTZ R5, R177, R182, !PT ;  /* 0x000000b6b1057209 */ /* 0x001fe20007810000 */
[-C--:B------:R-:W-:Y:S01]  /*51d0*/  FMUL.FTZ R85, R85, R13.reuse ;  /* 0x0000000d55557220 */ /* 0x080fe20000410000 */
[-C--:B------:R-:W-:Y:S01]  /*51e0*/  FMUL.FTZ R88, R88, R13.reuse ;  /* 0x0000000d58587220 */ /* 0x080fe20000410000 */
[-C--:B------:R-:W-:Y:S01]  /*51f0*/  FMUL.FTZ R89, R89, R13.reuse ;  /* 0x0000000d59597220 */ /* 0x080fe20000410000 */
[-C--:B------:R-:W-:Y:S01]  /*5200*/  FMUL.FTZ R92, R92, R13.reuse ;  /* 0x0000000d5c5c7220 */ /* 0x080fe20000410000 */
[C---:B------:R-:W-:Y:S01]  /*5210*/  FADD.FTZ R164, -R5.reuse, R8 ;  /* 0x0000000805a47221 */ /* 0x040fe20000010100 */
[----:B------:R-:W-:Y:S01]  /*5220*/  FMUL.FTZ R173, R5, UR20 ;  /* 0x0000001405ad7c20 */ /* 0x000fe20008410000 */
[----:B------:R4:W-:Y:S01]  /*5230*/  MUFU.EX2 R8, R180 ;  /* 0x000000b400087308 */ /* 0x0009e20000000800 */
[-C--:B------:R-:W-:Y:S01]  /*5240*/  FMUL.FTZ R93, R93, R13.reuse ;  /* 0x0000000d5d5d7220 */ /* 0x080fe20000410000 */
[----:B------:R-:W-:Y:S01]  /*5250*/  FMUL.FTZ R172, R164, UR20 ;  /* 0x00000014a4ac7c20 */ /* 0x000fe20008410000 */
[--C-:B------:R-:W-:Y:S01]  /*5260*/  FFMA.FTZ R164, R12, UR20, -R173.reuse ;  /* 0x000000140ca47c23 */ /* 0x100fe200080108ad */
[--C-:B------:R-:W-:Y:S01]  /*5270*/  FFMA.FTZ R9, R9, UR20, -R173.reuse ;  /* 0x0000001409097c23 */ /* 0x100fe200080108ad */
[--C-:B------:R-:W-:Y:S01]  /*5280*/  FFMA.FTZ R12, R15, UR20, -R173.reuse ;  /* 0x000000140f0c7c23 */ /* 0x100fe200080108ad */
[--C-:B------:R-:W-:Y:S01]  /*5290*/  FFMA.FTZ R15, R14, UR20, -R173.reuse ;  /* 0x000000140e0f7c23 */ /* 0x100fe200080108ad */
[--C-:B------:R-:W-:Y:S01]  /*52a0*/  FFMA.FTZ R14, R21, UR20, -R173.reuse ;  /* 0x00000014150e7c23 */ /* 0x100fe200080108ad */
[--C-:B------:R-:W-:Y:S01]  /*52b0*/  FFMA.FTZ R21, R20, UR20, -R173.reuse ;  /* 0x0000001414157c23 */ /* 0x100fe200080108ad */
[--C-:B------:R-:W-:Y:S01]  /*52c0*/  FFMA.FTZ R10, R10, UR20, -R173.reuse ;  /* 0x000000140a0a7c23 */ /* 0x100fe200080108ad */
[----:B------:R-:W-:Y:S01]  /*52d0*/  IMAD.MOV R20, RZ, RZ, -R18 ;  /* 0x000000ffff147224 */ /* 0x000fe200078e0a12 */
[----:B------:R-:W-:Y:S01]  /*52e0*/  MUFU.EX2 R172, R172 ;  /* 0x000000ac00ac7308 */ /* 0x000fe20000000800 */
[--C-:B------:R-:W-:Y:S01]  /*52f0*/  FFMA.FTZ R11, R11, UR20, -R173.reuse ;  /* 0x000000140b0b7c23 */ /* 0x100fe200080108ad */
[--C-:B------:R-:W-:Y:S01]  /*5300*/  FFMA.FTZ R177, R153, UR20, -R173.reuse ;  /* 0x0000001499b17c23 */ /* 0x100fe200080108ad */
[----:B------:R-:W-:Y:S01]  /*5310*/  MOV R153, UR22 ;  /* 0x0000001600997c02 */ /* 0x000fe20008000f00 */
[----:B----4-:R-:W-:Y:S01]  /*5320*/  FFMA.FTZ R180, R13, R6, R174 ;  /* 0x000000060db47223 */ /* 0x010fe200000100ae */
[----:B------:R-:W-:Y:S01]  /*5330*/  ISETP.NE.AND P2, PT, R17, R20, PT ;  /* 0x000000141100720c */ /* 0x000fe20003f45270 */
[--C-:B------:R-:W-:Y:S01]  /*5340*/  FFMA.FTZ R20, R152, UR20, -R173.reuse ;  /* 0x0000001498147c23 */ /* 0x100fe200080108ad */
[--C-:B------:R-:W-:Y:S01]  /*5350*/  FFMA.FTZ R6, R162, UR20, -R173.reuse ;  /* 0x00000014a2067c23 */ /* 0x100fe200080108ad */
[----:B------:R-:W0:Y:S01]  /*5360*/  MUFU.EX2 R9, R9 ;  /* 0x0000000900097308 */ /* 0x000e220000000800 */
[----:B------:R-:W-:Y:S01]  /*5370*/  FADD.FTZ R180, R171, R180 ;  /* 0x000000b4abb47221 */ /* 0x000fe20000010000 */
[--C-:B------:R-:W-:Y:S01]  /*5380*/  FFMA.FTZ R154, R154, UR20, -R173.reuse ;  /* 0x000000149a9a7c23 */ /* 0x100fe200080108ad */
[--C-:B------:R-:W-:Y:S01]  /*5390*/  FFMA.FTZ R163, R163, UR20, -R173.reuse ;  /* 0x00000014a3a37c23 */ /* 0x100fe200080108ad */
[--C-:B------:R-:W-:Y:S01]  /*53a0*/  FFMA.FTZ R179, R166, UR20, -R173.reuse ;  /* 0x00000014a6b37c23 */ /* 0x100fe200080108ad */
[--C-:B------:R-:W-:Y:S01]  /*53b0*/  FFMA.FTZ R167, R167, UR20, -R173.reuse ;  /* 0x00000014a7a77c23 */ /* 0x100fe200080108ad */
[----:B------:R-:W-:Y:S01]  /*53c0*/  FFMA.FTZ R170, R170, UR20, -R173 ;  /* 0x00000014aaaa7c23 */ /* 0x000fe200080108ad */
[-C--:B------:R-:W-:Y:S01]  /*53d0*/  FMUL.FTZ R96, R96, R13.reuse ;  /* 0x0000000d60607220 */ /* 0x080fe20000410000 */
[----:B------:R-:W2:Y:S01]  /*53e0*/  MUFU.EX2 R10, R10 ;  /* 0x0000000a000a7308 */ /* 0x000ea20000000800 */
[----:B------:R-:W-:Y:S01]  /*53f0*/  FMUL.FTZ R97, R97, R13 ;  /* 0x0000000d61617220 */ /* 0x000fe20000410000 */
[----:B------:R-:W-:-:S02]  /*5400*/  @!P2 IMAD R152, R153, 0x40, R2 ;  /* 0x000000409998a824 */ /* 0x000fc400078e0202 */
[-C--:B------:R-:W-:Y:S01]  /*5410*/  FMUL.FTZ R100, R100, R13.reuse ;  /* 0x0000000d64647220 */ /* 0x080fe20000410000 */
[-C--:B------:R-:W-:Y:S01]  /*5420*/  FMUL.FTZ R101, R101, R13.reuse ;  /* 0x0000000d65657220 */ /* 0x080fe20000410000 */
[-C--:B------:R-:W-:Y:S01]  /*5430*/  FMUL.FTZ R104, R104, R13.reuse ;  /* 0x0000000d68687220 */ /* 0x080fe20000410000 */
[-C--:B------:R-:W-:Y:S01]  /*5440*/  FMUL.FTZ R105, R105, R13.reuse ;  /* 0x0000000d69697220 */ /* 0x080fe20000410000 */
[----:B------:R-:W-:Y:S01]  /*5450*/  FMUL.FTZ R108, R108, R13 ;  /* 0x0000000d6c6c7220 */ /* 0x000fe20000410000 */
[----:B------:R-:W3:Y:S01]  /*5460*/  MUFU.EX2 R11, R11 ;  /* 0x0000000b000b7308 */ /* 0x000ee20000000800 */
[----:B0-----:R-:W-:Y:S01]  /*5470*/  FFMA.FTZ R153, R172, R3, R9 ;  /* 0x00000003ac997223 */ /* 0x001fe20000010009 */
[-C--:B------:R-:W-:Y:S01]  /*5480*/  FMUL.FTZ R109, R109, R13.reuse ;  /* 0x0000000d6d6d7220 */ /* 0x080fe20000410000 */
[-C--:B------:R-:W-:Y:S01]  /*5490*/  FMUL.FTZ R112, R112, R13.reuse ;  /* 0x0000000d70707220 */ /* 0x080fe20000410000 */
[-C--:B------:R-:W-:Y:S01]  /*54a0*/  FMUL.FTZ R113, R113, R13.reuse ;  /* 0x0000000d71717220 */ /* 0x080fe20000410000 */
[-C--:B------:R-:W-:Y:S01]  /*54b0*/  FMUL.FTZ R116, R116, R13.reuse ;  /* 0x0000000d74747220 */ /* 0x080fe20000410000 */
[-C--:B------:R-:W-:Y:S01]  /*54c0*/  FMUL.FTZ R117, R117, R13.reuse ;  /* 0x0000000d75757220 */ /* 0x080fe20000410000 */
[-C--:B------:R-:W-:Y:S01]  /*54d0*/  FMUL.FTZ R120, R120, R13.reuse ;  /* 0x0000000d78787220 */ /* 0x080fe20000410000 */
[----:B------:R-:W0:Y:S01]  /*54e0*/  MUFU.EX2 R164, R164 ;  /* 0x000000a400a47308 */ /* 0x000e220000000800 */
[----:B--2---:R-:W-:Y:S01]  /*54f0*/  FADD.FTZ R162, R10, R153 ;  /* 0x000000990aa27221 */ /* 0x004fe20000010000 */
[----:B------:R-:W-:Y:S01]  /*5500*/  FADD.FTZ R153, R155, R180 ;  /* 0x000000b49b997221 */ /* 0x000fe20000010000 */
[-C--:B------:R-:W-:Y:S01]  /*5510*/  FMUL.FTZ R121, R121, R13.reuse ;  /* 0x0000000d79797220 */ /* 0x080fe20000410000 */
[-C--:B------:R-:W-:Y:S01]  /*5520*/  FMUL.FTZ R124, R124, R13.reuse ;  /* 0x0000000d7c7c7220 */ /* 0x080fe20000410000 */
[-C--:B------:R-:W-:Y:S01]  /*5530*/  FMUL.FTZ R125, R125, R13.reuse ;  /* 0x0000000d7d7d7220 */ /* 0x080fe20000410000 */
[----:B------:R-:W-:Y:S01]  /*5540*/  FADD.FTZ R153, R176, R153 ;  /* 0x00000099b0997221 */ /* 0x000fe20000010000 */
[-C--:B------:R-:W-:Y:S01]  /*5550*/  FMUL.FTZ R128, R128, R13.reuse ;  /* 0x0000000d80807220 */ /* 0x080fe20000410000 */
[----:B------:R-:W2:Y:S01]  /*5560*/  MUFU.EX2 R12, R12 ;  /* 0x0000000c000c7308 */ /* 0x000ea20000000800 */
[----:B---3--:R-:W-:Y:S01]  /*5570*/  FADD.FTZ R181, R11, R162 ;  /* 0x000000a20bb57221 */ /* 0x008fe20000010000 */
[----:B------:R-:W-:Y:S01]  /*5580*/  @!P2 LEA R162, R152, UR42, 0x2 ;  /* 0x0000002a98a2ac11 */ /* 0x000fe2000f8e10ff */
[-C--:B------:R-:W-:Y:S01]  /*5590*/  FMUL.FTZ R129, R129, R13.reuse ;  /* 0x0000000d81817220 */ /* 0x080fe20000410000 */
[-C--:B------:R-:W-:Y:S01]  /*55a0*/  FMUL.FTZ R132, R132, R13.reuse ;  /* 0x0000000d84847220 */ /* 0x080fe20000410000 */
[-C--:B------:R-:W-:Y:S01]  /*55b0*/  FMUL.FTZ R133, R133, R13.reuse ;  /* 0x0000000d85857220 */ /* 0x080fe20000410000 */
[-C--:B------:R-:W-:Y:S01]  /*55c0*/  FMUL.FTZ R136, R136, R13.reuse ;  /* 0x0000000d88887220 */ /* 0x080fe20000410000 */
[----:B------:R-:W-:Y:S01]  /*55d0*/  @!P2 STS [R162+0x28800], R13 ;  /* 0x0288000da200a388 */ /* 0x000fe20000000800 */
[----:B------:R-:W3:Y:S01]  /*55e0*/  MUFU.EX2 R15, R15 ;  /* 0x0000000f000f7308 */ /* 0x000ee20000000800 */
[----:B0-----:R-:W-:Y:S01]  /*55f0*/  FADD.FTZ R181, R164, R181 ;  /* 0x000000b5a4b57221 */ /* 0x001fe20000010000 */
[-C--:B------:R-:W-:Y:S01]  /*5600*/  FMUL.FTZ R137, R137, R13.reuse ;  /* 0x0000000d89897220 */ /* 0x080fe20000410000 */
[----:B------:R0:W-:Y:S01]  /*5610*/  @!P2 STS [R162+0x28820], R172 ;  /* 0x028820aca200a388 */ /* 0x0001e20000000800 */
[-C--:B------:R-:W-:Y:S01]  /*5620*/  FMUL.FTZ R140, R140, R13.reuse ;  /* 0x0000000d8c8c7220 */ /* 0x080fe20000410000 */
[-C--:B------:R-:W-:Y:S01]  /*5630*/  FMUL.FTZ R141, R141, R13.reuse ;  /* 0x0000000d8d8d7220 */ /* 0x080fe20000410000 */
[-C--:B------:R-:W-:Y:S01]  /*5640*/  FMUL.FTZ R144, R144, R13.reuse ;  /* 0x0000000d90907220 */ /* 0x080fe20000410000 */
[-C--:B------:R-:W-:Y:S01]  /*5650*/  FMUL.FTZ R145, R145, R13.reuse ;  /* 0x0000000d91917220 */ /* 0x080fe20000410000 */
[----:B------:R-:W4:Y:S01]  /*5660*/  MUFU.EX2 R14, R14 ;  /* 0x0000000e000e7308 */ /* 0x000f220000000800 */
[----:B--2---:R-:W-:Y:S01]  /*5670*/  FADD.FTZ R152, R12, R181 ;  /* 0x000000b50c987221 */ /* 0x004fe20000010000 */
[-C--:B------:R-:W-:Y:S01]  /*5680*/  FMUL.FTZ R148, R148, R13.reuse ;  /* 0x0000000d94947220 */ /* 0x080fe20000410000 */
[----:B------:R-:W-:Y:S01]  /*5690*/  FMUL.FTZ R149, R149, R13 ;  /* 0x0000000d95957220 */ /* 0x000fe20000410000 */
[-C--:B------:R-:W-:Y:S01]  /*56a0*/  FMUL.FTZ R26, R26, R172.reuse ;  /* 0x000000ac1a1a7220 */ /* 0x080fe20000410000 */
[-C--:B------:R-:W-:Y:S01]  /*56b0*/  FMUL.FTZ R27, R27, R172.reuse ;  /* 0x000000ac1b1b7220 */ /* 0x080fe20000410000 */
[-C--:B------:R-:W-:Y:S01]  /*56c0*/  FMUL.FTZ R30, R30, R172.reuse ;  /* 0x000000ac1e1e7220 */ /* 0x080fe20000410000 */
[----:B------:R-:W-:Y:S01]  /*56d0*/  FMUL.FTZ R31, R31, R172 ;  /* 0x000000ac1f1f7220 */ /* 0x000fe20000410000 */
[----:B------:R-:W2:Y:S01]  /*56e0*/  MUFU.EX2 R21, R21 ;  /* 0x0000001500157308 */ /* 0x000ea20000000800 */
[----:B---3--:R-:W-:Y:S01]  /*56f0*/  FADD.FTZ R173, R15, R152 ;  /* 0x000000980fad7221 */ /* 0x008fe20000010000 */
[----:B------:R-:W-:Y:S01]  /*5700*/  F2FP.F16.F32.PACK_AB R152, R171, R174 ;  /* 0x000000aeab98723e */ /* 0x000fe200000000ff */
[-C--:B------:R-:W-:Y:S01]  /*5710*/  FMUL.FTZ R34, R34, R172.reuse ;  /* 0x000000ac22227220 */ /* 0x080fe20000410000 */
[-C--:B------:R-:W-:Y:S01]  /*5720*/  FMUL.FTZ R35, R35, R172.reuse ;  /* 0x000000ac23237220 */ /* 0x080fe20000410000 */
[-C--:B------:R-:W-:Y:S01]  /*5730*/  FMUL.FTZ R38, R38, R172.reuse ;  /* 0x000000ac26267220 */ /* 0x080fe20000410000 */
[-C--:B------:R-:W-:Y:S01]  /*5740*/  FMUL.FTZ R39, R39, R172.reuse ;  /* 0x000000ac27277220 */ /* 0x080fe20000410000 */
[-C--:B------:R-:W-:Y:S01]  /*5750*/  FMUL.FTZ R42, R42, R172.reuse ;  /* 0x000000ac2a2a7220 */ /* 0x080fe20000410000 */
[----:B------:R-:W3:Y:S01]  /*5760*/  MUFU.EX2 R160, R160 ;  /* 0x000000a000a07308 */ /* 0x000ee20000000800 */
[----:B----4-:R-:W-:Y:S01]  /*5770*/  FADD.FTZ R180, R14, R173 ;  /* 0x000000ad0eb47221 */ /* 0x010fe20000010000 */
[-C--:B------:R-:W-:Y:S01]  /*5780*/  FMUL.FTZ R43, R43, R172.reuse ;  /* 0x000000ac2b2b7220 */ /* 0x080fe20000410000 */
[-C--:B------:R-:W-:Y:S01]  /*5790*/  FMUL.FTZ R46, R46, R172.reuse ;  /* 0x000000ac2e2e7220 */ /* 0x080fe20000410000 */
[-C--:B------:R-:W-:Y:S01]  /*57a0*/  FMUL.FTZ R47, R47, R172.reuse ;  /* 0x000000ac2f2f7220 */ /* 0x080fe20000410000 */
[-C--:B------:R-:W-:Y:S01]  /*57b0*/  FMUL.FTZ R50, R50, R172.reuse ;  /* 0x000000ac32327220 */ /* 0x080fe20000410000 */
[-C--:B------:R-:W-:Y:S01]  /*57c0*/  FMUL.FTZ R51, R51, R172.reuse ;  /* 0x000000ac33337220 */ /* 0x080fe20000410000 */
[-C--:B------:R-:W-:Y:S01]  /*57d0*/  FMUL.FTZ R54, R54, R172.reuse ;  /* 0x000000ac36367220 */ /* 0x080fe20000410000 */
[----:B------:R4:W-:Y:S01]  /*57e0*/  MUFU.EX2 R3, R154 ;  /* 0x0000009a00037308 */ /* 0x0009e20000000800 */
[----:B--2---:R-:W-:Y:S01]  /*57f0*/  FADD.FTZ R171, R21, R180 ;  /* 0x000000b415ab7221 */ /* 0x004fe20000010000 */
[-C--:B------:R-:W-:Y:S01]  /*5800*/  FMUL.FTZ R55, R55, R172.reuse ;  /* 0x000000ac37377220 */ /* 0x080fe20000410000 */
[-C--:B------:R-:W-:Y:S01]  /*5810*/  FMUL.FTZ R58, R58, R172.reuse ;  /* 0x000000ac3a3a7220 */ /* 0x080fe20000410000 */
[-C--:B------:R-:W-:Y:S01]  /*5820*/  FMUL.FTZ R59, R59, R172.reuse ;  /* 0x000000ac3b3b7220 */ /* 0x080fe20000410000 */
[-C--:B------:R-:W-:Y:S01]  /*5830*/  FMUL.FTZ R62, R62, R172.reuse ;  /* 0x000000ac3e3e7220 */ /* 0x080fe20000410000 */
[-C--:B------:R-:W-:Y:S01]  /*5840*/  FMUL.FTZ R63, R63, R172.reuse ;  /* 0x000000ac3f3f7220 */ /* 0x080fe20000410000 */
[----:B------:R-:W-:Y:S01]  /*5850*/  FMUL.FTZ R66, R66, R172 ;  /* 0x000000ac42427220 */ /* 0x000fe20000410000 */
[----:B------:R-:W2:Y:S01]  /*5860*/  MUFU.EX2 R20, R20 ;  /* 0x0000001400147308 */ /* 0x000ea20000000800 */
[----:B----4-:R-:W-:Y:S01]  /*5870*/  FADD.FTZ R154, R156, R153 ;  /* 0x000000999c9a7221 */ /* 0x010fe20000010000 */
[----:B------:R-:W-:Y:S01]  /*5880*/  F2FP.F16.F32.PACK_AB R156, R157, R156 ;  /* 0x0000009c9d9c723e */ /* 0x000fe200000000ff */
[-C--:B------:R-:W-:Y:S01]  /*5890*/  FMUL.FTZ R67, R67, R172.reuse ;  /* 0x000000ac43437220 */ /* 0x080fe20000410000 */
[----:B------:R-:W-:Y:S01]  /*58a0*/  FMUL.FTZ R70, R70, R172 ;  /* 0x000000ac46467220 */ /* 0x000fe20000410000 */
[----:B------:R-:W-:Y:S01]  /*58b0*/  FADD.FTZ R153, R157, R154 ;  /* 0x0000009a9d997221 */ /* 0x000fe20000010000 */
[----:B------:R-:W-:Y:S01]  /*58c0*/  F2FP.F16.F32.PACK_AB R157, R15, R12 ;  /* 0x0000000c0f9d723e */ /* 0x000fe200000000ff */
[----:B------:R-:W-:Y:S01]  /*58d0*/  FMUL.FTZ R71, R71, R172 ;  /* 0x000000ac47477220 */ /* 0x000fe20000410000 */
[----:B------:R-:W4:Y:S01]  /*58e0*/  MUFU.EX2 R161, R161 ;  /* 0x000000a100a17308 */ /* 0x000f220000000800 */
[----:B------:R-:W-:Y:S01]  /*58f0*/  FADD.FTZ R154, R158, R153 ;  /* 0x000000999e9a7221 */ /* 0x000fe20000010000 */
[----:B------:R-:W-:Y:S01]  /*5900*/  F2FP.F16.F32.PACK_AB R158, R159, R158 ;  /* 0x0000009e9f9e723e */ /* 0x000fe200000000ff */
[-C--:B------:R-:W-:Y:S01]  /*5910*/  FMUL.FTZ R74, R74, R172.reuse ;  /* 0x000000ac4a4a7220 */ /* 0x080fe20000410000 */
[-C--:B------:R-:W-:Y:S01]  /*5920*/  FMUL.FTZ R75, R75, R172.reuse ;  /* 0x000000ac4b4b7220 */ /* 0x080fe20000410000 */
[----:B------:R-:W-:Y:S01]  /*5930*/  FADD.FTZ R153, R159, R154 ;  /* 0x0000009a9f997221 */ /* 0x000fe20000010000 */
[----:B------:R-:W-:Y:S01]  /*5940*/  F2FP.F16.F32.PACK_AB R154, R176, R155 ;  /* 0x0000009bb09a723e */ /* 0x000fe200000000ff */
[----:B------:R-:W-:Y:S01]  /*5950*/  FMUL.FTZ R78, R78, R172 ;  /* 0x000000ac4e4e7220 */ /* 0x000fe20000410000 */
[----:B------:R-:W5:Y:S01]  /*5960*/  MUFU.EX2 R177, R177 ;  /* 0x000000b100b17308 */ /* 0x000f620000000800 */
[----:B---3--:R-:W-:Y:S01]  /*5970*/  FADD.FTZ R174, R160, R153 ;  /* 0x00000099a0ae7221 */ /* 0x008fe20000010000 */
[----:B------:R-:W-:Y:S01]  /*5980*/  F2FP.F16.F32.PACK_AB R153, R10, R9 ;  /* 0x000000090a99723e */ /* 0x000fe200000000ff */
[----:B--2---:R-:W-:Y:S01]  /*5990*/  FADD.FTZ R10, R20, R171 ;  /* 0x000000ab140a7221 */ /* 0x004fe20000010000 */
[----:B------:R-:W-:Y:S01]  /*59a0*/  F2FP.F16.F32.PACK_AB R155, R164, R11 ;  /* 0x0000000ba49b723e */ /* 0x000fe200000000ff */
[----:B------:R-:W-:Y:S01]  /*59b0*/  BAR.SYNC.DEFER_BLOCKING 0xf, 0x100 ;  /* 0x03c4000000007b1d */ /* 0x000fe20000010000 */
[----:B------:R-:W-:Y:S01]  /*59c0*/  F2FP.F16.F32.PACK_AB R159, R21, R14 ;  /* 0x0000000e159f723e */ /* 0x000fe200000000ff */
[-C--:B------:R-:W-:Y:S01]  /*59d0*/  FMUL.FTZ R79, R79, R172.reuse ;  /* 0x000000ac4f4f7220 */ /* 0x080fe20000410000 */
[----:B------:R-:W-:Y:S01]  /*59e0*/  FMUL.FTZ R82, R82, R172 ;  /* 0x000000ac52527220 */ /* 0x000fe20000410000 */
[C---:B----4-:R-:W-:Y:S01]  /*59f0*/  FADD.FTZ R9, R161.reuse, R174 ;  /* 0x000000aea1097221 */ /* 0x050fe20000010000 */
[----:B------:R-:W-:Y:S01]  /*5a00*/  F2FP.F16.F32.PACK_AB R160, R161, R160 ;  /* 0x000000a0a1a0723e */ /* 0x000fe200000000ff */
[----:B------:R-:W0:Y:S01]  /*5a10*/  MUFU.EX2 R168, R168 ;  /* 0x000000a800a87308 */ /* 0x000e220000000800 */
[-C--:B------:R-:W-:Y:S01]  /*5a20*/  FMUL.FTZ R83, R83, R172.reuse ;  /* 0x000000ac53537220 */ /* 0x080fe20000410000 */
[-C--:B------:R-:W-:Y:S01]  /*5a30*/  FMUL.FTZ R86, R86, R172.reuse ;  /* 0x000000ac56567220 */ /* 0x080fe20000410000 */
[-C--:B------:R-:W-:Y:S01]  /*5a40*/  FMUL.FTZ R87, R87, R172.reuse ;  /* 0x000000ac57577220 */ /* 0x080fe20000410000 */
[-C--:B------:R-:W-:Y:S01]  /*5a50*/  FMUL.FTZ R90, R90, R172.reuse ;  /* 0x000000ac5a5a7220 */ /* 0x080fe20000410000 */
[----:B------:R-:W-:Y:S01]  /*5a60*/  FMUL.FTZ R91, R91, R172 ;  /* 0x000000ac5b5b7220 */ /* 0x000fe20000410000 */
[C---:B-----5:R-:W-:Y:S01]  /*5a70*/  FADD.FTZ R10, R177.reuse, R10 ;  /* 0x0000000ab10a7221 */ /* 0x060fe20000010000 */
[----:B------:R-:W-:Y:S01]  /*5a80*/  F2FP.F16.F32.PACK_AB R161, R177, R20 ;  /* 0x00000014b1a1723e */ /* 0x000fe200000000ff */
[----:B------:R-:W2:Y:S01]  /*5a90*/  MUFU.EX2 R6, R6 ;  /* 0x0000000600067308 */ /* 0x000ea20000000800 */
[-C--:B------:R-:W-:Y:S01]  /*5aa0*/  FMUL.FTZ R94, R94, R172.reuse ;  /* 0x000000ac5e5e7220 */ /* 0x080fe20000410000 */
[-C--:B------:R-:W-:Y:S01]  /*5ab0*/  FMUL.FTZ R95, R95, R172.reuse ;  /* 0x000000ac5f5f7220 */ /* 0x080fe20000410000 */
[-C--:B------:R-:W-:Y:S01]  /*5ac0*/  FMUL.FTZ R98, R98, R172.reuse ;  /* 0x000000ac62627220 */ /* 0x080fe20000410000 */
[-C--:B------:R-:W-:Y:S01]  /*5ad0*/  FMUL.FTZ R99, R99, R172.reuse ;  /* 0x000000ac63637220 */ /* 0x080fe20000410000 */
[-C--:B------:R-:W-:Y:S01]  /*5ae0*/  FMUL.FTZ R102, R102, R172.reuse ;  /* 0x000000ac66667220 */ /* 0x080fe20000410000 */
[-C--:B------:R-:W-:Y:S01]  /*5af0*/  FMUL.FTZ R103, R103, R172.reuse ;  /* 0x000000ac67677220 */ /* 0x080fe20000410000 */
[-C--:B------:R-:W-:Y:S01]  /*5b00*/  FMUL.FTZ R106, R106, R172.reuse ;  /* 0x000000ac6a6a7220 */ /* 0x080fe20000410000 */
[----:B------:R-:W3:Y:S01]  /*5b10*/  MUFU.EX2 R175, R175 ;  /* 0x000000af00af7308 */ /* 0x000ee20000000800 */
[----:B0-----:R-:W-:Y:S01]  /*5b20*/  FADD.FTZ R162, R168, R9 ;  /* 0x00000009a8a27221 */ /* 0x001fe20000010000 */
[----:B------:R-:W-:Y:S01]  /*5b30*/  FADD.FTZ R9, R3, R10 ;  /* 0x0000000a03097221 */ /* 0x000fe20000010000 */
[----:B------:R0:W-:Y:S01]  /*5b40*/  STSM.16.M88.4 [R22+0x26800], R152 ;  /* 0x0268009816007844 */ /* 0x0001e20000000200 */
[-C--:B------:R-:W-:Y:S01]  /*5b50*/  FMUL.FTZ R107, R107, R172.reuse ;  /* 0x000000ac6b6b7220 */ /* 0x080fe20000410000 */
[-C--:B------:R-:W-:Y:S01]  /*5b60*/  FMUL.FTZ R110, R110, R172.reuse ;  /* 0x000000ac6e6e7220 */ /* 0x080fe20000410000 */
[-C--:B------:R-:W-:Y:S01]  /*5b70*/  FMUL.FTZ R111, R111, R172.reuse ;  /* 0x000000ac6f6f7220 */ /* 0x080fe20000410000 */
[----:B------:R0:W-:Y:S01]  /*5b80*/  STSM.16.M88.4 [R19], R156 ;  /* 0x0000009c13007844 */ /* 0x0001e20000000200 */
[----:B------:R4:W5:Y:S01]  /*5b90*/  MUFU.EX2 R166, R163 ;  /* 0x000000a300a67308 */ /* 0x0009620000000800 */
[----:B--2---:R-:W-:Y:S01]  /*5ba0*/  FADD.FTZ R9, R6, R9 ;  /* 0x0000000906097221 */ /* 0x004fe20000010000 */
[-C--:B------:R-:W-:Y:S01]  /*5bb0*/  FMUL.FTZ R114, R114, R172.reuse ;  /* 0x000000ac72727220 */ /* 0x080fe20000410000 */
[-C--:B------:R-:W-:Y:S01]  /*5bc0*/  FMUL.FTZ R115, R115, R172.reuse ;  /* 0x000000ac73737220 */ /* 0x080fe20000410000 */
[-C--:B------:R-:W-:Y:S01]  /*5bd0*/  FMUL.FTZ R118, R118, R172.reuse ;  /* 0x000000ac76767220 */ /* 0x080fe20000410000 */
[-C--:B------:R-:W-:Y:S01]  /*5be0*/  FMUL.FTZ R119, R119, R172.reuse ;  /* 0x000000ac77777220 */ /* 0x080fe20000410000 */
[-C--:B------:R-:W-:Y:S01]  /*5bf0*/  FMUL.FTZ R122, R122, R172.reuse ;  /* 0x000000ac7a7a7220 */ /* 0x080fe20000410000 */
[-C--:B------:R-:W-:Y:S01]  /*5c00*/  FMUL.FTZ R123, R123, R172.reuse ;  /* 0x000000ac7b7b7220 */ /* 0x080fe20000410000 */
[----:B------:R-:W2:Y:S01]  /*5c10*/  MUFU.EX2 R165, R165 ;  /* 0x000000a500a57308 */ /* 0x000ea20000000800 */
[----:B---3--:R-:W-:Y:S01]  /*5c20*/  FADD.FTZ R162, R175, R162 ;  /* 0x000000a2afa27221 */ /* 0x008fe20000010000 */
[----:B----4-:R-:W-:Y:S01]  /*5c30*/  F2FP.F16.F32.PACK_AB R163, R6, R3 ;  /* 0x0000000306a3723e */ /* 0x010fe200000000ff */
[-C--:B------:R-:W-:Y:S01]  /*5c40*/  FMUL.FTZ R126, R126, R172.reuse ;  /* 0x000000ac7e7e7220 */ /* 0x080fe20000410000 */
[-C--:B------:R-:W-:Y:S01]  /*5c50*/  FMUL.FTZ R127, R127, R172.reuse ;  /* 0x000000ac7f7f7220 */ /* 0x080fe20000410000 */
[-C--:B------:R-:W-:Y:S01]  /*5c60*/  FMUL.FTZ R130, R130, R172.reuse ;  /* 0x000000ac82827220 */ /* 0x080fe20000410000 */
[-C--:B------:R-:W-:Y:S01]  /*5c70*/  FMUL.FTZ R131, R131, R172.reuse ;  /* 0x000000ac83837220 */ /* 0x080fe20000410000 */
[-C--:B------:R-:W-:Y:S01]  /*5c80*/  FMUL.FTZ R134, R134, R172.reuse ;  /* 0x000000ac86867220 */ /* 0x080fe20000410000 */
[----:B------:R-:W3:Y:S01]  /*5c90*/  MUFU.EX2 R179, R179 ;  /* 0x000000b300b37308 */ /* 0x000ee20000000800 */
[----:B-----5:R-:W-:Y:S01]  /*5ca0*/  FADD.FTZ R10, R166, R9 ;  /* 0x00000009a60a7221 */ /* 0x020fe20000010000 */
[-C--:B------:R-:W-:Y:S01]  /*5cb0*/  FMUL.FTZ R135, R135, R172.reuse ;  /* 0x000000ac87877220 */ /* 0x080fe20000410000 */
[-C--:B------:R-:W-:Y:S01]  /*5cc0*/  FMUL.FTZ R138, R138, R172.reuse ;  /* 0x000000ac8a8a7220 */ /* 0x080fe20000410000 */
[-C--:B------:R-:W-:Y:S01]  /*5cd0*/  FMUL.FTZ R139, R139, R172.reuse ;  /* 0x000000ac8b8b7220 */ /* 0x080fe20000410000 */
[-C--:B------:R-:W-:Y:S01]  /*5ce0*/  FMUL.FTZ R142, R142, R172.reuse ;  /* 0x000000ac8e8e7220 */ /* 0x080fe20000410000 */
[-C--:B------:R-:W-:Y:S01]  /*5cf0*/  FMUL.FTZ R143, R143, R172.reuse ;  /* 0x000000ac8f8f7220 */ /* 0x080fe20000410000 */
[----:B------:R-:W-:Y:S01]  /*5d00*/  FMUL.FTZ R146, R146, R172 ;  /* 0x000000ac92927220 */ /* 0x000fe20000410000 */
[----:B------:R-:W4:Y:S01]  /*5d10*/  MUFU.EX2 R178, R178 ;  /* 0x000000b200b27308 */ /* 0x000f220000000800 */
[----:B--2---:R-:W-:Y:S01]  /*5d20*/  FADD.FTZ R11, R165, R162 ;  /* 0x000000a2a50b7221 */ /* 0x004fe20000010000 */
[----:B------:R-:W-:Y:S01]  /*5d30*/  F2FP.F16.F32.PACK_AB R162, R175, R168 ;  /* 0x000000a8afa2723e */ /* 0x000fe200000000ff */
[-C--:B------:R-:W-:Y:S01]  /*5d40*/  FMUL.FTZ R147, R147, R172.reuse ;  /* 0x000000ac93937220 */ /* 0x080fe20000410000 */
[-C--:B------:R-:W-:Y:S01]  /*5d50*/  FMUL.FTZ R150, R150, R172.reuse ;  /* 0x000000ac96967220 */ /* 0x080fe20000410000 */
[----:B------:R-:W-:-:S02]  /*5d60*/  FMUL.FTZ R151, R151, R172 ;  /* 0x000000ac97977220 */ /* 0x000fc40000410000 */
[----:B------:R0:W-:Y:S01]  /*5d70*/  STSM.16.M88.4 [R184], R160 ;  /* 0x000000a0b8007844 */ /* 0x0001e20000000200 */
[----:B------:R-:W2:Y:S01]  /*5d80*/  MUFU.EX2 R167, R167 ;  /* 0x000000a700a77308 */ /* 0x000ea20000000800 */
[----:B---3--:R-:W-:-:S07]  /*5d90*/  FADD.FTZ R10, R179, R10 ;  /* 0x0000000ab30a7221 */ /* 0x008fce0000010000 */
[----:B------:R-:W3:Y:S01]  /*5da0*/  MUFU.EX2 R169, R169 ;  /* 0x000000a900a97308 */ /* 0x000ee20000000800 */
[C---:B----4-:R-:W-:Y:S01]  /*5db0*/  F2FP.F16.F32.PACK_AB R164, R178.reuse, R165 ;  /* 0x000000a5b2a4723e */ /* 0x050fe200000000ff */
[----:B------:R-:W-:Y:S01]  /*5dc0*/  FADD.FTZ R12, R178, R11 ;  /* 0x0000000bb20c7221 */ /* 0x000fe20000010000 */
[----:B------:R-:W-:-:S05]  /*5dd0*/  F2FP.F16.F32.PACK_AB R165, R179, R166 ;  /* 0x000000a6b3a5723e */ /* 0x000fca00000000ff */
[----:B------:R-:W4:Y:S01]  /*5de0*/  MUFU.EX2 R170, R170 ;  /* 0x000000aa00aa7308 */ /* 0x000f220000000800 */
[----:B--2---:R-:W-:Y:S01]  /*5df0*/  FADD.FTZ R9, R167, R10 ;  /* 0x0000000aa7097221 */ /* 0x004fe20000010000 */
[----:B---3--:R-:W-:Y:S01]  /*5e00*/  F2FP.F16.F32.PACK_AB R166, R8, R169 ;  /* 0x000000a908a6723e */ /* 0x008fe200000000ff */
[----:B------:R-:W-:-:S04]  /*5e10*/  FADD.FTZ R3, R169, R12 ;  /* 0x0000000ca9037221 */ /* 0x000fc80000010000 */
[----:B------:R-:W-:Y:S01]  /*5e20*/  FADD.FTZ R6, R8, R3 ;  /* 0x0000000308067221 */ /* 0x000fe20000010000 */
[C---:B----4-:R-:W-:Y:S01]  /*5e30*/  F2FP.F16.F32.PACK_AB R167, R170.reuse, R167 ;  /* 0x000000a7aaa7723e */ /* 0x050fe200000000ff */
[----:B------:R-:W-:-:S04]  /*5e40*/  FADD.FTZ R3, R170, R9 ;  /* 0x00000009aa037221 */ /* 0x000fc80000010000 */
[----:B------:R0:W-:Y:S01]  /*5e50*/  STSM.16.M88.4 [R23], R164 ;  /* 0x000000a417007844 */ /* 0x0001e20000000200 */
[----:B------:R-:W-:Y:S05]  /*5e60*/  @!P0 BRA `(.L_x_37) ;  /* 0x0000000000048947 */ /* 0x000fea0003800000 */
[----:B------:R-:W-:Y:S01]  /*5e70*/  BPT.TRAP 0x1 ;  /* 0x000000040000795c */ /* 0x000fe20000300000 */
.L_x_37:
[----:B------:R2:W3:Y:S01]  /*5e80*/  SYNCS.PHASECHK.TRANS64.TRYWAIT P2, [UR21+0x28c50], R7 ;  /* 0x028c5007ff0075a7 */ /* 0x0004e20008040155 */
[----:B------:R-:W-:Y:S05]  /*5e90*/  @!P0 BRA `(.L_x_38) ;  /* 0x0000000000048947 */ /* 0x000fea0003800000 */
[----:B------:R-:W-:Y:S01]  /*5ea0*/  BPT.TRAP 0x1 ;  /* 0x000000040000795c */ /* 0x000fe20000300000 */
.L_x_38:
[----:B---3--:R-:W-:Y:S05]  /*5eb0*/  @P2 BRA `(.L_x_39) ;  /* 0x0000000000082947 */ /* 0x008fea0003800000 */
[----:B------:R-:W3:Y:S02]  /*5ec0*/  SYNCS.PHASECHK.TRANS64.TRYWAIT P2, [UR21+0x28c50], R7 ;  /* 0x028c5007ff0075a7 */ /* 0x000ee40008040155 */
[----:B---3--:R-:W-:Y:S05]  /*5ed0*/  @!P2 BRA `(.L_x_40) ;  /* 0x0000006c008ca947 */ /* 0x008fea0003800000 */
.L_x_39:
[----:B------:R-:W-:Y:S01]  /*5ee0*/  ULEA UR10, UR47, UR52, 0xc ;  /* 0x000000342f0a7291 */ /* 0x000fe2000f8e603f */
[----:B------:R-:W-:Y:S01]  /*5ef0*/  WARPGROUP.ARRIVE ;  /* 0x00000000000079c5 */ /* 0x000fe20000000000 */
[----:B------:R-:W-:-:S05]  /*5f00*/  UMOV UR7, 0x40000040 ;  /* 0x4000004000077882 */ /* 0x000fca0000000000 */
[----:B------:R-:W-:Y:S02]  /*5f10*/  UMOV UR6, UR10 ;  /* 0x0000000a00067c82 */ /* 0x000fe40008000000 */
        /* <DEDUP_REMOVED lines=25> */
[----:B----4-:R-:W4:Y:S02]  /*60b0*/  FENCE.VIEW.ASYNC.S ;  /* 0x00000000000073c6 */ /* 0x010f240000000000 */
[----:B----4-:R-:W-:Y:S01]  /*60c0*/  NOP ;  /* 0x0000000000007918 */ /* 0x010fe20000000000 */
[----:B------:R-:W-:Y:S06]  /*60d0*/  BAR.ARV 0xe, 0x100 ;  /* 0x0384000000007b1d */ /* 0x000fec0000002000 */
[----:B------:R-:W-:Y:S05]  /*60e0*/  @!P0 BRA `(.L_x_41) ;  /* 0x0000000000048947 */ /* 0x000fea0003800000 */
[----:B------:R-:W-:Y:S01]  /*60f0*/  BPT.TRAP 0x1 ;  /* 0x000000040000795c */ /* 0x000fe20000300000 */
.L_x_41:
[----:B------:R-:W-:Y:S01]  /*6100*/  UIADD3 UR21, UR21, 0x28c60, URZ ;  /* 0x00028c6015157890 */ /* 0x000fe2000fffe03f */
[----:B---3--:R-:W-:Y:S01]  /*6110*/  IMAD.MOV.U32 R8, RZ, RZ, R5 ;  /* 0x000000ffff087224 */ /* 0x008fe200078e0005 */
[----:B------:R-:W-:Y:S01]  /*6120*/  UMOV UR22, UR47 ;  /* 0x0000002f00167c82 */ /* 0x000fe20008000000 */
[----:B------:R-:W-:Y:S01]  /*6130*/  IMAD.MOV.U32 R13, RZ, RZ, R4 ;  /* 0x000000ffff0d7224 */ /* 0x000fe200078e0004 */
[----:B------:R-:W-:-:S09]  /*6140*/  UPRMT UR21, UR39, 0x654, UR21 ;  /* 0x0000065427157896 */ /* 0x000fd20008000015 */
[----:B------:R-:W-:Y:S01]  /*6150*/  SYNCS.ARRIVE.TRANS64.RED.A1T0 RZ, [UR21], RZ ;  /* 0x000000ffffff79a7 */ /* 0x000fe20008100415 */
[----:B------:R-:W-:Y:S05]  /*6160*/  @P1 BRA `(.L_x_42) ;  /* 0xffffffe000c41947 */ /* 0x000fea000383ffff */
.L_x_31:
[----:B-1234-:R-:W1:Y:S01]  /*6170*/  SHFL.BFLY PT, R7, R6, 0x2, 0x1f ;  /* 0x0c401f0006077f89 */ /* 0x01ee6200000e0000 */
[----:B------:R-:W-:Y:S01]  /*6180*/  IMAD.U32 R14, RZ, RZ, UR20 ;  /* 0x00000014ff0e7e24 */ /* 0x000fe2000f8e00ff */
[----:B------:R-:W-:Y:S02]  /*6190*/  UIADD3 UR36, UR36, 0x1, URZ ;  /* 0x0000000124247890 */ /* 0x000fe4000fffe03f */
[----:B------:R-:W2:Y:S01]  /*61a0*/  SHFL.BFLY PT, R8, R3, 0x2, 0x1f ;  /* 0x0c401f0003087f89 */ /* 0x000ea200000e0000 */
[----:B------:R-:W-:Y:S08]  /*61b0*/  BAR.ARV 0x8, 0x100 ;  /* 0x0204000000007b1d */ /* 0x000ff00000002000 */
[----:B------:R-:W-:Y:S01]  /*61c0*/  BAR.SYNC.DEFER_BLOCKING 0xf, 0x100 ;  /* 0x03c4000000007b1d */ /* 0x000fe20000010000 */
[----:B-1----:R-:W-:Y:S01]  /*61d0*/  FADD.FTZ R7, R7, R6 ;  /* 0x0000000607077221 */ /* 0x002fe20000010000 */
[----:B------:R-:W-:-:S02]  /*61e0*/  IMAD.MOV.U32 R6, RZ, RZ, RZ ;  /* 0x000000ffff067224 */ /* 0x000fc400078e00ff */
[----:B--2---:R-:W-:Y:S02]  /*61f0*/  FADD.FTZ R9, R8, R3 ;  /* 0x0000000308097221 */ /* 0x004fe40000010000 */
[----:B------:R-:W1:Y:S01]  /*6200*/  SHFL.BFLY PT, R0, R7, 0x1, 0x1f ;  /* 0x0c201f0007007f89 */ /* 0x000e6200000e0000 */
[----:B------:R-:W-:Y:S01]  /*6210*/  MOV R8, RZ ;  /* 0x000000ff00087202 */ /* 0x000fe20000000f00 */
[----:B------:R-:W-:Y:S01]  /*6220*/  IMAD.U32 R3, RZ, RZ, UR47 ;  /* 0x0000002fff037e24 */ /* 0x000fe2000f8e00ff */
[----:B------:R-:W-:Y:S01]  /*6230*/  UIADD3 UR47, UR47, 0x1, URZ ;  /* 0x000000012f2f7890 */ /* 0x000fe2000fffe03f */
[----:B------:R-:W2:Y:S03]  /*6240*/  SHFL.BFLY PT, R10, R9, 0x1, 0x1f ;  /* 0x0c201f00090a7f89 */ /* 0x000ea600000e0000 */
[----:B------:R-:W-:-:S04]  /*6250*/  UISETP.NE.AND UP0, UPT, UR47, 0x2, UPT ;  /* 0x000000022f00788c */ /* 0x000fc8000bf05270 */
[----:B------:R-:W-:Y:S02]  /*6260*/  USEL UR4, URZ, 0x1, UP0 ;  /* 0x000000013f047887 */ /* 0x000fe40008000000 */
[----:B------:R-:W-:Y:S02]  /*6270*/  USEL UR47, UR47, URZ, UP0 ;  /* 0x0000003f2f2f7287 */ /* 0x000fe40008000000 */
[----:B------:R-:W-:Y:S01]  /*6280*/  ULOP3.LUT UR37, UR37, UR4, URZ, 0x3c, !UPT ;  /* 0x0000000425257292 */ /* 0x000fe2000f8e3c3f */
[----:B-1----:R-:W-:Y:S01]  /*6290*/  FADD.FTZ R11, R7, R0 ;  /* 0x00000000070b7221 */ /* 0x002fe20000010000 */
[----:B------:R-:W-:Y:S02]  /*62a0*/  IMAD.MOV R0, RZ, RZ, -R18 ;  /* 0x000000ffff007224 */ /* 0x000fe400078e0a12 */
[----:B--2---:R-:W-:Y:S02]  /*62b0*/  FADD.FTZ R10, R9, R10 ;  /* 0x0000000a090a7221 */ /* 0x004fe40000010000 */
[----:B------:R-:W-:Y:S01]  /*62c0*/  FSETP.NE.FTZ.AND P0, PT, R11, RZ, PT ;  /* 0x000000ff0b00720b */ /* 0x000fe20003f15000 */
[----:B------:R-:W-:Y:S01]  /*62d0*/  IMAD.U32 R9, RZ, RZ, UR20 ;  /* 0x00000014ff097e24 */ /* 0x000fe2000f8e00ff */
[----:B------:R-:W-:-:S02]  /*62e0*/  ISETP.NE.AND P2, PT, R17, R0, PT ;  /* 0x000000001100720c */ /* 0x000fc40003f45270 */
[----:B------:R-:W-:-:S09]  /*62f0*/  FSETP.NE.FTZ.AND P1, PT, R10, RZ, PT ;  /* 0x000000ff0a00720b */ /* 0x000fd20003f35000 */
[----:B------:R-:W1:Y:S01]  /*6300*/  @P0 MUFU.RCP R8, R11 ;  /* 0x0000000b00080308 */ /* 0x000e620000001000 */
[----:B------:R-:W-:Y:S01]  /*6310*/  @P0 FMUL.FTZ R9, R9, 0.69314718246459960938 ;  /* 0x3f31721809090820 */ /* 0x000fe20000410000 */
[----:B------:R-:W-:Y:S01]  /*6320*/  @!P2 IMAD R0, R3, 0x40, R2 ;  /* 0x000000400300a824 */ /* 0x000fe200078e0202 */
[----:B------:R-:W-:-:S04]  /*6330*/  MOV R3, 0xff800000 ;  /* 0xff80000000037802 */ /* 0x000fc80000000f00 */
[----:B------:R-:W-:Y:S01]  /*6340*/  @!P2 LEA R13, R0, UR42, 0x2 ;  /* 0x0000002a000dac11 */ /* 0x000fe2000f8e10ff */
[----:B------:R-:W2:Y:S01]  /*6350*/  @P1 MUFU.RCP R6, R10 ;  /* 0x0000000a00061308 */ /* 0x000ea20000001000 */
[----:B------:R-:W-:-:S07]  /*6360*/  IMAD.MOV.U32 R0, RZ, RZ, -0x800000 ;  /* 0xff800000ff007424 */ /* 0x000fce00078e00ff */
[----:B------:R-:W3:Y:S01]  /*6370*/  @P0 MUFU.LG2 R11, R11 ;  /* 0x0000000b000b0308 */ /* 0x000ee20000000c00 */
[----:B-1----:R1:W-:Y:S01]  /*6380*/  @!P2 STS [R13+0x28800], R8 ;  /* 0x028800080d00a388 */ /* 0x0023e20000000800 */
[-C--:B------:R-:W-:Y:S01]  /*6390*/  FMUL.FTZ R208, R24, R8.reuse ;  /* 0x0000000818d07220 */ /* 0x080fe20000410000 */
[-C--:B------:R-:W-:Y:S01]  /*63a0*/  FMUL.FTZ R206, R25, R8.reuse ;  /* 0x0000000819ce7220 */ /* 0x080fe20000410000 */
[-C--:B------:R-:W-:Y:S01]  /*63b0*/  FMUL.FTZ R205, R28, R8.reuse ;  /* 0x000000081ccd7220 */ /* 0x080fe20000410000 */
[-C--:B------:R-:W-:Y:S01]  /*63c0*/  FMUL.FTZ R7, R29, R8.reuse ;  /* 0x000000081d077220 */ /* 0x080fe20000410000 */
[-C--:B------:R-:W-:Y:S01]  /*63d0*/  FMUL.FTZ R207, R32, R8.reuse ;  /* 0x0000000820cf7220 */ /* 0x080fe20000410000 */
[-C--:B------:R-:W-:Y:S01]  /*63e0*/  FMUL.FTZ R204, R33, R8.reuse ;  /* 0x0000000821cc7220 */ /* 0x080fe20000410000 */
[----:B------:R3:W4:Y:S01]  /*63f0*/  @P1 MUFU.LG2 R12, R10 ;  /* 0x0000000a000c1308 */ /* 0x0007220000000c00 */
[----:B--2---:R2:W-:Y:S01]  /*6400*/  @!P2 STS [R13+0x28820], R6 ;  /* 0x028820060d00a388 */ /* 0x0045e20000000800 */
        /* <DEDUP_REMOVED lines=58> */
[----:B---3--:R-:W-:Y:S01]  /*67b0*/  @P0 FMUL.FTZ R10, R11, 0.69314718246459960938 ;  /* 0x3f3172180b0a0820 */ /* 0x008fe20000410000 */
[----:B-1----:R-:W-:Y:S01]  /*67c0*/  @P1 FMUL.FTZ R8, R14, 0.69314718246459960938 ;  /* 0x3f3172180e081820 */ /* 0x002fe20000410000 */
[----:B----4-:R-:W-:Y:S01]  /*67d0*/  @P1 FMUL.FTZ R11, R12, 0.69314718246459960938 ;  /* 0x3f3172180c0b1820 */ /* 0x010fe20000410000 */
        /* <DEDUP_REMOVED lines=64> */
[----:B------:R-:W-:Y:S01]  /*6be0*/  @P0 FFMA.FTZ R3, R9, R4, R10 ;  /* 0x0000000409030223 */ /* 0x000fe2000001000a */
[----:B------:R-:W-:Y:S01]  /*6bf0*/  @P1 FFMA.FTZ R0, R8, R5, R11 ;  /* 0x0000000508001223 */ /* 0x000fe2000001000b */
[----:B--2---:R-:W-:Y:S06]  /*6c00*/  BAR.ARV 0xe, 0x100 ;  /* 0x0384000000007b1d */ /* 0x004fec0000002000 */
.L_x_18:
[----:B------:R-:W0:Y:S01]  /*6c10*/  S2UR UR6, SR_SWINHI ;  /* 0x00000000000679c3 */ /* 0x000e220000002f00 */
[----:B------:R-:W-:-:S07]  /*6c20*/  LEA R9, R211, R16, 0x6 ;  /* 0x00000010d3097211 */ /* 0x000fce00078e30ff */
[----:B------:R-:W-:Y:S01]  /*6c30*/  BAR.SYNC.DEFER_BLOCKING 0x1, 0x100 ;  /* 0x0044000000007b1d */ /* 0x000fe20000010000 */
[----:B------:R-:W-:Y:S01]  /*6c40*/  F2FP.F16.F32.PACK_AB R6, R7, R205 ;  /* 0x000000cd0706723e */ /* 0x000fe200000000ff */
[----:B------:R-:W-:Y:S01]  /*6c50*/  USHF.R.S32.HI UR11, URZ, 0x1f, UR44 ;  /* 0x0000001f3f0b7899 */ /* 0x000fe2000801142c */
[----:B------:R-:W-:Y:S02]  /*6c60*/  F2FP.F16.F32.PACK_AB R7, R31, R30 ;  /* 0x0000001e1f07723e */ /* 0x000fe400000000ff */
[----:B------:R-:W-:Y:S01]  /*6c70*/  F2FP.F16.F32.PACK_AB R30, R172, R173 ;  /* 0x000000adac1e723e */ /* 0x000fe200000000ff */
[----:B------:R-:W-:Y:S01]  /*6c80*/  ULDC UR7, c[0x0][0xc44] ;  /* 0x0003110000077ab9 */ /* 0x000fe20000000800 */
[----:B------:R-:W-:Y:S02]  /*6c90*/  F2FP.F16.F32.PACK_AB R31, R87, R86 ;  /* 0x00000056571f723e */ /* 0x000fe400000000ff */
[----:B------:R-:W-:Y:S02]  /*6ca0*/  F2FP.F16.F32.PACK_AB R112, R113, R112 ;  /* 0x000000707170723e */ /* 0x000fe400000000ff */
[----:B------:R-:W-:-:S02]  /*6cb0*/  F2FP.F16.F32.PACK_AB R113, R115, R114 ;  /* 0x000000727371723e */ /* 0x000fc400000000ff */
[----:B------:R-:W-:Y:S02]  /*6cc0*/  F2FP.F16.F32.PACK_AB R114, R117, R116 ;  /* 0x000000747572723e */ /* 0x000fe400000000ff */
[----:B------:R-:W-:Y:S02]  /*6cd0*/  F2FP.F16.F32.PACK_AB R115, R153, R152 ;  /* 0x000000989973723e */ /* 0x000fe400000000ff */
[----:B------:R-:W-:Y:S02]  /*6ce0*/  F2FP.F16.F32.PACK_AB R120, R121, R120 ;  /* 0x000000787978723e */ /* 0x000fe400000000ff */
[----:B------:R-:W-:Y:S02]  /*6cf0*/  F2FP.F16.F32.PACK_AB R121, R155, R154 ;  /* 0x0000009a9b79723e */ /* 0x000fe400000000ff */
[----:B------:R-:W-:Y:S01]  /*6d00*/  F2FP.F16.F32.PACK_AB R161, R162, R161 ;  /* 0x000000a1a2a1723e */ /* 0x000fe200000000ff */
[----:B------:R-:W-:Y:S01]  /*6d10*/  UMOV UR4, UR42 ;  /* 0x0000002a00047c82 */ /* 0x000fe20008000000 */
[----:B0-----:R-:W-:Y:S01]  /*6d20*/  UMOV UR5, UR6 ;  /* 0x0000000600057c82 */ /* 0x001fe20008000000 */
[----:B------:R-:W-:Y:S01]  /*6d30*/  F2FP.F16.F32.PACK_AB R136, R137, R136 ;  /* 0x000000888988723e */ /* 0x000fe200000000ff */
[----:B------:R-:W-:Y:S01]  /*6d40*/  IMAD.U32 R96, RZ, RZ, UR4 ;  /* 0x00000004ff607e24 */ /* 0x000fe2000f8e00ff */
[----:B------:R-:W-:Y:S01]  /*6d50*/  F2FP.F16.F32.PACK_AB R162, R133, R132 ;  /* 0x0000008485a2723e */ /* 0x000fe200000000ff */
[----:B------:R-:W-:Y:S01]  /*6d60*/  IMAD.U32 R97, RZ, RZ, UR5 ;  /* 0x00000005ff617e24 */ /* 0x000fe2000f8e00ff */
[----:B------:R-:W-:Y:S01]  /*6d70*/  F2FP.F16.F32.PACK_AB R163, R164, R163 ;  /* 0x000000a3a4a3723e */ /* 0x000fe200000000ff */
[----:B------:R-:W-:Y:S01]  /*6d80*/  UIADD3 UR5, -UR44, URZ, URZ ;  /* 0x0000003f2c057290 */ /* 0x000fe2000fffe13f */
[----:B------:R-:W-:Y:S01]  /*6d90*/  F2FP.F16.F32.PACK_AB R137, R139, R138 ;  /* 0x0000008a8b89723e */ /* 0x000fe200000000ff */
[--C-:B------:R-:W-:Y:S01]  /*6da0*/  IMAD.WIDE R4, R215, 0x2, R96.reuse ;  /* 0x00000002d7047825 */ /* 0x100fe200078e0260 */
[----:B------:R-:W-:Y:S01]  /*6db0*/  F2FP.F16.F32.PACK_AB R144, R145, R144 ;  /* 0x000000909190723e */ /* 0x000fe200000000ff */
[----:B------:R-:W-:Y:S01]  /*6dc0*/  UIMAD UR7, UR7, UR5, UR43 ;  /* 0x00000005070772a4 */ /* 0x000fe2000f8e022b */
[----:B------:R-:W-:Y:S01]  /*6dd0*/  F2FP.F16.F32.PACK_AB R138, R141, R140 ;  /* 0x0000008c8d8a723e */ /* 0x000fe200000000ff */
[----:B------:R-:W-:Y:S01]  /*6de0*/  IMAD.WIDE R96, R9, 0x2, R96 ;  /* 0x0000000209607825 */ /* 0x000fe200078e0260 */
[C---:B------:R-:W-:Y:S01]  /*6df0*/  IADD3 R25, P2, R4.reuse, 0x60, RZ ;  /* 0x0000006004197810 */ /* 0x040fe20007f5e0ff */
[----:B------:R-:W-:Y:S01]  /*6e00*/  ULDC UR4, c[0x0][0xc] ;  /* 0x0000030000047ab9 */ /* 0x000fe20000000800 */
[----:B------:R-:W-:Y:S01]  /*6e10*/  IADD3 R29, P1, R4, 0x2000, RZ ;  /* 0x00002000041d7810 */ /* 0x000fe20007f3e0ff */
[----:B------:R-:W-:Y:S01]  /*6e20*/  UIADD3 UR40, UR4, UR40, URZ ;  /* 0x0000002804287290 */ /* 0x000fe2000fffe03f */
[----:B------:R-:W-:Y:S01]  /*6e30*/  LOP3.LUT R24, R25, 0x380, RZ, 0xc0, !PT ;  /* 0x0000038019187812 */ /* 0x000fe200078ec0ff */
[----:B------:R-:W-:Y:S01]  /*6e40*/  USHF.R.S32.HI UR10, URZ, 0x1f, UR7 ;  /* 0x0000001f3f0a7899 */ /* 0x000fe20008011407 */
[----:B------:R-:W-:-:S02]  /*6e50*/  LOP3.LUT R28, R29, 0x380, RZ, 0xc0, !PT ;  /* 0x000003801d1c7812 */ /* 0x000fc400078ec0ff */
[----:B------:R-:W-:Y:S02]  /*6e60*/  SHF.R.U64 R24, R24, 0x3, RZ ;  /* 0x0000000318187819 */ /* 0x000fe400000012ff */
[----:B------:R-:W-:Y:S02]  /*6e70*/  IADD3 R11, P4, R4, 0x20, RZ ;  /* 0x00000020040b7810 */ /* 0x000fe40007f9e0ff */
[----:B------:R-:W-:Y:S01]  /*6e80*/  LOP3.LUT R24, R24, R25, RZ, 0x3c, !PT ;  /* 0x0000001918187212 */ /* 0x000fe200078e3cff */
[--C-:B------:R-:W-:Y:S01]  /*6e90*/  IMAD.X R25, RZ, RZ, R5.reuse, P2 ;  /* 0x000000ffff197224 */ /* 0x100fe200010e0605 */
[----:B------:R-:W-:Y:S01]  /*6ea0*/  IADD3 R123, P2, R4, 0x4040, RZ ;  /* 0x00004040047b7810 */ /* 0x000fe20007f5e0ff */
[----:B------:R-:W-:Y:S01]  /*6eb0*/  IMAD.X R9, RZ, RZ, R5, P4 ;  /* 0x000000ffff097224 */ /* 0x000fe200020e0605 */
[----:B------:R-:W-:Y:S02]  /*6ec0*/  SHF.R.U64 R28, R28, 0x3, RZ ;  /* 0x000000031c1c7819 */ /* 0x000fe400000012ff */
[----:B------:R-:W-:-:S02]  /*6ed0*/  LOP3.LUT R122, R123, 0x380, RZ, 0xc0, !PT ;  /* 0x000003807b7a7812 */ /* 0x000fc400078ec0ff */
[----:B------:R-:W-:Y:S02]  /*6ee0*/  LOP3.LUT R8, R11, 0x380, RZ, 0xc0, !PT ;  /* 0x000003800b087812 */ /* 0x000fe400078ec0ff */
[----:B------:R-:W-:Y:S02]  /*6ef0*/  SHF.R.U64 R122, R122, 0x3, RZ ;  /* 0x000000037a7a7819 */ /* 0x000fe400000012ff */
[----:B------:R-:W-:Y:S01]  /*6f00*/  LOP3.LUT R28, R28, R29, RZ, 0x3c, !PT ;  /* 0x0000001d1c1c7212 */ /* 0x000fe200078e3cff */
[----:B------:R-:W-:Y:S01]  /*6f10*/  IMAD.X R29, RZ, RZ, R5, P1 ;  /* 0x000000ffff1d7224 */ /* 0x000fe200008e0605 */
[----:B------:R-:W-:Y:S02]  /*6f20*/  LOP3.LUT R122, R122, R123, RZ, 0x3c, !PT ;  /* 0x0000007b7a7a7212 */ /* 0x000fe400078e3cff */
[----:B------:R-:W-:Y:S02]  /*6f30*/  IADD3.X R123, RZ, R5, RZ, P2, !PT ;  /* 0x00000005ff7b7210 */ /* 0x000fe400017fe4ff */
[----:B------:R-:W-:-:S02]  /*6f40*/  IADD3 R13, P3, R4, 0x40, RZ ;  /* 0x00000040040d7810 */ /* 0x000fc40007f7e0ff */
[----:B------:R-:W-:Y:S02]  /*6f50*/  SHF.R.U64 R8, R8, 0x3, RZ ;  /* 0x0000000308087819 */ /* 0x000fe400000012ff */
[----:B------:R-:W-:Y:S02]  /*6f60*/  IADD3 R127, P1, R4, 0x4060, RZ ;  /* 0x00004060047f7810 */ /* 0x000fe40007f3e0ff */
[----:B------:R-:W-:Y:S02]  /*6f70*/  IADD3 R33, P2, R96, 0x2000, RZ ;  /* 0x0000200060217810 */ /* 0x000fe40007f5e0ff */
[----:B------:R-:W-:Y:S01]  /*6f80*/  LOP3.LUT R8, R8, R11, RZ, 0x3c, !PT ;  /* 0x0000000b08087212 */ /* 0x000fe200078e3cff */
[----:B------:R-:W-:Y:S01]  /*6f90*/  IMAD.X R11, RZ, RZ, R5, P3 ;  /* 0x000000ffff0b7224 */ /* 0x000fe200018e0605 */
[----:B------:R-:W-:Y:S02]  /*6fa0*/  LOP3.LUT R126, R127, 0x380, RZ, 0xc0, !PT ;  /* 0x000003807f7e7812 */ /* 0x000fe400078ec0ff */
[----:B------:R-:W-:-:S02]  /*6fb0*/  LOP3.LUT R32, R33, 0x380, RZ, 0xc0, !PT ;  /* 0x0000038021207812 */ /* 0x000fc400078ec0ff */
[C---:B------:R-:W-:Y:S02]  /*6fc0*/  IADD3 R65, P0, R4.reuse, 0x2020, RZ ;  /* 0x0000202004417810 */ /* 0x040fe40007f1e0ff */
[C---:B------:R-:W-:Y:S02]  /*6fd0*/  IADD3 R81, P6, R4.reuse, 0x2040, RZ ;  /* 0x0000204004517810 */ /* 0x040fe40007fde0ff */
[C---:B------:R-:W-:Y:S02]  /*6fe0*/  IADD3 R101, P5, R4.reuse, 0x2060, RZ ;  /* 0x0000206004657810 */ /* 0x040fe40007fbe0ff */
[C---:B------:R-:W-:Y:S02]  /*6ff0*/  IADD3 R105, P4, R4.reuse, 0x4000, RZ ;  /* 0x0000400004697810 */ /* 0x040fe40007f9e0ff */
[----:B------:R-:W-:Y:S02]  /*7000*/  IADD3 R119, P3, R4, 0x4020, RZ ;  /* 0x0000402004777810 */ /* 0x000fe40007f7e0ff */
[----:B------:R-:W-:-:S02]  /*7010*/  SHF.R.U64 R126, R126, 0x3, RZ ;  /* 0x000000037e7e7819 */ /* 0x000fc400000012ff */
[----:B------:R-:W-:Y:S02]  /*7020*/  SHF.R.U64 R32, R32, 0x3, RZ ;  /* 0x0000000320207819 */ /* 0x000fe400000012ff */
[----:B------:R-:W-:Y:S02]  /*7030*/  LOP3.LUT R64, R65, 0x380, RZ, 0xc0, !PT ;  /* 0x0000038041407812 */ /* 0x000fe400078ec0ff */
[----:B------:R-:W-:Y:S02]  /*7040*/  LOP3.LUT R80, R81, 0x380, RZ, 0xc0, !PT ;  /* 0x0000038051507812 */ /* 0x000fe400078ec0ff */
[----:B------:R-:W-:Y:S02]  /*7050*/  LOP3.LUT R100, R101, 0x380, RZ, 0xc0, !PT ;  /* 0x0000038065647812 */ /* 0x000fe400078ec0ff */
[----:B------:R-:W-:Y:S02]  /*7060*/  LOP3.LUT R104, R105, 0x380, RZ, 0xc0, !PT ;  /* 0x0000038069687812 */ /* 0x000fe400078ec0ff */
[----:B------:R-:W-:-:S02]  /*7070*/  LOP3.LUT R118, R119, 0x380, RZ, 0xc0, !PT ;  /* 0x0000038077767812 */ /* 0x000fc400078ec0ff */
[----:B------:R-:W-:Y:S02]  /*7080*/  LOP3.LUT R10, R13, 0x380, RZ, 0xc0, !PT ;  /* 0x000003800d0a7812 */ /* 0x000fe400078ec0ff */
[----:B------:R-:W-:Y:S01]  /*7090*/  LOP3.LUT R126, R126, R127, RZ, 0x3c, !PT ;  /* 0x0000007f7e7e7212 */ /* 0x000fe200078e3cff */
[----:B------:R-:W-:Y:S01]  /*70a0*/  IMAD.X R127, RZ, RZ, R5, P1 ;  /* 0x000000ffff7f7224 */ /* 0x000fe200008e0605 */
[----:B------:R-:W-:Y:S01]  /*70b0*/  LOP3.LUT R32, R32, R33, RZ, 0x3c, !PT ;  /* 0x0000002120207212 */ /* 0x000fe200078e3cff */
[----:B------:R-:W-:Y:S01]  /*70c0*/  IMAD.X R33, RZ, RZ, R97, P2 ;  /* 0x000000ffff217224 */ /* 0x000fe200010e0661 */
[----:B------:R-:W-:Y:S02]  /*70d0*/  SHF.R.U64 R64, R64, 0x3, RZ ;  /* 0x0000000340407819 */ /* 0x000fe400000012ff */
[----:B------:R-:W-:Y:S02]  /*70e0*/  SHF.R.U64 R80, R80, 0x3, RZ ;  /* 0x0000000350507819 */ /* 0x000fe400000012ff */
[----:B------:R-:W-:-:S02]  /*70f0*/  SHF.R.U64 R100, R100, 0x3, RZ ;  /* 0x0000000364647819 */ /* 0x000fc400000012ff */
[----:B------:R-:W-:Y:S02]  /*7100*/  SHF.R.U64 R104, R104, 0x3, RZ ;  /* 0x0000000368687819 */ /* 0x000fe400000012ff */
[----:B------:R-:W-:Y:S02]  /*7110*/  SHF.R.U64 R118, R118, 0x3, RZ ;  /* 0x0000000376767819 */ /* 0x000fe400000012ff */
[C---:B------:R-:W-:Y:S02]  /*7120*/  IADD3 R37, P1, R96.reuse, 0x3000, RZ ;  /* 0x0000300060257810 */ /* 0x040fe40007f3e0ff */
[----:B------:R-:W-:Y:S02]  /*7130*/  IADD3 R61, P2, R96, 0x9000, RZ ;  /* 0x00009000603d7810 */ /* 0x000fe40007f5e0ff */
[----:B------:R-:W-:Y:S02]  /*7140*/  SHF.R.U64 R10, R10, 0x3, RZ ;  /* 0x000000030a0a7819 */ /* 0x000fe400000012ff */
[----:B------:R-:W-:-:S02]  /*7150*/  LOP3.LUT R64, R64, R65, RZ, 0x3c, !PT ;  /* 0x0000004140407212 */ /* 0x000fc400078e3cff */
[----:B------:R-:W-:Y:S01]  /*7160*/  LOP3.LUT R80, R80, R81, RZ, 0x3c, !PT ;  /* 0x0000005150507212 */ /* 0x000fe200078e3cff */
[--C-:B------:R-:W-:Y:S01]  /*7170*/  IMAD.X R81, RZ, RZ, R5.reuse, P6 ;  /* 0x000000ffff517224 */ /* 0x100fe200030e0605 */
[----:B------:R-:W-:Y:S01]  /*7180*/  LOP3.LUT R100, R100, R101, RZ, 0x3c, !PT ;  /* 0x0000006564647212 */ /* 0x000fe200078e3cff */
[--C-:B------:R-:W-:Y:S01]  /*7190*/  IMAD.X R101, RZ, RZ, R5.reuse, P5 ;  /* 0x000000ffff657224 */ /* 0x100fe200028e0605 */
[----:B------:R-:W-:Y:S01]  /*71a0*/  LOP3.LUT R104, R104, R105, RZ, 0x3c, !PT ;  /* 0x0000006968687212 */ /* 0x000fe200078e3cff */
[--C-:B------:R-:W-:Y:S01]  /*71b0*/  IMAD.X R105, RZ, RZ, R5.reuse, P4 ;  /* 0x000000ffff697224 */ /* 0x100fe200020e0605 */
[----:B------:R-:W-:Y:S01]  /*71c0*/  LOP3.LUT R118, R118, R119, RZ, 0x3c, !PT ;  /* 0x0000007776767212 */ /* 0x000fe200078e3cff */
[----:B------:R-:W-:Y:S01]  /*71d0*/  IMAD.X R119, RZ, RZ, R5, P3 ;  /* 0x000000ffff777224 */ /* 0x000fe200018e0605 */
[----:B------:R-:W-:Y:S02]  /*71e0*/  LOP3.LUT R36, R37, 0x380, RZ, 0xc0, !PT ;  /* 0x0000038025247812 */ /* 0x000fe400078ec0ff */
[----:B------:R-:W-:-:S02]  /*71f0*/  LOP3.LUT R60, R61, 0x380, RZ, 0xc0, !PT ;  /* 0x000003803d3c7812 */ /* 0x000fc400078ec0ff */
[----:B------:R-:W-:Y:S02]  /*7200*/  LOP3.LUT R10, R10, R13, RZ, 0x3c, !PT ;  /* 0x0000000d0a0a7212 */ /* 0x000fe400078e3cff */
[----:B------:R-:W-:Y:S02]  /*7210*/  IADD3.X R65, RZ, R5, RZ, P0, !PT ;  /* 0x00000005ff417210 */ /* 0x000fe400007fe4ff */
[C---:B------:R-:W-:Y:S02]  /*7220*/  IADD3 R131, P0, R4.reuse, 0x6000, RZ ;  /* 0x0000600004837810 */ /* 0x040fe40007f1e0ff */
[C---:B------:R-:W-:Y:S02]  /*7230*/  IADD3 R135, P6, R4.reuse, 0x6020, RZ ;  /* 0x0000602004877810 */ /* 0x040fe40007fde0ff */
[C---:B------:R-:W-:Y:S02]  /*7240*/  IADD3 R13, P5, R4.reuse, 0x6040, RZ ;  /* 0x00006040040d7810 */ /* 0x040fe40007fbe0ff */
[----:B------:R-:W-:-:S02]  /*7250*/  IADD3 R15, P4, R4, 0x6060, RZ ;  /* 0x00006060040f7810 */ /* 0x000fc40007f9e0ff */
[----:B------:R-:W-:Y:S02]  /*7260*/  IADD3 R21, P3, R96, 0x1000, RZ ;  /* 0x0000100060157810 */ /* 0x000fe40007f7e0ff */
[----:B------:R-:W-:Y:S02]  /*7270*/  SHF.R.U64 R36, R36, 0x3, RZ ;  /* 0x0000000324247819 */ /* 0x000fe400000012ff */
[----:B------:R-:W-:Y:S02]  /*7280*/  SHF.R.U64 R60, R60, 0x3, RZ ;  /* 0x000000033c3c7819 */ /* 0x000fe400000012ff */
[----:B------:R-:W-:Y:S02]  /*7290*/  LOP3.LUT R130, R131, 0x380, RZ, 0xc0, !PT ;  /* 0x0000038083827812 */ /* 0x000fe400078ec0ff */
[----:B------:R-:W-:Y:S02]  /*72a0*/  LOP3.LUT R134, R135, 0x380, RZ, 0xc0, !PT ;  /* 0x0000038087867812 */ /* 0x000fe400078ec0ff */
[----:B------:R-:W-:-:S02]  /*72b0*/  LOP3.LUT R12, R13, 0x380, RZ, 0xc0, !PT ;  /* 0x000003800d0c7812 */ /* 0x000fc400078ec0ff */
[----:B------:R-:W-:Y:S02]  /*72c0*/  LOP3.LUT R14, R15, 0x380, RZ, 0xc0, !PT ;  /* 0x000003800f0e7812 */ /* 0x000fe400078ec0ff */
[----:B------:R-:W-:Y:S02]  /*72d0*/  LOP3.LUT R20, R21, 0x380, RZ, 0xc0, !PT ;  /* 0x0000038015147812 */ /* 0x000fe400078ec0ff */
[----:B------:R-:W-:Y:S01]  /*72e0*/  LOP3.LUT R36, R36, R37, RZ, 0x3c, !PT ;  /* 0x0000002524247212 */ /* 0x000fe200078e3cff */
[----:B------:R-:W-:Y:S01]  /*72f0*/  IMAD.X R37, RZ, RZ, R97, P1 ;  /* 0x000000ffff257224 */ /* 0x000fe200008e0661 */
[----:B------:R-:W-:Y:S02]  /*7300*/  LOP3.LUT R60, R60, R61, RZ, 0x3c, !PT ;  /* 0x0000003d3c3c7212 */ /* 0x000fe400078e3cff */
[----:B------:R-:W-:Y:S02]  /*7310*/  LOP3.LUT R61, R4, 0x380, RZ, 0xc0, !PT ;  /* 0x00000380043d7812 */ /* 0x000fe400078ec0ff */
[----:B------:R-:W-:-:S02]  /*7320*/  SHF.R.U64 R130, R130, 0x3, RZ ;  /* 0x0000000382827819 */ /* 0x000fc400000012ff */
[----:B------:R-:W-:Y:S02]  /*7330*/  SHF.R.U64 R134, R134, 0x3, RZ ;  /* 0x0000000386867819 */ /* 0x000fe400000012ff */
[----:B------:R-:W-:Y:S02]  /*7340*/  SHF.R.U64 R12, R12, 0x3, RZ ;  /* 0x000000030c0c7819 */ /* 0x000fe400000012ff */
[----:B------:R-:W-:Y:S02]  /*7350*/  SHF.R.U64 R14, R14, 0x3, RZ ;  /* 0x000000030e0e7819 */ /* 0x000fe400000012ff */
[----:B------:R-:W-:Y:S02]  /*7360*/  SHF.R.U64 R20, R20, 0x3, RZ ;  /* 0x0000000314147819 */ /* 0x000fe400000012ff */
[----:B------:R-:W-:Y:S02]  /*7370*/  IADD3 R69, P1, R96, 0xa000, RZ ;  /* 0x0000a00060457810 */ /* 0x000fe40007f3e0ff */
[----:B------:R-:W-:-:S02]  /*7380*/  SHF.R.U64 R61, R61, 0x3, RZ ;  /* 0x000000033d3d7819 */ /* 0x000fc400000012ff */
[----:B------:R-:W-:Y:S01]  /*7390*/  LOP3.LUT R130, R130, R131, RZ, 0x3c, !PT ;  /* 0x0000008382827212 */ /* 0x000fe200078e3cff */
[--C-:B------:R-:W-:Y:S01]  /*73a0*/  IMAD.X R131, RZ, RZ, R5.reuse, P0 ;  /* 0x000000ffff837224 */ /* 0x100fe200000e0605 */
[----:B------:R-:W-:Y:S01]  /*73b0*/  LOP3.LUT R134, R134, R135, RZ, 0x3c, !PT ;  /* 0x0000008786867212 */ /* 0x000fe200078e3cff */
[--C-:B------:R-:W-:Y:S01]  /*73c0*/  IMAD.X R135, RZ, RZ, R5.reuse, P6 ;  /* 0x000000ffff877224 */ /* 0x100fe200030e0605 */
[----:B------:R-:W-:Y:S01]  /*73d0*/  LOP3.LUT R12, R12, R13, RZ, 0x3c, !PT ;  /* 0x0000000d0c0c7212 */ /* 0x000fe200078e3cff */
[----:B------:R-:W-:Y:S01]  /*73e0*/  IMAD.X R13, RZ, RZ, R5, P5 ;  /* 0x000000ffff0d7224 */ /* 0x000fe200028e0605 */
[----:B------:R-:W-:Y:S02]  /*73f0*/  LOP3.LUT R14, R14, R15, RZ, 0x3c, !PT ;  /* 0x0000000f0e0e7212 */ /* 0x000fe400078e3cff */
[----:B------:R-:W-:Y:S01]  /*7400*/  LOP3.LUT R20, R20, R21, RZ, 0x3c, !PT ;  /* 0x0000001514147212 */ /* 0x000fe200078e3cff */
[----:B------:R-:W-:Y:S01]  /*7410*/  IMAD.X R21, RZ, RZ, R97, P3 ;  /* 0x000000ffff157224 */ /* 0x000fe200018e0661 */
[----:B------:R-:W-:-:S02]  /*7420*/  LOP3.LUT R68, R69, 0x380, RZ, 0xc0, !PT ;  /* 0x0000038045447812 */ /* 0x000fc400078ec0ff */
[----:B------:R-:W-:Y:S02]  /*7430*/  IADD3.X R15, RZ, R5, RZ, P4, !PT ;  /* 0x00000005ff0f7210 */ /* 0x000fe400027fe4ff */
[C---:B------:R-:W-:Y:S02]  /*7440*/  IADD3 R41, P0, R96.reuse, 0x4000, RZ ;  /* 0x0000400060297810 */ /* 0x040fe40007f1e0ff */
[C---:B------:R-:W-:Y:S02]  /*7450*/  IADD3 R45, P6, R96.reuse, 0x5000, RZ ;  /* 0x00005000602d7810 */ /* 0x040fe40007fde0ff */
[C---:B------:R-:W-:Y:S02]  /*7460*/  IADD3 R49, P5, R96.reuse, 0x6000, RZ ;  /* 0x0000600060317810 */ /* 0x040fe40007fbe0ff */
[C---:B------:R-:W-:Y:S02]  /*7470*/  IADD3 R53, P4, R96.reuse, 0x7000, RZ ;  /* 0x0000700060357810 */ /* 0x040fe40007f9e0ff */
[----:B------:R-:W-:-:S02]  /*7480*/  IADD3 R57, P3, R96, 0x8000, RZ ;  /* 0x0000800060397810 */ /* 0x000fc40007f7e0ff */
[----:B------:R-:W-:Y:S01]  /*7490*/  LOP3.LUT R4, R61, R4, RZ, 0x3c, !PT ;  /* 0x000000043d047212 */ /* 0x000fe200078e3cff */
[----:B------:R-:W-:Y:S01]  /*74a0*/  IMAD.X R61, RZ, RZ, R97, P2 ;  /* 0x000000ffff3d7224 */ /* 0x000fe200010e0661 */
[----:B------:R-:W-:Y:S02]  /*74b0*/  SHF.R.U64 R68, R68, 0x3, RZ ;  /* 0x0000000344447819 */ /* 0x000fe400000012ff */
[----:B------:R-:W-:Y:S02]  /*74c0*/  LOP3.LUT R40, R41, 0x380, RZ, 0xc0, !PT ;  /* 0x0000038029287812 */ /* 0x000fe400078ec0ff */
[----:B------:R-:W-:Y:S02]  /*74d0*/  LOP3.LUT R44, R45, 0x380, RZ, 0xc0, !PT ;  /* 0x000003802d2c7812 */ /* 0x000fe400078ec0ff */
[----:B------:R-:W-:Y:S02]  /*74e0*/  LOP3.LUT R48, R49, 0x380, RZ, 0xc0, !PT ;  /* 0x0000038031307812 */ /* 0x000fe400078ec0ff */
[----:B------:R-:W-:-:S02]  /*74f0*/  LOP3.LUT R52, R53, 0x380, RZ, 0xc0, !PT ;  /* 0x0000038035347812 */ /* 0x000fc400078ec0ff */
[----:B------:R-:W-:Y:S02]  /*7500*/  LOP3.LUT R56, R57, 0x380, RZ, 0xc0, !PT ;  /* 0x0000038039387812 */ /* 0x000fe400078ec0ff */
[----:B------:R-:W-:Y:S02]  /*7510*/  MOV R223, R4 ;  /* 0x0000000400df7202 */ /* 0x000fe40000000f00 */
[----:B------:R-:W-:Y:S02]  /*7520*/  LOP3.LUT R68, R68, R69, RZ, 0x3c, !PT ;  /* 0x0000004544447212 */ /* 0x000fe400078e3cff */
[----:B------:R-:W-:Y:S01]  /*7530*/  F2FP.F16.F32.PACK_AB R5, R27, R26 ;  /* 0x0000001a1b05723e */ /* 0x000fe200000000ff */
[----:B------:R-:W0:Y:S01]  /*7540*/  SHFL.IDX PT, R69, R210, RZ, 0x1f ;  /* 0x00001fffd2457589 */ /* 0x000e2200000e0000 */
[----:B------:R-:W-:Y:S02]  /*7550*/  LOP3.LUT R27, R96, 0x380, RZ, 0xc0, !PT ;  /* 0x00000380601b7812 */ /* 0x000fe400078ec0ff */
[----:B------:R-:W-:-:S02]  /*7560*/  SHF.R.U64 R40, R40, 0x3, RZ ;  /* 0x0000000328287819 */ /* 0x000fc400000012ff */
[----:B------:R-:W-:Y:S02]  /*7570*/  SHF.R.U64 R44, R44, 0x3, RZ ;  /* 0x000000032c2c7819 */ /* 0x000fe400000012ff */
[----:B------:R-:W-:Y:S02]  /*7580*/  SHF.R.U64 R48, R48, 0x3, RZ ;  /* 0x0000000330307819 */ /* 0x000fe400000012ff */
[----:B------:R-:W-:Y:S02]  /*7590*/  SHF.R.U64 R52, R52, 0x3, RZ ;  /* 0x0000000334347819 */ /* 0x000fe400000012ff */
[----:B------:R-:W-:Y:S02]  /*75a0*/  SHF.R.U64 R56, R56, 0x3, RZ ;  /* 0x0000000338387819 */ /* 0x000fe400000012ff */
[----:B------:R-:W-:Y:S02]  /*75b0*/  F2FP.F16.F32.PACK_AB R4, R206, R208 ;  /* 0x000000d0ce04723e */ /* 0x000fe400000000ff */
[----:B------:R-:W-:-:S02]  /*75c0*/  SHF.R.U64 R27, R27, 0x3, RZ ;  /* 0x000000031b1b7819 */ /* 0x000fc400000012ff */
[----:B------:R-:W-:Y:S01]  /*75d0*/  LOP3.LUT R40, R40, R41, RZ, 0x3c, !PT ;  /* 0x0000002928287212 */ /* 0x000fe200078e3cff */
[--C-:B------:R-:W-:Y:S01]  /*75e0*/  IMAD.X R41, RZ, RZ, R97.reuse, P0 ;  /* 0x000000ffff297224 */ /* 0x100fe200000e0661 */
[----:B------:R-:W-:Y:S01]  /*75f0*/  LOP3.LUT R44, R44, R45, RZ, 0x3c, !PT ;  /* 0x0000002d2c2c7212 */ /* 0x000fe200078e3cff */
[----:B------:R1:W-:Y:S01]  /*7600*/  STSM.16.M88.4 [R223], R4 ;  /* 0x00000004df007844 */ /* 0x0003e20000000200 */
[----:B------:R-:W-:Y:S01]  /*7610*/  LOP3.LUT R48, R48, R49, RZ, 0x3c, !PT ;  /* 0x0000003130307212 */ /* 0x000fe200078e3cff */
[--C-:B------:R-:W-:Y:S01]  /*7620*/  IMAD.X R49, RZ, RZ, R97.reuse, P5 ;  /* 0x000000ffff317224 */ /* 0x100fe200028e0661 */
[----:B------:R-:W-:Y:S01]  /*7630*/  LOP3.LUT R52, R52, R53, RZ, 0x3c, !PT ;  /* 0x0000003534347212 */ /* 0x000fe200078e3cff */
[--C-:B------:R-:W-:Y:S01]  /*7640*/  IMAD.X R53, RZ, RZ, R97.reuse, P4 ;  /* 0x000000ffff357224 */ /* 0x100fe200020e0661 */
[----:B------:R-:W-:Y:S01]  /*7650*/  LOP3.LUT R56, R56, R57, RZ, 0x3c, !PT ;  /* 0x0000003938387212 */ /* 0x000fe200078e3cff */
[----:B------:R-:W-:Y:S01]  /*7660*/  IMAD.X R57, RZ, RZ, R97, P3 ;  /* 0x000000ffff397224 */ /* 0x000fe200018e0661 */
[----:B------:R-:W-:-:S02]  /*7670*/  IADD3.X R45, RZ, R97, RZ, P6, !PT ;  /* 0x00000061ff2d7210 */ /* 0x000fc400037fe4ff */
[C---:B------:R-:W-:Y:S02]  /*7680*/  IADD3 R73, P0, R96.reuse, 0xb000, RZ ;  /* 0x0000b00060497810 */ /* 0x040fe40007f1e0ff */
[C---:B------:R-:W-:Y:S02]  /*7690*/  IADD3 R77, P6, R96.reuse, 0xc000, RZ ;  /* 0x0000c000604d7810 */ /* 0x040fe40007fde0ff */
[C---:B------:R-:W-:Y:S02]  /*76a0*/  IADD3 R85, P5, R96.reuse, 0xd000, RZ ;  /* 0x0000d00060557810 */ /* 0x040fe40007fbe0ff */
[C---:B------:R-:W-:Y:S02]  /*76b0*/  IADD3 R89, P4, R96.reuse, 0xe000, RZ ;  /* 0x0000e00060597810 */ /* 0x040fe40007f9e0ff */
[----:B------:R-:W-:Y:S02]  /*76c0*/  IADD3 R92, P3, R96, 0xf000, RZ ;  /* 0x0000f000605c7810 */ /* 0x000fe40007f7e0ff */
[----:B------:R-:W-:-:S02]  /*76d0*/  LOP3.LUT R96, R27, R96, RZ, 0x3c, !PT ;  /* 0x000000601b607212 */ /* 0x000fc400078e3cff */
[----:B------:R-:W-:Y:S02]  /*76e0*/  MOV R26, R8 ;  /* 0x00000008001a7202 */ /* 0x000fe40000000f00 */
[----:B------:R-:W-:Y:S02]  /*76f0*/  MOV R27, R10 ;  /* 0x0000000a001b7202 */ /* 0x000fe40000000f00 */
[----:B-1----:R-:W-:Y:S02]  /*7700*/  F2FP.F16.F32.PACK_AB R4, R204, R207 ;  /* 0x000000cfcc04723e */ /* 0x002fe400000000ff */
[----:B------:R-:W-:Y:S02]  /*7710*/  F2FP.F16.F32.PACK_AB R5, R35, R34 ;  /* 0x000000222305723e */ /* 0x000fe400000000ff */
[----:B------:R-:W-:Y:S02]  /*7720*/  F2FP.F16.F32.PACK_AB R6, R202, R203 ;  /* 0x000000cbca06723e */ /* 0x000fe400000000ff */
[----:B------:R-:W-:-:S02]  /*7730*/  F2FP.F16.F32.PACK_AB R7, R39, R38 ;  /* 0x000000262707723e */ /* 0x000fc400000000ff */
[----:B------:R-:W-:Y:S02]  /*7740*/  F2FP.F16.F32.PACK_AB R8, R200, R201 ;  /* 0x000000c9c808723e */ /* 0x000fe400000000ff */
[----:B------:R-:W-:Y:S01]  /*7750*/  F2FP.F16.F32.PACK_AB R9, R43, R42 ;  /* 0x0000002a2b09723e */ /* 0x000fe200000000ff */
[----:B------:R1:W-:Y:S01]  /*7760*/  STSM.16.M88.4 [R26], R4 ;  /* 0x000000041a007844 */ /* 0x0003e20000000200 */
[----:B------:R-:W-:Y:S02]  /*7770*/  F2FP.F16.F32.PACK_AB R10, R198, R199 ;  /* 0x000000c7c60a723e */ /* 0x000fe400000000ff */
[----:B------:R-:W-:Y:S02]  /*7780*/  F2FP.F16.F32.PACK_AB R11, R47, R46 ;  /* 0x0000002e2f0b723e */ /* 0x000fe400000000ff */
[----:B------:R-:W-:Y:S02]  /*7790*/  MOV R34, R12 ;  /* 0x0000000c00227202 */ /* 0x000fe40000000f00 */
[----:B------:R-:W-:Y:S01]  /*77a0*/  MOV R35, R14 ;  /* 0x0000000e00237202 */ /* 0x000fe20000000f00 */
[----:B------:R2:W-:Y:S01]  /*77b0*/  STSM.16.M88.4 [R27], R8 ;  /* 0x000000081b007844 */ /* 0x0005e20000000200 */
[----:B------:R-:W-:-:S02]  /*77c0*/  MOV R205, R24 ;  /* 0x0000001800cd7202 */ /* 0x000fc40000000f00 */
[----:B------:R-:W-:Y:S02]  /*77d0*/  F2FP.F16.F32.PACK_AB R12, R196, R197 ;  /* 0x000000c5c40c723e */ /* 0x000fe400000000ff */
[----:B------:R-:W-:Y:S02]  /*77e0*/  F2FP.F16.F32.PACK_AB R13, R51, R50 ;  /* 0x00000032330d723e */ /* 0x000fe400000000ff */
[----:B------:R-:W-:Y:S02]  /*77f0*/  F2FP.F16.F32.PACK_AB R14, R194, R195 ;  /* 0x000000c3c20e723e */ /* 0x000fe400000000ff */
[----:B------:R-:W-:Y:S02]  /*7800*/  F2FP.F16.F32.PACK_AB R15, R55, R54 ;  /* 0x00000036370f723e */ /* 0x000fe400000000ff */
[----:B------:R-:W-:Y:S02]  /*7810*/  MOV R206, R28 ;  /* 0x0000001c00ce7202 */ /* 0x000fe40000000f00 */
[----:B------:R-:W-:Y:S01]  /*7820*/  F2FP.F16.F32.PACK_AB R24, R192, R193 ;  /* 0x000000c1c018723e */ /* 0x000fe200000000ff */
[----:B------:R-:W-:Y:S01]  /*7830*/  STSM.16.M88.4 [R205], R12 ;  /* 0x0000000ccd007844 */ /* 0x000fe20000000200 */
[----:B------:R-:W-:-:S02]  /*7840*/  F2FP.F16.F32.PACK_AB R25, R59, R58 ;  /* 0x0000003a3b19723e */ /* 0x000fc400000000ff */
[----:B-1----:R-:W-:Y:S02]  /*7850*/  F2FP.F16.F32.PACK_AB R26, R190, R191 ;  /* 0x000000bfbe1a723e */ /* 0x002fe400000000ff */
[----:B--2---:R-:W-:Y:S02]  /*7860*/  F2FP.F16.F32.PACK_AB R27, R63, R62 ;  /* 0x0000003e3f1b723e */ /* 0x004fe400000000ff */
[----:B------:R-:W-:Y:S02]  /*7870*/  MOV R64, R64 ;  /* 0x0000004000407202 */ /* 0x000fe40000000f00 */
[----:B------:R-:W-:Y:S01]  /*7880*/  F2FP.F16.F32.PACK_AB R4, R182, R183 ;  /* 0x000000b7b604723e */ /* 0x000fe200000000ff */
[----:B------:R-:W-:Y:S01]  /*7890*/  STSM.16.M88.4 [R206], R24 ;  /* 0x00000018ce007844 */ /* 0x000fe20000000200 */
[----:B------:R-:W-:Y:S02]  /*78a0*/  F2FP.F16.F32.PACK_AB R5, R67, R66 ;  /* 0x000000424305723e */ /* 0x000fe400000000ff */
[----:B------:R-:W-:-:S02]  /*78b0*/  F2FP.F16.F32.PACK_AB R6, R180, R181 ;  /* 0x000000b5b406723e */ /* 0x000fc400000000ff */
[----:B------:R-:W-:Y:S02]  /*78c0*/  F2FP.F16.F32.PACK_AB R7, R71, R70 ;  /* 0x000000464707723e */ /* 0x000fe400000000ff */
[----:B------:R-:W-:Y:S02]  /*78d0*/  MOV R80, R80 ;  /* 0x0000005000507202 */ /* 0x000fe40000000f00 */
[----:B------:R-:W-:Y:S01]  /*78e0*/  F2FP.F16.F32.PACK_AB R8, R178, R179 ;  /* 0x000000b3b208723e */ /* 0x000fe200000000ff */
[----:B------:R1:W-:Y:S01]  /*78f0*/  STSM.16.M88.4 [R64], R4 ;  /* 0x0000000440007844 */ /* 0x0003e20000000200 */
[----:B------:R-:W-:Y:S02]  /*7900*/  F2FP.F16.F32.PACK_AB R9, R75, R74 ;  /* 0x0000004a4b09723e */ /* 0x000fe400000000ff */
[----:B------:R-:W-:Y:S02]  /*7910*/  F2FP.F16.F32.PACK_AB R10, R176, R177 ;  /* 0x000000b1b00a723e */ /* 0x000fe400000000ff */
[----:B------:R-:W-:-:S02]  /*7920*/  F2FP.F16.F32.PACK_AB R11, R79, R78 ;  /* 0x0000004e4f0b723e */ /* 0x000fc400000000ff */
[----:B------:R-:W-:Y:S02]  /*7930*/  MOV R101, R100 ;  /* 0x0000006400657202 */ /* 0x000fe40000000f00 */
[----:B------:R-:W-:Y:S01]  /*7940*/  F2FP.F16.F32.PACK_AB R28, R174, R175 ;  /* 0x000000afae1c723e */ /* 0x000fe200000000ff */
[----:B------:R2:W-:Y:S01]  /*7950*/  STSM.16.M88.4 [R80], R8 ;  /* 0x0000000850007844 */ /* 0x0005e20000000200 */
[----:B------:R-:W-:Y:S02]  /*7960*/  F2FP.F16.F32.PACK_AB R29, R83, R82 ;  /* 0x00000052531d723e */ /* 0x000fe400000000ff */
[----:B------:R-:W-:Y:S02]  /*7970*/  MOV R104, R104 ;  /* 0x0000006800687202 */ /* 0x000fe40000000f00 */
[----:B------:R-:W-:Y:S01]  /*7980*/  F2FP.F16.F32.PACK_AB R65, R91, R90 ;  /* 0x0000005a5b41723e */ /* 0x000fe200000000ff */
[----:B------:R3:W-:Y:S01]  /*7990*/  STSM.16.M88.4 [R101], R28 ;  /* 0x0000001c65007844 */ /* 0x0007e20000000200 */
[----:B-1----:R-:W-:-:S02]  /*79a0*/  F2FP.F16.F32.PACK_AB R64, R170, R171 ;  /* 0x000000abaa40723e */ /* 0x002fc400000000ff */
[----:B------:R-:W-:Y:S02]  /*79b0*/  F2FP.F16.F32.PACK_AB R66, R168, R169 ;  /* 0x000000a9a842723e */ /* 0x000fe400000000ff */
[----:B------:R-:W-:Y:S02]  /*79c0*/  F2FP.F16.F32.PACK_AB R67, R95, R94 ;  /* 0x0000005e5f43723e */ /* 0x000fe400000000ff */
[----:B0-----:R-:W-:Y:S02]  /*79d0*/  ISETP.NE.AND P2, PT, R69, RZ, PT ;  /* 0x000000ff4500720c */ /* 0x001fe40003f45270 */
[----:B------:R-:W-:Y:S01]  /*79e0*/  MOV R118, R118 ;  /* 0x0000007600767202 */ /* 0x000fe20000000f00 */
[----:B------:R3:W-:Y:S01]  /*79f0*/  STSM.16.M88.4 [R104], R64 ;  /* 0x0000004068007844 */ /* 0x0007e20000000200 */
[----:B--2---:R-:W-:Y:S02]  /*7a00*/  F2FP.F16.F32.PACK_AB R80, R166, R167 ;  /* 0x000000a7a650723e */ /* 0x004fe400000000ff */
[----:B------:R-:W-:-:S02]  /*7a10*/  F2FP.F16.F32.PACK_AB R81, R99, R98 ;  /* 0x000000626351723e */ /* 0x000fc400000000ff */
[----:B------:R-:W-:Y:S02]  /*7a20*/  F2FP.F16.F32.PACK_AB R82, R160, R165 ;  /* 0x000000a5a052723e */ /* 0x000fe400000000ff */
[----:B------:R-:W-:Y:S02]  /*7a30*/  F2FP.F16.F32.PACK_AB R83, R103, R102 ;  /* 0x000000666753723e */ /* 0x000fe400000000ff */
[----:B------:R-:W-:Y:S02]  /*7a40*/  MOV R100, R122 ;  /* 0x0000007a00647202 */ /* 0x000fe40000000f00 */
[----:B------:R-:W-:Y:S01]  /*7a50*/  F2FP.F16.F32.PACK_AB R4, R156, R158 ;  /* 0x0000009e9c04723e */ /* 0x000fe200000000ff */
[----:B------:R3:W-:Y:S01]  /*7a60*/  STSM.16.M88.4 [R118], R80 ;  /* 0x0000005076007844 */ /* 0x0007e20000000200 */
[----:B------:R-:W-:Y:S02]  /*7a70*/  F2FP.F16.F32.PACK_AB R5, R107, R106 ;  /* 0x0000006a6b05723e */ /* 0x000fe400000000ff */
[----:B------:R-:W-:-:S02]  /*7a80*/  F2FP.F16.F32.PACK_AB R6, R109, R108 ;  /* 0x0000006c6d06723e */ /* 0x000fc400000000ff */
[----:B------:R-:W-:Y:S02]  /*7a90*/  F2FP.F16.F32.PACK_AB R7, R111, R110 ;  /* 0x0000006e6f07723e */ /* 0x000fe400000000ff */
[----:B------:R-:W-:Y:S02]  /*7aa0*/  MOV R126, R126 ;  /* 0x0000007e007e7202 */ /* 0x000fe40000000f00 */
[----:B------:R-:W-:Y:S01]  /*7ab0*/  MOV R130, R130 ;  /* 0x0000008200827202 */ /* 0x000fe20000000f00 */
[----:B------:R3:W-:Y:S01]  /*7ac0*/  STSM.16.M88.4 [R100], R4 ;  /* 0x0000000464007844 */ /* 0x0007e20000000200 */
[----:B------:R-:W-:Y:S02]  /*7ad0*/  F2FP.F16.F32.PACK_AB R122, R125, R124 ;  /* 0x0000007c7d7a723e */ /* 0x000fe400000000ff */
[----:B------:R-:W-:Y:S01]  /*7ae0*/  F2FP.F16.F32.PACK_AB R123, R159, R157 ;  /* 0x0000009d9f7b723e */ /* 0x000fe200000000ff */
[----:B------:R3:W-:Y:S01]  /*7af0*/  STSM.16.M88.4 [R126], R112 ;  /* 0x000000707e007844 */ /* 0x0007e20000000200 */
[----:B------:R-:W-:-:S02]  /*7b00*/  MOV R134, R134 ;  /* 0x0000008600867202 */ /* 0x000fc40000000f00 */
[----:B------:R-:W-:Y:S01]  /*7b10*/  F2FP.F16.F32.PACK_AB R160, R129, R128 ;  /* 0x0000008081a0723e */ /* 0x000fe200000000ff */
[----:B------:R3:W-:Y:S01]  /*7b20*/  STSM.16.M88.4 [R130], R120 ;  /* 0x0000007882007844 */ /* 0x0007e20000000200 */
[----:B------:R-:W-:Y:S02]  /*7b30*/  F2FP.F16.F32.PACK_AB R139, R143, R142 ;  /* 0x0000008e8f8b723e */ /* 0x000fe400000000ff */
[----:B------:R-:W-:Y:S01]  /*7b40*/  F2FP.F16.F32.PACK_AB R145, R147, R146 ;  /* 0x000000929391723e */ /* 0x000fe200000000ff */
[----:B------:R3:W-:Y:S01]  /*7b50*/  STSM.16.M88.4 [R134], R160 ;  /* 0x000000a086007844 */ /* 0x0007e20000000200 */
[----:B------:R-:W-:Y:S02]  /*7b60*/  LOP3.LUT R72, R73, 0x380, RZ, 0xc0, !PT ;  /* 0x0000038049487812 */ /* 0x000fe400078ec0ff */
[----:B------:R-:W-:Y:S01]  /*7b70*/  LOP3.LUT R76, R77, 0x380, RZ, 0xc0, !PT ;  /* 0x000003804d4c7812 */ /* 0x000fe200078ec0ff */
[----:B------:R3:W-:Y:S01]  /*7b80*/  STSM.16.M88.4 [R34], R136 ;  /* 0x0000008822007844 */ /* 0x0007e20000000200 */
[----:B------:R-:W-:-:S02]  /*7b90*/  LOP3.LUT R84, R85, 0x380, RZ, 0xc0, !PT ;  /* 0x0000038055547812 */ /* 0x000fc400078ec0ff */
[----:B------:R-:W-:Y:S02]  /*7ba0*/  LOP3.LUT R88, R89, 0x380, RZ, 0xc0, !PT ;  /* 0x0000038059587812 */ /* 0x000fe400078ec0ff */
[----:B------:R-:W-:Y:S02]  /*7bb0*/  LOP3.LUT R93, R92, 0x380, RZ, 0xc0, !PT ;  /* 0x000003805c5d7812 */ /* 0x000fe400078ec0ff */
[----:B------:R-:W-:Y:S02]  /*7bc0*/  F2FP.F16.F32.PACK_AB R146, R149, R148 ;  /* 0x000000949592723e */ /* 0x000fe400000000ff */
[----:B------:R-:W-:Y:S02]  /*7bd0*/  F2FP.F16.F32.PACK_AB R147, R151, R150 ;  /* 0x000000969793723e */ /* 0x000fe400000000ff */
[----:B------:R-:W-:Y:S02]  /*7be0*/  SHF.R.U64 R72, R72, 0x3, RZ ;  /* 0x0000000348487819 */ /* 0x000fe400000012ff */
[----:B------:R-:W-:Y:S01]  /*7bf0*/  SHF.R.U64 R76, R76, 0x3, RZ ;  /* 0x000000034c4c7819 */ /* 0x000fe200000012ff */
[----:B------:R3:W-:Y:S01]  /*7c00*/  STSM.16.M88.4 [R35], R144 ;  /* 0x0000009023007844 */ /* 0x0007e20000000200 */
[----:B------:R-:W-:-:S02]  /*7c10*/  SHF.R.U64 R84, R84, 0x3, RZ ;  /* 0x0000000354547819 */ /* 0x000fc400000012ff */
[----:B------:R-:W-:Y:S02]  /*7c20*/  SHF.R.U64 R88, R88, 0x3, RZ ;  /* 0x0000000358587819 */ /* 0x000fe400000012ff */
[----:B------:R-:W-:Y:S02]  /*7c30*/  SHF.R.U64 R93, R93, 0x3, RZ ;  /* 0x000000035d5d7819 */ /* 0x000fe400000012ff */
        /* <DEDUP_REMOVED lines=8> */
[----:B------:R-:W-:-:S02]  /*7cc0*/  LOP3.LUT R92, R93, R92, RZ, 0x3c, !PT ;  /* 0x0000005c5d5c7212 */ /* 0x000fc400078e3cff */
[-C--:B------:R-:W-:Y:S02]  /*7cd0*/  IADD3.X R69, RZ, R97.reuse, RZ, P1, !PT ;  /* 0x00000061ff457210 */ /* 0x080fe40000ffe4ff */
[----:B------:R-:W-:Y:S01]  /*7ce0*/  IADD3.X R93, RZ, R97, RZ, P3, !PT ;  /* 0x00000061ff5d7210 */ /* 0x000fe20001ffe4ff */
[----:B------:R-:W-:Y:S06]  /*7cf0*/  BAR.SYNC.DEFER_BLOCKING 0x1, 0x100 ;  /* 0x0044000000007b1d */ /* 0x000fec0000010000 */
[----:B---3--:R-:W-:Y:S05]  /*7d00*/  @P2 BRA `(.L_x_43) ;  /* 0x0000000000cc2947 */ /* 0x008fea0003800000 */
[----:B------:R-:W0:Y:S01]  /*7d10*/  LDC R10, c[0x0][0xbe8] ;  /* 0x0002fa00ff0a7b82 */ /* 0x000e220000000800 */
[----:B------:R-:W-:Y:S01]  /*7d20*/  IMAD R4, RZ, RZ, -UR43 ;  /* 0x8000002bff047e24 */ /* 0x000fe2000f8e02ff */
[----:B------:R-:W-:Y:S01]  /*7d30*/  ULDC.64 UR8, c[0x0][0xb90] ;  /* 0x0002e40000087ab9 */ /* 0x000fe20000000a00 */
[----:B------:R-:W-:Y:S01]  /*7d40*/  IMAD.MOV R14, RZ, RZ, -R18 ;  /* 0x000000ffff0e7224 */ /* 0x000fe200078e0a12 */
[----:B------:R-:W-:Y:S02]  /*7d50*/  UIMAD UR6, UR10, UR8, URZ ;  /* 0x000000080a0672a4 */ /* 0x000fe4000f8e023f */
[----:B------:R-:W-:Y:S02]  /*7d60*/  UIMAD.WIDE.U32 UR4, UR7, UR8, URZ ;  /* 0x00000008070472a5 */ /* 0x000fe4000f8e003f */
[----:B------:R-:W1:Y:S01]  /*7d70*/  LDC R15, c[0x0][0xc38] ;  /* 0x00030e00ff0f7b82 */ /* 0x000e620000000800 */
[----:B------:R-:W-:-:S04]  /*7d80*/  UIMAD UR6, UR7, UR9, UR6 ;  /* 0x00000009070672a4 */ /* 0x000fc8000f8e0206 */
[----:B------:R-:W-:-:S03]  /*7d90*/  UIADD3 UR6, UR5, UR6, URZ ;  /* 0x0000000605067290 */ /* 0x000fc6000fffe03f */
[----:B------:R-:W2:Y:S01]  /*7da0*/  LDC.64 R12, c[0x0][0xb98] ;  /* 0x0002e600ff0c7b82 */ /* 0x000ea20000000a00 */
[----:B0-----:R-:W-:Y:S01]  /*7db0*/  ISETP.NE.AND P0, PT, R10, 0x1, PT ;  /* 0x000000010a00780c */ /* 0x001fe20003f05270 */
[----:B-1----:R-:W-:-:S04]  /*7dc0*/  IMAD R15, R15, R4, UR45 ;  /* 0x0000002d0f0f7e24 */ /* 0x002fc8000f8e0204 */
[----:B------:R-:W-:-:S08]  /*7dd0*/  IMAD R8, R15, 0x40, R214 ;  /* 0x000000400f087824 */ /* 0x000fd000078e02d6 */
[----:B------:R-:W0:Y:S01]  /*7de0*/  @P0 LDC R5, c[0x0][0xbec] ;  /* 0x0002fb00ff050b82 */ /* 0x000e220000000800 */
[----:B------:R-:W-:Y:S01]  /*7df0*/  LEA R15, R15, R2, 0x6 ;  /* 0x000000020f0f7211 */ /* 0x000fe200078e30ff */
[----:B------:R-:W-:Y:S02]  /*7e00*/  IMAD.MOV.U32 R7, RZ, RZ, R8 ;  /* 0x000000ffff077224 */ /* 0x000fe400078e0008 */
[----:B--2---:R-:W-:-:S04]  /*7e10*/  IMAD R6, R12, UR11, RZ ;  /* 0x0000000b0c067c24 */ /* 0x004fc8000f8e02ff */
[----:B------:R-:W1:Y:S01]  /*7e20*/  @P0 LDC R9, c[0x0][0xbf0] ;  /* 0x0002fc00ff090b82 */ /* 0x000e620000000800 */
[----:B0-----:R-:W-:Y:S01]  /*7e30*/  @P0 IMAD.HI.U32 R4, R8, R5, RZ ;  /* 0x0000000508040227 */ /* 0x001fe200078e00ff */
[----:B------:R-:W-:-:S03]  /*7e40*/  MOV R5, UR5 ;  /* 0x0000000500057c02 */ /* 0x000fc60008000f00 */
[----:B------:R-:W-:Y:S01]  /*7e50*/  IMAD.U32 R5, RZ, RZ, UR6 ;  /* 0x00000006ff057e24 */ /* 0x000fe2000f8e00ff */
[----:B-1----:R-:W-:Y:S01]  /*7e60*/  @P0 SHF.R.U32.HI R7, RZ, R9, R4 ;  /* 0x00000009ff070219 */ /* 0x002fe20000011604 */
[----:B------:R-:W-:Y:S01]  /*7e70*/  IMAD.U32 R4, RZ, RZ, UR4 ;  /* 0x00000004ff047e24 */ /* 0x000fe2000f8e00ff */
[----:B------:R-:W-:Y:S02]  /*7e80*/  ULDC.64 UR4, c[0x0][0xb88] ;  /* 0x0002e20000047ab9 */ /* 0x000fe40000000a00 */
[--C-:B------:R-:W-:Y:S01]  /*7e90*/  SHF.R.S32.HI R11, RZ, 0x1f, R7.reuse ;  /* 0x0000001fff0b7819 */ /* 0x100fe20000011407 */
[----:B------:R-:W-:Y:S02]  /*7ea0*/  IMAD.MOV R9, RZ, RZ, -R7 ;  /* 0x000000ffff097224 */ /* 0x000fe400078e0a07 */
[----:B------:R-:W-:-:S04]  /*7eb0*/  IMAD.WIDE.U32 R4, R12, UR44, R4 ;  /* 0x0000002c0c047c25 */ /* 0x000fc8000f8e0004 */
[----:B------:R-:W-:Y:S01]  /*7ec0*/  IMAD R9, R10, R9, R8 ;  /* 0x000000090a097224 */ /* 0x000fe200078e0208 */
[----:B------:R-:W-:Y:S01]  /*7ed0*/  IADD3 R4, P0, R7, R4, RZ ;  /* 0x0000000407047210 */ /* 0x000fe20007f1e0ff */
[----:B------:R-:W-:-:S03]  /*7ee0*/  IMAD R8, R13, UR44, R6 ;  /* 0x0000002c0d087c24 */ /* 0x000fc6000f8e0206 */
[----:B------:R-:W-:Y:S02]  /*7ef0*/  SHF.R.S32.HI R6, RZ, 0x1f, R9 ;  /* 0x0000001fff067819 */ /* 0x000fe40000011409 */
[----:B------:R-:W-:-:S03]  /*7f00*/  IADD3.X R5, R11, R5, R8, P0, !PT ;  /* 0x000000050b057210 */ /* 0x000fc600007fe408 */
[----:B------:R-:W-:Y:S02]  /*7f10*/  IMAD R6, R6, UR4, RZ ;  /* 0x0000000406067c24 */ /* 0x000fe4000f8e02ff */
[----:B------:R-:W-:-:S04]  /*7f20*/  IMAD.WIDE.U32 R4, R9, UR4, R4 ;  /* 0x0000000409047c25 */ /* 0x000fc8000f8e0004 */
[----:B------:R-:W-:Y:S01]  /*7f30*/  IMAD R7, R9, UR5, R6 ;  /* 0x0000000509077c24 */ /* 0x000fe2000f8e0206 */
[----:B------:R-:W-:Y:S01]  /*7f40*/  ULDC.64 UR4, c[0x0][0xb50] ;  /* 0x0002d40000047ab9 */ /* 0x000fe20000000a00 */
[----:B------:R-:W-:Y:S01]  /*7f50*/  VIADD R9, R15, 0x8 ;  /* 0x000000080f097836 */ /* 0x000fe20000000000 */
[----:B------:R-:W-:Y:S01]  /*7f60*/  LEA R11, P0, R4, UR4, 0x2 ;  /* 0x00000004040b7c11 */ /* 0x000fe2000f8010ff */
[----:B------:R-:W-:Y:S01]  /*7f70*/  IMAD.IADD R5, R5, 0x1, R7 ;  /* 0x0000000105057824 */ /* 0x000fe200078e0207 */
[----:B------:R-:W-:Y:S02]  /*7f80*/  ULDC UR4, c[0x0][0xa88] ;  /* 0x0002a20000047ab9 */ /* 0x000fe40000000800 */
[----:B------:R-:W-:Y:S01]  /*7f90*/  IMAD R8, R10, UR4, RZ ;  /* 0x000000040a087c24 */ /* 0x000fe2000f8e02ff */
[----:B------:R-:W-:Y:S01]  /*7fa0*/  SHFL.IDX PT, R6, R11, 0x1, 0x1c1f ;  /* 0x003c1f000b067f89 */ /* 0x000fe200000e0000 */
[----:B------:R-:W-:Y:S02]  /*7fb0*/  LEA.HI.X R12, R4, UR5, R5, 0x2, P0 ;  /* 0x00000005040c7c11 */ /* 0x000fe400080f1405 */
[----:B------:R-:W-:Y:S01]  /*7fc0*/  ISETP.NE.AND P0, PT, R17, R14, PT ;  /* 0x0000000e1100720c */ /* 0x000fe20003f05270 */
[----:B------:R-:W-:Y:S03]  /*7fd0*/  SHFL.IDX PT, R4, R11, RZ, 0x1c1f ;  /* 0x001c1fff0b047589 */ /* 0x000fe600000e0000 */
[-C--:B------:R-:W-:Y:S01]  /*7fe0*/  ISETP.GE.OR P1, PT, R15, R8.reuse, P0 ;  /* 0x000000080f00720c */ /* 0x080fe20000726670 */
[----:B------:R-:W0:Y:S01]  /*7ff0*/  SHFL.IDX PT, R5, R12, RZ, 0x1c1f ;  /* 0x001c1fff0c057589 */ /* 0x000e2200000e0000 */
[----:B------:R-:W-:-:S03]  /*8000*/  ISETP.GE.OR P0, PT, R9, R8, P0 ;  /* 0x000000080900720c */ /* 0x000fc60000706670 */
[----:B------:R-:W1:Y:S08]  /*8010*/  SHFL.IDX PT, R7, R12, 0x1, 0x1c1f ;  /* 0x003c1f000c077f89 */ /* 0x000e7000000e0000 */
[----:B0-----:R0:W-:Y:S04]  /*8020*/  @!P1 ST.E desc[UR50][R4.64], R3 ;  /* 0x0000000304009985 */ /* 0x0011e8000c101932 */
[----:B-1----:R0:W-:Y:S02]  /*8030*/  @!P0 ST.E desc[UR50][R6.64], R0 ;  /* 0x0000000006008985 */ /* 0x0021e4000c101932 */
.L_x_43:
[----:B------:R-:W1:Y:S01]  /*8040*/  LDC R14, c[0x0][0xbe8] ;  /* 0x0002fa00ff0e7b82 */ /* 0x000e620000000800 */
[----:B------:R-:W-:Y:S01]  /*8050*/  ULDC UR12, c[0x0][0xac8] ;  /* 0x0002b200000c7ab9 */ /* 0x000fe20000000800 */
[----:B0-----:R0:W5:Y:S04]  /*8060*/  LD.E.128 R4, desc[UR50][R20.64] ;  /* 0x0000003214047980 */ /* 0x001168000c101d00 */
[----:B------:R-:W5:Y:S02]  /*8070*/  LD.E.128 R96, desc[UR50][R96.64] ;  /* 0x0000003260607980 */ /* 0x000f64000c101d00 */
[----:B------:R-:W2:Y:S01]  /*8080*/  LDC R10, c[0x0][0xc38] ;  /* 0x00030e00ff0a7b82 */ /* 0x000ea20000000800 */
[----:B------:R-:W-:Y:S01]  /*8090*/  ISETP.GE.AND P1, PT, R189, UR12, PT ;  /* 0x0000000cbd007c0c */ /* 0x000fe2000bf26270 */
[----:B------:R-:W-:Y:S01]  /*80a0*/  IMAD R9, RZ, RZ, -UR43 ;  /* 0x8000002bff097e24 */ /* 0x000fe2000f8e02ff */
[----:B------:R-:W-:Y:S01]  /*80b0*/  ULDC.64 UR8, c[0x0][0xae8] ;  /* 0x0002ba0000087ab9 */ /* 0x000fe20000000a00 */
[----:B------:R-:W5:Y:S04]  /*80c0*/  LD.E.128 R32, desc[UR50][R32.64] ;  /* 0x0000003220207980 */ /* 0x000f68000c101d00 */
[----:B------:R-:W3:Y:S01]  /*80d0*/  LDC.64 R12, c[0x0][0xae0] ;  /* 0x0002b800ff0c7b82 */ /* 0x000ee20000000a00 */
[----:B------:R-:W5:Y:S04]  /*80e0*/  LD.E.128 R36, desc[UR50][R36.64] ;  /* 0x0000003224247980 */ /* 0x000f68000c101d00 */
[----:B------:R-:W5:Y:S01]  /*80f0*/  LD.E.128 R40, desc[UR50][R40.64] ;  /* 0x0000003228287980 */ /* 0x000f62000c101d00 */
[----:B-1----:R-:W-:-:S03]  /*8100*/  ISETP.NE.AND P3, PT, R14, 0x1, PT ;  /* 0x000000010e00780c */ /* 0x002fc60003f65270 */
[----:B------:R-:W5:Y:S01]  /*8110*/  LD.E.128 R44, desc[UR50][R44.64] ;  /* 0x000000322c2c7980 */ /* 0x000f62000c101d00 */
[----:B------:R-:W-:Y:S02]  /*8120*/  ISETP.GE.AND P0, PT, R188, UR12, PT ;  /* 0x0000000cbc007c0c */ /* 0x000fe4000bf06270 */
[----:B------:R-:W-:Y:S01]  /*8130*/  SEL R3, RZ, 0xffffffff, P1 ;  /* 0xffffffffff037807 */ /* 0x000fe20000800000 */
[----:B------:R-:W5:Y:S01]  /*8140*/  LD.E.128 R48, desc[UR50][R48.64] ;  /* 0x0000003230307980 */ /* 0x000f62000c101d00 */
[----:B------:R-:W-:-:S03]  /*8150*/  ISETP.GE.AND P2, PT, R16, UR12, PT ;  /* 0x0000000c10007c0c */ /* 0x000fc6000bf46270 */
[----:B------:R-:W5:Y:S02]  /*8160*/  LD.E.128 R52, desc[UR50][R52.64] ;  /* 0x0000003234347980 */ /* 0x000f64000c101d00 */
[----:B0-----:R-:W0:Y:S01]  /*8170*/  @P3 LDC R20, c[0x0][0xbec] ;  /* 0x0002fb00ff143b82 */ /* 0x001e220000000800 */
[----:B------:R-:W-:Y:S01]  /*8180*/  SEL R8, RZ, 0xffffffff, P0 ;  /* 0xffffffffff087807 */ /* 0x000fe20000000000 */
[----:B------:R-:W-:Y:S01]  /*8190*/  IMAD.SHL.U32 R3, R3, 0x2, RZ ;  /* 0x0000000203037824 */ /* 0x000fe200078e00ff */
[----:B------:R-:W-:Y:S01]  /*81a0*/  SEL R0, RZ, 0x1, P2 ;  /* 0x00000001ff007807 */ /* 0x000fe20001000000 */
[----:B------:R-:W5:Y:S04]  /*81b0*/  LD.E.128 R56, desc[UR50][R56.64] ;  /* 0x0000003238387980 */ /* 0x000f68000c101d00 */
[----:B------:R-:W1:Y:S01]  /*81c0*/  @P3 LDC R11, c[0x0][0xbf0] ;  /* 0x0002fc00ff0b3b82 */ /* 0x000e620000000800 */
[----:B------:R-:W-:Y:S01]  /*81d0*/  IMAD.SHL.U32 R8, R8, 0x4, RZ ;  /* 0x0000000408087824 */ /* 0x000fe200078e00ff */
[----:B------:R-:W-:Y:S01]  /*81e0*/  LOP3.LUT R3, R3, 0x2, R0, 0xe2, !PT ;  /* 0x0000000203037812 */ /* 0x000fe200078ee200 */
[----:B------:R-:W5:Y:S01]  /*81f0*/  LD.E.128 R60, desc[UR50][R60.64] ;  /* 0x000000323c3c7980 */ /* 0x000f62000c101d00 */
[----:B------:R-:W-:Y:S01]  /*8200*/  ISETP.GE.AND P0, PT, R187, UR12, PT ;  /* 0x0000000cbb007c0c */ /* 0x000fe2000bf06270 */
[----:B--2---:R-:W-:Y:S01]  /*8210*/  IMAD R28, R10, R9, UR45 ;  /* 0x0000002d0a1c7e24 */ /* 0x004fe2000f8e0209 */
[----:B------:R-:W-:Y:S01]  /*8220*/  LEA R0, R209, R211, 0x5 ;  /* 0x000000d3d1007211 */ /* 0x000fe200078e28ff */
[----:B------:R-:W5:Y:S01]  /*8230*/  LD.E.128 R68, desc[UR50][R68.64] ;  /* 0x0000003244447980 */ /* 0x000f62000c101d00 */
[----:B------:R-:W-:-:S02]  /*8240*/  LOP3.LUT R3, R8, 0x4, R3, 0xe2, !PT ;  /* 0x0000000408037812 */ /* 0x000fc400078ee203 */
[----:B------:R-:W-:Y:S01]  /*8250*/  SEL R8, RZ, 0xffffffff, P0 ;  /* 0xffffffffff087807 */ /* 0x000fe20000000000 */
[----:B------:R-:W-:Y:S01]  /*8260*/  IMAD R15, R28, 0x40, R0 ;  /* 0x000000401c0f7824 */ /* 0x000fe200078e0200 */
[----:B------:R-:W5:Y:S03]  /*8270*/  LD.E.128 R72, desc[UR50][R72.64] ;  /* 0x0000003248487980 */ /* 0x000f66000c101d00 */
[----:B------:R-:W-:Y:S01]  /*8280*/  IMAD.SHL.U32 R8, R8, 0x8, RZ ;  /* 0x0000000808087824 */ /* 0x000fe200078e00ff */
[----:B------:R-:W5:Y:S01]  /*8290*/  LD.E.128 R76, desc[UR50][R76.64] ;  /* 0x000000324c4c7980 */ /* 0x000f62000c101d00 */
[----:B0-----:R-:W-:Y:S01]  /*82a0*/  @P3 IMAD.HI.U32 R0, R15, R20, RZ ;  /* 0x000000140f003227 */ /* 0x001fe200078e00ff */
[----:B------:R-:W-:Y:S02]  /*82b0*/  ISETP.GE.AND P1, PT, R186, UR12, PT ;  /* 0x0000000cba007c0c */ /* 0x000fe4000bf26270 */
[----:B------:R-:W-:Y:S01]  /*82c0*/  LOP3.LUT R3, R8, 0x8, R3, 0xe2, !PT ;  /* 0x0000000808037812 */ /* 0x000fe200078ee203 */
[----:B------:R-:W-:Y:S01]  /*82d0*/  IMAD.MOV.U32 R8, RZ, RZ, R15 ;  /* 0x000000ffff087224 */ /* 0x000fe200078e000f */
[----:B------:R-:W-:Y:S01]  /*82e0*/  UIMAD UR6, UR10, UR8, URZ ;  /* 0x000000080a0672a4 */ /* 0x000fe2000f8e023f */
[----:B------:R-:W5:Y:S01]  /*82f0*/  LD.E.128 R84, desc[UR50][R84.64] ;  /* 0x0000003254547980 */ /* 0x000f62000c101d00 */
[----:B-1----:R-:W-:-:S02]  /*8300*/  @P3 SHF.R.U32.HI R8, RZ, R11, R0 ;  /* 0x0000000bff083219 */ /* 0x002fc40000011600 */
[----:B------:R-:W-:Y:S01]  /*8310*/  SEL R0, RZ, 0xffffffff, P1 ;  /* 0xffffffffff007807 */ /* 0x000fe20000800000 */
[----:B------:R-:W-:Y:S01]  /*8320*/  UIMAD.WIDE.U32 UR4, UR7, UR8, URZ ;  /* 0x00000008070472a5 */ /* 0x000fe2000f8e003f */
[----:B------:R-:W-:Y:S01]  /*8330*/  SHF.R.S32.HI R11, RZ, 0x1f, R8 ;  /* 0x0000001fff0b7819 */ /* 0x000fe20000011408 */
[----:B------:R-:W-:Y:S01]  /*8340*/  UIMAD UR6, UR7, UR9, UR6 ;  /* 0x00000009070672a4 */ /* 0x000fe2000f8e0206 */
[----:B------:R-:W-:Y:S01]  /*8350*/  ISETP.GE.AND P0, PT, R185, UR12, PT ;  /* 0x0000000cb9007c0c */ /* 0x000fe2000bf06270 */
[----:B------:R-:W-:Y:S01]  /*8360*/  IMAD.SHL.U32 R0, R0, 0x10, RZ ;  /* 0x0000001000007824 */ /* 0x000fe200078e00ff */
[----:B------:R-:W-:Y:S01]  /*8370*/  ULDC.64 UR8, c[0x0][0xaf0] ;  /* 0x0002bc0000087ab9 */ /* 0x000fe20000000a00 */
[----:B------:R-:W-:Y:S01]  /*8380*/  IADD3 R10, -R8, RZ, RZ ;  /* 0x000000ff080a7210 */ /* 0x000fe20007ffe1ff */
[----:B------:R-:W-:Y:S01]  /*8390*/  UIADD3 UR5, UR5, UR6, URZ ;  /* 0x0000000605057290 */ /* 0x000fe2000fffe03f */
[----:B------:R-:W-:Y:S01]  /*83a0*/  SEL R9, RZ, 0xffffffff, P0 ;  /* 0xffffffffff097807 */ /* 0x000fe20000000000 */
[----:B------:R-:W-:Y:S01]  /*83b0*/  UIMAD UR6, UR11, UR8, URZ ;  /* 0x000000080b0672a4 */ /* 0x000fe2000f8e023f */
[----:B---3--:R-:W-:Y:S01]  /*83c0*/  IMAD R11, R11, R12, RZ ;  /* 0x0000000c0b0b7224 */ /* 0x008fe200078e02ff */
[----:B------:R-:W-:Y:S01]  /*83d0*/  LOP3.LUT R0, R0, 0x10, R3, 0xe2, !PT ;  /* 0x0000001000007812 */ /* 0x000fe200078ee203 */
[----:B------:R-:W-:Y:S01]  /*83e0*/  IMAD R3, R14, R10, R15 ;  /* 0x0000000a0e037224 */ /* 0x000fe200078e020f */
[----:B------:R-:W-:Y:S01]  /*83f0*/  UIMAD UR6, UR44, UR9, UR6 ;  /* 0x000000092c0672a4 */ /* 0x000fe2000f8e0206 */
[----:B------:R-:W-:Y:S01]  /*8400*/  IMAD R13, R8, R13, R11 ;  /* 0x0000000d080d7224 */ /* 0x000fe200078e020b */
[----:B------:R-:W-:Y:S01]  /*8410*/  UIMAD.WIDE.U32 UR44, UR44, UR8, UR4 ;  /* 0x000000082c2c72a5 */ /* 0x000fe2000f8e0004 */
[----:B------:R-:W-:Y:S01]  /*8420*/  IMAD.SHL.U32 R11, R9, 0x20, RZ ;  /* 0x00000020090b7824 */ /* 0x000fe200078e00ff */
[----:B------:R-:W-:Y:S01]  /*8430*/  ISETP.GE.AND P0, PT, R213, UR12, PT ;  /* 0x0000000cd5007c0c */ /* 0x000fe2000bf06270 */
[----:B------:R-:W-:Y:S01]  /*8440*/  ULDC.64 UR4, c[0x0][0xad8] ;  /* 0x0002b60000047ab9 */ /* 0x000fe20000000a00 */
[----:B------:R-:W-:Y:S01]  /*8450*/  SHF.R.S32.HI R10, RZ, 0x1f, R3 ;  /* 0x0000001fff0a7819 */ /* 0x000fe20000011403 */
[----:B------:R-:W-:Y:S01]  /*8460*/  UIADD3 UR45, UR45, UR6, URZ ;  /* 0x000000062d2d7290 */ /* 0x000fe2000fffe03f */
[----:B------:R-:W-:Y:S01]  /*8470*/  LOP3.LUT R0, R11, 0x20, R0, 0xe2, !PT ;  /* 0x000000200b007812 */ /* 0x000fe200078ee200 */
[----:B------:R-:W5:Y:S01]  /*8480*/  LD.E.128 R88, desc[UR50][R88.64] ;  /* 0x0000003258587980 */ /* 0x000f62000c101d00 */
[----:B------:R-:W-:Y:S01]  /*8490*/  SEL R11, RZ, 0x40, P0 ;  /* 0x00000040ff0b7807 */ /* 0x000fe20000000000 */
[----:B------:R-:W-:Y:S01]  /*84a0*/  IMAD R10, R10, UR4, RZ ;  /* 0x000000040a0a7c24 */ /* 0x000fe2000f8e02ff */
[----:B------:R-:W-:Y:S01]  /*84b0*/  ULDC.64 UR6, c[0x0][0xa80] ;  /* 0x0002a00000067ab9 */ /* 0x000fe20000000a00 */
[----:B------:R-:W5:Y:S01]  /*84c0*/  LD.E.128 R92, desc[UR50][R92.64] ;  /* 0x000000325c5c7980 */ /* 0x000f62000c101d00 */
[----:B------:R-:W-:Y:S01]  /*84d0*/  IMAD.WIDE.U32 R8, R8, R12, UR44 ;  /* 0x0000002c08087e25 */ /* 0x000fe2000f8e000c */
[----:B------:R-:W-:Y:S01]  /*84e0*/  @!PT LDS RZ, [RZ] ;  /* 0x00000000fffff984 */ /* 0x000fe20000000800 */
[----:B------:R-:W-:Y:S01]  /*84f0*/  @!PT LDS RZ, [RZ] ;  /* 0x00000000fffff984 */ /* 0x000fe20000000800 */
[----:B------:R-:W-:Y:S01]  /*8500*/  @!PT LDS RZ, [RZ] ;  /* 0x00000000fffff984 */ /* 0x000fe20000000800 */
[----:B------:R-:W-:Y:S01]  /*8510*/  @!PT LDS RZ, [RZ] ;  /* 0x00000000fffff984 */ /* 0x000fe20000000800 */
[----:B------:R0:W-:Y:S06]  /*8520*/  MEMBAR.ALL.CTA ;  /* 0x0000000000007992 */ /* 0x0001ec0000008000 */
[----:B0-----:R-:W0:Y:S01]  /*8530*/  FENCE.VIEW.ASYNC.S ;  /* 0x00000000000073c6 */ /* 0x001e220000000000 */
[----:B------:R-:W-:Y:S01]  /*8540*/  LOP3.LUT R0, R0, R11, RZ, 0xfc, !PT ;  /* 0x0000000b00007212 */ /* 0x000fe200078efcff */
[----:B------:R-:W-:Y:S01]  /*8550*/  IMAD R11, R3, UR5, R10 ;  /* 0x00000005030b7c24 */ /* 0x000fe2000f8e020a */
[----:B------:R-:W-:Y:S01]  /*8560*/  ULDC UR5, c[0x0][0xa88] ;  /* 0x0002a20000057ab9 */ /* 0x000fe20000000800 */
[----:B------:R-:W-:Y:S01]  /*8570*/  IMAD.IADD R9, R9, 0x1, R13 ;  /* 0x0000000109097824 */ /* 0x000fe200078e020d */
[----:B------:R-:W-:Y:S01]  /*8580*/  ISETP.GE.AND P0, PT, R212, UR12, PT ;  /* 0x0000000cd4007c0c */ /* 0x000fe2000bf06270 */
[----:B------:R-:W-:-:S02]  /*8590*/  IMAD R29, R14, UR5, RZ ;  /* 0x000000050e1d7c24 */ /* 0x000fc4000f8e02ff */
[----:B------:R-:W-:Y:S02]  /*85a0*/  IMAD R28, R28, 0x40, R211 ;  /* 0x000000401c1c7824 */ /* 0x000fe400078e02d3 */
[----:B------:R-:W-:Y:S01]  /*85b0*/  IMAD.WIDE.U32 R8, R3, UR4, R8 ;  /* 0x0000000403087c25 */ /* 0x000fe2000f8e0008 */
[----:B------:R-:W-:Y:S01]  /*85c0*/  SEL R3, RZ, 0x80, P0 ;  /* 0x00000080ff037807 */ /* 0x000fe20000000000 */
[----:B------:R-:W-:Y:S01]  /*85d0*/  UIADD3 UR4, UR42, 0x28c20, URZ ;  /* 0x00028c202a047890 */ /* 0x000fe2000fffe03f */
[----:B------:R-:W-:Y:S01]  /*85e0*/  ISETP.GE.AND P0, PT, R28, R29, PT ;  /* 0x0000001d1c00720c */ /* 0x000fe20003f06270 */
[----:B------:R-:W-:Y:S01]  /*85f0*/  IMAD.IADD R9, R9, 0x1, R11 ;  /* 0x0000000109097824 */ /* 0x000fe200078e020b */
[----:B------:R-:W-:Y:S01]  /*8600*/  LEA R26, P1, R8, UR6, 0x1 ;  /* 0x00000006081a7c11 */ /* 0x000fe2000f8208ff */
[----:B------:R-:W-:-:S03]  /*8610*/  UPRMT UR4, URZ, 0x654, UR4 ;  /* 0x000006543f047896 */ /* 0x000fc60008000004 */
[----:B------:R-:W-:Y:S01]  /*8620*/  LEA.HI.X R27, R8, UR7, R9, 0x1, P1 ;  /* 0x00000007081b7c11 */ /* 0x000fe200088f0c09 */
[----:B0-----:R0:W1:Y:S01]  /*8630*/  SHFL.IDX PT, R10, R26, RZ, 0x181f ;  /* 0x00181fff1a0a7589 */ /* 0x00106200000e0000 */
[----:B------:R-:W-:Y:S03]  /*8640*/  BSSY B0, `(.L_x_44) ;  /* 0x0000024000007945 */ /* 0x000fe60003800000 */
[----:B------:R0:W2:Y:S01]  /*8650*/  SHFL.IDX PT, R11, R27, RZ, 0x181f ;  /* 0x00181fff1b0b7589 */ /* 0x0000a200000e0000 */
[----:B------:R-:W-:Y:S01]  /*8660*/  SYNCS.ARRIVE.TRANS64.RED.A1T0 RZ, [UR4], RZ ;  /* 0x000000ffffff79a7 */ /* 0x000fe20008100404 */
[----:B------:R-:W-:Y:S01]  /*8670*/  LOP3.LUT R3, R0, R3, RZ, 0xfc, !PT ;  /* 0x0000000300037212 */ /* 0x000fe200078efcff */
[----:B------:R-:W-:Y:S06]  /*8680*/  @P0 BRA `(.L_x_45) ;  /* 0x00000000007c0947 */ /* 0x000fec0003800000 */
[----:B------:R-:W-:Y:S02]  /*8690*/  ISETP.GE.AND P1, PT, R189, UR12, PT ;  /* 0x0000000cbd007c0c */ /* 0x000fe4000bf26270 */
[----:B------:R-:W-:Y:S02]  /*86a0*/  ISETP.GE.AND P0, PT, R16, UR12, PT ;  /* 0x0000000c10007c0c */ /* 0x000fe4000bf06270 */
[----:B------:R-:W-:Y:S02]  /*86b0*/  ISETP.GE.AND P5, PT, R188, UR12, PT ;  /* 0x0000000cbc007c0c */ /* 0x000fe4000bfa6270 */
[----:B------:R-:W-:-:S07]  /*86c0*/  ISETP.GE.AND P3, PT, R187, UR12, PT ;  /* 0x0000000cbb007c0c */ /* 0x000fce000bf66270 */
[CC--:B-1----:R-:W-:Y:S02]  /*86d0*/  @!P1 LEA R12, P2, R189.reuse, R10.reuse, 0x1 ;  /* 0x0000000abd0c9211 */ /* 0x0c2fe400078408ff */
[----:B--2---:R-:W-:Y:S02]  /*86e0*/  @!P0 IMAD.WIDE R8, R16, 0x2, R10 ;  /* 0x0000000210088825 */ /* 0x004fe400078e020a */
[----:B------:R-:W-:Y:S02]  /*86f0*/  @!P1 LEA.HI.X R13, R189, R11, R222, 0x1, P2 ;  /* 0x0000000bbd0d9211 */ /* 0x000fe400010f0cde */
[----:B------:R-:W-:Y:S01]  /*8700*/  ISETP.GE.AND P2, PT, R186, UR12, PT ;  /* 0x0000000cba007c0c */ /* 0x000fe2000bf46270 */
[----:B-----5:R1:W-:Y:S01]  /*8710*/  @!P0 ST.E.128 desc[UR50][R8.64], R96 ;  /* 0x0000006008008985 */ /* 0x0203e2000c101d32 */
[----:B------:R-:W-:Y:S02]  /*8720*/  @!P5 LEA R14, P4, R188, R10, 0x1 ;  /* 0x0000000abc0ed211 */ /* 0x000fe400078808ff */
[----:B------:R-:W-:Y:S01]  /*8730*/  LOP3.LUT P0, RZ, R0, 0x40, RZ, 0xc0, !PT ;  /* 0x0000004000ff7812 */ /* 0x000fe2000780c0ff */
[----:B------:R2:W-:Y:S01]  /*8740*/  @!P1 ST.E.128 desc[UR50][R12.64], R32 ;  /* 0x000000200c009985 */ /* 0x0005e2000c101d32 */
[----:B------:R-:W-:-:S02]  /*8750*/  ISETP.GE.AND P1, PT, R185, UR12, PT ;  /* 0x0000000cb9007c0c */ /* 0x000fc4000bf26270 */
[-C--:B------:R-:W-:Y:S02]  /*8760*/  @!P5 LEA.HI.X R15, R188, R11.reuse, R221, 0x1, P4 ;  /* 0x0000000bbc0fd211 */ /* 0x080fe400020f0cdd */
[----:B------:R-:W-:Y:S02]  /*8770*/  LOP3.LUT P4, RZ, R3, 0x80, RZ, 0xc0, !PT ;  /* 0x0000008003ff7812 */ /* 0x000fe4000788c0ff */
[CC--:B------:R-:W-:Y:S01]  /*8780*/  @!P3 LEA R20, P6, R187.reuse, R10.reuse, 0x1 ;  /* 0x0000000abb14b211 */ /* 0x0c0fe200078c08ff */
[----:B------:R3:W-:Y:S03]  /*8790*/  @!P5 ST.E.128 desc[UR50][R14.64], R40 ;  /* 0x000000280e00d985 */ /* 0x0007e6000c101d32 */
[----:B------:R-:W-:Y:S02]  /*87a0*/  @!P3 LEA.HI.X R21, R187, R11, R220, 0x1, P6 ;  /* 0x0000000bbb15b211 */ /* 0x000fe400030f0cdc */
[----:B-1----:R-:W-:-:S03]  /*87b0*/  @!P2 LEA R8, P5, R186, R10, 0x1 ;  /* 0x0000000aba08a211 */ /* 0x002fc600078a08ff */
[----:B------:R3:W-:Y:S01]  /*87c0*/  @!P3 ST.E.128 desc[UR50][R20.64], R48 ;  /* 0x000000301400b985 */ /* 0x0007e2000c101d32 */
[-C--:B------:R-:W-:Y:S02]  /*87d0*/  @P0 LEA R24, P3, R213, R10.reuse, 0x1 ;  /* 0x0000000ad5180211 */ /* 0x080fe400078608ff */
[CC--:B--2---:R-:W-:Y:S02]  /*87e0*/  @!P1 LEA R12, P6, R185.reuse, R10.reuse, 0x1 ;  /* 0x0000000ab90c9211 */ /* 0x0c4fe400078c08ff */
[-C--:B------:R-:W-:Y:S02]  /*87f0*/  @!P2 LEA.HI.X R9, R186, R11.reuse, R219, 0x1, P5 ;  /* 0x0000000bba09a211 */ /* 0x080fe400028f0cdb */
[----:B------:R-:W-:Y:S02]  /*8800*/  @P4 LEA R10, P5, R212, R10, 0x1 ;  /* 0x0000000ad40a4211 */ /* 0x000fe400078a08ff */
[-C--:B------:R-:W-:Y:S01]  /*8810*/  @!P1 LEA.HI.X R13, R185, R11.reuse, R218, 0x1, P6 ;  /* 0x0000000bb90d9211 */ /* 0x080fe200030f0cda */
[----:B------:R3:W-:Y:S01]  /*8820*/  @!P2 ST.E.128 desc[UR50][R8.64], R56 ;  /* 0x000000380800a985 */ /* 0x0007e2000c101d32 */
[----:B------:R-:W-:-:S02]  /*8830*/  @P0 LEA.HI.X R25, R213, R11, R217, 0x1, P3 ;  /* 0x0000000bd5190211 */ /* 0x000fc400018f0cd9 */
[----:B------:R-:W-:Y:S01]  /*8840*/  @P4 LEA.HI.X R11, R212, R11, R216, 0x1, P5 ;  /* 0x0000000bd40b4211 */ /* 0x000fe200028f0cd8 */
[----:B------:R3:W-:Y:S04]  /*8850*/  @!P1 ST.E.128 desc[UR50][R12.64], R68 ;  /* 0x000000440c009985 */ /* 0x0007e8000c101d32 */
[----:B------:R3:W-:Y:S04]  /*8860*/  @P0 ST.E.128 desc[UR50][R24.64], R76 ;  /* 0x0000004c18000985 */ /* 0x0007e8000c101d32 */
[----:B------:R3:W-:Y:S02]  /*8870*/  @P4 ST.E.128 desc[UR50][R10.64], R88 ;  /* 0x000000580a004985 */ /* 0x0007e4000c101d32 */
.L_x_45:
[----:B------:R-:W-:Y:S05]  /*8880*/  BSYNC B0 ;  /* 0x0000000000007941 */ /* 0x000fea0003800000 */
.L_x_44:
[----:B---3--:R-:W-:Y:S01]  /*8890*/  IADD3 R8, R28, 0x20, RZ ;  /* 0x000000201c087810 */ /* 0x008fe20007ffe0ff */
[----:B--2---:R2:W3:Y:S01]  /*88a0*/  SHFL.IDX PT, R11, R27, 0x1, 0x181f ;  /* 0x00381f001b0b7f89 */ /* 0x0044e200000e0000 */
[----:B------:R-:W-:Y:S02]  /*88b0*/  BSSY B0, `(.L_x_46) ;  /* 0x0000023000007945 */ /* 0x000fe40003800000 */
[----:B------:R-:W-:Y:S01]  /*88c0*/  ISETP.GE.AND P0, PT, R8, R29, PT ;  /* 0x0000001d0800720c */ /* 0x000fe20003f06270 */
[----:B-1----:R2:W1:-:S12]  /*88d0*/  SHFL.IDX PT, R10, R26, 0x1, 0x181f ;  /* 0x00381f001a0a7f89 */ /* 0x00245800000e0000 */
[----:B--2---:R-:W-:Y:S05]  /*88e0*/  @P0 BRA `(.L_x_47) ;  /* 0x00000000007c0947 */ /* 0x004fea0003800000 */
[----:B------:R-:W-:Y:S02]  /*88f0*/  ISETP.GE.AND P2, PT, R189, UR12, PT ;  /* 0x0000000cbd007c0c */ /* 0x000fe4000bf46270 */
[----:B------:R-:W-:Y:S02]  /*8900*/  ISETP.GE.AND P3, PT, R16, UR12, PT ;  /* 0x0000000c10007c0c */ /* 0x000fe4000bf66270 */
[----:B------:R-:W-:Y:S02]  /*8910*/  ISETP.GE.AND P5, PT, R188, UR12, PT ;  /* 0x0000000cbc007c0c */ /* 0x000fe4000bfa6270 */
[----:B------:R-:W-:Y:S02]  /*8920*/  ISETP.GE.AND P4, PT, R187, UR12, PT ;  /* 0x0000000cbb007c0c */ /* 0x000fe4000bf86270 */
[----:B------:R-:W-:-:S05]  /*8930*/  LOP3.LUT P1, RZ, R0, 0x40, RZ, 0xc0, !PT ;  /* 0x0000004000ff7812 */ /* 0x000fca000782c0ff */
[CC--:B-1----:R-:W-:Y:S02]  /*8940*/  @!P2 LEA R12, P0, R189.reuse, R10.reuse, 0x1 ;  /* 0x0000000abd0ca211 */ /* 0x0c2fe400078008ff */
[----:B---3--:R-:W-:Y:S02]  /*8950*/  @!P3 IMAD.WIDE R8, R16, 0x2, R10 ;  /* 0x000000021008b825 */ /* 0x008fe400078e020a */
[-C--:B------:R-:W-:Y:S02]  /*8960*/  @!P2 LEA.HI.X R13, R189, R11.reuse, R222, 0x1, P0 ;  /* 0x0000000bbd0da211 */ /* 0x080fe400000f0cde */
[----:B------:R-:W-:Y:S01]  /*8970*/  @!P5 LEA R14, P0, R188, R10, 0x1 ;  /* 0x0000000abc0ed211 */ /* 0x000fe200078008ff */
[----:B-----5:R1:W-:Y:S01]  /*8980*/  @!P3 ST.E.128 desc[UR50][R8.64], R4 ;  /* 0x000000040800b985 */ /* 0x0203e2000c101d32 */
[----:B------:R-:W-:Y:S02]  /*8990*/  ISETP.GE.AND P3, PT, R186, UR12, PT ;  /* 0x0000000cba007c0c */ /* 0x000fe4000bf66270 */
[----:B------:R-:W-:Y:S01]  /*89a0*/  @!P5 LEA.HI.X R15, R188, R11, R221, 0x1, P0 ;  /* 0x0000000bbc0fd211 */ /* 0x000fe200000f0cdd */
[----:B------:R2:W-:Y:S01]  /*89b0*/  @!P2 ST.E.128 desc[UR50][R12.64], R36 ;  /* 0x000000240c00a985 */ /* 0x0005e2000c101d32 */
[----:B------:R-:W-:-:S02]  /*89c0*/  ISETP.GE.AND P2, PT, R185, UR12, PT ;  /* 0x0000000cb9007c0c */ /* 0x000fc4000bf46270 */
[----:B------:R-:W-:Y:S01]  /*89d0*/  LOP3.LUT P0, RZ, R3, 0x80, RZ, 0xc0, !PT ;  /* 0x0000008003ff7812 */ /* 0x000fe2000780c0ff */
[----:B------:R2:W-:Y:S01]  /*89e0*/  @!P5 ST.E.128 desc[UR50][R14.64], R44 ;  /* 0x0000002c0e00d985 */ /* 0x0005e2000c101d32 */
[----:B------:R-:W-:-:S04]  /*89f0*/  @!P4 LEA R20, P6, R187, R10, 0x1 ;  /* 0x0000000abb14c211 */ /* 0x000fc800078c08ff */
[----:B------:R-:W-:Y:S02]  /*8a00*/  @!P4 LEA.HI.X R21, R187, R11, R220, 0x1, P6 ;  /* 0x0000000bbb15c211 */ /* 0x000fe400030f0cdc */
[----:B------:R-:W-:-:S03]  /*8a10*/  @!P3 LEA R24, P5, R186, R10, 0x1 ;  /* 0x0000000aba18b211 */ /* 0x000fc600078a08ff */
[----:B------:R2:W-:Y:S01]  /*8a20*/  @!P4 ST.E.128 desc[UR50][R20.64], R52 ;  /* 0x000000341400c985 */ /* 0x0005e2000c101d32 */
[-C--:B-1----:R-:W-:Y:S02]  /*8a30*/  @!P2 LEA R4, P6, R185, R10.reuse, 0x1 ;  /* 0x0000000ab904a211 */ /* 0x082fe400078c08ff */
[-C--:B------:R-:W-:Y:S02]  /*8a40*/  @P1 LEA R6, P4, R213, R10.reuse, 0x1 ;  /* 0x0000000ad5061211 */ /* 0x080fe400078808ff */
        /* <DEDUP_REMOVED lines=9> */
.L_x_47:
[----:B------:R-:W-:Y:S05]  /*8ae0*/  BSYNC B0 ;  /* 0x0000000000007941 */ /* 0x000fea0003800000 */
.L_x_46:
[----:B------:R-:W4:Y:S02]  /*8af0*/  LDC R0, c[0x0][0xc34] ;  /* 0x00030d00ff007b82 */ /* 0x000f240000000800 */
[----:B----4-:R-:W-:-:S13]  /*8b00*/  ISETP.LE.AND P0, PT, R0, UR40, PT ;  /* 0x0000002800007c0c */ /* 0x010fda000bf03270 */
[----:B------:R-:W-:Y:S05]  /*8b10*/  @!P0 BRA `(.L_x_48) ;  /* 0xffffff8400008947 */ /* 0x000fea000383ffff */
[----:B------:R-:W-:Y:S05]  /*8b20*/  EXIT ;  /* 0x000000000000794d */ /* 0x000fea0003800000 */
.L_x_5:
[----:B------:R-:W-:-:S08]  /*8b30*/  NOP ;  /* 0x0000000000007918 */ /* 0x000fd00000000000 */
[----:B------:R-:W0:-:S00]  /*8b40*/  USETMAXREG.DEALLOC.CTAPOOL 0x28 ;  /* 0x00000028000079c8 */ /* 0x000e0000080e0500 */
[----:B------:R-:W1:Y:S01]  /*8b50*/  S2UR UR11, SR_CTAID.X ;  /* 0x00000000000b79c3 */ /* 0x000e620000002500 */
[----:B0-----:R-:W-:Y:S02]  /*8b60*/  IMAD.MOV.U32 R2, RZ, RZ, 0x1 ;  /* 0x00000001ff027424 */ /* 0x001fe400078e00ff */
[----:B------:R-:W-:Y:S02]  /*8b70*/  IMAD.MOV.U32 R17, RZ, RZ, RZ ;  /* 0x000000ffff117224 */ /* 0x000fe400078e00ff */
[----:B------:R-:W-:-:S03]  /*8b80*/  IMAD.MOV.U32 R22, RZ, RZ, 0x1 ;  /* 0x00000001ff167424 */ /* 0x000fc600078e00ff */
[----:B------:R-:W1:Y:S02]  /*8b90*/  LDC R3, c[0x0][0xc34] ;  /* 0x00030d00ff037b82 */ /* 0x000e640000000800 */
[----:B-1----:R-:W-:-:S13]  /*8ba0*/  ISETP.LE.AND P0, PT, R3, UR11, PT ;  /* 0x0000000b03007c0c */ /* 0x002fda000bf03270 */
[----:B------:R-:W-:Y:S05]  /*8bb0*/  @P0 BRA `(.L_x_49) ;  /* 0x0000003800f80947 */ /* 0x000fea0003800000 */
[----:B------:R-:W-:Y:S01]  /*8bc0*/  IMAD.SHL.U32 R33, R0, 0x8, RZ ;  /* 0x0000000800217824 */ /* 0x000fe200078e00ff */
[----:B------:R-:W-:Y:S01]  /*8bd0*/  ULDC UR9, c[0x0][0x320] ;  /* 0x0000c80000097ab9 */ /* 0x000fe20000000800 */
[----:B------:R-:W-:Y:S01]  /*8be0*/  LOP3.LUT R16, R16, 0xffffffdf, RZ, 0xc0, !PT ;  /* 0xffffffdf10107812 */ /* 0x000fe200078ec0ff */
[----:B------:R-:W-:Y:S01]  /*8bf0*/  ULDC.64 UR4, c[0x0][0x418] ;  /* 0x0001060000047ab9 */ /* 0x000fe20000000a00 */
[----:B------:R-:W-:Y:S01]  /*8c00*/  ULDC.64 UR6, c[0x0][0x2f0] ;  /* 0x0000bc0000067ab9 */ /* 0x000fe20000000a00 */
[----:B------:R-:W-:Y:S01]  /*8c10*/  LOP3.LUT R7, R33, 0x38, RZ, 0xc0, !PT ;  /* 0x0000003821077812 */ /* 0x000fe200078ec0ff */
[----:B------:R-:W-:Y:S01]  /*8c20*/  UISETP.NE.U32.AND UP0, UPT, UR4, URZ, UPT ;  /* 0x0000003f0400728c */ /* 0x000fe2000bf05070 */
[--C-:B------:R-:W-:Y:S01]  /*8c30*/  SHF.R.U32.HI R37, RZ, 0x3, R0.reuse ;  /* 0x00000003ff257819 */ /* 0x100fe20000011600 */
[----:B------:R-:W-:Y:S01]  /*8c40*/  ULDC UR37, c[0x0][0x448] ;  /* 0x0001120000257ab9 */ /* 0x000fe20000000800 */
[C---:B------:R-:W-:Y:S01]  /*8c50*/  LOP3.LUT R2, R7.reuse, 0x40, RZ, 0xfc, !PT ;  /* 0x0000004007027812 */ /* 0x040fe200078efcff */
[----:B------:R-:W-:Y:S01]  /*8c60*/  UISETP.NE.AND.EX UP0, UPT, UR5, URZ, UPT, UP0 ;  /* 0x0000003f0500728c */ /* 0x000fe2000bf05300 */
[----:B------:R-:W-:Y:S01]  /*8c70*/  LOP3.LUT R3, R7, 0x80, RZ, 0xfc, !PT ;  /* 0x0000008007037812 */ /* 0x000fe200078efcff */
[----:B------:R-:W-:Y:S01]  /*8c80*/  ULDC UR4, c[0x0][0x424] ;  /* 0x0001090000047ab9 */ /* 0x000fe20000000800 */
[----:B------:R-:W-:Y:S01]  /*8c90*/  ISETP.GE.AND P5, PT, R2, UR9, PT ;  /* 0x0000000902007c0c */ /* 0x000fe2000bfa6270 */
[----:B------:R-:W-:Y:S01]  /*8ca0*/  USEL UR4, UR4, 0x1, UP0 ;  /* 0x0000000104047887 */ /* 0x000fe20008000000 */
[----:B------:R-:W-:Y:S01]  /*8cb0*/  ISETP.GE.AND P4, PT, R3, UR9, PT ;  /* 0x0000000903007c0c */ /* 0x000fe2000bf86270 */
[----:B------:R-:W0:Y:S01]  /*8cc0*/  S2UR UR8, SR_CgaCtaId ;  /* 0x00000000000879c3 */ /* 0x000e220000008800 */
[C---:B------:R-:W-:Y:S01]  /*8cd0*/  LOP3.LUT R4, R7.reuse, 0xc0, RZ, 0xfc, !PT ;  /* 0x000000c007047812 */ /* 0x040fe200078efcff */
[----:B------:R-:W-:Y:S01]  /*8ce0*/  UIMAD UR36, UR4, UR6, URZ ;  /* 0x00000006042472a4 */ /* 0x000fe2000f8e023f */
[C---:B------:R-:W-:Y:S01]  /*8cf0*/  LOP3.LUT R2, R7.reuse, 0x100, RZ, 0xfc, !PT ;  /* 0x0000010007027812 */ /* 0x040fe200078efcff */
[----:B------:R-:W-:Y:S01]  /*8d00*/  UMOV UR39, 0x400 ;  /* 0x0000040000277882 */ /* 0x000fe20000000000 */
[----:B------:R-:W-:Y:S01]  /*8d10*/  ISETP.GE.AND P3, PT, R4, UR9, PT ;  /* 0x0000000904007c0c */ /* 0x000fe2000bf66270 */
[----:B------:R-:W-:Y:S01]  /*8d20*/  UIADD3 UR5, UR36, 0x3f, URZ ;  /* 0x0000003f24057890 */ /* 0x000fe2000fffe03f */
[----:B------:R-:W-:Y:S01]  /*8d30*/  LOP3.LUT R5, R7, 0x140, RZ, 0xfc, !PT ;  /* 0x0000014007057812 */ /* 0x000fe200078efcff */
[----:B------:R-:W-:Y:S01]  /*8d40*/  ULDC UR4, c[0x0][0x288] ;  /* 0x0000a20000047ab9 */ /* 0x000fe20000000800 */
[----:B------:R-:W-:Y:S01]  /*8d50*/  ISETP.GE.AND P2, PT, R2, UR9, PT ;  /* 0x0000000902007c0c */ /* 0x000fe2000bf46270 */
[----:B------:R-:W-:Y:S01]  /*8d60*/  USHF.R.S32.HI UR6, URZ, 0x1f, UR5 ;  /* 0x0000001f3f067899 */ /* 0x000fe20008011405 */
[----:B------:R-:W-:Y:S01]  /*8d70*/  @P5 LOP3.LUT R16, R16, 0x20, RZ, 0xfc, !PT ;  /* 0x0000002010105812 */ /* 0x000fe200078efcff */
[----:B------:R-:W-:Y:S01]  /*8d80*/  UIMAD UR37, UR37, UR4, URZ ;  /* 0x00000004252572a4 */ /* 0x000fe2000f8e023f */
[----:B------:R-:W-:Y:S01]  /*8d90*/  ISETP.GE.AND P1, PT, R5, UR9, PT ;  /* 0x0000000905007c0c */ /* 0x000fe2000bf26270 */
[----:B------:R-:W-:Y:S01]  /*8da0*/  ULEA.HI UR6, UR6, UR5, URZ, 0x6 ;  /* 0x0000000506067291 */ /* 0x000fe2000f8f303f */
[----:B------:R-:W-:Y:S01]  /*8db0*/  LOP3.LUT R16, R16, 0xffffffef, RZ, 0xc0, !PT ;  /* 0xffffffef10107812 */ /* 0x000fe200078ec0ff */
[----:B------:R-:W-:Y:S01]  /*8dc0*/  ULDC UR10, c[0x0][0x2b8] ;  /* 0x0000ae00000a7ab9 */ /* 0x000fe20000000800 */
[----:B------:R-:W-:Y:S01]  /*8dd0*/  LOP3.LUT R3, R33, 0x1f8, RZ, 0xc0, !PT ;  /* 0x000001f821037812 */ /* 0x000fe200078ec0ff */
[----:B------:R-:W-:Y:S01]  /*8de0*/  ULOP3.LUT UR4, UR6, 0xffffffc0, URZ, 0xc0, !UPT ;  /* 0xffffffc006047892 */ /* 0x000fe2000f8ec03f */
[----:B------:R-:W-:Y:S01]  /*8df0*/  @P4 LOP3.LUT R16, R16, 0x10, RZ, 0xfc, !PT ;  /* 0x0000001010104812 */ /* 0x000fe200078efcff */
[----:B------:R-:W-:Y:S01]  /*8e00*/  IMAD.MOV.U32 R22, RZ, RZ, 0x1 ;  /* 0x00000001ff167424 */ /* 0x000fe200078e00ff */
[----:B------:R-:W-:Y:S01]  /*8e10*/  ISETP.GE.AND P0, PT, R7, UR9, PT ;  /* 0x0000000907007c0c */ /* 0x000fe2000bf06270 */
[----:B------:R-:W-:Y:S01]  /*8e20*/  UIADD3 UR5, UR36, 0x40, -UR4 ;  /* 0x0000004024057890 */ /* 0x000fe2000fffe804 */
[----:B------:R-:W-:Y:S01]  /*8e30*/  LOP3.LUT R16, R16, 0xfffffff7, RZ, 0xc0, !PT ;  /* 0xfffffff710107812 */ /* 0x000fe200078ec0ff */
[----:B0-----:R-:W-:Y:S01]  /*8e40*/  ULEA UR39, UR8, UR39, 0x18 ;  /* 0x0000002708277291 */ /* 0x001fe2000f8ec03f */
[----:B------:R-:W-:Y:S01]  /*8e50*/  SEL R4, RZ, 0xffffffff, P5 ;  /* 0xffffffffff047807 */ /* 0x000fe20002800000 */
[----:B------:R-:W-:Y:S01]  /*8e60*/  IMAD.MOV.U32 R17, RZ, RZ, RZ ;  /* 0x000000ffff117224 */ /* 0x000fe200078e00ff */
[----:B------:R-:W-:Y:S01]  /*8e70*/  @P3 LOP3.LUT R16, R16, 0x8, RZ, 0xfc, !PT ;  /* 0x0000000810103812 */ /* 0x000fe200078efcff */
[----:B------:R-:W-:Y:S01]  /*8e80*/  ULOP3.LUT UR41, UR38, 0x2, URZ, 0xfc, !UPT ;  /* 0x0000000226297892 */ /* 0x000fe2000f8efc3f */
[----:B------:R-:W-:Y:S01]  /*8e90*/  LOP3.LUT R2, R3, 0x38, R0, 0x78, !PT ;  /* 0x0000003803027812 */ /* 0x000fe200078e7800 */
[----:B------:R-:W-:Y:S01]  /*8ea0*/  IMAD.SHL.U32 R0, R0, 0x10, RZ ;  /* 0x0000001000007824 */ /* 0x000fe200078e00ff */
[----:B------:R-:W-:Y:S01]  /*8eb0*/  LOP3.LUT R16, R16, 0xfffffffd, RZ, 0xc0, !PT ;  /* 0xfffffffd10107812 */ /* 0x000fe200078ec0ff */
[----:B------:R-:W-:Y:S01]  /*8ec0*/  ULDC UR42, c[0x0][0xc] ;  /* 0x00000300002a7ab9 */ /* 0x000fe20000000800 */
[----:B------:R-:W-:Y:S01]  /*8ed0*/  SEL R3, RZ, 0x1, P0 ;  /* 0x00000001ff037807 */ /* 0x000fe20000000000 */
[----:B------:R-:W-:Y:S01]  /*8ee0*/  ULEA.HI.SX32 UR40, UR6, 0xfffffffe, 0x1a ;  /* 0xfffffffe06287891 */ /* 0x000fe2000f8fd23f */
[----:B------:R-:W-:-:S02]  /*8ef0*/  LOP3.LUT R16, R16, 0xfffffffb, RZ, 0xc0, !PT ;  /* 0xfffffffb10107812 */ /* 0x000fc400078ec0ff */
[----:B------:R-:W-:Y:S02]  /*8f00*/  SHF.L.U32 R4, R4, 0x1, RZ ;  /* 0x0000000104047819 */ /* 0x000fe400000006ff */
[----:B------:R-:W-:Y:S02]  /*8f10*/  @P2 LOP3.LUT R16, R16, 0x4, RZ, 0xfc, !PT ;  /* 0x0000000410102812 */ /* 0x000fe400078efcff */
[----:B------:R-:W-:Y:S02]  /*8f20*/  LOP3.LUT R33, R2, 0x200, R33, 0xf8, !PT ;  /* 0x0000020002217812 */ /* 0x000fe400078ef821 */
[----:B------:R-:W-:Y:S02]  /*8f30*/  @P1 LOP3.LUT R16, R16, 0x2, RZ, 0xfc, !PT ;  /* 0x0000000210101812 */ /* 0x000fe400078efcff */
[----:B------:R-:W-:Y:S02]  /*8f40*/  LOP3.LUT R3, R4, 0x2, R3, 0xe2, !PT ;  /* 0x0000000204037812 */ /* 0x000fe400078ee203 */
[----:B------:R-:W-:-:S02]  /*8f50*/  SEL R2, RZ, 0x4, P4 ;  /* 0x00000004ff027807 */ /* 0x000fc40002000000 */
[----:B------:R-:W-:Y:S02]  /*8f60*/  SEL R4, RZ, 0x8, P3 ;  /* 0x00000008ff047807 */ /* 0x000fe40001800000 */
[----:B------:R-:W-:Y:S02]  /*8f70*/  LOP3.LUT R16, R16, 0xffffffbf, RZ, 0xc0, !PT ;  /* 0xffffffbf10107812 */ /* 0x000fe400078ec0ff */
[----:B------:R-:W-:Y:S02]  /*8f80*/  LOP3.LUT R5, R7, 0x180, RZ, 0xfc, !PT ;  /* 0x0000018007057812 */ /* 0x000fe400078efcff */
[----:B------:R-:W-:Y:S02]  /*8f90*/  LOP3.LUT R2, R4, R3, R2, 0xfe, !PT ;  /* 0x0000000304027212 */ /* 0x000fe400078efe02 */
[----:B------:R-:W-:Y:S02]  /*8fa0*/  SEL R3, RZ, 0x10, P2 ;  /* 0x00000010ff037807 */ /* 0x000fe40001000000 */
[----:B------:R-:W-:-:S02]  /*8fb0*/  SEL R4, RZ, 0x20, P1 ;  /* 0x00000020ff047807 */ /* 0x000fc40000800000 */
[----:B------:R-:W-:Y:S02]  /*8fc0*/  @P0 LOP3.LUT R16, R16, 0x40, RZ, 0xfc, !PT ;  /* 0x0000004010100812 */ /* 0x000fe400078efcff */
[----:B------:R-:W-:Y:S02]  /*8fd0*/  ISETP.GE.AND P0, PT, R5, UR9, PT ;  /* 0x0000000905007c0c */ /* 0x000fe4000bf06270 */
[----:B------:R-:W-:Y:S02]  /*8fe0*/  LOP3.LUT R6, R7, 0x1c0, RZ, 0xfc, !PT ;  /* 0x000001c007067812 */ /* 0x000fe400078efcff */
[----:B------:R-:W-:Y:S01]  /*8ff0*/  LOP3.LUT R2, R4, R2, R3, 0xfe, !PT ;  /* 0x0000000204027212 */ /* 0x000fe200078efe03 */
[----:B------:R-:W-:Y:S01]  /*9000*/  IMAD.U32 R3, RZ, RZ, UR11 ;  /* 0x0000000bff037e24 */ /* 0x000fe2000f8e00ff */
[----:B------:R-:W-:Y:S02]  /*9010*/  SEL R5, RZ, 0x40, P0 ;  /* 0x00000040ff057807 */ /* 0x000fe40000000000 */
[----:B------:R-:W-:-:S02]  /*9020*/  ISETP.GE.AND P0, PT, R6, UR9, PT ;  /* 0x0000000906007c0c */ /* 0x000fc4000bf06270 */
[----:B------:R-:W-:Y:S01]  /*9030*/  LOP3.LUT R37, R37, 0xf, RZ, 0xc0, !PT ;  /* 0x0000000f25257812 */ /* 0x000fe200078ec0ff */
[----:B------:R0:W-:Y:S01]  /*9040*/  STL [R1], R3 ;  /* 0x0000000301007387 */ /* 0x0001e20000100800 */
[----:B------:R-:W-:Y:S02]  /*9050*/  LOP3.LUT R30, R30, 0xffffffbf, RZ, 0xc0, !PT ;  /* 0xffffffbf1e1e7812 */ /* 0x000fe400078ec0ff */
[C---:B------:R-:W-:Y:S01]  /*9060*/  IADD3 R35, -R37.reuse, UR5, RZ ;  /* 0x0000000525237c10 */ /* 0x040fe2000fffe1ff */
[----:B------:R1:W-:Y:S01]  /*9070*/  STL [R1+0xc], RZ ;  /* 0x00000cff01007387 */ /* 0x0003e20000100800 */
[----:B------:R-:W-:Y:S02]  /*9080*/  LOP3.LUT R2, R2, R5, RZ, 0xfc, !PT ;  /* 0x0000000502027212 */ /* 0x000fe400078efcff */
[----:B------:R-:W-:Y:S02]  /*9090*/  LOP3.LUT R16, R16, 0x7fffffff, RZ, 0xc0, !PT ;  /* 0x7fffffff10107812 */ /* 0x000fe400078ec0ff */
[----:B------:R-:W-:-:S02]  /*90a0*/  LOP3.LUT R23, R37, 0x70, R0, 0xf8, !PT ;  /* 0x0000007025177812 */ /* 0x000fc400078ef800 */
[----:B0-----:R-:W-:Y:S02]  /*90b0*/  SEL R3, RZ, 0x80, P0 ;  /* 0x00000080ff037807 */ /* 0x001fe40000000000 */
[----:B------:R-:W-:Y:S02]  /*90c0*/  ISETP.GE.AND P0, PT, R7, UR9, PT ;  /* 0x0000000907007c0c */ /* 0x000fe4000bf06270 */
[----:B------:R-:W-:Y:S02]  /*90d0*/  LOP3.LUT R3, R2, R3, RZ, 0xfc, !PT ;  /* 0x0000000302037212 */ /* 0x000fe400078efcff */
[C---:B------:R-:W-:Y:S02]  /*90e0*/  ISETP.LT.OR P3, PT, R35.reuse, 0x1, P0 ;  /* 0x000000012300780c */ /* 0x040fe40000761670 */
[C---:B------:R-:W-:Y:S02]  /*90f0*/  ISETP.LT.OR P2, PT, R35.reuse, 0x11, P0 ;  /* 0x000000112300780c */ /* 0x040fe40000741670 */
[----:B------:R-:W-:-:S02]  /*9100*/  ISETP.LT.OR P1, PT, R35, 0x21, P0 ;  /* 0x000000212300780c */ /* 0x000fc40000721670 */
[----:B------:R-:W-:Y:S02]  /*9110*/  ISETP.LT.OR P0, PT, R35, 0x31, P0 ;  /* 0x000000312300780c */ /* 0x000fe40000701670 */
[----:B------:R-:W-:Y:S02]  /*9120*/  MOV R0, UR4 ;  /* 0x0000000400007c02 */ /* 0x000fe40008000f00 */
[----:B------:R-:W-:Y:S02]  /*9130*/  LEA R4, R33, UR39, 0x1 ;  /* 0x0000002721047c11 */ /* 0x000fe4000f8e08ff */
[----:B------:R-:W-:Y:S02]  /*9140*/  IADD3 R4, R23, -0x40, R0 ;  /* 0xffffffc017047810 */ /* 0x000fe40007ffe000 */
[----:B------:R-:W-:Y:S02]  /*9150*/  @P3 LOP3.LUT R30, R30, 0x40, RZ, 0xfc, !PT ;  /* 0x000000401e1e3812 */ /* 0x000fe400078efcff */
[----:B------:R-:W-:Y:S01]  /*9160*/  PRMT R0, R3, 0x8880, RZ ;  /* 0x0000888003007816 */ /* 0x000fe200000000ff */
[----:B------:R1:W-:Y:S01]  /*9170*/  STL [R1+0x10], R4 ;  /* 0x0000100401007387 */ /* 0x0003e20000100800 */
[----:B------:R-:W-:-:S02]  /*9180*/  LOP3.LUT R30, R30, 0xffffffdf, RZ, 0xc0, !PT ;  /* 0xffffffdf1e1e7812 */ /* 0x000fc400078ec0ff */
[----:B------:R-:W-:Y:S02]  /*9190*/  LOP3.LUT R29, R2, 0x40, RZ, 0xc0, !PT ;  /* 0x00000040021d7812 */ /* 0x000fe400078ec0ff */
[----:B------:R-:W-:Y:S02]  /*91a0*/  @P2 LOP3.LUT R30, R30, 0x20, RZ, 0xfc, !PT ;  /* 0x000000201e1e2812 */ /* 0x000fe400078efcff */
[----:B------:R-:W-:Y:S02]  /*91b0*/  LOP3.LUT R27, R3, 0x80, RZ, 0xc0, !PT ;  /* 0x00000080031b7812 */ /* 0x000fe400078ec0ff */
[----:B------:R-:W-:Y:S02]  /*91c0*/  LOP3.LUT R30, R30, 0xffffffef, RZ, 0xc0, !PT ;  /* 0xffffffef1e1e7812 */ /* 0x000fe400078ec0ff */
[----:B------:R-:W-:Y:S02]  /*91d0*/  SHF.R.U32.HI R29, RZ, 0x2, R29 ;  /* 0x00000002ff1d7819 */ /* 0x000fe4000001161d */
[----:B------:R-:W-:-:S02]  /*91e0*/  @P1 LOP3.LUT R30, R30, 0x10, RZ, 0xfc, !PT ;  /* 0x000000101e1e1812 */ /* 0x000fc400078efcff */
[----:B------:R-:W-:Y:S02]  /*91f0*/  SHF.R.U32.HI R27, RZ, 0x3, R27 ;  /* 0x00000003ff1b7819 */ /* 0x000fe4000001161b */
[----:B------:R-:W-:-:S04]  /*9200*/  LOP3.LUT R30, R30, 0xffffbfff, RZ, 0xc0, !PT ;  /* 0xffffbfff1e1e7812 */ /* 0x000fc800078ec0ff */
[----:B------:R-:W-:Y:S02]  /*9210*/  @P0 LOP3.LUT R30, R30, 0x4000, RZ, 0xfc, !PT ;  /* 0x000040001e1e0812 */ /* 0x000fe400078efcff */
[----:B------:R-:W-:Y:S02]  /*9220*/  LOP3.LUT P0, RZ, R3, 0x2, RZ, 0xc0, !PT ;  /* 0x0000000203ff7812 */ /* 0x000fe4000780c0ff */
[----:B------:R-:W-:Y:S02]  /*9230*/  LOP3.LUT R30, R30, 0xfffffff7, RZ, 0xc0, !PT ;  /* 0xfffffff71e1e7812 */ /* 0x000fe400078ec0ff */
[C---:B------:R-:W-:Y:S02]  /*9240*/  ISETP.LT.OR P1, PT, R35.reuse, 0x1, !P0 ;  /* 0x000000012300780c */ /* 0x040fe40004721670 */
[C---:B------:R-:W-:Y:S02]  /*9250*/  ISETP.LT.OR P3, PT, R35.reuse, 0x11, !P0 ;  /* 0x000000112300780c */ /* 0x040fe40004761670 */
[----:B------:R-:W-:-:S09]  /*9260*/  ISETP.LT.OR P2, PT, R35, 0x21, !P0 ;  /* 0x000000212300780c */ /* 0x000fd20004741670 */
[----:B------:R-:W-:Y:S02]  /*9270*/  @P1 LOP3.LUT R30, R30, 0x8, RZ, 0xfc, !PT ;  /* 0x000000081e1e1812 */ /* 0x000fe400078efcff */
[----:B------:R-:W-:Y:S02]  /*9280*/  ISETP.LT.OR P1, PT, R35, 0x31, !P0 ;  /* 0x000000312300780c */ /* 0x000fe40004721670 */
[----:B------:R-:W-:Y:S02]  /*9290*/  LOP3.LUT R30, R30, 0xfffffffb, RZ, 0xc0, !PT ;  /* 0xfffffffb1e1e7812 */ /* 0x000fe400078ec0ff */
[----:B------:R-:W-:Y:S02]  /*92a0*/  LOP3.LUT P0, RZ, R3, 0x4, RZ, 0xc0, !PT ;  /* 0x0000000403ff7812 */ /* 0x000fe4000780c0ff */
[----:B------:R-:W-:Y:S02]  /*92b0*/  @P3 LOP3.LUT R30, R30, 0x4, RZ, 0xfc, !PT ;  /* 0x000000041e1e3812 */ /* 0x000fe400078efcff */
[----:B------:R-:W-:-:S02]  /*92c0*/  ISETP.LT.OR P3, PT, R35, 0x11, !P0 ;  /* 0x000000112300780c */ /* 0x000fc40004761670 */
[----:B------:R-:W-:-:S04]  /*92d0*/  LOP3.LUT R30, R30, 0xfffffffd, RZ, 0xc0, !PT ;  /* 0xfffffffd1e1e7812 */ /* 0x000fc800078ec0ff */
[----:B------:R-:W-:Y:S02]  /*92e0*/  @P2 LOP3.LUT R30, R30, 0x2, RZ, 0xfc, !PT ;  /* 0x000000021e1e2812 */ /* 0x000fe400078efcff */
[----:B------:R-:W-:Y:S02]  /*92f0*/  ISETP.LT.OR P2, PT, R35, 0x1, !P0 ;  /* 0x000000012300780c */ /* 0x000fe40004741670 */
[----:B------:R-:W-:-:S03]  /*9300*/  LOP3.LUT R30, R30, 0xffffdfff, RZ, 0xc0, !PT ;  /* 0xffffdfff1e1e7812 */ /* 0x000fc600078ec0ff */
[----:B------:R-:W-:Y:S02]  /*9310*/  @P3 LOP3.LUT R16, R16, 0x80000000, RZ, 0xfc, !PT ;  /* 0x8000000010103812 */ /* 0x000fe400078efcff */
[----:B------:R-:W-:Y:S02]  /*9320*/  @P1 LOP3.LUT R30, R30, 0x2000, RZ, 0xfc, !PT ;  /* 0x000020001e1e1812 */ /* 0x000fe400078efcff */
[----:B------:R-:W-:Y:S02]  /*9330*/  ISETP.LT.OR P1, PT, R35, 0x21, !P0 ;  /* 0x000000212300780c */ /* 0x000fe40004721670 */
[----:B------:R-:W-:Y:S02]  /*9340*/  LOP3.LUT R30, R30, 0xfffffffe, RZ, 0xc0, !PT ;  /* 0xfffffffe1e1e7812 */ /* 0x000fe400078ec0ff */
[----:B------:R-:W-:Y:S02]  /*9350*/  LOP3.LUT R16, R16, 0xbfffffff, RZ, 0xc0, !PT ;  /* 0xbfffffff10107812 */ /* 0x000fe400078ec0ff */
[----:B------:R-:W-:-:S02]  /*9360*/  @P2 LOP3.LUT R30, R30, 0x1, RZ, 0xfc, !PT ;  /* 0x000000011e1e2812 */ /* 0x000fc400078efcff */
[----:B------:R-:W-:Y:S02]  /*9370*/  ISETP.LT.OR P2, PT, R35, 0x31, !P0 ;  /* 0x000000312300780c */ /* 0x000fe40004741670 */
[----:B------:R-:W-:Y:S02]  /*9380*/  LOP3.LUT P0, RZ, R3, 0x8, RZ, 0xc0, !PT ;  /* 0x0000000803ff7812 */ /* 0x000fe4000780c0ff */
[----:B------:R-:W-:Y:S02]  /*9390*/  LOP3.LUT R30, R30, 0xffffefff, RZ, 0xc0, !PT ;  /* 0xffffefff1e1e7812 */ /* 0x000fe400078ec0ff */
[----:B------:R-:W-:Y:S02]  /*93a0*/  @P1 LOP3.LUT R16, R16, 0x40000000, RZ, 0xfc, !PT ;  /* 0x4000000010101812 */ /* 0x000fe400078efcff */
[C---:B------:R-:W-:Y:S02]  /*93b0*/  ISETP.LT.OR P1, PT, R35.reuse, 0x1, !P0 ;  /* 0x000000012300780c */ /* 0x040fe40004721670 */
[----:B------:R-:W-:-:S02]  /*93c0*/  ISETP.LT.OR P3, PT, R35, 0x11, !P0 ;  /* 0x000000112300780c */ /* 0x000fc40004761670 */
[----:B------:R-:W-:Y:S02]  /*93d0*/  LOP3.LUT R16, R16, 0xdfffffff, RZ, 0xc0, !PT ;  /* 0xdfffffff10107812 */ /* 0x000fe400078ec0ff */
[----:B------:R-:W-:Y:S02]  /*93e0*/  @P2 LOP3.LUT R30, R30, 0x1000, RZ, 0xfc, !PT ;  /* 0x000010001e1e2812 */ /* 0x000fe400078efcff */
[----:B------:R-:W-:Y:S02]  /*93f0*/  ISETP.LT.OR P2, PT, R35, 0x21, !P0 ;  /* 0x000000212300780c */ /* 0x000fe40004741670 */
[----:B------:R-:W-:-:S03]  /*9400*/  LOP3.LUT R30, R30, 0xfffff7ff, RZ, 0xc0, !PT ;  /* 0xfffff7ff1e1e7812 */ /* 0x000fc600078ec0ff */
[----:B------:R-:W-:Y:S02]  /*9410*/  @P1 LOP3.LUT R16, R16, 0x20000000, RZ, 0xfc, !PT ;  /* 0x2000000010101812 */ /* 0x000fe400078efcff */
[----:B------:R-:W-:Y:S02]  /*9420*/  ISETP.LT.OR P1, PT, R35, 0x31, !P0 ;  /* 0x000000312300780c */ /* 0x000fe40004721670 */
[----:B------:R-:W-:Y:S02]  /*9430*/  LOP3.LUT R16, R16, 0xefffffff, RZ, 0xc0, !PT ;  /* 0xefffffff10107812 */ /* 0x000fe400078ec0ff */
[----:B------:R-:W-:Y:S02]  /*9440*/  LOP3.LUT P0, RZ, R3, 0x10, RZ, 0xc0, !PT ;  /* 0x0000001003ff7812 */ /* 0x000fe4000780c0ff */
[----:B------:R-:W-:Y:S02]  /*9450*/  @P3 LOP3.LUT R16, R16, 0x10000000, RZ, 0xfc, !PT ;  /* 0x1000000010103812 */ /* 0x000fe400078efcff */
[----:B------:R-:W-:-:S02]  /*9460*/  ISETP.LT.OR P3, PT, R35, 0x11, !P0 ;  /* 0x000000112300780c */ /* 0x000fc40004761670 */
[----:B------:R-:W-:-:S03]  /*9470*/  LOP3.LUT R16, R16, 0xf7ffffff, RZ, 0xc0, !PT ;  /* 0xf7ffffff10107812 */ /* 0x000fc600078ec0ff */
[----:B------:R-:W-:Y:S02]  /*9480*/  @P1 LOP3.LUT R30, R30, 0x800, RZ, 0xfc, !PT ;  /* 0x000008001e1e1812 */ /* 0x000fe400078efcff */
[----:B------:R-:W-:Y:S02]  /*9490*/  @P2 LOP3.LUT R16, R16, 0x8000000, RZ, 0xfc, !PT ;  /* 0x0800000010102812 */ /* 0x000fe400078efcff */
[C---:B------:R-:W-:Y:S02]  /*94a0*/  ISETP.LT.OR P2, PT, R35.reuse, 0x1, !P0 ;  /* 0x000000012300780c */ /* 0x040fe40004741670 */
[----:B------:R-:W-:Y:S02]  /*94b0*/  LOP3.LUT R16, R16, 0xfbffffff, RZ, 0xc0, !PT ;  /* 0xfbffffff10107812 */ /* 0x000fe400078ec0ff */
[----:B------:R-:W-:Y:S02]  /*94c0*/  ISETP.LT.OR P1, PT, R35, 0x21, !P0 ;  /* 0x000000212300780c */ /* 0x000fe40004721670 */
[----:B------:R-:W-:-:S07]  /*94d0*/  LOP3.LUT R30, R30, 0xfffffbff, RZ, 0xc0, !PT ;  /* 0xfffffbff1e1e7812 */ /* 0x000fce00078ec0ff */
        /* <DEDUP_REMOVED lines=29> */
[----:B------:R-:W-:Y:S02]  /*96b0*/  ISETP.GE.AND P0, PT, R4, UR36, PT ;  /* 0x0000002404007c0c */ /* 0x000fe4000bf06270 */
[----:B------:R-:W-:-:S04]  /*96c0*/  @P3 LOP3.LUT R16, R16, 0x80000, RZ, 0xfc, !PT ;  /* 0x0008000010103812 */ /* 0x000fc800078efcff */
[----:B------:R-:W-:-:S03]  /*96d0*/  LOP3.LUT R16, R16, 0xfffeffff, RZ, 0xc0, !PT ;  /* 0xfffeffff10107812 */ /* 0x000fc600078ec0ff */
[----:B------:R-:W-:Y:S02]  /*96e0*/  @P2 LOP3.LUT R30, R30, 0x100, RZ, 0xfc, !PT ;  /* 0x000001001e1e2812 */ /* 0x000fe400078efcff */
[----:B------:R-:W-:Y:S02]  /*96f0*/  @P1 LOP3.LUT R16, R16, 0x10000, RZ, 0xfc, !PT ;  /* 0x0001000010101812 */ /* 0x000fe400078efcff */
[----:B------:R-:W-:Y:S02]  /*9700*/  ISETP.LT.U32.AND P1, PT, R23, 0x40, !P0 ;  /* 0x000000401700780c */ /* 0x000fe40004721070 */
[----:B------:R-:W-:Y:S02]  /*9710*/  ISETP.GT.AND P0, PT, R0, -0x1, PT ;  /* 0xffffffff0000780c */ /* 0x000fe40003f04270 */
[----:B------:R-:W-:Y:S02]  /*9720*/  LOP3.LUT R16, R16, 0xfffffdff, RZ, 0xc0, !PT ;  /* 0xfffffdff10107812 */ /* 0x000fe400078ec0ff */
[----:B------:R-:W-:-:S02]  /*9730*/  ISETP.LT.OR P3, PT, R35, 0x1, P0 ;  /* 0x000000012300780c */ /* 0x000fc40000761670 */
[----:B------:R-:W-:Y:S02]  /*9740*/  ISETP.LT.OR P2, PT, R35, 0x11, P0 ;  /* 0x000000112300780c */ /* 0x000fe40000741670 */
[----:B------:R-:W-:-:S03]  /*9750*/  LOP3.LUT R30, R30, 0xffffff7f, RZ, 0xc0, !PT ;  /* 0xffffff7f1e1e7812 */ /* 0x000fc600078ec0ff */
[----:B------:R-:W-:Y:S02]  /*9760*/  @P1 LOP3.LUT R16, R16, 0x200, RZ, 0xfc, !PT ;  /* 0x0000020010101812 */ /* 0x000fe400078efcff */
[C---:B------:R-:W-:Y:S02]  /*9770*/  ISETP.LT.OR P1, PT, R35.reuse, 0x21, P0 ;  /* 0x000000212300780c */ /* 0x040fe40000721670 */
[----:B------:R-:W-:Y:S02]  /*9780*/  LOP3.LUT R16, R16, 0xffdfffff, RZ, 0xc0, !PT ;  /* 0xffdfffff10107812 */ /* 0x000fe400078ec0ff */
[----:B------:R-:W-:Y:S02]  /*9790*/  ISETP.LT.OR P0, PT, R35, 0x31, P0 ;  /* 0x000000312300780c */ /* 0x000fe40000701670 */
[----:B------:R-:W-:-:S04]  /*97a0*/  @P3 LOP3.LUT R16, R16, 0x200000, RZ, 0xfc, !PT ;  /* 0x0020000010103812 */ /* 0x000fc800078efcff */
[----:B------:R-:W-:-:S04]  /*97b0*/  LOP3.LUT R16, R16, 0xfffbffff, RZ, 0xc0, !PT ;  /* 0xfffbffff10107812 */ /* 0x000fc800078ec0ff */
[----:B------:R-:W-:Y:S02]  /*97c0*/  @P2 LOP3.LUT R16, R16, 0x40000, RZ, 0xfc, !PT ;  /* 0x0004000010102812 */ /* 0x000fe400078efcff */
[C---:B------:R-:W-:Y:S02]  /*97d0*/  ISETP.GE.AND P2, PT, R35.reuse, 0x1, PT ;  /* 0x000000012300780c */ /* 0x040fe40003f46270 */
[----:B------:R-:W-:Y:S02]  /*97e0*/  LOP3.LUT R16, R16, 0xffff7fff, RZ, 0xc0, !PT ;  /* 0xffff7fff10107812 */ /* 0x000fe400078ec0ff */
[----:B------:R-:W-:Y:S02]  /*97f0*/  @P0 LOP3.LUT R30, R30, 0x80, RZ, 0xfc, !PT ;  /* 0x000000801e1e0812 */ /* 0x000fe400078efcff */
[----:B------:R-:W-:Y:S02]  /*9800*/  @P1 LOP3.LUT R16, R16, 0x8000, RZ, 0xfc, !PT ;  /* 0x0000800010101812 */ /* 0x000fe400078efcff */
[----:B------:R-:W-:-:S02]  /*9810*/  ISETP.GE.AND P1, PT, R35, 0x11, PT ;  /* 0x000000112300780c */ /* 0x000fc40003f26270 */
[----:B------:R-:W-:Y:S02]  /*9820*/  LOP3.LUT R16, R16, 0xffffefff, RZ, 0xc0, !PT ;  /* 0xffffefff10107812 */ /* 0x000fe400078ec0ff */
[C---:B------:R-:W-:Y:S02]  /*9830*/  ISETP.GE.AND P0, PT, R35.reuse, 0x21, PT ;  /* 0x000000212300780c */ /* 0x040fe40003f06270 */
[----:B------:R-:W-:Y:S02]  /*9840*/  @P2 LOP3.LUT R16, R16, 0x1000, RZ, 0xfc, !PT ;  /* 0x0000100010102812 */ /* 0x000fe400078efcff */
[----:B------:R-:W-:Y:S02]  /*9850*/  ISETP.GE.AND P2, PT, R35, 0x31, PT ;  /* 0x000000312300780c */ /* 0x000fe40003f46270 */
[----:B------:R-:W-:-:S04]  /*9860*/  LOP3.LUT R16, R16, 0xfffff7ff, RZ, 0xc0, !PT ;  /* 0xfffff7ff10107812 */ /* 0x000fc800078ec0ff */
[----:B------:R-:W-:Y:S02]  /*9870*/  @P1 LOP3.LUT R16, R16, 0x800, RZ, 0xfc, !PT ;  /* 0x0000080010101812 */ /* 0x000fe400078efcff */
[----:B------:R-:W-:Y:S02]  /*9880*/  ISETP.GE.AND P1, PT, R7, UR7, PT ;  /* 0x0000000707007c0c */ /* 0x000fe4000bf26270 */
[----:B------:R-:W-:-:S04]  /*9890*/  LOP3.LUT R16, R16, 0xfffffbff, RZ, 0xc0, !PT ;  /* 0xfffffbff10107812 */ /* 0x000fc800078ec0ff */
[----:B------:R-:W-:Y:S02]  /*98a0*/  @P0 LOP3.LUT R16, R16, 0x400, RZ, 0xfc, !PT ;  /* 0x0000040010100812 */ /* 0x000fe400078efcff */
[----:B------:R-:W-:Y:S02]  /*98b0*/  ISETP.GE.AND P0, PT, R7, UR10, PT ;  /* 0x0000000a07007c0c */ /* 0x000fe4000bf06270 */
[----:B------:R-:W-:-:S04]  /*98c0*/  LOP3.LUT R16, R16, 0xffffbfff, RZ, 0xc0, !PT ;  /* 0xffffbfff10107812 */ /* 0x000fc800078ec0ff */
[----:B------:R-:W-:-:S04]  /*98d0*/  @P2 LOP3.LUT R16, R16, 0x4000, RZ, 0xfc, !PT ;  /* 0x0000400010102812 */ /* 0x000fc800078efcff */
[----:B------:R-:W-:-:S04]  /*98e0*/  LOP3.LUT R16, R16, 0xffffdfff, RZ, 0xc0, !PT ;  /* 0xffffdfff10107812 */ /* 0x000fc800078ec0ff */
[----:B------:R-:W-:-:S04]  /*98f0*/  LOP3.LUT R16, R16, 0xfffffffe, RZ, 0xc0, !PT ;  /* 0xfffffffe10107812 */ /* 0x000fc800078ec0ff */
[----:B------:R-:W-:-:S04]  /*9900*/  @P1 LOP3.LUT R16, R16, 0x1, RZ, 0xfc, !PT ;  /* 0x0000000110101812 */ /* 0x000fc800078efcff */
[----:B-1----:R-:W-:-:S07]  /*9910*/  @P0 LOP3.LUT R16, R16, 0x2000, RZ, 0xfc, !PT ;  /* 0x0000200010100812 */ /* 0x002fce00078efcff */
.L_x_84:
[----:B------:R-:W2:Y:S01]  /*9920*/  LDL R2, [R1] ;  /* 0x0000000001027983 */ /* 0x000ea20000100800 */
[----:B------:R-:W0:Y:S01]  /*9930*/  LDC R0, c[0x0][0xc38] ;  /* 0x00030e00ff007b82 */ /* 0x000e220000000800 */
[----:B------:R-:W-:Y:S05]  /*9940*/  YIELD ;  /* 0x0000000000007946 */ /* 0x000fea0003800000 */
[----:B------:R-:W-:Y:S01]  /*9950*/  ULDC.64 UR4, c[0x0][0xa28] ;  /* 0x00028a0000047ab9 */ /* 0x000fe20000000a00 */
[----:B------:R-:W-:Y:S01]  /*9960*/  IMAD.MOV.U32 R31, RZ, RZ, RZ ;  /* 0x000000ffff1f7224 */ /* 0x000fe200078e00ff */
[----:B0-----:R-:W-:-:S13]  /*9970*/  ISETP.NE.AND P0, PT, R0, 0x1, PT ;  /* 0x000000010000780c */ /* 0x001fda0003f05270 */
[----:B------:R-:W2:Y:S08]  /*9980*/  @P0 LDC R0, c[0x0][0xc3c] ;  /* 0x00030f00ff000b82 */ /* 0x000eb00000000800 */
[----:B------:R-:W0:Y:S01]  /*9990*/  @P0 LDC R3, c[0x0][0xc40] ;  /* 0x00031000ff030b82 */ /* 0x000e220000000800 */
[----:B--2---:R-:W-:-:S04]  /*99a0*/  @P0 IMAD.HI.U32 R0, R2, R0, RZ ;  /* 0x0000000002000227 */ /* 0x004fc800078e00ff */
[----:B------:R-:W-:Y:S01]  /*99b0*/  IMAD.MOV.U32 R36, RZ, RZ, R2 ;  /* 0x000000ffff247224 */ /* 0x000fe200078e0002 */
[----:B0-----:R-:W-:Y:S02]  /*99c0*/  @P0 SHF.R.U32.HI R36, RZ, R3, R0 ;  /* 0x00000003ff240219 */ /* 0x001fe40000011600 */
[----:B------:R-:W0:Y:S03]  /*99d0*/  LDC R0, c[0x0][0xc44] ;  /* 0x00031100ff007b82 */ /* 0x000e260000000800 */
[----:B------:R-:W-:Y:S01]  /*99e0*/  IMAD.MOV.U32 R26, RZ, RZ, R36 ;  /* 0x000000ffff1a7224 */ /* 0x000fe200078e0024 */
[----:B0-----:R-:W-:-:S13]  /*99f0*/  ISETP.NE.AND P0, PT, R0, 0x1, PT ;  /* 0x000000010000780c */ /* 0x001fda0003f05270 */
[----:B------:R-:W0:Y:S02]  /*9a00*/  @P0 LDC.64 R2, c[0x0][0xc48] ;  /* 0x00031200ff020b82 */ /* 0x000e240000000a00 */
[----:B0-----:R-:W-:-:S05]  /*9a10*/  @P0 IMAD.HI.U32 R2, R36, R2, RZ ;  /* 0x0000000224020227 */ /* 0x001fca00078e00ff */
[----:B------:R-:W-:Y:S02]  /*9a20*/  @P0 SHF.R.U32.HI R26, RZ, R3, R2 ;  /* 0x00000003ff1a0219 */ /* 0x000fe40000011602 */
[----:B------:R-:W-:-:S04]  /*9a30*/  ISETP.NE.U32.AND P0, PT, RZ, UR4, PT ;  /* 0x00000004ff007c0c */ /* 0x000fc8000bf05070 */
[----:B------:R-:W-:-:S13]  /*9a40*/  ISETP.NE.AND.EX P0, PT, RZ, UR5, PT, P0 ;  /* 0x00000005ff007c0c */ /* 0x000fda000bf05300 */
[----:B------:R-:W0:Y:S01]  /*9a50*/  @P0 LDC.64 R2, c[0x0][0xa28] ;  /* 0x00028a00ff020b82 */ /* 0x000e220000000a00 */
[----:B------:R-:W-:-:S04]  /*9a60*/  UIADD3 UR4, UR39, 0x22400, URZ ;  /* 0x0002240027047890 */ /* 0x000fc8000fffe03f */
[----:B------:R-:W-:Y:S01]  /*9a70*/  ULOP3.LUT UP0, URZ, UR4, 0x3ff, URZ, 0xc0, !UPT ;  /* 0x000003ff043f7892 */ /* 0x000fe2000f80c03f */
[----:B0-----:R-:W-:-:S05]  /*9a80*/  @P0 IMAD.WIDE R2, R26, 0x4, R2 ;  /* 0x000000041a020825 */ /* 0x001fca00078e0202 */
[----:B------:R0:W5:Y:S01]  /*9a90*/  @P0 LDG.E R31, desc[UR50][R2.64] ;  /* 0x00000032021f0981 */ /* 0x000162000c1e1900 */
[----:B------:R-:W-:-:S13]  /*9aa0*/  PLOP3.LUT P0, PT, PT, PT, UP0, 0x80, 0x0 ;  /* 0x000000000000781c */ /* 0x000fda0003f0f008 */
[----:B01----:R-:W-:Y:S05]  /*9ab0*/  @!P0 BRA `(.L_x_50) ;  /* 0x0000000000408947 */ /* 0x003fea0003800000 */
[----:B------:R-:W-:Y:S01]  /*9ac0*/  MOV R2, 0x0 ;  /* 0x0000000000027802 */ /* 0x000fe20000000f00 */
[----:B------:R-:W-:Y:S01]  /*9ad0*/  ULDC.64 UR6, c[0x4][0x90] ;  /* 0x0100240000067ab9 */ /* 0x000fe20000000a00 */
[----:B------:R-:W-:Y:S01]  /*9ae0*/  ULDC.64 UR8, c[0x4][0x98] ;  /* 0x0100260000087ab9 */ /* 0x000fe20000000a00 */
[----:B------:R-:W-:Y:S01]  /*9af0*/  ULDC.64 UR4, c[0x4][0x8] ;  /* 0x0100020000047ab9 */ /* 0x000fe20000000a00 */
[----:B------:R-:W-:Y:S01]  /*9b00*/  IMAD.U32 R4, RZ, RZ, UR6 ;  /* 0x00000006ff047e24 */ /* 0x000fe2000f8e00ff */
[----:B------:R-:W-:Y:S01]  /*9b10*/  MOV R5, UR7 ;  /* 0x0000000700057c02 */ /* 0x000fe20008000f00 */
[----:B------:R-:W0:Y:S01]  /*9b20*/  LDC.64 R2, c[0x4][R2] ;  /* 0x0100000002027b82 */ /* 0x000e220000000a00 */
[----:B------:R-:W-:Y:S01]  /*9b30*/  IMAD.U32 R6, RZ, RZ, UR8 ;  /* 0x00000008ff067e24 */ /* 0x000fe2000f8e00ff */
[----:B------:R-:W-:Y:S01]  /*9b40*/  MOV R8, 0x70 ;  /* 0x0000007000087802 */ /* 0x000fe20000000f00 */
[----:B------:R-:W-:Y:S02]  /*9b50*/  IMAD.U32 R7, RZ, RZ, UR9 ;  /* 0x00000009ff077e24 */ /* 0x000fe4000f8e00ff */
[----:B------:R-:W-:-:S02]  /*9b60*/  IMAD.U32 R10, RZ, RZ, UR4 ;  /* 0x00000004ff0a7e24 */ /* 0x000fc4000f8e00ff */
[----:B------:R-:W-:Y:S02]  /*9b70*/  IMAD.U32 R11, RZ, RZ, UR5 ;  /* 0x00000005ff0b7e24 */ /* 0x000fe4000f8e00ff */
[----:B------:R-:W-:Y:S02]  /*9b80*/  IMAD.MOV.U32 R12, RZ, RZ, 0x1 ;  /* 0x00000001ff0c7424 */ /* 0x000fe400078e00ff */
[----:B------:R-:W-:-:S07]  /*9b90*/  IMAD.MOV.U32 R13, RZ, RZ, RZ ;  /* 0x000000ffff0d7224 */ /* 0x000fce00078e00ff */
[----:B------:R-:W-:-:S07]  /*9ba0*/  LEPC R20, `(.L_x_50) ;  /* 0x000000001014794e */ /* 0x000fce0000000000 */
[----:B0----5:R-:W-:Y:S05]  /*9bb0*/  CALL.ABS.NOINC R2 ;  /* 0x0000000002007343 */ /* 0x021fea0003c00000 */
.L_x_50:
[----:B------:R-:W-:-:S04]  /*9bc0*/  UIADD3 UR4, UR39, 0x400, URZ ;  /* 0x0000040027047890 */ /* 0x000fc8000fffe03f */
[----:B------:R-:W-:-:S06]  /*9bd0*/  ULOP3.LUT UP0, URZ, UR4, 0x3ff, URZ, 0xc0, !UPT ;  /* 0x000003ff043f7892 */ /* 0x000fcc000f80c03f */
[----:B------:R-:W-:-:S13]  /*9be0*/  PLOP3.LUT P0, PT, PT, PT, UP0, 0x80, 0x0 ;  /* 0x000000000000781c */ /* 0x000fda0003f0f008 */
[----:B------:R-:W-:Y:S05]  /*9bf0*/  @!P0 BRA `(.L_x_51) ;  /* 0x00000000007c8947 */ /* 0x000fea0003800000 */
[----:B------:R-:W-:Y:S01]  /*9c00*/  MOV R18, 0x0 ;  /* 0x0000000000127802 */ /* 0x000fe20000000f00 */
[----:B------:R-:W-:Y:S01]  /*9c10*/  ULDC.64 UR6, c[0x4][0x90] ;  /* 0x0100240000067ab9 */ /* 0x000fe20000000a00 */
[----:B------:R-:W-:Y:S01]  /*9c20*/  ULDC.64 UR8, c[0x4][0x98] ;  /* 0x0100260000087ab9 */ /* 0x000fe20000000a00 */
[----:B------:R-:W-:Y:S01]  /*9c30*/  ULDC.64 UR4, c[0x4][0x10] ;  /* 0x0100040000047ab9 */ /* 0x000fe20000000a00 */
[----:B------:R0:W1:Y:S01]  /*9c40*/  LDC.64 R2, c[0x4][R18] ;  /* 0x0100000012027b82 */ /* 0x0000620000000a00 */
[----:B------:R-:W-:Y:S01]  /*9c50*/  IMAD.U32 R4, RZ, RZ, UR6 ;  /* 0x00000006ff047e24 */ /* 0x000fe2000f8e00ff */
[----:B------:R-:W-:Y:S01]  /*9c60*/  MOV R6, UR8 ;  /* 0x0000000800067c02 */ /* 0x000fe20008000f00 */
[----:B------:R-:W-:Y:S01]  /*9c70*/  IMAD.U32 R5, RZ, RZ, UR7 ;  /* 0x00000007ff057e24 */ /* 0x000fe2000f8e00ff */
[----:B------:R-:W-:Y:S01]  /*9c80*/  MOV R12, 0x1 ;  /* 0x00000001000c7802 */ /* 0x000fe20000000f00 */
[----:B------:R-:W-:Y:S02]  /*9c90*/  IMAD.U32 R7, RZ, RZ, UR9 ;  /* 0x00000009ff077e24 */ /* 0x000fe4000f8e00ff */
[----:B------:R-:W-:-:S02]  /*9ca0*/  IMAD.U32 R10, RZ, RZ, UR4 ;  /* 0x00000004ff0a7e24 */ /* 0x000fc4000f8e00ff */
[----:B------:R-:W-:Y:S02]  /*9cb0*/  IMAD.U32 R11, RZ, RZ, UR5 ;  /* 0x00000005ff0b7e24 */ /* 0x000fe4000f8e00ff */
[----:B------:R-:W-:Y:S02]  /*9cc0*/  IMAD.MOV.U32 R8, RZ, RZ, 0x70 ;  /* 0x00000070ff087424 */ /* 0x000fe400078e00ff */
[----:B0-----:R-:W-:-:S07]  /*9cd0*/  IMAD.MOV.U32 R13, RZ, RZ, RZ ;  /* 0x000000ffff0d7224 */ /* 0x001fce00078e00ff */
[----:B------:R-:W-:-:S07]  /*9ce0*/  LEPC R20, `(.L_x_52) ;  /* 0x000000001014794e */ /* 0x000fce0000000000 */
[----:B-1---5:R-:W-:Y:S05]  /*9cf0*/  CALL.ABS.NOINC R2 ;  /* 0x0000000002007343 */ /* 0x022fea0003c00000 */
.L_x_52:
[----:B------:R0:W1:Y:S01]  /*9d00*/  LDC.64 R2, c[0x4][R18] ;  /* 0x0100000012027b82 */ /* 0x0000620000000a00 */
[----:B------:R-:W-:Y:S01]  /*9d10*/  ULDC.64 UR6, c[0x4][0x90] ;  /* 0x0100240000067ab9 */ /* 0x000fe20000000a00 */
[----:B------:R-:W-:Y:S01]  /*9d20*/  ULDC.64 UR8, c[0x4][0x98] ;  /* 0x0100260000087ab9 */ /* 0x000fe20000000a00 */
[----:B------:R-:W-:Y:S01]  /*9d30*/  ULDC.64 UR4, c[0x4][0x18] ;  /* 0x0100060000047ab9 */ /* 0x000fe20000000a00 */
[----:B------:R-:W-:Y:S01]  /*9d40*/  IMAD.U32 R4, RZ, RZ, UR6 ;  /* 0x00000006ff047e24 */ /* 0x000fe2000f8e00ff */
[----:B------:R-:W-:Y:S01]  /*9d50*/  MOV R7, UR9 ;  /* 0x0000000900077c02 */ /* 0x000fe20008000f00 */
[----:B------:R-:W-:Y:S01]  /*9d60*/  IMAD.U32 R5, RZ, RZ, UR7 ;  /* 0x00000007ff057e24 */ /* 0x000fe2000f8e00ff */
[----:B------:R-:W-:Y:S01]  /*9d70*/  MOV R13, RZ ;  /* 0x000000ff000d7202 */ /* 0x000fe20000000f00 */
[----:B------:R-:W-:Y:S02]  /*9d80*/  IMAD.U32 R6, RZ, RZ, UR8 ;  /* 0x00000008ff067e24 */ /* 0x000fe4000f8e00ff */
[----:B------:R-:W-:-:S02]  /*9d90*/  IMAD.U32 R10, RZ, RZ, UR4 ;  /* 0x00000004ff0a7e24 */ /* 0x000fc4000f8e00ff */
[----:B------:R-:W-:Y:S02]  /*9da0*/  IMAD.U32 R11, RZ, RZ, UR5 ;  /* 0x00000005ff0b7e24 */ /* 0x000fe4000f8e00ff */
[----:B------:R-:W-:Y:S02]  /*9db0*/  IMAD.MOV.U32 R8, RZ, RZ, 0x70 ;  /* 0x00000070ff087424 */ /* 0x000fe400078e00ff */
[----:B0-----:R-:W-:-:S07]  /*9dc0*/  IMAD.MOV.U32 R12, RZ, RZ, 0x1 ;  /* 0x00000001ff0c7424 */ /* 0x001fce00078e00ff */
[----:B------:R-:W-:-:S07]  /*9dd0*/  LEPC R20, `(.L_x_51) ;  /* 0x000000001014794e */ /* 0x000fce0000000000 */
[----:B-1----:R-:W-:Y:S05]  /*9de0*/  CALL.ABS.NOINC R2 ;  /* 0x0000000002007343 */ /* 0x002fea0003c00000 */
.L_x_51:
[----:B------:R-:W-:Y:S01]  /*9df0*/  ULDC.64 UR4, c[0x0][0x9f8] ;  /* 0x00027e0000047ab9 */ /* 0x000fe20000000a00 */
[--C-:B------:R-:W-:Y:S01]  /*9e00*/  IMAD.MOV.U32 R25, RZ, RZ, R26.reuse ;  /* 0x000000ffff197224 */ /* 0x100fe200078e001a */
[----:B------:R-:W-:Y:S01]  /*9e10*/  ISETP.NE.U32.AND P0, PT, RZ, UR4, PT ;  /* 0x00000004ff007c0c */ /* 0x000fe2000bf05070 */
[----:B------:R-:W0:Y:S01]  /*9e20*/  LDC R8, c[0x0][0x430] ;  /* 0x00010c00ff087b82 */ /* 0x000e220000000800 */
[----:B------:R-:W-:Y:S01]  /*9e30*/  IMAD.MOV R5, RZ, RZ, -R26 ;  /* 0x000000ffff057224 */ /* 0x000fe200078e0a1a */
[----:B------:R-:W-:Y:S01]  /*9e40*/  ULDC UR4, c[0x0][0xc44] ;  /* 0x0003110000047ab9 */ /* 0x000fe20000000800 */
[----:B------:R-:W-:-:S13]  /*9e50*/  ISETP.NE.AND.EX P0, PT, RZ, UR5, PT, P0 ;  /* 0x00000005ff007c0c */ /* 0x000fda000bf05300 */
[----:B------:R-:W1:Y:S02]  /*9e60*/  @P0 LDC.64 R2, c[0x0][0x9f8] ;  /* 0x00027e00ff020b82 */ /* 0x000e640000000a00 */
[----:B-1----:R-:W-:-:S05]  /*9e70*/  @P0 IMAD.WIDE R2, R26, 0x4, R2 ;  /* 0x000000041a020825 */ /* 0x002fca00078e0202 */
[----:B------:R1:W5:Y:S01]  /*9e80*/  @P0 LDG.E R25, desc[UR50][R2.64] ;  /* 0x0000003202190981 */ /* 0x000362000c1e1900 */
[----:B------:R-:W-:Y:S01]  /*9e90*/  UMOV UR5, 0xffffffff ;  /* 0xffffffff00057882 */ /* 0x000fe20000000000 */
[----:B------:R-:W-:Y:S02]  /*9ea0*/  IMAD R18, R5, UR4, R36 ;  /* 0x0000000405127c24 */ /* 0x000fe4000f8e0224 */
[----:B0-----:R-:W-:Y:S05]  /*9eb0*/  BRA.DIV UR5, `(.L_x_53) ;  /* 0x0000002e05ac7947 */ /* 0x001fea000b800000 */
.L_x_102:
[----:B------:R-:W2:Y:S01]  /*9ec0*/  LDL R0, [R1+0x10] ;  /* 0x0000100001007983 */ /* 0x000ea20000100800 */
[----:B------:R-:W-:Y:S01]  /*9ed0*/  ISETP.NE.AND P0, PT, R8, 0x1, PT ;  /* 0x000000010800780c */ /* 0x000fe20003f05270 */
[----:B------:R-:W-:Y:S01]  /*9ee0*/  IMAD.MOV.U32 R28, RZ, RZ, RZ ;  /* 0x000000ffff1c7224 */ /* 0x000fe200078e00ff */
[C---:B------:R-:W-:Y:S02]  /*9ef0*/  LOP3.LUT P1, RZ, R16.reuse, 0x200, RZ, 0xc0, !PT ;  /* 0x0000020010ff7812 */ /* 0x040fe4000782c0ff */
[----:B-----5:R-:W-:Y:S02]  /*9f00*/  SHF.R.S32.HI R32, RZ, 0x1f, R25 ;  /* 0x0000001fff207819 */ /* 0x020fe40000011419 */
[----:B------:R-:W-:-:S07]  /*9f10*/  LOP3.LUT R16, R16, 0xfffffeff, RZ, 0xc0, !PT ;  /* 0xfffffeff10107812 */ /* 0x000fce00078ec0ff */
[----:B-1----:R-:W0:Y:S01]  /*9f20*/  @P0 LDC R3, c[0x0][0x434] ;  /* 0x00010d00ff030b82 */ /* 0x002e220000000800 */
[----:B------:R-:W-:-:S07]  /*9f30*/  @P0 LOP3.LUT R16, R16, 0x100, RZ, 0xfc, !PT ;  /* 0x0000010010100812 */ /* 0x000fce00078efcff */
[----:B------:R-:W1:Y:S08]  /*9f40*/  @P0 LDC R5, c[0x0][0x438] ;  /* 0x00010e00ff050b82 */ /* 0x000e700000000800 */
[----:B------:R-:W3:Y:S01]  /*9f50*/  @P1 LDC.64 R6, c[0x0][0x428] ;  /* 0x00010a00ff061b82 */ /* 0x000ee20000000a00 */
[----:B--2---:R-:W-:-:S04]  /*9f60*/  IMAD.IADD R34, R0, 0x1, R31 ;  /* 0x0000000100227824 */ /* 0x004fc800078e021f */
[----:B0-----:R-:W-:-:S04]  /*9f70*/  @P0 IMAD.HI.U32 R0, R34, R3, RZ ;  /* 0x0000000322000227 */ /* 0x001fc800078e00ff */
[----:B------:R-:W-:Y:S01]  /*9f80*/  IMAD.MOV.U32 R9, RZ, RZ, R34 ;  /* 0x000000ffff097224 */ /* 0x000fe200078e0022 */
[----:B-1----:R-:W-:Y:S01]  /*9f90*/  @P0 SHF.R.U32.HI R9, RZ, R5, R0 ;  /* 0x00000005ff090219 */ /* 0x002fe20000011600 */
[----:B---3--:R-:W-:Y:S01]  /*9fa0*/  @P1 IMAD R0, R32, R6, RZ ;  /* 0x0000000620001224 */ /* 0x008fe200078e02ff */
[----:B------:R-:W0:Y:S02]  /*9fb0*/  @P1 LDC.64 R4, c[0x0][0x418] ;  /* 0x00010600ff041b82 */ /* 0x000e240000000a00 */
[----:B------:R-:W-:Y:S01]  /*9fc0*/  @P1 SHF.R.S32.HI R3, RZ, 0x1f, R9 ;  /* 0x0000001fff031819 */ /* 0x000fe20000011409 */
[----:B------:R-:W-:Y:S01]  /*9fd0*/  @P1 IMAD R7, R25, R7, R0 ;  /* 0x0000000719071224 */ /* 0x000fe200078e0200 */
[----:B------:R-:W-:-:S05]  /*9fe0*/  @P1 MOV R2, R9 ;  /* 0x0000000900021202 */ /* 0x000fca0000000f00 */
[----:B------:R-:W-:-:S04]  /*9ff0*/  @P1 IMAD.WIDE.U32 R2, R25, R6, R2 ;  /* 0x0000000619021225 */ /* 0x000fc800078e0002 */
[----:B------:R-:W-:Y:S01]  /*a000*/  @P1 IMAD.IADD R0, R3, 0x1, R7 ;  /* 0x0000000103001824 */ /* 0x000fe200078e0207 */
[----:B0-----:R-:W-:-:S04]  /*a010*/  @P1 LEA R4, P0, R2, R4, 0x2 ;  /* 0x0000000402041211 */ /* 0x001fc800078010ff */
[----:B------:R-:W-:-:S05]  /*a020*/  @P1 LEA.HI.X R5, R2, R5, R0, 0x2, P0 ;  /* 0x0000000502051211 */ /* 0x000fca00000f1400 */
[----:B------:R0:W5:Y:S01]  /*a030*/  @P1 LDG.E R28, desc[UR50][R4.64] ;  /* 0x00000032041c1981 */ /* 0x000162000c1e1900 */
[----:B------:R-:W-:Y:S01]  /*a040*/  IMAD.U32 R0, RZ, RZ, UR41 ;  /* 0x00000029ff007e24 */ /* 0x000fe2000f8e00ff */
[----:B------:R-:W-:Y:S01]  /*a050*/  LOP3.LUT R16, R16, 0xffffff7f, RZ, 0xc0, !PT ;  /* 0xffffff7f10107812 */ /* 0x000fe200078ec0ff */
[----:B------:R-:W-:Y:S01]  /*a060*/  IMAD.MOV R3, RZ, RZ, -R9 ;  /* 0x000000ffff037224 */ /* 0x000fe200078e0a09 */
[----:B------:R-:W-:Y:S02]  /*a070*/  SHF.R.S32.HI R24, RZ, 0x1f, R18 ;  /* 0x0000001fff187819 */ /* 0x000fe40000011412 */
[----:B------:R-:W-:Y:S01]  /*a080*/  ISETP.NE.AND P0, PT, R0, 0x3, PT ;  /* 0x000000030000780c */ /* 0x000fe20003f05270 */
[----:B------:R-:W-:-:S12]  /*a090*/  IMAD R34, R8, R3, R34 ;  /* 0x0000000308227224 */ /* 0x000fd800078e0222 */
[----:B------:R-:W-:Y:S01]  /*a0a0*/  @P0 LOP3.LUT R16, R16, 0x80, RZ, 0xfc, !PT ;  /* 0x0000008010100812 */ /* 0x000fe200078efcff */
[----:B0-----:R-:W-:Y:S06]  /*a0b0*/  @!P0 BRA `(.L_x_54) ;  /* 0x0000000000048947 */ /* 0x001fec0003800000 */
[----:B------:R-:W-:Y:S01]  /*a0c0*/  BPT.TRAP 0x1 ;  /* 0x000000040000795c */ /* 0x000fe20000300000 */
.L_x_54:
[----:B------:R-:W-:Y:S01]  /*a0d0*/  LEA R19, R17, UR39, 0x3 ;  /* 0x0000002711137c11 */ /* 0x000fe2000f8e18ff */
[----:B------:R-:W-:Y:S01]  /*a0e0*/  BSSY B0, `(.L_x_55) ;  /* 0x0000004000007945 */ /* 0x000fe20003800000 */
[----:B------:R-:W-:-:S04]  /*a0f0*/  SHF.L.U32 R0, R22, 0x1f, RZ ;  /* 0x0000001f16007819 */ /* 0x000fc800000006ff */
[----:B------:R-:W0:Y:S02]  /*a100*/  SYNCS.PHASECHK.TRANS64.TRYWAIT P0, [R19+URZ+0x28c40], R0 ;  /* 0x028c4000130075a7 */ /* 0x000e24000800017f */
[----:B0-----:R-:W-:Y:S05]  /*a110*/  @!P0 BRA `(.L_x_56) ;  /* 0x0000002c00488947 */ /* 0x001fea0003800000 */
.L_x_103:
[----:B------:R-:W-:Y:S05]  /*a120*/  BSYNC B0 ;  /* 0x0000000000007941 */ /* 0x000fea0003800000 */
.L_x_55:
[----:B0-----:R-:W-:Y:S01]  /*a130*/  SHF.R.S32.HI R0, RZ, 0x1f, R34 ;  /* 0x0000001fff007819 */ /* 0x001fe20000011422 */
[----:B------:R-:W-:Y:S01]  /*a140*/  ULDC.64 UR4, c[0x0][0x300] ;  /* 0x0000c00000047ab9 */ /* 0x000fe20000000a00 */
[----:B------:R-:W0:Y:S01]  /*a150*/  S2R R20, SR_TID.X ;  /* 0x0000000000147919 */ /* 0x000e220000002100 */
[----:B------:R-:W-:Y:S01]  /*a160*/  LOP3.LUT P1, RZ, R16, 0x1, RZ, 0xc0, !PT ;  /* 0x0000000110ff7812 */ /* 0x000fe2000782c0ff */
[----:B------:R-:W-:Y:S02]  /*a170*/  IMAD R4, R17, 0x1000, R33 ;  /* 0x0000100011047824 */ /* 0x000fe400078e0221 */
[----:B------:R-:W-:Y:S01]  /*a180*/  IMAD R3, R0, UR4, RZ ;  /* 0x0000000400037c24 */ /* 0x000fe2000f8e02ff */
[----:B------:R1:W-:Y:S03]  /*a190*/  STL [R1+0x4], R0 ;  /* 0x0000040001007387 */ /* 0x0003e60000100800 */
[----:B------:R-:W-:-:S02]  /*a1a0*/  IMAD R5, R34, UR5, R3 ;  /* 0x0000000522057c24 */ /* 0x000fc4000f8e0203 */
[----:B------:R-:W-:Y:S01]  /*a1b0*/  IMAD.WIDE.U32 R2, R34, UR4, RZ ;  /* 0x0000000422027c25 */ /* 0x000fe2000f8e00ff */
[----:B------:R-:W-:Y:S01]  /*a1c0*/  ULDC.64 UR4, c[0x0][0x310] ;  /* 0x0000c40000047ab9 */ /* 0x000fe20000000a00 */
[----:B-1---5:R-:W-:-:S03]  /*a1d0*/  SHF.R.S32.HI R0, RZ, 0x1f, R28 ;  /* 0x0000001fff007819 */ /* 0x022fc6000001141c */
[----:B------:R-:W-:Y:S02]  /*a1e0*/  IADD3 R3, R3, R5, RZ ;  /* 0x0000000503037210 */ /* 0x000fe40007ffe0ff */
[----:B------:R-:W-:Y:S01]  /*a1f0*/  IMAD R5, R0, UR4, RZ ;  /* 0x0000000400057c24 */ /* 0x000fe2000f8e02ff */
[----:B------:R1:W-:Y:S01]  /*a200*/  STL [R1+0x8], R0 ;  /* 0x0000080001007387 */ /* 0x0003e20000100800 */
[----:B------:R-:W-:-:S04]  /*a210*/  IMAD.WIDE.U32 R2, R28, UR4, R2 ;  /* 0x000000041c027c25 */ /* 0x000fc8000f8e0002 */
[----:B------:R-:W-:Y:S01]  /*a220*/  IMAD R5, R28, UR5, R5 ;  /* 0x000000051c057c24 */ /* 0x000fe2000f8e0205 */
[----:B------:R-:W-:-:S03]  /*a230*/  ULDC.64 UR4, c[0x0][0x308] ;  /* 0x0000c20000047ab9 */ /* 0x000fc60000000a00 */
[----:B------:R-:W-:Y:S02]  /*a240*/  IMAD.IADD R3, R3, 0x1, R5 ;  /* 0x0000000103037824 */ /* 0x000fe400078e0205 */
[----:B------:R-:W-:Y:S02]  /*a250*/  IMAD R5, R24, UR4, RZ ;  /* 0x0000000418057c24 */ /* 0x000fe4000f8e02ff */
[----:B------:R-:W-:-:S04]  /*a260*/  IMAD.WIDE.U32 R2, R18, UR4, R2 ;  /* 0x0000000412027c25 */ /* 0x000fc8000f8e0002 */
[----:B------:R-:W-:Y:S01]  /*a270*/  IMAD R5, R18, UR5, R5 ;  /* 0x0000000512057c24 */ /* 0x000fe2000f8e0205 */
[----:B------:R-:W-:Y:S01]  /*a280*/  ULDC.64 UR4, c[0x0][0x2e8] ;  /* 0x0000ba0000047ab9 */ /* 0x000fe20000000a00 */
[----:B0-----:R-:W-:Y:S01]  /*a290*/  IMAD.SHL.U32 R20, R20, 0x8, RZ ;  /* 0x0000000814147824 */ /* 0x001fe200078e00ff */
[----:B-1----:R-:W-:Y:S01]  /*a2a0*/  LEA R0, P0, R2, UR4, 0x1 ;  /* 0x0000000402007c11 */ /* 0x002fe2000f8008ff */
[----:B------:R-:W-:Y:S01]  /*a2b0*/  IMAD.IADD R5, R3, 0x1, R5 ;  /* 0x0000000103057824 */ /* 0x000fe200078e0205 */
[----:B------:R-:W-:Y:S02]  /*a2c0*/  UMOV UR4, 0xffffffff ;  /* 0xffffffff00047882 */ /* 0x000fe40000000000 */
[----:B------:R-:W-:Y:S02]  /*a2d0*/  LOP3.LUT R20, R20, 0x38, RZ, 0xc0, !PT ;  /* 0x0000003814147812 */ /* 0x000fe400078ec0ff */
[----:B------:R-:W-:Y:S01]  /*a2e0*/  LEA.HI.X R5, R2, UR5, R5, 0x1, P0 ;  /* 0x0000000502057c11 */ /* 0x000fe200080f0c05 */
[----:B------:R-:W-:Y:S06]  /*a2f0*/  BRA.DIV UR4, `(.L_x_57) ;  /* 0x0000002a04e47947 */ /* 0x000fec000b800000 */
[----:B------:R-:W0:Y:S01]  /*a300*/  SHFL.IDX PT, R14, R0, RZ, 0x181f ;  /* 0x00181fff000e7589 */ /* 0x000e2200000e0000 */
[C---:B------:R-:W-:Y:S02]  /*a310*/  ISETP.GE.AND P4, PT, R35.reuse, 0x1, PT ;  /* 0x000000012300780c */ /* 0x040fe40003f86270 */
[C---:B------:R-:W-:Y:S01]  /*a320*/  ISETP.GE.AND P3, PT, R35.reuse, 0x11, PT ;  /* 0x000000112300780c */ /* 0x040fe20003f66270 */
[----:B------:R-:W1:Y:S01]  /*a330*/  SHFL.IDX PT, R2, R5, RZ, 0x181f ;  /* 0x00181fff05027589 */ /* 0x000e6200000e0000 */
[----:B------:R-:W-:-:S03]  /*a340*/  ISETP.GE.AND P2, PT, R35, 0x21, PT ;  /* 0x000000212300780c */ /* 0x000fc60003f46270 */
[----:B------:R-:W-:Y:S06]  /*a350*/  SHFL.IDX PT, R8, R5, 0x1, 0x181f ;  /* 0x00381f0005087f89 */ /* 0x000fec00000e0000 */
[C---:B------:R-:W-:Y:S02]  /*a360*/  @P4 LEA R7, R4.reuse, UR39, 0x1 ;  /* 0x0000002704074c11 */ /* 0x040fe4000f8e08ff */
[----:B------:R-:W-:Y:S02]  /*a370*/  @P3 LEA R9, R4, UR39, 0x1 ;  /* 0x0000002704093c11 */ /* 0x000fe4000f8e08ff */
[----:B0-----:R-:W-:-:S02]  /*a380*/  @P4 LEA R3, P0, R20, R14, 0x1 ;  /* 0x0000000e14034211 */ /* 0x001fc400078008ff */
[----:B------:R-:W0:Y:S02]  /*a390*/  SHFL.IDX PT, R14, R0, 0x1, 0x181f ;  /* 0x00381f00000e7f89 */ /* 0x000e2400000e0000 */
[----:B-1----:R-:W-:-:S04]  /*a3a0*/  @P4 IADD3.X R2, RZ, R2, RZ, P0, !PT ;  /* 0x00000002ff024210 */ /* 0x002fc800007fe4ff */
[----:B------:R-:W-:-:S04]  /*a3b0*/  @P4 LOP3.LUT R3, R3, R2, RZ, 0x3c, !PT ;  /* 0x0000000203034212 */ /* 0x000fc800078e3cff */
[----:B------:R-:W-:-:S04]  /*a3c0*/  @P4 LOP3.LUT R2, R3, R2, RZ, 0x3c, !PT ;  /* 0x0000000203024212 */ /* 0x000fc800078e3cff */
[----:B------:R-:W-:-:S05]  /*a3d0*/  @P4 LOP3.LUT R3, R3, R2, RZ, 0x3c, !PT ;  /* 0x0000000203034212 */ /* 0x000fca00078e3cff */
[----:B------:R1:W-:Y:S01]  /*a3e0*/  @P4 LDGSTS.E.BYPASS.LTC128B.128 [R7+0x22400], desc[UR50][R2.64], !P1 ;  /* 0x2240000002074fae */ /* 0x0003e2000c901d72 */
[----:B0-----:R-:W-:-:S03]  /*a3f0*/  @P3 LEA R6, P0, R20, R14, 0x1 ;  /* 0x0000000e14063211 */ /* 0x001fc600078008ff */
[----:B------:R-:W0:Y:S02]  /*a400*/  SHFL.IDX PT, R14, R0, 0x2, 0x181f ;  /* 0x00581f00000e7f89 */ /* 0x000e2400000e0000 */
[----:B------:R-:W-:Y:S02]  /*a410*/  @P3 IMAD.X R8, RZ, RZ, R8, P0 ;  /* 0x000000ffff083224 */ /* 0x000fe400000e0608 */
[----:B-1----:R-:W1:Y:S02]  /*a420*/  SHFL.IDX PT, R2, R5, 0x2, 0x181f ;  /* 0x00581f0005027f89 */ /* 0x002e6400000e0000 */
[----:B------:R-:W-:Y:S02]  /*a430*/  @P3 IMAD.MOV.U32 R3, RZ, RZ, R8 ;  /* 0x000000ffff033224 */ /* 0x000fe400078e0008 */
[----:B------:R-:W2:Y:S01]  /*a440*/  SHFL.IDX PT, R5, R5, 0x3, 0x181f ;  /* 0x00781f0005057f89 */ /* 0x000ea200000e0000 */
[----:B0-----:R-:W-:-:S03]  /*a450*/  @P2 LEA R7, P0, R20, R14, 0x1 ;  /* 0x0000000e14072211 */ /* 0x001fc600078008ff */
[----:B------:R0:W3:Y:S02]  /*a460*/  SHFL.IDX PT, R14, R0, 0x3, 0x181f ;  /* 0x00781f00000e7f89 */ /* 0x0000e400000e0000 */
[----:B-1----:R-:W-:Y:S02]  /*a470*/  @P2 IMAD.X R10, RZ, RZ, R2, P0 ;  /* 0x000000ffff0a2224 */ /* 0x002fe400000e0602 */
[----:B------:R-:W-:Y:S01]  /*a480*/  @P3 IMAD.MOV.U32 R2, RZ, RZ, R6 ;  /* 0x000000ffff023224 */ /* 0x000fe200078e0006 */
[----:B------:R-:W-:-:S04]  /*a490*/  @P2 LEA R6, R4, UR39, 0x1 ;  /* 0x0000002704062c11 */ /* 0x000fc8000f8e08ff */
[----:B------:R1:W-:Y:S02]  /*a4a0*/  @P3 LDGSTS.E.BYPASS.LTC128B.128 [R9+0x22c00], desc[UR50][R2.64], !P1 ;  /* 0x22c0000002093fae */ /* 0x0003e4000c901d72 */
[----:B-1----:R-:W-:Y:S01]  /*a4b0*/  @P2 MOV R2, R7 ;  /* 0x0000000700022202 */ /* 0x002fe20000000f00 */
[----:B------:R-:W-:-:S05]  /*a4c0*/  @P2 IMAD.MOV.U32 R3, RZ, RZ, R10 ;  /* 0x000000ffff032224 */ /* 0x000fca00078e000a */
[----:B--23--:R0:W-:Y:S02]  /*a4d0*/  @P2 LDGSTS.E.BYPASS.LTC128B.128 [R6+0x23400], desc[UR50][R2.64], !P1 ;  /* 0x2340000002062fae */ /* 0x00c1e4000c901d72 */
.L_x_113:
[----:B------:R-:W-:-:S13]  /*a4e0*/  ISETP.GE.AND P2, PT, R35, 0x31, PT ;  /* 0x000000312300780c */ /* 0x000fda0003f46270 */
[----:B0-----:R-:W-:-:S05]  /*a4f0*/  @P2 LEA R2, P0, R20, R14, 0x1 ;  /* 0x0000000e14022211 */ /* 0x001fca00078008ff */
[----:B------:R-:W-:Y:S01]  /*a500*/  @P2 IMAD.X R3, RZ, RZ, R5, P0 ;  /* 0x000000ffff032224 */ /* 0x000fe200000e0605 */
[----:B------:R-:W-:Y:S02]  /*a510*/  @P2 LEA R5, R4, UR39, 0x1 ;  /* 0x0000002704052c11 */ /* 0x000fe4000f8e08ff */
[----:B------:R-:W-:-:S03]  /*a520*/  PLOP3.LUT P0, PT, PT, PT, PT, 0x80, 0x0 ;  /* 0x000000000000781c */ /* 0x000fc60003f0f070 */
[----:B------:R-:W-:Y:S01]  /*a530*/  @!PT LDS RZ, [RZ] ;  /* 0x00000000fffff984 */ /* 0x000fe20000000800 */
[----:B------:R-:W-:Y:S01]  /*a540*/  @!PT LDS RZ, [RZ] ;  /* 0x00000000fffff984 */ /* 0x000fe20000000800 */
[----:B------:R-:W-:Y:S01]  /*a550*/  @!PT LDS RZ, [RZ] ;  /* 0x00000000fffff984 */ /* 0x000fe20000000800 */
[----:B------:R0:W-:Y:S01]  /*a560*/  @P2 LDGSTS.E.BYPASS.LTC128B.128 [R5+0x23c00], desc[UR50][R2.64], !P1 ;  /* 0x23c0000002052fae */ /* 0x0001e2000c901d72 */
[----:B------:R-:W-:-:S09]  /*a570*/  NOP ;  /* 0x0000000000007918 */ /* 0x000fd20000000000 */
.L_x_58:
[----:B------:R-:W-:Y:S02]  /*a580*/  PLOP3.LUT P1, PT, P1, P0, PT, 0xa2, 0x0 ;  /* 0x000000000000781c */ /* 0x000fe40000f21472 */
[----:B------:R-:W-:-:S08]  /*a590*/  @P0 R2UR P1, UR4, R19 ;  /* 0x00000000130402ca */ /* 0x000fd00000020000 */
[----:B------:R-:W-:-:S05]  /*a5a0*/  @P0 PLOP3.LUT P0, PT, P1, PT, PT, 0x80, 0x0 ;  /* 0x000000000000081c */ /* 0x000fca0000f0f070 */
[----:B------:R-:W-:Y:S01]  /*a5b0*/  @!P1 SYNCS.ARRIVE.TRANS64.RED.A0T1 RZ, [UR4+0x28c30], RZ ;  /* 0x028c30ffffff99a7 */ /* 0x000fe20008200404 */
[----:B------:R-:W-:Y:S07]  /*a5c0*/  @!P1 ARRIVES.LDGSTSBAR.64.TRANSCNT [UR4+0x28c30] ;  /* 0x028c3000ff0099b0 */ /* 0x000fee0008000a84 */
[----:B------:R-:W-:Y:S05]  /*a5d0*/  @P0 BRA.U.ANY `(.L_x_58) ;  /* 0xfffffffd00e80947 */ /* 0x000fea000393ffff */
[----:B------:R-:W-:Y:S01]  /*a5e0*/  NOP ;  /* 0x0000000000007918 */ /* 0x000fe20000000000 */
[----:B------:R-:W-:-:S05]  /*a5f0*/  IMAD.U32 R0, RZ, RZ, UR41 ;  /* 0x00000029ff007e24 */ /* 0x000fca000f8e00ff */
[----:B------:R-:W-:-:S13]  /*a600*/  ISETP.NE.AND P2, PT, R0, 0x3, PT ;  /* 0x000000030000780c */ /* 0x000fda0003f45270 */
[----:B------:R-:W-:Y:S05]  /*a610*/  @!P2 BRA `(.L_x_59) ;  /* 0x000000000004a947 */ /* 0x000fea0003800000 */
[----:B------:R-:W-:Y:S01]  /*a620*/  BPT.TRAP 0x1 ;  /* 0x000000040000795c */ /* 0x000fe20000300000 */
.L_x_59:
[----:B------:R1:W-:Y:S02]  /*a630*/  SYNCS.ARRIVE.TRANS64.A1T0 RZ, [R19+URZ+0x28c30], RZ ;  /* 0x028c30ff13ff79a7 */ /* 0x0003e4000810003f */
[----:B------:R-:W-:Y:S05]  /*a640*/  WARPSYNC.ALL ;  /* 0x0000000000007948 */ /* 0x000fea0003800000 */
[----:B------:R-:W-:-:S04]  /*a650*/  UIADD3 UR4, UR39, 0x20400, URZ ;  /* 0x0002040027047890 */ /* 0x000fc8000fffe03f */
[----:B------:R-:W-:Y:S01]  /*a660*/  ULOP3.LUT UP0, URZ, UR4, 0x3ff, URZ, 0xc0, !UPT ;  /* 0x000003ff043f7892 */ /* 0x000fe2000f80c03f */
[----:B------:R-:W-:Y:S05]  /*a670*/  BAR.SYNC.DEFER_BLOCKING 0x8, 0x100 ;  /* 0x0204000000007b1d */ /* 0x000fea0000010000 */
[----:B------:R-:W-:-:S13]  /*a680*/  PLOP3.LUT P0, PT, PT, PT, UP0, 0x80, 0x0 ;  /* 0x000000000000781c */ /* 0x000fda0003f0f008 */
[----:B------:R-:W-:Y:S05]  /*a690*/  @!P0 BRA `(.L_x_60) ;  /* 0x0000000000408947 */ /* 0x000fea0003800000 */
[----:B0-----:R-:W-:Y:S01]  /*a6a0*/  MOV R2, 0x0 ;  /* 0x0000000000027802 */ /* 0x001fe20000000f00 */
        /* <DEDUP_REMOVED lines=14> */
[----:B01----:R-:W-:Y:S05]  /*a790*/  CALL.ABS.NOINC R2 ;  /* 0x0000000002007343 */ /* 0x003fea0003c00000 */
.L_x_60:
[----:B------:R-:W2:Y:S01]  /*a7a0*/  LDL R20, [R1] ;  /* 0x0000000001147983 */ /* 0x000ea20000100800 */
[----:B------:R-:W3:Y:S01]  /*a7b0*/  LDC R4, c[0x0][0x448] ;  /* 0x00011200ff047b82 */ /* 0x000ee20000000800 */
[----:B------:R-:W-:Y:S01]  /*a7c0*/  IMAD.MOV R0, RZ, RZ, -R36 ;  /* 0x000000ffff007224 */ /* 0x000fe200078e0a24 */
[----:B------:R-:W-:Y:S01]  /*a7d0*/  ULDC UR4, c[0x0][0xc38] ;  /* 0x00030e0000047ab9 */ /* 0x000fe20000000800 */
[----:B------:R-:W4:Y:S01]  /*a7e0*/  S2R R9, SR_TID.X ;  /* 0x0000000000097919 */ /* 0x000f220000002100 */
[----:B------:R-:W-:Y:S02]  /*a7f0*/  LOP3.LUT P5, RZ, R16, 0x2000, RZ, 0xc0, !PT ;  /* 0x0000200010ff7812 */ /* 0x000fe400078ac0ff */
[----:B------:R-:W-:Y:S02]  /*a800*/  LEA R8, R33, UR39, 0x1 ;  /* 0x0000002721087c11 */ /* 0x000fe4000f8e08ff */
[----:B---3--:R-:W-:Y:S01]  /*a810*/  ISETP.NE.AND P0, PT, R4, 0x1, PT ;  /* 0x000000010400780c */ /* 0x008fe20003f05270 */
[----:B----4-:R-:W-:-:S12]  /*a820*/  IMAD.SHL.U32 R9, R9, 0x8, RZ ;  /* 0x0000000809097824 */ /* 0x010fd800078e00ff */
[----:B0-----:R-:W0:Y:S01]  /*a830*/  @P0 LDC R3, c[0x0][0x44c] ;  /* 0x00011300ff030b82 */ /* 0x001e220000000800 */
[----:B------:R-:W-:-:S07]  /*a840*/  LOP3.LUT R9, R9, 0x38, RZ, 0xc0, !PT ;  /* 0x0000003809097812 */ /* 0x000fce00078ec0ff */
[----:B------:R-:W3:Y:S01]  /*a850*/  @P0 LDC R2, c[0x0][0x450] ;  /* 0x00011400ff020b82 */ /* 0x000ee20000000800 */
[----:B--2---:R-:W-:Y:S01]  /*a860*/  IMAD R0, R0, UR4, R20 ;  /* 0x0000000400007c24 */ /* 0x004fe2000f8e0214 */
[----:B------:R-:W-:-:S03]  /*a870*/  ULDC.64 UR4, c[0x0][0x2d8] ;  /* 0x0000b60000047ab9 */ /* 0x000fc60000000a00 */
[----:B------:R-:W-:-:S04]  /*a880*/  IMAD R6, R0, 0x40, R23 ;  /* 0x0000004000067824 */ /* 0x000fc800078e0217 */
[----:B0-----:R-:W-:Y:S01]  /*a890*/  @P0 IMAD.HI.U32 R3, R6, R3, RZ ;  /* 0x0000000306030227 */ /* 0x001fe200078e00ff */
[----:B------:R-:W-:-:S04]  /*a8a0*/  MOV R5, R6 ;  /* 0x0000000600057202 */ /* 0x000fc80000000f00 */
[----:B---3--:R-:W-:-:S05]  /*a8b0*/  @P0 SHF.R.U32.HI R5, RZ, R2, R3 ;  /* 0x00000002ff050219 */ /* 0x008fca0000011603 */
[----:B------:R-:W-:-:S04]  /*a8c0*/  IMAD.MOV R3, RZ, RZ, -R5 ;  /* 0x000000ffff037224 */ /* 0x000fc800078e0a05 */
[----:B------:R-:W-:Y:S01]  /*a8d0*/  IMAD R4, R4, R3, R6 ;  /* 0x0000000304047224 */ /* 0x000fe200078e0206 */
[----:B------:R-:W-:Y:S01]  /*a8e0*/  SHF.R.S32.HI R6, RZ, 0x1f, R26 ;  /* 0x0000001fff067819 */ /* 0x000fe2000001141a */
[----:B------:R-:W-:-:S04]  /*a8f0*/  IMAD R3, R24, UR4, RZ ;  /* 0x0000000418037c24 */ /* 0x000fc8000f8e02ff */
[C---:B------:R-:W-:Y:S02]  /*a900*/  IMAD R7, R18.reuse, UR5, R3 ;  /* 0x0000000512077c24 */ /* 0x040fe4000f8e0203 */
[----:B------:R-:W-:Y:S01]  /*a910*/  IMAD.WIDE.U32 R2, R18, UR4, RZ ;  /* 0x0000000412027c25 */ /* 0x000fe2000f8e00ff */
[----:B------:R-:W-:-:S03]  /*a920*/  ULDC.64 UR4, c[0x0][0x2e0] ;  /* 0x0000b80000047ab9 */ /* 0x000fc60000000a00 */
[----:B------:R-:W-:Y:S02]  /*a930*/  IMAD.IADD R3, R3, 0x1, R7 ;  /* 0x0000000103037824 */ /* 0x000fe400078e0207 */
[----:B------:R-:W-:Y:S01]  /*a940*/  IMAD R7, R6, UR4, RZ ;  /* 0x0000000406077c24 */ /* 0x000fe2000f8e02ff */
[----:B------:R-:W-:Y:S01]  /*a950*/  SHF.R.S32.HI R6, RZ, 0x1f, R5 ;  /* 0x0000001fff067819 */ /* 0x000fe20000011405 */
[----:B------:R-:W-:-:S04]  /*a960*/  IMAD.WIDE.U32 R2, R26, UR4, R2 ;  /* 0x000000041a027c25 */ /* 0x000fc8000f8e0002 */
[----:B------:R-:W-:Y:S01]  /*a970*/  IMAD R7, R26, UR5, R7 ;  /* 0x000000051a077c24 */ /* 0x000fe2000f8e0207 */
[----:B------:R-:W-:Y:S02]  /*a980*/  ULDC.64 UR4, c[0x0][0x2d0] ;  /* 0x0000b40000047ab9 */ /* 0x000fe40000000a00 */
[----:B------:R-:W-:Y:S02]  /*a990*/  IMAD R6, R6, UR4, RZ ;  /* 0x0000000406067c24 */ /* 0x000fe4000f8e02ff */
[----:B------:R-:W-:Y:S02]  /*a9a0*/  IMAD.IADD R3, R3, 0x1, R7 ;  /* 0x0000000103037824 */ /* 0x000fe400078e0207 */
[C---:B------:R-:W-:Y:S02]  /*a9b0*/  IMAD R7, R5.reuse, UR5, R6 ;  /* 0x0000000505077c24 */ /* 0x040fe4000f8e0206 */
[----:B------:R-:W-:Y:S01]  /*a9c0*/  IMAD.WIDE.U32 R2, R5, UR4, R2 ;  /* 0x0000000405027c25 */ /* 0x000fe2000f8e0002 */
[----:B------:R-:W-:Y:S01]  /*a9d0*/  SHF.R.S32.HI R5, RZ, 0x1f, R4 ;  /* 0x0000001fff057819 */ /* 0x000fe20000011404 */
[----:B------:R-:W-:-:S02]  /*a9e0*/  ULDC.64 UR4, c[0x0][0x2c8] ;  /* 0x0000b20000047ab9 */ /* 0x000fc40000000a00 */
[----:B------:R-:W-:Y:S02]  /*a9f0*/  IMAD.IADD R3, R3, 0x1, R7 ;  /* 0x0000000103037824 */ /* 0x000fe400078e0207 */
[----:B------:R-:W-:Y:S02]  /*aa00*/  IMAD R5, R5, UR4, RZ ;  /* 0x0000000405057c24 */ /* 0x000fe4000f8e02ff */
[----:B------:R-:W-:-:S04]  /*aa10*/  IMAD.WIDE.U32 R2, R4, UR4, R2 ;  /* 0x0000000404027c25 */ /* 0x000fc8000f8e0002 */
[----:B------:R-:W-:Y:S01]  /*aa20*/  IMAD R5, R4, UR5, R5 ;  /* 0x0000000504057c24 */ /* 0x000fe2000f8e0205 */
[----:B------:R-:W-:Y:S02]  /*aa30*/  ULDC.64 UR4, c[0x0][0x280] ;  /* 0x0000a00000047ab9 */ /* 0x000fe40000000a00 */
[----:B------:R-:W-:Y:S01]  /*aa40*/  LEA R4, P0, R2, UR4, 0x1 ;  /* 0x0000000402047c11 */ /* 0x000fe2000f8008ff */
[----:B------:R-:W-:Y:S01]  /*aa50*/  UMOV UR4, 0xffffffff ;  /* 0xffffffff00047882 */ /* 0x000fe20000000000 */
[----:B------:R-:W-:-:S04]  /*aa60*/  IADD3 R5, R3, R5, RZ ;  /* 0x0000000503057210 */ /* 0x000fc80007ffe0ff */
[----:B------:R-:W-:Y:S01]  /*aa70*/  LEA.HI.X R5, R2, UR5, R5, 0x1, P0 ;  /* 0x0000000502057c11 */ /* 0x000fe200080f0c05 */
[----:B------:R-:W-:Y:S06]  /*aa80*/  BRA.DIV UR4, `(.L_x_61) ;  /* 0x0000002a043c7947 */ /* 0x000fec000b800000 */
[----:B------:R-:W0:Y:S01]  /*aa90*/  SHFL.IDX PT, R14, R4, RZ, 0x181f ;  /* 0x00181fff040e7589 */ /* 0x000e2200000e0000 */
[----:B------:R-:W-:-:S03]  /*aaa0*/  IMAD R0, R0, 0x40, R37 ;  /* 0x0000004000007824 */ /* 0x000fc600078e0225 */
[----:B------:R-:W2:Y:S02]  /*aab0*/  SHFL.IDX PT, R2, R5, RZ, 0x181f ;  /* 0x00181fff05027589 */ /* 0x000ea400000e0000 */
[C---:B------:R-:W-:Y:S02]  /*aac0*/  ISETP.GE.AND P0, PT, R0.reuse, UR37, PT ;  /* 0x0000002500007c0c */ /* 0x040fe4000bf06270 */
[----:B------:R-:W-:Y:S01]  /*aad0*/  SHFL.IDX PT, R6, R5, 0x1, 0x181f ;  /* 0x00381f0005067f89 */ /* 0x000fe200000e0000 */
[----:B------:R-:W-:-:S10]  /*aae0*/  IADD3 R7, R0, 0x10, RZ ;  /* 0x0000001000077810 */ /* 0x000fd40007ffe0ff */
[----:B0-----:R-:W-:-:S05]  /*aaf0*/  @!P0 LEA R14, P1, R9, R14, 0x1 ;  /* 0x0000000e090e8211 */ /* 0x001fca00078208ff */
[----:B--2---:R-:W-:Y:S02]  /*ab00*/  @!P0 IMAD.X R3, RZ, RZ, R2, P1 ;  /* 0x000000ffff038224 */ /* 0x004fe400008e0602 */
[----:B------:R-:W-:Y:S02]  /*ab10*/  @!P0 IMAD.MOV.U32 R2, RZ, RZ, R14 ;  /* 0x000000ffff028224 */ /* 0x000fe400078e000e */
[----:B------:R-:W0:Y:S04]  /*ab20*/  SHFL.IDX PT, R14, R4, 0x1, 0x181f ;  /* 0x00381f00040e7f89 */ /* 0x000e2800000e0000 */
[----:B------:R0:W-:Y:S01]  /*ab30*/  @!P0 LDGSTS.E.BYPASS.LTC128B.128 [R8+0x20400], desc[UR50][R2.64], !P5 ;  /* 0x2040000002088fae */ /* 0x0001e2000e901d72 */
[----:B------:R-:W-:Y:S01]  /*ab40*/  ISETP.GE.AND P0, PT, R7, UR37, PT ;  /* 0x0000002507007c0c */ /* 0x000fe2000bf06270 */
[----:B------:R-:W-:-:S12]  /*ab50*/  VIADD R7, R0, 0x20 ;  /* 0x0000002000077836 */ /* 0x000fd80000000000 */
[----:B0-----:R-:W-:Y:S02]  /*ab60*/  @!P0 LEA R2, P1, R9, R14, 0x1 ;  /* 0x0000000e09028211 */ /* 0x001fe400078208ff */
[----:B------:R-:W0:Y:S03]  /*ab70*/  SHFL.IDX PT, R14, R4, 0x2, 0x181f ;  /* 0x00581f00040e7f89 */ /* 0x000e2600000e0000 */
[----:B------:R-:W-:Y:S02]  /*ab80*/  @!P0 IMAD.X R3, RZ, RZ, R6, P1 ;  /* 0x000000ffff038224 */ /* 0x000fe400008e0606 */
[----:B------:R-:W2:Y:S04]  /*ab90*/  SHFL.IDX PT, R6, R5, 0x2, 0x181f ;  /* 0x00581f0005067f89 */ /* 0x000ea800000e0000 */
[----:B------:R0:W-:Y:S01]  /*aba0*/  @!P0 LDGSTS.E.BYPASS.LTC128B.128 [R8+0x20c00], desc[UR50][R2.64], !P5 ;  /* 0x20c0000002088fae */ /* 0x0001e2000e901d72 */
[----:B------:R-:W-:-:S03]  /*abb0*/  ISETP.GE.AND P0, PT, R7, UR37, PT ;  /* 0x0000002507007c0c */ /* 0x000fc6000bf06270 */
[----:B------:R-:W3:Y:S10]  /*abc0*/  SHFL.IDX PT, R5, R5, 0x3, 0x181f ;  /* 0x00781f0005057f89 */ /* 0x000ef400000e0000 */
[----:B0-----:R-:W-:-:S02]  /*abd0*/  @!P0 LEA R2, P1, R9, R14, 0x1 ;  /* 0x0000000e09028211 */ /* 0x001fc400078208ff */
[----:B------:R0:W4:Y:S03]  /*abe0*/  SHFL.IDX PT, R14, R4, 0x3, 0x181f ;  /* 0x00781f00040e7f89 */ /* 0x00012600000e0000 */
[----:B--2---:R-:W-:-:S05]  /*abf0*/  @!P0 IMAD.X R3, RZ, RZ, R6, P1 ;  /* 0x000000ffff038224 */ /* 0x004fca00008e0606 */
[----:B------:R0:W-:Y:S03]  /*ac00*/  @!P0 LDGSTS.E.BYPASS.LTC128B.128 [R8+0x21400], desc[UR50][R2.64], !P5 ;  /* 0x2140000002088fae */ /* 0x0001e6000e901d72 */
.L_x_122:
[----:B------:R-:W2:Y:S01]  /*ac10*/  LDL R6, [R1+0xc] ;  /* 0x00000c0001067983 */ /* 0x000ea20000100800 */
[----:B------:R-:W-:-:S05]  /*ac20*/  VIADD R0, R0, 0x30 ;  /* 0x0000003000007836 */ /* 0x000fca0000000000 */
[----:B------:R-:W-:-:S13]  /*ac30*/  ISETP.GE.AND P0, PT, R0, UR37, PT ;  /* 0x0000002500007c0c */ /* 0x000fda000bf06270 */
[----:B0---4-:R-:W-:-:S04]  /*ac40*/  @!P0 LEA R2, P1, R9, R14, 0x1 ;  /* 0x0000000e09028211 */ /* 0x011fc800078208ff */
[----:B---3--:R-:W-:-:S05]  /*ac50*/  @!P0 IADD3.X R3, RZ, R5, RZ, P1, !PT ;  /* 0x00000005ff038210 */ /* 0x008fca0000ffe4ff */
[----:B------:R-:W-:Y:S01]  /*ac60*/  @!PT LDS RZ, [RZ] ;  /* 0x00000000fffff984 */ /* 0x000fe20000000800 */
[----:B------:R-:W-:Y:S01]  /*ac70*/  @!PT LDS RZ, [RZ] ;  /* 0x00000000fffff984 */ /* 0x000fe20000000800 */
[----:B------:R-:W-:Y:S01]  /*ac80*/  @!PT LDS RZ, [RZ] ;  /* 0x00000000fffff984 */ /* 0x000fe20000000800 */
[----:B------:R0:W-:Y:S01]  /*ac90*/  @!P0 LDGSTS.E.BYPASS.LTC128B.128 [R8+0x21c00], desc[UR50][R2.64], !P5 ;  /* 0x21c0000002088fae */ /* 0x0001e2000e901d72 */
[----:B------:R-:W-:Y:S01]  /*aca0*/  NOP ;  /* 0x0000000000007918 */ /* 0x000fe20000000000 */
[----:B------:R-:W-:Y:S02]  /*acb0*/  SYNCS.ARRIVE.TRANS64.RED.A0T1 RZ, [UR39+0x28c00], RZ ;  /* 0x028c00ffffff79a7 */ /* 0x000fe40008200427 */
[----:B------:R-:W-:Y:S01]  /*acc0*/  ARRIVES.LDGSTSBAR.64.TRANSCNT [UR39+0x28c00] ;  /* 0x028c0000ff0079b0 */ /* 0x000fe20008000aa7 */
[----:B--2---:R-:W-:-:S04]  /*acd0*/  LOP3.LUT R0, R6, 0x1, RZ, 0xc, !PT ;  /* 0x0000000106007812 */ /* 0x004fc800078e0cff */
[----:B------:R-:W-:Y:S01]  /*ace0*/  SHF.L.U32 R0, R0, 0x1f, RZ ;  /* 0x0000001f00007819 */ /* 0x000fe200000006ff */
[----:B------:R-:W-:Y:S01]  /*acf0*/  NOP ;  /* 0x0000000000007918 */ /* 0x000fe20000000000 */
[----:B------:R-:W-:Y:S01]  /*ad00*/  SYNCS.ARRIVE.TRANS64.A1T0 RZ, [UR39+0x28c00], RZ ;  /* 0x028c00ffffff79a7 */ /* 0x000fe20008100027 */
[----:B------:R-:W-:Y:S01]  /*ad10*/  BSSY B0, `(.L_x_62) ;  /* 0x0000003000007945 */ /* 0x000fe20003800000 */
[----:B------:R-:W2:Y:S03]  /*ad20*/  SYNCS.PHASECHK.TRANS64.TRYWAIT P0, [UR39+0x28c20], R0 ;  /* 0x028c2000ff0075a7 */ /* 0x000ea60008000167 */
[----:B0-2---:R-:W-:Y:S05]  /*ad30*/  @!P0 BRA `(.L_x_63) ;  /* 0x0000002800a08947 */ /* 0x005fea0003800000 */
.L_x_123:
[----:B------:R-:W-:Y:S05]  /*ad40*/  BSYNC B0 ;  /* 0x0000000000007941 */ /* 0x000fea0003800000 */
.L_x_62:
[----:B------:R-:W-:-:S05]  /*ad50*/  IMAD.U32 R2, RZ, RZ, UR41 ;  /* 0x00000029ff027e24 */ /* 0x000fca000f8e00ff */
[----:B------:R-:W-:-:S13]  /*ad60*/  ISETP.NE.AND P0, PT, R2, 0x3, PT ;  /* 0x000000030200780c */ /* 0x000fda0003f05270 */
[----:B------:R-:W-:Y:S05]  /*ad70*/  @!P0 BRA `(.L_x_64) ;  /* 0x0000000000048947 */ /* 0x000fea0003800000 */
[----:B------:R-:W-:Y:S01]  /*ad80*/  BPT.TRAP 0x1 ;  /* 0x000000040000795c */ /* 0x000fe20000300000 */
.L_x_64:
[----:B0-----:R-:W-:Y:S01]  /*ad90*/  SHF.L.U32 R0, R22, 0x1f, RZ ;  /* 0x0000001f16007819 */ /* 0x001fe200000006ff */
[----:B------:R-:W-:Y:S03]  /*ada0*/  BSSY B0, `(.L_x_65) ;  /* 0x0000003000007945 */ /* 0x000fe60003800000 */
[----:B------:R-:W0:Y:S02]  /*adb0*/  SYNCS.PHASECHK.TRANS64.TRYWAIT P0, [R19+URZ+0x28c60], R0 ;  /* 0x028c6000130075a7 */ /* 0x000e24000800017f */
[----:B0-----:R-:W-:Y:S05]  /*adc0*/  @!P0 BRA `(.L_x_66) ;  /* 0x0000002800948947 */ /* 0x001fea0003800000 */
.L_x_124:
[----:B------:R-:W-:Y:S05]  /*add0*/  BSYNC B0 ;  /* 0x0000000000007941 */ /* 0x000fea0003800000 */
.L_x_65:
[----:B------:R-:W2:Y:S01]  /*ade0*/  LDL.LU R2, [R1+0x4] ;  /* 0x0000040001027983 */ /* 0x000ea20000300800 */
[----:B------:R-:W-:-:S03]  /*adf0*/  ULDC.64 UR4, c[0x0][0x328] ;  /* 0x0000ca0000047ab9 */ /* 0x000fc60000000a00 */
[----:B------:R-:W3:Y:S01]  /*ae00*/  LDL.LU R4, [R1+0x8] ;  /* 0x0000080001047983 */ /* 0x000ee20000300800 */
[----:B------:R-:W-:Y:S01]  /*ae10*/  LEA R9, R17, R33, 0xf ;  /* 0x0000002111097211 */ /* 0x000fe200078e78ff */
[----:B--2---:R-:W-:-:S04]  /*ae20*/  IMAD R3, R2, UR4, RZ ;  /* 0x0000000402037c24 */ /* 0x004fc8000f8e02ff */
[C---:B------:R-:W-:Y:S02]  /*ae30*/  IMAD R5, R34.reuse, UR5, R3 ;  /* 0x0000000522057c24 */ /* 0x040fe4000f8e0203 */
[----:B------:R-:W-:Y:S01]  /*ae40*/  IMAD.WIDE.U32 R2, R34, UR4, RZ ;  /* 0x0000000422027c25 */ /* 0x000fe2000f8e00ff */
[----:B------:R-:W-:-:S03]  /*ae50*/  ULDC.64 UR4, c[0x0][0x338] ;  /* 0x0000ce0000047ab9 */ /* 0x000fc60000000a00 */
[----:B------:R-:W-:Y:S02]  /*ae60*/  IMAD.IADD R3, R3, 0x1, R5 ;  /* 0x0000000103037824 */ /* 0x000fe400078e0205 */
[----:B---3--:R-:W-:Y:S02]  /*ae70*/  IMAD R5, R4, UR4, RZ ;  /* 0x0000000404057c24 */ /* 0x008fe4000f8e02ff */
[----:B------:R-:W-:-:S04]  /*ae80*/  IMAD.WIDE.U32 R2, R28, UR4, R2 ;  /* 0x000000041c027c25 */ /* 0x000fc8000f8e0002 */
[----:B------:R-:W-:Y:S01]  /*ae90*/  IMAD R5, R28, UR5, R5 ;  /* 0x000000051c057c24 */ /* 0x000fe2000f8e0205 */
[----:B------:R-:W-:-:S03]  /*aea0*/  ULDC.64 UR4, c[0x0][0x330] ;  /* 0x0000cc0000047ab9 */ /* 0x000fc60000000a00 */
[----:B------:R-:W-:Y:S02]  /*aeb0*/  IMAD.IADD R3, R3, 0x1, R5 ;  /* 0x0000000103037824 */ /* 0x000fe400078e0205 */
[----:B------:R-:W-:Y:S02]  /*aec0*/  IMAD R5, R24, UR4, RZ ;  /* 0x0000000418057c24 */ /* 0x000fe4000f8e02ff */
[----:B------:R-:W-:-:S04]  /*aed0*/  IMAD.WIDE.U32 R2, R18, UR4, R2 ;  /* 0x0000000412027c25 */ /* 0x000fc8000f8e0002 */
[----:B------:R-:W-:Y:S01]  /*aee0*/  IMAD R5, R18, UR5, R5 ;  /* 0x0000000512057c24 */ /* 0x000fe2000f8e0205 */
[----:B------:R-:W-:Y:S02]  /*aef0*/  ULDC.64 UR4, c[0x0][0x318] ;  /* 0x0000c60000047ab9 */ /* 0x000fe40000000a00 */
[----:B------:R-:W-:Y:S01]  /*af00*/  LEA R8, P0, R2, UR4, 0x1 ;  /* 0x0000000402087c11 */ /* 0x000fe2000f8008ff */
[----:B------:R-:W-:Y:S01]  /*af10*/  IMAD.IADD R3, R3, 0x1, R5 ;  /* 0x0000000103037824 */ /* 0x000fe200078e0205 */
[----:B------:R-:W-:-:S04]  /*af20*/  UMOV UR4, 0xffffffff ;  /* 0xffffffff00047882 */ /* 0x000fc80000000000 */
[----:B------:R-:W-:Y:S01]  /*af30*/  LEA.HI.X R10, R2, UR5, R3, 0x1, P0 ;  /* 0x00000005020a7c11 */ /* 0x000fe200080f0c03 */
[----:B------:R-:W-:Y:S06]  /*af40*/  BRA.DIV UR4, `(.L_x_67) ;  /* 0x0000002a04487947 */ /* 0x000fec000b800000 */
[----:B------:R-:W-:Y:S01]  /*af50*/  LOP3.LUT P6, RZ, R16, 0x40000000, RZ, 0xc0, !PT ;  /* 0x4000000010ff7812 */ /* 0x000fe200078cc0ff */
[----:B------:R-:W2:Y:S01]  /*af60*/  S2R R4, SR_TID.X ;  /* 0x0000000000047919 */ /* 0x000ea20000002100 */
[----:B------:R-:W-:Y:S02]  /*af70*/  LEA R9, R9, UR39, 0x1 ;  /* 0x0000002709097c11 */ /* 0x000fe4000f8e08ff */
[----:B------:R-:W-:Y:S01]  /*af80*/  P2R R12, PR, RZ, 0x40 ;  /* 0x00000040ff0c7803 */ /* 0x000fe20000000000 */
[----:B------:R-:W-:Y:S01]  /*af90*/  STL [R1+0x28], R24 ;  /* 0x0000281801007387 */ /* 0x000fe20000100800 */
[----:B------:R-:W-:Y:S02]  /*afa0*/  LOP3.LUT P6, RZ, R30, 0x10, RZ, 0xc0, !PT ;  /* 0x000000101eff7812 */ /* 0x000fe400078cc0ff */
[----:B------:R-:W-:Y:S01]  /*afb0*/  LOP3.LUT P5, RZ, R16, 0x8000000, RZ, 0xc0, !PT ;  /* 0x0800000010ff7812 */ /* 0x000fe200078ac0ff */
[----:B------:R-:W-:Y:S01]  /*afc0*/  STL [R1+0x24], R23 ;  /* 0x0000241701007387 */ /* 0x000fe20000100800 */
[----:B------:R-:W-:-:S02]  /*afd0*/  P2R R13, PR, RZ, 0x40 ;  /* 0x00000040ff0d7803 */ /* 0x000fc40000000000 */
[C---:B------:R-:W-:Y:S01]  /*afe0*/  LOP3.LUT P6, RZ, R16.reuse, 0x40000, RZ, 0xc0, !PT ;  /* 0x0004000010ff7812 */ /* 0x040fe200078cc0ff */
[----:B------:R-:W-:Y:S01]  /*aff0*/  STL [R1+0x20], R22 ;  /* 0x0000201601007387 */ /* 0x000fe20000100800 */
[C---:B------:R-:W-:Y:S02]  /*b000*/  LOP3.LUT P4, RZ, R16.reuse, 0x1000000, RZ, 0xc0, !PT ;  /* 0x0100000010ff7812 */ /* 0x040fe4000788c0ff */
[----:B------:R-:W-:Y:S01]  /*b010*/  P2R R15, PR, RZ, 0x40 ;  /* 0x00000040ff0f7803 */ /* 0x000fe20000000000 */
[----:B------:R-:W-:Y:S01]  /*b020*/  STL [R1+0x1c], R19 ;  /* 0x00001c1301007387 */ /* 0x000fe20000100800 */
[C---:B------:R-:W-:Y:S02]  /*b030*/  LOP3.LUT P6, RZ, R16.reuse, 0x80000, RZ, 0xc0, !PT ;  /* 0x0008000010ff7812 */ /* 0x040fe400078cc0ff */
[----:B------:R-:W-:Y:S01]  /*b040*/  LOP3.LUT P3, RZ, R16, 0x20000, RZ, 0xc0, !PT ;  /* 0x0002000010ff7812 */ /* 0x000fe2000786c0ff */
[----:B------:R-:W-:Y:S01]  /*b050*/  STL [R1+0x18], R18 ;  /* 0x0000181201007387 */ /* 0x000fe20000100800 */
[----:B------:R-:W-:-:S02]  /*b060*/  P2R R20, PR, RZ, 0x40 ;  /* 0x00000040ff147803 */ /* 0x000fc40000000000 */
[C---:B------:R-:W-:Y:S01]  /*b070*/  LOP3.LUT P6, RZ, R16.reuse, 0x100000, RZ, 0xc0, !PT ;  /* 0x0010000010ff7812 */ /* 0x040fe200078cc0ff */
[----:B------:R-:W-:Y:S01]  /*b080*/  STL [R1+0x14], R17 ;  /* 0x0000141101007387 */ /* 0x000fe20000100800 */
[C---:B------:R-:W-:Y:S02]  /*b090*/  LOP3.LUT P2, RZ, R16.reuse, 0x10000, RZ, 0xc0, !PT ;  /* 0x0001000010ff7812 */ /* 0x040fe4000784c0ff */
[----:B------:R-:W-:Y:S01]  /*b0a0*/  P2R R11, PR, RZ, 0x40 ;  /* 0x00000040ff0b7803 */ /* 0x000fe20000000000 */
[----:B------:R-:W3:Y:S01]  /*b0b0*/  SHFL.IDX PT, R2, R8, RZ, 0x181f ;  /* 0x00181fff08027589 */ /* 0x000ee200000e0000 */
[C---:B------:R-:W-:Y:S02]  /*b0c0*/  LOP3.LUT P6, RZ, R16.reuse, 0x2000000, RZ, 0xc0, !PT ;  /* 0x0200000010ff7812 */ /* 0x040fe400078cc0ff */
[----:B------:R-:W-:Y:S01]  /*b0d0*/  LOP3.LUT P1, RZ, R16, 0x8000, RZ, 0xc0, !PT ;  /* 0x0000800010ff7812 */ /* 0x000fe2000782c0ff */
[----:B------:R-:W4:Y:S01]  /*b0e0*/  SHFL.IDX PT, R3, R10, RZ, 0x181f ;  /* 0x00181fff0a037589 */ /* 0x000f2200000e0000 */
[----:B------:R-:W-:Y:S01]  /*b0f0*/  P2R R14, PR, RZ, 0x40 ;  /* 0x00000040ff0e7803 */ /* 0x000fe20000000000 */
[----:B--2---:R-:W-:Y:S01]  /*b100*/  IMAD.SHL.U32 R4, R4, 0x8, RZ ;  /* 0x0000000804047824 */ /* 0x004fe200078e00ff */
[----:B------:R-:W-:-:S04]  /*b110*/  LOP3.LUT P6, RZ, R16, 0x10000000, RZ, 0xc0, !PT ;  /* 0x1000000010ff7812 */ /* 0x000fc800078cc0ff */
[----:B------:R-:W-:Y:S02]  /*b120*/  P2R R21, PR, RZ, 0x40 ;  /* 0x00000040ff157803 */ /* 0x000fe40000000000 */
[----:B------:R-:W-:Y:S02]  /*b130*/  LOP3.LUT P6, RZ, R16, 0x80000000, RZ, 0xc0, !PT ;  /* 0x8000000010ff7812 */ /* 0x000fe400078cc0ff */
[----:B------:R-:W-:Y:S02]  /*b140*/  LOP3.LUT R4, R4, 0x38, RZ, 0xc0, !PT ;  /* 0x0000003804047812 */ /* 0x000fe400078ec0ff */
[----:B------:R-:W-:Y:S02]  /*b150*/  P2R R26, PR, RZ, 0x40 ;  /* 0x00000040ff1a7803 */ /* 0x000fe40000000000 */
[----:B------:R-:W-:Y:S01]  /*b160*/  LOP3.LUT P6, RZ, R30, 0x4, RZ, 0xc0, !PT ;  /* 0x000000041eff7812 */ /* 0x000fe200078cc0ff */
[----:B0-----:R-:W-:-:S03]  /*b170*/  IMAD.SHL.U32 R0, R4, 0x2, RZ ;  /* 0x0000000204007824 */ /* 0x001fc600078e00ff */
[----:B------:R-:W-:Y:S02]  /*b180*/  P2R R28, PR, RZ, 0x40 ;  /* 0x00000040ff1c7803 */ /* 0x000fe40000000000 */
[----:B------:R-:W-:Y:S02]  /*b190*/  LOP3.LUT P6, RZ, R30, 0x20, RZ, 0xc0, !PT ;  /* 0x000000201eff7812 */ /* 0x000fe400078cc0ff */
[----:B---3--:R-:W-:Y:S02]  /*b1a0*/  IADD3 R6, P0, R2, R0, RZ ;  /* 0x0000000002067210 */ /* 0x008fe40007f1e0ff */
[----:B------:R-:W-:Y:S01]  /*b1b0*/  P2R R34, PR, RZ, 0x40 ;  /* 0x00000040ff227803 */ /* 0x000fe20000000000 */
[----:B------:R-:W0:Y:S01]  /*b1c0*/  SHFL.IDX PT, R2, R8, 0x1, 0x181f ;  /* 0x00381f0008027f89 */ /* 0x000e2200000e0000 */
[----:B------:R-:W-:Y:S01]  /*b1d0*/  LOP3.LUT P6, RZ, R16, 0x200000, RZ, 0xc0, !PT ;  /* 0x0020000010ff7812 */ /* 0x000fe200078cc0ff */
[----:B----4-:R-:W-:Y:S02]  /*b1e0*/  IMAD.X R7, RZ, RZ, R3, P0 ;  /* 0x000000ffff077224 */ /* 0x010fe400000e0603 */
[----:B------:R-:W2:Y:S01]  /*b1f0*/  SHFL.IDX PT, R3, R10, 0x1, 0x181f ;  /* 0x00381f000a037f89 */ /* 0x000ea200000e0000 */
[----:B------:R-:W-:-:S02]  /*b200*/  P2R R36, PR, RZ, 0x40 ;  /* 0x00000040ff247803 */ /* 0x000fc40000000000 */
[----:B------:R-:W-:-:S04]  /*b210*/  LOP3.LUT P6, RZ, R16, 0x400000, RZ, 0xc0, !PT ;  /* 0x0040000010ff7812 */ /* 0x000fc800078cc0ff */
[----:B------:R-:W-:Y:S02]  /*b220*/  P2R R17, PR, RZ, 0x40 ;  /* 0x00000040ff117803 */ /* 0x000fe40000000000 */
[----:B------:R-:W-:-:S04]  /*b230*/  LOP3.LUT P6, RZ, R16, 0x800000, RZ, 0xc0, !PT ;  /* 0x0080000010ff7812 */ /* 0x000fc800078cc0ff */
[----:B------:R-:W-:Y:S02]  /*b240*/  P2R R18, PR, RZ, 0x40 ;  /* 0x00000040ff127803 */ /* 0x000fe40000000000 */
[----:B------:R-:W-:-:S04]  /*b250*/  LOP3.LUT P6, RZ, R16, 0x4000000, RZ, 0xc0, !PT ;  /* 0x0400000010ff7812 */ /* 0x000fc800078cc0ff */
[----:B-1----:R-:W-:Y:S02]  /*b260*/  P2R R19, PR, RZ, 0x40 ;  /* 0x00000040ff137803 */ /* 0x002fe40000000000 */
[----:B------:R-:W-:Y:S02]  /*b270*/  LOP3.LUT P6, RZ, R16, 0x20000000, RZ, 0xc0, !PT ;  /* 0x2000000010ff7812 */ /* 0x000fe400078cc0ff */
[----:B0-----:R-:W-:Y:S02]  /*b280*/  IADD3 R4, P0, R2, R0, RZ ;  /* 0x0000000002047210 */ /* 0x001fe40007f1e0ff */
[----:B------:R-:W-:Y:S01]  /*b290*/  P2R R22, PR, RZ, 0x40 ;  /* 0x00000040ff167803 */ /* 0x000fe20000000000 */
[----:B------:R-:W0:Y:S01]  /*b2a0*/  SHFL.IDX PT, R2, R8, 0x2, 0x181f ;  /* 0x00581f0008027f89 */ /* 0x000e2200000e0000 */
[----:B------:R-:W-:Y:S01]  /*b2b0*/  LOP3.LUT P6, RZ, R30, 0x1, RZ, 0xc0, !PT ;  /* 0x000000011eff7812 */ /* 0x000fe200078cc0ff */
[----:B--2---:R-:W-:Y:S02]  /*b2c0*/  IMAD.X R5, RZ, RZ, R3, P0 ;  /* 0x000000ffff057224 */ /* 0x004fe400000e0603 */
[----:B------:R-:W1:Y:S01]  /*b2d0*/  SHFL.IDX PT, R3, R10, 0x2, 0x181f ;  /* 0x00581f000a037f89 */ /* 0x000e6200000e0000 */
[----:B------:R-:W-:-:S02]  /*b2e0*/  P2R R23, PR, RZ, 0x40 ;  /* 0x00000040ff177803 */ /* 0x000fc40000000000 */
[----:B------:R-:W-:-:S04]  /*b2f0*/  LOP3.LUT P6, RZ, R30, 0x8, RZ, 0xc0, !PT ;  /* 0x000000081eff7812 */ /* 0x000fc800078cc0ff */
[----:B------:R-:W-:Y:S02]  /*b300*/  P2R R24, PR, RZ, 0x40 ;  /* 0x00000040ff187803 */ /* 0x000fe40000000000 */
[----:B------:R-:W-:Y:S02]  /*b310*/  LOP3.LUT P6, RZ, R30, 0x40, RZ, 0xc0, !PT ;  /* 0x000000401eff7812 */ /* 0x000fe400078cc0ff */
[----:B0-----:R-:W-:-:S11]  /*b320*/  IADD3 R2, P0, R2, R0, RZ ;  /* 0x0000000002027210 */ /* 0x001fd60007f1e0ff */
[----:B------:R0:W-:Y:S01]  /*b330*/  LDGSTS.E.BYPASS.LTC128B.128 [R9+0x400], desc[UR50][R6.64], !P6 ;  /* 0x0040000006097fae */ /* 0x0001e2000f101d72 */
[----:B------:R-:W-:Y:S02]  /*b340*/  ISETP.NE.AND P6, PT, R24, RZ, PT ;  /* 0x000000ff1800720c */ /* 0x000fe40003fc5270 */
[----:B-1----:R-:W-:Y:S01]  /*b350*/  IADD3.X R3, RZ, R3, RZ, P0, !PT ;  /* 0x00000003ff037210 */ /* 0x002fe200007fe4ff */
[----:B------:R0:W5:Y:S01]  /*b360*/  LDL.LU R24, [R1+0x28] ;  /* 0x0000280001187983 */ /* 0x0001620000300800 */
[----:B------:R-:W-:-:S09]  /*b370*/  LOP3.LUT P0, RZ, R30, 0x2, RZ, 0xc0, !PT ;  /* 0x000000021eff7812 */ /* 0x000fd2000780c0ff */
[----:B------:R0:W-:Y:S01]  /*b380*/  LDGSTS.E.BYPASS.LTC128B.128 [R9+0x2400], desc[UR50][R6.64+0x80], !P6 ;  /* 0x0240008006097fae */ /* 0x0001e2000f101d72 */
[----:B------:R-:W-:-:S03]  /*b390*/  ISETP.NE.AND P6, PT, R23, RZ, PT ;  /* 0x000000ff1700720c */ /* 0x000fc60003fc5270 */
[----:B------:R0:W5:Y:S10]  /*b3a0*/  LDL.LU R23, [R1+0x24] ;  /* 0x0000240001177983 */ /* 0x0001740000300800 */
        /* <DEDUP_REMOVED lines=13> */
[----:B------:R-:W-:-:S13]  /*b480*/  ISETP.NE.AND P6, PT, R36, RZ, PT ;  /* 0x000000ff2400720c */ /* 0x000fda0003fc5270 */
        /* <DEDUP_REMOVED lines=19> */
[----:B------:R-:W-:-:S03]  /*b5c0*/  ISETP.NE.AND P6, PT, R12, RZ, PT ;  /* 0x000000ff0c00720c */ /* 0x000fc60003fc5270 */
[----:B------:R0:W-:Y:S04]  /*b5d0*/  LDGSTS.E.BYPASS.LTC128B.128 [R9+0x3400], desc[UR50][R2.64+0x80], !P0 ;  /* 0x0340008002097fae */ /* 0x0001e8000c101d72 */
[----:B------:R0:W1:Y:S06]  /*b5e0*/  SHFL.IDX PT, R14, R8, 0x3, 0x181f ;  /* 0x00781f00080e7f89 */ /* 0x00006c00000e0000 */
[----:B------:R0:W-:Y:S04]  /*b5f0*/  LDGSTS.E.BYPASS.LTC128B.128 [R9+0x5400], desc[UR50][R2.64+0x100], !P6 ;  /* 0x0540010002097fae */ /* 0x0001e8000f101d72 */
[----:B------:R0:W-:Y:S04]  /*b600*/  LDGSTS.E.BYPASS.LTC128B.128 [R9+0x7400], desc[UR50][R2.64+0x180], !P5 ;  /* 0x0740018002097fae */ /* 0x0001e8000e901d72 */
[----:B------:R0:W-:Y:S04]  /*b610*/  LDGSTS.E.BYPASS.LTC128B.128 [R9+0x9400], desc[UR50][R2.64+0x200], !P4 ;  /* 0x0940020002097fae */ /* 0x0001e8000e101d72 */
[----:B------:R0:W-:Y:S04]  /*b620*/  LDGSTS.E.BYPASS.LTC128B.128 [R9+0xb400], desc[UR50][R2.64+0x280], !P3 ;  /* 0x0b40028002097fae */ /* 0x0001e8000d901d72 */
[----:B------:R0:W-:Y:S04]  /*b630*/  LDGSTS.E.BYPASS.LTC128B.128 [R9+0xd400], desc[UR50][R2.64+0x300], !P2 ;  /* 0x0d40030002097fae */ /* 0x0001e8000d101d72 */
[----:B------:R0:W-:Y:S04]  /*b640*/  LDGSTS.E.BYPASS.LTC128B.128 [R9+0xf400], desc[UR50][R2.64+0x380], !P1 ;  /* 0x0f40038002097fae */ /* 0x0001e8000c901d72 */
[----:B-1----:R-:W2:Y:S02]  /*b650*/  SHFL.IDX PT, R10, R10, 0x3, 0x181f ;  /* 0x00781f000a0a7f89 */ /* 0x002ea400000e0000 */
.L_x_134:
[----:B------:R-:W-:Y:S02]  /*b660*/  LOP3.LUT P6, RZ, R30, 0x1000, RZ, 0xc0, !PT ;  /* 0x000010001eff7812 */ /* 0x000fe400078cc0ff */
[----:B0-----:R-:W-:Y:S02]  /*b670*/  IADD3 R2, P0, R14, R0, RZ ;  /* 0x000000000e027210 */ /* 0x001fe40007f1e0ff */
[----:B------:R-:W-:Y:S02]  /*b680*/  P2R R4, PR, RZ, 0x40 ;  /* 0x00000040ff047803 */ /* 0x000fe40000000000 */
[C---:B------:R-:W-:Y:S01]  /*b690*/  LOP3.LUT P6, RZ, R30.reuse, 0x4000, RZ, 0xc0, !PT ;  /* 0x000040001eff7812 */ /* 0x040fe200078cc0ff */
[----:B--2---:R-:W-:Y:S01]  /*b6a0*/  IMAD.X R3, RZ, RZ, R10, P0 ;  /* 0x000000ffff037224 */ /* 0x004fe200000e060a */
[C---:B------:R-:W-:Y:S02]  /*b6b0*/  LOP3.LUT P0, RZ, R30.reuse, 0x2000, RZ, 0xc0, !PT ;  /* 0x000020001eff7812 */ /* 0x040fe4000780c0ff */
[----:B------:R-:W-:-:S02]  /*b6c0*/  LOP3.LUT P5, RZ, R30, 0x800, RZ, 0xc0, !PT ;  /* 0x000008001eff7812 */ /* 0x000fc400078ac0ff */
[C---:B------:R-:W-:Y:S02]  /*b6d0*/  LOP3.LUT P4, RZ, R30.reuse, 0x400, RZ, 0xc0, !PT ;  /* 0x000004001eff7812 */ /* 0x040fe4000788c0ff */
[C---:B------:R-:W-:Y:S02]  /*b6e0*/  LOP3.LUT P3, RZ, R30.reuse, 0x200, RZ, 0xc0, !PT ;  /* 0x000002001eff7812 */ /* 0x040fe4000786c0ff */
[C---:B------:R-:W-:Y:S02]  /*b6f0*/  LOP3.LUT P2, RZ, R30.reuse, 0x100, RZ, 0xc0, !PT ;  /* 0x000001001eff7812 */ /* 0x040fe4000784c0ff */
[----:B------:R-:W-:Y:S01]  /*b700*/  LOP3.LUT P1, RZ, R30, 0x80, RZ, 0xc0, !PT ;  /* 0x000000801eff7812 */ /* 0x000fe2000782c0ff */
[----:B------:R-:W-:Y:S01]  /*b710*/  @!PT LDS RZ, [RZ] ;  /* 0x00000000fffff984 */ /* 0x000fe20000000800 */
[----:B------:R-:W-:Y:S01]  /*b720*/  @!PT LDS RZ, [RZ] ;  /* 0x00000000fffff984 */ /* 0x000fe20000000800 */
[----:B------:R-:W-:Y:S01]  /*b730*/  @!PT LDS RZ, [RZ] ;  /* 0x00000000fffff984 */ /* 0x000fe20000000800 */
[----:B------:R0:W-:Y:S01]  /*b740*/  LDGSTS.E.BYPASS.LTC128B.128 [R9+0x1c00], desc[UR50][R2.64], !P6 ;  /* 0x01c0000002097fae */ /* 0x0001e2000f101d72 */
[----:B------:R-:W-:-:S03]  /*b750*/  ISETP.NE.AND P6, PT, R4, RZ, PT ;  /* 0x000000ff0400720c */ /* 0x000fc60003fc5270 */
[----:B------:R0:W-:Y:S01]  /*b760*/  LDGSTS.E.BYPASS.LTC128B.128 [R9+0x3c00], desc[UR50][R2.64+0x80], !P0 ;  /* 0x03c0008002097fae */ /* 0x0001e2000c101d72 */
[----:B------:R-:W-:-:S09]  /*b770*/  PLOP3.LUT P0, PT, PT, PT, PT, 0x80, 0x0 ;  /* 0x000000000000781c */ /* 0x000fd20003f0f070 */
[----:B------:R0:W-:Y:S04]  /*b780*/  LDGSTS.E.BYPASS.LTC128B.128 [R9+0x5c00], desc[UR50][R2.64+0x100], !P6 ;  /* 0x05c0010002097fae */ /* 0x0001e8000f101d72 */
[----:B------:R0:W-:Y:S04]  /*b790*/  LDGSTS.E.BYPASS.LTC128B.128 [R9+0x7c00], desc[UR50][R2.64+0x180], !P5 ;  /* 0x07c0018002097fae */ /* 0x0001e8000e901d72 */
[----:B------:R0:W-:Y:S04]  /*b7a0*/  LDGSTS.E.BYPASS.LTC128B.128 [R9+0x9c00], desc[UR50][R2.64+0x200], !P4 ;  /* 0x09c0020002097fae */ /* 0x0001e8000e101d72 */
[----:B------:R0:W-:Y:S04]  /*b7b0*/  LDGSTS.E.BYPASS.LTC128B.128 [R9+0xbc00], desc[UR50][R2.64+0x280], !P3 ;  /* 0x0bc0028002097fae */ /* 0x0001e8000d901d72 */
[----:B------:R0:W-:Y:S04]  /*b7c0*/  LDGSTS.E.BYPASS.LTC128B.128 [R9+0xdc00], desc[UR50][R2.64+0x300], !P2 ;  /* 0x0dc0030002097fae */ /* 0x0001e8000d101d72 */
[----:B------:R0:W-:Y:S01]  /*b7d0*/  LDGSTS.E.BYPASS.LTC128B.128 [R9+0xfc00], desc[UR50][R2.64+0x380], !P1 ;  /* 0x0fc0038002097fae */ /* 0x0001e2000c901d72 */
[----:B------:R-:W-:Y:S01]  /*b7e0*/  NOP ;  /* 0x0000000000007918 */ /* 0x000fe20000000000 */
.L_x_68:
[----:B------:R-:W-:Y:S02]  /*b7f0*/  PLOP3.LUT P1, PT, P1, P0, PT, 0xa2, 0x0 ;  /* 0x000000000000781c */ /* 0x000fe40000f21472 */
[----:B-----5:R-:W-:-:S08]  /*b800*/  @P0 R2UR P1, UR4, R19 ;  /* 0x00000000130402ca */ /* 0x020fd00000020000 */
[----:B------:R-:W-:-:S05]  /*b810*/  @P0 PLOP3.LUT P0, PT, P1, PT, PT, 0x80, 0x0 ;  /* 0x000000000000081c */ /* 0x000fca0000f0f070 */
[----:B------:R-:W-:Y:S01]  /*b820*/  @!P1 SYNCS.ARRIVE.TRANS64.RED.A0T1 RZ, [UR4+0x28c50], RZ ;  /* 0x028c50ffffff99a7 */ /* 0x000fe20008200404 */
[----:B------:R-:W-:Y:S07]  /*b830*/  @!P1 ARRIVES.LDGSTSBAR.64.TRANSCNT [UR4+0x28c50] ;  /* 0x028c5000ff0099b0 */ /* 0x000fee0008000a84 */
[----:B------:R-:W-:Y:S05]  /*b840*/  @P0 BRA.U.ANY `(.L_x_68) ;  /* 0xfffffffd00e80947 */ /* 0x000fea000393ffff */
[----:B------:R-:W-:Y:S01]  /*b850*/  NOP ;  /* 0x0000000000007918 */ /* 0x000fe20000000000 */
[----:B0-----:R-:W-:-:S05]  /*b860*/  IMAD.U32 R2, RZ, RZ, UR41 ;  /* 0x00000029ff027e24 */ /* 0x001fca000f8e00ff */
[----:B------:R-:W-:-:S13]  /*b870*/  ISETP.NE.AND P2, PT, R2, 0x3, PT ;  /* 0x000000030200780c */ /* 0x000fda0003f45270 */
[----:B------:R-:W-:Y:S05]  /*b880*/  @!P2 BRA `(.L_x_69) ;  /* 0x000000000004a947 */ /* 0x000fea0003800000 */
[----:B------:R-:W-:Y:S01]  /*b890*/  BPT.TRAP 0x1 ;  /* 0x000000040000795c */ /* 0x000fe20000300000 */
.L_x_69:
[----:B------:R-:W-:Y:S01]  /*b8a0*/  VIADD R17, R17, 0x1 ;  /* 0x0000000111117836 */ /* 0x000fe20000000000 */
[----:B------:R-:W-:Y:S01]  /*b8b0*/  UISETP.GE.AND UP0, UPT, UR36, 0x41, UPT ;  /* 0x000000412400788c */ /* 0x000fe2000bf06270 */
[----:B------:R0:W-:Y:S03]  /*b8c0*/  SYNCS.ARRIVE.TRANS64.A1T0 RZ, [R19+URZ+0x28c50], RZ ;  /* 0x028c50ff13ff79a7 */ /* 0x0001e6000810003f */
[----:B------:R-:W-:-:S04]  /*b8d0*/  ISETP.NE.AND P0, PT, R17, 0x2, PT ;  /* 0x000000021100780c */ /* 0x000fc80003f05270 */
[----:B------:R-:W-:Y:S02]  /*b8e0*/  SEL R17, R17, RZ, P0 ;  /* 0x000000ff11117207 */ /* 0x000fe40000000000 */
[----:B------:R-:W-:Y:S02]  /*b8f0*/  SEL R3, RZ, 0x1, P0 ;  /* 0x00000001ff037807 */ /* 0x000fe40000000000 */
[----:B------:R-:W-:Y:S02]  /*b900*/  PLOP3.LUT P0, PT, PT, PT, UP0, 0x40, 0x0 ;  /* 0x000000000000781c */ /* 0x000fe40003f0e808 */
[----:B------:R-:W-:-:S11]  /*b910*/  LOP3.LUT R22, R22, R3, RZ, 0x3c, !PT ;  /* 0x0000000316167212 */ /* 0x000fd600078e3cff */
[----:B0-----:R-:W-:Y:S05]  /*b920*/  @P0 BRA `(.L_x_70) ;  /* 0x0000000c00740947 */ /* 0x001fea0003800000 */
[----:B------:R-:W-:Y:S01]  /*b930*/  BSSY B0, `(.L_x_70) ;  /* 0x00000dc000007945 */ /* 0x000fe20003800000 */
[----:B------:R-:W-:-:S07]  /*b940*/  IMAD.U32 R8, RZ, RZ, UR40 ;  /* 0x00000028ff087e24 */ /* 0x000fce000f8e00ff */
.L_x_83:
[----:B------:R-:W0:Y:S01]  /*b950*/  LDC R2, c[0x0][0x430] ;  /* 0x00010c00ff027b82 */ /* 0x000e220000000800 */
[----:B------:R-:W-:Y:S01]  /*b960*/  ISETP.GT.U32.AND P0, PT, R23, 0x3f, PT ;  /* 0x0000003f1700780c */ /* 0x000fe20003f04070 */
[----:B------:R-:W-:Y:S01]  /*b970*/  ULDC UR4, c[0x0][0x430] ;  /* 0x00010c0000047ab9 */ /* 0x000fe20000000800 */
[----:B------:R-:W-:-:S11]  /*b980*/  MOV R11, UR41 ;  /* 0x00000029000b7c02 */ /* 0x000fd60008000f00 */
[----:B-1----:R-:W1:Y:S01]  /*b990*/  @!P0 LDC.64 R4, c[0x0][0x428] ;  /* 0x00010a00ff048b82 */ /* 0x002e620000000a00 */
[----:B0-----:R-:W-:Y:S02]  /*b9a0*/  ISETP.NE.AND P1, PT, R2, 0x1, PT ;  /* 0x000000010200780c */ /* 0x001fe40003f25270 */
[----:B------:R-:W-:-:S05]  /*b9b0*/  LEA R2, R8, R31, 0x6 ;  /* 0x0000001f08027211 */ /* 0x000fca00078e30ff */
[----:B------:R-:W-:-:S04]  /*b9c0*/  IMAD.IADD R9, R23, 0x1, R2 ;  /* 0x0000000117097824 */ /* 0x000fc800078e0202 */
[----:B------:R-:W-:Y:S02]  /*b9d0*/  IMAD.MOV.U32 R10, RZ, RZ, R9 ;  /* 0x000000ffff0a7224 */ /* 0x000fe400078e0009 */
[----:B------:R-:W0:Y:S08]  /*b9e0*/  @P1 LDC R6, c[0x0][0x434] ;  /* 0x00010d00ff061b82 */ /* 0x000e300000000800 */
[----:B------:R-:W2:Y:S01]  /*b9f0*/  @P1 LDC R3, c[0x0][0x438] ;  /* 0x00010e00ff031b82 */ /* 0x000ea20000000800 */
[----:B0-----:R-:W-:-:S07]  /*ba00*/  @P1 IMAD.HI.U32 R2, R9, R6, RZ ;  /* 0x0000000609021227 */ /* 0x001fce00078e00ff */
[----:B------:R-:W0:Y:S01]  /*ba10*/  @!P0 LDC.64 R6, c[0x0][0x418] ;  /* 0x00010600ff068b82 */ /* 0x000e220000000a00 */
[----:B--2---:R-:W-:Y:S01]  /*ba20*/  @P1 SHF.R.U32.HI R10, RZ, R3, R2 ;  /* 0x00000003ff0a1219 */ /* 0x004fe20000011602 */
[----:B-1----:R-:W-:-:S03]  /*ba30*/  @!P0 IMAD R2, R32, R4, RZ ;  /* 0x0000000420028224 */ /* 0x002fc600078e02ff */
[----:B------:R-:W-:Y:S01]  /*ba40*/  @!P0 SHF.R.S32.HI R3, RZ, 0x1f, R10 ;  /* 0x0000001fff038819 */ /* 0x000fe2000001140a */
[----:B------:R-:W-:Y:S02]  /*ba50*/  @!P0 IMAD R5, R25, R5, R2 ;  /* 0x0000000519058224 */ /* 0x000fe400078e0202 */
[----:B------:R-:W-:-:S04]  /*ba60*/  @!P0 IMAD.MOV.U32 R2, RZ, RZ, R10 ;  /* 0x000000ffff028224 */ /* 0x000fc800078e000a */
[----:B------:R-:W-:-:S04]  /*ba70*/  @!P0 IMAD.WIDE.U32 R2, R25, R4, R2 ;  /* 0x0000000419028225 */ /* 0x000fc800078e0002 */
[----:B------:R-:W-:Y:S02]  /*ba80*/  @!P0 IMAD.IADD R3, R5, 0x1, R3 ;  /* 0x0000000105038824 */ /* 0x000fe400078e0203 */
[----:B------:R-:W-:Y:S01]  /*ba90*/  IMAD.MOV.U32 R4, RZ, RZ, RZ ;  /* 0x000000ffff047224 */ /* 0x000fe200078e00ff */
[----:B0-----:R-:W-:-:S04]  /*baa0*/  @!P0 LEA R6, P1, R2, R6, 0x2 ;  /* 0x0000000602068211 */ /* 0x001fc800078210ff */
[----:B------:R-:W-:-:S05]  /*bab0*/  @!P0 LEA.HI.X R7, R2, R7, R3, 0x2, P1 ;  /* 0x0000000702078211 */ /* 0x000fca00008f1403 */
[----:B------:R0:W5:Y:S01]  /*bac0*/  @!P0 LDG.E R4, desc[UR50][R6.64] ;  /* 0x0000003206048981 */ /* 0x000162000c1e1900 */
[----:B------:R-:W-:Y:S01]  /*bad0*/  ISETP.NE.AND P2, PT, R11, 0x3, PT ;  /* 0x000000030b00780c */ /* 0x000fe20003f45270 */
[----:B------:R-:W-:-:S04]  /*bae0*/  IMAD.MOV R2, RZ, RZ, -R10 ;  /* 0x000000ffff027224 */ /* 0x000fc800078e0a0a */
[----:B------:R-:W-:-:S08]  /*baf0*/  IMAD R5, R2, UR4, R9 ;  /* 0x0000000402057c24 */ /* 0x000fd0000f8e0209 */
[----:B0-----:R-:W-:Y:S05]  /*bb00*/  @!P2 BRA `(.L_x_71) ;  /* 0x000000000004a947 */ /* 0x001fea0003800000 */
[----:B------:R-:W-:Y:S01]  /*bb10*/  BPT.TRAP 0x1 ;  /* 0x000000040000795c */ /* 0x000fe20000300000 */
.L_x_71:
[----:B------:R-:W-:Y:S01]  /*bb20*/  LEA R9, R17, UR39, 0x3 ;  /* 0x0000002711097c11 */ /* 0x000fe2000f8e18ff */
[----:B------:R-:W-:Y:S01]  /*bb30*/  BSSY B1, `(.L_x_72) ;  /* 0x0000005000017945 */ /* 0x000fe20003800000 */
[----:B------:R-:W-:Y:S02]  /*bb40*/  SHF.L.U32 R20, R22, 0x1f, RZ ;  /* 0x0000001f16147819 */ /* 0x000fe400000006ff */
[----:B------:R-:W-:Y:S02]  /*bb50*/  SHF.R.S32.HI R7, RZ, 0x1f, R5 ;  /* 0x0000001fff077819 */ /* 0x000fe40000011405 */
[----:B------:R-:W0:Y:S02]  /*bb60*/  SYNCS.PHASECHK.TRANS64.TRYWAIT P0, [R9+URZ+0x28c40], R20 ;  /* 0x028c4014090075a7 */ /* 0x000e24000800017f */
[----:B0-----:R-:W-:Y:S05]  /*bb70*/  @!P0 BRA `(.L_x_73) ;  /* 0x0000002400548947 */ /* 0x001fea0003800000 */
.L_x_135:
[----:B------:R-:W-:Y:S05]  /*bb80*/  BSYNC B1 ;  /* 0x0000000000017941 */ /* 0x000fea0003800000 */
.L_x_72:
[----:B------:R-:W-:Y:S01]  /*bb90*/  ULDC.64 UR4, c[0x0][0x300] ;  /* 0x0000c00000047ab9 */ /* 0x000fe20000000a00 */
[----:B-----5:R-:W-:Y:S01]  /*bba0*/  SHF.R.S32.HI R19, RZ, 0x1f, R4 ;  /* 0x0000001fff137819 */ /* 0x020fe20000011404 */
[----:B------:R-:W-:Y:S01]  /*bbb0*/  IMAD R2, R7, UR4, RZ ;  /* 0x0000000407027c24 */ /* 0x000fe2000f8e02ff */
[----:B------:R-:W-:Y:S01]  /*bbc0*/  LOP3.LUT P1, RZ, R16, 0x1, RZ, 0xc0, !PT ;  /* 0x0000000110ff7812 */ /* 0x000fe2000782c0ff */
[----:B------:R-:W-:Y:S02]  /*bbd0*/  IMAD R6, R17, 0x1000, R33 ;  /* 0x0000100011067824 */ /* 0x000fe400078e0221 */
[C---:B------:R-:W-:Y:S02]  /*bbe0*/  IMAD R11, R5.reuse, UR5, R2 ;  /* 0x00000005050b7c24 */ /* 0x040fe4000f8e0202 */
[----:B------:R-:W-:Y:S01]  /*bbf0*/  IMAD.WIDE.U32 R2, R5, UR4, RZ ;  /* 0x0000000405027c25 */ /* 0x000fe2000f8e00ff */
[----:B------:R-:W-:-:S03]  /*bc00*/  ULDC.64 UR4, c[0x0][0x310] ;  /* 0x0000c40000047ab9 */ /* 0x000fc60000000a00 */
[----:B------:R-:W-:Y:S02]  /*bc10*/  IMAD.IADD R3, R3, 0x1, R11 ;  /* 0x0000000103037824 */ /* 0x000fe400078e020b */
[----:B------:R-:W-:Y:S02]  /*bc20*/  IMAD R11, R19, UR4, RZ ;  /* 0x00000004130b7c24 */ /* 0x000fe4000f8e02ff */
        /* <DEDUP_REMOVED lines=13> */
[----:B------:R-:W1:Y:S01]  /*bd00*/  SHFL.IDX PT, R14, R21, RZ, 0x181f ;  /* 0x00181fff150e7589 */ /* 0x000e6200000e0000 */
[----:B------:R-:W-:-:S03]  /*bd10*/  LEA R26, R6, UR39, 0x1 ;  /* 0x00000027061a7c11 */ /* 0x000fc6000f8e08ff */
[----:B------:R-:W2:Y:S04]  /*bd20*/  SHFL.IDX PT, R3, R28, RZ, 0x181f ;  /* 0x00181fff1c037589 */ /* 0x000ea800000e0000 */
[----:B------:R-:W3:Y:S04]  /*bd30*/  SHFL.IDX PT, R10, R21, 0x1, 0x181f ;  /* 0x00381f00150a7f89 */ /* 0x000ee800000e0000 */
[----:B------:R-:W4:Y:S01]  /*bd40*/  SHFL.IDX PT, R34, R28, 0x1, 0x181f ;  /* 0x00381f001c227f89 */ /* 0x000f2200000e0000 */
[----:B-1----:R-:W-:-:S03]  /*bd50*/  IADD3 R2, P0, R14, R0, RZ ;  /* 0x000000000e027210 */ /* 0x002fc60007f1e0ff */
[----:B------:R-:W-:Y:S02]  /*bd60*/  SHFL.IDX PT, R14, R21, 0x3, 0x181f ;  /* 0x00781f00150e7f89 */ /* 0x000fe400000e0000 */
[----:B--2---:R-:W-:Y:S01]  /*bd70*/  IMAD.X R3, RZ, RZ, R3, P0 ;  /* 0x000000ffff037224 */ /* 0x004fe200000e0603 */
[----:B---3--:R-:W-:-:S04]  /*bd80*/  IADD3 R10, P0, R10, R0, RZ ;  /* 0x000000000a0a7210 */ /* 0x008fc80007f1e0ff */
[----:B------:R1:W-:Y:S01]  /*bd90*/  LDGSTS.E.BYPASS.LTC128B.128 [R26+0x22400], desc[UR50][R2.64], !P1 ;  /* 0x22400000021a7fae */ /* 0x0003e2000c901d72 */
[----:B----4-:R-:W-:-:S05]  /*bda0*/  IMAD.X R11, RZ, RZ, R34, P0 ;  /* 0x000000ffff0b7224 */ /* 0x010fca00000e0622 */
[----:B------:R2:W-:Y:S04]  /*bdb0*/  LDGSTS.E.BYPASS.LTC128B.128 [R26+0x22c00], desc[UR50][R10.64], !P1 ;  /* 0x22c000000a1a7fae */ /* 0x0005e8000c901d72 */
[----:B-1----:R-:W1:Y:S04]  /*bdc0*/  SHFL.IDX PT, R2, R21, 0x2, 0x181f ;  /* 0x00581f0015027f89 */ /* 0x002e6800000e0000 */
[----:B------:R-:W3:Y:S04]  /*bdd0*/  SHFL.IDX PT, R3, R28, 0x2, 0x181f ;  /* 0x00581f001c037f89 */ /* 0x000ee800000e0000 */
[----:B------:R-:W4:Y:S01]  /*bde0*/  SHFL.IDX PT, R28, R28, 0x3, 0x181f ;  /* 0x00781f001c1c7f89 */ /* 0x000f2200000e0000 */
[----:B-1----:R-:W-:-:S04]  /*bdf0*/  IADD3 R2, P0, R2, R0, RZ ;  /* 0x0000000002027210 */ /* 0x002fc80007f1e0ff */
[----:B---3--:R-:W-:-:S05]  /*be00*/  IADD3.X R3, RZ, R3, RZ, P0, !PT ;  /* 0x00000003ff037210 */ /* 0x008fca00007fe4ff */
[----:B----4-:R2:W-:Y:S04]  /*be10*/  LDGSTS.E.BYPASS.LTC128B.128 [R26+0x23400], desc[UR50][R2.64], !P1 ;  /* 0x23400000021a7fae */ /* 0x0105e8000c901d72 */
.L_x_145:
[----:B--2---:R-:W-:-:S05]  /*be20*/  IADD3 R2, P0, R14, R0, RZ ;  /* 0x000000000e027210 */ /* 0x004fca0007f1e0ff */
[----:B------:R-:W-:Y:S01]  /*be30*/  IMAD.X R3, RZ, RZ, R28, P0 ;  /* 0x000000ffff037224 */ /* 0x000fe200000e061c */
[----:B------:R-:W-:-:S04]  /*be40*/  PLOP3.LUT P0, PT, PT, PT, PT, 0x80, 0x0 ;  /* 0x000000000000781c */ /* 0x000fc80003f0f070 */
[----:B------:R-:W-:Y:S01]  /*be50*/  @!PT LDS RZ, [RZ] ;  /* 0x00000000fffff984 */ /* 0x000fe20000000800 */
[----:B------:R-:W-:Y:S01]  /*be60*/  @!PT LDS RZ, [RZ] ;  /* 0x00000000fffff984 */ /* 0x000fe20000000800 */
[----:B------:R-:W-:Y:S01]  /*be70*/  @!PT LDS RZ, [RZ] ;  /* 0x00000000fffff984 */ /* 0x000fe20000000800 */
[----:B------:R1:W-:Y:S01]  /*be80*/  LDGSTS.E.BYPASS.LTC128B.128 [R26+0x23c00], desc[UR50][R2.64], !P1 ;  /* 0x23c00000021a7fae */ /* 0x0003e2000c901d72 */
[----:B------:R-:W-:-:S08]  /*be90*/  NOP ;  /* 0x0000000000007918 */ /* 0x000fd00000000000 */
.L_x_75:
[----:B------:R-:W-:Y:S02]  /*bea0*/  PLOP3.LUT P1, PT, P1, P0, PT, 0xa2, 0x0 ;  /* 0x000000000000781c */ /* 0x000fe40000f21472 */
[----:B------:R-:W-:-:S08]  /*beb0*/  @P0 R2UR P1, UR4, R9 ;  /* 0x00000000090402ca */ /* 0x000fd00000020000 */
[----:B------:R-:W-:-:S05]  /*bec0*/  @P0 PLOP3.LUT P0, PT, P1, PT, PT, 0x80, 0x0 ;  /* 0x000000000000081c */ /* 0x000fca0000f0f070 */
[----:B------:R-:W-:Y:S01]  /*bed0*/  @!P1 SYNCS.ARRIVE.TRANS64.RED.A0T1 RZ, [UR4+0x28c30], RZ ;  /* 0x028c30ffffff99a7 */ /* 0x000fe20008200404 */
[----:B------:R-:W-:Y:S07]  /*bee0*/  @!P1 ARRIVES.LDGSTSBAR.64.TRANSCNT [UR4+0x28c30] ;  /* 0x028c3000ff0099b0 */ /* 0x000fee0008000a84 */
[----:B------:R-:W-:Y:S05]  /*bef0*/  @P0 BRA.U.ANY `(.L_x_75) ;  /* 0xfffffffd00e80947 */ /* 0x000fea000393ffff */
[----:B------:R-:W-:Y:S01]  /*bf00*/  NOP ;  /* 0x0000000000007918 */ /* 0x000fe20000000000 */
[----:B-1----:R-:W-:-:S05]  /*bf10*/  IMAD.U32 R2, RZ, RZ, UR41 ;  /* 0x00000029ff027e24 */ /* 0x002fca000f8e00ff */
[----:B------:R-:W-:-:S13]  /*bf20*/  ISETP.NE.AND P2, PT, R2, 0x3, PT ;  /* 0x000000030200780c */ /* 0x000fda0003f45270 */
[----:B------:R-:W-:Y:S05]  /*bf30*/  @!P2 BRA `(.L_x_76) ;  /* 0x000000000004a947 */ /* 0x000fea0003800000 */
[----:B------:R-:W-:Y:S01]  /*bf40*/  BPT.TRAP 0x1 ;  /* 0x000000040000795c */ /* 0x000fe20000300000 */
.L_x_76:
[----:B------:R1:W-:Y:S01]  /*bf50*/  SYNCS.ARRIVE.TRANS64.A1T0 RZ, [R9+URZ+0x28c30], RZ ;  /* 0x028c30ff09ff79a7 */ /* 0x0003e2000810003f */
[----:B------:R-:W-:Y:S05]  /*bf60*/  @!P2 BRA `(.L_x_77) ;  /* 0x000000000004a947 */ /* 0x000fea0003800000 */
[----:B------:R-:W-:Y:S01]  /*bf70*/  BPT.TRAP 0x1 ;  /* 0x000000040000795c */ /* 0x000fe20000300000 */
.L_x_77:
[----:B------:R-:W2:Y:S01]  /*bf80*/  SYNCS.PHASECHK.TRANS64.TRYWAIT P0, [R9+URZ+0x28c60], R20 ;  /* 0x028c6014090075a7 */ /* 0x000ea2000800017f */
[----:B------:R-:W-:Y:S04]  /*bf90*/  BSSY B1, `(.L_x_78) ;  /* 0x0000002000017945 */ /* 0x000fe80003800000 */
[----:B--2---:R-:W-:Y:S05]  /*bfa0*/  @!P0 BRA `(.L_x_79) ;  /* 0x0000002400708947 */ /* 0x004fea0003800000 */
.L_x_146:
[----:B------:R-:W-:Y:S05]  /*bfb0*/  BSYNC B1 ;  /* 0x0000000000017941 */ /* 0x000fea0003800000 */
.L_x_78:
[----:B------:R-:W-:Y:S01]  /*bfc0*/  ULDC.64 UR4, c[0x0][0x328] ;  /* 0x0000ca0000047ab9 */ /* 0x000fe20000000a00 */
[C---:B------:R-:W-:Y:S01]  /*bfd0*/  LOP3.LUT P5, RZ, R16.reuse, 0x8, RZ, 0xc0, !PT ;  /* 0x0000000810ff7812 */ /* 0x040fe200078ac0ff */
[----:B------:R-:W-:Y:S01]  /*bfe0*/  IMAD R2, R7, UR4, RZ ;  /* 0x0000000407027c24 */ /* 0x000fe2000f8e02ff */
[C---:B------:R-:W-:Y:S02]  /*bff0*/  LOP3.LUT P4, RZ, R16.reuse, 0x4, RZ, 0xc0, !PT ;  /* 0x0000000410ff7812 */ /* 0x040fe4000788c0ff */
[----:B------:R-:W-:Y:S01]  /*c000*/  LOP3.LUT P3, RZ, R16, 0x2, RZ, 0xc0, !PT ;  /* 0x0000000210ff7812 */ /* 0x000fe2000786c0ff */
[C---:B------:R-:W-:Y:S02]  /*c010*/  IMAD R7, R5.reuse, UR5, R2 ;  /* 0x0000000505077c24 */ /* 0x040fe4000f8e0202 */
[----:B------:R-:W-:Y:S01]  /*c020*/  IMAD.WIDE.U32 R2, R5, UR4, RZ ;  /* 0x0000000405027c25 */ /* 0x000fe2000f8e00ff */
[----:B------:R-:W-:-:S03]  /*c030*/  ULDC.64 UR4, c[0x0][0x338] ;  /* 0x0000ce0000047ab9 */ /* 0x000fc60000000a00 */
[----:B------:R-:W-:Y:S02]  /*c040*/  IMAD.IADD R3, R3, 0x1, R7 ;  /* 0x0000000103037824 */ /* 0x000fe400078e0207 */
[----:B------:R-:W-:Y:S02]  /*c050*/  IMAD R19, R19, UR4, RZ ;  /* 0x0000000413137c24 */ /* 0x000fe4000f8e02ff */
[----:B------:R-:W-:-:S04]  /*c060*/  IMAD.WIDE.U32 R2, R4, UR4, R2 ;  /* 0x0000000404027c25 */ /* 0x000fc8000f8e0002 */
[----:B------:R-:W-:Y:S01]  /*c070*/  IMAD R19, R4, UR5, R19 ;  /* 0x0000000504137c24 */ /* 0x000fe2000f8e0213 */
[----:B------:R-:W-:Y:S02]  /*c080*/  ULDC.64 UR4, c[0x0][0x330] ;  /* 0x0000cc0000047ab9 */ /* 0x000fe40000000a00 */
[----:B------:R-:W-:Y:S02]  /*c090*/  IMAD R5, R24, UR4, RZ ;  /* 0x0000000418057c24 */ /* 0x000fe4000f8e02ff */
[----:B------:R-:W-:Y:S01]  /*c0a0*/  IADD3 R3, R3, R19, RZ ;  /* 0x0000001303037210 */ /* 0x000fe20007ffe0ff */
[----:B------:R-:W-:Y:S02]  /*c0b0*/  IMAD R19, R17, 0x7000, R6 ;  /* 0x0000700011137824 */ /* 0x000fe400078e0206 */
[C---:B------:R-:W-:Y:S02]  /*c0c0*/  IMAD R5, R18.reuse, UR5, R5 ;  /* 0x0000000512057c24 */ /* 0x040fe4000f8e0205 */
[----:B------:R-:W-:Y:S01]  /*c0d0*/  IMAD.WIDE.U32 R2, R18, UR4, R2 ;  /* 0x0000000412027c25 */ /* 0x000fe2000f8e0002 */
[----:B------:R-:W-:-:S03]  /*c0e0*/  ULDC.64 UR4, c[0x0][0x318] ;  /* 0x0000c60000047ab9 */ /* 0x000fc60000000a00 */
[----:B------:R-:W-:Y:S01]  /*c0f0*/  IMAD.IADD R3, R5, 0x1, R3 ;  /* 0x0000000105037824 */ /* 0x000fe200078e0203 */
[----:B------:R-:W-:Y:S01]  /*c100*/  LEA R10, P0, R2, UR4, 0x1 ;  /* 0x00000004020a7c11 */ /* 0x000fe2000f8008ff */
[----:B------:R-:W-:-:S03]  /*c110*/  UMOV UR4, 0xffffffff ;  /* 0xffffffff00047882 */ /* 0x000fc60000000000 */
[----:B0-2---:R-:W-:Y:S01]  /*c120*/  LEA.HI.X R20, R2, UR5, R3, 0x1, P0 ;  /* 0x0000000502147c11 */ /* 0x005fe200080f0c03 */
[----:B------:R-:W-:Y:S08]  /*c130*/  BRA.DIV UR4, `(.L_x_80) ;  /* 0x0000002604207947 */ /* 0x000ff0000b800000 */
[----:B------:R-:W0:Y:S01]  /*c140*/  SHFL.IDX PT, R14, R10, RZ, 0x181f ;  /* 0x00181fff0a0e7589 */ /* 0x000e2200000e0000 */
[C---:B------:R-:W-:Y:S02]  /*c150*/  LOP3.LUT P1, RZ, R16.reuse, 0x40, RZ, 0xc0, !PT ;  /* 0x0000004010ff7812 */ /* 0x040fe4000782c0ff */
[C---:B------:R-:W-:Y:S01]  /*c160*/  LOP3.LUT P6, RZ, R16.reuse, 0x20, RZ, 0xc0, !PT ;  /* 0x0000002010ff7812 */ /* 0x040fe200078cc0ff */
[----:B------:R-:W2:Y:S01]  /*c170*/  SHFL.IDX PT, R3, R20, RZ, 0x181f ;  /* 0x00181fff14037589 */ /* 0x000ea200000e0000 */
[----:B------:R-:W-:Y:S02]  /*c180*/  LEA R19, R19, UR39, 0x1 ;  /* 0x0000002713137c11 */ /* 0x000fe4000f8e08ff */
[----:B------:R-:W-:Y:S02]  /*c190*/  LOP3.LUT P2, RZ, R16, 0x10, RZ, 0xc0, !PT ;  /* 0x0000001010ff7812 */ /* 0x000fe4000784c0ff */
[----:B------:R-:W-:Y:S02]  /*c1a0*/  P2R R11, PR, RZ, 0x40 ;  /* 0x00000040ff0b7803 */ /* 0x000fe40000000000 */
[----:B0-----:R-:W-:-:S02]  /*c1b0*/  IADD3 R6, P0, R14, R0, RZ ;  /* 0x000000000e067210 */ /* 0x001fc40007f1e0ff */
[----:B------:R-:W0:Y:S03]  /*c1c0*/  SHFL.IDX PT, R14, R10, 0x1, 0x181f ;  /* 0x00381f000a0e7f89 */ /* 0x000e2600000e0000 */
[----:B--2---:R-:W-:Y:S02]  /*c1d0*/  IMAD.X R7, RZ, RZ, R3, P0 ;  /* 0x000000ffff077224 */ /* 0x004fe400000e0603 */
[----:B------:R-:W2:Y:S04]  /*c1e0*/  SHFL.IDX PT, R3, R20, 0x1, 0x181f ;  /* 0x00381f0014037f89 */ /* 0x000ea800000e0000 */
[----:B------:R-:W-:Y:S01]  /*c1f0*/  LDGSTS.E.BYPASS.LTC128B.128 [R19+0x400], desc[UR50][R6.64], !P1 ;  /* 0x0040000006137fae */ /* 0x000fe2000c901d72 */
[----:B------:R-:W-:-:S03]  /*c200*/  ISETP.NE.U32.AND P1, PT, R27, RZ, PT ;  /* 0x000000ff1b00720c */ /* 0x000fc60003f25070 */
[----:B------:R-:W-:Y:S01]  /*c210*/  LDGSTS.E.BYPASS.LTC128B.128 [R19+0x2400], desc[UR50][R6.64+0x80], !P6 ;  /* 0x0240008006137fae */ /* 0x000fe2000f101d72 */
[----:B------:R-:W-:-:S03]  /*c220*/  LOP3.LUT P6, RZ, R16, 0x40, RZ, 0xc0, !PT ;  /* 0x0000004010ff7812 */ /* 0x000fc600078cc0ff */
[----:B------:R-:W-:Y:S04]  /*c230*/  LDGSTS.E.BYPASS.LTC128B.128 [R19+0x4400], desc[UR50][R6.64+0x100], !P2 ;  /* 0x0440010006137fae */ /* 0x000fe8000d101d72 */
[----:B------:R-:W-:Y:S01]  /*c240*/  LDGSTS.E.BYPASS.LTC128B.128 [R19+0x6400], desc[UR50][R6.64+0x180], !P5 ;  /* 0x0640018006137fae */ /* 0x000fe2000e901d72 */
[----:B0-----:R-:W-:-:S03]  /*c250*/  IADD3 R4, P0, R14, R0, RZ ;  /* 0x000000000e047210 */ /* 0x001fc60007f1e0ff */
[----:B------:R-:W-:Y:S04]  /*c260*/  LDGSTS.E.BYPASS.LTC128B.128 [R19+0x8400], desc[UR50][R6.64+0x200], !P4 ;  /* 0x0840020006137fae */ /* 0x000fe8000e101d72 */
[----:B------:R-:W0:Y:S01]  /*c270*/  SHFL.IDX PT, R14, R10, 0x2, 0x181f ;  /* 0x00581f000a0e7f89 */ /* 0x000e2200000e0000 */
[----:B--2---:R-:W-:-:S03]  /*c280*/  IMAD.X R5, RZ, RZ, R3, P0 ;  /* 0x000000ffff057224 */ /* 0x004fc600000e0603 */
[----:B------:R-:W2:Y:S04]  /*c290*/  SHFL.IDX PT, R3, R20, 0x2, 0x181f ;  /* 0x00581f0014037f89 */ /* 0x000ea800000e0000 */
[----:B------:R-:W-:Y:S04]  /*c2a0*/  LDGSTS.E.BYPASS.LTC128B.128 [R19+0xa400], desc[UR50][R6.64+0x280], !P3 ;  /* 0x0a40028006137fae */ /* 0x000fe8000d901d72 */
[----:B------:R-:W3:Y:S01]  /*c2b0*/  SHFL.IDX PT, R20, R20, 0x3, 0x181f ;  /* 0x00781f0014147f89 */ /* 0x000ee200000e0000 */
[----:B0-----:R-:W-:-:S03]  /*c2c0*/  IADD3 R2, P0, R14, R0, RZ ;  /* 0x000000000e027210 */ /* 0x001fc60007f1e0ff */
[----:B------:R0:W4:Y:S01]  /*c2d0*/  SHFL.IDX PT, R14, R10, 0x3, 0x181f ;  /* 0x00781f000a0e7f89 */ /* 0x00012200000e0000 */
[----:B--2---:R-:W-:Y:S02]  /*c2e0*/  IADD3.X R3, RZ, R3, RZ, P0, !PT ;  /* 0x00000003ff037210 */ /* 0x004fe400007fe4ff */
[----:B------:R-:W-:-:S13]  /*c2f0*/  ISETP.NE.U32.AND P0, PT, R29, RZ, PT ;  /* 0x000000ff1d00720c */ /* 0x000fda0003f05070 */
[----:B------:R-:W-:Y:S04]  /*c300*/  LDGSTS.E.BYPASS.LTC128B.128 [R19+0xc400], desc[UR50][R6.64+0x300], P0 ;  /* 0x0c40030006137fae */ /* 0x000fe80008101d72 */
[----:B------:R2:W-:Y:S04]  /*c310*/  LDGSTS.E.BYPASS.LTC128B.128 [R19+0xe400], desc[UR50][R6.64+0x380], P1 ;  /* 0x0e40038006137fae */ /* 0x0005e80008901d72 */
[----:B------:R0:W-:Y:S01]  /*c320*/  LDGSTS.E.BYPASS.LTC128B.128 [R19+0xc00], desc[UR50][R4.64], !P6 ;  /* 0x00c0000004137fae */ /* 0x0001e2000f101d72 */
[----:B------:R-:W-:-:S04]  /*c330*/  ISETP.NE.AND P6, PT, R11, RZ, PT ;  /* 0x000000ff0b00720c */ /* 0x000fc80003fc5270 */
[----:B--2---:R-:W-:-:S09]  /*c340*/  P2R R6, PR, RZ, 0x40 ;  /* 0x00000040ff067803 */ /* 0x004fd20000000000 */
[----:B------:R0:W-:Y:S01]  /*c350*/  LDGSTS.E.BYPASS.LTC128B.128 [R19+0x2c00], desc[UR50][R4.64+0x80], !P6 ;  /* 0x02c0008004137fae */ /* 0x0001e2000f101d72 */
[----:B------:R-:W-:-:S03]  /*c360*/  LOP3.LUT P6, RZ, R16, 0x40, RZ, 0xc0, !PT ;  /* 0x0000004010ff7812 */ /* 0x000fc600078cc0ff */
[----:B------:R0:W-:Y:S04]  /*c370*/  LDGSTS.E.BYPASS.LTC128B.128 [R19+0x4c00], desc[UR50][R4.64+0x100], !P2 ;  /* 0x04c0010004137fae */ /* 0x0001e8000d101d72 */
[----:B------:R0:W-:Y:S04]  /*c380*/  LDGSTS.E.BYPASS.LTC128B.128 [R19+0x6c00], desc[UR50][R4.64+0x180], !P5 ;  /* 0x06c0018004137fae */ /* 0x0001e8000e901d72 */
[----:B------:R0:W-:Y:S04]  /*c390*/  LDGSTS.E.BYPASS.LTC128B.128 [R19+0x8c00], desc[UR50][R4.64+0x200], !P4 ;  /* 0x08c0020004137fae */ /* 0x0001e8000e101d72 */
[----:B------:R0:W-:Y:S04]  /*c3a0*/  LDGSTS.E.BYPASS.LTC128B.128 [R19+0xac00], desc[UR50][R4.64+0x280], !P3 ;  /* 0x0ac0028004137fae */ /* 0x0001e8000d901d72 */
[----:B------:R0:W-:Y:S04]  /*c3b0*/  LDGSTS.E.BYPASS.LTC128B.128 [R19+0xcc00], desc[UR50][R4.64+0x300], P0 ;  /* 0x0cc0030004137fae */ /* 0x0001e80008101d72 */
[----:B------:R0:W-:Y:S04]  /*c3c0*/  LDGSTS.E.BYPASS.LTC128B.128 [R19+0xec00], desc[UR50][R4.64+0x380], P1 ;  /* 0x0ec0038004137fae */ /* 0x0001e80008901d72 */
[----:B------:R0:W-:Y:S01]  /*c3d0*/  LDGSTS.E.BYPASS.LTC128B.128 [R19+0x1400], desc[UR50][R2.64], !P6 ;  /* 0x0140000002137fae */ /* 0x0001e2000f101d72 */
[----:B------:R-:W-:-:S13]  /*c3e0*/  ISETP.NE.AND P6, PT, R6, RZ, PT ;  /* 0x000000ff0600720c */ /* 0x000fda0003fc5270 */
[----:B------:R0:W-:Y:S04]  /*c3f0*/  LDGSTS.E.BYPASS.LTC128B.128 [R19+0x3400], desc[UR50][R2.64+0x80], !P6 ;  /* 0x0340008002137fae */ /* 0x0001e8000f101d72 */
[----:B------:R0:W-:Y:S04]  /*c400*/  LDGSTS.E.BYPASS.LTC128B.128 [R19+0x5400], desc[UR50][R2.64+0x100], !P2 ;  /* 0x0540010002137fae */ /* 0x0001e8000d101d72 */
[----:B------:R0:W-:Y:S04]  /*c410*/  LDGSTS.E.BYPASS.LTC128B.128 [R19+0x7400], desc[UR50][R2.64+0x180], !P5 ;  /* 0x0740018002137fae */ /* 0x0001e8000e901d72 */
[----:B------:R0:W-:Y:S04]  /*c420*/  LDGSTS.E.BYPASS.LTC128B.128 [R19+0x9400], desc[UR50][R2.64+0x200], !P4 ;  /* 0x0940020002137fae */ /* 0x0001e8000e101d72 */
[----:B------:R0:W-:Y:S04]  /*c430*/  LDGSTS.E.BYPASS.LTC128B.128 [R19+0xb400], desc[UR50][R2.64+0x280], !P3 ;  /* 0x0b40028002137fae */ /* 0x0001e8000d901d72 */
[----:B------:R0:W-:Y:S04]  /*c440*/  LDGSTS.E.BYPASS.LTC128B.128 [R19+0xd400], desc[UR50][R2.64+0x300], P0 ;  /* 0x0d40030002137fae */ /* 0x0001e80008101d72 */
[----:B---34-:R0:W-:Y:S02]  /*c450*/  LDGSTS.E.BYPASS.LTC128B.128 [R19+0xf400], desc[UR50][R2.64+0x380], P1 ;  /* 0x0f40038002137fae */ /* 0x0181e40008901d72 */
.L_x_156:
[----:B0-----:R-:W-:Y:S02]  /*c460*/  P2R R4, PR, RZ, 0x2 ;  /* 0x00000002ff047803 */ /* 0x001fe40000000000 */
[----:B------:R-:W-:Y:S02]  /*c470*/  LOP3.LUT P1, RZ, R16, 0x40, RZ, 0xc0, !PT ;  /* 0x0000004010ff7812 */ /* 0x000fe4000782c0ff */
[----:B------:R-:W-:Y:S02]  /*c480*/  IADD3 R2, P2, R14, R0, RZ ;  /* 0x000000000e027210 */ /* 0x000fe40007f5e0ff */
[----:B------:R-:W-:-:S03]  /*c490*/  LOP3.LUT P6, RZ, R16, 0x10, RZ, 0xc0, !PT ;  /* 0x0000001010ff7812 */ /* 0x000fc600078cc0ff */
[----:B------:R-:W-:Y:S01]  /*c4a0*/  IMAD.X R3, RZ, RZ, R20, P2 ;  /* 0x000000ffff037224 */ /* 0x000fe200010e0614 */
[----:B------:R-:W-:-:S05]  /*c4b0*/  LOP3.LUT P2, RZ, R16, 0x20, RZ, 0xc0, !PT ;  /* 0x0000002010ff7812 */ /* 0x000fca000784c0ff */
[----:B------:R-:W-:Y:S01]  /*c4c0*/  @!PT LDS RZ, [RZ] ;  /* 0x00000000fffff984 */ /* 0x000fe20000000800 */
[----:B------:R-:W-:Y:S01]  /*c4d0*/  @!PT LDS RZ, [RZ] ;  /* 0x00000000fffff984 */ /* 0x000fe20000000800 */
[----:B------:R-:W-:Y:S01]  /*c4e0*/  @!PT LDS RZ, [RZ] ;  /* 0x00000000fffff984 */ /* 0x000fe20000000800 */
[----:B------:R0:W-:Y:S01]  /*c4f0*/  LDGSTS.E.BYPASS.LTC128B.128 [R19+0x1c00], desc[UR50][R2.64], !P1 ;  /* 0x01c0000002137fae */ /* 0x0001e2000c901d72 */
[----:B------:R-:W-:-:S07]  /*c500*/  ISETP.NE.AND P1, PT, R4, RZ, PT ;  /* 0x000000ff0400720c */ /* 0x000fce0003f25270 */
[----:B------:R0:W-:Y:S04]  /*c510*/  LDGSTS.E.BYPASS.LTC128B.128 [R19+0x3c00], desc[UR50][R2.64+0x80], !P2 ;  /* 0x03c0008002137fae */ /* 0x0001e8000d101d72 */
[----:B------:R0:W-:Y:S04]  /*c520*/  LDGSTS.E.BYPASS.LTC128B.128 [R19+0x5c00], desc[UR50][R2.64+0x100], !P6 ;  /* 0x05c0010002137fae */ /* 0x0001e8000f101d72 */
[----:B------:R0:W-:Y:S04]  /*c530*/  LDGSTS.E.BYPASS.LTC128B.128 [R19+0x7c00], desc[UR50][R2.64+0x180], !P5 ;  /* 0x07c0018002137fae */ /* 0x0001e8000e901d72 */
[----:B------:R0:W-:Y:S04]  /*c540*/  LDGSTS.E.BYPASS.LTC128B.128 [R19+0x9c00], desc[UR50][R2.64+0x200], !P4 ;  /* 0x09c0020002137fae */ /* 0x0001e8000e101d72 */
[----:B------:R0:W-:Y:S04]  /*c550*/  LDGSTS.E.BYPASS.LTC128B.128 [R19+0xbc00], desc[UR50][R2.64+0x280], !P3 ;  /* 0x0bc0028002137fae */ /* 0x0001e8000d901d72 */
[----:B------:R0:W-:Y:S01]  /*c560*/  LDGSTS.E.BYPASS.LTC128B.128 [R19+0xdc00], desc[UR50][R2.64+0x300], P0 ;  /* 0x0dc0030002137fae */ /* 0x0001e20008101d72 */
[----:B------:R-:W-:-:S03]  /*c570*/  PLOP3.LUT P0, PT, PT, PT, PT, 0x80, 0x0 ;  /* 0x000000000000781c */ /* 0x000fc60003f0f070 */
[----:B------:R0:W-:Y:S01]  /*c580*/  LDGSTS.E.BYPASS.LTC128B.128 [R19+0xfc00], desc[UR50][R2.64+0x380], P1 ;  /* 0x0fc0038002137fae */ /* 0x0001e20008901d72 */
[----:B------:R-:W-:-:S09]  /*c590*/  NOP ;  /* 0x0000000000007918 */ /* 0x000fd20000000000 */
.L_x_81:
[----:B------:R-:W-:Y:S02]  /*c5a0*/  PLOP3.LUT P1, PT, P1, P0, PT, 0xa2, 0x0 ;  /* 0x000000000000781c */ /* 0x000fe40000f21472 */
[----:B------:R-:W-:-:S08]  /*c5b0*/  @P0 R2UR P1, UR4, R9 ;  /* 0x00000000090402ca */ /* 0x000fd00000020000 */
        /* <DEDUP_REMOVED lines=9> */
.L_x_82:
[----:B------:R-:W-:Y:S01]  /*c650*/  VIADD R17, R17, 0x1 ;  /* 0x0000000111117836 */ /* 0x000fe20000000000 */
[----:B------:R-:W-:Y:S01]  /*c660*/  IADD3 R2, R8, -0x1, RZ ;  /* 0xffffffff08027810 */ /* 0x000fe20007ffe0ff */
[----:B------:R0:W-:Y:S03]  /*c670*/  SYNCS.ARRIVE.TRANS64.A1T0 RZ, [R9+URZ+0x28c50], RZ ;  /* 0x028c50ff09ff79a7 */ /* 0x0001e6000810003f */
[----:B------:R-:W-:-:S04]  /*c680*/  ISETP.NE.AND P0, PT, R17, 0x2, PT ;  /* 0x000000021100780c */ /* 0x000fc80003f05270 */
[----:B------:R-:W-:Y:S02]  /*c690*/  SEL R17, R17, RZ, P0 ;  /* 0x000000ff11117207 */ /* 0x000fe40000000000 */
[----:B------:R-:W-:Y:S02]  /*c6a0*/  SEL R3, RZ, 0x1, P0 ;  /* 0x00000001ff037807 */ /* 0x000fe40000000000 */
[----:B------:R-:W-:Y:S01]  /*c6b0*/  ISETP.GT.AND P0, PT, R8, RZ, PT ;  /* 0x000000ff0800720c */ /* 0x000fe20003f04270 */
[----:B------:R-:W-:Y:S01]  /*c6c0*/  IMAD.MOV.U32 R8, RZ, RZ, R2 ;  /* 0x000000ffff087224 */ /* 0x000fe200078e0002 */
[----:B------:R-:W-:-:S11]  /*c6d0*/  LOP3.LUT R22, R22, R3, RZ, 0x3c, !PT ;  /* 0x0000000316167212 */ /* 0x000fd600078e3cff */
[----:B0-----:R-:W-:Y:S05]  /*c6e0*/  @P0 BRA `(.L_x_83) ;  /* 0xfffffff000980947 */ /* 0x001fea000383ffff */
[----:B------:R-:W-:Y:S05]  /*c6f0*/  BSYNC B0 ;  /* 0x0000000000007941 */ /* 0x000fea0003800000 */
.L_x_70:
[----:B------:R-:W2:Y:S01]  /*c700*/  LDL.LU R2, [R1] ;  /* 0x0000000001027983 */ /* 0x000ea20000300800 */
[----:B------:R-:W-:-:S03]  /*c710*/  ULDC UR4, c[0x0][0xc34] ;  /* 0x00030d0000047ab9 */ /* 0x000fc60000000800 */
[----:B------:R-:W3:Y:S01]  /*c720*/  LDL.LU R0, [R1+0xc] ;  /* 0x00000c0001007983 */ /* 0x000ee20000300800 */
[----:B--2---:R-:W-:Y:S02]  /*c730*/  VIADD R2, R2, UR42 ;  /* 0x0000002a02027c36 */ /* 0x004fe40008000000 */
[----:B---3--:R-:W-:-:S03]  /*c740*/  VIADD R0, R0, 0x1 ;  /* 0x0000000100007836 */ /* 0x008fc60000000000 */
[----:B------:R0:W-:Y:S01]  /*c750*/  STL [R1], R2 ;  /* 0x0000000201007387 */ /* 0x0001e20000100800 */
[----:B------:R-:W-:-:S03]  /*c760*/  ISETP.GE.AND P0, PT, R2, UR4, PT ;  /* 0x0000000402007c0c */ /* 0x000fc6000bf06270 */
[----:B------:R0:W-:Y:S10]  /*c770*/  STL [R1+0xc], R0 ;  /* 0x00000c0001007387 */ /* 0x0001f40000100800 */
[----:B0-----:R-:W-:Y:S05]  /*c780*/  @!P0 BRA `(.L_x_84) ;  /* 0xffffffd000648947 */ /* 0x001fea000383ffff */
[----:B------:R-:W-:-:S07]  /*c790*/  LOP3.LUT R2, R0, 0x1, RZ, 0xc, !PT ;  /* 0x0000000100027812 */ /* 0x000fce00078e0cff */
.L_x_49:
[----:B------:R-:W0:Y:S01]  /*c7a0*/  S2R R3, SR_CgaCtaId ;  /* 0x0000000000037919 */ /* 0x000e220000008800 */
[----:B------:R-:W-:Y:S01]  /*c7b0*/  MOV R0, 0x400 ;  /* 0x0000040000007802 */ /* 0x000fe20000000f00 */
[----:B------:R-:W-:Y:S01]  /*c7c0*/  BSSY B0, `(.L_x_85) ;  /* 0x0000005000007945 */ /* 0x000fe20003800000 */
[----:B------:R-:W-:Y:S02]  /*c7d0*/  SHF.L.U32 R2, R2, 0x1f, RZ ;  /* 0x0000001f02027819 */ /* 0x000fe400000006ff */
[----:B0-----:R-:W-:-:S04]  /*c7e0*/  LEA R4, R3, R0, 0x18 ;  /* 0x0000000003047211 */ /* 0x001fc800078ec0ff */
[----:B------:R-:W0:Y:S02]  /*c7f0*/  SYNCS.PHASECHK.TRANS64.TRYWAIT P0, [R4+URZ+0x28c20], R2 ;  /* 0x028c2002040075a7 */ /* 0x000e24000800017f */
[----:B0-----:R-:W-:Y:S05]  /*c800*/  @!P0 BRA `(.L_x_86) ;  /* 0x00000024002c8947 */ /* 0x001fea0003800000 */
.L_x_157:
[----:B------:R-:W-:Y:S05]  /*c810*/  BSYNC B0 ;  /* 0x0000000000007941 */ /* 0x000fea0003800000 */
.L_x_85:
[----:B------:R-:W-:-:S03]  /*c820*/  UMOV UR4, 0xffffffff ;  /* 0xffffffff00047882 */ /* 0x000fc60000000000 */
[----:B------:R-:W-:Y:S05]  /*c830*/  BRA.DIV UR4, `(.L_x_87) ;  /* 0x0000002604347947 */ /* 0x000fea000b800000 */
[----:B------:R-:W2:Y:S02]  /*c840*/  S2R R0, SR_TID.X ;  /* 0x0000000000007919 */ /* 0x000ea40000002100 */
[----:B--2---:R-:W-:-:S04]  /*c850*/  SHF.R.U32.HI R0, RZ, 0x5, R0 ;  /* 0x00000005ff007819 */ /* 0x004fc80000011600 */
[----:B------:R-:W-:-:S05]  /*c860*/  LOP3.LUT R0, R0, 0x3, RZ, 0xc0, !PT ;  /* 0x0000000300007812 */ /* 0x000fca00078ec0ff */
[----:B------:R2:W3:Y:S02]  /*c870*/  SHFL.IDX PT, R14, R0, RZ, 0x1f ;  /* 0x00001fff000e7589 */ /* 0x0004e400000e0000 */
.L_x_160:
[----:B---3--:R-:W-:Y:S01]  /*c880*/  ISETP.NE.AND P0, PT, R14, RZ, PT ;  /* 0x000000ff0e00720c */ /* 0x008fe20003f05270 */
[----:B------:R-:W-:-:S12]  /*c890*/  BSSY B0, `(.L_x_88) ;  /* 0x0000024000007945 */ /* 0x000fd80003800000 */
[----:B------:R-:W-:Y:S05]  /*c8a0*/  @P0 BRA `(.L_x_89) ;  /* 0x0000000000880947 */ /* 0x000fea0003800000 */
[----:B------:R-:W-:-:S03]  /*c8b0*/  UMOV UR4, 0xffffffff ;  /* 0xffffffff00047882 */ /* 0x000fc60000000000 */
[----:B------:R-:W-:Y:S05]  /*c8c0*/  BRA.DIV UR4, `(.L_x_90) ;  /* 0x0000002604447947 */ /* 0x000fea000b800000 */
[----:B------:R-:W-:-:S13]  /*c8d0*/  ELECT P6, URZ, PT ;  /* 0x00000000003f782f */ /* 0x000fda00038c0000 */
.L_x_163:
[----:B------:R-:W-:Y:S05]  /*c8e0*/  @!P6 BRA `(.L_x_89) ;  /* 0x000000000078e947 */ /* 0x000fea0003800000 */
[----:B------:R-:W-:-:S06]  /*c8f0*/  ULOP3.LUT UR4, UR38, 0x2, URZ, 0xfc, !UPT ;  /* 0x0000000226047892 */ /* 0x000fcc000f8efc3f */
[----:B--2---:R-:W-:-:S04]  /*c900*/  MOV R0, UR4 ;  /* 0x0000000400007c02 */ /* 0x004fc80008000f00 */
[----:B------:R-:W-:-:S13]  /*c910*/  ISETP.NE.AND P0, PT, R0, 0x3, PT ;  /* 0x000000030000780c */ /* 0x000fda0003f05270 */
[----:B------:R-:W-:Y:S05]  /*c920*/  @!P0 BRA `(.L_x_91) ;  /* 0x0000000000048947 */ /* 0x000fea0003800000 */
[----:B------:R-:W-:Y:S01]  /*c930*/  BPT.TRAP 0x1 ;  /* 0x000000040000795c */ /* 0x000fe20000300000 */
.L_x_91:
[C---:B------:R-:W-:Y:S01]  /*c940*/  IMAD R5, R17.reuse, 0x8, R4 ;  /* 0x0000000811057824 */ /* 0x040fe200078e0204 */
[----:B------:R-:W-:Y:S01]  /*c950*/  SHF.L.U32 R0, R22, 0x1f, RZ ;  /* 0x0000001f16007819 */ /* 0x000fe200000006ff */
[----:B------:R-:W-:-:S03]  /*c960*/  VIADD R17, R17, 0x1 ;  /* 0x0000000111117836 */ /* 0x000fc60000000000 */
[----:B------:R-:W2:Y:S02]  /*c970*/  SYNCS.PHASECHK.TRANS64.TRYWAIT P1, [R5+URZ+0x28c40], R0 ;  /* 0x028c4000050075a7 */ /* 0x000ea4000802017f */
[----:B------:R-:W-:-:S04]  /*c980*/  ISETP.NE.AND P2, PT, R17, 0x2, PT ;  /* 0x000000021100780c */ /* 0x000fc80003f45270 */
[----:B------:R-:W-:Y:S01]  /*c990*/  SEL R3, RZ, 0x1, P2 ;  /* 0x00000001ff037807 */ /* 0x000fe20001000000 */
[----:B--2---:R-:W-:Y:S08]  /*c9a0*/  @!P1 BRA `(.L_x_92) ;  /* 0x00000024002c9947 */ /* 0x004ff00003800000 */
.L_x_164:
[----:B------:R-:W-:Y:S02]  /*c9b0*/  SEL R17, R17, RZ, P2 ;  /* 0x000000ff11117207 */ /* 0x000fe40001000000 */
[----:B0-----:R-:W-:Y:S01]  /*c9c0*/  LOP3.LUT R2, R22, R3, RZ, 0x3c, !PT ;  /* 0x0000000316027212 */ /* 0x001fe200078e3cff */
[----:B------:R-:W-:Y:S06]  /*c9d0*/  @!P0 BRA `(.L_x_93) ;  /* 0x0000000000048947 */ /* 0x000fec0003800000 */
[----:B------:R-:W-:Y:S01]  /*c9e0*/  BPT.TRAP 0x1 ;  /* 0x000000040000795c */ /* 0x000fe20000300000 */
.L_x_93:
[----:B------:R-:W-:Y:S01]  /*c9f0*/  IMAD R17, R17, 0x8, R4 ;  /* 0x0000000811117824 */ /* 0x000fe200078e0204 */
[----:B------:R-:W-:-:S04]  /*ca00*/  SHF.L.U32 R2, R2, 0x1f, RZ ;  /* 0x0000001f02027819 */ /* 0x000fc800000006ff */
[----:B------:R-:W0:Y:S02]  /*ca10*/  SYNCS.PHASECHK.TRANS64.TRYWAIT P1, [R17+URZ+0x28c40], R2 ;  /* 0x028c4002110075a7 */ /* 0x000e24000802017f */
[----:B0-----:R-:W-:Y:S05]  /*ca20*/  @!P1 BRA `(.L_x_94) ;  /* 0x0000002400209947 */ /* 0x001fea0003800000 */
.L_x_165:
[----:B------:R-:W-:Y:S05]  /*ca30*/  @!P0 BRA `(.L_x_95) ;  /* 0x0000000000048947 */ /* 0x000fea0003800000 */
[----:B------:R-:W-:Y:S01]  /*ca40*/  BPT.TRAP 0x1 ;  /* 0x000000040000795c */ /* 0x000fe20000300000 */
.L_x_95:
[----:B------:R-:W3:Y:S02]  /*ca50*/  SYNCS.PHASECHK.TRANS64.TRYWAIT P1, [R5+URZ+0x28c60], R0 ;  /* 0x028c6000050075a7 */ /* 0x000ee4000802017f */
[----:B---3--:R-:W-:Y:S05]  /*ca60*/  @!P1 BRA `(.L_x_96) ;  /* 0x0000002400249947 */ /* 0x008fea0003800000 */
.L_x_166:
[----:B------:R-:W-:Y:S05]  /*ca70*/  @!P0 BRA `(.L_x_97) ;  /* 0x0000000000048947 */ /* 0x000fea0003800000 */
[----:B------:R-:W-:Y:S01]  /*ca80*/  BPT.TRAP 0x1 ;  /* 0x000000040000795c */ /* 0x000fe20000300000 */
.L_x_97:
[----:B----4-:R4:W0:Y:S02]  /*ca90*/  SYNCS.PHASECHK.TRANS64.TRYWAIT P0, [R17+URZ+0x28c60], R2 ;  /* 0x028c6002110075a7 */ /* 0x010824000800017f */
[----:B0-----:R-:W-:Y:S05]  /*caa0*/  @!P0 NANOSLEEP.SYNCS 0x989680 ;  /* 0x009896800000895d */ /* 0x001fea0003900000 */
[----:B------:R-:W0:Y:S02]  /*cab0*/  @!P0 SYNCS.PHASECHK.TRANS64 P0, [R17+URZ+0x28c60], R2 ;  /* 0x028c6002110085a7 */ /* 0x000e24000800007f */
[----:B0-----:R-:W-:Y:S05]  /*cac0*/  @!P0 BRA `(.L_x_97) ;  /* 0xfffffffc00f08947 */ /* 0x001fea000383ffff */
.L_x_89:
[----:B------:R-:W-:Y:S05]  /*cad0*/  BSYNC B0 ;  /* 0x0000000000007941 */ /* 0x000fea0003800000 */
.L_x_88:
[----:B------:R-:W-:Y:S05]  /*cae0*/  EXIT ;  /* 0x000000000000794d */ /* 0x000fea0003800000 */
.L_x_9:
[----:B0-----:R-:W-:-:S04]  /*caf0*/  MOV R3, UR16 ;  /* 0x0000001000037c02 */ /* 0x001fc80008000f00 */
[----:B------:R0:W1:Y:S03]  /*cb00*/  SYNCS.PHASECHK.TRANS64.TRYWAIT P1, [R3+URZ+0x28c50], R0 ;  /* 0x028c5000030075a7 */ /* 0x000066000802017f */
[----:B-1----:R-:W-:Y:S05]  /*cb10*/  @!P1 NANOSLEEP.SYNCS 0x989680 ;  /* 0x009896800000995d */ /* 0x002fea0003900000 */
[----:B------:R-:W1:Y:S02]  /*cb20*/  @!P1 SYNCS.PHASECHK.TRANS64 P1, [R3+URZ+0x28c50], R0 ;  /* 0x028c5000030095a7 */ /* 0x000e64000802007f */
[----:B-1----:R-:W-:Y:S05]  /*cb30*/  @!P1 BRA `(.L_x_9) ;  /* 0xfffffffc00ec9947 */ /* 0x002fea000383ffff */
[----:B------:R-:W-:Y:S05]  /*cb40*/  BRA `(.L_x_98) ;  /* 0xffffff4400b07947 */ /* 0x000fea000383ffff */
.L_x_15:
[----:B-1----:R-:W-:-:S04]  /*cb50*/  IMAD.U32 R4, RZ, RZ, UR6 ;  /* 0x00000006ff047e24 */ /* 0x002fc8000f8e00ff */
[----:B------:R1:W2:Y:S03]  /*cb60*/  SYNCS.PHASECHK.TRANS64.TRYWAIT P1, [R4+URZ+0x28c50], R3 ;  /* 0x028c5003040075a7 */ /* 0x0002a6000802017f */
[----:B--2---:R-:W-:Y:S05]  /*cb70*/  @!P1 NANOSLEEP.SYNCS 0x989680 ;  /* 0x009896800000995d */ /* 0x004fea0003900000 */
[----:B------:R-:W2:Y:S02]  /*cb80*/  @!P1 SYNCS.PHASECHK.TRANS64 P1, [R4+URZ+0x28c50], R3 ;  /* 0x028c5003040095a7 */ /* 0x000ea4000802007f */
[----:B--2---:R-:W-:Y:S05]  /*cb90*/  @!P1 BRA `(.L_x_15) ;  /* 0xfffffffc00ec9947 */ /* 0x004fea000383ffff */
[----:B------:R-:W-:Y:S05]  /*cba0*/  BRA `(.L_x_14) ;  /* 0xffffff5000b07947 */ /* 0x000fea000383ffff */
.L_x_20:
[----:B0-----:R-:W-:-:S04]  /*cbb0*/  IMAD.U32 R3, RZ, RZ, UR42 ;  /* 0x0000002aff037e24 */ /* 0x001fc8000f8e00ff */
[----:B------:R0:W1:Y:S03]  /*cbc0*/  SYNCS.PHASECHK.TRANS64.TRYWAIT P1, [R3+URZ+0x28c00], R0 ;  /* 0x028c0000030075a7 */ /* 0x000066000802017f */
[----:B-1----:R-:W-:Y:S05]  /*cbd0*/  @!P1 NANOSLEEP.SYNCS 0x989680 ;  /* 0x009896800000995d */ /* 0x002fea0003900000 */
[----:B------:R-:W1:Y:S02]  /*cbe0*/  @!P1 SYNCS.PHASECHK.TRANS64 P1, [R3+URZ+0x28c00], R0 ;  /* 0x028c0000030095a7 */ /* 0x000e64000802007f */
[----:B-1----:R-:W-:Y:S05]  /*cbf0*/  @!P1 BRA `(.L_x_20) ;  /* 0xfffffffc00ec9947 */ /* 0x002fea000383ffff */
[----:B------:R-:W-:Y:S05]  /*cc00*/  BRA `(.L_x_99) ;  /* 0xffffff6000047947 */ /* 0x000fea000383ffff */
.L_x_24:
[----:B--2---:R2:W3:Y:S02]  /*cc10*/  SYNCS.PHASECHK.TRANS64.TRYWAIT P1, [R7+URZ+0x28c30], R8 ;  /* 0x028c3008070075a7 */ /* 0x0044e4000802017f */
[----:B---3--:R-:W-:Y:S05]  /*cc20*/  @!P1 NANOSLEEP.SYNCS 0x989680 ;  /* 0x009896800000995d */ /* 0x008fea0003900000 */
[----:B------:R-:W3:Y:S02]  /*cc30*/  @!P1 SYNCS.PHASECHK.TRANS64 P1, [R7+URZ+0x28c30], R8 ;  /* 0x028c3008070095a7 */ /* 0x000ee4000802007f */
[----:B---3--:R-:W-:Y:S05]  /*cc40*/  @!P1 BRA `(.L_x_24) ;  /* 0xfffffffc00f09947 */ /* 0x008fea000383ffff */
[----:B------:R-:W-:Y:S05]  /*cc50*/  BRA `(.L_x_23) ;  /* 0xffffff6000207947 */ /* 0x000fea000383ffff */
.L_x_29:
[----:B----4-:R4:W0:Y:S02]  /*cc60*/  SYNCS.PHASECHK.TRANS64.TRYWAIT P1, [R7+URZ+0x28c50], R8 ;  /* 0x028c5008070075a7 */ /* 0x010824000802017f */
[----:B0-----:R-:W-:Y:S05]  /*cc70*/  @!P1 NANOSLEEP.SYNCS 0x989680 ;  /* 0x009896800000995d */ /* 0x001fea0003900000 */
[----:B------:R-:W0:Y:S02]  /*cc80*/  @!P1 SYNCS.PHASECHK.TRANS64 P1, [R7+URZ+0x28c50], R8 ;  /* 0x028c5008070095a7 */ /* 0x000e24000802007f */
[----:B0-----:R-:W-:Y:S05]  /*cc90*/  @!P1 BRA `(.L_x_29) ;  /* 0xfffffffc00f09947 */ /* 0x001fea000383ffff */
[----:B------:R-:W-:Y:S05]  /*cca0*/  BRA `(.L_x_28) ;  /* 0xffffff7400387947 */ /* 0x000fea000383ffff */
.L_x_35:
[----:B--2---:R-:W-:-:S04]  /*ccb0*/  IMAD.U32 R4, RZ, RZ, UR21 ;  /* 0x00000015ff047e24 */ /* 0x004fc8000f8e00ff */
[----:B------:R2:W3:Y:S03]  /*ccc0*/  SYNCS.PHASECHK.TRANS64.TRYWAIT P2, [R4+URZ+0x28c30], R7 ;  /* 0x028c3007040075a7 */ /* 0x0004e6000804017f */
[----:B---3--:R-:W-:Y:S05]  /*ccd0*/  @!P2 NANOSLEEP.SYNCS 0x989680 ;  /* 0x009896800000a95d */ /* 0x008fea0003900000 */
[----:B------:R-:W3:Y:S02]  /*cce0*/  @!P2 SYNCS.PHASECHK.TRANS64 P2, [R4+URZ+0x28c30], R7 ;  /* 0x028c30070400a5a7 */ /* 0x000ee4000804007f */
[----:B---3--:R-:W-:Y:S05]  /*ccf0*/  @!P2 BRA `(.L_x_35) ;  /* 0xfffffffc00eca947 */ /* 0x008fea000383ffff */
[----:B------:R-:W-:Y:S05]  /*cd00*/  BRA `(.L_x_34) ;  /* 0xffffff7800287947 */ /* 0x000fea000383ffff */
.L_x_40:
[----:B---3--:R-:W-:-:S04]  /*cd10*/  MOV R8, UR21 ;  /* 0x0000001500087c02 */ /* 0x008fc80008000f00 */
[----:B------:R3:W4:Y:S03]  /*cd20*/  SYNCS.PHASECHK.TRANS64.TRYWAIT P2, [R8+URZ+0x28c50], R7 ;  /* 0x028c5007080075a7 */ /* 0x000726000804017f */
[----:B----4-:R-:W-:Y:S05]  /*cd30*/  @!P2 NANOSLEEP.SYNCS 0x989680 ;  /* 0x009896800000a95d */ /* 0x010fea0003900000 */
[----:B------:R-:W4:Y:S02]  /*cd40*/  @!P2 SYNCS.PHASECHK.TRANS64 P2, [R8+URZ+0x28c50], R7 ;  /* 0x028c50070800a5a7 */ /* 0x000f24000804007f */
[----:B----4-:R-:W-:Y:S05]  /*cd50*/  @!P2 BRA `(.L_x_40) ;  /* 0xfffffffc00eca947 */ /* 0x010fea000383ffff */
[----:B------:R-:W-:Y:S05]  /*cd60*/  BRA `(.L_x_39) ;  /* 0xffffff90005c7947 */ /* 0x000fea000383ffff */
.L_x_53:
[----:B------:R-:W0:Y:S01]  /*cd70*/  S2R R19, SR_TID.X ;  /* 0x0000000000137919 */ /* 0x000e220000002100 */
[----:B------:R-:W-:Y:S01]  /*cd80*/  BSSY B0, `(.L_x_100) ;  /* 0x000000a000007945 */ /* 0x000fe20003800000 */
[----:B------:R-:W-:Y:S01]  /*cd90*/  IMAD.MOV.U32 R12, RZ, RZ, RZ ;  /* 0x000000ffff0c7224 */ /* 0x000fe200078e00ff */
[----:B------:R-:W-:Y:S01]  /*cda0*/  MOV R15, 0xffffffff ;  /* 0xffffffff000f7802 */ /* 0x000fe20000000f00 */
[----:B------:R-:W-:Y:S01]  /*cdb0*/  IMAD.MOV.U32 R11, RZ, RZ, 0x1f ;  /* 0x0000001fff0b7424 */ /* 0x000fe200078e00ff */
[----:B0-----:R-:W-:-:S04]  /*cdc0*/  SHF.R.U32.HI R19, RZ, 0x5, R19 ;  /* 0x00000005ff137819 */ /* 0x001fc80000011613 */
[----:B------:R-:W-:-:S05]  /*cdd0*/  LOP3.LUT R19, R19, 0x3, RZ, 0xc0, !PT ;  /* 0x0000000313137812 */ /* 0x000fca00078ec0ff */
[----:B------:R-:W-:-:S07]  /*cde0*/  IMAD.MOV.U32 R13, RZ, RZ, R19 ;  /* 0x000000ffff0d7224 */ /* 0x000fce00078e0013 */
[----:B-1---5:R-:W-:Y:S05]  /*cdf0*/  WARPSYNC.COLLECTIVE R15, `(.L_x_101) ;  /* 0x000000000f087348 */ /* 0x022fea0003c00000 */
[----:B------:R0:W2:Y:S02]  /*ce00*/  SHFL.IDX P6, R14, R13, R12, R11 ;  /* 0x0000000c0d0e7389 */ /* 0x0000a400000c000b */
[----:B012--5:R-:W-:Y:S01]  /*ce10*/  ENDCOLLECTIVE ;  /* 0x000000000000791b */ /* 0x027fe20003800000 */
.L_x_101:
[----:B------:R-:W-:Y:S05]  /*ce20*/  BSYNC B0 ;  /* 0x0000000000007941 */ /* 0x000fea0003800000 */
.L_x_100:
[----:B------:R-:W-:Y:S05]  /*ce30*/  BRA `(.L_x_102) ;  /* 0xffffffd000207947 */ /* 0x000fea000383ffff */
.L_x_56:
[----:B0-----:R0:W1:Y:S02]  /*ce40*/  SYNCS.PHASECHK.TRANS64.TRYWAIT P0, [R19+URZ+0x28c40], R0 ;  /* 0x028c4000130075a7 */ /* 0x001064000800017f */
[----:B-1----:R-:W-:Y:S05]  /*ce50*/  @!P0 NANOSLEEP.SYNCS 0x989680 ;  /* 0x009896800000895d */ /* 0x002fea0003900000 */
[----:B------:R-:W1:Y:S02]  /*ce60*/  @!P0 SYNCS.PHASECHK.TRANS64 P0, [R19+URZ+0x28c40], R0 ;  /* 0x028c4000130085a7 */ /* 0x000e64000800007f */
[----:B-1----:R-:W-:Y:S05]  /*ce70*/  @!P0 BRA `(.L_x_56) ;  /* 0xfffffffc00f08947 */ /* 0x002fea000383ffff */
[----:B------:R-:W-:Y:S05]  /*ce80*/  BRA `(.L_x_103) ;  /* 0xffffffd000a47947 */ /* 0x000fea000383ffff */
.L_x_57:
[----:B------:R-:W-:Y:S01]  /*ce90*/  BSSY B0, `(.L_x_104) ;  /* 0x0000008000007945 */ /* 0x000fe20003800000 */
[----:B------:R-:W-:Y:S01]  /*cea0*/  IMAD.MOV.U32 R13, RZ, RZ, R5 ;  /* 0x000000ffff0d7224 */ /* 0x000fe200078e0005 */
[----:B------:R-:W-:Y:S01]  /*ceb0*/  MOV R15, 0xffffffff ;  /* 0xffffffff000f7802 */ /* 0x000fe20000000f00 */
[----:B------:R-:W-:Y:S02]  /*cec0*/  IMAD.MOV.U32 R12, RZ, RZ, RZ ;  /* 0x000000ffff0c7224 */ /* 0x000fe400078e00ff */
[----:B------:R-:W-:-:S07]  /*ced0*/  IMAD.MOV.U32 R11, RZ, RZ, 0x181f ;  /* 0x0000181fff0b7424 */ /* 0x000fce00078e00ff */
[----:B------:R-:W-:Y:S05]  /*cee0*/  WARPSYNC.COLLECTIVE R15, `(.L_x_105) ;  /* 0x000000000f087348 */ /* 0x000fea0003c00000 */
[----:B------:R0:W1:Y:S02]  /*cef0*/  SHFL.IDX P6, R14, R13, R12, R11 ;  /* 0x0000000c0d0e7389 */ /* 0x00006400000c000b */
[----:B01----:R-:W-:Y:S01]  /*cf00*/  ENDCOLLECTIVE ;  /* 0x000000000000791b */ /* 0x003fe20003800000 */
.L_x_105:
[----:B------:R-:W-:Y:S05]  /*cf10*/  BSYNC B0 ;  /* 0x0000000000007941 */ /* 0x000fea0003800000 */
.L_x_104:
[----:B------:R-:W-:Y:S01]  /*cf20*/  IMAD.MOV.U32 R13, RZ, RZ, R0 ;  /* 0x000000ffff0d7224 */ /* 0x000fe200078e0000 */
[----:B------:R-:W-:Y:S01]  /*cf30*/  MOV R11, 0x181f ;  /* 0x0000181f000b7802 */ /* 0x000fe20000000f00 */
[----:B------:R-:W-:Y:S01]  /*cf40*/  IMAD.MOV.U32 R12, RZ, RZ, RZ ;  /* 0x000000ffff0c7224 */ /* 0x000fe200078e00ff */
[----:B------:R-:W-:Y:S01]  /*cf50*/  ISETP.GE.AND P2, PT, R35, 0x1, PT ;  /* 0x000000012300780c */ /* 0x000fe20003f46270 */
[----:B------:R-:W-:Y:S02]  /*cf60*/  IMAD.MOV.U32 R15, RZ, RZ, -0x1 ;  /* 0xffffffffff0f7424 */ /* 0x000fe400078e00ff */
[----:B------:R-:W-:-:S10]  /*cf70*/  IMAD.MOV.U32 R2, RZ, RZ, R14 ;  /* 0x000000ffff027224 */ /* 0x000fd400078e000e */
[----:B------:R-:W-:Y:S05]  /*cf80*/  WARPSYNC.COLLECTIVE R15, `(.L_x_106) ;  /* 0x000000000f087348 */ /* 0x000fea0003c00000 */
[----:B------:R0:W1:Y:S02]  /*cf90*/  SHFL.IDX P6, R14, R13, R12, R11 ;  /* 0x0000000c0d0e7389 */ /* 0x00006400000c000b */
[----:B01----:R-:W-:Y:S01]  /*cfa0*/  ENDCOLLECTIVE ;  /* 0x000000000000791b */ /* 0x003fe20003800000 */
.L_x_106:
[----:B------:R-:W-:Y:S01]  /*cfb0*/  @P2 LEA R7, R4, UR39, 0x1 ;  /* 0x0000002704072c11 */ /* 0x000fe2000f8e08ff */
[----:B------:R-:W-:Y:S01]  /*cfc0*/  IMAD.MOV.U32 R13, RZ, RZ, R5 ;  /* 0x000000ffff0d7224 */ /* 0x000fe200078e0005 */
[----:B------:R-:W-:Y:S02]  /*cfd0*/  MOV R12, 0x1 ;  /* 0x00000001000c7802 */ /* 0x000fe40000000f00 */
[----:B------:R-:W-:-:S13]  /*cfe0*/  @P2 LEA R3, P0, R20, R14, 0x1 ;  /* 0x0000000e14032211 */ /* 0x000fda00078008ff */
[----:B------:R-:W-:Y:S05]  /*cff0*/  WARPSYNC.COLLECTIVE R15, `(.L_x_107) ;  /* 0x000000000f087348 */ /* 0x000fea0003c00000 */
[----:B------:R0:W1:Y:S02]  /*d000*/  SHFL.IDX P6, R14, R13, R12, R11 ;  /* 0x0000000c0d0e7389 */ /* 0x00006400000c000b */
[----:B01----:R-:W-:Y:S01]  /*d010*/  ENDCOLLECTIVE ;  /* 0x000000000000791b */ /* 0x003fe20003800000 */
.L_x_107:
[----:B------:R-:W-:-:S05]  /*d020*/  @P2 IMAD.X R2, RZ, RZ, R2, P0 ;  /* 0x000000ffff022224 */ /* 0x000fca00000e0602 */
[----:B------:R-:W-:-:S04]  /*d030*/  @P2 LOP3.LUT R3, R3, R2, RZ, 0x3c, !PT ;  /* 0x0000000203032212 */ /* 0x000fc800078e3cff */
[----:B------:R-:W-:Y:S01]  /*d040*/  @P2 LOP3.LUT R2, R3, R2, RZ, 0x3c, !PT ;  /* 0x0000000203022212 */ /* 0x000fe200078e3cff */
[----:B------:R-:W-:-:S03]  /*d050*/  IMAD.MOV.U32 R13, RZ, RZ, R0 ;  /* 0x000000ffff0d7224 */ /* 0x000fc600078e0000 */
[----:B------:R-:W-:-:S05]  /*d060*/  @P2 LOP3.LUT R3, R3, R2, RZ, 0x3c, !PT ;  /* 0x0000000203032212 */ /* 0x000fca00078e3cff */
[----:B------:R-:W-:Y:S01]  /*d070*/  @!PT LDS RZ, [RZ] ;  /* 0x00000000fffff984 */ /* 0x000fe20000000800 */
[----:B------:R-:W-:Y:S01]  /*d080*/  @!PT LDS RZ, [RZ] ;  /* 0x00000000fffff984 */ /* 0x000fe20000000800 */
[----:B------:R-:W-:Y:S01]  /*d090*/  @!PT LDS RZ, [RZ] ;  /* 0x00000000fffff984 */ /* 0x000fe20000000800 */
[----:B------:R0:W-:Y:S01]  /*d0a0*/  @P2 LDGSTS.E.BYPASS.LTC128B.128 [R7+0x22400], desc[UR50][R2.64], !P1 ;  /* 0x2240000002072fae */ /* 0x0001e2000c901d72 */
[----:B------:R-:W-:Y:S01]  /*d0b0*/  ISETP.GE.AND P2, PT, R35, 0x11, PT ;  /* 0x000000112300780c */ /* 0x000fe20003f46270 */
[----:B------:R-:W-:-:S12]  /*d0c0*/  IMAD.MOV.U32 R8, RZ, RZ, R14 ;  /* 0x000000ffff087224 */ /* 0x000fd800078e000e */
[----:B0-----:R-:W-:Y:S05]  /*d0d0*/  WARPSYNC.COLLECTIVE R15, `(.L_x_108) ;  /* 0x000000000f087348 */ /* 0x001fea0003c00000 */
[----:B------:R1:W2:Y:S02]  /*d0e0*/  SHFL.IDX P6, R14, R13, R12, R11 ;  /* 0x0000000c0d0e7389 */ /* 0x0002a400000c000b */
[----:B012---:R-:W-:Y:S01]  /*d0f0*/  ENDCOLLECTIVE ;  /* 0x000000000000791b */ /* 0x007fe20003800000 */
.L_x_108:
[----:B------:R-:W-:Y:S01]  /*d100*/  @P2 LEA R9, R4, UR39, 0x1 ;  /* 0x0000002704092c11 */ /* 0x000fe2000f8e08ff */
[----:B------:R-:W-:Y:S02]  /*d110*/  IMAD.MOV.U32 R13, RZ, RZ, R5 ;  /* 0x000000ffff0d7224 */ /* 0x000fe400078e0005 */
[----:B------:R-:W-:Y:S01]  /*d120*/  IMAD.MOV.U32 R12, RZ, RZ, 0x2 ;  /* 0x00000002ff0c7424 */ /* 0x000fe200078e00ff */
[----:B------:R-:W-:-:S13]  /*d130*/  @P2 LEA R6, P0, R20, R14, 0x1 ;  /* 0x0000000e14062211 */ /* 0x000fda00078008ff */
[----:B------:R-:W-:Y:S05]  /*d140*/  WARPSYNC.COLLECTIVE R15, `(.L_x_109) ;  /* 0x000000000f087348 */ /* 0x000fea0003c00000 */
[----:B------:R0:W1:Y:S02]  /*d150*/  SHFL.IDX P6, R14, R13, R12, R11 ;  /* 0x0000000c0d0e7389 */ /* 0x00006400000c000b */
[----:B01----:R-:W-:Y:S01]  /*d160*/  ENDCOLLECTIVE ;  /* 0x000000000000791b */ /* 0x003fe20003800000 */
.L_x_109:
[----:B------:R-:W-:Y:S01]  /*d170*/  @P2 MOV R2, R6 ;  /* 0x0000000600022202 */ /* 0x000fe20000000f00 */
[----:B------:R-:W-:-:S04]  /*d180*/  @P2 IMAD.X R8, RZ, RZ, R8, P0 ;  /* 0x000000ffff082224 */ /* 0x000fc800000e0608 */
[----:B------:R-:W-:-:S05]  /*d190*/  @P2 IMAD.MOV.U32 R3, RZ, RZ, R8 ;  /* 0x000000ffff032224 */ /* 0x000fca00078e0008 */
[----:B------:R-:W-:Y:S01]  /*d1a0*/  @!PT LDS RZ, [RZ] ;  /* 0x00000000fffff984 */ /* 0x000fe20000000800 */
[----:B------:R-:W-:Y:S01]  /*d1b0*/  @!PT LDS RZ, [RZ] ;  /* 0x00000000fffff984 */ /* 0x000fe20000000800 */
[----:B------:R-:W-:Y:S01]  /*d1c0*/  @!PT LDS RZ, [RZ] ;  /* 0x00000000fffff984 */ /* 0x000fe20000000800 */
[----:B------:R0:W-:Y:S01]  /*d1d0*/  @P2 LDGSTS.E.BYPASS.LTC128B.128 [R9+0x22c00], desc[UR50][R2.64], !P1 ;  /* 0x22c0000002092fae */ /* 0x0001e2000c901d72 */
[----:B------:R-:W-:Y:S01]  /*d1e0*/  ISETP.GE.AND P2, PT, R35, 0x21, PT ;  /* 0x000000212300780c */ /* 0x000fe20003f46270 */
[----:B------:R-:W-:Y:S01]  /*d1f0*/  IMAD.MOV.U32 R13, RZ, RZ, R0 ;  /* 0x000000ffff0d7224 */ /* 0x000fe200078e0000 */
[----:B0-----:R-:W-:-:S11]  /*d200*/  MOV R2, R14 ;  /* 0x0000000e00027202 */ /* 0x001fd60000000f00 */
[----:B------:R-:W-:Y:S05]  /*d210*/  WARPSYNC.COLLECTIVE R15, `(.L_x_110) ;  /* 0x000000000f087348 */ /* 0x000fea0003c00000 */
[----:B------:R0:W1:Y:S02]  /*d220*/  SHFL.IDX P6, R14, R13, R12, R11 ;  /* 0x0000000c0d0e7389 */ /* 0x00006400000c000b */
[----:B01----:R-:W-:Y:S01]  /*d230*/  ENDCOLLECTIVE ;  /* 0x000000000000791b */ /* 0x003fe20003800000 */
.L_x_110:
[----:B------:R-:W-:Y:S01]  /*d240*/  @P2 LEA R6, R4, UR39, 0x1 ;  /* 0x0000002704062c11 */ /* 0x000fe2000f8e08ff */
[----:B------:R-:W-:Y:S02]  /*d250*/  IMAD.MOV.U32 R13, RZ, RZ, R5 ;  /* 0x000000ffff0d7224 */ /* 0x000fe400078e0005 */
[----:B------:R-:W-:Y:S01]  /*d260*/  IMAD.MOV.U32 R12, RZ, RZ, 0x3 ;  /* 0x00000003ff0c7424 */ /* 0x000fe200078e00ff */
[----:B------:R-:W-:-:S13]  /*d270*/  @P2 LEA R7, P0, R20, R14, 0x1 ;  /* 0x0000000e14072211 */ /* 0x000fda00078008ff */
[----:B------:R-:W-:Y:S05]  /*d280*/  WARPSYNC.COLLECTIVE R15, `(.L_x_111) ;  /* 0x000000000f087348 */ /* 0x000fea0003c00000 */
[----:B------:R0:W1:Y:S02]  /*d290*/  SHFL.IDX P6, R14, R13, R12, R11 ;  /* 0x0000000c0d0e7389 */ /* 0x00006400000c000b */
[----:B01----:R-:W-:Y:S01]  /*d2a0*/  ENDCOLLECTIVE ;  /* 0x000000000000791b */ /* 0x003fe20003800000 */
.L_x_111:
[----:B------:R-:W-:Y:S02]  /*d2b0*/  @P2 IMAD.X R10, RZ, RZ, R2, P0 ;  /* 0x000000ffff0a2224 */ /* 0x000fe400000e0602 */
[----:B------:R-:W-:-:S03]  /*d2c0*/  @P2 IMAD.MOV.U32 R2, RZ, RZ, R7 ;  /* 0x000000ffff022224 */ /* 0x000fc600078e0007 */
[----:B------:R-:W-:-:S05]  /*d2d0*/  @P2 MOV R3, R10 ;  /* 0x0000000a00032202 */ /* 0x000fca0000000f00 */
[----:B------:R-:W-:Y:S01]  /*d2e0*/  @!PT LDS RZ, [RZ] ;  /* 0x00000000fffff984 */ /* 0x000fe20000000800 */
[----:B------:R-:W-:Y:S01]  /*d2f0*/  @!PT LDS RZ, [RZ] ;  /* 0x00000000fffff984 */ /* 0x000fe20000000800 */
[----:B------:R-:W-:Y:S01]  /*d300*/  @!PT LDS RZ, [RZ] ;  /* 0x00000000fffff984 */ /* 0x000fe20000000800 */
[----:B------:R0:W-:Y:S01]  /*d310*/  @P2 LDGSTS.E.BYPASS.LTC128B.128 [R6+0x23400], desc[UR50][R2.64], !P1 ;  /* 0x2340000002062fae */ /* 0x0001e2000c901d72 */
[----:B------:R-:W-:Y:S01]  /*d320*/  MOV R13, R0 ;  /* 0x00000000000d7202 */ /* 0x000fe20000000f00 */
[----:B------:R-:W-:-:S07]  /*d330*/  IMAD.MOV.U32 R5, RZ, RZ, R14 ;  /* 0x000000ffff057224 */ /* 0x000fce00078e000e */
[----:B0-----:R-:W-:Y:S05]  /*d340*/  WARPSYNC.COLLECTIVE R15, `(.L_x_112) ;  /* 0x000000000f087348 */ /* 0x001fea0003c00000 */
[----:B------:R1:W2:Y:S02]  /*d350*/  SHFL.IDX P6, R14, R13, R12, R11 ;  /* 0x0000000c0d0e7389 */ /* 0x0002a400000c000b */
[----:B012---:R-:W-:Y:S01]  /*d360*/  ENDCOLLECTIVE ;  /* 0x000000000000791b */ /* 0x007fe20003800000 */
.L_x_112:
[----:B------:R-:W-:Y:S05]  /*d370*/  BRA `(.L_x_113) ;  /* 0xffffffd000587947 */ /* 0x000fea000383ffff */
.L_x_61:
[----:B------:R-:W-:Y:S01]  /*d380*/  IMAD.MOV.U32 R13, RZ, RZ, R5 ;  /* 0x000000ffff0d7224 */ /* 0x000fe200078e0005 */
[----:B------:R-:W-:Y:S01]  /*d390*/  MOV R15, 0xffffffff ;  /* 0xffffffff000f7802 */ /* 0x000fe20000000f00 */
[----:B------:R-:W-:Y:S02]  /*d3a0*/  IMAD.MOV.U32 R12, RZ, RZ, RZ ;  /* 0x000000ffff0c7224 */ /* 0x000fe400078e00ff */
[----:B------:R-:W-:Y:S02]  /*d3b0*/  IMAD.MOV.U32 R11, RZ, RZ, 0x181f ;  /* 0x0000181fff0b7424 */ /* 0x000fe400078e00ff */
[----:B------:R-:W-:-:S07]  /*d3c0*/  IMAD R0, R0, 0x40, R37 ;  /* 0x0000004000007824 */ /* 0x000fce00078e0225 */
[----:B-1----:R-:W-:Y:S05]  /*d3d0*/  WARPSYNC.COLLECTIVE R15, `(.L_x_114) ;  /* 0x000000000f087348 */ /* 0x002fea0003c00000 */
[----:B------:R0:W2:Y:S02]  /*d3e0*/  SHFL.IDX P6, R14, R13, R12, R11 ;  /* 0x0000000c0d0e7389 */ /* 0x0000a400000c000b */
[----:B012---:R-:W-:Y:S01]  /*d3f0*/  ENDCOLLECTIVE ;  /* 0x000000000000791b */ /* 0x007fe20003800000 */
.L_x_114:
[C---:B------:R-:W-:Y:S01]  /*d400*/  VIADD R6, R0.reuse, 0x10 ;  /* 0x0000001000067836 */ /* 0x040fe20000000000 */
[----:B------:R-:W-:Y:S01]  /*d410*/  ISETP.GE.AND P0, PT, R0, UR37, PT ;  /* 0x0000002500007c0c */ /* 0x000fe2000bf06270 */
[----:B------:R-:W-:Y:S02]  /*d420*/  IMAD.MOV.U32 R13, RZ, RZ, R4 ;  /* 0x000000ffff0d7224 */ /* 0x000fe400078e0004 */
[----:B------:R-:W-:-:S10]  /*d430*/  IMAD.MOV.U32 R2, RZ, RZ, R14 ;  /* 0x000000ffff027224 */ /* 0x000fd400078e000e */
[----:B------:R-:W-:Y:S05]  /*d440*/  WARPSYNC.COLLECTIVE R15, `(.L_x_115) ;  /* 0x000000000f087348 */ /* 0x000fea0003c00000 */
[----:B------:R0:W1:Y:S02]  /*d450*/  SHFL.IDX P6, R14, R13, R12, R11 ;  /* 0x0000000c0d0e7389 */ /* 0x00006400000c000b */
[----:B01----:R-:W-:Y:S01]  /*d460*/  ENDCOLLECTIVE ;  /* 0x000000000000791b */ /* 0x003fe20003800000 */
.L_x_115:
[----:B------:R-:W-:Y:S01]  /*d470*/  IMAD.MOV.U32 R13, RZ, RZ, R5 ;  /* 0x000000ffff0d7224 */ /* 0x000fe200078e0005 */
[----:B------:R-:W-:Y:S02]  /*d480*/  MOV R12, 0x1 ;  /* 0x00000001000c7802 */ /* 0x000fe40000000f00 */
[----:B------:R-:W-:-:S04]  /*d490*/  @!P0 LEA R14, P1, R9, R14, 0x1 ;  /* 0x0000000e090e8211 */ /* 0x000fc800078208ff */
[----:B------:R-:W-:Y:S01]  /*d4a0*/  @!P0 IADD3.X R3, RZ, R2, RZ, P1, !PT ;  /* 0x00000002ff038210 */ /* 0x000fe20000ffe4ff */
[----:B------:R-:W-:-:S08]  /*d4b0*/  @!P0 IMAD.MOV.U32 R2, RZ, RZ, R14 ;  /* 0x000000ffff028224 */ /* 0x000fd000078e000e */
[----:B------:R-:W-:Y:S05]  /*d4c0*/  WARPSYNC.COLLECTIVE R15, `(.L_x_116) ;  /* 0x000000000f087348 */ /* 0x000fea0003c00000 */
[----:B------:R0:W1:Y:S02]  /*d4d0*/  SHFL.IDX P6, R14, R13, R12, R11 ;  /* 0x0000000c0d0e7389 */ /* 0x00006400000c000b */
[----:B01----:R-:W-:Y:S01]  /*d4e0*/  ENDCOLLECTIVE ;  /* 0x000000000000791b */ /* 0x003fe20003800000 */
.L_x_116:
[----:B------:R-:W-:Y:S01]  /*d4f0*/  @!PT LDS RZ, [RZ] ;  /* 0x00000000fffff984 */ /* 0x000fe20000000800 */
[----:B------:R-:W-:Y:S01]  /*d500*/  @!PT LDS RZ, [RZ] ;  /* 0x00000000fffff984 */ /* 0x000fe20000000800 */
[----:B------:R-:W-:Y:S01]  /*d510*/  @!PT LDS RZ, [RZ] ;  /* 0x00000000fffff984 */ /* 0x000fe20000000800 */
[----:B------:R0:W-:Y:S01]  /*d520*/  @!P0 LDGSTS.E.BYPASS.LTC128B.128 [R8+0x20400], desc[UR50][R2.64], !P5 ;  /* 0x2040000002088fae */ /* 0x0001e2000e901d72 */
[----:B------:R-:W-:Y:S01]  /*d530*/  ISETP.GE.AND P0, PT, R6, UR37, PT ;  /* 0x0000002506007c0c */ /* 0x000fe2000bf06270 */
[----:B------:R-:W-:Y:S02]  /*d540*/  IMAD.MOV.U32 R13, RZ, RZ, R4 ;  /* 0x000000ffff0d7224 */ /* 0x000fe400078e0004 */
[----:B------:R-:W-:-:S10]  /*d550*/  IMAD.MOV.U32 R6, RZ, RZ, R14 ;  /* 0x000000ffff067224 */ /* 0x000fd400078e000e */
[----:B0-----:R-:W-:Y:S05]  /*d560*/  WARPSYNC.COLLECTIVE R15, `(.L_x_117) ;  /* 0x000000000f087348 */ /* 0x001fea0003c00000 */
[----:B------:R1:W2:Y:S02]  /*d570*/  SHFL.IDX P6, R14, R13, R12, R11 ;  /* 0x0000000c0d0e7389 */ /* 0x0002a400000c000b */
[----:B012---:R-:W-:Y:S01]  /*d580*/  ENDCOLLECTIVE ;  /* 0x000000000000791b */ /* 0x007fe20003800000 */
.L_x_117:
[----:B------:R-:W-:Y:S02]  /*d590*/  IMAD.MOV.U32 R13, RZ, RZ, R5 ;  /* 0x000000ffff0d7224 */ /* 0x000fe400078e0005 */
[----:B------:R-:W-:Y:S01]  /*d5a0*/  IMAD.MOV.U32 R12, RZ, RZ, 0x2 ;  /* 0x00000002ff0c7424 */ /* 0x000fe200078e00ff */
[----:B------:R-:W-:-:S13]  /*d5b0*/  @!P0 LEA R2, P1, R9, R14, 0x1 ;  /* 0x0000000e09028211 */ /* 0x000fda00078208ff */
[----:B------:R-:W-:Y:S05]  /*d5c0*/  WARPSYNC.COLLECTIVE R15, `(.L_x_118) ;  /* 0x000000000f087348 */ /* 0x000fea0003c00000 */
[----:B------:R0:W1:Y:S02]  /*d5d0*/  SHFL.IDX P6, R14, R13, R12, R11 ;  /* 0x0000000c0d0e7389 */ /* 0x00006400000c000b */
[----:B01----:R-:W-:Y:S01]  /*d5e0*/  ENDCOLLECTIVE ;  /* 0x000000000000791b */ /* 0x003fe20003800000 */
.L_x_118:
[----:B------:R-:W-:Y:S01]  /*d5f0*/  @!P0 IMAD.X R3, RZ, RZ, R6, P1 ;  /* 0x000000ffff038224 */ /* 0x000fe200008e0606 */
[----:B------:R-:W-:-:S04]  /*d600*/  IADD3 R6, R0, 0x20, RZ ;  /* 0x0000002000067810 */ /* 0x000fc80007ffe0ff */
[----:B------:R-:W-:Y:S01]  /*d610*/  @!PT LDS RZ, [RZ] ;  /* 0x00000000fffff984 */ /* 0x000fe20000000800 */
[----:B------:R-:W-:Y:S01]  /*d620*/  @!PT LDS RZ, [RZ] ;  /* 0x00000000fffff984 */ /* 0x000fe20000000800 */
[----:B------:R-:W-:Y:S01]  /*d630*/  @!PT LDS RZ, [RZ] ;  /* 0x00000000fffff984 */ /* 0x000fe20000000800 */
[----:B------:R0:W-:Y:S01]  /*d640*/  @!P0 LDGSTS.E.BYPASS.LTC128B.128 [R8+0x20c00], desc[UR50][R2.64], !P5 ;  /* 0x20c0000002088fae */ /* 0x0001e2000e901d72 */
[----:B------:R-:W-:Y:S02]  /*d650*/  ISETP.GE.AND P0, PT, R6, UR37, PT ;  /* 0x0000002506007c0c */ /* 0x000fe4000bf06270 */
[----:B------:R-:W-:Y:S01]  /*d660*/  MOV R13, R4 ;  /* 0x00000004000d7202 */ /* 0x000fe20000000f00 */
[----:B------:R-:W-:-:S10]  /*d670*/  IMAD.MOV.U32 R6, RZ, RZ, R14 ;  /* 0x000000ffff067224 */ /* 0x000fd400078e000e */
[----:B0-----:R-:W-:Y:S05]  /*d680*/  WARPSYNC.COLLECTIVE R15, `(.L_x_119) ;  /* 0x000000000f087348 */ /* 0x001fea0003c00000 */
[----:B------:R1:W2:Y:S02]  /*d690*/  SHFL.IDX P6, R14, R13, R12, R11 ;  /* 0x0000000c0d0e7389 */ /* 0x0002a400000c000b */
[----:B012---:R-:W-:Y:S01]  /*d6a0*/  ENDCOLLECTIVE ;  /* 0x000000000000791b */ /* 0x007fe20003800000 */
.L_x_119:
[----:B------:R-:W-:Y:S02]  /*d6b0*/  IMAD.MOV.U32 R13, RZ, RZ, R5 ;  /* 0x000000ffff0d7224 */ /* 0x000fe400078e0005 */
[----:B------:R-:W-:Y:S01]  /*d6c0*/  IMAD.MOV.U32 R12, RZ, RZ, 0x3 ;  /* 0x00000003ff0c7424 */ /* 0x000fe200078e00ff */
[----:B------:R-:W-:-:S13]  /*d6d0*/  @!P0 LEA R2, P1, R9, R14, 0x1 ;  /* 0x0000000e09028211 */ /* 0x000fda00078208ff */
[----:B------:R-:W-:Y:S05]  /*d6e0*/  WARPSYNC.COLLECTIVE R15, `(.L_x_120) ;  /* 0x000000000f087348 */ /* 0x000fea0003c00000 */
[----:B------:R0:W1:Y:S02]  /*d6f0*/  SHFL.IDX P6, R14, R13, R12, R11 ;  /* 0x0000000c0d0e7389 */ /* 0x00006400000c000b */
[----:B01----:R-:W-:Y:S01]  /*d700*/  ENDCOLLECTIVE ;  /* 0x000000000000791b */ /* 0x003fe20003800000 */
.L_x_120:
[----:B------:R-:W-:-:S05]  /*d710*/  @!P0 IMAD.X R3, RZ, RZ, R6, P1 ;  /* 0x000000ffff038224 */ /* 0x000fca00008e0606 */
[----:B------:R-:W-:Y:S01]  /*d720*/  @!PT LDS RZ, [RZ] ;  /* 0x00000000fffff984 */ /* 0x000fe20000000800 */
[----:B------:R-:W-:Y:S01]  /*d730*/  @!PT LDS RZ, [RZ] ;  /* 0x00000000fffff984 */ /* 0x000fe20000000800 */
[----:B------:R-:W-:Y:S01]  /*d740*/  @!PT LDS RZ, [RZ] ;  /* 0x00000000fffff984 */ /* 0x000fe20000000800 */
[----:B------:R0:W-:Y:S01]  /*d750*/  @!P0 LDGSTS.E.BYPASS.LTC128B.128 [R8+0x21400], desc[UR50][R2.64], !P5 ;  /* 0x2140000002088fae */ /* 0x0001e2000e901d72 */
[----:B------:R-:W-:Y:S01]  /*d760*/  IMAD.MOV.U32 R13, RZ, RZ, R4 ;  /* 0x000000ffff0d7224 */ /* 0x000fe200078e0004 */
[----:B------:R-:W-:-:S07]  /*d770*/  MOV R5, R14 ;  /* 0x0000000e00057202 */ /* 0x000fce0000000f00 */
[----:B0-----:R-:W-:Y:S05]  /*d780*/  WARPSYNC.COLLECTIVE R15, `(.L_x_121) ;  /* 0x000000000f087348 */ /* 0x001fea0003c00000 */
[----:B------:R1:W2:Y:S02]  /*d790*/  SHFL.IDX P6, R14, R13, R12, R11 ;  /* 0x0000000c0d0e7389 */ /* 0x0002a400000c000b */
[----:B012---:R-:W-:Y:S01]  /*d7a0*/  ENDCOLLECTIVE ;  /* 0x000000000000791b */ /* 0x007fe20003800000 */
.L_x_121:
[----:B------:R-:W-:Y:S05]  /*d7b0*/  BRA `(.L_x_122) ;  /* 0xffffffd400147947 */ /* 0x000fea000383ffff */
.L_x_63:
[----:B0-----:R-:W-:-:S04]  /*d7c0*/  IMAD.U32 R3, RZ, RZ, UR39 ;  /* 0x00000027ff037e24 */ /* 0x001fc8000f8e00ff */
[----:B------:R0:W2:Y:S03]  /*d7d0*/  SYNCS.PHASECHK.TRANS64.TRYWAIT P0, [R3+URZ+0x28c20], R0 ;  /* 0x028c2000030075a7 */ /* 0x0000a6000800017f */
[----:B--2---:R-:W-:Y:S05]  /*d7e0*/  @!P0 NANOSLEEP.SYNCS 0x989680 ;  /* 0x009896800000895d */ /* 0x004fea0003900000 */
[----:B------:R-:W2:Y:S02]  /*d7f0*/  @!P0 SYNCS.PHASECHK.TRANS64 P0, [R3+URZ+0x28c20], R0 ;  /* 0x028c2000030085a7 */ /* 0x000ea4000800007f */
[----:B--2---:R-:W-:Y:S05]  /*d800*/  @!P0 BRA `(.L_x_63) ;  /* 0xfffffffc00ec8947 */ /* 0x004fea000383ffff */
[----:B------:R-:W-:Y:S05]  /*d810*/  BRA `(.L_x_123) ;  /* 0xffffffd400487947 */ /* 0x000fea000383ffff */
.L_x_66:
[----:B0-----:R0:W2:Y:S02]  /*d820*/  SYNCS.PHASECHK.TRANS64.TRYWAIT P0, [R19+URZ+0x28c60], R0 ;  /* 0x028c6000130075a7 */ /* 0x0010a4000800017f */
[----:B--2---:R-:W-:Y:S05]  /*d830*/  @!P0 NANOSLEEP.SYNCS 0x989680 ;  /* 0x009896800000895d */ /* 0x004fea0003900000 */
[----:B------:R-:W2:Y:S02]  /*d840*/  @!P0 SYNCS.PHASECHK.TRANS64 P0, [R19+URZ+0x28c60], R0 ;  /* 0x028c6000130085a7 */ /* 0x000ea4000800007f */
[----:B--2---:R-:W-:Y:S05]  /*d850*/  @!P0 BRA `(.L_x_66) ;  /* 0xfffffffc00f08947 */ /* 0x004fea000383ffff */
[----:B------:R-:W-:Y:S05]  /*d860*/  BRA `(.L_x_124) ;  /* 0xffffffd400587947 */ /* 0x000fea000383ffff */
.L_x_67:
[----:B------:R-:W-:Y:S01]  /*d870*/  BSSY B0, `(.L_x_125) ;  /* 0x0000008000007945 */ /* 0x000fe20003800000 */
[----:B------:R-:W-:Y:S01]  /*d880*/  IMAD.MOV.U32 R13, RZ, RZ, R10 ;  /* 0x000000ffff0d7224 */ /* 0x000fe200078e000a */
[----:B------:R-:W-:Y:S01]  /*d890*/  MOV R12, RZ ;  /* 0x000000ff000c7202 */ /* 0x000fe20000000f00 */
[----:B------:R-:W-:Y:S02]  /*d8a0*/  IMAD.MOV.U32 R11, RZ, RZ, 0x181f ;  /* 0x0000181fff0b7424 */ /* 0x000fe400078e00ff */
[----:B------:R-:W-:-:S07]  /*d8b0*/  IMAD.MOV.U32 R15, RZ, RZ, -0x1 ;  /* 0xffffffffff0f7424 */ /* 0x000fce00078e00ff */
[----:B01----:R-:W-:Y:S05]  /*d8c0*/  WARPSYNC.COLLECTIVE R15, `(.L_x_126) ;  /* 0x000000000f087348 */ /* 0x003fea0003c00000 */
[----:B------:R2:W3:Y:S02]  /*d8d0*/  SHFL.IDX P6, R14, R13, R12, R11 ;  /* 0x0000000c0d0e7389 */ /* 0x0004e400000c000b */
[----:B0123--:R-:W-:Y:S01]  /*d8e0*/  ENDCOLLECTIVE ;  /* 0x000000000000791b */ /* 0x00ffe20003800000 */
.L_x_126:
[----:B------:R-:W-:Y:S05]  /*d8f0*/  BSYNC B0 ;  /* 0x0000000000007941 */ /* 0x000fea0003800000 */
.L_x_125:
[----:B------:R-:W0:Y:S01]  /*d900*/  S2R R0, SR_TID.X ;  /* 0x0000000000007919 */ /* 0x000e220000002100 */
[----:B------:R-:W-:Y:S01]  /*d910*/  MOV R13, R8 ;  /* 0x00000008000d7202 */ /* 0x000fe20000000f00 */
[----:B------:R-:W-:Y:S01]  /*d920*/  IMAD.MOV.U32 R12, RZ, RZ, RZ ;  /* 0x000000ffff0c7224 */ /* 0x000fe200078e00ff */
[----:B------:R-:W-:Y:S01]  /*d930*/  LOP3.LUT P5, RZ, R16, 0x20000000, RZ, 0xc0, !PT ;  /* 0x2000000010ff7812 */ /* 0x000fe200078ac0ff */
[----:B------:R-:W-:Y:S01]  /*d940*/  IMAD.MOV.U32 R11, RZ, RZ, 0x181f ;  /* 0x0000181fff0b7424 */ /* 0x000fe200078e00ff */
[----:B------:R-:W-:Y:S01]  /*d950*/  LEA R9, R9, UR39, 0x1 ;  /* 0x0000002709097c11 */ /* 0x000fe2000f8e08ff */
[----:B------:R-:W-:Y:S01]  /*d960*/  IMAD.MOV.U32 R15, RZ, RZ, -0x1 ;  /* 0xffffffffff0f7424 */ /* 0x000fe200078e00ff */
[----:B------:R-:W-:Y:S01]  /*d970*/  P2R R4, PR, RZ, 0x20 ;  /* 0x00000020ff047803 */ /* 0x000fe20000000000 */
[----:B------:R-:W-:Y:S01]  /*d980*/  IMAD.MOV.U32 R3, RZ, RZ, R14 ;  /* 0x000000ffff037224 */ /* 0x000fe200078e000e */
[----:B------:R-:W-:-:S13]  /*d990*/  LOP3.LUT P5, RZ, R30, 0x40, RZ, 0xc0, !PT ;  /* 0x000000401eff7812 */ /* 0x000fda00078ac0ff */
[----:B0-----:R-:W-:Y:S05]  /*d9a0*/  WARPSYNC.COLLECTIVE R15, `(.L_x_127) ;  /* 0x000000000f087348 */ /* 0x001fea0003c00000 */
[----:B------:R1:W2:Y:S02]  /*d9b0*/  SHFL.IDX P6, R14, R13, R12, R11 ;  /* 0x0000000c0d0e7389 */ /* 0x0002a400000c000b */
[----:B012---:R-:W-:Y:S01]  /*d9c0*/  ENDCOLLECTIVE ;  /* 0x000000000000791b */ /* 0x007fe20003800000 */
.L_x_127:
[C---:B------:R-:W-:Y:S02]  /*d9d0*/  LOP3.LUT P4, RZ, R16.reuse, 0x4000000, RZ, 0xc0, !PT ;  /* 0x0400000010ff7812 */ /* 0x040fe4000788c0ff */
[C---:B------:R-:W-:Y:S02]  /*d9e0*/  LOP3.LUT P3, RZ, R16.reuse, 0x800000, RZ, 0xc0, !PT ;  /* 0x0080000010ff7812 */ /* 0x040fe4000786c0ff */
[C---:B------:R-:W-:Y:S02]  /*d9f0*/  LOP3.LUT P2, RZ, R16.reuse, 0x400000, RZ, 0xc0, !PT ;  /* 0x0040000010ff7812 */ /* 0x040fe4000784c0ff */
[----:B------:R-:W-:Y:S02]  /*da00*/  LOP3.LUT P1, RZ, R16, 0x200000, RZ, 0xc0, !PT ;  /* 0x0020000010ff7812 */ /* 0x000fe4000782c0ff */
[----:B------:R-:W-:Y:S01]  /*da10*/  MOV R13, R10 ;  /* 0x0000000a000d7202 */ /* 0x000fe20000000f00 */
[----:B------:R-:W-:Y:S01]  /*da20*/  IMAD.MOV.U32 R12, RZ, RZ, 0x1 ;  /* 0x00000001ff0c7424 */ /* 0x000fe200078e00ff */
[----:B------:R-:W-:Y:S01]  /*da30*/  SHF.L.U32 R0, R0, 0x3, RZ ;  /* 0x0000000300007819 */ /* 0x000fe200000006ff */
[----:B------:R-:W-:-:S03]  /*da40*/  IMAD.MOV.U32 R2, RZ, RZ, R14 ;  /* 0x000000ffff027224 */ /* 0x000fc600078e000e */
[----:B------:R-:W-:Y:S02]  /*da50*/  LOP3.LUT R0, R0, 0x38, RZ, 0xc0, !PT ;  /* 0x0000003800007812 */ /* 0x000fe400078ec0ff */
[----:B------:R-:W-:-:S03]  /*da60*/  LOP3.LUT P6, RZ, R30, 0x1, RZ, 0xc0, !PT ;  /* 0x000000011eff7812 */ /* 0x000fc600078cc0ff */
[----:B------:R-:W-:-:S05]  /*da70*/  IMAD.SHL.U32 R0, R0, 0x2, RZ ;  /* 0x0000000200007824 */ /* 0x000fca00078e00ff */
[----:B------:R-:W-:-:S05]  /*da80*/  IADD3 R2, P0, R2, R0, RZ ;  /* 0x0000000002027210 */ /* 0x000fca0007f1e0ff */
[----:B------:R-:W-:Y:S01]  /*da90*/  IMAD.X R3, RZ, RZ, R3, P0 ;  /* 0x000000ffff037224 */ /* 0x000fe200000e0603 */
[----:B------:R-:W-:-:S04]  /*daa0*/  LOP3.LUT P0, RZ, R30, 0x8, RZ, 0xc0, !PT ;  /* 0x000000081eff7812 */ /* 0x000fc8000780c0ff */
[----:B------:R-:W-:Y:S01]  /*dab0*/  @!PT LDS RZ, [RZ] ;  /* 0x00000000fffff984 */ /* 0x000fe20000000800 */
[----:B------:R-:W-:Y:S01]  /*dac0*/  @!PT LDS RZ, [RZ] ;  /* 0x00000000fffff984 */ /* 0x000fe20000000800 */
[----:B------:R-:W-:Y:S01]  /*dad0*/  @!PT LDS RZ, [RZ] ;  /* 0x00000000fffff984 */ /* 0x000fe20000000800 */
[----:B------:R0:W-:Y:S01]  /*dae0*/  LDGSTS.E.BYPASS.LTC128B.128 [R9+0x400], desc[UR50][R2.64], !P5 ;  /* 0x0040000002097fae */ /* 0x0001e2000e901d72 */
[----:B------:R-:W-:-:S08]  /*daf0*/  ISETP.NE.AND P5, PT, R4, RZ, PT ;  /* 0x000000ff0400720c */ /* 0x000fd00003fa5270 */
[----:B------:R0:W-:Y:S04]  /*db00*/  LDGSTS.E.BYPASS.LTC128B.128 [R9+0x2400], desc[UR50][R2.64+0x80], !P0 ;  /* 0x0240008002097fae */ /* 0x0001e8000c101d72 */
[----:B------:R0:W-:Y:S02]  /*db10*/  LDGSTS.E.BYPASS.LTC128B.128 [R9+0x4400], desc[UR50][R2.64+0x100], !P6 ;  /* 0x0440010002097fae */ /* 0x0001e4000f101d72 */
[----:B0-----:R-:W-:Y:S05]  /*db20*/  WARPSYNC.COLLECTIVE R15, `(.L_x_128) ;  /* 0x000000000f087348 */ /* 0x001fea0003c00000 */
[----:B------:R1:W2:Y:S02]  /*db30*/  SHFL.IDX P6, R14, R13, R12, R11 ;  /* 0x0000000c0d0e7389 */ /* 0x0002a400000c000b */
[----:B012---:R-:W-:Y:S01]  /*db40*/  ENDCOLLECTIVE ;  /* 0x000000000000791b */ /* 0x007fe20003800000 */
.L_x_128:
[----:B------:R-:W-:Y:S01]  /*db50*/  @!PT LDS RZ, [RZ] ;  /* 0x00000000fffff984 */ /* 0x000fe20000000800 */
[----:B------:R-:W-:Y:S01]  /*db60*/  @!PT LDS RZ, [RZ] ;  /* 0x00000000fffff984 */ /* 0x000fe20000000800 */
[----:B------:R-:W-:Y:S01]  /*db70*/  @!PT LDS RZ, [RZ] ;  /* 0x00000000fffff984 */ /* 0x000fe20000000800 */
[----:B------:R-:W-:Y:S01]  /*db80*/  LDGSTS.E.BYPASS.LTC128B.128 [R9+0x6400], desc[UR50][R2.64+0x180], !P5 ;  /* 0x0640018002097fae */ /* 0x000fe2000e901d72 */
[----:B------:R-:W-:-:S03]  /*db90*/  LOP3.LUT P5, RZ, R16, 0x10000000, RZ, 0xc0, !PT ;  /* 0x1000000010ff7812 */ /* 0x000fc600078ac0ff */
[----:B------:R-:W-:Y:S01]  /*dba0*/  LDGSTS.E.BYPASS.LTC128B.128 [R9+0x8400], desc[UR50][R2.64+0x200], !P4 ;  /* 0x0840020002097fae */ /* 0x000fe2000e101d72 */
[----:B------:R-:W-:Y:S02]  /*dbb0*/  P2R R4, PR, RZ, 0x20 ;  /* 0x00000020ff047803 */ /* 0x000fe40000000000 */
[----:B------:R-:W-:Y:S01]  /*dbc0*/  LOP3.LUT P5, RZ, R30, 0x20, RZ, 0xc0, !PT ;  /* 0x000000201eff7812 */ /* 0x000fe200078ac0ff */
[----:B------:R-:W-:Y:S01]  /*dbd0*/  LDGSTS.E.BYPASS.LTC128B.128 [R9+0xa400], desc[UR50][R2.64+0x280], !P3 ;  /* 0x0a40028002097fae */ /* 0x000fe2000d901d72 */
[C---:B------:R-:W-:Y:S01]  /*dbe0*/  LOP3.LUT P4, RZ, R16.reuse, 0x2000000, RZ, 0xc0, !PT ;  /* 0x0200000010ff7812 */ /* 0x040fe2000788c0ff */
[----:B------:R-:W-:Y:S01]  /*dbf0*/  IMAD.MOV.U32 R13, RZ, RZ, R8 ;  /* 0x000000ffff0d7224 */ /* 0x000fe200078e0008 */
[C---:B------:R-:W-:Y:S01]  /*dc00*/  LOP3.LUT P3, RZ, R16.reuse, 0x100000, RZ, 0xc0, !PT ;  /* 0x0010000010ff7812 */ /* 0x040fe2000786c0ff */
[----:B------:R-:W-:Y:S01]  /*dc10*/  LDGSTS.E.BYPASS.LTC128B.128 [R9+0xc400], desc[UR50][R2.64+0x300], !P2 ;  /* 0x0c40030002097fae */ /* 0x000fe2000d101d72 */
[----:B------:R-:W-:-:S03]  /*dc20*/  LOP3.LUT P2, RZ, R16, 0x80000, RZ, 0xc0, !PT ;  /* 0x0008000010ff7812 */ /* 0x000fc6000784c0ff */
[----:B------:R0:W-:Y:S01]  /*dc30*/  LDGSTS.E.BYPASS.LTC128B.128 [R9+0xe400], desc[UR50][R2.64+0x380], !P1 ;  /* 0x0e40038002097fae */ /* 0x0001e2000c901d72 */
[----:B------:R-:W-:Y:S01]  /*dc40*/  LOP3.LUT P1, RZ, R16, 0x40000, RZ, 0xc0, !PT ;  /* 0x0004000010ff7812 */ /* 0x000fe2000782c0ff */
[----:B0-----:R-:W-:-:S12]  /*dc50*/  IMAD.MOV.U32 R3, RZ, RZ, R14 ;  /* 0x000000ffff037224 */ /* 0x001fd800078e000e */
[----:B------:R-:W-:Y:S05]  /*dc60*/  WARPSYNC.COLLECTIVE R15, `(.L_x_129) ;  /* 0x000000000f087348 */ /* 0x000fea0003c00000 */
[----:B------:R0:W1:Y:S02]  /*dc70*/  SHFL.IDX P6, R14, R13, R12, R11 ;  /* 0x0000000c0d0e7389 */ /* 0x00006400000c000b */
[----:B01----:R-:W-:Y:S01]  /*dc80*/  ENDCOLLECTIVE ;  /* 0x000000000000791b */ /* 0x003fe20003800000 */
.L_x_129:
[----:B------:R-:W-:Y:S02]  /*dc90*/  IMAD.MOV.U32 R13, RZ, RZ, R10 ;  /* 0x000000ffff0d7224 */ /* 0x000fe400078e000a */
[----:B------:R-:W-:Y:S01]  /*dca0*/  IMAD.MOV.U32 R12, RZ, RZ, 0x2 ;  /* 0x00000002ff0c7424 */ /* 0x000fe200078e00ff */
[----:B------:R-:W-:Y:S02]  /*dcb0*/  MOV R2, R14 ;  /* 0x0000000e00027202 */ /* 0x000fe40000000f00 */
[----:B------:R-:W-:Y:S02]  /*dcc0*/  LOP3.LUT P6, RZ, R16, 0x80000000, RZ, 0xc0, !PT ;  /* 0x8000000010ff7812 */ /* 0x000fe400078cc0ff */
        /* <DEDUP_REMOVED lines=13> */
.L_x_130:
        /* <DEDUP_REMOVED lines=15> */
[----:B------:R-:W-:Y:S02]  /*de90*/  LOP3.LUT P1, RZ, R16, 0x8000, RZ, 0xc0, !PT ;  /* 0x0000800010ff7812 */ /* 0x000fe4000782c0ff */
[----:B0-----:R-:W-:-:S11]  /*dea0*/  MOV R3, R14 ;  /* 0x0000000e00037202 */ /* 0x001fd60000000f00 */
[----:B------:R-:W-:Y:S05]  /*deb0*/  WARPSYNC.COLLECTIVE R15, `(.L_x_131) ;  /* 0x000000000f087348 */ /* 0x000fea0003c00000 */
[----:B------:R0:W1:Y:S02]  /*dec0*/  SHFL.IDX P6, R14, R13, R12, R11 ;  /* 0x0000000c0d0e7389 */ /* 0x00006400000c000b */
[----:B01----:R-:W-:Y:S01]  /*ded0*/  ENDCOLLECTIVE ;  /* 0x000000000000791b */ /* 0x003fe20003800000 */
.L_x_131:
[----:B------:R-:W-:Y:S01]  /*dee0*/  MOV R13, R10 ;  /* 0x0000000a000d7202 */ /* 0x000fe20000000f00 */
[----:B------:R-:W-:Y:S02]  /*def0*/  IMAD.MOV.U32 R12, RZ, RZ, 0x3 ;  /* 0x00000003ff0c7424 */ /* 0x000fe400078e00ff */
[----:B------:R-:W-:Y:S01]  /*df00*/  IMAD.MOV.U32 R2, RZ, RZ, R14 ;  /* 0x000000ffff027224 */ /* 0x000fe200078e000e */
[----:B------:R-:W-:-:S04]  /*df10*/  LOP3.LUT P6, RZ, R16, 0x40000000, RZ, 0xc0, !PT ;  /* 0x4000000010ff7812 */ /* 0x000fc800078cc0ff */
        /* <DEDUP_REMOVED lines=13> */
.L_x_132:
[----:B------:R-:W-:Y:S01]  /*dff0*/  @!PT LDS RZ, [RZ] ;  /* 0x00000000fffff984 */ /* 0x000fe20000000800 */
[----:B------:R-:W-:Y:S01]  /*e000*/  @!PT LDS RZ, [RZ] ;  /* 0x00000000fffff984 */ /* 0x000fe20000000800 */
[----:B------:R-:W-:Y:S01]  /*e010*/  @!PT LDS RZ, [RZ] ;  /* 0x00000000fffff984 */ /* 0x000fe20000000800 */
[----:B------:R0:W-:Y:S04]  /*e020*/  LDGSTS.E.BYPASS.LTC128B.128 [R9+0x7400], desc[UR50][R2.64+0x180], !P5 ;  /* 0x0740018002097fae */ /* 0x0001e8000e901d72 */
[----:B------:R0:W-:Y:S04]  /*e030*/  LDGSTS.E.BYPASS.LTC128B.128 [R9+0x9400], desc[UR50][R2.64+0x200], !P4 ;  /* 0x0940020002097fae */ /* 0x0001e8000e101d72 */
[----:B------:R0:W-:Y:S01]  /*e040*/  LDGSTS.E.BYPASS.LTC128B.128 [R9+0xb400], desc[UR50][R2.64+0x280], !P3 ;  /* 0x0b40028002097fae */ /* 0x0001e2000d901d72 */
[----:B------:R-:W-:-:S03]  /*e050*/  IMAD.MOV.U32 R13, RZ, RZ, R8 ;  /* 0x000000ffff0d7224 */ /* 0x000fc600078e0008 */
[----:B------:R0:W-:Y:S04]  /*e060*/  LDGSTS.E.BYPASS.LTC128B.128 [R9+0xd400], desc[UR50][R2.64+0x300], !P2 ;  /* 0x0d40030002097fae */ /* 0x0001e8000d101d72 */
[----:B------:R0:W-:Y:S01]  /*e070*/  LDGSTS.E.BYPASS.LTC128B.128 [R9+0xf400], desc[UR50][R2.64+0x380], !P1 ;  /* 0x0f40038002097fae */ /* 0x0001e2000c901d72 */
[----:B------:R-:W-:-:S07]  /*e080*/  IMAD.MOV.U32 R10, RZ, RZ, R14 ;  /* 0x000000ffff0a7224 */ /* 0x000fce00078e000e */
[----:B0-----:R-:W-:Y:S05]  /*e090*/  WARPSYNC.COLLECTIVE R15, `(.L_x_133) ;  /* 0x000000000f087348 */ /* 0x001fea0003c00000 */
[----:B------:R1:W2:Y:S02]  /*e0a0*/  SHFL.IDX P6, R14, R13, R12, R11 ;  /* 0x0000000c0d0e7389 */ /* 0x0002a400000c000b */
[----:B012---:R-:W-:Y:S01]  /*e0b0*/  ENDCOLLECTIVE ;  /* 0x000000000000791b */ /* 0x007fe20003800000 */
.L_x_133:
[----:B------:R-:W-:Y:S05]  /*e0c0*/  BRA `(.L_x_134) ;  /* 0xffffffd400647947 */ /* 0x000fea000383ffff */
.L_x_73:
[----:B0-----:R0:W1:Y:S02]  /*e0d0*/  SYNCS.PHASECHK.TRANS64.TRYWAIT P0, [R9+URZ+0x28c40], R20 ;  /* 0x028c4014090075a7 */ /* 0x001064000800017f */
[----:B-1----:R-:W-:Y:S05]  /*e0e0*/  @!P0 NANOSLEEP.SYNCS 0x989680 ;  /* 0x009896800000895d */ /* 0x002fea0003900000 */
[----:B------:R-:W1:Y:S02]  /*e0f0*/  @!P0 SYNCS.PHASECHK.TRANS64 P0, [R9+URZ+0x28c40], R20 ;  /* 0x028c4014090085a7 */ /* 0x000e64000800007f */
[----:B-1----:R-:W-:Y:S05]  /*e100*/  @!P0 BRA `(.L_x_73) ;  /* 0xfffffffc00f08947 */ /* 0x002fea000383ffff */
[----:B------:R-:W-:Y:S05]  /*e110*/  BRA `(.L_x_135) ;  /* 0xffffffd800987947 */ /* 0x000fea000383ffff */
.L_x_74:
[----:B------:R-:W-:Y:S01]  /*e120*/  BSSY B1, `(.L_x_136) ;  /* 0x0000008000017945 */ /* 0x000fe20003800000 */
[----:B------:R-:W-:Y:S01]  /*e130*/  MOV R13, R28 ;  /* 0x0000001c000d7202 */ /* 0x000fe20000000f00 */
[----:B------:R-:W-:Y:S02]  /*e140*/  IMAD.MOV.U32 R12, RZ, RZ, RZ ;  /* 0x000000ffff0c7224 */ /* 0x000fe400078e00ff */
[----:B------:R-:W-:Y:S02]  /*e150*/  IMAD.MOV.U32 R11, RZ, RZ, 0x181f ;  /* 0x0000181fff0b7424 */ /* 0x000fe400078e00ff */
[----:B------:R-:W-:-:S07]  /*e160*/  IMAD.MOV.U32 R15, RZ, RZ, -0x1 ;  /* 0xffffffffff0f7424 */ /* 0x000fce00078e00ff */
[----:B0-----:R-:W-:Y:S05]  /*e170*/  WARPSYNC.COLLECTIVE R15, `(.L_x_137) ;  /* 0x000000000f087348 */ /* 0x001fea0003c00000 */
[----:B------:R1:W2:Y:S02]  /*e180*/  SHFL.IDX P6, R14, R13, R12, R11 ;  /* 0x0000000c0d0e7389 */ /* 0x0002a400000c000b */
[----:B012---:R-:W-:Y:S01]  /*e190*/  ENDCOLLECTIVE ;  /* 0x000000000000791b */ /* 0x007fe20003800000 */
.L_x_137:
[----:B------:R-:W-:Y:S05]  /*e1a0*/  BSYNC B1 ;  /* 0x0000000000017941 */ /* 0x000fea0003800000 */
.L_x_136:
[----:B------:R-:W-:Y:S01]  /*e1b0*/  IMAD.MOV.U32 R13, RZ, RZ, R21 ;  /* 0x000000ffff0d7224 */ /* 0x000fe200078e0015 */
[----:B------:R-:W-:Y:S01]  /*e1c0*/  MOV R15, 0xffffffff ;  /* 0xffffffff000f7802 */ /* 0x000fe20000000f00 */
[----:B------:R-:W-:Y:S01]  /*e1d0*/  IMAD.MOV.U32 R12, RZ, RZ, RZ ;  /* 0x000000ffff0c7224 */ /* 0x000fe200078e00ff */
[----:B------:R-:W-:Y:S01]  /*e1e0*/  MOV R3, R14 ;  /* 0x0000000e00037202 */ /* 0x000fe20000000f00 */
[----:B------:R-:W-:Y:S01]  /*e1f0*/  IMAD.MOV.U32 R11, RZ, RZ, 0x181f ;  /* 0x0000181fff0b7424 */ /* 0x000fe200078e00ff */
[----:B------:R-:W-:-:S07]  /*e200*/  LEA R26, R6, UR39, 0x1 ;  /* 0x00000027061a7c11 */ /* 0x000fce000f8e08ff */
[----:B------:R-:W-:Y:S05]  /*e210*/  WARPSYNC.COLLECTIVE R15, `(.L_x_138) ;  /* 0x000000000f087348 */ /* 0x000fea0003c00000 */
[----:B------:R0:W1:Y:S02]  /*e220*/  SHFL.IDX P6, R14, R13, R12, R11 ;  /* 0x0000000c0d0e7389 */ /* 0x00006400000c000b */
[----:B01----:R-:W-:Y:S01]  /*e230*/  ENDCOLLECTIVE ;  /* 0x000000000000791b */ /* 0x003fe20003800000 */
.L_x_138:
[----:B------:R-:W-:Y:S02]  /*e240*/  IMAD.MOV.U32 R13, RZ, RZ, R28 ;  /* 0x000000ffff0d7224 */ /* 0x000fe400078e001c */
[----:B------:R-:W-:Y:S01]  /*e250*/  IMAD.MOV.U32 R12, RZ, RZ, 0x1 ;  /* 0x00000001ff0c7424 */ /* 0x000fe200078e00ff */
[----:B------:R-:W-:-:S13]  /*e260*/  IADD3 R2, P0, R14, R0, RZ ;  /* 0x000000000e027210 */ /* 0x000fda0007f1e0ff */
[----:B------:R-:W-:Y:S05]  /*e270*/  WARPSYNC.COLLECTIVE R15, `(.L_x_139) ;  /* 0x000000000f087348 */ /* 0x000fea0003c00000 */
[----:B------:R0:W1:Y:S02]  /*e280*/  SHFL.IDX P6, R14, R13, R12, R11 ;  /* 0x0000000c0d0e7389 */ /* 0x00006400000c000b */
[----:B01----:R-:W-:Y:S01]  /*e290*/  ENDCOLLECTIVE ;  /* 0x000000000000791b */ /* 0x003fe20003800000 */
.L_x_139:
[----:B------:R-:W-:-:S05]  /*e2a0*/  IMAD.X R3, RZ, RZ, R3, P0 ;  /* 0x000000ffff037224 */ /* 0x000fca00000e0603 */
[----:B------:R-:W-:Y:S01]  /*e2b0*/  @!PT LDS RZ, [RZ] ;  /* 0x00000000fffff984 */ /* 0x000fe20000000800 */
[----:B------:R-:W-:Y:S01]  /*e2c0*/  @!PT LDS RZ, [RZ] ;  /* 0x00000000fffff984 */ /* 0x000fe20000000800 */
[----:B------:R-:W-:Y:S01]  /*e2d0*/  @!PT LDS RZ, [RZ] ;  /* 0x00000000fffff984 */ /* 0x000fe20000000800 */
[----:B------:R0:W-:Y:S01]  /*e2e0*/  LDGSTS.E.BYPASS.LTC128B.128 [R26+0x22400], desc[UR50][R2.64], !P1 ;  /* 0x22400000021a7fae */ /* 0x0001e2000c901d72 */
[----:B------:R-:W-:Y:S01]  /*e2f0*/  IMAD.MOV.U32 R13, RZ, RZ, R21 ;  /* 0x000000ffff0d7224 */ /* 0x000fe200078e0015 */
[----:B------:R-:W-:-:S07]  /*e300*/  MOV R34, R14 ;  /* 0x0000000e00227202 */ /* 0x000fce0000000f00 */
[----:B0-----:R-:W-:Y:S05]  /*e310*/  WARPSYNC.COLLECTIVE R15, `(.L_x_140) ;  /* 0x000000000f087348 */ /* 0x001fea0003c00000 */
[----:B------:R1:W2:Y:S02]  /*e320*/  SHFL.IDX P6, R14, R13, R12, R11 ;  /* 0x0000000c0d0e7389 */ /* 0x0002a400000c000b */
[----:B012---:R-:W-:Y:S01]  /*e330*/  ENDCOLLECTIVE ;  /* 0x000000000000791b */ /* 0x007fe20003800000 */
.L_x_140:
[----:B------:R-:W-:Y:S01]  /*e340*/  MOV R13, R28 ;  /* 0x0000001c000d7202 */ /* 0x000fe20000000f00 */
[----:B------:R-:W-:Y:S02]  /*e350*/  IMAD.MOV.U32 R12, RZ, RZ, 0x2 ;  /* 0x00000002ff0c7424 */ /* 0x000fe400078e00ff */
[----:B------:R-:W-:-:S07]  /*e360*/  IMAD.MOV.U32 R10, RZ, RZ, R14 ;  /* 0x000000ffff0a7224 */ /* 0x000fce00078e000e */
[----:B------:R-:W-:Y:S05]  /*e370*/  WARPSYNC.COLLECTIVE R15, `(.L_x_141) ;  /* 0x000000000f087348 */ /* 0x000fea0003c00000 */
[----:B------:R0:W1:Y:S02]  /*e380*/  SHFL.IDX P6, R14, R13, R12, R11 ;  /* 0x0000000c0d0e7389 */ /* 0x00006400000c000b */
[----:B01----:R-:W-:Y:S01]  /*e390*/  ENDCOLLECTIVE ;  /* 0x000000000000791b */ /* 0x003fe20003800000 */
.L_x_141:
[----:B------:R-:W-:-:S05]  /*e3a0*/  IADD3 R2, P0, R10, R0, RZ ;  /* 0x000000000a027210 */ /* 0x000fca0007f1e0ff */
[----:B------:R-:W-:-:S05]  /*e3b0*/  IMAD.X R3, RZ, RZ, R34, P0 ;  /* 0x000000ffff037224 */ /* 0x000fca00000e0622 */
[----:B------:R-:W-:Y:S01]  /*e3c0*/  @!PT LDS RZ, [RZ] ;  /* 0x00000000fffff984 */ /* 0x000fe20000000800 */
[----:B------:R-:W-:Y:S01]  /*e3d0*/  @!PT LDS RZ, [RZ] ;  /* 0x00000000fffff984 */ /* 0x000fe20000000800 */
[----:B------:R-:W-:Y:S01]  /*e3e0*/  @!PT LDS RZ, [RZ] ;  /* 0x00000000fffff984 */ /* 0x000fe20000000800 */
[----:B------:R0:W-:Y:S01]  /*e3f0*/  LDGSTS.E.BYPASS.LTC128B.128 [R26+0x22c00], desc[UR50][R2.64], !P1 ;  /* 0x22c00000021a7fae */ /* 0x0001e2000c901d72 */
[----:B------:R-:W-:Y:S02]  /*e400*/  IMAD.MOV.U32 R13, RZ, RZ, R21 ;  /* 0x000000ffff0d7224 */ /* 0x000fe400078e0015 */
[----:B0-----:R-:W-:-:S07]  /*e410*/  IMAD.MOV.U32 R3, RZ, RZ, R14 ;  /* 0x000000ffff037224 */ /* 0x001fce00078e000e */
[----:B------:R-:W-:Y:S05]  /*e420*/  WARPSYNC.COLLECTIVE R15, `(.L_x_142) ;  /* 0x000000000f087348 */ /* 0x000fea0003c00000 */
[----:B------:R0:W1:Y:S02]  /*e430*/  SHFL.IDX P6, R14, R13, R12, R11 ;  /* 0x0000000c0d0e7389 */ /* 0x00006400000c000b */
[----:B01----:R-:W-:Y:S01]  /*e440*/  ENDCOLLECTIVE ;  /* 0x000000000000791b */ /* 0x003fe20003800000 */
.L_x_142:
[----:B------:R-:W-:Y:S02]  /*e450*/  IMAD.MOV.U32 R13, RZ, RZ, R28 ;  /* 0x000000ffff0d7224 */ /* 0x000fe400078e001c */
[----:B------:R-:W-:Y:S01]  /*e460*/  IMAD.MOV.U32 R12, RZ, RZ, 0x3 ;  /* 0x00000003ff0c7424 */ /* 0x000fe200078e00ff */
[----:B------:R-:W-:-:S07]  /*e470*/  MOV R2, R14 ;  /* 0x0000000e00027202 */ /* 0x000fce0000000f00 */
[----:B------:R-:W-:Y:S05]  /*e480*/  WARPSYNC.COLLECTIVE R15, `(.L_x_143) ;  /* 0x000000000f087348 */ /* 0x000fea0003c00000 */
[----:B------:R0:W1:Y:S02]  /*e490*/  SHFL.IDX P6, R14, R13, R12, R11 ;  /* 0x0000000c0d0e7389 */ /* 0x00006400000c000b */
[----:B01----:R-:W-:Y:S01]  /*e4a0*/  ENDCOLLECTIVE ;  /* 0x000000000000791b */ /* 0x003fe20003800000 */
.L_x_143:
[----:B------:R-:W-:-:S05]  /*e4b0*/  IADD3 R2, P0, R2, R0, RZ ;  /* 0x0000000002027210 */ /* 0x000fca0007f1e0ff */
        /* <DEDUP_REMOVED lines=10> */
.L_x_144:
[----:B------:R-:W-:Y:S05]  /*e560*/  BRA `(.L_x_145) ;  /* 0xffffffd8002c7947 */ /* 0x000fea000383ffff */
.L_x_79:
[----:B--2---:R2:W3:Y:S02]  /*e570*/  SYNCS.PHASECHK.TRANS64.TRYWAIT P0, [R9+URZ+0x28c60], R20 ;  /* 0x028c6014090075a7 */ /* 0x0044e4000800017f */
[----:B---3--:R-:W-:Y:S05]  /*e580*/  @!P0 NANOSLEEP.SYNCS 0x989680 ;  /* 0x009896800000895d */ /* 0x008fea0003900000 */
[----:B------:R-:W3:Y:S02]  /*e590*/  @!P0 SYNCS.PHASECHK.TRANS64 P0, [R9+URZ+0x28c60], R20 ;  /* 0x028c6014090085a7 */ /* 0x000ee4000800007f */
[----:B---3--:R-:W-:Y:S05]  /*e5a0*/  @!P0 BRA `(.L_x_79) ;  /* 0xfffffffc00f08947 */ /* 0x008fea000383ffff */
[----:B------:R-:W-:Y:S05]  /*e5b0*/  BRA `(.L_x_146) ;  /* 0xffffffd8007c7947 */ /* 0x000fea000383ffff */
.L_x_80:
[----:B------:R-:W-:Y:S01]  /*e5c0*/  BSSY B1, `(.L_x_147) ;  /* 0x0000008000017945 */ /* 0x000fe20003800000 */
[----:B------:R-:W-:Y:S01]  /*e5d0*/  IMAD.MOV.U32 R13, RZ, RZ, R20 ;  /* 0x000000ffff0d7224 */ /* 0x000fe200078e0014 */
[----:B------:R-:W-:Y:S01]  /*e5e0*/  MOV R11, 0x181f ;  /* 0x0000181f000b7802 */ /* 0x000fe20000000f00 */
[----:B------:R-:W-:Y:S02]  /*e5f0*/  IMAD.MOV.U32 R12, RZ, RZ, RZ ;  /* 0x000000ffff0c7224 */ /* 0x000fe400078e00ff */
[----:B------:R-:W-:-:S07]  /*e600*/  IMAD.MOV.U32 R15, RZ, RZ, -0x1 ;  /* 0xffffffffff0f7424 */ /* 0x000fce00078e00ff */
[----:B-1----:R-:W-:Y:S05]  /*e610*/  WARPSYNC.COLLECTIVE R15, `(.L_x_148) ;  /* 0x000000000f087348 */ /* 0x002fea0003c00000 */
[----:B------:R0:W2:Y:S02]  /*e620*/  SHFL.IDX P6, R14, R13, R12, R11 ;  /* 0x0000000c0d0e7389 */ /* 0x0000a400000c000b */
[----:B012---:R-:W-:Y:S01]  /*e630*/  ENDCOLLECTIVE ;  /* 0x000000000000791b */ /* 0x007fe20003800000 */
.L_x_148:
[----:B------:R-:W-:Y:S05]  /*e640*/  BSYNC B1 ;  /* 0x0000000000017941 */ /* 0x000fea0003800000 */
.L_x_147:
[----:B------:R-:W-:Y:S01]  /*e650*/  IMAD.MOV.U32 R13, RZ, RZ, R10 ;  /* 0x000000ffff0d7224 */ /* 0x000fe200078e000a */
[----:B------:R-:W-:Y:S01]  /*e660*/  MOV R12, RZ ;  /* 0x000000ff000c7202 */ /* 0x000fe20000000f00 */
[----:B------:R-:W-:Y:S01]  /*e670*/  IMAD.MOV.U32 R11, RZ, RZ, 0x181f ;  /* 0x0000181fff0b7424 */ /* 0x000fe200078e00ff */
[----:B------:R-:W-:Y:S01]  /*e680*/  LEA R19, R19, UR39, 0x1 ;  /* 0x0000002713137c11 */ /* 0x000fe2000f8e08ff */
[----:B------:R-:W-:Y:S01]  /*e690*/  IMAD.MOV.U32 R15, RZ, RZ, -0x1 ;  /* 0xffffffffff0f7424 */ /* 0x000fe200078e00ff */
[C---:B------:R-:W-:Y:S01]  /*e6a0*/  LOP3.LUT P2, RZ, R16.reuse, 0x20, RZ, 0xc0, !PT ;  /* 0x0000002010ff7812 */ /* 0x040fe2000784c0ff */
[----:B------:R-:W-:Y:S01]  /*e6b0*/  IMAD.MOV.U32 R3, RZ, RZ, R14 ;  /* 0x000000ffff037224 */ /* 0x000fe200078e000e */
[----:B------:R-:W-:-:S13]  /*e6c0*/  LOP3.LUT P1, RZ, R16, 0x10, RZ, 0xc0, !PT ;  /* 0x0000001010ff7812 */ /* 0x000fda000782c0ff */
[----:B------:R-:W-:Y:S05]  /*e6d0*/  WARPSYNC.COLLECTIVE R15, `(.L_x_149) ;  /* 0x000000000f087348 */ /* 0x000fea0003c00000 */
[----:B------:R0:W1:Y:S02]  /*e6e0*/  SHFL.IDX P6, R14, R13, R12, R11 ;  /* 0x0000000c0d0e7389 */ /* 0x00006400000c000b */
[----:B01----:R-:W-:Y:S01]  /*e6f0*/  ENDCOLLECTIVE ;  /* 0x000000000000791b */ /* 0x003fe20003800000 */
.L_x_149:
[----:B------:R-:W-:Y:S02]  /*e700*/  P2R R4, PR, RZ, 0x20 ;  /* 0x00000020ff047803 */ /* 0x000fe40000000000 */
[----:B------:R-:W-:Y:S01]  /*e710*/  MOV R13, R20 ;  /* 0x00000014000d7202 */ /* 0x000fe20000000f00 */
[----:B------:R-:W-:Y:S01]  /*e720*/  IMAD.MOV.U32 R12, RZ, RZ, 0x1 ;  /* 0x00000001ff0c7424 */ /* 0x000fe200078e00ff */
[----:B------:R-:W-:Y:S02]  /*e730*/  LOP3.LUT P6, RZ, R16, 0x40, RZ, 0xc0, !PT ;  /* 0x0000004010ff7812 */ /* 0x000fe400078cc0ff */
[----:B------:R-:W-:-:S05]  /*e740*/  IADD3 R2, P0, R14, R0, RZ ;  /* 0x000000000e027210 */ /* 0x000fca0007f1e0ff */
[----:B------:R-:W-:Y:S01]  /*e750*/  IMAD.X R3, RZ, RZ, R3, P0 ;  /* 0x000000ffff037224 */ /* 0x000fe200000e0603 */
[----:B------:R-:W-:-:S05]  /*e760*/  ISETP.NE.U32.AND P0, PT, R29, RZ, PT ;  /* 0x000000ff1d00720c */ /* 0x000fca0003f05070 */
[----:B------:R-:W-:Y:S01]  /*e770*/  @!PT LDS RZ, [RZ] ;  /* 0x00000000fffff984 */ /* 0x000fe20000000800 */
[----:B------:R-:W-:Y:S01]  /*e780*/  @!PT LDS RZ, [RZ] ;  /* 0x00000000fffff984 */ /* 0x000fe20000000800 */
[----:B------:R-:W-:Y:S01]  /*e790*/  @!PT LDS RZ, [RZ] ;  /* 0x00000000fffff984 */ /* 0x000fe20000000800 */
[----:B------:R0:W-:Y:S08]  /*e7a0*/  LDGSTS.E.BYPASS.LTC128B.128 [R19+0x400], desc[UR50][R2.64], !P6 ;  /* 0x0040000002137fae */ /* 0x0001f0000f101d72 */
[----:B0-----:R-:W-:Y:S05]  /*e7b0*/  WARPSYNC.COLLECTIVE R15, `(.L_x_150) ;  /* 0x000000000f087348 */ /* 0x001fea0003c00000 */
[----:B------:R1:W2:Y:S02]  /*e7c0*/  SHFL.IDX P6, R14, R13, R12, R11 ;  /* 0x0000000c0d0e7389 */ /* 0x0002a400000c000b */
[----:B012---:R-:W-:Y:S01]  /*e7d0*/  ENDCOLLECTIVE ;  /* 0x000000000000791b */ /* 0x007fe20003800000 */
.L_x_150:
[----:B------:R-:W-:Y:S01]  /*e7e0*/  @!PT LDS RZ, [RZ] ;  /* 0x00000000fffff984 */ /* 0x000fe20000000800 */
[----:B------:R-:W-:Y:S01]  /*e7f0*/  @!PT LDS RZ, [RZ] ;  /* 0x00000000fffff984 */ /* 0x000fe20000000800 */
[----:B------:R-:W-:Y:S01]  /*e800*/  @!PT LDS RZ, [RZ] ;  /* 0x00000000fffff984 */ /* 0x000fe20000000800 */
[----:B------:R-:W-:Y:S04]  /*e810*/  LDGSTS.E.BYPASS.LTC128B.128 [R19+0x2400], desc[UR50][R2.64+0x80], !P2 ;  /* 0x0240008002137fae */ /* 0x000fe8000d101d72 */
[----:B------:R-:W-:Y:S01]  /*e820*/  LDGSTS.E.BYPASS.LTC128B.128 [R19+0x4400], desc[UR50][R2.64+0x100], !P1 ;  /* 0x0440010002137fae */ /* 0x000fe2000c901d72 */
[----:B------:R-:W-:-:S03]  /*e830*/  ISETP.NE.U32.AND P1, PT, R27, RZ, PT ;  /* 0x000000ff1b00720c */ /* 0x000fc60003f25070 */
[----:B------:R-:W-:Y:S01]  /*e840*/  LDGSTS.E.BYPASS.LTC128B.128 [R19+0x6400], desc[UR50][R2.64+0x180], !P5 ;  /* 0x0640018002137fae */ /* 0x000fe2000e901d72 */
[----:B------:R-:W-:Y:S01]  /*e850*/  LOP3.LUT P5, RZ, R16, 0x40, RZ, 0xc0, !PT ;  /* 0x0000004010ff7812 */ /* 0x000fe200078ac0ff */
[----:B------:R-:W-:Y:S02]  /*e860*/  IMAD.MOV.U32 R13, RZ, RZ, R10 ;  /* 0x000000ffff0d7224 */ /* 0x000fe400078e000a */
[----:B------:R-:W-:Y:S04]  /*e870*/  LDGSTS.E.BYPASS.LTC128B.128 [R19+0x8400], desc[UR50][R2.64+0x200], !P4 ;  /* 0x0840020002137fae */ /* 0x000fe8000e101d72 */
[----:B------:R-:W-:Y:S04]  /*e880*/  LDGSTS.E.BYPASS.LTC128B.128 [R19+0xa400], desc[UR50][R2.64+0x280], !P3 ;  /* 0x0a40028002137fae */ /* 0x000fe8000d901d72 */
[----:B------:R-:W-:Y:S04]  /*e890*/  LDGSTS.E.BYPASS.LTC128B.128 [R19+0xc400], desc[UR50][R2.64+0x300], P0 ;  /* 0x0c40030002137fae */ /* 0x000fe80008101d72 */
[----:B------:R0:W-:Y:S02]  /*e8a0*/  LDGSTS.E.BYPASS.LTC128B.128 [R19+0xe400], desc[UR50][R2.64+0x380], P1 ;  /* 0x0e40038002137fae */ /* 0x0001e40008901d72 */
[----:B0-----:R-:W-:-:S07]  /*e8b0*/  IMAD.MOV.U32 R3, RZ, RZ, R14 ;  /* 0x000000ffff037224 */ /* 0x001fce00078e000e */
[----:B------:R-:W-:Y:S05]  /*e8c0*/  WARPSYNC.COLLECTIVE R15, `(.L_x_151) ;  /* 0x000000000f087348 */ /* 0x000fea0003c00000 */
[----:B------:R0:W1:Y:S02]  /*e8d0*/  SHFL.IDX P6, R14, R13, R12, R11 ;  /* 0x0000000c0d0e7389 */ /* 0x00006400000c000b */
[----:B01----:R-:W-:Y:S01]  /*e8e0*/  ENDCOLLECTIVE ;  /* 0x000000000000791b */ /* 0x003fe20003800000 */
.L_x_151:
[----:B------:R-:W-:Y:S02]  /*e8f0*/  IMAD.MOV.U32 R13, RZ, RZ, R20 ;  /* 0x000000ffff0d7224 */ /* 0x000fe400078e0014 */
[----:B------:R-:W-:Y:S01]  /*e900*/  IMAD.MOV.U32 R12, RZ, RZ, 0x2 ;  /* 0x00000002ff0c7424 */ /* 0x000fe200078e00ff */
[----:B------:R-:W-:Y:S02]  /*e910*/  IADD3 R2, P2, R14, R0, RZ ;  /* 0x000000000e027210 */ /* 0x000fe40007f5e0ff */
[C---:B------:R-:W-:Y:S02]  /*e920*/  LOP3.LUT P6, RZ, R16.reuse, 0x10, RZ, 0xc0, !PT ;  /* 0x0000001010ff7812 */ /* 0x040fe400078cc0ff */
[----:B------:R-:W-:Y:S02]  /*e930*/  IADD3.X R3, RZ, R3, RZ, P2, !PT ;  /* 0x00000003ff037210 */ /* 0x000fe400017fe4ff */
[----:B------:R-:W-:-:S03]  /*e940*/  LOP3.LUT P2, RZ, R16, 0x20, RZ, 0xc0, !PT ;  /* 0x0000002010ff7812 */ /* 0x000fc6000784c0ff */
[----:B------:R-:W-:Y:S01]  /*e950*/  @!PT LDS RZ, [RZ] ;  /* 0x00000000fffff984 */ /* 0x000fe20000000800 */
[----:B------:R-:W-:Y:S01]  /*e960*/  @!PT LDS RZ, [RZ] ;  /* 0x00000000fffff984 */ /* 0x000fe20000000800 */
[----:B------:R-:W-:Y:S01]  /*e970*/  @!PT LDS RZ, [RZ] ;  /* 0x00000000fffff984 */ /* 0x000fe20000000800 */
[----:B------:R0:W-:Y:S01]  /*e980*/  LDGSTS.E.BYPASS.LTC128B.128 [R19+0xc00], desc[UR50][R2.64], !P5 ;  /* 0x00c0000002137fae */ /* 0x0001e2000e901d72 */
[----:B------:R-:W-:-:S04]  /*e990*/  ISETP.NE.AND P5, PT, R4, RZ, PT ;  /* 0x000000ff0400720c */ /* 0x000fc80003fa5270 */
[----:B------:R-:W-:-:S05]  /*e9a0*/  P2R R4, PR, RZ, 0x20 ;  /* 0x00000020ff047803 */ /* 0x000fca0000000000 */
[----:B------:R0:W-:Y:S04]  /*e9b0*/  LDGSTS.E.BYPASS.LTC128B.128 [R19+0x2c00], desc[UR50][R2.64+0x80], !P2 ;  /* 0x02c0008002137fae */ /* 0x0001e8000d101d72 */
[----:B------:R0:W-:Y:S02]  /*e9c0*/  LDGSTS.E.BYPASS.LTC128B.128 [R19+0x4c00], desc[UR50][R2.64+0x100], !P6 ;  /* 0x04c0010002137fae */ /* 0x0001e4000f101d72 */
[----:B0-----:R-:W-:Y:S05]  /*e9d0*/  WARPSYNC.COLLECTIVE R15, `(.L_x_152) ;  /* 0x000000000f087348 */ /* 0x001fea0003c00000 */
[----:B------:R1:W2:Y:S02]  /*e9e0*/  SHFL.IDX P6, R14, R13, R12, R11 ;  /* 0x0000000c0d0e7389 */ /* 0x0002a400000c000b */
[----:B012---:R-:W-:Y:S01]  /*e9f0*/  ENDCOLLECTIVE ;  /* 0x000000000000791b */ /* 0x007fe20003800000 */
.L_x_152:
[----:B------:R-:W-:Y:S01]  /*ea00*/  @!PT LDS RZ, [RZ] ;  /* 0x00000000fffff984 */ /* 0x000fe20000000800 */
[----:B------:R-:W-:Y:S01]  /*ea10*/  @!PT LDS RZ, [RZ] ;  /* 0x00000000fffff984 */ /* 0x000fe20000000800 */
[----:B------:R-:W-:Y:S01]  /*ea20*/  @!PT LDS RZ, [RZ] ;  /* 0x00000000fffff984 */ /* 0x000fe20000000800 */
[----:B------:R-:W-:Y:S01]  /*ea30*/  LDGSTS.E.BYPASS.LTC128B.128 [R19+0x6c00], desc[UR50][R2.64+0x180], !P5 ;  /* 0x06c0018002137fae */ /* 0x000fe2000e901d72 */
[----:B------:R-:W-:-:S03]  /*ea40*/  LOP3.LUT P5, RZ, R16, 0x40, RZ, 0xc0, !PT ;  /* 0x0000004010ff7812 */ /* 0x000fc600078ac0ff */
[----:B------:R-:W-:Y:S04]  /*ea50*/  LDGSTS.E.BYPASS.LTC128B.128 [R19+0x8c00], desc[UR50][R2.64+0x200], !P4 ;  /* 0x08c0020002137fae */ /* 0x000fe8000e101d72 */
[----:B------:R-:W-:Y:S01]  /*ea60*/  LDGSTS.E.BYPASS.LTC128B.128 [R19+0xac00], desc[UR50][R2.64+0x280], !P3 ;  /* 0x0ac0028002137fae */ /* 0x000fe2000d901d72 */
[----:B------:R-:W-:-:S03]  /*ea70*/  MOV R13, R10 ;  /* 0x0000000a000d7202 */ /* 0x000fc60000000f00 */
[----:B------:R-:W-:Y:S04]  /*ea80*/  LDGSTS.E.BYPASS.LTC128B.128 [R19+0xcc00], desc[UR50][R2.64+0x300], P0 ;  /* 0x0cc0030002137fae */ /* 0x000fe80008101d72 */
[----:B------:R0:W-:Y:S02]  /*ea90*/  LDGSTS.E.BYPASS.LTC128B.128 [R19+0xec00], desc[UR50][R2.64+0x380], P1 ;  /* 0x0ec0038002137fae */ /* 0x0001e40008901d72 */
[----:B0-----:R-:W-:-:S07]  /*eaa0*/  IMAD.MOV.U32 R3, RZ, RZ, R14 ;  /* 0x000000ffff037224 */ /* 0x001fce00078e000e */
[----:B------:R-:W-:Y:S05]  /*eab0*/  WARPSYNC.COLLECTIVE R15, `(.L_x_153) ;  /* 0x000000000f087348 */ /* 0x000fea0003c00000 */
[----:B------:R0:W1:Y:S02]  /*eac0*/  SHFL.IDX P6, R14, R13, R12, R11 ;  /* 0x0000000c0d0e7389 */ /* 0x00006400000c000b */
[----:B01----:R-:W-:Y:S01]  /*ead0*/  ENDCOLLECTIVE ;  /* 0x000000000000791b */ /* 0x003fe20003800000 */
.L_x_153:
[----:B------:R-:W-:Y:S02]  /*eae0*/  IMAD.MOV.U32 R13, RZ, RZ, R20 ;  /* 0x000000ffff0d7224 */ /* 0x000fe400078e0014 */
[----:B------:R-:W-:Y:S01]  /*eaf0*/  IMAD.MOV.U32 R12, RZ, RZ, 0x3 ;  /* 0x00000003ff0c7424 */ /* 0x000fe200078e00ff */
[----:B------:R-:W-:Y:S02]  /*eb00*/  IADD3 R2, P2, R14, R0, RZ ;  /* 0x000000000e027210 */ /* 0x000fe40007f5e0ff */
[----:B------:R-:W-:-:S03]  /*eb10*/  LOP3.LUT P6, RZ, R16, 0x10, RZ, 0xc0, !PT ;  /* 0x0000001010ff7812 */ /* 0x000fc600078cc0ff */
        /* <DEDUP_REMOVED lines=12> */
.L_x_154:
[----:B------:R-:W-:Y:S01]  /*ebe0*/  @!PT LDS RZ, [RZ] ;  /* 0x00000000fffff984 */ /* 0x000fe20000000800 */
[----:B------:R-:W-:Y:S01]  /*ebf0*/  @!PT LDS RZ, [RZ] ;  /* 0x00000000fffff984 */ /* 0x000fe20000000800 */
[----:B------:R-:W-:Y:S01]  /*ec00*/  @!PT LDS RZ, [RZ] ;  /* 0x00000000fffff984 */ /* 0x000fe20000000800 */
[----:B------:R0:W-:Y:S04]  /*ec10*/  LDGSTS.E.BYPASS.LTC128B.128 [R19+0x7400], desc[UR50][R2.64+0x180], !P5 ;  /* 0x0740018002137fae */ /* 0x0001e8000e901d72 */
[----:B------:R0:W-:Y:S04]  /*ec20*/  LDGSTS.E.BYPASS.LTC128B.128 [R19+0x9400], desc[UR50][R2.64+0x200], !P4 ;  /* 0x0940020002137fae */ /* 0x0001e8000e101d72 */
[----:B------:R0:W-:Y:S01]  /*ec30*/  LDGSTS.E.BYPASS.LTC128B.128 [R19+0xb400], desc[UR50][R2.64+0x280], !P3 ;  /* 0x0b40028002137fae */ /* 0x0001e2000d901d72 */
[----:B------:R-:W-:-:S03]  /*ec40*/  IMAD.MOV.U32 R13, RZ, RZ, R10 ;  /* 0x000000ffff0d7224 */ /* 0x000fc600078e000a */
[----:B------:R0:W-:Y:S04]  /*ec50*/  LDGSTS.E.BYPASS.LTC128B.128 [R19+0xd400], desc[UR50][R2.64+0x300], P0 ;  /* 0x0d40030002137fae */ /* 0x0001e80008101d72 */
[----:B------:R0:W-:Y:S01]  /*ec60*/  LDGSTS.E.BYPASS.LTC128B.128 [R19+0xf400], desc[UR50][R2.64+0x380], P1 ;  /* 0x0f40038002137fae */ /* 0x0001e20008901d72 */
[----:B------:R-:W-:-:S07]  /*ec70*/  MOV R20, R14 ;  /* 0x0000000e00147202 */ /* 0x000fce0000000f00 */
[----:B0-----:R-:W-:Y:S05]  /*ec80*/  WARPSYNC.COLLECTIVE R15, `(.L_x_155) ;  /* 0x000000000f087348 */ /* 0x001fea0003c00000 */
[----:B------:R1:W2:Y:S02]  /*ec90*/  SHFL.IDX P6, R14, R13, R12, R11 ;  /* 0x0000000c0d0e7389 */ /* 0x0002a400000c000b */
[----:B012---:R-:W-:Y:S01]  /*eca0*/  ENDCOLLECTIVE ;  /* 0x000000000000791b */ /* 0x007fe20003800000 */
.L_x_155:
[----:B------:R-:W-:Y:S05]  /*ecb0*/  BRA `(.L_x_156) ;  /* 0xffffffd400e87947 */ /* 0x000fea000383ffff */
.L_x_86:
[----:B0-----:R0:W2:Y:S02]  /*ecc0*/  SYNCS.PHASECHK.TRANS64.TRYWAIT P0, [R4+URZ+0x28c20], R2 ;  /* 0x028c2002040075a7 */ /* 0x0010a4000800017f */
[----:B--2---:R-:W-:Y:S05]  /*ecd0*/  @!P0 NANOSLEEP.SYNCS 0x989680 ;  /* 0x009896800000895d */ /* 0x004fea0003900000 */
[----:B------:R-:W2:Y:S02]  /*ece0*/  @!P0 SYNCS.PHASECHK.TRANS64 P0, [R4+URZ+0x28c20], R2 ;  /* 0x028c2002040085a7 */ /* 0x000ea4000800007f */
[----:B--2---:R-:W-:Y:S05]  /*ecf0*/  @!P0 BRA `(.L_x_86) ;  /* 0xfffffffc00f08947 */ /* 0x004fea000383ffff */
[----:B------:R-:W-:Y:S05]  /*ed00*/  BRA `(.L_x_157) ;  /* 0xffffffd800c07947 */ /* 0x000fea000383ffff */
.L_x_87:
[----:B------:R-:W2:Y:S01]  /*ed10*/  S2R R0, SR_TID.X ;  /* 0x0000000000007919 */ /* 0x000ea20000002100 */
[----:B------:R-:W-:Y:S01]  /*ed20*/  BSSY B0, `(.L_x_158) ;  /* 0x000000a000007945 */ /* 0x000fe20003800000 */
[----:B------:R-:W-:Y:S01]  /*ed30*/  IMAD.MOV.U32 R12, RZ, RZ, RZ ;  /* 0x000000ffff0c7224 */ /* 0x000fe200078e00ff */
[----:B------:R-:W-:Y:S01]  /*ed40*/  MOV R11, 0x1f ;  /* 0x0000001f000b7802 */ /* 0x000fe20000000f00 */
[----:B------:R-:W-:Y:S01]  /*ed50*/  IMAD.MOV.U32 R15, RZ, RZ, -0x1 ;  /* 0xffffffffff0f7424 */ /* 0x000fe200078e00ff */
[----:B--2---:R-:W-:-:S04]  /*ed60*/  SHF.R.U32.HI R0, RZ, 0x5, R0 ;  /* 0x00000005ff007819 */ /* 0x004fc80000011600 */
[----:B------:R-:W-:-:S05]  /*ed70*/  LOP3.LUT R0, R0, 0x3, RZ, 0xc0, !PT ;  /* 0x0000000300007812 */ /* 0x000fca00078ec0ff */
[----:B------:R-:W-:-:S07]  /*ed80*/  IMAD.MOV.U32 R13, RZ, RZ, R0 ;  /* 0x000000ffff0d7224 */ /* 0x000fce00078e0000 */
[----:B01----:R-:W-:Y:S05]  /*ed90*/  WARPSYNC.COLLECTIVE R15, `(.L_x_159) ;  /* 0x000000000f087348 */ /* 0x003fea0003c00000 */
[----:B------:R2:W3:Y:S02]  /*eda0*/  SHFL.IDX P6, R14, R13, R12, R11 ;  /* 0x0000000c0d0e7389 */ /* 0x0004e400000c000b */
[----:B0123--:R-:W-:Y:S01]  /*edb0*/  ENDCOLLECTIVE ;  /* 0x000000000000791b */ /* 0x00ffe20003800000 */
.L_x_159:
[----:B------:R-:W-:Y:S05]  /*edc0*/  BSYNC B0 ;  /* 0x0000000000007941 */ /* 0x000fea0003800000 */
.L_x_158:
[----:B------:R-:W-:Y:S05]  /*edd0*/  BRA `(.L_x_160) ;  /* 0xffffffd800a87947 */ /* 0x000fea000383ffff */
.L_x_90:
[----:B------:R-:W-:Y:S01]  /*ede0*/  BSSY B1, `(.L_x_161) ;  /* 0x0000006000017945 */ /* 0x000fe20003800000 */
[----:B------:R-:W-:-:S07]  /*edf0*/  IMAD.MOV.U32 R15, RZ, RZ, -0x1 ;  /* 0xffffffffff0f7424 */ /* 0x000fce00078e00ff */
[----:B012---:R-:W-:Y:S05]  /*ee00*/  WARPSYNC.COLLECTIVE R15, `(.L_x_162) ;  /* 0x000000000f0c7348 */ /* 0x007fea0003c00000 */
[----:B------:R-:W-:Y:S02]  /*ee10*/  ELECT P6, UR62, PT ;  /* 0x00000000003e782f */ /* 0x000fe400038c0000 */
[----:B------:R-:W-:Y:S01]  /*ee20*/  MOV R14, UR62 ;  /* 0x0000003e000e7c02 */ /* 0x000fe20008000f00 */
[----:B012---:R-:W-:Y:S10]  /*ee30*/  ENDCOLLECTIVE ;  /* 0x000000000000791b */ /* 0x007ff40003800000 */
.L_x_162:
[----:B------:R-:W-:Y:S05]  /*ee40*/  BSYNC B1 ;  /* 0x0000000000017941 */ /* 0x000fea0003800000 */
.L_x_161:
[----:B------:R-:W-:Y:S05]  /*ee50*/  BRA `(.L_x_163) ;  /* 0xffffffd800a07947 */ /* 0x000fea000383ffff */
.L_x_92:
[----:B--2---:R2:W3:Y:S02]  /*ee60*/  SYNCS.PHASECHK.TRANS64.TRYWAIT P1, [R5+URZ+0x28c40], R0 ;  /* 0x028c4000050075a7 */ /* 0x0044e4000802017f */
[----:B---3--:R-:W-:Y:S05]  /*ee70*/  @!P1 NANOSLEEP.SYNCS 0x989680 ;  /* 0x009896800000995d */ /* 0x008fea0003900000 */
[----:B------:R-:W3:Y:S02]  /*ee80*/  @!P1 SYNCS.PHASECHK.TRANS64 P1, [R5+URZ+0x28c40], R0 ;  /* 0x028c4000050095a7 */ /* 0x000ee4000802007f */
[----:B---3--:R-:W-:Y:S05]  /*ee90*/  @!P1 BRA `(.L_x_92) ;  /* 0xfffffffc00f09947 */ /* 0x008fea000383ffff */
[----:B------:R-:W-:Y:S05]  /*eea0*/  BRA `(.L_x_164) ;  /* 0xffffffd800c07947 */ /* 0x000fea000383ffff */
.L_x_94:
[----:B0-----:R0:W3:Y:S02]  /*eeb0*/  SYNCS.PHASECHK.TRANS64.TRYWAIT P1, [R17+URZ+0x28c40], R2 ;  /* 0x028c4002110075a7 */ /* 0x0010e4000802017f */
[----:B---3--:R-:W-:Y:S05]  /*eec0*/  @!P1 NANOSLEEP.SYNCS 0x989680 ;  /* 0x009896800000995d */ /* 0x008fea0003900000 */
[----:B------:R-:W3:Y:S02]  /*eed0*/  @!P1 SYNCS.PHASECHK.TRANS64 P1, [R17+URZ+0x28c40], R2 ;  /* 0x028c4002110095a7 */ /* 0x000ee4000802007f */
[----:B---3--:R-:W-:Y:S05]  /*eee0*/  @!P1 BRA `(.L_x_94) ;  /* 0xfffffffc00f09947 */ /* 0x008fea000383ffff */
[----:B------:R-:W-:Y:S05]  /*eef0*/  BRA `(.L_x_165) ;  /* 0xffffffd800cc7947 */ /* 0x000fea000383ffff */
.L_x_96:
[----:B---3--:R3:W4:Y:S02]  /*ef00*/  SYNCS.PHASECHK.TRANS64.TRYWAIT P1, [R5+URZ+0x28c60], R0 ;  /* 0x028c6000050075a7 */ /* 0x008724000802017f */
[----:B----4-:R-:W-:Y:S05]  /*ef10*/  @!P1 NANOSLEEP.SYNCS 0x989680 ;  /* 0x009896800000995d */ /* 0x010fea0003900000 */
[----:B------:R-:W4:Y:S02]  /*ef20*/  @!P1 SYNCS.PHASECHK.TRANS64 P1, [R5+URZ+0x28c60], R0 ;  /* 0x028c6000050095a7 */ /* 0x000f24000802007f */
[----:B----4-:R-:W-:Y:S05]  /*ef30*/  @!P1 BRA `(.L_x_96) ;  /* 0xfffffffc00f09947 */ /* 0x010fea000383ffff */
[----:B------:R-:W-:Y:S05]  /*ef40*/  BRA `(.L_x_166) ;  /* 0xffffffd800c87947 */ /* 0x000fea000383ffff */
.L_x_167:
[----:B------:R-:W-:-:S00]  /*ef50*/  BRA `(.L_x_167) ;  /* 0xfffffffc00fc7947 */ /* 0x000fc0000383ffff */
[----:B------:R-:W-:-:S00]  /*ef60*/  NOP ;  /* 0x0000000000007918 */ /* 0x000fc00000000000 */
        /* <DEDUP_REMOVED lines=9> */
.L_x_5802:


//--------------------- .text._ZN7cutlass13device_kernelIN5flash11enable_sm90INS1_16FlashAttnFwdSm90INS1_25CollectiveMainloopFwdSm90ILi2EN4cute5tupleIJNS5_1CILi1EEES8_S8_EEENS6_IJNS7_ILi64EEESA_SA_EEELi512ENS_6half_tEfNS_4arch4Sm90ELb0ELb0ELb1ELb0ELb1ELb0ELb1ELb0ELb0ELb1ELb0ELb0EEENS1_21CollectiveEpilogueFwdINS6_IJSA_NS7_ILi512EEESA_EEES9_SC_SE_Li256ELb0ELb1ELb0ELb0EEENS1_29StaticPersistentTileSchedulerILb0EEEEEEEEEvNT_6ParamsE --------------------------
	.section	.text._ZN7cutlass13device_kernelIN5flash11enable_sm90INS1_16FlashAttnFwdSm90INS1_25CollectiveMainloopFwdSm90ILi2EN4cute5tupleIJNS5_1CILi1EEES8_S8_EEENS6_IJNS7_ILi64EEESA_SA_EEELi512ENS_6half_tEfNS_4arch4Sm90ELb0ELb0ELb1ELb0ELb1ELb0ELb1ELb0ELb0ELb1ELb0ELb0EEENS1_21CollectiveEpilogueFwdINS6_IJSA_NS7_ILi512EEESA_EEES9_SC_SE_Li256ELb0ELb1ELb0ELb0EEENS1_29StaticPersistentTileSchedulerILb0EEEEEEEEEvNT_6ParamsE,"ax",@progbits
	.align	128
.text._ZN7cutlass13device_kernelIN5flash11enable_sm90INS1_16FlashAttnFwdSm90INS1_25CollectiveMainloopFwdSm90ILi2EN4cute5tupleIJNS5_1CILi1EEES8_S8_EEENS6_IJNS7_ILi64EEESA_SA_EEELi512ENS_6half_tEfNS_4arch4Sm90ELb0ELb0ELb1ELb0ELb1ELb0ELb1ELb0ELb0ELb1ELb0ELb0EEENS1_21CollectiveEpilogueFwdINS6_IJSA_NS7_ILi512EEESA_EEES9_SC_SE_Li256ELb0ELb1ELb0ELb0EEENS1_29StaticPersistentTileSchedulerILb0EEEEEEEEEvNT_6ParamsE:
        .type           _ZN7cutlass13device_kernelIN5flash11enable_sm90INS1_16FlashAttnFwdSm90INS1_25CollectiveMainloopFwdSm90ILi2EN4cute5tupleIJNS5_1CILi1EEES8_S8_EEENS6_IJNS7_ILi64EEESA_SA_EEELi512ENS_6half_tEfNS_4arch4Sm90ELb0ELb0ELb1ELb0ELb1ELb0ELb1ELb0ELb0ELb1ELb0ELb0EEENS1_21CollectiveEpilogueFwdINS6_IJSA_NS7_ILi512EEESA_EEES9_SC_SE_Li256ELb0ELb1ELb0ELb0EEENS1_29StaticPersistentTileSchedulerILb0EEEEEEEEEvNT_6ParamsE,@function
        .size           _ZN7cutlass13device_kernelIN5flash11enable_sm90INS1_16FlashAttnFwdSm90INS1_25CollectiveMainloopFwdSm90ILi2EN4cute5tupleIJNS5_1CILi1EEES8_S8_EEENS6_IJNS7_ILi64EEESA_SA_EEELi512ENS_6half_tEfNS_4arch4Sm90ELb0ELb0ELb1ELb0ELb1ELb0ELb1ELb0ELb0ELb1ELb0ELb0EEENS1_21CollectiveEpilogueFwdINS6_IJSA_NS7_ILi512EEESA_EEES9_SC_SE_Li256ELb0ELb1ELb0ELb0EEENS1_29StaticPersistentTileSchedulerILb0EEEEEEEEEvNT_6ParamsE,(.L_x_5803 - _ZN7cutlass13device_kernelIN5flash11enable_sm90INS1_16FlashAttnFwdSm90INS1_25CollectiveMainloopFwdSm90ILi2EN4cute5tupleIJNS5_1CILi1EEES8_S8_EEENS6_IJNS7_ILi64EEESA_SA_EEELi512ENS_6half_tEfNS_4arch4Sm90ELb0ELb0ELb1ELb0ELb1ELb0ELb1ELb0ELb0ELb1ELb0ELb0EEENS1_21CollectiveEpilogueFwdINS6_IJSA_NS7_ILi512EEESA_EEES9_SC_SE_Li256ELb0ELb1ELb0ELb0EEENS1_29StaticPersistentTileSchedulerILb0EEEEEEEEEvNT_6ParamsE)
        .other          _ZN7cutlass13device_kernelIN5flash11enable_sm90INS1_16FlashAttnFwdSm90INS1_25CollectiveMainloopFwdSm90ILi2EN4cute5tupleIJNS5_1CILi1EEES8_S8_EEENS6_IJNS7_ILi64EEESA_SA_EEELi512ENS_6half_tEfNS_4arch4Sm90ELb0ELb0ELb1ELb0ELb1ELb0ELb1ELb0ELb0ELb1ELb0ELb0EEENS1_21CollectiveEpilogueFwdINS6_IJSA_NS7_ILi512EEESA_EEES9_SC_SE_Li256ELb0ELb1ELb0ELb0EEENS1_29StaticPersistentTileSchedulerILb0EEEEEEEEEvNT_6ParamsE,@"STO_CUDA_ENTRY STV_DEFAULT"
_ZN7cutlass13device_kernelIN5flash11enable_sm90INS1_16FlashAttnFwdSm90INS1_25CollectiveMainloopFwdSm90ILi2EN4cute5tupleIJNS5_1CILi1EEES8_S8_EEENS6_IJNS7_ILi64EEESA_SA_EEELi512ENS_6half_tEfNS_4arch4Sm90ELb0ELb0ELb1ELb0ELb1ELb0ELb1ELb0ELb0ELb1ELb0ELb0EEENS1_21CollectiveEpilogueFwdINS6_IJSA_NS7_ILi512EEESA_EEES9_SC_SE_Li256ELb0ELb1ELb0ELb0EEENS1_29StaticPersistentTileSchedulerILb0EEEEEEEEEvNT_6ParamsE:
[----:B------:R-:W0:Y:S02]  /*0000*/  LDC R1, c[0x0][0x28] ;  /* 0x00000a00ff017b82 */ /* 0x000e240000000800 */
[----:B0-----:R-:W-:Y:S01]  /*0010*/  VIADD R1, R1, 0xffffffd0 ;  /* 0xffffffd001017836 */ /* 0x001fe20000000000 */
[----:B------:R-:W0:Y:S01]  /*0020*/  S2R R4, SR_TID.X ;  /* 0x0000000000047919 */ /* 0x000e220000002100 */
[----:B------:R-:W-:Y:S01]  /*0030*/  ELECT P0, URZ, PT ;  /* 0x00000000003f782f */ /* 0x000fe20003800000 */
[----:B------:R-:W-:Y:S01]  /*0040*/  UMOV UR4, 0x80 ;  /* 0x0000008000047882 */ /* 0x000fe20000000000 */
[----:B------:R-:W-:Y:S01]  /*0050*/  UMOV UR7, 0x100 ;  /* 0x0000010000077882 */ /* 0x000fe20000000000 */
[--C-:B0-----:R-:W-:Y:S02]  /*0060*/  SHF.R.U32.HI R0, RZ, 0x5, R4.reuse ;  /* 0x00000005ff007819 */ /* 0x101fe40000011604 */
[----:B------:R-:W-:-:S03]  /*0070*/  SHF.R.U32.HI R3, RZ, 0x7, R4 ;  /* 0x00000007ff037819 */ /* 0x000fc60000011604 */
[----:B------:R-:W0:Y:S04]  /*0080*/  SHFL.IDX PT, R2, R0, RZ, 0x1f ;  /* 0x00001fff00027589 */ /* 0x000e2800000e0000 */
[----:B------:R-:W1:Y:S01]  /*0090*/  SHFL.IDX PT, R3, R3, RZ, 0x1f ;  /* 0x00001fff03037589 */ /* 0x000e6200000e0000 */
[C---:B0-----:R-:W-:Y:S02]  /*00a0*/  ISETP.NE.OR P0, PT, R2.reuse, RZ, !P0 ;  /* 0x000000ff0200720c */ /* 0x041fe40004705670 */
[----:B------:R-:W-:Y:S01]  /*00b0*/  ISETP.NE.AND P1, PT, R2, RZ, PT ;  /* 0x000000ff0200720c */ /* 0x000fe20003f25270 */
[----:B-1----:R0:W-:Y:S10]  /*00c0*/  STL [R1], R3 ;  /* 0x0000000301007387 */ /* 0x0021f40000100800 */
[----:B------:R-:W-:Y:S01]  /*00d0*/  VOTEU.ALL UP0, P0 ;  /* 0x00000000003f7886 */ /* 0x000fe20000000000 */
[----:B------:R-:W-:Y:S01]  /*00e0*/  VOTEU.ALL UP1, P0 ;  /* 0x00000000003f7886 */ /* 0x000fe20000020000 */
[----:B------:R-:W-:-:S03]  /*00f0*/  VOTEU.ALL UP2, P0 ;  /* 0x00000000003f7886 */ /* 0x000fc60000040000 */
        /* <DEDUP_REMOVED lines=10> */
[----:B------:R0:W1:Y:S01]  /*01a0*/  @!UP0 SYNCS.EXCH.64 URZ, [UR8+0x38800], UR4 ;  /* 0x03880004083f85b2 */ /* 0x0000620008000100 */
[----:B------:R0:W2:Y:S05]  /*01b0*/  @!UP1 SYNCS.EXCH.64 URZ, [UR8+0x38810], UR4 ;  /* 0x03881004083f95b2 */ /* 0x0000aa0008000100 */
[----:B------:R0:W3:Y:S02]  /*01c0*/  @!UP2 SYNCS.EXCH.64 URZ, [UR8+0x38820], UR6 ;  /* 0x03882006083fa5b2 */ /* 0x0000e40008000100 */
[----:B0-----:R-:W-:Y:S05]  /*01d0*/  @P1 BRA `(.L_x_168) ;  /* 0x0000000000381947 */ /* 0x001fea0003800000 */
        /* <DEDUP_REMOVED lines=9> */
[----:B0-----:R0:W4:Y:S01]  /*0270*/  SYNCS.EXCH.64 URZ, [UR6+0x38830], UR4 ;  /* 0x03883004063f75b2 */ /* 0x0011220008000100 */
[----:B------:R0:W0:Y:S01]  /*0280*/  SYNCS.EXCH.64 URZ, [UR6+0x38840], UR4 ;  /* 0x03884004063f75b2 */ /* 0x0000220008000100 */
[----:B------:R0:W0:Y:S01]  /*0290*/  SYNCS.EXCH.64 URZ, [UR6+0x38838], UR4 ;  /* 0x03883804063f75b2 */ /* 0x0000220008000100 */
[----:B------:R0:W0:Y:S01]  /*02a0*/  SYNCS.EXCH.64 URZ, [UR6+0x38848], UR4 ;  /* 0x03884804063f75b2 */ /* 0x0000220008000100 */
[----:B------:R-:W-:Y:S01]  /*02b0*/  NOP ;  /* 0x0000000000007918 */ /* 0x000fe20000000000 */
.L_x_168:
        /* <DEDUP_REMOVED lines=22> */
.L_x_169:
        /* <DEDUP_REMOVED lines=18> */
.L_x_170:
        /* <DEDUP_REMOVED lines=22> */
.L_x_171:
        /* <DEDUP_REMOVED lines=22> */
.L_x_172:
[----:B------:R-:W-:Y:S01]  /*0800*/  ISETP.NE.AND P0, PT, R3, RZ, PT ;  /* 0x000000ff0300720c */ /* 0x000fe20003f05270 */
[----:B------:R-:W-:Y:S01]  /*0810*/  IMAD.MOV.U32 R37, RZ, RZ, 0x1 ;  /* 0x00000001ff257424 */ /* 0x000fe200078e00ff */
[----:B------:R-:W-:Y:S01]  /*0820*/  NOP ;  /* 0x0000000000007918 */ /* 0x000fe20000000000 */
[----:B------:R-:W-:-:S03]  /*0830*/  ULDC.64 UR42, c[0x0][0x208] ;  /* 0x00008200002a7ab9 */ /* 0x000fc60000000a00 */
[----:B------:R-:W-:Y:S01]  /*0840*/  SEL R37, R37, 0x2, !P0 ;  /* 0x0000000225257807 */ /* 0x000fe20004000000 */
[----:B01234-:R-:W-:Y:S06]  /*0850*/  BAR.SYNC.DEFER_BLOCKING 0x0 ;  /* 0x0000000000007b1d */ /* 0x01ffec0000010000 */
[----:B------:R-:W-:Y:S05]  /*0860*/  @!P0 BRA `(.L_x_173) ;  /* 0x000000a000d48947 */ /* 0x000fea0003800000 */
.L_x_174:
        /* <DEDUP_REMOVED lines=17> */
[----:B------:R-:W-:Y:S01]  /*0980*/  LOP3.LUT R17, R37, 0x1, RZ, 0xfc, !PT ;  /* 0x0000000125117812 */ /* 0x000fe200078efcff */
[----:B------:R-:W-:Y:S01]  /*0990*/  IMAD.MOV.U32 R207, RZ, RZ, RZ ;  /* 0x000000ffffcf7224 */ /* 0x000fe200078e00ff */
[----:B------:R-:W-:Y:S01]  /*09a0*/  SHF.R.S32.HI R3, RZ, 0x1f, R4 ;  /* 0x0000001fff037819 */ /* 0x000fe20000011404 */
[----:B------:R-:W-:-:S03]  /*09b0*/  UMOV UR36, URZ ;  /* 0x0000003f00247c82 */ /* 0x000fc60008000000 */
[CC--:B------:R-:W-:Y:S02]  /*09c0*/  LEA.HI R2, R3.reuse, R4.reuse, RZ, 0x5 ;  /* 0x0000000403027211 */ /* 0x0c0fe400078f28ff */
[CC--:B------:R-:W-:Y:S02]  /*09d0*/  LEA.HI R0, R3.reuse, R4.reuse, RZ, 0x4 ;  /* 0x0000000403007211 */ /* 0x0c0fe400078f20ff */
[CC--:B------:R-:W-:Y:S02]  /*09e0*/  LEA.HI R5, R3.reuse, R4.reuse, RZ, 0x7 ;  /* 0x0000000403057211 */ /* 0x0c0fe400078f38ff */
[CC--:B------:R-:W-:Y:S02]  /*09f0*/  LEA.HI R6, R3.reuse, R4.reuse, RZ, 0x2 ;  /* 0x0000000403067211 */ /* 0x0c0fe400078f10ff */
[----:B------:R-:W-:Y:S02]  /*0a00*/  LEA.HI R215, R3, R4, RZ, 0x3 ;  /* 0x0000000403d77211 */ /* 0x000fe400078f18ff */
[----:B------:R-:W-:-:S02]  /*0a10*/  SHF.R.S32.HI R11, RZ, 0x5, R2 ;  /* 0x00000005ff0b7819 */ /* 0x000fc40000011402 */
[----:B------:R-:W-:Y:S02]  /*0a20*/  SHF.R.S32.HI R2, RZ, 0x1f, R2 ;  /* 0x0000001fff027819 */ /* 0x000fe40000011402 */
[----:B------:R-:W-:Y:S01]  /*0a30*/  LOP3.LUT R7, R0, 0xfffffff0, RZ, 0xc0, !PT ;  /* 0xfffffff000077812 */ /* 0x000fe200078ec0ff */
[----:B0-----:R-:W-:Y:S01]  /*0a40*/  ULEA UR38, UR37, UR38, 0x18 ;  /* 0x0000002625267291 */ /* 0x001fe2000f8ec03f */
[----:B------:R-:W-:Y:S02]  /*0a50*/  SHF.R.S32.HI R9, RZ, 0x4, R0 ;  /* 0x00000004ff097819 */ /* 0x000fe40000011400 */
[----:B------:R-:W-:Y:S01]  /*0a60*/  LOP3.LUT R13, R6, 0xfffffffc, RZ, 0xc0, !PT ;  /* 0xfffffffc060d7812 */ /* 0x000fe200078ec0ff */
[C---:B------:R-:W-:Y:S01]  /*0a70*/  IMAD.IADD R7, R4.reuse, 0x1, -R7 ;  /* 0x0000000104077824 */ /* 0x040fe200078e0a07 */
[----:B------:R-:W-:Y:S02]  /*0a80*/  LOP3.LUT R3, R5, 0xffffff80, RZ, 0xc0, !PT ;  /* 0xffffff8005037812 */ /* 0x000fe400078ec0ff */
[----:B------:R-:W-:Y:S01]  /*0a90*/  LOP3.LUT R213, R215, 0xfffffff8, RZ, 0xc0, !PT ;  /* 0xfffffff8d7d57812 */ /* 0x000fe200078ec0ff */
[----:B------:R-:W-:Y:S01]  /*0aa0*/  IMAD.IADD R13, R4, 0x1, -R13 ;  /* 0x00000001040d7824 */ /* 0x000fe200078e0a0d */
[----:B------:R-:W-:Y:S01]  /*0ab0*/  LEA.HI R6, R2, R11, RZ, 0x2 ;  /* 0x0000000b02067211 */ /* 0x000fe200078f10ff */
[----:B------:R-:W-:Y:S01]  /*0ac0*/  IMAD.IADD R3, R4, 0x1, -R3 ;  /* 0x0000000104037824 */ /* 0x000fe200078e0a03 */
[----:B------:R-:W-:Y:S01]  /*0ad0*/  LEA.HI R2, R0, R9, RZ, 0x1 ;  /* 0x0000000900027211 */ /* 0x000fe200078f08ff */
[----:B------:R-:W-:Y:S01]  /*0ae0*/  IMAD.IADD R213, R4, 0x1, -R213 ;  /* 0x0000000104d57824 */ /* 0x000fe200078e0ad5 */
[----:B------:R-:W-:-:S02]  /*0af0*/  SHF.R.S32.HI R214, RZ, 0x7, R5 ;  /* 0x00000007ffd67819 */ /* 0x000fc40000011405 */
[----:B------:R-:W-:Y:S01]  /*0b00*/  LOP3.LUT R6, R6, 0x3ffffc, RZ, 0xc0, !PT ;  /* 0x003ffffc06067812 */ /* 0x000fe200078ec0ff */
[----:B------:R-:W-:Y:S01]  /*0b10*/  IMAD.SHL.U32 R18, R213, 0x8, RZ ;  /* 0x00000008d5127824 */ /* 0x000fe200078e00ff */
[----:B------:R-:W-:Y:S01]  /*0b20*/  LOP3.LUT R4, R2, 0x1ffffffe, RZ, 0xc0, !PT ;  /* 0x1ffffffe02047812 */ /* 0x000fe200078ec0ff */
[--C-:B------:R-:W-:Y:S01]  /*0b30*/  IMAD R15, R214, 0x100, R7.reuse ;  /* 0x00000100d60f7824 */ /* 0x100fe200078e0207 */
[----:B------:R-:W-:Y:S01]  /*0b40*/  SHF.R.S32.HI R0, RZ, 0x1f, R7 ;  /* 0x0000001fff007819 */ /* 0x000fe20000011407 */
[----:B------:R-:W-:Y:S01]  /*0b50*/  IMAD.IADD R6, R11, 0x1, -R6 ;  /* 0x000000010b067824 */ /* 0x000fe200078e0a06 */
[----:B------:R-:W-:Y:S01]  /*0b60*/  LEA.HI R5, R5, R214, RZ, 0x1 ;  /* 0x000000d605057211 */ /* 0x000fe200078f08ff */
[----:B------:R-:W-:Y:S01]  /*0b70*/  IMAD.IADD R9, R9, 0x1, -R4 ;  /* 0x0000000109097824 */ /* 0x000fe200078e0a04 */
[----:B------:R-:W-:Y:S01]  /*0b80*/  LEA.HI R2, R0, R7, RZ, 0x3 ;  /* 0x0000000700027211 */ /* 0x000fe200078f18ff */
[----:B------:R-:W-:Y:S01]  /*0b90*/  IMAD R12, R6, 0x10, R15 ;  /* 0x00000010060c7824 */ /* 0x000fe200078e020f */
[----:B------:R-:W-:Y:S01]  /*0ba0*/  LEA.HI R4, R13, R13, RZ, 0x1 ;  /* 0x0000000d0d047211 */ /* 0x000fe200078f08ff */
[----:B------:R-:W-:Y:S01]  /*0bb0*/  IMAD.SHL.U32 R9, R9, 0x8, RZ ;  /* 0x0000000809097824 */ /* 0x000fe200078e00ff */
[----:B------:R-:W-:Y:S01]  /*0bc0*/  SHF.L.U32 R6, R2, 0x6, RZ ;  /* 0x0000000602067819 */ /* 0x000fe200000006ff */
[----:B------:R-:W-:Y:S01]  /*0bd0*/  VIADD R192, R18, 0x40 ;  /* 0x0000004012c07836 */ /* 0x000fe20000000000 */
[----:B------:R-:W-:Y:S01]  /*0be0*/  LOP3.LUT R10, R4, 0x1ffffffe, RZ, 0xc0, !PT ;  /* 0x1ffffffe040a7812 */ /* 0x000fe200078ec0ff */
[----:B------:R-:W-:Y:S01]  /*0bf0*/  IMAD.U32 R219, R12, 0x40, R9 ;  /* 0x000000400cdb7824 */ /* 0x000fe200078e0009 */
[----:B------:R-:W-:Y:S01]  /*0c00*/  LOP3.LUT R4, R2, 0xfffffff8, RZ, 0xc0, !PT ;  /* 0xfffffff802047812 */ /* 0x000fe200078ec0ff */
[----:B------:R-:W-:Y:S01]  /*0c10*/  VIADD R191, R18, 0x80 ;  /* 0x0000008012bf7836 */ /* 0x000fe20000000000 */
[----:B------:R-:W-:Y:S01]  /*0c20*/  LOP3.LUT R8, R6, 0x7ffffe00, RZ, 0xc0, !PT ;  /* 0x7ffffe0006087812 */ /* 0x000fe200078ec0ff */
[----:B------:R-:W-:Y:S01]  /*0c30*/  VIADD R190, R18, 0xc0 ;  /* 0x000000c012be7836 */ /* 0x000fe20000000000 */
[----:B------:R-:W-:Y:S01]  /*0c40*/  SHF.R.S32.HI R0, RZ, 0x1f, R3 ;  /* 0x0000001fff007819 */ /* 0x000fe20000011403 */
[----:B------:R-:W-:Y:S01]  /*0c50*/  IMAD.IADD R6, R7, 0x1, -R4 ;  /* 0x0000000107067824 */ /* 0x000fe200078e0a04 */
[----:B------:R-:W-:Y:S01]  /*0c60*/  LOP3.LUT R5, R5, 0xfffffe, RZ, 0xc0, !PT ;  /* 0x00fffffe05057812 */ /* 0x000fe200078ec0ff */
[----:B------:R-:W-:Y:S01]  /*0c70*/  IMAD R11, R11, 0x400, R8 ;  /* 0x000004000b0b7824 */ /* 0x000fe200078e0208 */
[----:B------:R-:W-:Y:S01]  /*0c80*/  LEA.HI R2, R0, R3, RZ, 0x2 ;  /* 0x0000000300027211 */ /* 0x000fe200078f10ff */
[C---:B------:R-:W-:Y:S01]  /*0c90*/  IMAD.SHL.U32 R8, R6.reuse, 0x40, RZ ;  /* 0x0000004006087824 */ /* 0x040fe200078e00ff */
[----:B------:R-:W-:Y:S01]  /*0ca0*/  R2P PR, R6, 0x6 ;  /* 0x0000000606007804 */ /* 0x000fe20000000000 */
[C---:B------:R-:W-:Y:S01]  /*0cb0*/  VIADD R189, R18.reuse, 0x100 ;  /* 0x0000010012bd7836 */ /* 0x040fe20000000000 */
[--C-:B------:R-:W-:Y:S01]  /*0cc0*/  SHF.R.S32.HI R4, RZ, 0x2, R2.reuse ;  /* 0x00000002ff047819 */ /* 0x100fe20000011402 */
[----:B------:R-:W-:Y:S01]  /*0cd0*/  VIADD R188, R18, 0x140 ;  /* 0x0000014012bc7836 */ /* 0x000fe20000000000 */
[----:B------:R-:W-:Y:S01]  /*0ce0*/  LOP3.LUT R8, R8, 0x1c0, RZ, 0xc0, !PT ;  /* 0x000001c008087812 */ /* 0x000fe200078ec0ff */
[C---:B------:R-:W-:Y:S01]  /*0cf0*/  VIADD R217, R18.reuse, 0x180 ;  /* 0x0000018012d97836 */ /* 0x040fe20000000000 */
[----:B------:R-:W-:Y:S01]  /*0d00*/  SHF.R.S32.HI R7, RZ, 0x1f, R2 ;  /* 0x0000001fff077819 */ /* 0x000fe20000011402 */
[----:B------:R-:W-:Y:S01]  /*0d10*/  VIADD R216, R18, 0x1c0 ;  /* 0x000001c012d87836 */ /* 0x000fe20000000000 */
[----:B------:R-:W-:Y:S01]  /*0d20*/  LOP3.LUT R9, R8, 0x8, R9, 0xf8, !PT ;  /* 0x0000000808097812 */ /* 0x000fe200078ef809 */
[----:B------:R-:W-:Y:S01]  /*0d30*/  IMAD.IADD R13, R13, 0x1, -R10 ;  /* 0x000000010d0d7824 */ /* 0x000fe200078e0a0a */
[----:B------:R-:W-:Y:S01]  /*0d40*/  SHF.R.U32.HI R8, RZ, 0x3, R8 ;  /* 0x00000003ff087819 */ /* 0x000fe20000011608 */
[----:B------:R-:W-:Y:S01]  /*0d50*/  IMAD.IADD R5, R214, 0x1, -R5 ;  /* 0x00000001d6057824 */ /* 0x000fe200078e0a05 */
[----:B------:R-:W-:-:S02]  /*0d60*/  LEA.HI R7, R7, R4, RZ, 0x3 ;  /* 0x0000000407077211 */ /* 0x000fc400078f18ff */
[----:B------:R-:W-:Y:S01]  /*0d70*/  LOP3.LUT R8, R9, R8, RZ, 0x3c, !PT ;  /* 0x0000000809087212 */ /* 0x000fe200078e3cff */
[----:B------:R-:W-:Y:S01]  /*0d80*/  IMAD.SHL.U32 R22, R5, 0x100, RZ ;  /* 0x0000010005167824 */ /* 0x000fe200078e00ff */
[----:B------:R-:W-:Y:S02]  /*0d90*/  LEA.HI R0, R0, R3, RZ, 0x5 ;  /* 0x0000000300007211 */ /* 0x000fe400078f28ff */
[----:B------:R-:W-:Y:S01]  /*0da0*/  LOP3.LUT R7, R7, 0xfffffff8, RZ, 0xc0, !PT ;  /* 0xfffffff807077812 */ /* 0x000fe200078ec0ff */
[----:B------:R-:W-:Y:S01]  /*0db0*/  IMAD.IADD R8, R11, 0x1, R8 ;  /* 0x000000010b087824 */ /* 0x000fe200078e0208 */
[----:B------:R-:W-:Y:S02]  /*0dc0*/  LOP3.LUT R2, R2, 0x7ffffffc, RZ, 0xc0, !PT ;  /* 0x7ffffffc02027812 */ /* 0x000fe400078ec0ff */
[----:B------:R-:W-:Y:S01]  /*0dd0*/  SHF.R.S32.HI R0, RZ, 0x5, R0 ;  /* 0x00000005ff007819 */ /* 0x000fe20000011400 */
[----:B------:R-:W-:Y:S01]  /*0de0*/  IMAD.IADD R7, R4, 0x1, -R7 ;  /* 0x0000000104077824 */ /* 0x000fe200078e0a07 */
[----:B------:R-:W-:Y:S01]  /*0df0*/  LEA R184, R8, UR38, 0x1 ;  /* 0x0000002608b87c11 */ /* 0x000fe2000f8e08ff */
[----:B------:R-:W-:Y:S01]  /*0e00*/  IMAD.IADD R19, R3, 0x1, -R2 ;  /* 0x0000000103137824 */ /* 0x000fe200078e0a02 */
[----:B------:R-:W-:Y:S01]  /*0e10*/  SEL R185, R185, 0xffffffc0, !P2 ;  /* 0xffffffc0b9b97807 */ /* 0x000fe20005000000 */
[----:B------:R-:W-:Y:S01]  /*0e20*/  IMAD R16, R0, 0x10, R7 ;  /* 0x0000001000107824 */ /* 0x000fe200078e0207 */
[C---:B------:R-:W-:Y:S01]  /*0e30*/  IADD3 R186, R184.reuse, 0x36400, RZ ;  /* 0x00036400b8ba7810 */ /* 0x040fe20007ffe0ff */
[----:B------:R-:W-:Y:S01]  /*0e40*/  VIADD R23, R184, 0x36420 ;  /* 0x00036420b8177836 */ /* 0x000fe20000000000 */
[----:B------:R-:W-:Y:S01]  /*0e50*/  MOV R2, RZ ;  /* 0x000000ff00027202 */ /* 0x000fe20000000f00 */
[----:B------:R-:W-:Y:S01]  /*0e60*/  IMAD.SHL.U32 R19, R19, 0x2, RZ ;  /* 0x0000000213137824 */ /* 0x000fe200078e00ff */
[----:B------:R-:W-:Y:S01]  /*0e70*/  SHF.R.S32.HI R215, RZ, 0x3, R215 ;  /* 0x00000003ffd77819 */ /* 0x000fe200000114d7 */
[C---:B------:R-:W-:Y:S01]  /*0e80*/  @P1 VIADD R23, R186.reuse, 0xffffffe0 ;  /* 0xffffffe0ba171836 */ /* 0x040fe20000000000 */
[----:B------:R-:W-:Y:S01]  /*0e90*/  SHF.R.S32.HI R226, RZ, 0x1f, R192 ;  /* 0x0000001fffe27819 */ /* 0x000fe200000114c0 */
[----:B------:R-:W-:Y:S01]  /*0ea0*/  IMAD.IADD R186, R186, 0x1, R185 ;  /* 0x00000001baba7824 */ /* 0x000fe200078e02b9 */
[----:B------:R-:W-:Y:S01]  /*0eb0*/  SHF.R.S32.HI R225, RZ, 0x1f, R191 ;  /* 0x0000001fffe17819 */ /* 0x000fe200000114bf */
[----:B------:R-:W-:Y:S01]  /*0ec0*/  IMAD R218, R13, 0x8, R16 ;  /* 0x000000080dda7824 */ /* 0x000fe200078e0210 */
[----:B------:R-:W-:Y:S01]  /*0ed0*/  SHF.R.S32.HI R224, RZ, 0x1f, R190 ;  /* 0x0000001fffe07819 */ /* 0x000fe200000114be */
[----:B------:R-:W-:Y:S01]  /*0ee0*/  IMAD.IADD R185, R185, 0x1, R23 ;  /* 0x00000001b9b97824 */ /* 0x000fe200078e0217 */
[----:B------:R-:W-:-:S02]  /*0ef0*/  SHF.R.S32.HI R223, RZ, 0x1f, R189 ;  /* 0x0000001fffdf7819 */ /* 0x000fc400000114bd */
[----:B------:R-:W-:Y:S02]  /*0f00*/  SHF.R.S32.HI R222, RZ, 0x1f, R188 ;  /* 0x0000001fffde7819 */ /* 0x000fe400000114bc */
[----:B------:R-:W-:Y:S02]  /*0f10*/  SHF.R.S32.HI R221, RZ, 0x1f, R217 ;  /* 0x0000001fffdd7819 */ /* 0x000fe400000114d9 */
[----:B------:R-:W-:-:S07]  /*0f20*/  SHF.R.S32.HI R220, RZ, 0x1f, R216 ;  /* 0x0000001fffdc7819 */ /* 0x000fce00000114d8 */
.L_x_211:
[----:B--2---:R-:W2:Y:S01]  /*0f30*/  LDL R3, [R1] ;  /* 0x0000000001037983 */ /* 0x004ea20000100800 */
[----:B0-----:R-:W0:Y:S01]  /*0f40*/  LDC R0, c[0x0][0xd44] ;  /* 0x00035100ff007b82 */ /* 0x001e220000000800 */
[----:B------:R-:W-:Y:S01]  /*0f50*/  ULDC UR4, c[0x0][0xd38] ;  /* 0x00034e0000047ab9 */ /* 0x000fe20000000800 */
[----:B------:R-:W-:Y:S01]  /*0f60*/  ULDC.64 UR6, c[0x0][0x418] ;  /* 0x0001060000067ab9 */ /* 0x000fe20000000a00 */
[----:B------:R-:W-:Y:S02]  /*0f70*/  UISETP.NE.AND UP1, UPT, UR4, 0x1, UPT ;  /* 0x000000010400788c */ /* 0x000fe4000bf25270 */
[----:B------:R-:W-:Y:S01]  /*0f80*/  UISETP.NE.U32.AND UP0, UPT, UR6, URZ, UPT ;  /* 0x0000003f0600728c */ /* 0x000fe2000bf05070 */
[----:B------:R-:W-:Y:S02]  /*0f90*/  UMOV UR40, UR39 ;  /* 0x0000002700287c82 */ /* 0x000fe40008000000 */
[----:B-1----:R-:W1:Y:S01]  /*0fa0*/  LDC R152, c[0x0][0x2f0] ;  /* 0x0000bc00ff987b82 */ /* 0x002e620000000800 */
[----:B------:R-:W-:Y:S01]  /*0fb0*/  UISETP.NE.AND.EX UP0, UPT, UR7, URZ, UPT, UP0 ;  /* 0x0000003f0700728c */ /* 0x000fe2000bf05300 */
[----:B------:R-:W-:-:S04]  /*0fc0*/  UMOV UR41, UR39 ;  /* 0x0000002700297c82 */ /* 0x000fc80008000000 */
[----:B------:R-:W-:Y:S01]  /*0fd0*/  @UP1 ULDC UR4, c[0x0][0xd3c] ;  /* 0x00034f0000041ab9 */ /* 0x000fe20000000800 */
[----:B------:R-:W-:Y:S01]  /*0fe0*/  @UP1 ULDC UR6, c[0x0][0xd40] ;  /* 0x0003500000061ab9 */ /* 0x000fe20000000800 */
[----:B------:R-:W-:-:S04]  /*0ff0*/  UIMAD.WIDE.U32 UR4, UR39, UR4, URZ ;  /* 0x00000004270472a5 */ /* 0x000fc8000f8e003f */
[----:B------:R-:W-:-:S03]  /*1000*/  @UP1 USHF.R.U32.HI UR40, URZ, UR6, UR5 ;  /* 0x000000063f281299 */ /* 0x000fc60008011605 */
[----:B------:R-:W-:Y:S01]  /*1010*/  ULDC UR4, c[0x0][0x424] ;  /* 0x0001090000047ab9 */ /* 0x000fe20000000800 */
[----:B0-----:R-:W-:Y:S01]  /*1020*/  ISETP.NE.AND P0, PT, R0, 0x1, PT ;  /* 0x000000010000780c */ /* 0x001fe20003f05270 */
[----:B------:R-:W-:Y:S01]  /*1030*/  USEL UR4, UR4, 0x1, UP0 ;  /* 0x0000000104047887 */ /* 0x000fe20008000000 */
[----:B------:R-:W-:-:S05]  /*1040*/  IMAD.U32 R187, RZ, RZ, UR40 ;  /* 0x00000028ffbb7e24 */ /* 0x000fca000f8e00ff */
[----:B-1----:R-:W-:-:S06]  /*1050*/  IMAD R152, R152, UR4, RZ ;  /* 0x0000000498987c24 */ /* 0x002fcc000f8e02ff */
[----:B---3--:R-:W0:Y:S02]  /*1060*/  @P0 LDC.64 R4, c[0x0][0xd48] ;  /* 0x00035200ff040b82 */ /* 0x008e240000000a00 */
[----:B0-----:R-:W-:-:S05]  /*1070*/  @P0 IMAD.HI.U32 R0, R4, UR40, RZ ;  /* 0x0000002804000c27 */ /* 0x001fca000f8e00ff */
[----:B------:R-:W-:Y:S02]  /*1080*/  @P0 SHF.R.U32.HI R187, RZ, R5, R0 ;  /* 0x00000005ffbb0219 */ /* 0x000fe40000011600 */
[----:B--2---:R-:W-:-:S13]  /*1090*/  ISETP.NE.AND P1, PT, R3, 0x1, PT ;  /* 0x000000010300780c */ /* 0x004fda0003f25270 */
[----:B----4-:R-:W-:Y:S05]  /*10a0*/  @!P1 BRA `(.L_x_175) ;  /* 0x0000001400d89947 */ /* 0x010fea0003800000 */
[----:B------:R-:W0:Y:S01]  /*10b0*/  SHFL.IDX PT, R0, R214, RZ, 0x1f ;  /* 0x00001fffd6007589 */ /* 0x000e2200000e0000 */
[----:B------:R-:W-:Y:S01]  /*10c0*/  UMOV UR9, 0x40000040 ;  /* 0x4000004000097882 */ /* 0x000fe20000000000 */
[----:B------:R-:W-:Y:S01]  /*10d0*/  UMOV UR11, 0x40000040 ;  /* 0x40000040000b7882 */ /* 0x000fe20000000000 */
[----:B------:R-:W-:Y:S01]  /*10e0*/  UMOV UR13, 0x40000040 ;  /* 0x40000040000d7882 */ /* 0x000fe20000000000 */
[----:B------:R-:W-:Y:S01]  /*10f0*/  BAR.SYNC.DEFER_BLOCKING 0xe, 0x100 ;  /* 0x0384000000007b1d */ /* 0x000fe20000010000 */
[----:B------:R-:W-:-:S05]  /*1100*/  ISETP.NE.AND P1, PT, R17, 0x3, PT ;  /* 0x000000031100780c */ /* 0x000fca0003f25270 */
[----:B------:R-:W-:Y:S01]  /*1110*/  UMOV UR15, 0x40000040 ;  /* 0x40000040000f7882 */ /* 0x000fe20000000000 */
[----:B------:R-:W-:Y:S01]  /*1120*/  UMOV UR17, 0x40000040 ;  /* 0x4000004000117882 */ /* 0x000fe20000000000 */
[----:B------:R-:W-:Y:S01]  /*1130*/  UMOV UR19, 0x40000040 ;  /* 0x4000004000137882 */ /* 0x000fe20000000000 */
[----:B------:R-:W-:Y:S01]  /*1140*/  UMOV UR7, 0x40000040 ;  /* 0x4000004000077882 */ /* 0x000fe20000000000 */
[----:B0-----:R-:W-:Y:S01]  /*1150*/  R2UR UR4, R0 ;  /* 0x00000000000472ca */ /* 0x001fe200000e0000 */
[----:B------:R-:W-:-:S12]  /*1160*/  WARPGROUP.ARRIVE ;  /* 0x00000000000079c5 */ /* 0x000fd80000000000 */
[----:B------:R-:W-:-:S04]  /*1170*/  ULEA.HI UR5, UR4, UR4, URZ, 0x1 ;  /* 0x0000000404057291 */ /* 0x000fc8000f8f083f */
[----:B------:R-:W-:-:S04]  /*1180*/  ULOP3.LUT UR5, UR5, 0x1fffe, URZ, 0xc0, !UPT ;  /* 0x0001fffe05057892 */ /* 0x000fc8000f8ec03f */
[----:B------:R-:W-:Y:S02]  /*1190*/  UIADD3 UR5, UR4, -UR5, URZ ;  /* 0x8000000504057290 */ /* 0x000fe4000fffe03f */
[----:B------:R-:W-:Y:S02]  /*11a0*/  UIADD3 UR4, UR38, 0x36400, URZ ;  /* 0x0003640026047890 */ /* 0x000fe4000fffe03f */
[----:B------:R-:W-:Y:S02]  /*11b0*/  ULEA UR5, UR5, UR38, 0xf ;  /* 0x0000002605057291 */ /* 0x000fe4000f8e783f */
[----:B------:R-:W-:Y:S02]  /*11c0*/  USHF.R.U32.HI UR4, URZ, 0x4, UR4 ;  /* 0x000000043f047899 */ /* 0x000fe40008011604 */
[----:B------:R-:W-:Y:S02]  /*11d0*/  UIADD3 UR5, UR5, 0x400, URZ ;  /* 0x0000040005057890 */ /* 0x000fe4000fffe03f */
[----:B------:R-:W-:-:S02]  /*11e0*/  ULOP3.LUT UR4, UR4, 0x3fff, URZ, 0xc0, !UPT ;  /* 0x00003fff04047892 */ /* 0x000fc4000f8ec03f */
[----:B------:R-:W-:Y:S02]  /*11f0*/  USHF.R.U32.HI UR5, URZ, 0x4, UR5 ;  /* 0x000000043f057899 */ /* 0x000fe40008011605 */
[----:B------:R-:W-:Y:S02]  /*1200*/  ULOP3.LUT UR8, UR4, 0x10000, URZ, 0xfc, !UPT ;  /* 0x0001000004087892 */ /* 0x000fe4000f8efc3f */
[----:B------:R-:W-:Y:S02]  /*1210*/  ULOP3.LUT UR5, UR5, 0x3fff, URZ, 0xc0, !UPT ;  /* 0x00003fff05057892 */ /* 0x000fe4000f8ec03f */
[----:B------:R-:W-:Y:S02]  /*1220*/  UIADD3 UR12, UR8, 0x2, URZ ;  /* 0x00000002080c7890 */ /* 0x000fe4000fffe03f */
[----:B------:R-:W-:Y:S02]  /*1230*/  ULOP3.LUT UR20, UR5, 0x2000000, URZ, 0xfc, !UPT ;  /* 0x0200000005147892 */ /* 0x000fe4000f8efc3f */
[----:B------:R-:W-:-:S02]  /*1240*/  UIADD3 UR16, UR8, 0x4, URZ ;  /* 0x0000000408107890 */ /* 0x000fc4000fffe03f */
[----:B------:R-:W-:Y:S02]  /*1250*/  ULEA UR10, UR36, UR20, 0xc ;  /* 0x00000014240a7291 */ /* 0x000fe4000f8e603f */
[----:B------:R-:W-:Y:S02]  /*1260*/  UIADD3 UR4, UR8, 0x6, URZ ;  /* 0x0000000608047890 */ /* 0x000fe4000fffe03f */
[----:B------:R-:W-:Y:S02]  /*1270*/  UIADD3 UR14, UR10, 0x80, URZ ;  /* 0x000000800a0e7890 */ /* 0x000fe4000fffe03f */
[----:B------:R-:W-:Y:S02]  /*1280*/  UIADD3 UR18, UR10, 0x100, URZ ;  /* 0x000001000a127890 */ /* 0x000fe4000fffe03f */
[----:B------:R-:W-:Y:S02]  /*1290*/  UIADD3 UR6, UR10, 0x180, URZ ;  /* 0x000001800a067890 */ /* 0x000fe4000fffe03f */
[----:B------:R-:W-:Y:S01]  /*12a0*/  HGMMA.64x256x16.F32 R24, gdesc[UR8].tnspB, RZ, !UPT, gsb0 ;  /* 0x43e00000081879f0 */ /* 0x000fe2000c0008ff */
[----:B------:R-:W-:-:S02]  /*12b0*/  UMOV UR5, 0x40000040 ;  /* 0x4000004000057882 */ /* 0x000fc40000000000 */
        /* <DEDUP_REMOVED lines=16> */
.L_x_176:
[----:B------:R-:W-:Y:S01]  /*13c0*/  ULEA UR6, UR36, UR38, 0x3 ;  /* 0x0000002624067291 */ /* 0x000fe2000f8e183f */
[----:B------:R-:W-:-:S03]  /*13d0*/  ISETP.GE.AND P0, PT, R152, 0x41, PT ;  /* 0x000000419800780c */ /* 0x000fc60003f06270 */
[----:B------:R-:W-:-:S04]  /*13e0*/  UIADD3 UR6, UR6, 0x38860, URZ ;  /* 0x0003886006067890 */ /* 0x000fc8000fffe03f */
[----:B------:R-:W-:-:S09]  /*13f0*/  UPRMT UR6, UR37, 0x654, UR6 ;  /* 0x0000065425067896 */ /* 0x000fd20008000006 */
[----:B------:R-:W-:Y:S01]  /*1400*/  SYNCS.ARRIVE.TRANS64.RED.A1T0 RZ, [UR6], RZ ;  /* 0x000000ffffff79a7 */ /* 0x000fe20008100406 */
[----:B------:R-:W-:Y:S05]  /*1410*/  @!P0 BRA `(.L_x_177) ;  /* 0x0000000800c08947 */ /* 0x000fea0003800000 */
[----:B------:R-:W-:-:S05]  /*1420*/  VIADD R152, R152, 0x3f ;  /* 0x0000003f98987836 */ /* 0x000fca0000000000 */
[----:B------:R-:W-:-:S04]  /*1430*/  SHF.R.S32.HI R3, RZ, 0x1f, R152 ;  /* 0x0000001fff037819 */ /* 0x000fc80000011498 */
[----:B------:R-:W-:-:S04]  /*1440*/  LEA.HI R3, R3, R152, RZ, 0x6 ;  /* 0x0000009803037211 */ /* 0x000fc800078f30ff */
[----:B------:R-:W-:-:S07]  /*1450*/  LEA.HI.SX32 R3, R3, 0xfffffffe, 0x1a ;  /* 0xfffffffe03037811 */ /* 0x000fce00078fd2ff */
.L_x_179:
[----:B------:R-:W-:Y:S01]  /*1460*/  BAR.SYNC.DEFER_BLOCKING 0xe, 0x100 ;  /* 0x0384000000007b1d */ /* 0x000fe20000010000 */
[----:B------:R-:W-:Y:S01]  /*1470*/  IMAD.U32 R5, RZ, RZ, UR36 ;  /* 0x00000024ff057e24 */ /* 0x000fe2000f8e00ff */
[----:B------:R-:W-:Y:S01]  /*1480*/  UIADD3 UR36, UR36, 0x1, URZ ;  /* 0x0000000124247890 */ /* 0x000fe2000fffe03f */
[C---:B------:R-:W-:Y:S01]  /*1490*/  ISETP.GT.AND P0, PT, R3.reuse, RZ, PT ;  /* 0x000000ff0300720c */ /* 0x040fe20003f04270 */
[----:B------:R-:W-:Y:S02]  /*14a0*/  VIADD R3, R3, 0xffffffff ;  /* 0xffffffff03037836 */ /* 0x000fe40000000000 */
[----:B------:R-:W-:Y:S01]  /*14b0*/  IMAD R0, R5, 0x40, R16 ;  /* 0x0000004005007824 */ /* 0x000fe200078e0210 */
[----:B------:R-:W-:Y:S01]  /*14c0*/  UISETP.NE.AND UP0, UPT, UR36, 0x2, UPT ;  /* 0x000000022400788c */ /* 0x000fe2000bf05270 */
[----:B------:R-:W-:Y:S01]  /*14d0*/  UMOV UR11, 0x40000040 ;  /* 0x40000040000b7882 */ /* 0x000fe20000000000 */
[----:B------:R-:W-:Y:S02]  /*14e0*/  UMOV UR15, 0x40000040 ;  /* 0x40000040000f7882 */ /* 0x000fe40000000000 */
[----:B------:R-:W-:Y:S01]  /*14f0*/  LEA R0, R0, UR38, 0x2 ;  /* 0x0000002600007c11 */ /* 0x000fe2000f8e10ff */
[----:B------:R-:W-:Y:S01]  /*1500*/  USEL UR36, UR36, URZ, UP0 ;  /* 0x0000003f24247287 */ /* 0x000fe20008000000 */
[----:B------:R-:W-:Y:S01]  /*1510*/  UMOV UR19, 0x40000040 ;  /* 0x4000004000137882 */ /* 0x000fe20000000000 */
[----:B------:R-:W-:-:S02]  /*1520*/  UMOV UR7, 0x40000040 ;  /* 0x4000004000077882 */ /* 0x000fc40000000000 */
[----:B------:R-:W-:-:S04]  /*1530*/  ULEA UR10, UR36, UR20, 0xc ;  /* 0x00000014240a7291 */ /* 0x000fc8000f8e603f */
[----:B------:R-:W-:Y:S02]  /*1540*/  UIADD3 UR14, UR10, 0x80, URZ ;  /* 0x000000800a0e7890 */ /* 0x000fe4000fffe03f */
[----:B------:R-:W-:Y:S01]  /*1550*/  UIADD3 UR18, UR10, 0x100, URZ ;  /* 0x000001000a127890 */ /* 0x000fe2000fffe03f */
[----:B------:R-:W0:Y:S01]  /*1560*/  LDS R4, [R0+0x38400] ;  /* 0x0384000000047984 */ /* 0x000e220000000800 */
[----:B------:R-:W-:-:S03]  /*1570*/  UIADD3 UR6, UR10, 0x180, URZ ;  /* 0x000001800a067890 */ /* 0x000fc6000fffe03f */
        /* <DEDUP_REMOVED lines=128> */
[----:B------:R-:W-:-:S06]  /*1d80*/  FMUL.FTZ R151, R151, R5 ;  /* 0x0000000597977220 */ /* 0x000fcc0000410000 */
[----:B------:R-:W-:-:S06]  /*1d90*/  WARPGROUP.ARRIVE ;  /* 0x00000000000079c5 */ /* 0x000fcc0000000000 */
        /* <DEDUP_REMOVED lines=12> */
[----:B------:R-:W-:Y:S01]  /*1e60*/  HGMMA.64x256x16.F32 R24, gdesc[UR4].tnspB, R24, gsb0 ;  /* 0x43e00000041879f0 */ /* 0x000fe20008000818 */
[----:B------:R-:W-:-:S06]  /*1e70*/  USEL UR6, URZ, 0x1, UP0 ;  /* 0x000000013f067887 */ /* 0x000fcc0008000000 */
[----:B------:R-:W-:Y:S01]  /*1e80*/  LOP3.LUT R2, R2, UR6, RZ, 0x3c, !PT ;  /* 0x0000000602027c12 */ /* 0x000fe2000f8e3cff */
[----:B------:R-:W-:Y:S02]  /*1e90*/  WARPGROUP.DEPBAR.LE gsb0, 0x0 ;  /* 0x00008000000079c5 */ /* 0x000fe40000010000 */
[----:B------:R-:W-:Y:S06]  /*1ea0*/  BAR.ARV 0xf, 0x100 ;  /* 0x03c4000000007b1d */ /* 0x000fec0000002000 */
[----:B------:R-:W-:Y:S05]  /*1eb0*/  @!P1 BRA `(.L_x_178) ;  /* 0x0000000000049947 */ /* 0x000fea0003800000 */
[----:B------:R-:W-:Y:S01]  /*1ec0*/  BPT.TRAP 0x1 ;  /* 0x000000040000795c */ /* 0x000fe20000300000 */
.L_x_178:
[----:B------:R-:W-:-:S04]  /*1ed0*/  ULEA UR6, UR36, UR38, 0x3 ;  /* 0x0000002624067291 */ /* 0x000fc8000f8e183f */
[----:B------:R-:W-:-:S04]  /*1ee0*/  UIADD3 UR6, UR6, 0x38860, URZ ;  /* 0x0003886006067890 */ /* 0x000fc8000fffe03f */
[----:B------:R-:W-:-:S09]  /*1ef0*/  UPRMT UR6, UR37, 0x654, UR6 ;  /* 0x0000065425067896 */ /* 0x000fd20008000006 */
[----:B------:R-:W-:Y:S01]  /*1f00*/  SYNCS.ARRIVE.TRANS64.RED.A1T0 RZ, [UR6], RZ ;  /* 0x000000ffffff79a7 */ /* 0x000fe20008100406 */
[----:B------:R-:W-:Y:S05]  /*1f10*/  @P0 BRA `(.L_x_179) ;  /* 0xfffffff400500947 */ /* 0x000fea000383ffff */
.L_x_177:
[----:B------:R-:W-:Y:S01]  /*1f20*/  BAR.SYNC.DEFER_BLOCKING 0xe, 0x100 ;  /* 0x0384000000007b1d */ /* 0x000fe20000010000 */
[----:B------:R-:W-:Y:S01]  /*1f30*/  MOV R3, UR36 ;  /* 0x0000002400037c02 */ /* 0x000fe20008000f00 */
[----:B------:R-:W-:-:S04]  /*1f40*/  UIADD3 UR36, UR36, 0x1, URZ ;  /* 0x0000000124247890 */ /* 0x000fc8000fffe03f */
[----:B------:R-:W-:Y:S01]  /*1f50*/  IMAD R0, R3, 0x40, R16 ;  /* 0x0000004003007824 */ /* 0x000fe200078e0210 */
[----:B------:R-:W-:-:S04]  /*1f60*/  UISETP.NE.AND UP0, UPT, UR36, 0x2, UPT ;  /* 0x000000022400788c */ /* 0x000fc8000bf05270 */
[----:B------:R-:W-:Y:S01]  /*1f70*/  LEA R4, R0, UR38, 0x2 ;  /* 0x0000002600047c11 */ /* 0x000fe2000f8e10ff */
[----:B------:R-:W-:Y:S02]  /*1f80*/  USEL UR4, URZ, 0x1, UP0 ;  /* 0x000000013f047887 */ /* 0x000fe40008000000 */
[----:B------:R-:W-:-:S04]  /*1f90*/  USEL UR36, UR36, URZ, UP0 ;  /* 0x0000003f24247287 */ /* 0x000fc80008000000 */
[----:B------:R-:W-:Y:S01]  /*1fa0*/  LOP3.LUT R2, R2, UR4, RZ, 0x3c, !PT ;  /* 0x0000000402027c12 */ /* 0x000fe2000f8e3cff */
        /* <DEDUP_REMOVED lines=130> */
[----:B------:R-:W-:-:S02]  /*27d0*/  IMAD.MOV.U32 R0, RZ, RZ, RZ ;  /* 0x000000ffff007224 */ /* 0x000fc400078e00ff */
[----:B------:R-:W-:Y:S01]  /*27e0*/  IMAD.MOV.U32 R3, RZ, RZ, RZ ;  /* 0x000000ffff037224 */ /* 0x000fe200078e00ff */
[----:B------:R-:W-:Y:S06]  /*27f0*/  BAR.ARV 0xf, 0x100 ;  /* 0x03c4000000007b1d */ /* 0x000fec0000002000 */
[----:B------:R-:W-:Y:S05]  /*2800*/  BRA `(.L_x_180) ;  /* 0x0000006400307947 */ /* 0x000fea0003800000 */
.L_x_175:
[----:B------:R-:W0:Y:S02]  /*2810*/  SHFL.IDX PT, R0, R214, RZ, 0x1f ;  /* 0x00001fffd6007589 */ /* 0x000e2400000e0000 */
[----:B0-----:R-:W-:Y:S01]  /*2820*/  R2UR UR4, R0 ;  /* 0x00000000000472ca */ /* 0x001fe200000e0000 */
[----:B------:R-:W-:-:S05]  /*2830*/  VIADD R0, R152, 0x3f ;  /* 0x0000003f98007836 */ /* 0x000fca0000000000 */
[----:B------:R-:W-:-:S04]  /*2840*/  SHF.R.S32.HI R3, RZ, 0x1f, R0 ;  /* 0x0000001fff037819 */ /* 0x000fc80000011400 */
[----:B------:R-:W-:-:S03]  /*2850*/  LEA.HI R3, R3, R0, RZ, 0x6 ;  /* 0x0000000003037211 */ /* 0x000fc600078f30ff */
[----:B------:R-:W-:Y:S01]  /*2860*/  ULEA.HI UR5, UR4, UR4, URZ, 0x1 ;  /* 0x0000000404057291 */ /* 0x000fe2000f8f083f */
[----:B------:R-:W-:-:S03]  /*2870*/  SHF.R.S32.HI R153, RZ, 0x6, R3 ;  /* 0x00000006ff997819 */ /* 0x000fc60000011403 */
        /* <DEDUP_REMOVED lines=13> */
[----:B------:R-:W-:Y:S01]  /*2950*/  IMAD.U32 R4, RZ, RZ, UR4 ;  /* 0x00000004ff047e24 */ /* 0x000fe2000f8e00ff */
[----:B------:R0:W1:Y:S01]  /*2960*/  LDC.64 R14, c[0x4][R0] ;  /* 0x01000000000e7b82 */ /* 0x0000620000000a00 */
[----:B------:R-:W-:Y:S01]  /*2970*/  IMAD.U32 R5, RZ, RZ, UR5 ;  /* 0x00000005ff057e24 */ /* 0x000fe2000f8e00ff */
[----:B------:R-:W-:Y:S01]  /*2980*/  ULDC.64 UR4, c[0x4][0x98] ;  /* 0x0100260000047ab9 */ /* 0x000fe20000000a00 */
        /* <DEDUP_REMOVED lines=8> */
[----:B-1----:R-:W-:Y:S05]  /*2a10*/  CALL.ABS.NOINC R14 ;  /* 0x000000000e007343 */ /* 0x002fea0003c00000 */
.L_x_181:
[----:B------:R-:W-:Y:S02]  /*2a20*/  LEA.HI R0, R207, R207, RZ, 0x1 ;  /* 0x000000cfcf007211 */ /* 0x000fe400078f08ff */
[----:B------:R-:W-:Y:S02]  /*2a30*/  ISETP.NE.AND P0, PT, R17, 0x3, PT ;  /* 0x000000031100780c */ /* 0x000fe40003f05270 */
[----:B------:R-:W-:-:S05]  /*2a40*/  LOP3.LUT R0, R0, 0xfffffffe, RZ, 0xc0, !PT ;  /* 0xfffffffe00007812 */ /* 0x000fca00078ec0ff */
[----:B------:R-:W-:-:S05]  /*2a50*/  IMAD.IADD R0, R207, 0x1, -R0 ;  /* 0x00000001cf007824 */ /* 0x000fca00078e0a00 */
[----:B------:R-:W-:-:S04]  /*2a60*/  SHF.L.U32 R4, R0, 0x1f, RZ ;  /* 0x0000001f00047819 */ /* 0x000fc800000006ff */
[----:B------:R-:W0:Y:S02]  /*2a70*/  SYNCS.PHASECHK.TRANS64.TRYWAIT P1, [UR38+0x38800], R4 ;  /* 0x03880004ff0075a7 */ /* 0x000e240008020166 */
[----:B0-----:R-:W-:Y:S05]  /*2a80*/  @!P1 BRA `(.L_x_182) ;  /* 0x000000cc00c89947 */ /* 0x001fea0003800000 */
.L_x_263:
[----:B------:R-:W-:Y:S05]  /*2a90*/  @!P0 BRA `(.L_x_183) ;  /* 0x0000000000048947 */ /* 0x000fea0003800000 */
[----:B------:R-:W-:Y:S01]  /*2aa0*/  BPT.TRAP 0x1 ;  /* 0x000000040000795c */ /* 0x000fe20000300000 */
.L_x_183:
[----:B0-----:R-:W-:Y:S01]  /*2ab0*/  IMAD.U32 R3, RZ, RZ, UR36 ;  /* 0x00000024ff037e24 */ /* 0x001fe2000f8e00ff */
[----:B------:R-:W-:-:S04]  /*2ac0*/  SHF.L.U32 R6, R2, 0x1f, RZ ;  /* 0x0000001f02067819 */ /* 0x000fc800000006ff */
[----:B------:R-:W-:-:S04]  /*2ad0*/  LEA R3, R3, UR38, 0x3 ;  /* 0x0000002603037c11 */ /* 0x000fc8000f8e18ff */
[----:B------:R0:W1:Y:S01]  /*2ae0*/  SYNCS.PHASECHK.TRANS64.TRYWAIT P1, [R3+URZ+0x38830], R6 ;  /* 0x03883006030075a7 */ /* 0x000062000802017f */
[----:B------:R-:W-:Y:S05]  /*2af0*/  @!P0 BRA `(.L_x_184) ;  /* 0x0000000000048947 */ /* 0x000fea0003800000 */
[----:B------:R-:W-:Y:S01]  /*2b00*/  BPT.TRAP 0x1 ;  /* 0x000000040000795c */ /* 0x000fe20000300000 */
.L_x_184:
[----:B-1----:R-:W-:Y:S05]  /*2b10*/  @P1 BRA `(.L_x_185) ;  /* 0x0000000000081947 */ /* 0x002fea0003800000 */
[----:B------:R-:W1:Y:S02]  /*2b20*/  SYNCS.PHASECHK.TRANS64.TRYWAIT P1, [R3+URZ+0x38830], R6 ;  /* 0x03883006030075a7 */ /* 0x000e64000802017f */
[----:B-1----:R-:W-:Y:S05]  /*2b30*/  @!P1 BRA `(.L_x_186) ;  /* 0x000000cc00b49947 */ /* 0x002fea0003800000 */
.L_x_185:
[----:B------:R-:W-:-:S04]  /*2b40*/  UIADD3 UR4, UR38, 0x22400, URZ ;  /* 0x0002240026047890 */ /* 0x000fc8000fffe03f */
[----:B------:R-:W-:-:S04]  /*2b50*/  USHF.R.U32.HI UR4, URZ, 0x4, UR4 ;  /* 0x000000043f047899 */ /* 0x000fc80008011604 */
[----:B------:R-:W-:-:S06]  /*2b60*/  ULOP3.LUT UR4, UR4, 0x3fff, URZ, 0xc0, !UPT ;  /* 0x00003fff04047892 */ /* 0x000fcc000f8ec03f */
[----:B------:R-:W-:Y:S01]  /*2b70*/  IMAD.U32 R0, RZ, RZ, UR4 ;  /* 0x00000004ff007e24 */ /* 0x000fe2000f8e00ff */
        /* <DEDUP_REMOVED lines=11> */
[----:B------:R-:W-:Y:S01]  /*2c30*/  UMOV UR15, 0x40000040 ;  /* 0x40000040000f7882 */ /* 0x000fe20000000000 */
[----:B------:R-:W-:-:S02]  /*2c40*/  UMOV UR13, 0x40000040 ;  /* 0x40000040000d7882 */ /* 0x000fc40000000000 */
[----:B------:R-:W-:Y:S02]  /*2c50*/  ULEA UR6, UR36, UR6, 0x9 ;  /* 0x0000000624067291 */ /* 0x000fe4000f8e483f */
[----:B------:R-:W-:Y:S02]  /*2c60*/  ULOP3.LUT UR4, UR4, 0x10000, URZ, 0xfc, !UPT ;  /* 0x0001000004047892 */ /* 0x000fe4000f8efc3f */
[----:B------:R-:W-:Y:S02]  /*2c70*/  UIADD3 UR10, UR6, 0x2, URZ ;  /* 0x00000002060a7890 */ /* 0x000fe4000fffe03f */
[----:B------:R-:W-:Y:S02]  /*2c80*/  UIADD3 UR8, UR4, 0x2, URZ ;  /* 0x0000000204087890 */ /* 0x000fe4000fffe03f */
[----:B------:R-:W-:Y:S02]  /*2c90*/  UIADD3 UR14, UR6, 0x4, URZ ;  /* 0x00000004060e7890 */ /* 0x000fe4000fffe03f */
[----:B------:R-:W-:-:S02]  /*2ca0*/  UIADD3 UR12, UR4, 0x4, URZ ;  /* 0x00000004040c7890 */ /* 0x000fc4000fffe03f */
[----:B------:R-:W-:Y:S01]  /*2cb0*/  HGMMA.64x64x16.F32 R24, gdesc[UR4], RZ, !UPT, gsb0 ;  /* 0x00e00000041879f0 */ /* 0x000fe2000c0008ff */
[----:B------:R-:W-:Y:S02]  /*2cc0*/  UIADD3 UR18, UR6, 0x6, URZ ;  /* 0x0000000606127890 */ /* 0x000fe4000fffe03f */
[----:B------:R-:W-:Y:S01]  /*2cd0*/  UIADD3 UR16, UR4, 0x6, URZ ;  /* 0x0000000604107890 */ /* 0x000fe2000fffe03f */
[----:B------:R-:W-:Y:S01]  /*2ce0*/  UMOV UR19, 0x40000040 ;  /* 0x4000004000137882 */ /* 0x000fe20000000000 */
        /* <DEDUP_REMOVED lines=11> */
[----:B------:R-:W2:Y:S02]  /*2da0*/  SYNCS.PHASECHK.TRANS64.TRYWAIT P1, [UR38+0x38810], R4 ;  /* 0x03881004ff0075a7 */ /* 0x000ea40008020166 */
[----:B--2---:R-:W-:Y:S05]  /*2db0*/  @!P1 BRA `(.L_x_187) ;  /* 0x000000cc00289947 */ /* 0x004fea0003800000 */
.L_x_264:
[----:B------:R-:W-:Y:S05]  /*2dc0*/  @!P0 BRA `(.L_x_188) ;  /* 0x0000000000048947 */ /* 0x000fea0003800000 */
[----:B------:R-:W-:Y:S01]  /*2dd0*/  BPT.TRAP 0x1 ;  /* 0x000000040000795c */ /* 0x000fe20000300000 */
.L_x_188:
[----:B------:R3:W4:Y:S01]  /*2de0*/  SYNCS.PHASECHK.TRANS64.TRYWAIT P1, [R3+URZ+0x38850], R6 ;  /* 0x03885006030075a7 */ /* 0x000722000802017f */
[----:B------:R-:W-:Y:S05]  /*2df0*/  @!P0 BRA `(.L_x_189) ;  /* 0x0000000000048947 */ /* 0x000fea0003800000 */
[----:B------:R-:W-:Y:S01]  /*2e00*/  BPT.TRAP 0x1 ;  /* 0x000000040000795c */ /* 0x000fe20000300000 */
.L_x_189:
[----:B----4-:R-:W-:Y:S05]  /*2e10*/  @P1 BRA `(.L_x_190) ;  /* 0x0000000000081947 */ /* 0x010fea0003800000 */
[----:B------:R-:W4:Y:S02]  /*2e20*/  SYNCS.PHASECHK.TRANS64.TRYWAIT P1, [R3+URZ+0x38850], R6 ;  /* 0x03885006030075a7 */ /* 0x000f24000802017f */
[----:B----4-:R-:W-:Y:S05]  /*2e30*/  @!P1 BRA `(.L_x_191) ;  /* 0x000000cc00209947 */ /* 0x010fea0003800000 */
.L_x_190:
[----:B------:R-:W-:Y:S01]  /*2e40*/  UIADD3 UR4, UR38, 0x400, URZ ;  /* 0x0000040026047890 */ /* 0x000fe2000fffe03f */
[----:B------:R-:W-:Y:S01]  /*2e50*/  WARPGROUP.ARRIVE ;  /* 0x00000000000079c5 */ /* 0x000fe20000000000 */
[----:B------:R-:W-:-:S05]  /*2e60*/  UIADD3 UR5, UR38, 0x26400, URZ ;  /* 0x0002640026057890 */ /* 0x000fca000fffe03f */
[----:B--2---:R-:W2:Y:S01]  /*2e70*/  S2R R4, SR_TID.X ;  /* 0x0000000000047919 */ /* 0x004ea20000002100 */
[----:B------:R-:W-:Y:S02]  /*2e80*/  USHF.R.U32.HI UR4, URZ, 0x4, UR4 ;  /* 0x000000043f047899 */ /* 0x000fe40008011604 */
[----:B------:R-:W-:Y:S02]  /*2e90*/  USHF.R.U32.HI UR5, URZ, 0x4, UR5 ;  /* 0x000000043f057899 */ /* 0x000fe40008011605 */
[----:B------:R-:W-:Y:S02]  /*2ea0*/  ULOP3.LUT UR4, UR4, 0x3fff, URZ, 0xc0, !UPT ;  /* 0x00003fff04047892 */ /* 0x000fe4000f8ec03f */
[----:B------:R-:W-:Y:S02]  /*2eb0*/  ULOP3.LUT UR5, UR5, 0x3fff, URZ, 0xc0, !UPT ;  /* 0x00003fff05057892 */ /* 0x000fe4000f8ec03f */
[----:B------:R-:W-:Y:S02]  /*2ec0*/  ULOP3.LUT UR4, UR4, 0x10000, URZ, 0xfc, !UPT ;  /* 0x0001000004047892 */ /* 0x000fe4000f8efc3f */
[----:B------:R-:W-:-:S02]  /*2ed0*/  ULOP3.LUT UR6, UR5, 0x10000, URZ, 0xfc, !UPT ;  /* 0x0001000005067892 */ /* 0x000fc4000f8efc3f */
[----:B------:R-:W-:Y:S01]  /*2ee0*/  ULEA UR5, UR36, UR4, 0xc ;  /* 0x0000000424057291 */ /* 0x000fe2000f8e603f */
[----:B------:R-:W-:Y:S01]  /*2ef0*/  UMOV UR21, 0x40000040 ;  /* 0x4000004000157882 */ /* 0x000fe20000000000 */
[----:B------:R-:W-:Y:S01]  /*2f00*/  UMOV UR23, 0x40000040 ;  /* 0x4000004000177882 */ /* 0x000fe20000000000 */
[----:B------:R-:W-:Y:S02]  /*2f10*/  UIADD3 UR14, UR6, 0x800, URZ ;  /* 0x00000800060e7890 */ /* 0x000fe4000fffe03f */
[----:B------:R-:W-:Y:S02]  /*2f20*/  UMOV UR20, UR6 ;  /* 0x0000000600147c82 */ /* 0x000fe40008000000 */
[----:B------:R-:W-:Y:S01]  /*2f30*/  UMOV UR22, UR5 ;  /* 0x0000000500167c82 */ /* 0x000fe20008000000 */
[----:B------:R-:W-:Y:S01]  /*2f40*/  UIADD3 UR15, UR5, 0x800, URZ ;  /* 0x00000800050f7890 */ /* 0x000fe2000fffe03f */
[----:B------:R-:W-:Y:S01]  /*2f50*/  HGMMA.64x64x16.F32 R24, gdesc[UR20], R24, gsb0 ;  /* 0x00e00000141879f0 */ /* 0x000fe20008000818 */
[----:B------:R-:W-:-:S02]  /*2f60*/  UIADD3 UR20, UR6, 0x2, URZ ;  /* 0x0000000206147890 */ /* 0x000fc4000fffe03f */
[----:B------:R-:W-:Y:S01]  /*2f70*/  UIADD3 UR22, UR5, 0x2, URZ ;  /* 0x0000000205167890 */ /* 0x000fe2000fffe03f */
[----:B------:R-:W-:Y:S01]  /*2f80*/  UMOV UR21, 0x40000040 ;  /* 0x4000004000157882 */ /* 0x000fe20000000000 */
[----:B------:R-:W-:Y:S01]  /*2f90*/  UMOV UR23, 0x40000040 ;  /* 0x4000004000177882 */ /* 0x000fe20000000000 */
[----:B--2---:R-:W-:-:S06]  /*2fa0*/  SHF.R.U32.HI R4, RZ, 0x7, R4 ;  /* 0x00000007ff047819 */ /* 0x004fcc0000011604 */
[----:B------:R-:W2:Y:S02]  /*2fb0*/  SHFL.IDX PT, R4, R4, RZ, 0x1f ;  /* 0x00001fff04047589 */ /* 0x000ea400000e0000 */
[----:B--2---:R-:W-:-:S13]  /*2fc0*/  R2UR UR7, R4 ;  /* 0x00000000040772ca */ /* 0x004fda00000e0000 */
[----:B------:R-:W-:-:S03]  /*2fd0*/  UISETP.GT.AND UP0, UPT, UR7, 0x7f, UPT ;  /* 0x0000007f0700788c */ /* 0x000fc6000bf04270 */
[----:B------:R-:W-:Y:S01]  /*2fe0*/  UMOV UR7, 0x4 ;  /* 0x0000000400077882 */ /* 0x000fe20000000000 */
[----:B------:R-:W-:Y:S02]  /*2ff0*/  USEL UR11, URZ, 0x2, !UP0 ;  /* 0x000000023f0b7887 */ /* 0x000fe4000c000000 */
[----:B------:R-:W-:Y:S02]  /*3000*/  USEL UR10, UR7, 0x2, UP0 ;  /* 0x00000002070a7887 */ /* 0x000fe40008000000 */
[----:B------:R-:W-:Y:S01]  /*3010*/  USEL UR7, UR7, 0x6, !UP0 ;  /* 0x0000000607077887 */ /* 0x000fe2000c000000 */
[----:B------:R-:W-:Y:S02]  /*3020*/  WARPGROUP.DEPBAR.LE gsb0, 0x0 ;  /* 0x00008000000079c5 */ /* 0x000fe40000010000 */
[----:B------:R-:W-:-:S06]  /*3030*/  WARPGROUP.ARRIVE ;  /* 0x00000000000079c5 */ /* 0x000fcc0000000000 */
[----:B------:R-:W-:Y:S01]  /*3040*/  HGMMA.64x64x16.F32 R24, gdesc[UR20], R24, gsb0 ;  /* 0x00e00000141879f0 */ /* 0x000fe20008000818 */
[----:B------:R-:W-:Y:S02]  /*3050*/  UIADD3 UR20, UR6, 0x4, URZ ;  /* 0x0000000406147890 */ /* 0x000fe4000fffe03f */
[----:B------:R-:W-:Y:S01]  /*3060*/  UIADD3 UR22, UR5, 0x4, URZ ;  /* 0x0000000405167890 */ /* 0x000fe2000fffe03f */
[----:B------:R-:W-:Y:S01]  /*3070*/  UMOV UR21, 0x40000040 ;  /* 0x4000004000157882 */ /* 0x000fe20000000000 */
[----:B------:R-:W-:Y:S01]  /*3080*/  UMOV UR23, 0x40000040 ;  /* 0x4000004000177882 */ /* 0x000fe20000000000 */
        /* <DEDUP_REMOVED lines=94> */
[----:B------:R-:W-:Y:S02]  /*3670*/  UIADD3 UR20, UR11, UR14, URZ ;  /* 0x0000000e0b147290 */ /* 0x000fe4000fffe03f */
[----:B------:R-:W-:Y:S01]  /*3680*/  UIADD3 UR22, UR11, UR15, URZ ;  /* 0x0000000f0b167290 */ /* 0x000fe2000fffe03f */
        /* <DEDUP_REMOVED lines=16> */
[----:B------:R-:W-:Y:S01]  /*3790*/  UMOV UR14, 0x28 ;  /* 0x00000028000e7882 */ /* 0x000fe20000000000 */
[----:B------:R-:W-:Y:S01]  /*37a0*/  UMOV UR15, 0xa00 ;  /* 0x00000a00000f7882 */ /* 0x000fe20000000000 */
[----:B------:R-:W-:Y:S02]  /*37b0*/  USEL UR14, UR14, 0x26, UP0 ;  /* 0x000000260e0e7887 */ /* 0x000fe40008000000 */
[----:B------:R-:W-:-:S02]  /*37c0*/  USEL UR15, UR15, 0x980, UP0 ;  /* 0x000009800f0f7887 */ /* 0x000fc40008000000 */
[----:B------:R-:W-:Y:S02]  /*37d0*/  ULOP3.LUT UR14, UR14, 0x6, URZ, 0xc0, !UPT ;  /* 0x000000060e0e7892 */ /* 0x000fe4000f8ec03f */
[----:B------:R-:W-:Y:S01]  /*37e0*/  ULOP3.LUT UR15, UR15, 0xa00, URZ, 0xc0, !UPT ;  /* 0x00000a000f0f7892 */ /* 0x000fe2000f8ec03f */
[----:B------:R-:W-:Y:S02]  /*37f0*/  WARPGROUP.DEPBAR.LE gsb0, 0x0 ;  /* 0x00008000000079c5 */ /* 0x000fe40000010000 */
[----:B------:R-:W-:-:S06]  /*3800*/  WARPGROUP.ARRIVE ;  /* 0x00000000000079c5 */ /* 0x000fcc0000000000 */
[----:B------:R-:W-:Y:S01]  /*3810*/  HGMMA.64x64x16.F32 R24, gdesc[UR20], R24, gsb0 ;  /* 0x00e00000141879f0 */ /* 0x000fe20008000818 */
[----:B------:R-:W-:Y:S02]  /*3820*/  UIADD3 UR20, UR14, UR15, UR6 ;  /* 0x0000000f0e147290 */ /* 0x000fe4000fffe006 */
[----:B------:R-:W-:Y:S01]  /*3830*/  UIADD3 UR22, UR14, UR15, UR5 ;  /* 0x0000000f0e167290 */ /* 0x000fe2000fffe005 */
[----:B------:R-:W-:Y:S01]  /*3840*/  UMOV UR21, 0x40000040 ;  /* 0x4000004000157882 */ /* 0x000fe20000000000 */
[----:B------:R-:W-:Y:S01]  /*3850*/  UMOV UR23, 0x40000040 ;  /* 0x4000004000177882 */ /* 0x000fe20000000000 */
[----:B------:R-:W-:Y:S02]  /*3860*/  UIADD3 UR14, UR6, 0xa00, URZ ;  /* 0x00000a00060e7890 */ /* 0x000fe4000fffe03f */
[----:B------:R-:W-:Y:S01]  /*3870*/  UIADD3 UR15, UR5, 0xa00, URZ ;  /* 0x00000a00050f7890 */ /* 0x000fe2000fffe03f */
        /* <DEDUP_REMOVED lines=86> */
[----:B------:R-:W-:Y:S02]  /*3de0*/  UMOV UR10, 0x1000 ;  /* 0x00001000000a7882 */ /* 0x000fe40000000000 */
[----:B------:R-:W-:-:S04]  /*3df0*/  USEL UR10, UR10, 0xf80, UP0 ;  /* 0x00000f800a0a7887 */ /* 0x000fc80008000000 */
[----:B------:R-:W-:Y:S01]  /*3e00*/  ULOP3.LUT UR10, UR10, 0x1e00, URZ, 0xc0, !UPT ;  /* 0x00001e000a0a7892 */ /* 0x000fe2000f8ec03f */
        /* <DEDUP_REMOVED lines=17> */
[----:B------:R-:W-:Y:S02]  /*3f20*/  WARPGROUP.DEPBAR.LE gsb0, 0x0 ;  /* 0x00008000000079c5 */ /* 0x000fe40000010000 */
[----:B------:R-:W-:-:S06]  /*3f30*/  WARPGROUP.ARRIVE ;  /* 0x00000000000079c5 */ /* 0x000fcc0000000000 */
[----:B------:R-:W-:Y:S03]  /*3f40*/  HGMMA.64x64x16.F32 R24, gdesc[UR20], R24, gsb0 ;  /* 0x00e00000141879f0 */ /* 0x000fe60008000818 */
[----:B------:R-:W-:Y:S02]  /*3f50*/  WARPGROUP.DEPBAR.LE gsb0, 0x0 ;  /* 0x00008000000079c5 */ /* 0x000fe40000010000 */
[----:B------:R-:W-:Y:S05]  /*3f60*/  @!P0 BRA `(.L_x_192) ;  /* 0x0000000000048947 */ /* 0x000fea0003800000 */
[----:B------:R-:W-:Y:S01]  /*3f70*/  BPT.TRAP 0x1 ;  /* 0x000000040000795c */ /* 0x000fe20000300000 */
.L_x_192:
[----:B------:R-:W-:Y:S01]  /*3f80*/  ULDC UR5, c[0x0][0xad0] ;  /* 0x0002b40000057ab9 */ /* 0x000fe20000000800 */
[----:B------:R-:W-:Y:S02]  /*3f90*/  IMAD R4, R153, -0x40, R152 ;  /* 0xffffffc099047824 */ /* 0x000fe400078e0298 */
[----:B------:R-:W-:Y:S01]  /*3fa0*/  FMUL.FTZ R24, R24, UR5 ;  /* 0x0000000518187c20 */ /* 0x000fe20008410000 */
[----:B------:R-:W-:Y:S01]  /*3fb0*/  FMUL.FTZ R25, R25, UR5 ;  /* 0x0000000519197c20 */ /* 0x000fe20008410000 */
[----:B------:R-:W-:Y:S01]  /*3fc0*/  FMUL.FTZ R28, R28, UR5 ;  /* 0x000000051c1c7c20 */ /* 0x000fe20008410000 */
[----:B------:R-:W-:Y:S01]  /*3fd0*/  FMUL.FTZ R29, R29, UR5 ;  /* 0x000000051d1d7c20 */ /* 0x000fe20008410000 */
[----:B------:R-:W-:Y:S01]  /*3fe0*/  FMUL.FTZ R32, R32, UR5 ;  /* 0x0000000520207c20 */ /* 0x000fe20008410000 */
[----:B------:R-:W-:Y:S01]  /*3ff0*/  FMUL.FTZ R26, R26, UR5 ;  /* 0x000000051a1a7c20 */ /* 0x000fe20008410000 */
[----:B------:R-:W2:Y:S01]  /*4000*/  MUFU.TANH R24, R24 ;  /* 0x0000001800187308 */ /* 0x000ea20000002400 */
[----:B------:R-:W-:Y:S01]  /*4010*/  IADD3 R4, -R19, 0x40, R4 ;  /* 0x0000004013047810 */ /* 0x000fe20007ffe104 */
[----:B------:R-:W-:Y:S01]  /*4020*/  FMUL.FTZ R33, R33, UR5 ;  /* 0x0000000521217c20 */ /* 0x000fe20008410000 */
[----:B------:R-:W-:Y:S01]  /*4030*/  FMUL.FTZ R27, R27, UR5 ;  /* 0x000000051b1b7c20 */ /* 0x000fe20008410000 */
[----:B------:R-:W-:Y:S01]  /*4040*/  FMUL.FTZ R36, R36, UR5 ;  /* 0x0000000524247c20 */ /* 0x000fe20008410000 */
[----:B------:R-:W-:Y:S01]  /*4050*/  ISETP.GT.AND P5, PT, R4, RZ, PT ;  /* 0x000000ff0400720c */ /* 0x000fe20003fa4270 */
[----:B------:R-:W-:Y:S01]  /*4060*/  FMUL.FTZ R30, R30, UR5 ;  /* 0x000000051e1e7c20 */ /* 0x000fe20008410000 */
[C---:B------:R-:W-:Y:S01]  /*4070*/  ISETP.GT.AND P4, PT, R4.reuse, 0x1, PT ;  /* 0x000000010400780c */ /* 0x040fe20003f84270 */
[----:B------:R-:W5:Y:S01]  /*4080*/  MUFU.TANH R25, R25 ;  /* 0x0000001900197308 */ /* 0x000f620000002400 */
[C---:B------:R-:W-:Y:S01]  /*4090*/  ISETP.GT.AND P3, PT, R4.reuse, 0x8, PT ;  /* 0x000000080400780c */ /* 0x040fe20003f64270 */
[----:B------:R-:W-:Y:S01]  /*40a0*/  FMUL.FTZ R37, R37, UR5 ;  /* 0x0000000525257c20 */ /* 0x000fe20008410000 */
[----:B------:R-:W-:Y:S01]  /*40b0*/  FMUL.FTZ R31, R31, UR5 ;  /* 0x000000051f1f7c20 */ /* 0x000fe20008410000 */
[----:B------:R-:W-:Y:S01]  /*40c0*/  ISETP.GT.AND P2, PT, R4, 0x9, PT ;  /* 0x000000090400780c */ /* 0x000fe20003f44270 */
[----:B------:R-:W-:Y:S01]  /*40d0*/  FMUL.FTZ R40, R40, UR5 ;  /* 0x0000000528287c20 */ /* 0x000fe20008410000 */
[----:B------:R-:W-:Y:S01]  /*40e0*/  FMUL.FTZ R34, R34, UR5 ;  /* 0x0000000522227c20 */ /* 0x000fe20008410000 */
[----:B------:R-:W-:Y:S01]  /*40f0*/  ISETP.GT.AND P1, PT, R4, 0x10, PT ;  /* 0x000000100400780c */ /* 0x000fe20003f24270 */
[----:B------:R-:W0:Y:S01]  /*4100*/  MUFU.TANH R28, R28 ;  /* 0x0000001c001c7308 */ /* 0x000e220000002400 */
[----:B--2---:R-:W-:Y:S01]  /*4110*/  FSEL R24, R24, -INF , P5 ;  /* 0xff80000018187808 */ /* 0x004fe20002800000 */
[----:B------:R-:W-:Y:S01]  /*4120*/  FMUL.FTZ R41, R41, UR5 ;  /* 0x0000000529297c20 */ /* 0x000fe20008410000 */
[----:B------:R-:W-:Y:S01]  /*4130*/  FMUL.FTZ R35, R35, UR5 ;  /* 0x0000000523237c20 */ /* 0x000fe20008410000 */
[----:B------:R-:W-:Y:S01]  /*4140*/  ISETP.GT.AND P6, PT, R4, 0x11, PT ;  /* 0x000000110400780c */ /* 0x000fe20003fc4270 */
[----:B------:R-:W-:Y:S01]  /*4150*/  FMUL.FTZ R44, R44, UR5 ;  /* 0x000000052c2c7c20 */ /* 0x000fe20008410000 */
[----:B------:R-:W-:Y:S01]  /*4160*/  FMUL.FTZ R38, R38, UR5 ;  /* 0x0000000526267c20 */ /* 0x000fe20008410000 */
[----:B------:R-:W-:Y:S01]  /*4170*/  FMUL.FTZ R45, R45, UR5 ;  /* 0x000000052d2d7c20 */ /* 0x000fe20008410000 */
[----:B------:R-:W2:Y:S01]  /*4180*/  MUFU.TANH R29, R29 ;  /* 0x0000001d001d7308 */ /* 0x000ea20000002400 */
[----:B-----5:R-:W-:Y:S01]  /*4190*/  FSEL R25, R25, -INF , P4 ;  /* 0xff80000019197808 */ /* 0x020fe20002000000 */
[----:B------:R-:W-:Y:S01]  /*41a0*/  FMUL.FTZ R39, R39, UR5 ;  /* 0x0000000527277c20 */ /* 0x000fe20008410000 */
[----:B------:R-:W-:Y:S01]  /*41b0*/  FMUL.FTZ R48, R48, UR5 ;  /* 0x0000000530307c20 */ /* 0x000fe20008410000 */
[----:B------:R-:W-:Y:S01]  /*41c0*/  FMUL.FTZ R42, R42, UR5 ;  /* 0x000000052a2a7c20 */ /* 0x000fe20008410000 */
[----:B------:R-:W-:Y:S01]  /*41d0*/  FMNMX.FTZ R5, R24, R25, !PT ;  /* 0x0000001918057209 */ /* 0x000fe20007810000 */
[----:B------:R-:W-:Y:S01]  /*41e0*/  FMUL.FTZ R49, R49, UR5 ;  /* 0x0000000531317c20 */ /* 0x000fe20008410000 */
[----:B------:R-:W-:Y:S01]  /*41f0*/  FMUL.FTZ R43, R43, UR5 ;  /* 0x000000052b2b7c20 */ /* 0x000fe20008410000 */
[----:B------:R-:W5:Y:S01]  /*4200*/  MUFU.TANH R32, R32 ;  /* 0x0000002000207308 */ /* 0x000f620000002400 */
[----:B0-----:R-:W-:Y:S01]  /*4210*/  FSEL R28, R28, -INF , P3 ;  /* 0xff8000001c1c7808 */ /* 0x001fe20001800000 */
[----:B------:R-:W-:Y:S01]  /*4220*/  FMUL.FTZ R52, R52, UR5 ;  /* 0x0000000534347c20 */ /* 0x000fe20008410000 */
[----:B------:R-:W-:Y:S01]  /*4230*/  FMUL.FTZ R53, R53, UR5 ;  /* 0x0000000535357c20 */ /* 0x000fe20008410000 */
[----:B------:R-:W-:Y:S01]  /*4240*/  FMUL.FTZ R46, R46, UR5 ;  /* 0x000000052e2e7c20 */ /* 0x000fe20008410000 */
[----:B------:R-:W-:Y:S01]  /*4250*/  FMNMX.FTZ R5, R28, R5, !PT ;  /* 0x000000051c057209 */ /* 0x000fe20007810000 */
[----:B------:R-:W-:Y:S01]  /*4260*/  FMUL.FTZ R47, R47, UR5 ;  /* 0x000000052f2f7c20 */ /* 0x000fe20008410000 */
[----:B------:R-:W-:Y:S01]  /*4270*/  FMUL.FTZ R50, R50, UR5 ;  /* 0x0000000532327c20 */ /* 0x000fe20008410000 */
[----:B------:R-:W0:Y:S01]  /*4280*/  MUFU.TANH R26, R26 ;  /* 0x0000001a001a7308 */ /* 0x000e220000002400 */
[----:B--2---:R-:W-:Y:S01]  /*4290*/  FSEL R10, R29, -INF , P2 ;  /* 0xff8000001d0a7808 */ /* 0x004fe20001000000 */
[----:B------:R-:W-:Y:S01]  /*42a0*/  FMUL.FTZ R51, R51, UR5 ;  /* 0x0000000533337c20 */ /* 0x000fe20008410000 */
[----:B------:R-:W-:Y:S01]  /*42b0*/  FMUL.FTZ R54, R54, UR5 ;  /* 0x0000000536367c20 */ /* 0x000fe20008410000 */
[----:B------:R-:W-:Y:S01]  /*42c0*/  ULDC UR7, c[0x0][0xa80] ;  /* 0x0002a00000077ab9 */ /* 0x000fe20000000800 */
[----:B------:R-:W-:Y:S01]  /*42d0*/  FMNMX.FTZ R5, R10, R5, !PT ;  /* 0x000000050a057209 */ /* 0x000fe20007810000 */
[----:B------:R-:W-:Y:S01]  /*42e0*/  FMUL.FTZ R55, R55, UR5 ;  /* 0x0000000537377c20 */ /* 0x000fe20008410000 */
[----:B------:R-:W-:Y:S01]  /*42f0*/  ULOP3.LUT UR5, UR44, 0x2000000, URZ, 0xfc, !UPT ;  /* 0x020000002c057892 */ /* 0x000fe2000f8efc3f */
[----:B------:R-:W2:Y:S01]  /*4300*/  MUFU.TANH R33, R33 ;  /* 0x0000002100217308 */ /* 0x000ea20000002400 */
[----:B-----5:R-:W-:Y:S01]  /*4310*/  FSEL R12, R32, -INF , P1 ;  /* 0xff800000200c7808 */ /* 0x020fe20000800000 */
[----:B------:R-:W-:Y:S01]  /*4320*/  UMOV UR11, 0x40000040 ;  /* 0x40000040000b7882 */ /* 0x000fe20000000000 */
[----:B------:R-:W-:-:S02]  /*4330*/  ULEA UR10, UR36, UR5, 0xc ;  /* 0x00000005240a7291 */ /* 0x000fc4000f8e603f */
[----:B------:R-:W-:Y:S01]  /*4340*/  FMNMX.FTZ R5, R12, R5, !PT ;  /* 0x000000050c057209 */ /* 0x000fe20007810000 */
[----:B------:R-:W-:Y:S01]  /*4350*/  UMOV UR15, 0x40000040 ;  /* 0x40000040000f7882 */ /* 0x000fe20000000000 */
[----:B------:R-:W-:Y:S01]  /*4360*/  UIADD3 UR14, UR10, 0x80, URZ ;  /* 0x000000800a0e7890 */ /* 0x000fe2000fffe03f */
[----:B------:R-:W5:Y:S01]  /*4370*/  MUFU.TANH R27, R27 ;  /* 0x0000001b001b7308 */ /* 0x000f620000002400 */
[----:B0-----:R-:W-:Y:S02]  /*4380*/  FSEL R26, R26, -INF , P5 ;  /* 0xff8000001a1a7808 */ /* 0x001fe40002800000 */
[----:B------:R-:W-:-:S05]  /*4390*/  ISETP.GT.AND P5, PT, R4, 0x18, PT ;  /* 0x000000180400780c */ /* 0x000fca0003fa4270 */
[----:B------:R-:W0:Y:S01]  /*43a0*/  MUFU.TANH R36, R36 ;  /* 0x0000002400247308 */ /* 0x000e220000002400 */
[----:B--2---:R-:W-:-:S04]  /*43b0*/  FSEL R14, R33, -INF , P6 ;  /* 0xff800000210e7808 */ /* 0x004fc80003000000 */
[----:B------:R-:W-:-:S03]  /*43c0*/  FMNMX.FTZ R5, R14, R5, !PT ;  /* 0x000000050e057209 */ /* 0x000fc60007810000 */
[----:B------:R-:W2:Y:S01]  /*43d0*/  MUFU.TANH R30, R30 ;  /* 0x0000001e001e7308 */ /* 0x000ea20000002400 */
[----:B-----5:R-:W-:Y:S02]  /*43e0*/  FSEL R27, R27, -INF , P4 ;  /* 0xff8000001b1b7808 */ /* 0x020fe40002000000 */
[----:B------:R-:W-:-:S05]  /*43f0*/  ISETP.GT.AND P4, PT, R4, 0x19, PT ;  /* 0x000000190400780c */ /* 0x000fca0003f84270 */
[----:B------:R-:W5:Y:S01]  /*4400*/  MUFU.TANH R37, R37 ;  /* 0x0000002500257308 */ /* 0x000f620000002400 */
[----:B0-----:R-:W-:-:S04]  /*4410*/  FSEL R20, R36, -INF , P5 ;  /* 0xff80000024147808 */ /* 0x001fc80002800000 */
[----:B------:R-:W-:-:S03]  /*4420*/  FMNMX.FTZ R5, R20, R5, !PT ;  /* 0x0000000514057209 */ /* 0x000fc60007810000 */
[----:B------:R-:W0:Y:S01]  /*4430*/  MUFU.TANH R31, R31 ;  /* 0x0000001f001f7308 */ /* 0x000e220000002400 */
[----:B--2---:R-:W-:Y:S02]  /*4440*/  FSEL R30, R30, -INF , P3 ;  /* 0xff8000001e1e7808 */ /* 0x004fe40001800000 */
[----:B------:R-:W-:-:S05]  /*4450*/  ISETP.GT.AND P3, PT, R4, 0x20, PT ;  /* 0x000000200400780c */ /* 0x000fca0003f64270 */
[----:B------:R-:W2:Y:S01]  /*4460*/  MUFU.TANH R40, R40 ;  /* 0x0000002800287308 */ /* 0x000ea20000002400 */
[----:B-----5:R-:W-:-:S04]  /*4470*/  FSEL R56, R37, -INF , P4 ;  /* 0xff80000025387808 */ /* 0x020fc80002000000 */
[----:B------:R-:W-:-:S03]  /*4480*/  FMNMX.FTZ R5, R56, R5, !PT ;  /* 0x0000000538057209 */ /* 0x000fc60007810000 */
        /* <DEDUP_REMOVED lines=43> */
[----:B-----5:R-:W-:-:S04]  /*4740*/  FSEL R72, R53, -INF , P2 ;  /* 0xff80000035487808 */ /* 0x020fc80001000000 */
[----:B------:R-:W-:-:S03]  /*4750*/  FMNMX.FTZ R4, R72, R5, !PT ;  /* 0x0000000548047209 */ /* 0x000fc60007810000 */
[----:B------:R-:W5:Y:S01]  /*4760*/  MUFU.TANH R50, R50 ;  /* 0x0000003200327308 */ /* 0x000f620000002400 */
[----:B0-----:R-:W-:Y:S01]  /*4770*/  FSEL R46, R46, -INF , P1 ;  /* 0xff8000002e2e7808 */ /* 0x001fe20000800000 */
[----:B------:R-:W1:Y:S06]  /*4780*/  SHFL.BFLY PT, R5, R4, 0x2, 0x1f ;  /* 0x0c401f0004057f89 */ /* 0x000e6c00000e0000 */
[----:B------:R-:W-:Y:S01]  /*4790*/  MUFU.TANH R51, R51 ;  /* 0x0000003300337308 */ /* 0x000fe20000002400 */
[----:B--2---:R-:W-:-:S07]  /*47a0*/  FSEL R48, R47, -INF , P6 ;  /* 0xff8000002f307808 */ /* 0x004fce0003000000 */
[----:B------:R-:W0:Y:S01]  /*47b0*/  MUFU.TANH R54, R54 ;  /* 0x0000003600367308 */ /* 0x000e220000002400 */
[----:B-----5:R-:W-:-:S07]  /*47c0*/  FSEL R50, R50, -INF , P5 ;  /* 0xff80000032327808 */ /* 0x020fce0002800000 */
[----:B------:R-:W2:Y:S01]  /*47d0*/  MUFU.TANH R55, R55 ;  /* 0x0000003700377308 */ /* 0x000ea20000002400 */
[----:B-1-34-:R-:W-:Y:S02]  /*47e0*/  FMNMX.FTZ R6, R4, R5, !PT ;  /* 0x0000000504067209 */ /* 0x01afe40007810000 */
[----:B------:R-:W-:-:S03]  /*47f0*/  FMNMX.FTZ R5, R26, R27, !PT ;  /* 0x0000001b1a057209 */ /* 0x000fc60007810000 */
[----:B------:R-:W1:Y:S01]  /*4800*/  SHFL.BFLY PT, R7, R6, 0x1, 0x1f ;  /* 0x0c201f0006077f89 */ /* 0x000e6200000e0000 */
[----:B------:R-:W-:Y:S02]  /*4810*/  FMNMX.FTZ R5, R30, R5, !PT ;  /* 0x000000051e057209 */ /* 0x000fe40007810000 */
[----:B0-----:R-:W-:Y:S02]  /*4820*/  FSEL R54, R54, -INF , P3 ;  /* 0xff80000036367808 */ /* 0x001fe40001800000 */
[----:B------:R-:W-:-:S04]  /*4830*/  FMNMX.FTZ R5, R32, R5, !PT ;  /* 0x0000000520057209 */ /* 0x000fc80007810000 */
[----:B------:R-:W-:Y:S02]  /*4840*/  FMNMX.FTZ R5, R34, R5, !PT ;  /* 0x0000000522057209 */ /* 0x000fe40007810000 */
[----:B--2---:R-:W-:Y:S02]  /*4850*/  FSEL R70, R55, -INF , P2 ;  /* 0xff80000037467808 */ /* 0x004fe40001000000 */
[----:B------:R-:W-:-:S04]  /*4860*/  FMNMX.FTZ R5, R36, R5, !PT ;  /* 0x0000000524057209 */ /* 0x000fc80007810000 */
[----:B------:R-:W-:-:S04]  /*4870*/  FMNMX.FTZ R5, R38, R5, !PT ;  /* 0x0000000526057209 */ /* 0x000fc80007810000 */
[----:B------:R-:W-:Y:S02]  /*4880*/  FMNMX.FTZ R5, R40, R5, !PT ;  /* 0x0000000528057209 */ /* 0x000fe40007810000 */
[----:B-1----:R-:W-:Y:S01]  /*4890*/  FMNMX.FTZ R4, R6, R7, !PT ;  /* 0x0000000706047209 */ /* 0x002fe20007810000 */
[----:B------:R-:W-:Y:S01]  /*48a0*/  IMAD.U32 R7, RZ, RZ, UR7 ;  /* 0x00000007ff077e24 */ /* 0x000fe2000f8e00ff */
[----:B------:R-:W-:Y:S02]  /*48b0*/  FMNMX.FTZ R5, R42, R5, !PT ;  /* 0x000000052a057209 */ /* 0x000fe40007810000 */
[C---:B------:R-:W-:Y:S01]  /*48c0*/  FSETP.NEU.FTZ.AND P1, PT, R4.reuse, -INF , PT ;  /* 0xff8000000400780b */ /* 0x040fe20003f3d000 */
[----:B------:R-:W-:Y:S01]  /*48d0*/  FMUL.FTZ R6, R4, R7 ;  /* 0x0000000704067220 */ /* 0x000fe20000410000 */
[----:B------:R-:W-:Y:S02]  /*48e0*/  FMNMX.FTZ R5, R44, R5, !PT ;  /* 0x000000052c057209 */ /* 0x000fe40007810000 */
[----:B------:R-:W-:-:S02]  /*48f0*/  R2UR UR7, R3 ;  /* 0x00000000030772ca */ /* 0x000fc400000e0000 */
[----:B------:R-:W-:Y:S02]  /*4900*/  FMNMX.FTZ R5, R46, R5, !PT ;  /* 0x000000052e057209 */ /* 0x000fe40007810000 */
[----:B------:R-:W-:Y:S02]  /*4910*/  FSEL R29, R6, RZ, P1 ;  /* 0x000000ff061d7208 */ /* 0x000fe40000800000 */
[----:B------:R-:W-:-:S03]  /*4920*/  FMNMX.FTZ R5, R48, R5, !PT ;  /* 0x0000000530057209 */ /* 0x000fc60007810000 */
[-CC-:B------:R-:W-:Y:S01]  /*4930*/  FFMA.FTZ R6, R24, R7.reuse, -R29.reuse ;  /* 0x0000000718067223 */ /* 0x180fe2000001081d */
[----:B------:R-:W-:Y:S01]  /*4940*/  FSEL R24, R51, -INF , P4 ;  /* 0xff80000033187808 */ /* 0x000fe20002000000 */
[--C-:B------:R-:W-:Y:S01]  /*4950*/  FFMA.FTZ R8, R28, R7, -R29.reuse ;  /* 0x000000071c087223 */ /* 0x100fe2000001081d */
[----:B------:R-:W-:Y:S01]  /*4960*/  FMNMX.FTZ R5, R50, R5, !PT ;  /* 0x0000000532057209 */ /* 0x000fe20007810000 */
[-CC-:B------:R-:W-:Y:S01]  /*4970*/  FFMA.FTZ R9, R25, R7.reuse, -R29.reuse ;  /* 0x0000000719097223 */ /* 0x180fe2000001081d */
[----:B------:R-:W-:Y:S01]  /*4980*/  UIADD3 UR7, UR7, 0x38840, URZ ;  /* 0x0003884007077890 */ /* 0x000fe2000fffe03f */
[--C-:B------:R-:W-:Y:S01]  /*4990*/  FFMA.FTZ R11, R10, R7, -R29.reuse ;  /* 0x000000070a0b7223 */ /* 0x100fe2000001081d */
[----:B------:R-:W-:Y:S01]  /*49a0*/  FMNMX.FTZ R5, R24, R5, !PT ;  /* 0x0000000518057209 */ /* 0x000fe20007810000 */
[-CC-:B------:R-:W-:Y:S01]  /*49b0*/  FFMA.FTZ R10, R12, R7.reuse, -R29.reuse ;  /* 0x000000070c0a7223 */ /* 0x180fe2000001081d */
[----:B------:R-:W-:Y:S01]  /*49c0*/  UPRMT UR7, UR37, 0x654, UR7 ;  /* 0x0000065425077896 */ /* 0x000fe20008000007 */
[--C-:B------:R-:W-:Y:S01]  /*49d0*/  FFMA.FTZ R13, R14, R7, -R29.reuse ;  /* 0x000000070e0d7223 */ /* 0x100fe2000001081d */
[----:B------:R-:W-:Y:S01]  /*49e0*/  FMNMX.FTZ R5, R54, R5, !PT ;  /* 0x0000000536057209 */ /* 0x000fe20007810000 */
[-CC-:B------:R-:W-:Y:S01]  /*49f0*/  FFMA.FTZ R12, R20, R7.reuse, -R29.reuse ;  /* 0x00000007140c7223 */ /* 0x180fe2000001081d */
[-CC-:B------:R-:W-:Y:S01]  /*4a00*/  FFMA.FTZ R15, R56, R7.reuse, -R29.reuse ;  /* 0x00000007380f7223 */ /* 0x180fe2000001081d */
[--C-:B------:R-:W-:Y:S01]  /*4a10*/  FFMA.FTZ R14, R58, R7, -R29.reuse ;  /* 0x000000073a0e7223 */ /* 0x100fe2000001081d */
[----:B------:R-:W-:Y:S01]  /*4a20*/  FMNMX.FTZ R5, R70, R5, !PT ;  /* 0x0000000546057209 */ /* 0x000fe20007810000 */
[-CC-:B------:R-:W-:Y:S01]  /*4a30*/  FFMA.FTZ R21, R60, R7.reuse, -R29.reuse ;  /* 0x000000073c157223 */ /* 0x180fe2000001081d */
[-CC-:B------:R-:W-:Y:S01]  /*4a40*/  FFMA.FTZ R20, R62, R7.reuse, -R29.reuse ;  /* 0x000000073e147223 */ /* 0x180fe2000001081d */
[-CC-:B------:R-:W-:Y:S01]  /*4a50*/  FFMA.FTZ R155, R64, R7.reuse, -R29.reuse ;  /* 0x00000007409b7223 */ /* 0x180fe2000001081d */
[-CC-:B------:R-:W-:Y:S01]  /*4a60*/  FFMA.FTZ R154, R66, R7.reuse, -R29.reuse ;  /* 0x00000007429a7223 */ /* 0x180fe2000001081d */
[----:B------:R-:W0:Y:S01]  /*4a70*/  SHFL.BFLY PT, R28, R5, 0x2, 0x1f ;  /* 0x0c401f00051c7f89 */ /* 0x000e2200000e0000 */
[-CC-:B------:R-:W-:Y:S01]  /*4a80*/  FFMA.FTZ R173, R68, R7.reuse, -R29.reuse ;  /* 0x0000000744ad7223 */ /* 0x180fe2000001081d */
[-CC-:B------:R-:W-:Y:S01]  /*4a90*/  FFMA.FTZ R172, R52, R7.reuse, -R29.reuse ;  /* 0x0000000734ac7223 */ /* 0x180fe2000001081d */
[----:B------:R-:W-:Y:S01]  /*4aa0*/  FFMA.FTZ R175, R72, R7, -R29 ;  /* 0x0000000748af7223 */ /* 0x000fe2000001081d */
[----:B------:R-:W-:Y:S01]  /*4ab0*/  SYNCS.ARRIVE.TRANS64.RED.A1T0 RZ, [UR7], RZ ;  /* 0x000000ffffff79a7 */ /* 0x000fe20008100407 */
[----:B------:R-:W-:Y:S08]  /*4ac0*/  MUFU.EX2 R6, R6 ;  /* 0x0000000600067308 */ /* 0x000ff00000000800 */
[----:B------:R-:W1:Y:S08]  /*4ad0*/  MUFU.EX2 R9, R9 ;  /* 0x0000000900097308 */ /* 0x000e700000000800 */
[----:B------:R-:W-:Y:S01]  /*4ae0*/  MUFU.EX2 R8, R8 ;  /* 0x0000000800087308 */ /* 0x000fe20000000800 */
[----:B0-----:R-:W-:-:S05]  /*4af0*/  FMNMX.FTZ R28, R5, R28, !PT ;  /* 0x0000001c051c7209 */ /* 0x001fca0007810000 */
[----:B------:R-:W0:Y:S02]  /*4b00*/  SHFL.BFLY PT, R5, R28, 0x1, 0x1f ;  /* 0x0c201f001c057f89 */ /* 0x000e2400000e0000 */
[----:B------:R-:W2:Y:S01]  /*4b10*/  MUFU.EX2 R11, R11 ;  /* 0x0000000b000b7308 */ /* 0x000ea20000000800 */
[----:B-1----:R-:W-:Y:S01]  /*4b20*/  F2FP.F16.F32.PACK_AB R156, R9, R6 ;  /* 0x00000006099c723e */ /* 0x002fe200000000ff */
[----:B------:R-:W-:-:S06]  /*4b30*/  FADD.FTZ R9, R6, R9 ;  /* 0x0000000906097221 */ /* 0x000fcc0000010000 */
[----:B------:R-:W-:Y:S08]  /*4b40*/  MUFU.EX2 R10, R10 ;  /* 0x0000000a000a7308 */ /* 0x000ff00000000800 */
[----:B------:R-:W1:Y:S01]  /*4b50*/  MUFU.EX2 R13, R13 ;  /* 0x0000000d000d7308 */ /* 0x000e620000000800 */
[----:B--2---:R-:W-:Y:S01]  /*4b60*/  F2FP.F16.F32.PACK_AB R158, R11, R8 ;  /* 0x000000080b9e723e */ /* 0x004fe200000000ff */
[----:B------:R-:W-:-:S04]  /*4b70*/  FADD.FTZ R8, R8, R9 ;  /* 0x0000000908087221 */ /* 0x000fc80000010000 */
[----:B------:R-:W-:Y:S01]  /*4b80*/  FADD.FTZ R11, R11, R8 ;  /* 0x000000080b0b7221 */ /* 0x000fe20000010000 */
[----:B0-----:R-:W-:Y:S01]  /*4b90*/  FMNMX.FTZ R5, R28, R5, !PT ;  /* 0x000000051c057209 */ /* 0x001fe20007810000 */
[----:B------:R-:W-:Y:S03]  /*4ba0*/  MUFU.EX2 R12, R12 ;  /* 0x0000000c000c7308 */ /* 0x000fe60000000800 */
[C---:B------:R-:W-:Y:S01]  /*4bb0*/  FSETP.NEU.FTZ.AND P1, PT, R5.reuse, -INF , PT ;  /* 0xff8000000500780b */ /* 0x040fe20003f3d000 */
[----:B------:R-:W-:-:S04]  /*4bc0*/  FMUL.FTZ R25, R5, R7 ;  /* 0x0000000705197220 */ /* 0x000fc80000410000 */
[----:B------:R-:W0:Y:S01]  /*4bd0*/  MUFU.EX2 R15, R15 ;  /* 0x0000000f000f7308 */ /* 0x000e220000000800 */
[----:B------:R-:W-:Y:S02]  /*4be0*/  FSEL R25, R25, RZ, P1 ;  /* 0x000000ff19197208 */ /* 0x000fe40000800000 */
[----:B-1----:R-:W-:Y:S01]  /*4bf0*/  F2FP.F16.F32.PACK_AB R160, R13, R10 ;  /* 0x0000000a0da0723e */ /* 0x002fe200000000ff */
[----:B------:R-:W-:Y:S02]  /*4c00*/  FADD.FTZ R10, R10, R11 ;  /* 0x0000000b0a0a7221 */ /* 0x000fe40000010000 */
[-CC-:B------:R-:W-:Y:S01]  /*4c10*/  FFMA.FTZ R174, R26, R7.reuse, -R25.reuse ;  /* 0x000000071aae7223 */ /* 0x180fe20000010819 */
        /* <DEDUP_REMOVED lines=14> */
[----:B------:R-:W-:Y:S01]  /*4d00*/  FFMA.FTZ R199, R70, R7, -R25 ;  /* 0x0000000746c77223 */ /* 0x000fe20000010819 */
[----:B------:R-:W-:Y:S01]  /*4d10*/  MUFU.EX2 R174, R174 ;  /* 0x000000ae00ae7308 */ /* 0x000fe20000000800 */
[----:B0-----:R-:W-:Y:S01]  /*4d20*/  F2FP.F16.F32.PACK_AB R162, R15, R12 ;  /* 0x0000000c0fa2723e */ /* 0x001fe200000000ff */
[----:B------:R-:W-:-:S04]  /*4d30*/  FADD.FTZ R13, R13, R10 ;  /* 0x0000000a0d0d7221 */ /* 0x000fc80000010000 */
[----:B------:R-:W-:Y:S02]  /*4d40*/  FADD.FTZ R12, R12, R13 ;  /* 0x0000000d0c0c7221 */ /* 0x000fe40000010000 */
[----:B------:R-:W0:Y:S02]  /*4d50*/  MUFU.EX2 R177, R177 ;  /* 0x000000b100b17308 */ /* 0x000e240000000800 */
[----:B------:R-:W-:-:S06]  /*4d60*/  FADD.FTZ R15, R15, R12 ;  /* 0x0000000c0f0f7221 */ /* 0x000fcc0000010000 */
[----:B------:R-:W-:Y:S08]  /*4d70*/  MUFU.EX2 R176, R176 ;  /* 0x000000b000b07308 */ /* 0x000ff00000000800 */
[----:B------:R-:W1:Y:S01]  /*4d80*/  MUFU.EX2 R179, R179 ;  /* 0x000000b300b37308 */ /* 0x000e620000000800 */
[----:B0-----:R-:W-:Y:S01]  /*4d90*/  F2FP.F16.F32.PACK_AB R157, R177, R174 ;  /* 0x000000aeb19d723e */ /* 0x001fe200000000ff */
[----:B------:R-:W-:-:S06]  /*4da0*/  FADD.FTZ R177, R174, R177 ;  /* 0x000000b1aeb17221 */ /* 0x000fcc0000010000 */
[----:B------:R-:W-:Y:S08]  /*4db0*/  MUFU.EX2 R178, R178 ;  /* 0x000000b200b27308 */ /* 0x000ff00000000800 */
[----:B------:R-:W0:Y:S01]  /*4dc0*/  MUFU.EX2 R181, R181 ;  /* 0x000000b500b57308 */ /* 0x000e220000000800 */
[----:B-1----:R-:W-:Y:S01]  /*4dd0*/  F2FP.F16.F32.PACK_AB R159, R179, R176 ;  /* 0x000000b0b39f723e */ /* 0x002fe200000000ff */
[----:B------:R-:W-:Y:S01]  /*4de0*/  BAR.SYNC.DEFER_BLOCKING 0xf, 0x100 ;  /* 0x03c4000000007b1d */ /* 0x000fe20000010000 */
[----:B------:R-:W-:-:S04]  /*4df0*/  FADD.FTZ R176, R176, R177 ;  /* 0x000000b1b0b07221 */ /* 0x000fc80000010000 */
[----:B------:R-:W-:Y:S01]  /*4e00*/  FADD.FTZ R179, R179, R176 ;  /* 0x000000b0b3b37221 */ /* 0x000fe20000010000 */
[----:B------:R-:W-:Y:S08]  /*4e10*/  MUFU.EX2 R180, R180 ;  /* 0x000000b400b47308 */ /* 0x000ff00000000800 */
[----:B------:R-:W1:Y:S01]  /*4e20*/  MUFU.EX2 R183, R183 ;  /* 0x000000b700b77308 */ /* 0x000e620000000800 */
[----:B0-----:R-:W-:Y:S01]  /*4e30*/  F2FP.F16.F32.PACK_AB R161, R181, R178 ;  /* 0x000000b2b5a1723e */ /* 0x001fe200000000ff */
[----:B------:R-:W-:-:S04]  /*4e40*/  FADD.FTZ R178, R178, R179 ;  /* 0x000000b3b2b27221 */ /* 0x000fc80000010000 */
[----:B------:R-:W-:Y:S02]  /*4e50*/  FADD.FTZ R181, R181, R178 ;  /* 0x000000b2b5b57221 */ /* 0x000fe40000010000 */
[----:B------:R-:W-:Y:S01]  /*4e60*/  MUFU.EX2 R14, R14 ;  /* 0x0000000e000e7308 */ /* 0x000fe20000000800 */
[----:B------:R0:W-:Y:S07]  /*4e70*/  STSM.16.M88.4 [R184+0x36400], R156 ;  /* 0x0364009cb8007844 */ /* 0x0001ee0000000200 */
[----:B------:R-:W2:Y:S01]  /*4e80*/  MUFU.EX2 R21, R21 ;  /* 0x0000001500157308 */ /* 0x000ea20000000800 */
[----:B-1----:R-:W-:Y:S01]  /*4e90*/  F2FP.F16.F32.PACK_AB R163, R183, R180 ;  /* 0x000000b4b7a3723e */ /* 0x002fe200000000ff */
[----:B------:R-:W-:-:S04]  /*4ea0*/  FADD.FTZ R180, R180, R181 ;  /* 0x000000b5b4b47221 */ /* 0x000fc80000010000 */
[----:B------:R0:W-:Y:S01]  /*4eb0*/  STSM.16.M88.4 [R23], R160 ;  /* 0x000000a017007844 */ /* 0x0001e20000000200 */
[----:B------:R-:W-:Y:S01]  /*4ec0*/  FADD.FTZ R183, R183, R180 ;  /* 0x000000b4b7b77221 */ /* 0x000fe20000010000 */
[----:B------:R-:W-:Y:S08]  /*4ed0*/  MUFU.EX2 R20, R20 ;  /* 0x0000001400147308 */ /* 0x000ff00000000800 */
[----:B------:R-:W1:Y:S01]  /*4ee0*/  MUFU.EX2 R155, R155 ;  /* 0x0000009b009b7308 */ /* 0x000e620000000800 */
[----:B--2---:R-:W-:Y:S01]  /*4ef0*/  F2FP.F16.F32.PACK_AB R164, R21, R14 ;  /* 0x0000000e15a4723e */ /* 0x004fe200000000ff */
[----:B------:R-:W-:-:S04]  /*4f00*/  FADD.FTZ R14, R14, R15 ;  /* 0x0000000f0e0e7221 */ /* 0x000fc80000010000 */
[----:B------:R-:W-:Y:S02]  /*4f10*/  FADD.FTZ R21, R21, R14 ;  /* 0x0000000e15157221 */ /* 0x000fe40000010000 */
[----:B------:R-:W-:Y:S08]  /*4f20*/  MUFU.EX2 R182, R182 ;  /* 0x000000b600b67308 */ /* 0x000ff00000000800 */
[----:B------:R-:W2:Y:S01]  /*4f30*/  MUFU.EX2 R193, R193 ;  /* 0x000000c100c17308 */ /* 0x000ea20000000800 */
[----:B-1----:R-:W-:Y:S01]  /*4f40*/  F2FP.F16.F32.PACK_AB R166, R155, R20 ;  /* 0x000000149ba6723e */ /* 0x002fe200000000ff */
[----:B------:R-:W-:-:S04]  /*4f50*/  FADD.FTZ R20, R20, R21 ;  /* 0x0000001514147221 */ /* 0x000fc80000010000 */
[----:B------:R-:W-:Y:S02]  /*4f60*/  FADD.FTZ R155, R155, R20 ;  /* 0x000000149b9b7221 */ /* 0x000fe40000010000 */
        /* <DEDUP_REMOVED lines=9> */
[----:B------:R0:W-:Y:S01]  /*5000*/  STSM.16.M88.4 [R186], R164 ;  /* 0x000000a4ba007844 */ /* 0x0001e20000000200 */
[----:B------:R-:W-:Y:S01]  /*5010*/  FADD.FTZ R195, R195, R194 ;  /* 0x000000c2c3c37221 */ /* 0x000fe20000010000 */
[----:B------:R-:W1:Y:S08]  /*5020*/  MUFU.EX2 R172, R172 ;  /* 0x000000ac00ac7308 */ /* 0x000e700000000800 */
[----:B------:R-:W3:Y:S01]  /*5030*/  MUFU.EX2 R175, R175 ;  /* 0x000000af00af7308 */ /* 0x000ee20000000800 */
[----:B--2---:R-:W-:Y:S01]  /*5040*/  F2FP.F16.F32.PACK_AB R168, R173, R154 ;  /* 0x0000009aada8723e */ /* 0x004fe200000000ff */
[----:B------:R-:W-:-:S04]  /*5050*/  FADD.FTZ R154, R154, R155 ;  /* 0x0000009b9a9a7221 */ /* 0x000fc80000010000 */
[----:B------:R-:W-:Y:S02]  /*5060*/  FADD.FTZ R173, R173, R154 ;  /* 0x0000009aadad7221 */ /* 0x000fe40000010000 */
[----:B------:R-:W-:Y:S02]  /*5070*/  MUFU.EX2 R196, R196 ;  /* 0x000000c400c47308 */ /* 0x000fe40000000800 */
[----:B-1----:R-:W-:-:S06]  /*5080*/  FADD.FTZ R6, R172, R173 ;  /* 0x000000adac067221 */ /* 0x002fcc0000010000 */
[----:B------:R-:W1:Y:S01]  /*5090*/  MUFU.EX2 R197, R197 ;  /* 0x000000c500c57308 */ /* 0x000e620000000800 */
[C---:B---3--:R-:W-:Y:S01]  /*50a0*/  F2FP.F16.F32.PACK_AB R170, R175.reuse, R172 ;  /* 0x000000acafaa723e */ /* 0x048fe200000000ff */
[----:B------:R-:W-:-:S06]  /*50b0*/  FADD.FTZ R6, R175, R6 ;  /* 0x00000006af067221 */ /* 0x000fcc0000010000 */
[----:B------:R-:W2:Y:S08]  /*50c0*/  MUFU.EX2 R198, R198 ;  /* 0x000000c600c67308 */ /* 0x000eb00000000800 */
[----:B------:R-:W3:Y:S01]  /*50d0*/  MUFU.EX2 R199, R199 ;  /* 0x000000c700c77308 */ /* 0x000ee20000000800 */
[----:B-1----:R-:W-:Y:S01]  /*50e0*/  F2FP.F16.F32.PACK_AB R169, R197, R196 ;  /* 0x000000c4c5a9723e */ /* 0x002fe200000000ff */
[----:B------:R-:W-:-:S04]  /*50f0*/  FADD.FTZ R196, R196, R195 ;  /* 0x000000c3c4c47221 */ /* 0x000fc80000010000 */
[----:B------:R-:W-:-:S04]  /*5100*/  FADD.FTZ R197, R197, R196 ;  /* 0x000000c4c5c57221 */ /* 0x000fc80000010000 */
[----:B--2---:R-:W-:Y:S01]  /*5110*/  FADD.FTZ R8, R198, R197 ;  /* 0x000000c5c6087221 */ /* 0x004fe20000010000 */
[----:B---3--:R-:W-:-:S03]  /*5120*/  F2FP.F16.F32.PACK_AB R171, R199, R198 ;  /* 0x000000c6c7ab723e */ /* 0x008fc600000000ff */
[----:B------:R-:W-:Y:S02]  /*5130*/  FADD.FTZ R8, R199, R8 ;  /* 0x00000008c7087221 */ /* 0x000fe40000010000 */
[----:B------:R0:W-:Y:S01]  /*5140*/  STSM.16.M88.4 [R185], R168 ;  /* 0x000000a8b9007844 */ /* 0x0001e20000000200 */
[----:B------:R-:W-:-:S06]  /*5150*/  WARPGROUP.ARRIVE ;  /* 0x00000000000079c5 */ /* 0x000fcc0000000000 */
[----:B------:R-:W-:Y:S01]  /*5160*/  HGMMA.64x256x16.F32 R24, R156, gdesc[UR8].tnspB, RZ, !UPT, gsb0 ;  /* 0x43e000089c187df0 */ /* 0x000fe2000c0008ff */
[----:B------:R-:W-:Y:S02]  /*5170*/  UMOV UR11, 0x40000040 ;  /* 0x40000040000b7882 */ /* 0x000fe40000000000 */
[----:B------:R-:W-:Y:S02]  /*5180*/  WARPGROUP.DEPBAR.LE gsb0, 0x0 ;  /* 0x00008000000079c5 */ /* 0x000fe40000010000 */
[----:B------:R-:W-:-:S15]  /*5190*/  WARPGROUP.ARRIVE ;  /* 0x00000000000079c5 */ /* 0x000fde0000000000 */
[----:B------:R-:W-:-:S08]  /*51a0*/  NOP ;  /* 0x0000000000007918 */ /* 0x000fd00000000000 */
[----:B------:R-:W-:Y:S01]  /*51b0*/  HGMMA.64x256x16.F32 R24, R160, gdesc[UR12].tnspB, R24, gsb0 ;  /* 0x43e0000ca0187df0 */ /* 0x000fe20008000818 */
[----:B------:R-:W-:Y:S01]  /*51c0*/  UIADD3 UR14, UR10, 0x100, URZ ;  /* 0x000001000a0e7890 */ /* 0x000fe2000fffe03f */
[----:B------:R-:W-:Y:S01]  /*51d0*/  UMOV UR15, 0x40000040 ;  /* 0x40000040000f7882 */ /* 0x000fe20000000000 */
[----:B------:R-:W-:Y:S01]  /*51e0*/  UIADD3 UR10, UR10, 0x180, URZ ;  /* 0x000001800a0a7890 */ /* 0x000fe2000fffe03f */
[----:B------:R-:W-:Y:S02]  /*51f0*/  WARPGROUP.DEPBAR.LE gsb0, 0x0 ;  /* 0x00008000000079c5 */ /* 0x000fe40000010000 */
[----:B------:R-:W-:-:S15]  /*5200*/  WARPGROUP.ARRIVE ;  /* 0x00000000000079c5 */ /* 0x000fde0000000000 */
[----:B------:R-:W-:-:S07]  /*5210*/  NOP ;  /* 0x0000000000007918 */ /* 0x000fce0000000000 */
[----:B------:R-:W-:Y:S03]  /*5220*/  HGMMA.64x256x16.F32 R24, R164, gdesc[UR12].tnspB, R24, gsb0 ;  /* 0x43e0000ca4187df0 */ /* 0x000fe60008000818 */
        /* <DEDUP_REMOVED lines=10> */
[----:B-1----:R-:W1:Y:S02]  /*52d0*/  FENCE.VIEW.ASYNC.S ;  /* 0x00000000000073c6 */ /* 0x002e640000000000 */
[----:B-1----:R-:W-:Y:S01]  /*52e0*/  NOP ;  /* 0x0000000000007918 */ /* 0x002fe20000000000 */
[----:B------:R-:W-:Y:S06]  /*52f0*/  BAR.ARV 0xe, 0x100 ;  /* 0x0384000000007b1d */ /* 0x000fec0000002000 */
[----:B0-----:R-:W-:Y:S05]  /*5300*/  @!P0 BRA `(.L_x_193) ;  /* 0x0000000000048947 */ /* 0x001fea0003800000 */
[----:B------:R-:W-:Y:S01]  /*5310*/  BPT.TRAP 0x1 ;  /* 0x000000040000795c */ /* 0x000fe20000300000 */
.L_x_193:
[----:B------:R-:W-:Y:S02]  /*5320*/  R2UR UR7, R3 ;  /* 0x00000000030772ca */ /* 0x000fe400000e0000 */
[----:B------:R-:W-:-:S11]  /*5330*/  ISETP.GE.AND P1, PT, R152, 0x41, PT ;  /* 0x000000419800780c */ /* 0x000fd60003f26270 */
[----:B------:R-:W-:-:S04]  /*5340*/  UIADD3 UR7, UR7, 0x38860, URZ ;  /* 0x0003886007077890 */ /* 0x000fc8000fffe03f */
[----:B------:R-:W-:-:S09]  /*5350*/  UPRMT UR7, UR37, 0x654, UR7 ;  /* 0x0000065425077896 */ /* 0x000fd20008000007 */
[----:B------:R-:W-:Y:S01]  /*5360*/  SYNCS.ARRIVE.TRANS64.RED.A1T0 RZ, [UR7], RZ ;  /* 0x000000ffffff79a7 */ /* 0x000fe20008100407 */
[----:B------:R-:W-:Y:S05]  /*5370*/  @!P1 BRA `(.L_x_194) ;  /* 0x0000002c00b49947 */ /* 0x000fea0003800000 */
[----:B------:R-:W-:Y:S01]  /*5380*/  VIADD R3, R153, 0xfffffffe ;  /* 0xfffffffe99037836 */ /* 0x000fe20000000000 */
[----:B------:R-:W-:Y:S01]  /*5390*/  UMOV UR10, UR36 ;  /* 0x00000024000a7c82 */ /* 0x000fe20008000000 */
[----:B------:R-:W-:Y:S02]  /*53a0*/  IMAD.MOV.U32 R10, RZ, RZ, R5 ;  /* 0x000000ffff0a7224 */ /* 0x000fe400078e0005 */
[----:B------:R-:W-:-:S07]  /*53b0*/  IMAD.MOV.U32 R11, RZ, RZ, R4 ;  /* 0x000000ffff0b7224 */ /* 0x000fce00078e0004 */
.L_x_205:
[----:B------:R-:W-:Y:S01]  /*53c0*/  UIADD3 UR36, UR10, 0x1, URZ ;  /* 0x000000010a247890 */ /* 0x000fe2000fffe03f */
[C---:B------:R-:W-:Y:S01]  /*53d0*/  ISETP.GT.AND P1, PT, R3.reuse, RZ, PT ;  /* 0x000000ff0300720c */ /* 0x040fe20003f24270 */
[----:B------:R-:W-:Y:S02]  /*53e0*/  VIADD R3, R3, 0xffffffff ;  /* 0xffffffff03037836 */ /* 0x000fe40000000000 */
[----:B------:R-:W-:-:S04]  /*53f0*/  UISETP.NE.AND UP0, UPT, UR36, 0x2, UPT ;  /* 0x000000022400788c */ /* 0x000fc8000bf05270 */
[----:B------:R-:W-:Y:S02]  /*5400*/  USEL UR7, URZ, 0x1, UP0 ;  /* 0x000000013f077887 */ /* 0x000fe40008000000 */
[----:B------:R-:W-:-:S04]  /*5410*/  USEL UR36, UR36, URZ, UP0 ;  /* 0x0000003f24247287 */ /* 0x000fc80008000000 */
[----:B------:R-:W-:Y:S01]  /*5420*/  LOP3.LUT R2, R2, UR7, RZ, 0x3c, !PT ;  /* 0x0000000702027c12 */ /* 0x000fe2000f8e3cff */
[----:B------:R-:W-:Y:S07]  /*5430*/  @!P0 BRA `(.L_x_195) ;  /* 0x0000000000048947 */ /* 0x000fee0003800000 */
[----:B------:R-:W-:Y:S01]  /*5440*/  BPT.TRAP 0x1 ;  /* 0x000000040000795c */ /* 0x000fe20000300000 */
.L_x_195:
[----:B------:R-:W-:Y:S01]  /*5450*/  ULEA UR7, UR36, UR38, 0x3 ;  /* 0x0000002624077291 */ /* 0x000fe2000f8e183f */
[----:B------:R-:W-:-:S08]  /*5460*/  SHF.L.U32 R4, R2, 0x1f, RZ ;  /* 0x0000001f02047819 */ /* 0x000fd000000006ff */
[----:B------:R0:W1:Y:S01]  /*5470*/  SYNCS.PHASECHK.TRANS64.TRYWAIT P2, [UR7+0x38830], R4 ;  /* 0x03883004ff0075a7 */ /* 0x0000620008040147 */
[----:B------:R-:W-:Y:S05]  /*5480*/  @!P0 BRA `(.L_x_196) ;  /* 0x0000000000048947 */ /* 0x000fea0003800000 */
[----:B------:R-:W-:Y:S01]  /*5490*/  BPT.TRAP 0x1 ;  /* 0x000000040000795c */ /* 0x000fe20000300000 */
.L_x_196:
[----:B-1----:R-:W-:Y:S05]  /*54a0*/  @P2 BRA `(.L_x_197) ;  /* 0x0000000000082947 */ /* 0x002fea0003800000 */
[----:B------:R-:W1:Y:S02]  /*54b0*/  SYNCS.PHASECHK.TRANS64.TRYWAIT P2, [UR7+0x38830], R4 ;  /* 0x03883004ff0075a7 */ /* 0x000e640008040147 */
[----:B-1----:R-:W-:Y:S05]  /*54c0*/  @!P2 BRA `(.L_x_198) ;  /* 0x000000a40090a947 */ /* 0x002fea0003800000 */
.L_x_197:
        /* <DEDUP_REMOVED lines=8> */
[----:B------:R-:W-:-:S04]  /*5550*/  ULOP3.LUT UR11, UR11, 0x3fff, URZ, 0xc0, !UPT ;  /* 0x00003fff0b0b7892 */ /* 0x000fc8000f8ec03f */
[----:B------:R-:W-:Y:S02]  /*5560*/  ULEA UR18, UR36, UR18, 0x9 ;  /* 0x0000001224127291 */ /* 0x000fe4000f8e483f */
[----:B------:R-:W-:Y:S02]  /*5570*/  ULOP3.LUT UR20, UR11, 0x10000, URZ, 0xfc, !UPT ;  /* 0x000100000b147892 */ /* 0x000fe4000f8efc3f */
[----:B------:R-:W-:-:S03]  /*5580*/  UIADD3 UR14, UR18, 0x4, URZ ;  /* 0x00000004120e7890 */ /* 0x000fc6000fffe03f */
[----:B------:R-:W-:-:S04]  /*5590*/  UMOV UR22, UR18 ;  /* 0x0000001200167c82 */ /* 0x000fc80008000000 */
[----:B------:R-:W-:Y:S01]  /*55a0*/  HGMMA.64x64x16.F32 R152, gdesc[UR20], RZ, !UPT, gsb0 ;  /* 0x00e00000149879f0 */ /* 0x000fe2000c0008ff */
[----:B------:R-:W-:Y:S01]  /*55b0*/  UIADD3 UR22, UR18, 0x2, URZ ;  /* 0x0000000212167890 */ /* 0x000fe2000fffe03f */
[----:B------:R-:W-:Y:S01]  /*55c0*/  UMOV UR20, UR8 ;  /* 0x0000000800147c82 */ /* 0x000fe20008000000 */
[----:B------:R-:W-:Y:S01]  /*55d0*/  UMOV UR21, UR9 ;  /* 0x0000000900157c82 */ /* 0x000fe20008000000 */
[----:B------:R-:W-:Y:S01]  /*55e0*/  UMOV UR23, 0x40000040 ;  /* 0x4000004000177882 */ /* 0x000fe20000000000 */
[----:B------:R-:W-:Y:S01]  /*55f0*/  UIADD3 UR18, UR18, 0x6, URZ ;  /* 0x0000000612127890 */ /* 0x000fe2000fffe03f */
        /* <DEDUP_REMOVED lines=12> */
.L_x_199:
[----:B------:R2:W3:Y:S01]  /*56c0*/  SYNCS.PHASECHK.TRANS64.TRYWAIT P2, [UR7+0x38850], R4 ;  /* 0x03885004ff0075a7 */ /* 0x0004e20008040147 */
[----:B------:R-:W-:Y:S05]  /*56d0*/  @!P0 BRA `(.L_x_200) ;  /* 0x0000000000048947 */ /* 0x000fea0003800000 */
[----:B------:R-:W-:Y:S01]  /*56e0*/  BPT.TRAP 0x1 ;  /* 0x000000040000795c */ /* 0x000fe20000300000 */
.L_x_200:
[----:B---3--:R-:W-:Y:S05]  /*56f0*/  @P2 BRA `(.L_x_201) ;  /* 0x0000000000082947 */ /* 0x008fea0003800000 */
[----:B------:R-:W3:Y:S02]  /*5700*/  SYNCS.PHASECHK.TRANS64.TRYWAIT P2, [UR7+0x38850], R4 ;  /* 0x03885004ff0075a7 */ /* 0x000ee40008040147 */
[----:B---3--:R-:W-:Y:S05]  /*5710*/  @!P2 BRA `(.L_x_202) ;  /* 0x000000a40014a947 */ /* 0x008fea0003800000 */
.L_x_201:
[----:B------:R-:W-:Y:S01]  /*5720*/  UIADD3 UR11, UR38, 0x26400, URZ ;  /* 0x00026400260b7890 */ /* 0x000fe2000fffe03f */
[----:B------:R-:W-:Y:S01]  /*5730*/  WARPGROUP.ARRIVE ;  /* 0x00000000000079c5 */ /* 0x000fe20000000000 */
[----:B------:R-:W-:-:S05]  /*5740*/  UIADD3 UR19, UR6, 0x2, URZ ;  /* 0x0000000206137890 */ /* 0x000fca000fffe03f */
[----:B-1----:R-:W1:Y:S01]  /*5750*/  S2R R5, SR_TID.X ;  /* 0x0000000000057919 */ /* 0x002e620000002100 */
[----:B------:R-:W-:Y:S02]  /*5760*/  USHF.R.U32.HI UR11, URZ, 0x4, UR11 ;  /* 0x000000043f0b7899 */ /* 0x000fe4000801160b */
[----:B------:R-:W-:Y:S02]  /*5770*/  UIADD3 UR14, UR6, 0x200, URZ ;  /* 0x00000200060e7890 */ /* 0x000fe4000fffe03f */
[----:B------:R-:W-:Y:S02]  /*5780*/  ULOP3.LUT UR20, UR11, 0x3fff, URZ, 0xc0, !UPT ;  /* 0x00003fff0b147892 */ /* 0x000fe4000f8ec03f */
[----:B------:R-:W-:Y:S02]  /*5790*/  UIADD3 UR15, UR6, 0x6, URZ ;  /* 0x00000006060f7890 */ /* 0x000fe4000fffe03f */
[----:B------:R-:W-:Y:S02]  /*57a0*/  UIADD3 UR18, UR6, 0x4, URZ ;  /* 0x0000000406127890 */ /* 0x000fe4000fffe03f */
[----:B------:R-:W-:-:S02]  /*57b0*/  ULEA UR11, UR36, UR4, 0xc ;  /* 0x00000004240b7291 */ /* 0x000fc4000f8e603f */
[----:B------:R-:W-:Y:S01]  /*57c0*/  ULOP3.LUT UR6, UR20, 0x10000, URZ, 0xfc, !UPT ;  /* 0x0001000014067892 */ /* 0x000fe2000f8efc3f */
[----:B------:R-:W-:Y:S01]  /*57d0*/  UMOV UR23, 0x40000040 ;  /* 0x4000004000177882 */ /* 0x000fe20000000000 */
[----:B------:R-:W-:Y:S02]  /*57e0*/  UMOV UR21, 0x40000040 ;  /* 0x4000004000157882 */ /* 0x000fe40000000000 */
[----:B------:R-:W-:Y:S01]  /*57f0*/  UIADD3 UR24, UR6, 0x800, URZ ;  /* 0x0000080006187890 */ /* 0x000fe2000fffe03f */
[----:B------:R-:W-:Y:S02]  /*5800*/  UMOV UR22, UR11 ;  /* 0x0000000b00167c82 */ /* 0x000fe40008000000 */
[----:B------:R-:W-:Y:S02]  /*5810*/  UMOV UR20, UR6 ;  /* 0x0000000600147c82 */ /* 0x000fe40008000000 */
[----:B------:R-:W-:Y:S01]  /*5820*/  HGMMA.64x64x16.F32 R152, gdesc[UR20], R152, gsb0 ;  /* 0x00e00000149879f0 */ /* 0x000fe20008000898 */
[----:B------:R-:W-:Y:S01]  /*5830*/  UIADD3 UR22, UR11, 0x2, URZ ;  /* 0x000000020b167890 */ /* 0x000fe2000fffe03f */
[----:B------:R-:W-:Y:S01]  /*5840*/  UMOV UR20, UR19 ;  /* 0x0000001300147c82 */ /* 0x000fe20008000000 */
[----:B------:R-:W-:Y:S01]  /*5850*/  UMOV UR21, 0x40000040 ;  /* 0x4000004000157882 */ /* 0x000fe20000000000 */
[----:B------:R-:W-:Y:S01]  /*5860*/  UMOV UR23, 0x40000040 ;  /* 0x4000004000177882 */ /* 0x000fe20000000000 */
[----:B------:R-:W-:Y:S01]  /*5870*/  UIADD3 UR19, UR11, 0x800, URZ ;  /* 0x000008000b137890 */ /* 0x000fe2000fffe03f */
[----:B-1----:R-:W-:-:S05]  /*5880*/  SHF.R.U32.HI R5, RZ, 0x7, R5 ;  /* 0x00000007ff057819 */ /* 0x002fca0000011605 */
[----:B0-2---:R-:W0:Y:S01]  /*5890*/  SHFL.IDX PT, R4, R5, RZ, 0x1f ;  /* 0x00001fff05047589 */ /* 0x005e2200000e0000 */
[----:B------:R-:W-:Y:S02]  /*58a0*/  WARPGROUP.DEPBAR.LE gsb0, 0x0 ;  /* 0x00008000000079c5 */ /* 0x000fe40000010000 */
[----:B------:R-:W-:-:S06]  /*58b0*/  WARPGROUP.ARRIVE ;  /* 0x00000000000079c5 */ /* 0x000fcc0000000000 */
[----:B------:R-:W-:Y:S01]  /*58c0*/  HGMMA.64x64x16.F32 R152, gdesc[UR20], R152, gsb0 ;  /* 0x00e00000149879f0 */ /* 0x000fe20008000898 */
[----:B------:R-:W-:Y:S01]  /*58d0*/  UIADD3 UR22, UR11, 0x4, URZ ;  /* 0x000000040b167890 */ /* 0x000fe2000fffe03f */
[----:B------:R-:W-:Y:S01]  /*58e0*/  UMOV UR20, UR18 ;  /* 0x0000001200147c82 */ /* 0x000fe20008000000 */
[----:B------:R-:W-:Y:S01]  /*58f0*/  UMOV UR21, 0x40000040 ;  /* 0x4000004000157882 */ /* 0x000fe20000000000 */
[----:B------:R-:W-:Y:S01]  /*5900*/  UMOV UR23, 0x40000040 ;  /* 0x4000004000177882 */ /* 0x000fe20000000000 */
        /* <DEDUP_REMOVED lines=14> */
[----:B0-----:R-:W-:-:S13]  /*59f0*/  R2UR UR14, R4 ;  /* 0x00000000040e72ca */ /* 0x001fda00000e0000 */
        /* <DEDUP_REMOVED lines=104> */
[----:B------:R-:W-:Y:S02]  /*6080*/  UIADD3 UR24, UR6, 0xa00, URZ ;  /* 0x00000a0006187890 */ /* 0x000fe4000fffe03f */
[----:B------:R-:W-:-:S04]  /*6090*/  USEL UR19, UR19, 0x26, UP0 ;  /* 0x0000002613137887 */ /* 0x000fc80008000000 */
[----:B------:R-:W-:Y:S01]  /*60a0*/  ULOP3.LUT UR19, UR19, 0x6, URZ, 0xc0, !UPT ;  /* 0x0000000613137892 */ /* 0x000fe2000f8ec03f */
[----:B------:R-:W-:Y:S02]  /*60b0*/  WARPGROUP.DEPBAR.LE gsb0, 0x0 ;  /* 0x00008000000079c5 */ /* 0x000fe40000010000 */
[----:B------:R-:W-:-:S06]  /*60c0*/  WARPGROUP.ARRIVE ;  /* 0x00000000000079c5 */ /* 0x000fcc0000000000 */
[----:B------:R-:W-:Y:S01]  /*60d0*/  HGMMA.64x64x16.F32 R152, gdesc[UR20], R152, gsb0 ;  /* 0x00e00000149879f0 */ /* 0x000fe20008000898 */
[----:B------:R-:W-:Y:S01]  /*60e0*/  UMOV UR20, 0xa00 ;  /* 0x00000a0000147882 */ /* 0x000fe20000000000 */
[----:B------:R-:W-:Y:S01]  /*60f0*/  UMOV UR21, 0x40000040 ;  /* 0x4000004000157882 */ /* 0x000fe20000000000 */
[----:B------:R-:W-:Y:S01]  /*6100*/  USEL UR20, UR20, 0x980, UP0 ;  /* 0x0000098014147887 */ /* 0x000fe20008000000 */
[----:B------:R-:W-:-:S03]  /*6110*/  UMOV UR23, 0x40000040 ;  /* 0x4000004000177882 */ /* 0x000fc60000000000 */
[----:B------:R-:W-:-:S04]  /*6120*/  ULOP3.LUT UR20, UR20, 0xa00, URZ, 0xc0, !UPT ;  /* 0x00000a0014147892 */ /* 0x000fc8000f8ec03f */
[----:B------:R-:W-:Y:S02]  /*6130*/  UIADD3 UR22, UR19, UR20, UR6 ;  /* 0x0000001413167290 */ /* 0x000fe4000fffe006 */
[----:B------:R-:W-:-:S05]  /*6140*/  UIADD3 UR19, UR19, UR20, UR11 ;  /* 0x0000001413137290 */ /* 0x000fca000fffe00b */
[----:B------:R-:W-:Y:S02]  /*6150*/  UMOV UR20, UR22 ;  /* 0x0000001600147c82 */ /* 0x000fe40008000000 */
[----:B------:R-:W-:Y:S01]  /*6160*/  UMOV UR22, UR19 ;  /* 0x0000001300167c82 */ /* 0x000fe20008000000 */
        /* <DEDUP_REMOVED lines=117> */
.L_x_203:
[----:B------:R-:W-:Y:S01]  /*68c0*/  ULDC UR11, c[0x0][0xad0] ;  /* 0x0002b400000b7ab9 */ /* 0x000fe20000000800 */
[----:B------:R-:W-:Y:S01]  /*68d0*/  UMOV UR15, 0x40000040 ;  /* 0x40000040000f7882 */ /* 0x000fe20000000000 */
        /* <DEDUP_REMOVED lines=14> */
[----:B------:R-:W1:Y:S01]  /*69c0*/  MUFU.TANH R194, R194 ;  /* 0x000000c200c27308 */ /* 0x000e620000002400 */
[----:B------:R-:W-:Y:S01]  /*69d0*/  FMUL.FTZ R153, R177, UR11 ;  /* 0x0000000bb1997c20 */ /* 0x000fe20008410000 */
[----:B------:R-:W-:Y:S01]  /*69e0*/  FMUL.FTZ R12, R155, UR11 ;  /* 0x0000000b9b0c7c20 */ /* 0x000fe20008410000 */
[----:B------:R-:W-:Y:S01]  /*69f0*/  FMUL.FTZ R155, R180, UR11 ;  /* 0x0000000bb49b7c20 */ /* 0x000fe20008410000 */
[----:B------:R-:W-:Y:S01]  /*6a00*/  FMUL.FTZ R14, R158, UR11 ;  /* 0x0000000b9e0e7c20 */ /* 0x000fe20008410000 */
[----:B------:R-:W-:Y:S01]  /*6a10*/  FMUL.FTZ R158, R181, UR11 ;  /* 0x0000000bb59e7c20 */ /* 0x000fe20008410000 */
[----:B------:R-:W-:Y:S01]  /*6a20*/  FMUL.FTZ R20, R159, UR11 ;  /* 0x0000000b9f147c20 */ /* 0x000fe20008410000 */
[----:B------:R-:W-:Y:S01]  /*6a30*/  FMUL.FTZ R160, R162, UR11 ;  /* 0x0000000ba2a07c20 */ /* 0x000fe20008410000 */
[----:B------:R-:W2:Y:S01]  /*6a40*/  MUFU.TANH R154, R154 ;  /* 0x0000009a009a7308 */ /* 0x000ea20000002400 */
[----:B0-----:R-:W-:Y:S01]  /*6a50*/  FMNMX.FTZ R5, R152, R11, !PT ;  /* 0x0000000b98057209 */ /* 0x001fe20007810000 */
[----:B------:R-:W-:Y:S01]  /*6a60*/  FMUL.FTZ R162, R163, UR11 ;  /* 0x0000000ba3a27c20 */ /* 0x000fe20008410000 */
[----:B------:R-:W-:Y:S01]  /*6a70*/  FMUL.FTZ R164, R166, UR11 ;  /* 0x0000000ba6a47c20 */ /* 0x000fe20008410000 */
[----:B------:R-:W-:Y:S01]  /*6a80*/  FMUL.FTZ R166, R167, UR11 ;  /* 0x0000000ba7a67c20 */ /* 0x000fe20008410000 */
[----:B------:R-:W-:Y:S01]  /*6a90*/  FMUL.FTZ R180, R171, UR11 ;  /* 0x0000000babb47c20 */ /* 0x000fe20008410000 */
[----:B------:R-:W-:Y:S01]  /*6aa0*/  FMUL.FTZ R196, R174, UR11 ;  /* 0x0000000baec47c20 */ /* 0x000fe20008410000 */
[----:B------:R-:W-:Y:S01]  /*6ab0*/  FMUL.FTZ R228, R175, UR11 ;  /* 0x0000000bafe47c20 */ /* 0x000fe20008410000 */
[----:B------:R-:W0:Y:S01]  /*6ac0*/  MUFU.TANH R156, R156 ;  /* 0x0000009c009c7308 */ /* 0x000e220000002400 */
[----:B-1----:R-:W-:Y:S01]  /*6ad0*/  FMNMX.FTZ R5, R194, R5, !PT ;  /* 0x00000005c2057209 */ /* 0x002fe20007810000 */
[----:B------:R-:W-:Y:S01]  /*6ae0*/  FMUL.FTZ R157, R178, UR11 ;  /* 0x0000000bb29d7c20 */ /* 0x000fe20008410000 */
[----:B------:R-:W-:Y:S01]  /*6af0*/  FMUL.FTZ R159, R179, UR11 ;  /* 0x0000000bb39f7c20 */ /* 0x000fe20008410000 */
[----:B------:R-:W-:Y:S01]  /*6b00*/  FMUL.FTZ R161, R182, UR11 ;  /* 0x0000000bb6a17c20 */ /* 0x000fe20008410000 */
[----:B------:R-:W-:-:S03]  /*6b10*/  FMUL.FTZ R163, R183, UR11 ;  /* 0x0000000bb7a37c20 */ /* 0x000fc60008410000 */
[----:B------:R-:W1:Y:S01]  /*6b20*/  MUFU.TANH R200, R200 ;  /* 0x000000c800c87308 */ /* 0x000e620000002400 */
[----:B--2---:R-:W-:Y:S01]  /*6b30*/  FMNMX.FTZ R7, R154, R5, !PT ;  /* 0x000000059a077209 */ /* 0x004fe20007810000 */
[----:B------:R-:W-:Y:S01]  /*6b40*/  FMUL.FTZ R5, R176, UR11 ;  /* 0x0000000bb0057c20 */ /* 0x000fe20008410000 */
[----:B------:R-:W-:Y:S01]  /*6b50*/  FMUL.FTZ R176, R170, UR11 ;  /* 0x0000000baab07c20 */ /* 0x000fe20008410000 */
[----:B------:R-:W-:-:S04]  /*6b60*/  UIADD3 UR11, UR7, 0x38840, URZ ;  /* 0x00038840070b7890 */ /* 0x000fc8000fffe03f */
[----:B------:R-:W2:Y:S01]  /*6b70*/  MUFU.TANH R202, R202 ;  /* 0x000000ca00ca7308 */ /* 0x000ea20000002400 */
[----:B0-----:R-:W-:Y:S01]  /*6b80*/  FMNMX.FTZ R7, R156, R7, !PT ;  /* 0x000000079c077209 */ /* 0x001fe20007810000 */
[----:B------:R-:W-:-:S06]  /*6b90*/  UPRMT UR11, UR37, 0x654, UR11 ;  /* 0x00000654250b7896 */ /* 0x000fcc000800000b */
[----:B------:R-:W0:Y:S01]  /*6ba0*/  MUFU.TANH R204, R204 ;  /* 0x000000cc00cc7308 */ /* 0x000e220000002400 */
[----:B-1----:R-:W-:Y:S02]  /*6bb0*/  FMNMX.FTZ R7, R200, R7, !PT ;  /* 0x00000007c8077209 */ /* 0x002fe40007810000 */
[----:B------:R-:W-:Y:S01]  /*6bc0*/  SYNCS.ARRIVE.TRANS64.RED.A1T0 RZ, [UR11], RZ ;  /* 0x000000ffffff79a7 */ /* 0x000fe2000810040b */
[----:B------:R-:W-:-:S04]  /*6bd0*/  UMOV UR11, 0x40000040 ;  /* 0x40000040000b7882 */ /* 0x000fc80000000000 */
[----:B------:R-:W1:Y:S01]  /*6be0*/  MUFU.TANH R206, R206 ;  /* 0x000000ce00ce7308 */ /* 0x000e620000002400 */
[----:B--2---:R-:W-:-:S07]  /*6bf0*/  FMNMX.FTZ R7, R202, R7, !PT ;  /* 0x00000007ca077209 */ /* 0x004fce0007810000 */
[----:B------:R-:W2:Y:S01]  /*6c00*/  MUFU.TANH R208, R208 ;  /* 0x000000d000d07308 */ /* 0x000ea20000002400 */
[----:B0-----:R-:W-:-:S07]  /*6c10*/  FMNMX.FTZ R7, R204, R7, !PT ;  /* 0x00000007cc077209 */ /* 0x001fce0007810000 */
[----:B------:R-:W0:Y:S01]  /*6c20*/  MUFU.TANH R210, R210 ;  /* 0x000000d200d27308 */ /* 0x000e220000002400 */
[----:B-1----:R-:W-:-:S07]  /*6c30*/  FMNMX.FTZ R7, R206, R7, !PT ;  /* 0x00000007ce077209 */ /* 0x002fce0007810000 */
        /* <DEDUP_REMOVED lines=15> */
[----:B0-----:R-:W-:-:S05]  /*6d30*/  FMNMX.FTZ R7, R158, R7, !PT ;  /* 0x000000079e077209 */ /* 0x001fca0007810000 */
[----:B------:R-:W0:Y:S02]  /*6d40*/  SHFL.BFLY PT, R4, R7, 0x2, 0x1f ;  /* 0x0c401f0007047f89 */ /* 0x000e2400000e0000 */
[----:B------:R-:W3:Y:S01]  /*6d50*/  MUFU.TANH R14, R14 ;  /* 0x0000000e000e7308 */ /* 0x000ee20000002400 */
[----:B-1----:R-:W-:-:S07]  /*6d60*/  FMNMX.FTZ R13, R9, R10, !PT ;  /* 0x0000000a090d7209 */ /* 0x002fce0007810000 */
[----:B------:R-:W1:Y:S01]  /*6d70*/  MUFU.TANH R20, R20 ;  /* 0x0000001400147308 */ /* 0x000e620000002400 */
[----:B--2---:R-:W-:-:S07]  /*6d80*/  FMNMX.FTZ R13, R12, R13, !PT ;  /* 0x0000000d0c0d7209 */ /* 0x004fce0007810000 */
[----:B------:R-:W2:Y:S01]  /*6d90*/  MUFU.TANH R160, R160 ;  /* 0x000000a000a07308 */ /* 0x000ea20000002400 */
[----:B---3--:R-:W-:Y:S02]  /*6da0*/  FMNMX.FTZ R13, R14, R13, !PT ;  /* 0x0000000d0e0d7209 */ /* 0x008fe40007810000 */
[----:B0-----:R-:W-:-:S05]  /*6db0*/  FMNMX.FTZ R4, R7, R4, !PT ;  /* 0x0000000407047209 */ /* 0x001fca0007810000 */
[----:B------:R-:W0:Y:S01]  /*6dc0*/  MUFU.TANH R162, R162 ;  /* 0x000000a200a27308 */ /* 0x000e220000002400 */
[----:B-1----:R-:W-:Y:S01]  /*6dd0*/  FMNMX.FTZ R13, R20, R13, !PT ;  /* 0x0000000d140d7209 */ /* 0x002fe20007810000 */
[----:B------:R-:W1:Y:S01]  /*6de0*/  LDC R7, c[0x0][0xa80] ;  /* 0x0002a000ff077b82 */ /* 0x000e620000000800 */
[----:B------:R-:W3:Y:S05]  /*6df0*/  SHFL.BFLY PT, R15, R4, 0x1, 0x1f ;  /* 0x0c201f00040f7f89 */ /* 0x000eea00000e0000 */
[----:B------:R-:W4:Y:S01]  /*6e00*/  MUFU.TANH R164, R164 ;  /* 0x000000a400a47308 */ /* 0x000f220000002400 */
[----:B--2---:R-:W-:-:S07]  /*6e10*/  FMNMX.FTZ R13, R160, R13, !PT ;  /* 0x0000000da00d7209 */ /* 0x004fce0007810000 */
[----:B------:R-:W2:Y:S01]  /*6e20*/  MUFU.TANH R166, R166 ;  /* 0x000000a600a67308 */ /* 0x000ea20000002400 */
[----:B0-----:R-:W-:-:S07]  /*6e30*/  FMNMX.FTZ R13, R162, R13, !PT ;  /* 0x0000000da20d7209 */ /* 0x001fce0007810000 */
[----:B------:R-:W0:Y:S01]  /*6e40*/  MUFU.TANH R176, R176 ;  /* 0x000000b000b07308 */ /* 0x000e220000002400 */
[----:B----4-:R-:W-:Y:S02]  /*6e50*/  FMNMX.FTZ R13, R164, R13, !PT ;  /* 0x0000000da40d7209 */ /* 0x010fe40007810000 */
[----:B---3--:R-:W-:-:S05]  /*6e60*/  FMNMX.FTZ R4, R4, R15, !PT ;  /* 0x0000000f04047209 */ /* 0x008fca0007810000 */
[----:B------:R-:W3:Y:S01]  /*6e70*/  MUFU.TANH R180, R180 ;  /* 0x000000b400b47308 */ /* 0x000ee20000002400 */
[----:B--2---:R-:W-:Y:S01]  /*6e80*/  FMNMX.FTZ R13, R166, R13, !PT ;  /* 0x0000000da60d7209 */ /* 0x004fe20007810000 */
[C---:B------:R-:W-:Y:S01]  /*6e90*/  FADD.FTZ R168, -R4.reuse, R11 ;  /* 0x0000000b04a87221 */ /* 0x040fe20000010100 */
[----:B-1----:R-:W-:-:S03]  /*6ea0*/  FMUL.FTZ R165, R4, R7 ;  /* 0x0000000704a57220 */ /* 0x002fc60000410000 */
[-C--:B------:R-:W-:Y:S01]  /*6eb0*/  FMUL.FTZ R11, R168, R7.reuse ;  /* 0x00000007a80b7220 */ /* 0x080fe20000410000 */
[--C-:B------:R-:W-:Y:S01]  /*6ec0*/  FFMA.FTZ R168, R152, R7, -R165.reuse ;  /* 0x0000000798a87223 */ /* 0x100fe200000108a5 */
[----:B------:R-:W1:Y:S01]  /*6ed0*/  MUFU.TANH R196, R196 ;  /* 0x000000c400c47308 */ /* 0x000e620000002400 */
[----:B0-----:R-:W-:Y:S01]  /*6ee0*/  FMNMX.FTZ R13, R176, R13, !PT ;  /* 0x0000000db00d7209 */ /* 0x001fe20007810000 */
[-CC-:B------:R-:W-:Y:S01]  /*6ef0*/  FFMA.FTZ R175, R5, R7.reuse, -R165.reuse ;  /* 0x0000000705af7223 */ /* 0x180fe200000108a5 */
[-CC-:B------:R-:W-:Y:S01]  /*6f00*/  FFMA.FTZ R194, R194, R7.reuse, -R165.reuse ;  /* 0x00000007c2c27223 */ /* 0x180fe200000108a5 */
[-CC-:B------:R-:W-:Y:S01]  /*6f10*/  FFMA.FTZ R177, R155, R7.reuse, -R165.reuse ;  /* 0x000000079bb17223 */ /* 0x180fe200000108a5 */
[----:B------:R-:W-:Y:S02]  /*6f20*/  IMAD.U32 R155, RZ, RZ, UR10 ;  /* 0x0000000aff9b7e24 */ /* 0x000fe4000f8e00ff */
[-CC-:B------:R-:W-:Y:S01]  /*6f30*/  FFMA.FTZ R173, R198, R7.reuse, -R165.reuse ;  /* 0x00000007c6ad7223 */ /* 0x180fe200000108a5 */
[--C-:B------:R-:W-:Y:S01]  /*6f40*/  FFMA.FTZ R15, R154, R7, -R165.reuse ;  /* 0x000000079a0f7223 */ /* 0x100fe200000108a5 */
[----:B------:R-:W0:Y:S01]  /*6f50*/  MUFU.TANH R228, R228 ;  /* 0x000000e400e47308 */ /* 0x000e220000002400 */
[----:B---3--:R-:W-:Y:S01]  /*6f60*/  FMNMX.FTZ R13, R180, R13, !PT ;  /* 0x0000000db40d7209 */ /* 0x008fe20007810000 */
[-CC-:B------:R-:W-:Y:S01]  /*6f70*/  FFMA.FTZ R170, R156, R7.reuse, -R165.reuse ;  /* 0x000000079caa7223 */ /* 0x180fe200000108a5 */
[-CC-:B------:R-:W-:Y:S01]  /*6f80*/  FFMA.FTZ R21, R200, R7.reuse, -R165.reuse ;  /* 0x00000007c8157223 */ /* 0x180fe200000108a5 */
[-CC-:B------:R-:W-:Y:S01]  /*6f90*/  FFMA.FTZ R172, R202, R7.reuse, -R165.reuse ;  /* 0x00000007caac7223 */ /* 0x180fe200000108a5 */
[-CC-:B------:R-:W-:Y:S01]  /*6fa0*/  FFMA.FTZ R169, R204, R7.reuse, -R165.reuse ;  /* 0x00000007cca97223 */ /* 0x180fe200000108a5 */
[-CC-:B------:R-:W-:Y:S01]  /*6fb0*/  FFMA.FTZ R174, R206, R7.reuse, -R165.reuse ;  /* 0x00000007ceae7223 */ /* 0x180fe200000108a5 */
[--C-:B------:R-:W-:Y:S01]  /*6fc0*/  FFMA.FTZ R171, R208, R7, -R165.reuse ;  /* 0x00000007d0ab7223 */ /* 0x100fe200000108a5 */
[----:B------:R-:W2:Y:S01]  /*6fd0*/  MUFU.TANH R157, R157 ;  /* 0x0000009d009d7308 */ /* 0x000ea20000002400 */
[----:B-1----:R-:W-:Y:S01]  /*6fe0*/  FMNMX.FTZ R13, R196, R13, !PT ;  /* 0x0000000dc40d7209 */ /* 0x002fe20007810000 */
[-CC-:B------:R-:W-:Y:S01]  /*6ff0*/  FFMA.FTZ R178, R210, R7.reuse, -R165.reuse ;  /* 0x00000007d2b27223 */ /* 0x180fe200000108a5 */
[-CC-:B------:R-:W-:Y:S01]  /*7000*/  FFMA.FTZ R182, R212, R7.reuse, -R165.reuse ;  /* 0x00000007d4b67223 */ /* 0x180fe200000108a5 */
[----:B------:R-:W-:Y:S01]  /*7010*/  FFMA.FTZ R158, R158, R7, -R165 ;  /* 0x000000079e9e7223 */ /* 0x000fe200000108a5 */
[----:B------:R-:W-:-:S03]  /*7020*/  ULEA UR10, UR36, UR5, 0xc ;  /* 0x00000005240a7291 */ /* 0x000fc6000f8e603f */
[----:B------:R-:W1:Y:S01]  /*7030*/  MUFU.TANH R159, R159 ;  /* 0x0000009f009f7308 */ /* 0x000e620000002400 */
[----:B0-----:R-:W-:Y:S01]  /*7040*/  FMNMX.FTZ R152, R228, R13, !PT ;  /* 0x0000000de4987209 */ /* 0x001fe20007810000 */
[----:B------:R-:W-:-:S06]  /*7050*/  UIADD3 UR14, UR10, 0x80, URZ ;  /* 0x000000800a0e7890 */ /* 0x000fcc000fffe03f */
[----:B------:R-:W0:Y:S01]  /*7060*/  MUFU.TANH R161, R161 ;  /* 0x000000a100a17308 */ /* 0x000e220000002400 */
[----:B--2---:R-:W-:-:S07]  /*7070*/  FMNMX.FTZ R152, R157, R152, !PT ;  /* 0x000000989d987209 */ /* 0x004fce0007810000 */
[----:B------:R-:W2:Y:S01]  /*7080*/  MUFU.TANH R163, R163 ;  /* 0x000000a300a37308 */ /* 0x000ea20000002400 */
[----:B-1----:R-:W-:-:S07]  /*7090*/  FMNMX.FTZ R152, R159, R152, !PT ;  /* 0x000000989f987209 */ /* 0x002fce0007810000 */
[----:B------:R-:W1:Y:S01]  /*70a0*/  MUFU.EX2 R11, R11 ;  /* 0x0000000b000b7308 */ /* 0x000e620000000800 */
[----:B0-----:R-:W-:-:S07]  /*70b0*/  FMNMX.FTZ R152, R161, R152, !PT ;  /* 0x00000098a1987209 */ /* 0x001fce0007810000 */
[----:B------:R0:W-:Y:S01]  /*70c0*/  MUFU.EX2 R13, R194 ;  /* 0x000000c2000d7308 */ /* 0x0001e20000000800 */
[----:B--2---:R-:W-:-:S05]  /*70d0*/  FMNMX.FTZ R152, R163, R152, !PT ;  /* 0x00000098a3987209 */ /* 0x004fca0007810000 */
[----:B------:R-:W2:Y:S02]  /*70e0*/  SHFL.BFLY PT, R167, R152, 0x2, 0x1f ;  /* 0x0c401f0098a77f89 */ /* 0x000ea400000e0000 */
[----:B------:R-:W-:Y:S01]  /*70f0*/  MUFU.EX2 R168, R168 ;  /* 0x000000a800a87308 */ /* 0x000fe20000000800 */
[----:B0-----:R-:W-:Y:S01]  /*7100*/  FFMA.FTZ R194, R153, R7, -R165 ;  /* 0x0000000799c27223 */ /* 0x001fe200000108a5 */
[-C--:B-1----:R-:W-:Y:S01]  /*7110*/  FMUL.FTZ R24, R24, R11.reuse ;  /* 0x0000000b18187220 */ /* 0x082fe20000410000 */
        /* <DEDUP_REMOVED lines=13> */
[----:B------:R-:W0:Y:S01]  /*71f0*/  MUFU.EX2 R170, R170 ;  /* 0x000000aa00aa7308 */ /* 0x000e220000000800 */
[-C--:B------:R-:W-:Y:S01]  /*7200*/  FMUL.FTZ R49, R49, R11.reuse ;  /* 0x0000000b31317220 */ /* 0x080fe20000410000 */
[-C--:B------:R-:W-:Y:S01]  /*7210*/  FMUL.FTZ R52, R52, R11.reuse ;  /* 0x0000000b34347220 */ /* 0x080fe20000410000 */
[-C--:B------:R-:W-:Y:S01]  /*7220*/  FMUL.FTZ R53, R53, R11.reuse ;  /* 0x0000000b35357220 */ /* 0x080fe20000410000 */
[-C--:B------:R-:W-:Y:S01]  /*7230*/  FMUL.FTZ R56, R56, R11.reuse ;  /* 0x0000000b38387220 */ /* 0x080fe20000410000 */
[----:B------:R-:W-:Y:S01]  /*7240*/  FMUL.FTZ R57, R57, R11 ;  /* 0x0000000b39397220 */ /* 0x000fe20000410000 */
[----:B--2---:R-:W-:Y:S01]  /*7250*/  FMNMX.FTZ R167, R152, R167, !PT ;  /* 0x000000a798a77209 */ /* 0x004fe20007810000 */
[-C--:B------:R-:W-:Y:S01]  /*7260*/  FMUL.FTZ R60, R60, R11.reuse ;  /* 0x0000000b3c3c7220 */ /* 0x080fe20000410000 */
[----:B------:R-:W-:Y:S01]  /*7270*/  MUFU.EX2 R21, R21 ;  /* 0x0000001500157308 */ /* 0x000fe20000000800 */
[-C--:B------:R-:W-:Y:S01]  /*7280*/  FMUL.FTZ R61, R61, R11.reuse ;  /* 0x0000000b3d3d7220 */ /* 0x080fe20000410000 */
[-C--:B------:R-:W-:Y:S01]  /*7290*/  FMUL.FTZ R64, R64, R11.reuse ;  /* 0x0000000b40407220 */ /* 0x080fe20000410000 */
[----:B------:R-:W1:Y:S01]  /*72a0*/  SHFL.BFLY PT, R152, R167, 0x1, 0x1f ;  /* 0x0c201f00a7987f89 */ /* 0x000e6200000e0000 */
[-C--:B------:R-:W-:Y:S01]  /*72b0*/  FMUL.FTZ R65, R65, R11.reuse ;  /* 0x0000000b41417220 */ /* 0x080fe20000410000 */
[-C--:B------:R-:W-:Y:S01]  /*72c0*/  FMUL.FTZ R68, R68, R11.reuse ;  /* 0x0000000b44447220 */ /* 0x080fe20000410000 */
[-C--:B------:R-:W-:Y:S01]  /*72d0*/  FMUL.FTZ R69, R69, R11.reuse ;  /* 0x0000000b45457220 */ /* 0x080fe20000410000 */
[----:B------:R-:W-:Y:S01]  /*72e0*/  FMUL.FTZ R72, R72, R11 ;  /* 0x0000000b48487220 */ /* 0x000fe20000410000 */
[----:B------:R-:W2:Y:S01]  /*72f0*/  MUFU.EX2 R172, R172 ;  /* 0x000000ac00ac7308 */ /* 0x000ea20000000800 */
[----:B0-----:R-:W-:Y:S01]  /*7300*/  F2FP.F16.F32.PACK_AB R154, R170, R15 ;  /* 0x0000000faa9a723e */ /* 0x001fe200000000ff */
        /* <DEDUP_REMOVED lines=13> */
[----:B------:R-:W-:Y:S01]  /*73e0*/  FMUL.FTZ R97, R97, R11 ;  /* 0x0000000b61617220 */ /* 0x000fe20000410000 */
[----:B------:R-:W-:Y:S01]  /*73f0*/  MUFU.EX2 R174, R174 ;  /* 0x000000ae00ae7308 */ /* 0x000fe20000000800 */
[----:B--2---:R-:W-:Y:S01]  /*7400*/  F2FP.F16.F32.PACK_AB R156, R172, R21 ;  /* 0x00000015ac9c723e */ /* 0x004fe200000000ff */
[-C--:B------:R-:W-:Y:S01]  /*7410*/  FMUL.FTZ R100, R100, R11.reuse ;  /* 0x0000000b64647220 */ /* 0x080fe20000410000 */
[----:B-1----:R-:W-:Y:S01]  /*7420*/  FMNMX.FTZ R5, R167, R152, !PT ;  /* 0x00000098a7057209 */ /* 0x002fe20007810000 */
[-C--:B------:R-:W-:Y:S01]  /*7430*/  FMUL.FTZ R101, R101, R11.reuse ;  /* 0x0000000b65657220 */ /* 0x080fe20000410000 */
[-C--:B------:R-:W-:Y:S01]  /*7440*/  FMUL.FTZ R104, R104, R11.reuse ;  /* 0x0000000b68687220 */ /* 0x080fe20000410000 */
[-C--:B------:R-:W-:Y:S01]  /*7450*/  FMUL.FTZ R105, R105, R11.reuse ;  /* 0x0000000b69697220 */ /* 0x080fe20000410000 */
[----:B------:R-:W-:Y:S01]  /*7460*/  FMUL.FTZ R108, R108, R11 ;  /* 0x0000000b6c6c7220 */ /* 0x000fe20000410000 */
[C---:B------:R-:W-:Y:S01]  /*7470*/  FADD.FTZ R152, -R5.reuse, R10 ;  /* 0x0000000a05987221 */ /* 0x040fe20000010100 */
[----:B------:R-:W-:Y:S01]  /*7480*/  FMUL.FTZ R153, R5, R7 ;  /* 0x0000000705997220 */ /* 0x000fe20000410000 */
[----:B------:R-:W-:Y:S01]  /*7490*/  MUFU.EX2 R171, R171 ;  /* 0x000000ab00ab7308 */ /* 0x000fe20000000800 */
[----:B------:R-:W-:Y:S01]  /*74a0*/  FMUL.FTZ R109, R109, R11 ;  /* 0x0000000b6d6d7220 */ /* 0x000fe20000410000 */
[-C--:B------:R-:W-:Y:S01]  /*74b0*/  FMUL.FTZ R152, R152, R7.reuse ;  /* 0x0000000798987220 */ /* 0x080fe20000410000 */
[-CC-:B------:R-:W-:Y:S01]  /*74c0*/  FFMA.FTZ R198, R9, R7.reuse, -R153.reuse ;  /* 0x0000000709c67223 */ /* 0x180fe20000010899 */
[-CC-:B------:R-:W-:Y:S01]  /*74d0*/  FFMA.FTZ R9, R12, R7.reuse, -R153.reuse ;  /* 0x000000070c097223 */ /* 0x180fe20000010899 */
[-CC-:B------:R-:W-:Y:S01]  /*74e0*/  FFMA.FTZ R12, R14, R7.reuse, -R153.reuse ;  /* 0x000000070e0c7223 */ /* 0x180fe20000010899 */
[-CC-:B------:R-:W-:Y:S01]  /*74f0*/  FFMA.FTZ R181, R20, R7.reuse, -R153.reuse ;  /* 0x0000000714b57223 */ /* 0x180fe20000010899 */
[-CC-:B------:R-:W-:Y:S01]  /*7500*/  FFMA.FTZ R14, R160, R7.reuse, -R153.reuse ;  /* 0x00000007a00e7223 */ /* 0x180fe20000010899 */
[----:B------:R0:W1:Y:S01]  /*7510*/  MUFU.EX2 R179, R152 ;  /* 0x0000009800b37308 */ /* 0x0000620000000800 */
        /* <DEDUP_REMOVED lines=8> */
[----:B0-----:R-:W-:-:S02]  /*75a0*/  IMAD.MOV R152, RZ, RZ, -R22 ;  /* 0x000000ffff987224 */ /* 0x001fc400078e0a16 */
[-CC-:B------:R-:W-:Y:S01]  /*75b0*/  FFMA.FTZ R199, R159, R7.reuse, -R153.reuse ;  /* 0x000000079fc77223 */ /* 0x180fe20000010899 */
[-CC-:B------:R-:W-:Y:S01]  /*75c0*/  FFMA.FTZ R200, R161, R7.reuse, -R153.reuse ;  /* 0x00000007a1c87223 */ /* 0x180fe20000010899 */
[----:B------:R-:W-:Y:S01]  /*75d0*/  FFMA.FTZ R201, R163, R7, -R153 ;  /* 0x00000007a3c97223 */ /* 0x000fe20000010899 */
[----:B------:R-:W-:Y:S01]  /*75e0*/  MUFU.EX2 R198, R198 ;  /* 0x000000c600c67308 */ /* 0x000fe20000000800 */
[----:B------:R-:W-:Y:S01]  /*75f0*/  ISETP.NE.AND P2, PT, R19, R152, PT ;  /* 0x000000981300720c */ /* 0x000fe20003f45270 */
[-C--:B------:R-:W-:Y:S01]  /*7600*/  FMUL.FTZ R112, R112, R11.reuse ;  /* 0x0000000b70707220 */ /* 0x080fe20000410000 */
[----:B------:R-:W-:Y:S01]  /*7610*/  FMUL.FTZ R113, R113, R11 ;  /* 0x0000000b71717220 */ /* 0x000fe20000410000 */
[-C--:B-1----:R-:W-:Y:S01]  /*7620*/  FMUL.FTZ R26, R26, R179.reuse ;  /* 0x000000b31a1a7220 */ /* 0x082fe20000410000 */
        /* <DEDUP_REMOVED lines=8> */
[-C--:B------:R-:W-:Y:S01]  /*76b0*/  FMUL.FTZ R42, R42, R179.reuse ;  /* 0x000000b32a2a7220 */ /* 0x080fe20000410000 */
[----:B------:R-:W-:Y:S01]  /*76c0*/  @!P2 LEA R152, R155, R16, 0x6 ;  /* 0x000000109b98a211 */ /* 0x000fe200078e30ff */
[-C--:B------:R-:W-:Y:S01]  /*76d0*/  FMUL.FTZ R43, R43, R179.reuse ;  /* 0x000000b32b2b7220 */ /* 0x080fe20000410000 */
[----:B------:R-:W-:Y:S01]  /*76e0*/  MUFU.EX2 R12, R12 ;  /* 0x0000000c000c7308 */ /* 0x000fe20000000800 */
[-C--:B------:R-:W-:Y:S01]  /*76f0*/  FMUL.FTZ R46, R46, R179.reuse ;  /* 0x000000b32e2e7220 */ /* 0x080fe20000410000 */
[----:B------:R-:W-:Y:S01]  /*7700*/  @!P2 LEA R152, R152, UR38, 0x2 ;  /* 0x000000269898ac11 */ /* 0x000fe2000f8e10ff */
[-C--:B------:R-:W-:Y:S01]  /*7710*/  FMUL.FTZ R47, R47, R179.reuse ;  /* 0x000000b32f2f7220 */ /* 0x080fe20000410000 */
[-C--:B------:R-:W-:Y:S01]  /*7720*/  FMUL.FTZ R50, R50, R179.reuse ;  /* 0x000000b332327220 */ /* 0x080fe20000410000 */
[-C--:B------:R-:W-:Y:S01]  /*7730*/  FMUL.FTZ R51, R51, R179.reuse ;  /* 0x000000b333337220 */ /* 0x080fe20000410000 */
[-C--:B------:R-:W-:Y:S01]  /*7740*/  FMUL.FTZ R54, R54, R179.reuse ;  /* 0x000000b336367220 */ /* 0x080fe20000410000 */
[----:B------:R-:W-:Y:S01]  /*7750*/  @!P2 STS [R152+0x38400], R11 ;  /* 0x0384000b9800a388 */ /* 0x000fe20000000800 */
[----:B------:R-:W1:Y:S01]  /*7760*/  MUFU.EX2 R181, R181 ;  /* 0x000000b500b57308 */ /* 0x000e620000000800 */
[----:B0-----:R-:W-:Y:S01]  /*7770*/  F2FP.F16.F32.PACK_AB R153, R9, R198 ;  /* 0x000000c60999723e */ /* 0x001fe200000000ff */
[-C--:B------:R-:W-:Y:S01]  /*7780*/  FMUL.FTZ R55, R55, R179.reuse ;  /* 0x000000b337377220 */ /* 0x080fe20000410000 */
[----:B------:R0:W-:Y:S01]  /*7790*/  @!P2 STS [R152+0x38420], R179 ;  /* 0x038420b39800a388 */ /* 0x0001e20000000800 */
        /* <DEDUP_REMOVED lines=9> */
[----:B0-----:R-:W-:Y:S01]  /*7830*/  F2FP.F16.F32.PACK_AB R152, R13, R168 ;  /* 0x000000a80d98723e */ /* 0x001fe200000000ff */
[-C--:B------:R-:W-:Y:S01]  /*7840*/  FMUL.FTZ R74, R74, R179.reuse ;  /* 0x000000b34a4a7220 */ /* 0x080fe20000410000 */
[-C--:B------:R-:W-:Y:S01]  /*7850*/  FMUL.FTZ R75, R75, R179.reuse ;  /* 0x000000b34b4b7220 */ /* 0x080fe20000410000 */
[----:B------:R-:W0:Y:S01]  /*7860*/  MUFU.EX2 R183, R183 ;  /* 0x000000b700b77308 */ /* 0x000e220000000800 */
[----:B-1----:R-:W-:Y:S01]  /*7870*/  F2FP.F16.F32.PACK_AB R155, R181, R12 ;  /* 0x0000000cb59b723e */ /* 0x002fe200000000ff */
[----:B------:R-:W-:Y:S01]  /*7880*/  BAR.SYNC.DEFER_BLOCKING 0xf, 0x100 ;  /* 0x03c4000000007b1d */ /* 0x000fe20000010000 */
        /* <DEDUP_REMOVED lines=13> */
[----:B------:R-:W1:Y:S01]  /*7960*/  MUFU.EX2 R193, R193 ;  /* 0x000000c100c17308 */ /* 0x000e620000000800 */
[----:B0-----:R-:W-:Y:S01]  /*7970*/  F2FP.F16.F32.PACK_AB R157, R183, R14 ;  /* 0x0000000eb79d723e */ /* 0x001fe200000000ff */
        /* <DEDUP_REMOVED lines=8> */
[----:B------:R-:W-:Y:S01]  /*7a00*/  FMUL.FTZ R115, R115, R179 ;  /* 0x000000b373737220 */ /* 0x000fe20000410000 */
[-C--:B------:R-:W-:Y:S01]  /*7a10*/  FMUL.FTZ R116, R116, R11.reuse ;  /* 0x0000000b74747220 */ /* 0x080fe20000410000 */
[----:B------:R-:W-:Y:S01]  /*7a20*/  FMUL.FTZ R117, R117, R11 ;  /* 0x0000000b75757220 */ /* 0x000fe20000410000 */
[-C--:B------:R-:W-:Y:S01]  /*7a30*/  FMUL.FTZ R118, R118, R179.reuse ;  /* 0x000000b376767220 */ /* 0x080fe20000410000 */
[----:B------:R-:W-:Y:S01]  /*7a40*/  FMUL.FTZ R119, R119, R179 ;  /* 0x000000b377777220 */ /* 0x000fe20000410000 */
[-C--:B------:R-:W-:Y:S01]  /*7a50*/  FMUL.FTZ R120, R120, R11.reuse ;  /* 0x0000000b78787220 */ /* 0x080fe20000410000 */
[----:B------:R-:W-:Y:S01]  /*7a60*/  MUFU.EX2 R173, R173 ;  /* 0x000000ad00ad7308 */ /* 0x000fe20000000800 */
[----:B-1----:R-:W-:Y:S01]  /*7a70*/  F2FP.F16.F32.PACK_AB R159, R193, R20 ;  /* 0x00000014c19f723e */ /* 0x002fe200000000ff */
[----:B------:R-:W-:Y:S01]  /*7a80*/  FMUL.FTZ R121, R121, R11 ;  /* 0x0000000b79797220 */ /* 0x000fe20000410000 */
[-C--:B------:R-:W-:Y:S01]  /*7a90*/  FMUL.FTZ R122, R122, R179.reuse ;  /* 0x000000b37a7a7220 */ /* 0x080fe20000410000 */
[----:B------:R-:W-:Y:S01]  /*7aa0*/  FMUL.FTZ R123, R123, R179 ;  /* 0x000000b37b7b7220 */ /* 0x000fe20000410000 */
[-C--:B------:R-:W-:Y:S01]  /*7ab0*/  FMUL.FTZ R124, R124, R11.reuse ;  /* 0x0000000b7c7c7220 */ /* 0x080fe20000410000 */
[----:B------:R-:W-:Y:S01]  /*7ac0*/  FMUL.FTZ R125, R125, R11 ;  /* 0x0000000b7d7d7220 */ /* 0x000fe20000410000 */
[----:B------:R-:W-:Y:S01]  /*7ad0*/  FMUL.FTZ R126, R126, R179 ;  /* 0x000000b37e7e7220 */ /* 0x000fe20000410000 */
[----:B------:R-:W1:Y:S01]  /*7ae0*/  MUFU.EX2 R182, R182 ;  /* 0x000000b600b67308 */ /* 0x000e620000000800 */
[----:B0-----:R-:W-:Y:S01]  /*7af0*/  F2FP.F16.F32.PACK_AB R160, R178, R171 ;  /* 0x000000abb2a0723e */ /* 0x001fe200000000ff */
[----:B------:R-:W-:Y:S01]  /*7b00*/  FMUL.FTZ R127, R127, R179 ;  /* 0x000000b37f7f7220 */ /* 0x000fe20000410000 */
[-C--:B------:R-:W-:Y:S01]  /*7b10*/  FMUL.FTZ R128, R128, R11.reuse ;  /* 0x0000000b80807220 */ /* 0x080fe20000410000 */
[----:B------:R-:W-:Y:S01]  /*7b20*/  FMUL.FTZ R129, R129, R11 ;  /* 0x0000000b81817220 */ /* 0x000fe20000410000 */
[-C--:B------:R-:W-:Y:S01]  /*7b30*/  FMUL.FTZ R130, R130, R179.reuse ;  /* 0x000000b382827220 */ /* 0x080fe20000410000 */
[----:B------:R-:W-:Y:S01]  /*7b40*/  FMUL.FTZ R131, R131, R179 ;  /* 0x000000b383837220 */ /* 0x000fe20000410000 */
[-C--:B------:R-:W-:Y:S01]  /*7b50*/  FMUL.FTZ R132, R132, R11.reuse ;  /* 0x0000000b84847220 */ /* 0x080fe20000410000 */
[----:B------:R-:W-:Y:S01]  /*7b60*/  MUFU.EX2 R176, R176 ;  /* 0x000000b000b07308 */ /* 0x000fe20000000800 */
[----:B------:R-:W-:Y:S01]  /*7b70*/  FMUL.FTZ R133, R133, R11 ;  /* 0x0000000b85857220 */ /* 0x000fe20000410000 */
[-C--:B------:R-:W-:Y:S01]  /*7b80*/  FMUL.FTZ R134, R134, R179.reuse ;  /* 0x000000b386867220 */ /* 0x080fe20000410000 */
[----:B------:R-:W-:Y:S01]  /*7b90*/  FMUL.FTZ R135, R135, R179 ;  /* 0x000000b387877220 */ /* 0x000fe20000410000 */
[-C--:B------:R-:W-:Y:S01]  /*7ba0*/  FMUL.FTZ R136, R136, R11.reuse ;  /* 0x0000000b88887220 */ /* 0x080fe20000410000 */
[----:B------:R-:W-:Y:S01]  /*7bb0*/  FMUL.FTZ R137, R137, R11 ;  /* 0x0000000b89897220 */ /* 0x000fe20000410000 */
[-C--:B------:R-:W-:Y:S01]  /*7bc0*/  FMUL.FTZ R138, R138, R179.reuse ;  /* 0x000000b38a8a7220 */ /* 0x080fe20000410000 */
[----:B------:R-:W-:Y:S01]  /*7bd0*/  FMUL.FTZ R139, R139, R179 ;  /* 0x000000b38b8b7220 */ /* 0x000fe20000410000 */
[----:B------:R-:W0:Y:S01]  /*7be0*/  MUFU.EX2 R195, R195 ;  /* 0x000000c300c37308 */ /* 0x000e220000000800 */
[----:B-1----:R-:W-:Y:S01]  /*7bf0*/  F2FP.F16.F32.PACK_AB R162, R182, R173 ;  /* 0x000000adb6a2723e */ /* 0x002fe200000000ff */
[-C--:B------:R-:W-:Y:S01]  /*7c00*/  FMUL.FTZ R140, R140, R11.reuse ;  /* 0x0000000b8c8c7220 */ /* 0x080fe20000410000 */
[----:B------:R-:W-:Y:S01]  /*7c10*/  FMUL.FTZ R141, R141, R11 ;  /* 0x0000000b8d8d7220 */ /* 0x000fe20000410000 */
[-C--:B------:R-:W-:Y:S01]  /*7c20*/  FMUL.FTZ R142, R142, R179.reuse ;  /* 0x000000b38e8e7220 */ /* 0x080fe20000410000 */
[----:B------:R-:W-:Y:S01]  /*7c30*/  FMUL.FTZ R143, R143, R179 ;  /* 0x000000b38f8f7220 */ /* 0x000fe20000410000 */
[-C--:B------:R-:W-:Y:S01]  /*7c40*/  FMUL.FTZ R144, R144, R11.reuse ;  /* 0x0000000b90907220 */ /* 0x080fe20000410000 */
[----:B------:R-:W-:Y:S01]  /*7c50*/  FMUL.FTZ R145, R145, R11 ;  /* 0x0000000b91917220 */ /* 0x000fe20000410000 */
[----:B------:R-:W-:Y:S01]  /*7c60*/  MUFU.EX2 R180, R180 ;  /* 0x000000b400b47308 */ /* 0x000fe20000000800 */
[-C--:B------:R-:W-:Y:S01]  /*7c70*/  FMUL.FTZ R146, R146, R179.reuse ;  /* 0x000000b392927220 */ /* 0x080fe20000410000 */
[----:B------:R-:W-:Y:S01]  /*7c80*/  FMUL.FTZ R147, R147, R179 ;  /* 0x000000b393937220 */ /* 0x000fe20000410000 */
[-C--:B------:R-:W-:Y:S01]  /*7c90*/  FMUL.FTZ R148, R148, R11.reuse ;  /* 0x0000000b94947220 */ /* 0x080fe20000410000 */
[----:B------:R-:W-:Y:S01]  /*7ca0*/  FMUL.FTZ R149, R149, R11 ;  /* 0x0000000b95957220 */ /* 0x000fe20000410000 */
[-C--:B------:R-:W-:Y:S01]  /*7cb0*/  FMUL.FTZ R150, R150, R179.reuse ;  /* 0x000000b396967220 */ /* 0x080fe20000410000 */
[----:B------:R-:W-:Y:S01]  /*7cc0*/  FMUL.FTZ R151, R151, R179 ;  /* 0x000000b397977220 */ /* 0x000fe20000410000 */
[----:B------:R1:W-:Y:S01]  /*7cd0*/  STSM.16.M88.4 [R184+0x36400], R152 ;  /* 0x03640098b8007844 */ /* 0x0003e20000000200 */
[----:B------:R-:W2:Y:S01]  /*7ce0*/  MUFU.EX2 R197, R197 ;  /* 0x000000c500c57308 */ /* 0x000ea20000000800 */
[----:B0-----:R-:W-:Y:S01]  /*7cf0*/  F2FP.F16.F32.PACK_AB R161, R195, R176 ;  /* 0x000000b0c3a1723e */ /* 0x001fe200000000ff */
[----:B------:R-:W-:Y:S01]  /*7d00*/  FFMA.FTZ R6, R11, R6, R168 ;  /* 0x000000060b067223 */ /* 0x000fe200000100a8 */
[----:B------:R-:W-:-:S03]  /*7d10*/  FFMA.FTZ R8, R179, R8, R198 ;  /* 0x00000008b3087223 */ /* 0x000fc600000100c6 */
[----:B------:R-:W-:Y:S01]  /*7d20*/  FADD.FTZ R6, R13, R6 ;  /* 0x000000060d067221 */ /* 0x000fe20000010000 */
[----:B------:R-:W-:Y:S01]  /*7d30*/  FADD.FTZ R9, R9, R8 ;  /* 0x0000000809097221 */ /* 0x000fe20000010000 */
[----:B------:R-:W-:Y:S02]  /*7d40*/  MUFU.EX2 R175, R175 ;  /* 0x000000af00af7308 */ /* 0x000fe40000000800 */
[----:B------:R-:W-:Y:S01]  /*7d50*/  FADD.FTZ R15, R15, R6 ;  /* 0x000000060f0f7221 */ /* 0x000fe20000010000 */
[----:B------:R-:W-:-:S03]  /*7d60*/  FADD.FTZ R12, R12, R9 ;  /* 0x000000090c0c7221 */ /* 0x000fc60000010000 */
[----:B------:R-:W-:Y:S01]  /*7d70*/  FADD.FTZ R170, R170, R15 ;  /* 0x0000000faaaa7221 */ /* 0x000fe20000010000 */
[----:B------:R-:W-:Y:S01]  /*7d80*/  FADD.FTZ R181, R181, R12 ;  /* 0x0000000cb5b57221 */ /* 0x000fe20000010000 */
[----:B------:R-:W0:Y:S01]  /*7d90*/  MUFU.EX2 R194, R194 ;  /* 0x000000c200c27308 */ /* 0x000e220000000800 */
[----:B--2---:R-:W-:Y:S01]  /*7da0*/  F2FP.F16.F32.PACK_AB R163, R197, R180 ;  /* 0x000000b4c5a3723e */ /* 0x004fe200000000ff */
[----:B------:R-:W-:Y:S01]  /*7db0*/  FADD.FTZ R21, R21, R170 ;  /* 0x000000aa15157221 */ /* 0x000fe20000010000 */
[----:B------:R-:W-:-:S03]  /*7dc0*/  FADD.FTZ R14, R14, R181 ;  /* 0x000000b50e0e7221 */ /* 0x000fc60000010000 */
[----:B------:R-:W-:Y:S01]  /*7dd0*/  FADD.FTZ R172, R172, R21 ;  /* 0x00000015acac7221 */ /* 0x000fe20000010000 */
[----:B------:R-:W-:Y:S01]  /*7de0*/  FADD.FTZ R183, R183, R14 ;  /* 0x0000000eb7b77221 */ /* 0x000fe20000010000 */
[----:B------:R-:W-:Y:S03]  /*7df0*/  MUFU.EX2 R177, R177 ;  /* 0x000000b100b17308 */ /* 0x000fe60000000800 */
[----:B------:R-:W-:-:S04]  /*7e00*/  FADD.FTZ R20, R20, R183 ;  /* 0x000000b714147221 */ /* 0x000fc80000010000 */
[----:B------:R-:W-:Y:S01]  /*7e10*/  FADD.FTZ R193, R193, R20 ;  /* 0x00000014c1c17221 */ /* 0x000fe20000010000 */
[----:B------:R2:W3:Y:S01]  /*7e20*/  MUFU.EX2 R10, R158 ;  /* 0x0000009e000a7308 */ /* 0x0004e20000000800 */
[----:B0-----:R-:W-:Y:S02]  /*7e30*/  F2FP.F16.F32.PACK_AB R164, R194, R175 ;  /* 0x000000afc2a4723e */ /* 0x001fe400000000ff */
[----:B------:R-:W-:-:S04]  /*7e40*/  FADD.FTZ R176, R176, R193 ;  /* 0x000000c1b0b07221 */ /* 0x000fc80000010000 */
[----:B------:R-:W-:Y:S01]  /*7e50*/  FADD.FTZ R195, R195, R176 ;  /* 0x000000b0c3c37221 */ /* 0x000fe20000010000 */
[----:B------:R-:W-:Y:S01]  /*7e60*/  MUFU.EX2 R196, R196 ;  /* 0x000000c400c47308 */ /* 0x000fe20000000800 */
[----:B--2---:R-:W-:Y:S01]  /*7e70*/  F2FP.F16.F32.PACK_AB R158, R174, R169 ;  /* 0x000000a9ae9e723e */ /* 0x004fe200000000ff */
[----:B------:R-:W-:Y:S01]  /*7e80*/  FADD.FTZ R169, R169, R172 ;  /* 0x000000aca9a97221 */ /* 0x000fe20000010000 */
[----:B------:R-:W-:-:S03]  /*7e90*/  FADD.FTZ R180, R180, R195 ;  /* 0x000000c3b4b47221 */ /* 0x000fc60000010000 */
[----:B------:R1:W-:Y:S01]  /*7ea0*/  STSM.16.M88.4 [R23], R156 ;  /* 0x0000009c17007844 */ /* 0x0003e20000000200 */
[----:B------:R-:W-:Y:S01]  /*7eb0*/  FADD.FTZ R174, R174, R169 ;  /* 0x000000a9aeae7221 */ /* 0x000fe20000010000 */
[----:B------:R-:W0:Y:S01]  /*7ec0*/  MUFU.EX2 R199, R199 ;  /* 0x000000c700c77308 */ /* 0x000e220000000800 */
[----:B---3--:R-:W-:Y:S01]  /*7ed0*/  F2FP.F16.F32.PACK_AB R166, R10, R177 ;  /* 0x000000b10aa6723e */ /* 0x008fe200000000ff */
[----:B------:R1:W-:Y:S01]  /*7ee0*/  STSM.16.M88.4 [R186], R160 ;  /* 0x000000a0ba007844 */ /* 0x0003e20000000200 */
[----:B------:R-:W-:Y:S01]  /*7ef0*/  FADD.FTZ R171, R171, R174 ;  /* 0x000000aeabab7221 */ /* 0x000fe20000010000 */
[----:B------:R-:W-:-:S03]  /*7f00*/  FADD.FTZ R197, R197, R180 ;  /* 0x000000b4c5c57221 */ /* 0x000fc60000010000 */
[----:B------:R-:W-:Y:S01]  /*7f10*/  FADD.FTZ R178, R178, R171 ;  /* 0x000000abb2b27221 */ /* 0x000fe20000010000 */
[----:B------:R-:W2:Y:S03]  /*7f20*/  MUFU.EX2 R200, R200 ;  /* 0x000000c800c87308 */ /* 0x000ea60000000800 */
[----:B------:R-:W-:-:S04]  /*7f30*/  FADD.FTZ R173, R173, R178 ;  /* 0x000000b2adad7221 */ /* 0x000fc80000010000 */
[----:B------:R-:W-:Y:S01]  /*7f40*/  FADD.FTZ R182, R182, R173 ;  /* 0x000000adb6b67221 */ /* 0x000fe20000010000 */
[----:B------:R-:W3:Y:S01]  /*7f50*/  MUFU.EX2 R201, R201 ;  /* 0x000000c900c97308 */ /* 0x000ee20000000800 */
[----:B0-----:R-:W-:Y:S01]  /*7f60*/  F2FP.F16.F32.PACK_AB R165, R199, R196 ;  /* 0x000000c4c7a5723e */ /* 0x001fe200000000ff */
[----:B------:R-:W-:Y:S01]  /*7f70*/  FADD.FTZ R196, R196, R197 ;  /* 0x000000c5c4c47221 */ /* 0x000fe20000010000 */
[----:B------:R-:W-:-:S03]  /*7f80*/  FADD.FTZ R175, R175, R182 ;  /* 0x000000b6afaf7221 */ /* 0x000fc60000010000 */
[----:B------:R-:W-:Y:S01]  /*7f90*/  FADD.FTZ R199, R199, R196 ;  /* 0x000000c4c7c77221 */ /* 0x000fe20000010000 */
[----:B------:R-:W-:-:S03]  /*7fa0*/  FADD.FTZ R194, R194, R175 ;  /* 0x000000afc2c27221 */ /* 0x000fc60000010000 */
[----:B--2---:R-:W-:Y:S01]  /*7fb0*/  FADD.FTZ R8, R200, R199 ;  /* 0x000000c7c8087221 */ /* 0x004fe20000010000 */
[----:B------:R-:W-:-:S04]  /*7fc0*/  FADD.FTZ R177, R177, R194 ;  /* 0x000000c2b1b17221 */ /* 0x000fc80000010000 */
[----:B------:R-:W-:Y:S01]  /*7fd0*/  FADD.FTZ R6, R10, R177 ;  /* 0x000000b10a067221 */ /* 0x000fe20000010000 */
[C---:B---3--:R-:W-:Y:S01]  /*7fe0*/  F2FP.F16.F32.PACK_AB R167, R201.reuse, R200 ;  /* 0x000000c8c9a7723e */ /* 0x048fe200000000ff */
[----:B------:R-:W-:-:S04]  /*7ff0*/  FADD.FTZ R8, R201, R8 ;  /* 0x00000008c9087221 */ /* 0x000fc80000010000 */
[----:B------:R1:W-:Y:S01]  /*8000*/  STSM.16.M88.4 [R185], R164 ;  /* 0x000000a4b9007844 */ /* 0x0003e20000000200 */
[----:B------:R-:W-:-:S06]  /*8010*/  WARPGROUP.ARRIVE ;  /* 0x00000000000079c5 */ /* 0x000fcc0000000000 */
[----:B------:R-:W-:Y:S01]  /*8020*/  HGMMA.64x256x16.F32 R24, R152, gdesc[UR8].tnspB, R24, gsb0 ;  /* 0x43e0000898187df0 */ /* 0x000fe20008000818 */
        /* <DEDUP_REMOVED lines=22> */
[----:B0-----:R-:W0:Y:S02]  /*8190*/  FENCE.VIEW.ASYNC.S ;  /* 0x00000000000073c6 */ /* 0x001e240000000000 */
[----:B0-----:R-:W-:Y:S01]  /*81a0*/  NOP ;  /* 0x0000000000007918 */ /* 0x001fe20000000000 */
[----:B------:R-:W-:Y:S06]  /*81b0*/  BAR.ARV 0xe, 0x100 ;  /* 0x0384000000007b1d */ /* 0x000fec0000002000 */
[----:B-1----:R-:W-:Y:S05]  /*81c0*/  @!P0 BRA `(.L_x_204) ;  /* 0x0000000000048947 */ /* 0x002fea0003800000 */
[----:B------:R-:W-:Y:S01]  /*81d0*/  BPT.TRAP 0x1 ;  /* 0x000000040000795c */ /* 0x000fe20000300000 */
.L_x_204:
[----:B------:R-:W-:Y:S01]  /*81e0*/  UIADD3 UR7, UR7, 0x38860, URZ ;  /* 0x0003886007077890 */ /* 0x000fe2000fffe03f */
[----:B------:R-:W-:Y:S01]  /*81f0*/  IMAD.MOV.U32 R10, RZ, RZ, R5 ;  /* 0x000000ffff0a7224 */ /* 0x000fe200078e0005 */
[----:B------:R-:W-:Y:S01]  /*8200*/  UMOV UR10, UR36 ;  /* 0x00000024000a7c82 */ /* 0x000fe20008000000 */
[----:B------:R-:W-:Y:S01]  /*8210*/  IMAD.MOV.U32 R11, RZ, RZ, R4 ;  /* 0x000000ffff0b7224 */ /* 0x000fe200078e0004 */
[----:B------:R-:W-:-:S09]  /*8220*/  UPRMT UR7, UR37, 0x654, UR7 ;  /* 0x0000065425077896 */ /* 0x000fd20008000007 */
[----:B------:R-:W-:Y:S01]  /*8230*/  SYNCS.ARRIVE.TRANS64.RED.A1T0 RZ, [UR7], RZ ;  /* 0x000000ffffff79a7 */ /* 0x000fe20008100407 */
[----:B------:R-:W-:Y:S05]  /*8240*/  @P1 BRA `(.L_x_205) ;  /* 0xffffffd0005c1947 */ /* 0x000fea000383ffff */
.L_x_194:
[----:B------:R-:W0:Y:S01]  /*8250*/  SHFL.BFLY PT, R3, R6, 0x2, 0x1f ;  /* 0x0c401f0006037f89 */ /* 0x000e2200000e0000 */
[----:B------:R-:W-:Y:S02]  /*8260*/  IMAD.MOV R14, RZ, RZ, -R22 ;  /* 0x000000ffff0e7224 */ /* 0x000fe400078e0a16 */
[----:B------:R-:W-:Y:S01]  /*8270*/  IMAD.U32 R13, RZ, RZ, UR36 ;  /* 0x00000024ff0d7e24 */ /* 0x000fe2000f8e00ff */
[----:B------:R-:W1:Y:S01]  /*8280*/  SHFL.BFLY PT, R9, R8, 0x2, 0x1f ;  /* 0x0c401f0008097f89 */ /* 0x000e6200000e0000 */
[----:B------:R-:W-:Y:S01]  /*8290*/  UIADD3 UR36, UR36, 0x1, URZ ;  /* 0x0000000124247890 */ /* 0x000fe2000fffe03f */
[----:B------:R-:W-:Y:S08]  /*82a0*/  BAR.ARV 0x8, 0x100 ;  /* 0x0204000000007b1d */ /* 0x000ff00000002000 */
[----:B------:R-:W-:Y:S01]  /*82b0*/  BAR.SYNC.DEFER_BLOCKING 0xf, 0x100 ;  /* 0x03c4000000007b1d */ /* 0x000fe20000010000 */
[----:B------:R-:W-:Y:S01]  /*82c0*/  ISETP.NE.AND P2, PT, R19, R14, PT ;  /* 0x0000000e1300720c */ /* 0x000fe20003f45270 */
[----:B------:R-:W-:Y:S01]  /*82d0*/  UISETP.NE.AND UP0, UPT, UR36, 0x2, UPT ;  /* 0x000000022400788c */ /* 0x000fe2000bf05270 */
[----:B------:R-:W-:-:S03]  /*82e0*/  VIADD R207, R207, 0x1 ;  /* 0x00000001cfcf7836 */ /* 0x000fc60000000000 */
[----:B------:R-:W-:Y:S01]  /*82f0*/  USEL UR4, URZ, 0x1, UP0 ;  /* 0x000000013f047887 */ /* 0x000fe20008000000 */
[----:B0-----:R-:W-:Y:S01]  /*8300*/  FADD.FTZ R0, R3, R6 ;  /* 0x0000000603007221 */ /* 0x001fe20000010000 */
[----:B------:R-:W-:Y:S01]  /*8310*/  IMAD.MOV.U32 R6, RZ, RZ, RZ ;  /* 0x000000ffff067224 */ /* 0x000fe200078e00ff */
[----:B------:R-:W-:Y:S01]  /*8320*/  USEL UR36, UR36, URZ, UP0 ;  /* 0x0000003f24247287 */ /* 0x000fe20008000000 */
[----:B-1----:R-:W-:Y:S02]  /*8330*/  FADD.FTZ R11, R9, R8 ;  /* 0x00000008090b7221 */ /* 0x002fe40000010000 */
[----:B------:R-:W0:Y:S01]  /*8340*/  SHFL.BFLY PT, R3, R0, 0x1, 0x1f ;  /* 0x0c201f0000037f89 */ /* 0x000e2200000e0000 */
[----:B------:R-:W-:-:S03]  /*8350*/  LOP3.LUT R2, R2, UR4, RZ, 0x3c, !PT ;  /* 0x0000000402027c12 */ /* 0x000fc6000f8e3cff */
[----:B------:R-:W1:Y:S01]  /*8360*/  SHFL.BFLY PT, R12, R11, 0x1, 0x1f ;  /* 0x0c201f000b0c7f89 */ /* 0x000e6200000e0000 */
[----:B0-----:R-:W-:Y:S01]  /*8370*/  FADD.FTZ R10, R0, R3 ;  /* 0x00000003000a7221 */ /* 0x001fe20000010000 */
[----:B------:R-:W-:Y:S02]  /*8380*/  IMAD.MOV.U32 R3, RZ, RZ, RZ ;  /* 0x000000ffff037224 */ /* 0x000fe400078e00ff */
[----:B------:R-:W-:Y:S02]  /*8390*/  @!P2 IMAD R0, R13, 0x40, R16 ;  /* 0x000000400d00a824 */ /* 0x000fe400078e0210 */
[----:B-1----:R-:W-:Y:S01]  /*83a0*/  FADD.FTZ R9, R11, R12 ;  /* 0x0000000c0b097221 */ /* 0x002fe20000010000 */
[----:B------:R-:W-:Y:S02]  /*83b0*/  FSETP.NE.FTZ.AND P0, PT, R10, RZ, PT ;  /* 0x000000ff0a00720b */ /* 0x000fe40003f15000 */
[----:B------:R-:W-:Y:S02]  /*83c0*/  @!P2 LEA R0, R0, UR38, 0x2 ;  /* 0x000000260000ac11 */ /* 0x000fe4000f8e10ff */
[----:B------:R-:W-:-:S09]  /*83d0*/  FSETP.NE.FTZ.AND P1, PT, R9, RZ, PT ;  /* 0x000000ff0900720b */ /* 0x000fd20003f35000 */
[----:B------:R-:W0:Y:S01]  /*83e0*/  @P0 MUFU.RCP R3, R10 ;  /* 0x0000000a00030308 */ /* 0x000e220000001000 */
[----:B------:R-:W-:-:S03]  /*83f0*/  @P0 FMUL.FTZ R8, R7, 0.69314718246459960938 ;  /* 0x3f31721807080820 */ /* 0x000fc60000410000 */
[----:B------:R-:W-:-:S04]  /*8400*/  @P1 FMUL.FTZ R7, R7, 0.69314718246459960938 ;  /* 0x3f31721807071820 */ /* 0x000fc80000410000 */
[----:B------:R-:W1:Y:S08]  /*8410*/  @P1 MUFU.RCP R6, R9 ;  /* 0x0000000900061308 */ /* 0x000e700000001000 */
[----:B------:R-:W2:Y:S01]  /*8420*/  @P0 MUFU.LG2 R10, R10 ;  /* 0x0000000a000a0308 */ /* 0x000ea20000000c00 */
[----:B0-----:R0:W-:Y:S01]  /*8430*/  @!P2 STS [R0+0x38400], R3 ;  /* 0x038400030000a388 */ /* 0x0011e20000000800 */
[-C--:B------:R-:W-:Y:S01]  /*8440*/  FMUL.FTZ R196, R24, R3.reuse ;  /* 0x0000000318c47220 */ /* 0x080fe20000410000 */
[-C--:B------:R-:W-:Y:S01]  /*8450*/  FMUL.FTZ R193, R25, R3.reuse ;  /* 0x0000000319c17220 */ /* 0x080fe20000410000 */
[-C--:B------:R-:W-:Y:S01]  /*8460*/  FMUL.FTZ R183, R28, R3.reuse ;  /* 0x000000031cb77220 */ /* 0x080fe20000410000 */
[-C--:B------:R-:W-:Y:S01]  /*8470*/  FMUL.FTZ R21, R29, R3.reuse ;  /* 0x000000031d157220 */ /* 0x080fe20000410000 */
[-C--:B------:R-:W-:Y:S01]  /*8480*/  FMUL.FTZ R212, R32, R3.reuse ;  /* 0x0000000320d47220 */ /* 0x080fe20000410000 */
[-C--:B------:R-:W-:Y:S01]  /*8490*/  FMUL.FTZ R211, R33, R3.reuse ;  /* 0x0000000321d37220 */ /* 0x080fe20000410000 */
        /* <DEDUP_REMOVED lines=8> */
[-C--:B------:R-:W-:Y:S01]  /*8520*/  FMUL.FTZ R203, R48, R3.reuse ;  /* 0x0000000330cb7220 */ /* 0x080fe20000410000 */
[----:B--2---:R-:W-:Y:S01]  /*8530*/  @P0 FMUL.FTZ R11, R10, 0.69314718246459960938 ;  /* 0x3f3172180a0b0820 */ /* 0x004fe20000410000 */
[-C--:B------:R-:W-:Y:S01]  /*8540*/  FMUL.FTZ R202, R49, R3.reuse ;  /* 0x0000000331ca7220 */ /* 0x080fe20000410000 */
[-C--:B------:R-:W-:Y:S01]  /*8550*/  FMUL.FTZ R201, R52, R3.reuse ;  /* 0x0000000334c97220 */ /* 0x080fe20000410000 */
[-C--:B------:R-:W-:Y:S01]  /*8560*/  FMUL.FTZ R200, R53, R3.reuse ;  /* 0x0000000335c87220 */ /* 0x080fe20000410000 */
[-C--:B------:R-:W-:Y:S01]  /*8570*/  FMUL.FTZ R199, R56, R3.reuse ;  /* 0x0000000338c77220 */ /* 0x080fe20000410000 */
[-C--:B------:R-:W-:Y:S01]  /*8580*/  FMUL.FTZ R198, R57, R3.reuse ;  /* 0x0000000339c67220 */ /* 0x080fe20000410000 */
[-C--:B------:R-:W-:Y:S01]  /*8590*/  FMUL.FTZ R197, R60, R3.reuse ;  /* 0x000000033cc57220 */ /* 0x080fe20000410000 */
[-C--:B------:R-:W-:Y:S01]  /*85a0*/  FMUL.FTZ R195, R61, R3.reuse ;  /* 0x000000033dc37220 */ /* 0x080fe20000410000 */
[----:B---3--:R-:W-:Y:S01]  /*85b0*/  @P1 FMUL.FTZ R10, R9, 0.69314718246459960938 ;  /* 0x3f317218090a1820 */ /* 0x008fe20000410000 */
        /* <DEDUP_REMOVED lines=44> */
[----:B0-----:R-:W-:-:S02]  /*8880*/  IMAD.MOV.U32 R3, RZ, RZ, -0x800000 ;  /* 0xff800000ff037424 */ /* 0x001fc400078e00ff */
[-C--:B------:R-:W-:Y:S01]  /*8890*/  FMUL.FTZ R26, R26, R6.reuse ;  /* 0x000000061a1a7220 */ /* 0x080fe20000410000 */
[----:B-1----:R-:W-:Y:S02]  /*88a0*/  IMAD.MOV.U32 R0, RZ, RZ, -0x800000 ;  /* 0xff800000ff007424 */ /* 0x002fe400078e00ff */
        /* <DEDUP_REMOVED lines=65> */
[----:B------:R-:W-:Y:S06]  /*8cc0*/  BAR.ARV 0xe, 0x100 ;  /* 0x0384000000007b1d */ /* 0x000fec0000002000 */
.L_x_180:
[----:B------:R-:W0:Y:S01]  /*8cd0*/  S2UR UR6, SR_SWINHI ;  /* 0x00000000000679c3 */ /* 0x000e220000002f00 */
[----:B------:R-:W-:-:S07]  /*8ce0*/  IMAD R7, R215, 0x40, R18 ;  /* 0x00000040d7077824 */ /* 0x000fce00078e0212 */
[----:B------:R-:W-:Y:S01]  /*8cf0*/  BAR.SYNC.DEFER_BLOCKING 0x1, 0x100 ;  /* 0x0044000000007b1d */ /* 0x000fe20000010000 */
[----:B------:R-:W-:Y:S02]  /*8d00*/  F2FP.F16.F32.PACK_AB R104, R105, R104 ;  /* 0x000000686968723e */ /* 0x000fe400000000ff */
[----:B------:R-:W-:Y:S02]  /*8d10*/  F2FP.F16.F32.PACK_AB R105, R107, R106 ;  /* 0x0000006a6b69723e */ /* 0x000fe400000000ff */
[----:B------:R-:W-:Y:S02]  /*8d20*/  F2FP.F16.F32.PACK_AB R106, R109, R108 ;  /* 0x0000006c6d6a723e */ /* 0x000fe400000000ff */
        /* <DEDUP_REMOVED lines=12> */
[----:B------:R-:W-:Y:S01]  /*8df0*/  MOV R73, UR5 ;  /* 0x0000000500497c02 */ /* 0x000fe20008000f00 */
[----:B------:R-:W-:Y:S01]  /*8e00*/  ULDC UR4, c[0x0][0xc] ;  /* 0x0000030000047ab9 */ /* 0x000fe20000000800 */
[----:B------:R-:W-:Y:S01]  /*8e10*/  F2FP.F16.F32.PACK_AB R137, R165, R164 ;  /* 0x000000a4a589723e */ /* 0x000fe200000000ff */
[----:B------:R-:W-:Y:S01]  /*8e20*/  UIADD3 UR39, UR4, UR39, URZ ;  /* 0x0000002704277290 */ /* 0x000fe2000fffe03f */
[----:B------:R-:W-:Y:S01]  /*8e30*/  F2FP.F16.F32.PACK_AB R145, R147, R146 ;  /* 0x000000929391723e */ /* 0x000fe200000000ff */
[----:B------:R-:W-:Y:S01]  /*8e40*/  IMAD.WIDE R4, R219, 0x2, R72 ;  /* 0x00000002db047825 */ /* 0x000fe200078e0248 */
[----:B------:R-:W-:-:S02]  /*8e50*/  F2FP.F16.F32.PACK_AB R146, R149, R148 ;  /* 0x000000949592723e */ /* 0x000fc400000000ff */
[----:B------:R-:W-:Y:S01]  /*8e60*/  F2FP.F16.F32.PACK_AB R147, R151, R150 ;  /* 0x000000969793723e */ /* 0x000fe200000000ff */
[----:B------:R-:W-:Y:S01]  /*8e70*/  IMAD.WIDE R72, R7, 0x2, R72 ;  /* 0x0000000207487825 */ /* 0x000fe200078e0248 */
[C---:B------:R-:W-:Y:S02]  /*8e80*/  IADD3 R36, P1, R4.reuse, 0x20, RZ ;  /* 0x0000002004247810 */ /* 0x040fe40007f3e0ff */
[----:B------:R-:W-:Y:S02]  /*8e90*/  IADD3 R40, P0, R4, 0x40, RZ ;  /* 0x0000004004287810 */ /* 0x000fe40007f1e0ff */
[----:B------:R-:W-:Y:S01]  /*8ea0*/  LOP3.LUT R33, R36, 0x380, RZ, 0xc0, !PT ;  /* 0x0000038024217812 */ /* 0x000fe200078ec0ff */
[--C-:B------:R-:W-:Y:S01]  /*8eb0*/  IMAD.X R119, RZ, RZ, R5.reuse, P1 ;  /* 0x000000ffff777224 */ /* 0x100fe200008e0605 */
[----:B------:R-:W-:Y:S01]  /*8ec0*/  IADD3 R37, P4, R4, 0x60, RZ ;  /* 0x0000006004257810 */ /* 0x000fe20007f9e0ff */
[----:B------:R-:W-:Y:S01]  /*8ed0*/  IMAD.X R123, RZ, RZ, R5, P0 ;  /* 0x000000ffff7b7224 */ /* 0x000fe200000e0605 */
[----:B------:R-:W-:-:S02]  /*8ee0*/  SHF.R.U64 R33, R33, 0x3, RZ ;  /* 0x0000000321217819 */ /* 0x000fc400000012ff */
[----:B------:R-:W-:Y:S01]  /*8ef0*/  IADD3 R48, P6, R4, 0x2020, RZ ;  /* 0x0000202004307810 */ /* 0x000fe20007fde0ff */
[--C-:B------:R-:W-:Y:S01]  /*8f00*/  IMAD.X R127, RZ, RZ, R5.reuse, P4 ;  /* 0x000000ffff7f7224 */ /* 0x100fe200020e0605 */
[----:B------:R-:W-:Y:S02]  /*8f10*/  LOP3.LUT R118, R33, R36, RZ, 0x3c, !PT ;  /* 0x0000002421767212 */ /* 0x000fe400078e3cff */
[----:B------:R-:W-:Y:S01]  /*8f20*/  LOP3.LUT R33, R40, 0x380, RZ, 0xc0, !PT ;  /* 0x0000038028217812 */ /* 0x000fe200078ec0ff */
[--C-:B------:R-:W-:Y:S01]  /*8f30*/  IMAD.X R135, RZ, RZ, R5.reuse, P6 ;  /* 0x000000ffff877224 */ /* 0x100fe200030e0605 */
[----:B------:R-:W-:Y:S02]  /*8f40*/  IADD3 R8, P5, R4, 0x2040, RZ ;  /* 0x0000204004087810 */ /* 0x000fe40007fbe0ff */
[----:B------:R-:W-:Y:S02]  /*8f50*/  SHF.R.U64 R33, R33, 0x3, RZ ;  /* 0x0000000321217819 */ /* 0x000fe400000012ff */
[----:B------:R-:W-:Y:S01]  /*8f60*/  LOP3.LUT R36, R37, 0x380, RZ, 0xc0, !PT ;  /* 0x0000038025247812 */ /* 0x000fe200078ec0ff */
[----:B------:R-:W-:Y:S01]  /*8f70*/  IMAD.X R139, RZ, RZ, R5, P5 ;  /* 0x000000ffff8b7224 */ /* 0x000fe200028e0605 */
[----:B------:R-:W-:-:S02]  /*8f80*/  LOP3.LUT R45, R48, 0x380, RZ, 0xc0, !PT ;  /* 0x00000380302d7812 */ /* 0x000fc400078ec0ff */
[----:B------:R-:W-:Y:S02]  /*8f90*/  LOP3.LUT R122, R33, R40, RZ, 0x3c, !PT ;  /* 0x00000028217a7212 */ /* 0x000fe400078e3cff */
[----:B------:R-:W-:Y:S02]  /*8fa0*/  IADD3 R44, P3, R4, 0x2000, RZ ;  /* 0x00002000042c7810 */ /* 0x000fe40007f7e0ff */
[----:B------:R-:W-:Y:S02]  /*8fb0*/  LOP3.LUT R33, R8, 0x380, RZ, 0xc0, !PT ;  /* 0x0000038008217812 */ /* 0x000fe400078ec0ff */
[----:B------:R-:W-:Y:S01]  /*8fc0*/  SHF.R.U64 R36, R36, 0x3, RZ ;  /* 0x0000000324247819 */ /* 0x000fe200000012ff */
[----:B------:R-:W-:Y:S01]  /*8fd0*/  IMAD.X R131, RZ, RZ, R5, P3 ;  /* 0x000000ffff837224 */ /* 0x000fe200018e0605 */
[----:B------:R-:W-:Y:S02]  /*8fe0*/  SHF.R.U64 R45, R45, 0x3, RZ ;  /* 0x000000032d2d7819 */ /* 0x000fe400000012ff */
[----:B------:R-:W-:-:S02]  /*8ff0*/  IADD3 R28, P2, R4, 0x2060, RZ ;  /* 0x00002060041c7810 */ /* 0x000fc40007f5e0ff */
[----:B------:R-:W-:Y:S02]  /*9000*/  IADD3 R24, P0, R4, 0x4020, RZ ;  /* 0x0000402004187810 */ /* 0x000fe40007f1e0ff */
[----:B------:R-:W-:Y:S01]  /*9010*/  LOP3.LUT R41, R44, 0x380, RZ, 0xc0, !PT ;  /* 0x000003802c297812 */ /* 0x000fe200078ec0ff */
[--C-:B------:R-:W-:Y:S01]  /*9020*/  IMAD.X R9, RZ, RZ, R5.reuse, P2 ;  /* 0x000000ffff097224 */ /* 0x100fe200010e0605 */
[----:B------:R-:W-:Y:S01]  /*9030*/  SHF.R.U64 R33, R33, 0x3, RZ ;  /* 0x0000000321217819 */ /* 0x000fe200000012ff */
[--C-:B------:R-:W-:Y:S01]  /*9040*/  IMAD.X R25, RZ, RZ, R5.reuse, P0 ;  /* 0x000000ffff197224 */ /* 0x100fe200000e0605 */
[----:B------:R-:W-:Y:S02]  /*9050*/  IADD3 R12, P4, R4, 0x4040, RZ ;  /* 0x00004040040c7810 */ /* 0x000fe40007f9e0ff */
[----:B------:R-:W-:Y:S02]  /*9060*/  LOP3.LUT R126, R36, R37, RZ, 0x3c, !PT ;  /* 0x00000025247e7212 */ /* 0x000fe400078e3cff */
[----:B------:R-:W-:Y:S01]  /*9070*/  LOP3.LUT R134, R45, R48, RZ, 0x3c, !PT ;  /* 0x000000302d867212 */ /* 0x000fe200078e3cff */
[----:B------:R-:W-:Y:S01]  /*9080*/  IMAD.X R29, RZ, RZ, R5, P4 ;  /* 0x000000ffff1d7224 */ /* 0x000fe200020e0605 */
[----:B------:R-:W-:-:S02]  /*9090*/  IADD3 R10, P1, R4, 0x4000, RZ ;  /* 0x00004000040a7810 */ /* 0x000fc40007f3e0ff */
[----:B------:R-:W-:Y:S02]  /*90a0*/  SHF.R.U64 R41, R41, 0x3, RZ ;  /* 0x0000000329297819 */ /* 0x000fe400000012ff */
[----:B------:R-:W-:Y:S01]  /*90b0*/  LOP3.LUT R37, R28, 0x380, RZ, 0xc0, !PT ;  /* 0x000003801c257812 */ /* 0x000fe200078ec0ff */
[----:B------:R-:W-:Y:S01]  /*90c0*/  IMAD.X R11, RZ, RZ, R5, P1 ;  /* 0x000000ffff0b7224 */ /* 0x000fe200008e0605 */
[----:B------:R-:W-:Y:S02]  /*90d0*/  LOP3.LUT R45, R24, 0x380, RZ, 0xc0, !PT ;  /* 0x00000380182d7812 */ /* 0x000fe400078ec0ff */
[----:B------:R-:W-:Y:S02]  /*90e0*/  LOP3.LUT R138, R33, R8, RZ, 0x3c, !PT ;  /* 0x00000008218a7212 */ /* 0x000fe400078e3cff */
[----:B------:R-:W-:Y:S02]  /*90f0*/  LOP3.LUT R33, R12, 0x380, RZ, 0xc0, !PT ;  /* 0x000003800c217812 */ /* 0x000fe400078ec0ff */
[----:B------:R-:W-:-:S02]  /*9100*/  LOP3.LUT R130, R41, R44, RZ, 0x3c, !PT ;  /* 0x0000002c29827212 */ /* 0x000fc400078e3cff */
[----:B------:R-:W-:Y:S02]  /*9110*/  SHF.R.U64 R37, R37, 0x3, RZ ;  /* 0x0000000325257819 */ /* 0x000fe400000012ff */
[----:B------:R-:W-:Y:S02]  /*9120*/  SHF.R.U64 R45, R45, 0x3, RZ ;  /* 0x000000032d2d7819 */ /* 0x000fe400000012ff */
[----:B------:R-:W-:Y:S02]  /*9130*/  IADD3 R14, P5, R4, 0x6020, RZ ;  /* 0x00006020040e7810 */ /* 0x000fe40007fbe0ff */
[----:B------:R-:W-:Y:S02]  /*9140*/  LOP3.LUT R41, R10, 0x380, RZ, 0xc0, !PT ;  /* 0x000003800a297812 */ /* 0x000fe400078ec0ff */
[----:B------:R-:W-:Y:S01]  /*9150*/  SHF.R.U64 R33, R33, 0x3, RZ ;  /* 0x0000000321217819 */ /* 0x000fe200000012ff */
[----:B------:R-:W-:Y:S01]  /*9160*/  IMAD.X R115, RZ, RZ, R5, P5 ;  /* 0x000000ffff737224 */ /* 0x000fe200028e0605 */
[----:B------:R-:W-:-:S02]  /*9170*/  IADD3 R6, P1, R4, 0x6060, RZ ;  /* 0x0000606004067810 */ /* 0x000fc40007f3e0ff */
[C---:B------:R-:W-:Y:S02]  /*9180*/  IADD3 R7, P2, R4.reuse, 0x6040, RZ ;  /* 0x0000604004077810 */ /* 0x040fe40007f5e0ff */
[----:B------:R-:W-:Y:S01]  /*9190*/  LOP3.LUT R13, R4, 0x380, RZ, 0xc0, !PT ;  /* 0x00000380040d7812 */ /* 0x000fe200078ec0ff */
[----:B------:R-:W-:Y:S01]  /*91a0*/  IMAD.X R15, RZ, RZ, R5, P1 ;  /* 0x000000ffff0f7224 */ /* 0x000fe200008e0605 */
[----:B------:R-:W-:Y:S02]  /*91b0*/  LOP3.LUT R8, R37, R28, RZ, 0x3c, !PT ;  /* 0x0000001c25087212 */ /* 0x000fe400078e3cff */
[----:B------:R-:W-:Y:S02]  /*91c0*/  LOP3.LUT R24, R45, R24, RZ, 0x3c, !PT ;  /* 0x000000182d187212 */ /* 0x000fe400078e3cff */
[----:B------:R-:W-:Y:S02]  /*91d0*/  SHF.R.U64 R41, R41, 0x3, RZ ;  /* 0x0000000329297819 */ /* 0x000fe400000012ff */
[----:B------:R-:W-:-:S02]  /*91e0*/  LOP3.LUT R45, R14, 0x380, RZ, 0xc0, !PT ;  /* 0x000003800e2d7812 */ /* 0x000fc400078ec0ff */
[----:B------:R-:W-:Y:S02]  /*91f0*/  LOP3.LUT R28, R33, R12, RZ, 0x3c, !PT ;  /* 0x0000000c211c7212 */ /* 0x000fe400078e3cff */
[----:B------:R-:W-:Y:S02]  /*9200*/  IADD3 R32, P6, R4, 0x6000, RZ ;  /* 0x0000600004207810 */ /* 0x000fe40007fde0ff */
[----:B------:R-:W-:Y:S02]  /*9210*/  LOP3.LUT R33, R6, 0x380, RZ, 0xc0, !PT ;  /* 0x0000038006217812 */ /* 0x000fe400078ec0ff */
[----:B------:R-:W-:Y:S01]  /*9220*/  IADD3 R20, P3, R4, 0x4060, RZ ;  /* 0x0000406004147810 */ /* 0x000fe20007f7e0ff */
[----:B------:R-:W-:Y:S01]  /*9230*/  IMAD.X R69, RZ, RZ, R5, P6 ;  /* 0x000000ffff457224 */ /* 0x000fe200030e0605 */
[----:B------:R-:W-:Y:S02]  /*9240*/  LOP3.LUT R12, R7, 0x380, RZ, 0xc0, !PT ;  /* 0x00000380070c7812 */ /* 0x000fe400078ec0ff */
[----:B------:R-:W-:-:S02]  /*9250*/  SHF.R.U64 R13, R13, 0x3, RZ ;  /* 0x000000030d0d7819 */ /* 0x000fc400000012ff */
[----:B------:R-:W-:Y:S02]  /*9260*/  LOP3.LUT R10, R41, R10, RZ, 0x3c, !PT ;  /* 0x0000000a290a7212 */ /* 0x000fe400078e3cff */
[----:B------:R-:W-:Y:S02]  /*9270*/  SHF.R.U64 R45, R45, 0x3, RZ ;  /* 0x000000032d2d7819 */ /* 0x000fe400000012ff */
[----:B------:R-:W-:Y:S02]  /*9280*/  LOP3.LUT R41, R32, 0x380, RZ, 0xc0, !PT ;  /* 0x0000038020297812 */ /* 0x000fe400078ec0ff */
[----:B------:R-:W-:Y:S02]  /*9290*/  SHF.R.U64 R33, R33, 0x3, RZ ;  /* 0x0000000321217819 */ /* 0x000fe400000012ff */
[----:B------:R-:W-:Y:S02]  /*92a0*/  LOP3.LUT R37, R20, 0x380, RZ, 0xc0, !PT ;  /* 0x0000038014257812 */ /* 0x000fe400078ec0ff */
[----:B------:R-:W-:-:S02]  /*92b0*/  SHF.R.U64 R12, R12, 0x3, RZ ;  /* 0x000000030c0c7819 */ /* 0x000fc400000012ff */
[----:B------:R-:W-:Y:S01]  /*92c0*/  LOP3.LUT R4, R13, R4, RZ, 0x3c, !PT ;  /* 0x000000040d047212 */ /* 0x000fe200078e3cff */
[----:B------:R-:W-:Y:S01]  /*92d0*/  IMAD.X R13, RZ, RZ, R5, P2 ;  /* 0x000000ffff0d7224 */ /* 0x000fe200010e0605 */
[----:B------:R-:W-:Y:S02]  /*92e0*/  IADD3.X R53, RZ, R5, RZ, P3, !PT ;  /* 0x00000005ff357210 */ /* 0x000fe40001ffe4ff */
[----:B------:R-:W-:Y:S02]  /*92f0*/  LOP3.LUT R114, R45, R14, RZ, 0x3c, !PT ;  /* 0x0000000e2d727212 */ /* 0x000fe400078e3cff */
[----:B------:R-:W-:Y:S02]  /*9300*/  SHF.R.U64 R41, R41, 0x3, RZ ;  /* 0x0000000329297819 */ /* 0x000fe400000012ff */
[C---:B------:R-:W-:Y:S02]  /*9310*/  IADD3 R49, P2, R72.reuse, 0x1000, RZ ;  /* 0x0000100048317810 */ /* 0x040fe40007f5e0ff */
[----:B------:R-:W-:-:S02]  /*9320*/  IADD3 R45, P3, R72, 0x2000, RZ ;  /* 0x00002000482d7810 */ /* 0x000fc40007f7e0ff */
[----:B------:R-:W-:Y:S02]  /*9330*/  LOP3.LUT R14, R33, R6, RZ, 0x3c, !PT ;  /* 0x00000006210e7212 */ /* 0x000fe400078e3cff */
[----:B------:R-:W-:Y:S02]  /*9340*/  SHF.R.U64 R37, R37, 0x3, RZ ;  /* 0x0000000325257819 */ /* 0x000fe400000012ff */
[----:B------:R-:W-:Y:S02]  /*9350*/  LOP3.LUT R12, R12, R7, RZ, 0x3c, !PT ;  /* 0x000000070c0c7212 */ /* 0x000fe400078e3cff */
[C---:B------:R-:W-:Y:S02]  /*9360*/  IADD3 R33, P6, R72.reuse, 0x5000, RZ ;  /* 0x0000500048217810 */ /* 0x040fe40007fde0ff */
[----:B------:R-:W-:Y:S02]  /*9370*/  IADD3 R7, P0, R72, 0x6000, RZ ;  /* 0x0000600048077810 */ /* 0x000fe40007f1e0ff */
[----:B------:R-:W-:-:S02]  /*9380*/  MOV R57, R4 ;  /* 0x0000000400397202 */ /* 0x000fc40000000f00 */
[----:B------:R-:W-:Y:S02]  /*9390*/  F2FP.F16.F32.PACK_AB R5, R27, R26 ;  /* 0x0000001a1b05723e */ /* 0x000fe400000000ff */
[----:B------:R-:W-:Y:S01]  /*93a0*/  LOP3.LUT R68, R41, R32, RZ, 0x3c, !PT ;  /* 0x0000002029447212 */ /* 0x000fe200078e3cff */
[----:B------:R-:W0:Y:S01]  /*93b0*/  SHFL.IDX PT, R26, R214, RZ, 0x1f ;  /* 0x00001fffd61a7589 */ /* 0x000e2200000e0000 */
[----:B------:R-:W-:Y:S02]  /*93c0*/  LOP3.LUT R48, R49, 0x380, RZ, 0xc0, !PT ;  /* 0x0000038031307812 */ /* 0x000fe400078ec0ff */
[----:B------:R-:W-:Y:S02]  /*93d0*/  LOP3.LUT R44, R45, 0x380, RZ, 0xc0, !PT ;  /* 0x000003802d2c7812 */ /* 0x000fe400078ec0ff */
[----:B------:R-:W-:Y:S02]  /*93e0*/  LOP3.LUT R52, R37, R20, RZ, 0x3c, !PT ;  /* 0x0000001425347212 */ /* 0x000fe400078e3cff */
[----:B------:R-:W-:-:S02]  /*93f0*/  LOP3.LUT R32, R33, 0x380, RZ, 0xc0, !PT ;  /* 0x0000038021207812 */ /* 0x000fc400078ec0ff */
[----:B------:R-:W-:Y:S02]  /*9400*/  LOP3.LUT R20, R7, 0x380, RZ, 0xc0, !PT ;  /* 0x0000038007147812 */ /* 0x000fe400078ec0ff */
[----:B------:R-:W-:Y:S02]  /*9410*/  SHF.R.U64 R48, R48, 0x3, RZ ;  /* 0x0000000330307819 */ /* 0x000fe400000012ff */
[----:B------:R-:W-:Y:S02]  /*9420*/  SHF.R.U64 R44, R44, 0x3, RZ ;  /* 0x000000032c2c7819 */ /* 0x000fe400000012ff */
[----:B------:R-:W-:Y:S02]  /*9430*/  SHF.R.U64 R32, R32, 0x3, RZ ;  /* 0x0000000320207819 */ /* 0x000fe400000012ff */
[----:B------:R-:W-:Y:S02]  /*9440*/  SHF.R.U64 R20, R20, 0x3, RZ ;  /* 0x0000000314147819 */ /* 0x000fe400000012ff */
[----:B------:R-:W-:Y:S01]  /*9450*/  LOP3.LUT R48, R48, R49, RZ, 0x3c, !PT ;  /* 0x0000003130307212 */ /* 0x000fe200078e3cff */
[--C-:B------:R-:W-:Y:S01]  /*9460*/  IMAD.X R49, RZ, RZ, R73.reuse, P2 ;  /* 0x000000ffff317224 */ /* 0x100fe200010e0649 */
[----:B------:R-:W-:Y:S01]  /*9470*/  LOP3.LUT R44, R44, R45, RZ, 0x3c, !PT ;  /* 0x0000002d2c2c7212 */ /* 0x000fe200078e3cff */
[----:B------:R-:W-:Y:S01]  /*9480*/  IMAD.X R45, RZ, RZ, R73, P3 ;  /* 0x000000ffff2d7224 */ /* 0x000fe200018e0649 */
[----:B------:R-:W-:-:S02]  /*9490*/  LOP3.LUT R32, R32, R33, RZ, 0x3c, !PT ;  /* 0x0000002120207212 */ /* 0x000fc400078e3cff */
[C---:B------:R-:W-:Y:S02]  /*94a0*/  IADD3 R41, P4, R72.reuse, 0x3000, RZ ;  /* 0x0000300048297810 */ /* 0x040fe40007f9e0ff */
[----:B------:R-:W-:Y:S02]  /*94b0*/  IADD3 R37, P5, R72, 0x4000, RZ ;  /* 0x0000400048257810 */ /* 0x000fe40007fbe0ff */
[----:B------:R-:W-:Y:S02]  /*94c0*/  LOP3.LUT R20, R20, R7, RZ, 0x3c, !PT ;  /* 0x0000000714147212 */ /* 0x000fe400078e3cff */
[C---:B------:R-:W-:Y:S02]  /*94d0*/  IADD3 R65, P1, R72.reuse, 0x7000, RZ ;  /* 0x0000700048417810 */ /* 0x040fe40007f3e0ff */
[C---:B------:R-:W-:Y:S02]  /*94e0*/  IADD3 R61, P2, R72.reuse, 0x8000, RZ ;  /* 0x00008000483d7810 */ /* 0x040fe40007f5e0ff */
[----:B------:R-:W-:-:S02]  /*94f0*/  IADD3 R33, P3, R72, 0x9000, RZ ;  /* 0x0000900048217810 */ /* 0x000fc40007f7e0ff */
[----:B------:R-:W-:Y:S02]  /*9500*/  F2FP.F16.F32.PACK_AB R4, R193, R196 ;  /* 0x000000c4c104723e */ /* 0x000fe400000000ff */
[----:B------:R-:W-:Y:S01]  /*9510*/  F2FP.F16.F32.PACK_AB R6, R21, R183 ;  /* 0x000000b71506723e */ /* 0x000fe200000000ff */
[----:B------:R-:W-:Y:S01]  /*9520*/  IMAD.X R21, RZ, RZ, R73, P0 ;  /* 0x000000ffff157224 */ /* 0x000fe200000e0649 */
[----:B------:R-:W-:Y:S02]  /*9530*/  F2FP.F16.F32.PACK_AB R7, R31, R30 ;  /* 0x0000001e1f07723e */ /* 0x000fe400000000ff */
[----:B------:R-:W-:Y:S02]  /*9540*/  LOP3.LUT R40, R41, 0x380, RZ, 0xc0, !PT ;  /* 0x0000038029287812 */ /* 0x000fe400078ec0ff */
[----:B------:R-:W-:Y:S01]  /*9550*/  LOP3.LUT R36, R37, 0x380, RZ, 0xc0, !PT ;  /* 0x0000038025247812 */ /* 0x000fe200078ec0ff */
[----:B------:R1:W-:Y:S01]  /*9560*/  STSM.16.M88.4 [R57], R4 ;  /* 0x0000000439007844 */ /* 0x0003e20000000200 */
[----:B------:R-:W-:-:S02]  /*9570*/  LOP3.LUT R64, R65, 0x380, RZ, 0xc0, !PT ;  /* 0x0000038041407812 */ /* 0x000fc400078ec0ff */
[----:B------:R-:W-:Y:S02]  /*9580*/  LOP3.LUT R60, R61, 0x380, RZ, 0xc0, !PT ;  /* 0x000003803d3c7812 */ /* 0x000fe400078ec0ff */
[----:B------:R-:W-:Y:S02]  /*9590*/  LOP3.LUT R56, R33, 0x380, RZ, 0xc0, !PT ;  /* 0x0000038021387812 */ /* 0x000fe400078ec0ff */
[----:B------:R-:W-:Y:S02]  /*95a0*/  SHF.R.U64 R40, R40, 0x3, RZ ;  /* 0x0000000328287819 */ /* 0x000fe400000012ff */
[----:B------:R-:W-:Y:S02]  /*95b0*/  SHF.R.U64 R36, R36, 0x3, RZ ;  /* 0x0000000324247819 */ /* 0x000fe400000012ff */
[----:B------:R-:W-:Y:S02]  /*95c0*/  SHF.R.U64 R64, R64, 0x3, RZ ;  /* 0x0000000340407819 */ /* 0x000fe400000012ff */
[----:B------:R-:W-:-:S02]  /*95d0*/  SHF.R.U64 R60, R60, 0x3, RZ ;  /* 0x000000033c3c7819 */ /* 0x000fc400000012ff */
[----:B------:R-:W-:Y:S01]  /*95e0*/  SHF.R.U64 R56, R56, 0x3, RZ ;  /* 0x0000000338387819 */ /* 0x000fe200000012ff */
[--C-:B-1----:R-:W-:Y:S01]  /*95f0*/  IMAD.X R57, RZ, RZ, R73.reuse, P3 ;  /* 0x000000ffff397224 */ /* 0x102fe200018e0649 */
[----:B------:R-:W-:Y:S02]  /*9600*/  LOP3.LUT R5, R72, 0x380, RZ, 0xc0, !PT ;  /* 0x0000038048057812 */ /* 0x000fe400078ec0ff */
[----:B------:R-:W-:Y:S01]  /*9610*/  LOP3.LUT R40, R40, R41, RZ, 0x3c, !PT ;  /* 0x0000002928287212 */ /* 0x000fe200078e3cff */
[--C-:B------:R-:W-:Y:S01]  /*9620*/  IMAD.X R41, RZ, RZ, R73.reuse, P4 ;  /* 0x000000ffff297224 */ /* 0x100fe200020e0649 */
[----:B------:R-:W-:Y:S02]  /*9630*/  SHF.R.U64 R5, R5, 0x3, RZ ;  /* 0x0000000305057819 */ /* 0x000fe400000012ff */
[----:B------:R-:W-:Y:S01]  /*9640*/  LOP3.LUT R36, R36, R37, RZ, 0x3c, !PT ;  /* 0x0000002524247212 */ /* 0x000fe200078e3cff */
[--C-:B------:R-:W-:Y:S01]  /*9650*/  IMAD.X R37, RZ, RZ, R73.reuse, P5 ;  /* 0x000000ffff257224 */ /* 0x100fe200028e0649 */
[----:B------:R-:W-:Y:S01]  /*9660*/  LOP3.LUT R64, R64, R65, RZ, 0x3c, !PT ;  /* 0x0000004140407212 */ /* 0x000fe200078e3cff */
[----:B------:R-:W-:Y:S01]  /*9670*/  IMAD.X R65, RZ, RZ, R73, P1 ;  /* 0x000000ffff417224 */ /* 0x000fe200008e0649 */
[----:B------:R-:W-:-:S02]  /*9680*/  LOP3.LUT R60, R60, R61, RZ, 0x3c, !PT ;  /* 0x0000003d3c3c7212 */ /* 0x000fc400078e3cff */
[----:B------:R-:W-:Y:S01]  /*9690*/  LOP3.LUT R56, R56, R33, RZ, 0x3c, !PT ;  /* 0x0000002138387212 */ /* 0x000fe200078e3cff */
[----:B------:R-:W-:Y:S01]  /*96a0*/  IMAD.X R33, RZ, RZ, R73, P6 ;  /* 0x000000ffff217224 */ /* 0x000fe200030e0649 */
[----:B------:R-:W-:Y:S02]  /*96b0*/  IADD3.X R61, RZ, R73, RZ, P2, !PT ;  /* 0x00000049ff3d7210 */ /* 0x000fe400017fe4ff */
[C---:B------:R-:W-:Y:S02]  /*96c0*/  IADD3 R97, P4, R72.reuse, 0xa000, RZ ;  /* 0x0000a00048617810 */ /* 0x040fe40007f9e0ff */
[C---:B------:R-:W-:Y:S02]  /*96d0*/  IADD3 R93, P5, R72.reuse, 0xb000, RZ ;  /* 0x0000b000485d7810 */ /* 0x040fe40007fbe0ff */
[C---:B------:R-:W-:Y:S02]  /*96e0*/  IADD3 R89, P6, R72.reuse, 0xc000, RZ ;  /* 0x0000c00048597810 */ /* 0x040fe40007fde0ff */
[----:B------:R-:W-:-:S02]  /*96f0*/  IADD3 R85, P0, R72, 0xd000, RZ ;  /* 0x0000d00048557810 */ /* 0x000fc40007f1e0ff */
[C---:B------:R-:W-:Y:S02]  /*9700*/  IADD3 R81, P1, R72.reuse, 0xe000, RZ ;  /* 0x0000e00048517810 */ /* 0x040fe40007f3e0ff */
[----:B------:R-:W-:Y:S02]  /*9710*/  IADD3 R77, P2, R72, 0xf000, RZ ;  /* 0x0000f000484d7810 */ /* 0x000fe40007f5e0ff */
[----:B0-----:R-:W-:Y:S02]  /*9720*/  ISETP.NE.AND P3, PT, R26, RZ, PT ;  /* 0x000000ff1a00720c */ /* 0x001fe40003f65270 */
[----:B------:R-:W-:Y:S02]  /*9730*/  MOV R26, R118 ;  /* 0x00000076001a7202 */ /* 0x000fe40000000f00 */
[----:B------:R-:W-:Y:S02]  /*9740*/  MOV R134, R134 ;  /* 0x0000008600867202 */ /* 0x000fe40000000f00 */
[----:B------:R-:W-:-:S02]  /*9750*/  LOP3.LUT R72, R5, R72, RZ, 0x3c, !PT ;  /* 0x0000004805487212 */ /* 0x000fc400078e3cff */
[----:B------:R-:W-:Y:S02]  /*9760*/  MOV R135, R8 ;  /* 0x0000000800877202 */ /* 0x000fe40000000f00 */
[----:B------:R-:W-:Y:S02]  /*9770*/  MOV R118, R10 ;  /* 0x0000000a00767202 */ /* 0x000fe40000000f00 */
[----:B------:R-:W-:Y:S02]  /*9780*/  F2FP.F16.F32.PACK_AB R4, R211, R212 ;  /* 0x000000d4d304723e */ /* 0x000fe400000000ff */
[----:B------:R-:W-:Y:S02]  /*9790*/  F2FP.F16.F32.PACK_AB R5, R35, R34 ;  /* 0x000000222305723e */ /* 0x000fe400000000ff */
[----:B------:R-:W-:Y:S02]  /*97a0*/  F2FP.F16.F32.PACK_AB R6, R209, R210 ;  /* 0x000000d2d106723e */ /* 0x000fe400000000ff */
[----:B------:R-:W-:-:S02]  /*97b0*/  F2FP.F16.F32.PACK_AB R7, R39, R38 ;  /* 0x000000262707723e */ /* 0x000fc400000000ff */
[----:B------:R-:W-:Y:S02]  /*97c0*/  MOV R27, R122 ;  /* 0x0000007a001b7202 */ /* 0x000fe40000000f00 */
[----:B------:R-:W-:Y:S01]  /*97d0*/  F2FP.F16.F32.PACK_AB R8, R206, R208 ;  /* 0x000000d0ce08723e */ /* 0x000fe200000000ff */
[----:B------:R0:W-:Y:S01]  /*97e0*/  STSM.16.M88.4 [R26], R4 ;  /* 0x000000041a007844 */ /* 0x0001e20000000200 */
[----:B------:R-:W-:Y:S02]  /*97f0*/  F2FP.F16.F32.PACK_AB R9, R43, R42 ;  /* 0x0000002a2b09723e */ /* 0x000fe400000000ff */
[----:B------:R-:W-:Y:S02]  /*9800*/  F2FP.F16.F32.PACK_AB R10, R204, R205 ;  /* 0x000000cdcc0a723e */ /* 0x000fe400000000ff */
[----:B------:R-:W-:Y:S02]  /*9810*/  F2FP.F16.F32.PACK_AB R11, R47, R46 ;  /* 0x0000002e2f0b723e */ /* 0x000fe400000000ff */
[----:B------:R-:W-:-:S02]  /*9820*/  MOV R34, R12 ;  /* 0x0000000c00227202 */ /* 0x000fc40000000f00 */
[----:B------:R-:W-:Y:S01]  /*9830*/  MOV R35, R14 ;  /* 0x0000000e00237202 */ /* 0x000fe20000000f00 */
[----:B------:R1:W-:Y:S01]  /*9840*/  STSM.16.M88.4 [R27], R8 ;  /* 0x000000081b007844 */ /* 0x0003e20000000200 */
[----:B------:R-:W-:Y:S02]  /*9850*/  MOV R127, R126 ;  /* 0x0000007e007f7202 */ /* 0x000fe40000000f00 */
[----:B------:R-:W-:Y:S02]  /*9860*/  F2FP.F16.F32.PACK_AB R12, R202, R203 ;  /* 0x000000cbca0c723e */ /* 0x000fe400000000ff */
[----:B------:R-:W-:Y:S02]  /*9870*/  F2FP.F16.F32.PACK_AB R13, R51, R50 ;  /* 0x00000032330d723e */ /* 0x000fe400000000ff */
[----:B------:R-:W-:Y:S02]  /*9880*/  F2FP.F16.F32.PACK_AB R14, R200, R201 ;  /* 0x000000c9c80e723e */ /* 0x000fe400000000ff */
[----:B------:R-:W-:-:S02]  /*9890*/  F2FP.F16.F32.PACK_AB R15, R55, R54 ;  /* 0x00000036370f723e */ /* 0x000fc400000000ff */
[----:B------:R-:W-:Y:S02]  /*98a0*/  MOV R122, R24 ;  /* 0x00000018007a7202 */ /* 0x000fe40000000f00 */
[----:B------:R-:W-:Y:S01]  /*98b0*/  MOV R130, R130 ;  /* 0x0000008200827202 */ /* 0x000fe20000000f00 */
[----:B------:R2:W-:Y:S01]  /*98c0*/  STSM.16.M88.4 [R127], R12 ;  /* 0x0000000c7f007844 */ /* 0x0005e20000000200 */
[----:B------:R-:W-:Y:S02]  /*98d0*/  F2FP.F16.F32.PACK_AB R24, R198, R199 ;  /* 0x000000c7c618723e */ /* 0x000fe400000000ff */
[----:B------:R-:W-:Y:S02]  /*98e0*/  F2FP.F16.F32.PACK_AB R25, R59, R58 ;  /* 0x0000003a3b19723e */ /* 0x000fe400000000ff */
[----:B0-----:R-:W-:Y:S02]  /*98f0*/  F2FP.F16.F32.PACK_AB R26, R195, R197 ;  /* 0x000000c5c31a723e */ /* 0x001fe400000000ff */
[----:B-1----:R-:W-:-:S02]  /*9900*/  F2FP.F16.F32.PACK_AB R27, R63, R62 ;  /* 0x0000003e3f1b723e */ /* 0x002fc400000000ff */
[----:B------:R-:W-:Y:S02]  /*9910*/  F2FP.F16.F32.PACK_AB R4, R182, R194 ;  /* 0x000000c2b604723e */ /* 0x000fe400000000ff */
[----:B------:R-:W-:Y:S01]  /*9920*/  F2FP.F16.F32.PACK_AB R5, R67, R66 ;  /* 0x000000424305723e */ /* 0x000fe200000000ff */
[----:B------:R-:W-:Y:S01]  /*9930*/  STSM.16.M88.4 [R130], R24 ;  /* 0x0000001882007844 */ /* 0x000fe20000000200 */
[----:B------:R-:W-:Y:S02]  /*9940*/  F2FP.F16.F32.PACK_AB R6, R180, R181 ;  /* 0x000000b5b406723e */ /* 0x000fe400000000ff */
[----:B------:R-:W-:Y:S01]  /*9950*/  F2FP.F16.F32.PACK_AB R7, R71, R70 ;  /* 0x000000464707723e */ /* 0x000fe200000000ff */
[----:B--2---:R-:W0:Y:S01]  /*9960*/  LDC R13, c[0x0][0xd44] ;  /* 0x00035100ff0d7b82 */ /* 0x004e220000000800 */
[----:B------:R-:W-:Y:S02]  /*9970*/  MOV R138, R138 ;  /* 0x0000008a008a7202 */ /* 0x000fe40000000f00 */
[----:B------:R-:W-:Y:S01]  /*9980*/  MOV R123, R28 ;  /* 0x0000001c007b7202 */ /* 0x000fe20000000f00 */
[----:B------:R1:W-:Y:S01]  /*9990*/  STSM.16.M88.4 [R134], R4 ;  /* 0x0000000486007844 */ /* 0x0003e20000000200 */
[----:B------:R-:W-:-:S02]  /*99a0*/  F2FP.F16.F32.PACK_AB R8, R178, R179 ;  /* 0x000000b3b208723e */ /* 0x000fc400000000ff */
[----:B------:R-:W-:Y:S02]  /*99b0*/  F2FP.F16.F32.PACK_AB R9, R75, R74 ;  /* 0x0000004a4b09723e */ /* 0x000fe400000000ff */
[----:B------:R-:W-:Y:S02]  /*99c0*/  F2FP.F16.F32.PACK_AB R10, R176, R177 ;  /* 0x000000b1b00a723e */ /* 0x000fe400000000ff */
[----:B------:R-:W-:Y:S02]  /*99d0*/  F2FP.F16.F32.PACK_AB R11, R79, R78 ;  /* 0x0000004e4f0b723e */ /* 0x000fe400000000ff */
[----:B------:R-:W-:Y:S02]  /*99e0*/  MOV R131, R52 ;  /* 0x0000003400837202 */ /* 0x000fe40000000f00 */
[----:B------:R-:W-:Y:S01]  /*99f0*/  F2FP.F16.F32.PACK_AB R28, R174, R175 ;  /* 0x000000afae1c723e */ /* 0x000fe200000000ff */
[----:B------:R2:W-:Y:S01]  /*9a00*/  STSM.16.M88.4 [R138], R8 ;  /* 0x000000088a007844 */ /* 0x0005e20000000200 */
[----:B------:R-:W-:-:S02]  /*9a10*/  F2FP.F16.F32.PACK_AB R29, R83, R82 ;  /* 0x00000052531d723e */ /* 0x000fc400000000ff */
[----:B------:R-:W-:Y:S01]  /*9a20*/  F2FP.F16.F32.PACK_AB R30, R172, R173 ;  /* 0x000000adac1e723e */ /* 0x000fe200000000ff */
[----:B-1----:R-:W-:Y:S01]  /*9a30*/  IMAD.MOV R4, RZ, RZ, -R187 ;  /* 0x000000ffff047224 */ /* 0x002fe200078e0abb */
[----:B------:R-:W-:Y:S02]  /*9a40*/  F2FP.F16.F32.PACK_AB R31, R87, R86 ;  /* 0x00000056571f723e */ /* 0x000fe400000000ff */
[----:B------:R-:W-:Y:S01]  /*9a50*/  MOV R119, R68 ;  /* 0x0000004400777202 */ /* 0x000fe20000000f00 */
[----:B0-----:R-:W-:Y:S01]  /*9a60*/  IMAD R13, R13, R4, UR40 ;  /* 0x000000280d0d7e24 */ /* 0x001fe2000f8e0204 */
[----:B------:R-:W-:Y:S01]  /*9a70*/  F2FP.F16.F32.PACK_AB R52, R170, R171 ;  /* 0x000000abaa34723e */ /* 0x000fe200000000ff */
[----:B------:R-:W-:Y:S01]  /*9a80*/  STSM.16.M88.4 [R135], R28 ;  /* 0x0000001c87007844 */ /* 0x000fe20000000200 */
[----:B------:R-:W-:Y:S02]  /*9a90*/  F2FP.F16.F32.PACK_AB R53, R91, R90 ;  /* 0x0000005a5b35723e */ /* 0x000fe400000000ff */
[----:B------:R-:W-:-:S02]  /*9aa0*/  F2FP.F16.F32.PACK_AB R54, R168, R169 ;  /* 0x000000a9a836723e */ /* 0x000fc400000000ff */
[----:B------:R-:W-:Y:S02]  /*9ab0*/  F2FP.F16.F32.PACK_AB R55, R95, R94 ;  /* 0x0000005e5f37723e */ /* 0x000fe400000000ff */
[----:B------:R-:W-:Y:S02]  /*9ac0*/  F2FP.F16.F32.PACK_AB R68, R166, R167 ;  /* 0x000000a7a644723e */ /* 0x000fe400000000ff */
[----:B------:R-:W-:Y:S01]  /*9ad0*/  F2FP.F16.F32.PACK_AB R69, R99, R98 ;  /* 0x000000626345723e */ /* 0x000fe200000000ff */
[----:B------:R-:W-:Y:S01]  /*9ae0*/  STSM.16.M88.4 [R118], R52 ;  /* 0x0000003476007844 */ /* 0x000fe20000000200 */
[----:B------:R-:W-:Y:S02]  /*9af0*/  F2FP.F16.F32.PACK_AB R70, R101, R152 ;  /* 0x000000986546723e */ /* 0x000fe400000000ff */
[----:B------:R-:W-:Y:S02]  /*9b00*/  F2FP.F16.F32.PACK_AB R71, R103, R102 ;  /* 0x000000666747723e */ /* 0x000fe400000000ff */
[----:B------:R-:W-:-:S02]  /*9b10*/  MOV R126, R114 ;  /* 0x00000072007e7202 */ /* 0x000fc40000000f00 */
[----:B------:R-:W-:Y:S01]  /*9b20*/  F2FP.F16.F32.PACK_AB R114, R117, R116 ;  /* 0x000000747572723e */ /* 0x000fe200000000ff */
[----:B------:R0:W-:Y:S01]  /*9b30*/  STSM.16.M88.4 [R122], R68 ;  /* 0x000000447a007844 */ /* 0x0001e20000000200 */
[----:B------:R-:W-:Y:S02]  /*9b40*/  F2FP.F16.F32.PACK_AB R115, R155, R154 ;  /* 0x0000009a9b73723e */ /* 0x000fe400000000ff */
[----:B------:R-:W-:Y:S01]  /*9b50*/  F2FP.F16.F32.PACK_AB R130, R133, R132 ;  /* 0x000000848582723e */ /* 0x000fe200000000ff */
[----:B------:R1:W-:Y:S01]  /*9b60*/  STSM.16.M88.4 [R123], R104 ;  /* 0x000000687b007844 */ /* 0x0003e20000000200 */
[----:B--2---:R-:W-:Y:S02]  /*9b70*/  F2FP.F16.F32.PACK_AB R138, R141, R140 ;  /* 0x0000008c8d8a723e */ /* 0x004fe400000000ff */
[----:B------:R-:W-:Y:S01]  /*9b80*/  F2FP.F16.F32.PACK_AB R139, R143, R142 ;  /* 0x0000008e8f8b723e */ /* 0x000fe200000000ff */
[----:B------:R2:W-:Y:S01]  /*9b90*/  STSM.16.M88.4 [R131], R112 ;  /* 0x0000007083007844 */ /* 0x0005e20000000200 */
[----:B------:R-:W-:-:S02]  /*9ba0*/  LOP3.LUT R96, R97, 0x380, RZ, 0xc0, !PT ;  /* 0x0000038061607812 */ /* 0x000fc400078ec0ff */
[----:B------:R-:W-:Y:S02]  /*9bb0*/  LOP3.LUT R92, R93, 0x380, RZ, 0xc0, !PT ;  /* 0x000003805d5c7812 */ /* 0x000fe400078ec0ff */
[----:B------:R-:W-:Y:S02]  /*9bc0*/  LOP3.LUT R88, R89, 0x380, RZ, 0xc0, !PT ;  /* 0x0000038059587812 */ /* 0x000fe400078ec0ff */
[----:B------:R-:W-:Y:S02]  /*9bd0*/  LOP3.LUT R84, R85, 0x380, RZ, 0xc0, !PT ;  /* 0x0000038055547812 */ /* 0x000fe400078ec0ff */
[----:B0-----:R-:W-:Y:S02]  /*9be0*/  F2FP.F16.F32.PACK_AB R122, R125, R124 ;  /* 0x0000007c7d7a723e */ /* 0x001fe400000000ff */
[----:B------:R-:W-:Y:S02]  /*9bf0*/  LOP3.LUT R80, R81, 0x380, RZ, 0xc0, !PT ;  /* 0x0000038051507812 */ /* 0x000fe400078ec0ff */
[----:B-1----:R-:W-:-:S02]  /*9c00*/  F2FP.F16.F32.PACK_AB R123, R159, R158 ;  /* 0x0000009e9f7b723e */ /* 0x002fc400000000ff */
[----:B------:R-:W-:Y:S02]  /*9c10*/  LOP3.LUT R76, R77, 0x380, RZ, 0xc0, !PT ;  /* 0x000003804d4c7812 */ /* 0x000fe400078ec0ff */
[----:B--2---:R-:W-:Y:S01]  /*9c20*/  F2FP.F16.F32.PACK_AB R131, R163, R162 ;  /* 0x000000a2a383723e */ /* 0x004fe200000000ff */
[----:B------:R0:W-:Y:S01]  /*9c30*/  STSM.16.M88.4 [R119], R120 ;  /* 0x0000007877007844 */ /* 0x0001e20000000200 */
[----:B------:R-:W-:Y:S02]  /*9c40*/  SHF.R.U64 R96, R96, 0x3, RZ ;  /* 0x0000000360607819 */ /* 0x000fe400000012ff */
[----:B------:R-:W-:Y:S01]  /*9c50*/  SHF.R.U64 R92, R92, 0x3, RZ ;  /* 0x000000035c5c7819 */ /* 0x000fe200000012ff */
[----:B------:R0:W-:Y:S01]  /*9c60*/  STSM.16.M88.4 [R126], R128 ;  /* 0x000000807e007844 */ /* 0x0001e20000000200 */
[----:B------:R-:W-:Y:S02]  /*9c70*/  SHF.R.U64 R88, R88, 0x3, RZ ;  /* 0x0000000358587819 */ /* 0x000fe400000012ff */
[----:B------:R-:W-:Y:S01]  /*9c80*/  SHF.R.U64 R84, R84, 0x3, RZ ;  /* 0x0000000354547819 */ /* 0x000fe200000012ff */
[----:B------:R0:W-:Y:S01]  /*9c90*/  STSM.16.M88.4 [R34], R136 ;  /* 0x0000008822007844 */ /* 0x0001e20000000200 */
[----:B------:R-:W-:-:S02]  /*9ca0*/  SHF.R.U64 R80, R80, 0x3, RZ ;  /* 0x0000000350507819 */ /* 0x000fc400000012ff */
[----:B------:R-:W-:Y:S01]  /*9cb0*/  SHF.R.U64 R76, R76, 0x3, RZ ;  /* 0x000000034c4c7819 */ /* 0x000fe200000012ff */
[----:B------:R0:W-:Y:S01]  /*9cc0*/  STSM.16.M88.4 [R35], R144 ;  /* 0x0000009023007844 */ /* 0x0001e20000000200 */
[----:B------:R-:W-:Y:S01]  /*9cd0*/  LOP3.LUT R96, R96, R97, RZ, 0x3c, !PT ;  /* 0x0000006160607212 */ /* 0x000fe200078e3cff */
[--C-:B------:R-:W-:Y:S01]  /*9ce0*/  IMAD.X R97, RZ, RZ, R73.reuse, P4 ;  /* 0x000000ffff617224 */ /* 0x100fe200020e0649 */
        /* <DEDUP_REMOVED lines=10> */
[----:B------:R-:W-:-:S02]  /*9d90*/  SHF.R.S32.HI R14, RZ, 0x1f, R187 ;  /* 0x0000001fff0e7819 */ /* 0x000fc400000114bb */
[----:B------:R-:W-:Y:S01]  /*9da0*/  SHF.R.S32.HI R12, RZ, 0x1f, R13 ;  /* 0x0000001fff0c7819 */ /* 0x000fe2000001140d */
[----:B------:R-:W-:Y:S06]  /*9db0*/  BAR.SYNC.DEFER_BLOCKING 0x1, 0x100 ;  /* 0x0044000000007b1d */ /* 0x000fec0000010000 */
[----:B0-----:R-:W-:Y:S05]  /*9dc0*/  @P3 BRA `(.L_x_206) ;  /* 0x0000000000c03947 */ /* 0x001fea0003800000 */
[----:B------:R-:W0:Y:S01]  /*9dd0*/  LDC R10, c[0x0][0xce8] ;  /* 0x00033a00ff0a7b82 */ /* 0x000e220000000800 */
[----:B------:R-:W-:Y:S01]  /*9de0*/  IMAD R4, RZ, RZ, -UR40 ;  /* 0x80000028ff047e24 */ /* 0x000fe2000f8e02ff */
[----:B------:R-:W-:Y:S01]  /*9df0*/  ULDC.64 UR4, c[0x0][0xc90] ;  /* 0x0003240000047ab9 */ /* 0x000fe20000000a00 */
[----:B------:R-:W-:Y:S02]  /*9e00*/  IMAD.MOV R26, RZ, RZ, -R22 ;  /* 0x000000ffff1a7224 */ /* 0x000fe400078e0a16 */
[----:B------:R-:W-:-:S03]  /*9e10*/  IMAD R6, R12, UR4, RZ ;  /* 0x000000040c067c24 */ /* 0x000fc6000f8e02ff */
[----:B------:R-:W1:Y:S01]  /*9e20*/  LDC R15, c[0x0][0xd38] ;  /* 0x00034e00ff0f7b82 */ /* 0x000e620000000800 */
[----:B------:R-:W-:Y:S01]  /*9e30*/  IMAD R9, R13, UR5, R6 ;  /* 0x000000050d097c24 */ /* 0x000fe2000f8e0206 */
[----:B0-----:R-:W-:Y:S01]  /*9e40*/  ISETP.NE.AND P0, PT, R10, 0x1, PT ;  /* 0x000000010a00780c */ /* 0x001fe20003f05270 */
[----:B-1----:R-:W-:Y:S02]  /*9e50*/  IMAD R15, R15, R4, UR41 ;  /* 0x000000290f0f7e24 */ /* 0x002fe4000f8e0204 */
[----:B------:R-:W-:Y:S01]  /*9e60*/  IMAD.WIDE.U32 R4, R13, UR4, RZ ;  /* 0x000000040d047c25 */ /* 0x000fe2000f8e00ff */
[----:B------:R-:W-:-:S09]  /*9e70*/  ULDC.64 UR4, c[0x0][0xc98] ;  /* 0x0003260000047ab9 */ /* 0x000fd20000000a00 */
[----:B------:R-:W0:Y:S01]  /*9e80*/  @P0 LDC R7, c[0x0][0xcec] ;  /* 0x00033b00ff070b82 */ /* 0x000e220000000800 */
[----:B------:R-:W-:Y:S01]  /*9e90*/  IMAD R8, R15, 0x40, R218 ;  /* 0x000000400f087824 */ /* 0x000fe200078e02da */
[----:B------:R-:W-:Y:S01]  /*9ea0*/  IADD3 R5, R5, R9, RZ ;  /* 0x0000000905057210 */ /* 0x000fe20007ffe0ff */
[----:B------:R-:W-:Y:S02]  /*9eb0*/  IMAD R15, R15, 0x40, R16 ;  /* 0x000000400f0f7824 */ /* 0x000fe400078e0210 */
[----:B------:R-:W-:-:S03]  /*9ec0*/  IMAD.WIDE.U32 R4, R187, UR4, R4 ;  /* 0x00000004bb047c25 */ /* 0x000fc6000f8e0004 */
[----:B------:R-:W1:Y:S01]  /*9ed0*/  @P0 LDC R11, c[0x0][0xcf0] ;  /* 0x00033c00ff0b0b82 */ /* 0x000e620000000800 */
[----:B0-----:R-:W-:-:S04]  /*9ee0*/  @P0 IMAD.HI.U32 R6, R8, R7, RZ ;  /* 0x0000000708060227 */ /* 0x001fc800078e00ff */
[----:B------:R-:W-:Y:S01]  /*9ef0*/  IMAD.MOV.U32 R7, RZ, RZ, R8 ;  /* 0x000000ffff077224 */ /* 0x000fe200078e0008 */
[----:B-1----:R-:W-:Y:S01]  /*9f00*/  @P0 SHF.R.U32.HI R7, RZ, R11, R6 ;  /* 0x0000000bff070219 */ /* 0x002fe20000011606 */
[----:B------:R-:W-:-:S03]  /*9f10*/  IMAD R6, R14, UR4, RZ ;  /* 0x000000040e067c24 */ /* 0x000fc6000f8e02ff */
[--C-:B------:R-:W-:Y:S01]  /*9f20*/  SHF.R.S32.HI R11, RZ, 0x1f, R7.reuse ;  /* 0x0000001fff0b7819 */ /* 0x100fe20000011407 */
[----:B------:R-:W-:Y:S01]  /*9f30*/  IMAD.MOV R9, RZ, RZ, -R7 ;  /* 0x000000ffff097224 */ /* 0x000fe200078e0a07 */
[----:B------:R-:W-:-:S03]  /*9f40*/  IADD3 R4, P0, R7, R4, RZ ;  /* 0x0000000407047210 */ /* 0x000fc60007f1e0ff */
[----:B------:R-:W-:Y:S02]  /*9f50*/  IMAD R9, R10, R9, R8 ;  /* 0x000000090a097224 */ /* 0x000fe400078e0208 */
[----:B------:R-:W-:Y:S01]  /*9f60*/  IMAD R8, R187, UR5, R6 ;  /* 0x00000005bb087c24 */ /* 0x000fe2000f8e0206 */
[----:B------:R-:W-:Y:S02]  /*9f70*/  ULDC.64 UR4, c[0x0][0xc88] ;  /* 0x0003220000047ab9 */ /* 0x000fe40000000a00 */
[----:B------:R-:W-:Y:S02]  /*9f80*/  SHF.R.S32.HI R6, RZ, 0x1f, R9 ;  /* 0x0000001fff067819 */ /* 0x000fe40000011409 */
[----:B------:R-:W-:-:S03]  /*9f90*/  IADD3.X R5, R11, R5, R8, P0, !PT ;  /* 0x000000050b057210 */ /* 0x000fc600007fe408 */
[----:B------:R-:W-:Y:S02]  /*9fa0*/  IMAD R6, R6, UR4, RZ ;  /* 0x0000000406067c24 */ /* 0x000fe4000f8e02ff */
[----:B------:R-:W-:-:S04]  /*9fb0*/  IMAD.WIDE.U32 R4, R9, UR4, R4 ;  /* 0x0000000409047c25 */ /* 0x000fc8000f8e0004 */
[----:B------:R-:W-:Y:S01]  /*9fc0*/  IMAD R9, R9, UR5, R6 ;  /* 0x0000000509097c24 */ /* 0x000fe2000f8e0206 */
[----:B------:R-:W-:Y:S02]  /*9fd0*/  ULDC.64 UR4, c[0x0][0xc50] ;  /* 0x0003140000047ab9 */ /* 0x000fe40000000a00 */
[C---:B------:R-:W-:Y:S01]  /*9fe0*/  LEA R11, P0, R4.reuse, UR4, 0x2 ;  /* 0x00000004040b7c11 */ /* 0x040fe2000f8010ff */
[----:B------:R-:W-:Y:S01]  /*9ff0*/  IMAD.IADD R5, R5, 0x1, R9 ;  /* 0x0000000105057824 */ /* 0x000fe200078e0209 */
[----:B------:R-:W-:Y:S01]  /*a000*/  ULDC UR4, c[0x0][0xb88] ;  /* 0x0002e20000047ab9 */ /* 0x000fe20000000800 */
[----:B------:R-:W-:Y:S02]  /*a010*/  VIADD R9, R15, 0x8 ;  /* 0x000000080f097836 */ /* 0x000fe40000000000 */
[----:B------:R-:W-:Y:S01]  /*a020*/  SHFL.IDX PT, R6, R11, 0x1, 0x1c1f ;  /* 0x003c1f000b067f89 */ /* 0x000fe200000e0000 */
[----:B------:R-:W-:Y:S01]  /*a030*/  LEA.HI.X R24, R4, UR5, R5, 0x2, P0 ;  /* 0x0000000504187c11 */ /* 0x000fe200080f1405 */
[----:B------:R-:W-:Y:S01]  /*a040*/  IMAD R8, R10, UR4, RZ ;  /* 0x000000040a087c24 */ /* 0x000fe2000f8e02ff */
        /* <DEDUP_REMOVED lines=8> */
.L_x_206:
[----:B------:R-:W1:Y:S01]  /*a0d0*/  LDC R24, c[0x0][0xce8] ;  /* 0x00033a00ff187b82 */ /* 0x000e620000000800 */
[----:B------:R-:W-:Y:S01]  /*a0e0*/  ULDC UR8, c[0x0][0xbc8] ;  /* 0x0002f20000087ab9 */ /* 0x000fe20000000800 */
[----:B0-----:R0:W5:Y:S01]  /*a0f0*/  LD.E.128 R4, desc[UR42][R20.64] ;  /* 0x0000002a14047980 */ /* 0x001162000c101d00 */
[----:B------:R-:W-:-:S03]  /*a100*/  ISETP.GE.AND P0, PT, R192, UR8, PT ;  /* 0x00000008c0007c0c */ /* 0x000fc6000bf06270 */
[----:B------:R-:W5:Y:S02]  /*a110*/  LD.E.128 R72, desc[UR42][R72.64] ;  /* 0x0000002a48487980 */ /* 0x000f64000c101d00 */
[----:B------:R-:W2:Y:S01]  /*a120*/  LDC R15, c[0x0][0xd38] ;  /* 0x00034e00ff0f7b82 */ /* 0x000ea20000000800 */
[----:B------:R-:W-:Y:S01]  /*a130*/  SEL R3, RZ, 0xffffffff, P0 ;  /* 0xffffffffff037807 */ /* 0x000fe20000000000 */
[----:B------:R-:W-:Y:S01]  /*a140*/  IMAD R10, RZ, RZ, -UR40 ;  /* 0x80000028ff0a7e24 */ /* 0x000fe2000f8e02ff */
[----:B------:R-:W-:Y:S01]  /*a150*/  ISETP.GE.AND P0, PT, R191, UR8, PT ;  /* 0x00000008bf007c0c */ /* 0x000fe2000bf06270 */
[----:B------:R-:W-:Y:S01]  /*a160*/  ULDC.64 UR4, c[0x0][0xbe8] ;  /* 0x0002fa0000047ab9 */ /* 0x000fe20000000a00 */
[----:B------:R-:W-:Y:S01]  /*a170*/  ISETP.GE.AND P1, PT, R18, UR8, PT ;  /* 0x0000000812007c0c */ /* 0x000fe2000bf26270 */
[----:B------:R-:W-:Y:S01]  /*a180*/  IMAD.SHL.U32 R9, R3, 0x2, RZ ;  /* 0x0000000203097824 */ /* 0x000fe200078e00ff */
[----:B------:R-:W5:Y:S01]  /*a190*/  LD.E.128 R48, desc[UR42][R48.64] ;  /* 0x0000002a30307980 */ /* 0x000f62000c101d00 */
[----:B------:R-:W-:-:S03]  /*a1a0*/  ULDC.64 UR6, c[0x0][0xb80] ;  /* 0x0002e00000067ab9 */ /* 0x000fc60000000a00 */
[----:B------:R-:W5:Y:S04]  /*a1b0*/  LD.E.128 R44, desc[UR42][R44.64] ;  /* 0x0000002a2c2c7980 */ /* 0x000f68000c101d00 */
[----:B------:R-:W5:Y:S01]  /*a1c0*/  LD.E.128 R40, desc[UR42][R40.64] ;  /* 0x0000002a28287980 */ /* 0x000f62000c101d00 */
[----:B-1----:R-:W-:Y:S02]  /*a1d0*/  ISETP.NE.AND P2, PT, R24, 0x1, PT ;  /* 0x000000011800780c */ /* 0x002fe40003f45270 */
[----:B------:R-:W-:Y:S01]  /*a1e0*/  SEL R3, RZ, 0xffffffff, P0 ;  /* 0xffffffffff037807 */ /* 0x000fe20000000000 */
[----:B------:R-:W5:Y:S01]  /*a1f0*/  LD.E.128 R36, desc[UR42][R36.64] ;  /* 0x0000002a24247980 */ /* 0x000f62000c101d00 */
[----:B------:R-:W-:-:S03]  /*a200*/  SEL R0, RZ, 0x1, P1 ;  /* 0x00000001ff007807 */ /* 0x000fc60000800000 */
[----:B------:R-:W-:Y:S01]  /*a210*/  IMAD.SHL.U32 R3, R3, 0x4, RZ ;  /* 0x0000000403037824 */ /* 0x000fe200078e00ff */
[----:B------:R-:W-:Y:S01]  /*a220*/  LOP3.LUT R0, R9, 0x2, R0, 0xe2, !PT ;  /* 0x0000000209007812 */ /* 0x000fe200078ee200 */
[----:B------:R-:W5:Y:S04]  /*a230*/  LD.E.128 R32, desc[UR42][R32.64] ;  /* 0x0000002a20207980 */ /* 0x000f68000c101d00 */
[----:B0-----:R-:W0:Y:S01]  /*a240*/  @P2 LDC R21, c[0x0][0xcec] ;  /* 0x00033b00ff152b82 */ /* 0x001e220000000800 */
[----:B------:R-:W-:Y:S01]  /*a250*/  ISETP.GE.AND P0, PT, R190, UR8, PT ;  /* 0x00000008be007c0c */ /* 0x000fe2000bf06270 */
[----:B------:R-:W5:Y:S01]  /*a260*/  LD.E.128 R64, desc[UR42][R64.64] ;  /* 0x0000002a40407980 */ /* 0x000f62000c101d00 */
[----:B------:R-:W-:Y:S02]  /*a270*/  LOP3.LUT R3, R3, 0x4, R0, 0xe2, !PT ;  /* 0x0000000403037812 */ /* 0x000fe400078ee200 */
[----:B------:R-:W-:Y:S01]  /*a280*/  SEL R0, RZ, 0xffffffff, P0 ;  /* 0xffffffffff007807 */ /* 0x000fe20000000000 */
[----:B------:R-:W5:Y:S02]  /*a290*/  LD.E.128 R60, desc[UR42][R60.64] ;  /* 0x0000002a3c3c7980 */ /* 0x000f64000c101d00 */
[----:B------:R-:W1:Y:S01]  /*a2a0*/  @P2 LDC R25, c[0x0][0xcf0] ;  /* 0x00033c00ff192b82 */ /* 0x000e620000000800 */
[----:B--2---:R-:W-:Y:S01]  /*a2b0*/  IMAD R15, R15, R10, UR41 ;  /* 0x000000290f0f7e24 */ /* 0x004fe2000f8e020a */
[----:B------:R-:W5:Y:S01]  /*a2c0*/  LD.E.128 R56, desc[UR42][R56.64] ;  /* 0x0000002a38387980 */ /* 0x000f62000c101d00 */
[----:B------:R-:W-:-:S02]  /*a2d0*/  IMAD.SHL.U32 R10, R0, 0x8, RZ ;  /* 0x00000008000a7824 */ /* 0x000fc400078e00ff */
[----:B------:R-:W-:Y:S01]  /*a2e0*/  IMAD R0, R213, 0x20, R215 ;  /* 0x00000020d5007824 */ /* 0x000fe200078e02d7 */
[----:B------:R-:W5:Y:S01]  /*a2f0*/  LD.E.128 R96, desc[UR42][R96.64] ;  /* 0x0000002a60607980 */ /* 0x000f62000c101d00 */
[----:B------:R-:W-:Y:S01]  /*a300*/  IMAD R8, R12, UR4, RZ ;  /* 0x000000040c087c24 */ /* 0x000fe2000f8e02ff */
[----:B------:R-:W-:Y:S02]  /*a310*/  ISETP.GE.AND P0, PT, R189, UR8, PT ;  /* 0x00000008bd007c0c */ /* 0x000fe4000bf06270 */
[----:B------:R-:W-:Y:S01]  /*a320*/  LEA R20, R15, R0, 0x6 ;  /* 0x000000000f147211 */ /* 0x000fe200078e30ff */
[C---:B------:R-:W-:Y:S01]  /*a330*/  IMAD R11, R13.reuse, UR5, R8 ;  /* 0x000000050d0b7c24 */ /* 0x040fe2000f8e0208 */
[----:B------:R-:W-:Y:S01]  /*a340*/  LOP3.LUT R10, R10, 0x8, R3, 0xe2, !PT ;  /* 0x000000080a0a7812 */ /* 0x000fe200078ee203 */
[----:B------:R-:W-:Y:S01]  /*a350*/  IMAD.WIDE.U32 R8, R13, UR4, RZ ;  /* 0x000000040d087c25 */ /* 0x000fe2000f8e00ff */
[----:B------:R-:W-:Y:S01]  /*a360*/  SEL R3, RZ, 0xffffffff, P0 ;  /* 0xffffffffff037807 */ /* 0x000fe20000000000 */
[----:B------:R-:W-:Y:S01]  /*a370*/  ULDC.64 UR4, c[0x0][0xbf0] ;  /* 0x0002fc0000047ab9 */ /* 0x000fe20000000a00 */
[----:B------:R-:W5:Y:S01]  /*a380*/  LD.E.128 R92, desc[UR42][R92.64] ;  /* 0x0000002a5c5c7980 */ /* 0x000f62000c101d00 */
[----:B------:R-:W-:-:S02]  /*a390*/  IMAD.IADD R9, R9, 0x1, R11 ;  /* 0x0000000109097824 */ /* 0x000fc400078e020b */
[----:B------:R-:W-:Y:S01]  /*a3a0*/  IMAD R12, R14, UR4, RZ ;  /* 0x000000040e0c7c24 */ /* 0x000fe2000f8e02ff */
[----:B------:R-:W5:Y:S01]  /*a3b0*/  LD.E.128 R88, desc[UR42][R88.64] ;  /* 0x0000002a58587980 */ /* 0x000f62000c101d00 */
[----:B0-----:R-:W-:-:S03]  /*a3c0*/  @P2 IMAD.HI.U32 R0, R20, R21, RZ ;  /* 0x0000001514002227 */ /* 0x001fc600078e00ff */
[----:B------:R-:W5:Y:S01]  /*a3d0*/  LD.E.128 R84, desc[UR42][R84.64] ;  /* 0x0000002a54547980 */ /* 0x000f62000c101d00 */
[----:B------:R-:W-:Y:S02]  /*a3e0*/  IMAD.SHL.U32 R13, R3, 0x10, RZ ;  /* 0x00000010030d7824 */ /* 0x000fe400078e00ff */
[----:B------:R-:W-:Y:S01]  /*a3f0*/  IMAD.MOV.U32 R3, RZ, RZ, R20 ;  /* 0x000000ffff037224 */ /* 0x000fe200078e0014 */
[----:B-1----:R-:W-:Y:S01]  /*a400*/  @P2 SHF.R.U32.HI R3, RZ, R25, R0 ;  /* 0x00000019ff032219 */ /* 0x002fe20000011600 */
[C---:B------:R-:W-:Y:S01]  /*a410*/  IMAD R11, R187.reuse, UR5, R12 ;  /* 0x00000005bb0b7c24 */ /* 0x040fe2000f8e020c */
[----:B------:R-:W5:Y:S01]  /*a420*/  LD.E.128 R80, desc[UR42][R80.64] ;  /* 0x0000002a50507980 */ /* 0x000f62000c101d00 */
[----:B------:R-:W-:Y:S01]  /*a430*/  IMAD.WIDE.U32 R8, R187, UR4, R8 ;  /* 0x00000004bb087c25 */ /* 0x000fe2000f8e0008 */
[----:B------:R-:W-:Y:S01]  /*a440*/  LOP3.LUT R10, R13, 0x10, R10, 0xe2, !PT ;  /* 0x000000100d0a7812 */ /* 0x000fe200078ee20a */
[----:B------:R-:W-:Y:S01]  /*a450*/  ULDC.64 UR4, c[0x0][0xbe0] ;  /* 0x0002f80000047ab9 */ /* 0x000fe20000000a00 */
[----:B------:R-:W5:Y:S01]  /*a460*/  LD.E.128 R76, desc[UR42][R76.64] ;  /* 0x0000002a4c4c7980 */ /* 0x000f62000c101d00 */
[----:B------:R-:W-:Y:S01]  /*a470*/  IMAD.IADD R9, R9, 0x1, R11 ;  /* 0x0000000109097824 */ /* 0x000fe200078e020b */
[--C-:B------:R-:W-:Y:S01]  /*a480*/  SHF.R.S32.HI R11, RZ, 0x1f, R3.reuse ;  /* 0x0000001fff0b7819 */ /* 0x100fe20000011403 */
[----:B------:R-:W-:Y:S01]  /*a490*/  IMAD.MOV R13, RZ, RZ, -R3 ;  /* 0x000000ffff0d7224 */ /* 0x000fe200078e0a03 */
[----:B------:R-:W-:Y:S01]  /*a4a0*/  ISETP.GE.AND P0, PT, R188, UR8, PT ;  /* 0x00000008bc007c0c */ /* 0x000fe2000bf06270 */
[----:B------:R-:W-:Y:S01]  /*a4b0*/  @!PT LDS RZ, [RZ] ;  /* 0x00000000fffff984 */ /* 0x000fe20000000800 */
[----:B------:R-:W-:Y:S01]  /*a4c0*/  @!PT LDS RZ, [RZ] ;  /* 0x00000000fffff984 */ /* 0x000fe20000000800 */
[----:B------:R-:W-:Y:S01]  /*a4d0*/  @!PT LDS RZ, [RZ] ;  /* 0x00000000fffff984 */ /* 0x000fe20000000800 */
[----:B------:R-:W-:Y:S01]  /*a4e0*/  @!PT LDS RZ, [RZ] ;  /* 0x00000000fffff984 */ /* 0x000fe20000000800 */
[----:B------:R0:W-:Y:S06]  /*a4f0*/  MEMBAR.ALL.CTA ;  /* 0x0000000000007992 */ /* 0x0001ec0000008000 */
[----:B0-----:R-:W0:Y:S01]  /*a500*/  FENCE.VIEW.ASYNC.S ;  /* 0x00000000000073c6 */ /* 0x001e220000000000 */
[----:B------:R-:W-:Y:S01]  /*a510*/  IMAD R12, R11, UR4, RZ ;  /* 0x000000040b0c7c24 */ /* 0x000fe2000f8e02ff */
[----:B------:R-:W-:Y:S01]  /*a520*/  SEL R0, RZ, 0xffffffff, P0 ;  /* 0xffffffffff007807 */ /* 0x000fe20000000000 */
[----:B------:R-:W-:-:S04]  /*a530*/  IMAD R11, R24, R13, R20 ;  /* 0x0000000d180b7224 */ /* 0x000fc800078e0214 */
[----:B------:R-:W-:Y:S01]  /*a540*/  IMAD.SHL.U32 R21, R0, 0x20, RZ ;  /* 0x0000002000157824 */ /* 0x000fe200078e00ff */
[----:B------:R-:W-:Y:S01]  /*a550*/  SHF.R.S32.HI R0, RZ, 0x1f, R11 ;  /* 0x0000001fff007819 */ /* 0x000fe2000001140b */
[C---:B------:R-:W-:Y:S02]  /*a560*/  IMAD R13, R3.reuse, UR5, R12 ;  /* 0x00000005030d7c24 */ /* 0x040fe4000f8e020c */
[----:B------:R-:W-:Y:S01]  /*a570*/  IMAD.WIDE.U32 R8, R3, UR4, R8 ;  /* 0x0000000403087c25 */ /* 0x000fe2000f8e0008 */
[----:B------:R-:W-:Y:S01]  /*a580*/  ULDC.64 UR4, c[0x0][0xbd8] ;  /* 0x0002f60000047ab9 */ /* 0x000fe20000000a00 */
[----:B------:R-:W-:Y:S02]  /*a590*/  ISETP.GE.AND P0, PT, R217, UR8, PT ;  /* 0x00000008d9007c0c */ /* 0x000fe4000bf06270 */
[----:B------:R-:W-:Y:S02]  /*a5a0*/  IMAD R0, R0, UR4, RZ ;  /* 0x0000000400007c24 */ /* 0x000fe4000f8e02ff */
[----:B------:R-:W-:-:S02]  /*a5b0*/  IMAD.IADD R9, R9, 0x1, R13 ;  /* 0x0000000109097824 */ /* 0x000fc400078e020d */
[----:B------:R-:W-:Y:S01]  /*a5c0*/  IMAD R13, R11, UR5, R0 ;  /* 0x000000050b0d7c24 */ /* 0x000fe2000f8e0200 */
[----:B------:R-:W-:Y:S01]  /*a5d0*/  ULDC UR5, c[0x0][0xb88] ;  /* 0x0002e20000057ab9 */ /* 0x000fe20000000800 */
[----:B------:R-:W-:Y:S01]  /*a5e0*/  SEL R3, RZ, 0x40, P0 ;  /* 0x00000040ff037807 */ /* 0x000fe20000000000 */
[----:B------:R-:W-:Y:S01]  /*a5f0*/  IMAD R29, R24, UR5, RZ ;  /* 0x00000005181d7c24 */ /* 0x000fe2000f8e02ff */
[----:B------:R-:W-:Y:S01]  /*a600*/  ISETP.GE.AND P0, PT, R216, UR8, PT ;  /* 0x00000008d8007c0c */ /* 0x000fe2000bf06270 */
[----:B------:R-:W-:Y:S02]  /*a610*/  IMAD R28, R15, 0x40, R215 ;  /* 0x000000400f1c7824 */ /* 0x000fe400078e02d7 */
[----:B------:R-:W-:Y:S01]  /*a620*/  IMAD.WIDE.U32 R8, R11, UR4, R8 ;  /* 0x000000040b087c25 */ /* 0x000fe2000f8e0008 */
[----:B------:R-:W-:Y:S01]  /*a630*/  SEL R0, RZ, 0x80, P0 ;  /* 0x00000080ff007807 */ /* 0x000fe20000000000 */
[----:B------:R-:W-:Y:S01]  /*a640*/  UIADD3 UR4, UR38, 0x38820, URZ ;  /* 0x0003882026047890 */ /* 0x000fe2000fffe03f */
[----:B------:R-:W-:Y:S01]  /*a650*/  ISETP.GE.AND P0, PT, R28, R29, PT ;  /* 0x0000001d1c00720c */ /* 0x000fe20003f06270 */
[----:B------:R-:W-:Y:S01]  /*a660*/  IMAD.IADD R9, R9, 0x1, R13 ;  /* 0x0000000109097824 */ /* 0x000fe200078e020d */
[----:B------:R-:W-:Y:S01]  /*a670*/  LEA R26, P1, R8, UR6, 0x1 ;  /* 0x00000006081a7c11 */ /* 0x000fe2000f8208ff */
[----:B------:R-:W-:Y:S01]  /*a680*/  UPRMT UR4, URZ, 0x654, UR4 ;  /* 0x000006543f047896 */ /* 0x000fe20008000004 */
[----:B------:R-:W-:-:S02]  /*a690*/  LOP3.LUT R10, R21, 0x20, R10, 0xe2, !PT ;  /* 0x00000020150a7812 */ /* 0x000fc400078ee20a */
[----:B------:R-:W-:Y:S01]  /*a6a0*/  LEA.HI.X R27, R8, UR7, R9, 0x1, P1 ;  /* 0x00000007081b7c11 */ /* 0x000fe200088f0c09 */
[----:B------:R-:W-:Y:S01]  /*a6b0*/  BSSY B0, `(.L_x_207) ;  /* 0x0000026000007945 */ /* 0x000fe20003800000 */
[----:B------:R-:W-:Y:S02]  /*a6c0*/  LOP3.LUT R3, R10, R3, RZ, 0xfc, !PT ;  /* 0x000000030a037212 */ /* 0x000fe400078efcff */
[----:B0-----:R0:W1:Y:S02]  /*a6d0*/  SHFL.IDX PT, R10, R26, RZ, 0x181f ;  /* 0x00181fff1a0a7589 */ /* 0x00106400000e0000 */
[----:B------:R-:W-:Y:S02]  /*a6e0*/  SYNCS.ARRIVE.TRANS64.RED.A1T0 RZ, [UR4], RZ ;  /* 0x000000ffffff79a7 */ /* 0x000fe40008100404 */
[----:B------:R0:W2:Y:S01]  /*a6f0*/  SHFL.IDX PT, R11, R27, RZ, 0x181f ;  /* 0x00181fff1b0b7589 */ /* 0x0000a200000e0000 */
[----:B------:R-:W-:Y:S01]  /*a700*/  LOP3.LUT R0, R3, R0, RZ, 0xfc, !PT ;  /* 0x0000000003007212 */ /* 0x000fe200078efcff */
[----:B------:R-:W-:Y:S06]  /*a710*/  @P0 BRA `(.L_x_208) ;  /* 0x00000000007c0947 */ /* 0x000fec0003800000 */
[----:B------:R-:W-:Y:S02]  /*a720*/  ISETP.GE.AND P1, PT, R192, UR8, PT ;  /* 0x00000008c0007c0c */ /* 0x000fe4000bf26270 */
[----:B------:R-:W-:Y:S02]  /*a730*/  ISETP.GE.AND P0, PT, R18, UR8, PT ;  /* 0x0000000812007c0c */ /* 0x000fe4000bf06270 */
[----:B------:R-:W-:Y:S02]  /*a740*/  ISETP.GE.AND P5, PT, R191, UR8, PT ;  /* 0x00000008bf007c0c */ /* 0x000fe4000bfa6270 */
[----:B------:R-:W-:-:S07]  /*a750*/  ISETP.GE.AND P3, PT, R190, UR8, PT ;  /* 0x00000008be007c0c */ /* 0x000fce000bf66270 */
[-C--:B-1----:R-:W-:Y:S02]  /*a760*/  @!P1 LEA R12, P2, R192, R10.reuse, 0x1 ;  /* 0x0000000ac00c9211 */ /* 0x082fe400078408ff */
        /* <DEDUP_REMOVED lines=16> */
[-C--:B--2---:R-:W-:Y:S02]  /*a870*/  @!P1 LEA R12, P6, R188, R10.reuse, 0x1 ;  /* 0x0000000abc0c9211 */ /* 0x084fe400078c08ff */
        /* <DEDUP_REMOVED lines=9> */
.L_x_208:
[----:B------:R-:W-:Y:S05]  /*a910*/  BSYNC B0 ;  /* 0x0000000000007941 */ /* 0x000fea0003800000 */
.L_x_207:
[----:B---3-5:R-:W-:Y:S01]  /*a920*/  VIADD R4, R28, 0x20 ;  /* 0x000000201c047836 */ /* 0x028fe20000000000 */
[----:B------:R3:W4:Y:S01]  /*a930*/  SHFL.IDX PT, R7, R27, 0x1, 0x181f ;  /* 0x00381f001b077f89 */ /* 0x00072200000e0000 */
[----:B------:R-:W-:Y:S03]  /*a940*/  BSSY B0, `(.L_x_209) ;  /* 0x0000023000007945 */ /* 0x000fe60003800000 */
[----:B------:R-:W-:Y:S01]  /*a950*/  ISETP.GE.AND P0, PT, R4, R29, PT ;  /* 0x0000001d0400720c */ /* 0x000fe20003f06270 */
[----:B------:R3:W0:-:S12]  /*a960*/  SHFL.IDX PT, R6, R26, 0x1, 0x181f ;  /* 0x00381f001a067f89 */ /* 0x00061800000e0000 */
[----:B---3--:R-:W-:Y:S05]  /*a970*/  @P0 BRA `(.L_x_210) ;  /* 0x00000000007c0947 */ /* 0x008fea0003800000 */
[----:B------:R-:W-:Y:S02]  /*a980*/  ISETP.GE.AND P2, PT, R192, UR8, PT ;  /* 0x00000008c0007c0c */ /* 0x000fe4000bf46270 */
[----:B------:R-:W-:Y:S02]  /*a990*/  ISETP.GE.AND P3, PT, R18, UR8, PT ;  /* 0x0000000812007c0c */ /* 0x000fe4000bf66270 */
[----:B------:R-:W-:Y:S02]  /*a9a0*/  ISETP.GE.AND P5, PT, R191, UR8, PT ;  /* 0x00000008bf007c0c */ /* 0x000fe4000bfa6270 */
[----:B------:R-:W-:Y:S02]  /*a9b0*/  ISETP.GE.AND P4, PT, R190, UR8, PT ;  /* 0x00000008be007c0c */ /* 0x000fe4000bf86270 */
[----:B------:R-:W-:-:S05]  /*a9c0*/  LOP3.LUT P1, RZ, R3, 0x40, RZ, 0xc0, !PT ;  /* 0x0000004003ff7812 */ /* 0x000fca000782c0ff */
[-C--:B0-----:R-:W-:Y:S02]  /*a9d0*/  @!P2 LEA R8, P0, R192, R6.reuse, 0x1 ;  /* 0x00000006c008a211 */ /* 0x081fe400078008ff */
[----:B----4-:R-:W-:Y:S02]  /*a9e0*/  @!P3 IMAD.WIDE R4, R18, 0x2, R6 ;  /* 0x000000021204b825 */ /* 0x010fe400078e0206 */
[-C--:B------:R-:W-:Y:S02]  /*a9f0*/  @!P2 LEA.HI.X R9, R192, R7.reuse, R226, 0x1, P0 ;  /* 0x00000007c009a211 */ /* 0x080fe400000f0ce2 */
[----:B-1----:R-:W-:Y:S01]  /*aa00*/  @!P5 LEA R10, P0, R191, R6, 0x1 ;  /* 0x00000006bf0ad211 */ /* 0x002fe200078008ff */
[----:B------:R0:W-:Y:S01]  /*aa10*/  @!P3 ST.E.128 desc[UR42][R4.64], R48 ;  /* 0x000000300400b985 */ /* 0x0001e2000c101d2a */
[----:B------:R-:W-:Y:S02]  /*aa20*/  ISETP.GE.AND P3, PT, R189, UR8, PT ;  /* 0x00000008bd007c0c */ /* 0x000fe4000bf66270 */
[----:B--2---:R-:W-:Y:S01]  /*aa30*/  @!P5 LEA.HI.X R11, R191, R7, R225, 0x1, P0 ;  /* 0x00000007bf0bd211 */ /* 0x004fe200000f0ce1 */
        /* <DEDUP_REMOVED lines=8> */
[-C--:B0-----:R-:W-:Y:S02]  /*aac0*/  @!P2 LEA R4, P6, R188, R6.reuse, 0x1 ;  /* 0x00000006bc04a211 */ /* 0x081fe400078c08ff */
        /* <DEDUP_REMOVED lines=10> */
.L_x_210:
[----:B------:R-:W-:Y:S05]  /*ab70*/  BSYNC B0 ;  /* 0x0000000000007941 */ /* 0x000fea0003800000 */
.L_x_209:
[----:B------:R-:W5:Y:S02]  /*ab80*/  LDC R0, c[0x0][0xd34] ;  /* 0x00034d00ff007b82 */ /* 0x000f640000000800 */
[----:B-----5:R-:W-:-:S13]  /*ab90*/  ISETP.LE.AND P0, PT, R0, UR39, PT ;  /* 0x0000002700007c0c */ /* 0x020fda000bf03270 */
[----:B------:R-:W-:Y:S05]  /*aba0*/  @!P0 BRA `(.L_x_211) ;  /* 0xffffff6000e08947 */ /* 0x000fea000383ffff */
[----:B------:R-:W-:Y:S05]  /*abb0*/  EXIT ;  /* 0x000000000000794d */ /* 0x000fea0003800000 */
.L_x_173:
[----:B------:R-:W-:-:S08]  /*abc0*/  NOP ;  /* 0x0000000000007918 */ /* 0x000fd00000000000 */
[----:B------:R-:W0:-:S00]  /*abd0*/  USETMAXREG.DEALLOC.CTAPOOL 0x28 ;  /* 0x00000028000079c8 */ /* 0x000e0000080e0500 */
[----:B------:R-:W1:Y:S01]  /*abe0*/  S2UR UR8, SR_CTAID.X ;  /* 0x00000000000879c3 */ /* 0x000e620000002500 */
[----:B0-----:R-:W-:Y:S01]  /*abf0*/  IMAD.MOV.U32 R0, RZ, RZ, 0x1 ;  /* 0x00000001ff007424 */ /* 0x001fe200078e00ff */
[----:B------:R-:W-:Y:S01]  /*ac00*/  MOV R23, 0x1 ;  /* 0x0000000100177802 */ /* 0x000fe20000000f00 */
[----:B------:R-:W-:-:S05]  /*ac10*/  IMAD.MOV.U32 R18, RZ, RZ, RZ ;  /* 0x000000ffff127224 */ /* 0x000fca00078e00ff */
[----:B------:R-:W1:Y:S02]  /*ac20*/  LDC R2, c[0x0][0xd34] ;  /* 0x00034d00ff027b82 */ /* 0x000e640000000800 */
[----:B-1----:R-:W-:-:S13]  /*ac30*/  ISETP.LE.AND P0, PT, R2, UR8, PT ;  /* 0x0000000802007c0c */ /* 0x002fda000bf03270 */
[----:B------:R-:W-:Y:S05]  /*ac40*/  @P0 BRA `(.L_x_212) ;  /* 0x0000004800880947 */ /* 0x000fea0003800000 */
[----:B------:R-:W-:Y:S01]  /*ac50*/  IMAD.SHL.U32 R29, R4, 0x8, RZ ;  /* 0x00000008041d7824 */ /* 0x000fe200078e00ff */
[----:B------:R-:W-:Y:S01]  /*ac60*/  ULDC UR6, c[0x0][0x320] ;  /* 0x0000c80000067ab9 */ /* 0x000fe20000000800 */
[----:B------:R-:W-:Y:S01]  /*ac70*/  ULDC UR7, c[0x0][0x3b8] ;  /* 0x0000ee0000077ab9 */ /* 0x000fe20000000800 */
[----:B------:R-:W-:Y:S01]  /*ac80*/  LOP3.LUT R16, R16, 0xffffffdf, RZ, 0xc0, !PT ;  /* 0xffffffdf10107812 */ /* 0x000fe200078ec0ff */
[----:B------:R-:W-:Y:S01]  /*ac90*/  ULDC.64 UR4, c[0x0][0x418] ;  /* 0x0001060000047ab9 */ /* 0x000fe20000000a00 */
[----:B------:R-:W-:Y:S01]  /*aca0*/  LOP3.LUT R19, R29, 0x38, RZ, 0xc0, !PT ;  /* 0x000000381d137812 */ /* 0x000fe200078ec0ff */
[----:B------:R-:W-:Y:S01]  /*acb0*/  UISETP.NE.U32.AND UP0, UPT, UR4, URZ, UPT ;  /* 0x0000003f0400728c */ /* 0x000fe2000bf05070 */
[----:B------:R-:W-:Y:S01]  /*acc0*/  IMAD.SHL.U32 R24, R4, 0x10, RZ ;  /* 0x0000001004187824 */ /* 0x000fe200078e00ff */
[----:B------:R-:W-:Y:S01]  /*acd0*/  LOP3.LUT R17, R17, 0xfffdffff, RZ, 0xc0, !PT ;  /* 0xfffdffff11117812 */ /* 0x000fe200078ec0ff */
[----:B------:R-:W-:Y:S01]  /*ace0*/  ULDC UR4, c[0x0][0x424] ;  /* 0x0001090000047ab9 */ /* 0x000fe20000000800 */
[C---:B------:R-:W-:Y:S01]  /*acf0*/  LOP3.LUT R0, R19.reuse, 0x40, RZ, 0xfc, !PT ;  /* 0x0000004013007812 */ /* 0x040fe200078efcff */
[----:B------:R-:W-:Y:S01]  /*ad00*/  UISETP.NE.AND.EX UP0, UPT, UR5, URZ, UPT, UP0 ;  /* 0x0000003f0500728c */ /* 0x000fe2000bf05300 */
[C---:B------:R-:W-:Y:S01]  /*ad10*/  LOP3.LUT R2, R19.reuse, 0x80, RZ, 0xfc, !PT ;  /* 0x0000008013027812 */ /* 0x040fe200078efcff */
[----:B------:R-:W0:Y:S01]  /*ad20*/  S2UR UR5, SR_CgaCtaId ;  /* 0x00000000000579c3 */ /* 0x000e220000008800 */
[C---:B------:R-:W-:Y:S01]  /*ad30*/  ISETP.GE.AND P0, PT, R0.reuse, UR6, PT ;  /* 0x0000000600007c0c */ /* 0x040fe2000bf06270 */
[----:B------:R-:W-:Y:S01]  /*ad40*/  USEL UR4, UR4, 0x1, UP0 ;  /* 0x0000000104047887 */ /* 0x000fe20008000000 */
[----:B------:R-:W-:Y:S01]  /*ad50*/  ISETP.GE.AND P5, PT, R0, UR7, PT ;  /* 0x0000000700007c0c */ /* 0x000fe2000bfa6270 */
[----:B------:R-:W-:Y:S01]  /*ad60*/  UMOV UR37, 0x400 ;  /* 0x0000040000257882 */ /* 0x000fe20000000000 */
[C---:B------:R-:W-:Y:S01]  /*ad70*/  ISETP.GE.AND P4, PT, R2.reuse, UR6, PT ;  /* 0x0000000602007c0c */ /* 0x040fe2000bf86270 */
[----:B------:R-:W-:Y:S01]  /*ad80*/  IMAD.MOV.U32 R23, RZ, RZ, 0x1 ;  /* 0x00000001ff177424 */ /* 0x000fe200078e00ff */
[----:B------:R-:W-:Y:S01]  /*ad90*/  ISETP.GE.AND P3, PT, R2, UR7, PT ;  /* 0x0000000702007c0c */ /* 0x000fe2000bf66270 */
[----:B------:R-:W-:Y:S01]  /*ada0*/  ULDC UR36, c[0x0][0x448] ;  /* 0x0001120000247ab9 */ /* 0x000fe20000000800 */
[C---:B------:R-:W-:Y:S01]  /*adb0*/  LOP3.LUT R3, R19.reuse, 0x180, RZ, 0xfc, !PT ;  /* 0x0000018013037812 */ /* 0x040fe200078efcff */
[----:B------:R-:W-:Y:S01]  /*adc0*/  ULDC UR38, c[0x0][0xc] ;  /* 0x0000030000267ab9 */ /* 0x000fe20000000800 */
[----:B------:R-:W-:-:S02]  /*add0*/  ISETP.GE.AND P6, PT, R19, UR6, PT ;  /* 0x0000000613007c0c */ /* 0x000fc4000bfc6270 */
[C---:B------:R-:W-:Y:S02]  /*ade0*/  ISETP.GE.AND P2, PT, R3.reuse, UR7, PT ;  /* 0x0000000703007c0c */ /* 0x040fe4000bf46270 */
[----:B------:R-:W-:Y:S02]  /*adf0*/  @P0 LOP3.LUT R16, R16, 0x20, RZ, 0xfc, !PT ;  /* 0x0000002010100812 */ /* 0x000fe400078efcff */
[----:B------:R-:W-:Y:S02]  /*ae00*/  SEL R6, RZ, 0x40, P2 ;  /* 0x00000040ff067807 */ /* 0x000fe40001000000 */
[----:B------:R-:W-:Y:S02]  /*ae10*/  LOP3.LUT R16, R16, 0xffbfffff, RZ, 0xc0, !PT ;  /* 0xffbfffff10107812 */ /* 0x000fe400078ec0ff */
[----:B------:R-:W-:Y:S02]  /*ae20*/  ISETP.GE.AND P2, PT, R0, UR6, PT ;  /* 0x0000000600007c0c */ /* 0x000fe4000bf46270 */
[----:B------:R-:W-:Y:S01]  /*ae30*/  @P5 LOP3.LUT R16, R16, 0x400000, RZ, 0xfc, !PT ;  /* 0x0040000010105812 */ /* 0x000fe200078efcff */
[----:B0-----:R-:W-:Y:S01]  /*ae40*/  ULEA UR37, UR5, UR37, 0x18 ;  /* 0x0000002505257291 */ /* 0x001fe2000f8ec03f */
[----:B------:R-:W-:-:S02]  /*ae50*/  ISETP.GE.AND P0, PT, R3, UR6, PT ;  /* 0x0000000603007c0c */ /* 0x000fc4000bf06270 */
[----:B------:R-:W-:Y:S02]  /*ae60*/  LOP3.LUT R16, R16, 0xffffffef, RZ, 0xc0, !PT ;  /* 0xffffffef10107812 */ /* 0x000fe400078ec0ff */
[C---:B------:R-:W-:Y:S02]  /*ae70*/  LOP3.LUT R5, R19.reuse, 0x1c0, RZ, 0xfc, !PT ;  /* 0x000001c013057812 */ /* 0x040fe400078efcff */
[----:B------:R-:W-:Y:S02]  /*ae80*/  @P4 LOP3.LUT R16, R16, 0x10, RZ, 0xfc, !PT ;  /* 0x0000001010104812 */ /* 0x000fe400078efcff */
[----:B------:R-:W-:Y:S02]  /*ae90*/  SEL R3, RZ, 0xffffffff, P2 ;  /* 0xffffffffff037807 */ /* 0x000fe40001000000 */
[----:B------:R-:W-:Y:S02]  /*aea0*/  LOP3.LUT R16, R16, 0xffdfffff, RZ, 0xc0, !PT ;  /* 0xffdfffff10107812 */ /* 0x000fe400078ec0ff */
[----:B------:R-:W-:Y:S01]  /*aeb0*/  ISETP.GE.AND P2, PT, R19, UR7, PT ;  /* 0x0000000713007c0c */ /* 0x000fe2000bf46270 */
[----:B------:R-:W-:Y:S01]  /*aec0*/  IMAD.SHL.U32 R9, R3, 0x2, RZ ;  /* 0x0000000203097824 */ /* 0x000fe200078e00ff */
[----:B------:R-:W-:-:S02]  /*aed0*/  @P3 LOP3.LUT R16, R16, 0x200000, RZ, 0xfc, !PT ;  /* 0x0020000010103812 */ /* 0x000fc400078efcff */
[----:B------:R-:W-:Y:S02]  /*aee0*/  ISETP.GE.AND P1, PT, R5, UR6, PT ;  /* 0x0000000605007c0c */ /* 0x000fe4000bf26270 */
[----:B------:R-:W-:Y:S02]  /*aef0*/  LOP3.LUT R16, R16, 0xfffffdff, RZ, 0xc0, !PT ;  /* 0xfffffdff10107812 */ /* 0x000fe400078ec0ff */
[----:B------:R-:W-:Y:S02]  /*af00*/  LOP3.LUT R11, R19, 0xc0, RZ, 0xfc, !PT ;  /* 0x000000c0130b7812 */ /* 0x000fe400078efcff */
[----:B------:R-:W-:Y:S02]  /*af10*/  @P6 LOP3.LUT R16, R16, 0x200, RZ, 0xfc, !PT ;  /* 0x0000020010106812 */ /* 0x000fe400078efcff */
[----:B------:R-:W-:Y:S02]  /*af20*/  SEL R7, RZ, 0x40, P0 ;  /* 0x00000040ff077807 */ /* 0x000fe40000000000 */
[----:B------:R-:W-:-:S02]  /*af30*/  SEL R0, RZ, 0x80, P1 ;  /* 0x00000080ff007807 */ /* 0x000fc40000800000 */
[----:B------:R-:W-:Y:S02]  /*af40*/  ISETP.GE.AND P0, PT, R5, UR7, PT ;  /* 0x0000000705007c0c */ /* 0x000fe4000bf06270 */
[----:B------:R-:W-:Y:S02]  /*af50*/  ISETP.GE.AND P1, PT, R11, UR6, PT ;  /* 0x000000060b007c0c */ /* 0x000fe4000bf26270 */
[----:B------:R-:W-:Y:S02]  /*af60*/  SEL R5, RZ, 0xffffffff, P5 ;  /* 0xffffffffff057807 */ /* 0x000fe40002800000 */
[----:B------:R-:W-:Y:S02]  /*af70*/  LOP3.LUT R16, R16, 0xff7fffff, RZ, 0xc0, !PT ;  /* 0xff7fffff10107812 */ /* 0x000fe400078ec0ff */
[----:B------:R-:W-:Y:S01]  /*af80*/  SEL R2, RZ, 0x1, P6 ;  /* 0x00000001ff027807 */ /* 0x000fe20003000000 */
[----:B------:R-:W-:Y:S01]  /*af90*/  IMAD.SHL.U32 R8, R5, 0x2, RZ ;  /* 0x0000000205087824 */ /* 0x000fe200078e00ff */
[----:B------:R-:W-:-:S02]  /*afa0*/  @P2 LOP3.LUT R16, R16, 0x800000, RZ, 0xfc, !PT ;  /* 0x0080000010102812 */ /* 0x000fc400078efcff */
[----:B------:R-:W-:Y:S02]  /*afb0*/  SEL R5, RZ, 0xffffff80, P0 ;  /* 0xffffff80ff057807 */ /* 0x000fe40000000000 */
[----:B------:R-:W-:Y:S02]  /*afc0*/  ISETP.GE.AND P0, PT, R11, UR7, PT ;  /* 0x000000070b007c0c */ /* 0x000fe4000bf06270 */
[----:B------:R-:W-:Y:S02]  /*afd0*/  LOP3.LUT R16, R16, 0xfffffff7, RZ, 0xc0, !PT ;  /* 0xfffffff710107812 */ /* 0x000fe400078ec0ff */
[----:B------:R-:W-:Y:S02]  /*afe0*/  SEL R3, RZ, 0x1, P2 ;  /* 0x00000001ff037807 */ /* 0x000fe40001000000 */
[----:B------:R-:W-:Y:S02]  /*aff0*/  @P1 LOP3.LUT R16, R16, 0x8, RZ, 0xfc, !PT ;  /* 0x0000000810101812 */ /* 0x000fe400078efcff */
[----:B------:R-:W-:-:S02]  /*b000*/  LOP3.LUT R13, R19, 0x100, RZ, 0xfc, !PT ;  /* 0x00000100130d7812 */ /* 0x000fc400078efcff */
[----:B------:R-:W-:Y:S02]  /*b010*/  LOP3.LUT R16, R16, 0xffefffff, RZ, 0xc0, !PT ;  /* 0xffefffff10107812 */ /* 0x000fe400078ec0ff */
[----:B------:R-:W-:Y:S02]  /*b020*/  LOP3.LUT R2, R9, 0x2, R2, 0xe2, !PT ;  /* 0x0000000209027812 */ /* 0x000fe400078ee202 */
[----:B------:R-:W-:Y:S02]  /*b030*/  LOP3.LUT R9, R8, 0x2, R3, 0xe2, !PT ;  /* 0x0000000208097812 */ /* 0x000fe400078ee203 */
[----:B------:R-:W-:Y:S02]  /*b040*/  SEL R3, RZ, 0x4, P4 ;  /* 0x00000004ff037807 */ /* 0x000fe40002000000 */
[----:B------:R-:W-:Y:S02]  /*b050*/  @P0 LOP3.LUT R16, R16, 0x100000, RZ, 0xfc, !PT ;  /* 0x0010000010100812 */ /* 0x000fe400078efcff */
[----:B------:R-:W-:-:S02]  /*b060*/  SEL R11, RZ, 0x8, P0 ;  /* 0x00000008ff0b7807 */ /* 0x000fc40000000000 */
[----:B------:R-:W-:Y:S02]  /*b070*/  SEL R8, RZ, 0x8, P1 ;  /* 0x00000008ff087807 */ /* 0x000fe40000800000 */
[----:B------:R-:W-:Y:S02]  /*b080*/  ISETP.GE.AND P0, PT, R13, UR6, PT ;  /* 0x000000060d007c0c */ /* 0x000fe4000bf06270 */
[----:B------:R-:W-:Y:S02]  /*b090*/  LOP3.LUT R8, R8, R2, R3, 0xfe, !PT ;  /* 0x0000000208087212 */ /* 0x000fe400078efe03 */
[----:B------:R-:W0:Y:S01]  /*b0a0*/  LDC.64 R2, c[0x0][0x2f0] ;  /* 0x0000bc00ff027b82 */ /* 0x000e220000000a00 */
[----:B------:R-:W-:Y:S02]  /*b0b0*/  SEL R10, RZ, 0x4, P3 ;  /* 0x00000004ff0a7807 */ /* 0x000fe40001800000 */
[----:B------:R-:W-:Y:S02]  /*b0c0*/  LOP3.LUT R16, R16, 0xfffffffb, RZ, 0xc0, !PT ;  /* 0xfffffffb10107812 */ /* 0x000fe400078ec0ff */
[----:B------:R-:W-:-:S02]  /*b0d0*/  LOP3.LUT R14, R19, 0x140, RZ, 0xfc, !PT ;  /* 0x00000140130e7812 */ /* 0x000fc400078efcff */
[----:B------:R-:W-:Y:S02]  /*b0e0*/  LOP3.LUT R12, R11, R9, R10, 0xfe, !PT ;  /* 0x000000090b0c7212 */ /* 0x000fe400078efe0a */
[----:B------:R-:W-:Y:S02]  /*b0f0*/  @P0 LOP3.LUT R16, R16, 0x4, RZ, 0xfc, !PT ;  /* 0x0000000410100812 */ /* 0x000fe400078efcff */
[----:B------:R-:W-:Y:S02]  /*b100*/  SEL R11, RZ, 0x10, P0 ;  /* 0x00000010ff0b7807 */ /* 0x000fe40000000000 */
[----:B------:R-:W-:Y:S02]  /*b110*/  ISETP.GE.AND P0, PT, R14, UR6, PT ;  /* 0x000000060e007c0c */ /* 0x000fe4000bf06270 */
[----:B------:R-:W-:Y:S02]  /*b120*/  LOP3.LUT R16, R16, 0xfffffffd, RZ, 0xc0, !PT ;  /* 0xfffffffd10107812 */ /* 0x000fe400078ec0ff */
[----:B------:R-:W-:-:S02]  /*b130*/  SEL R10, RZ, 0x20, P0 ;  /* 0x00000020ff0a7807 */ /* 0x000fc40000000000 */
[----:B------:R-:W-:Y:S02]  /*b140*/  LOP3.LUT R9, R29, 0x1f8, RZ, 0xc0, !PT ;  /* 0x000001f81d097812 */ /* 0x000fe400078ec0ff */
[----:B------:R-:W-:Y:S01]  /*b150*/  LOP3.LUT R8, R10, R8, R11, 0xfe, !PT ;  /* 0x000000080a087212 */ /* 0x000fe200078efe0b */
[----:B0-----:R-:W-:Y:S01]  /*b160*/  IMAD R18, R2, UR4, RZ ;  /* 0x0000000402127c24 */ /* 0x001fe2000f8e02ff */
[----:B------:R-:W-:Y:S01]  /*b170*/  LOP3.LUT R2, R9, 0x38, R4, 0x78, !PT ;  /* 0x0000003809027812 */ /* 0x000fe200078e7804 */
[----:B------:R-:W-:Y:S02]  /*b180*/  ULDC UR4, c[0x0][0x288] ;  /* 0x0000a20000047ab9 */ /* 0x000fe40000000800 */
[----:B------:R-:W-:Y:S01]  /*b190*/  @P0 LOP3.LUT R16, R16, 0x2, RZ, 0xfc, !PT ;  /* 0x0000000210100812 */ /* 0x000fe200078efcff */
[----:B------:R-:W-:Y:S01]  /*b1a0*/  VIADD R15, R18, 0x3f ;  /* 0x0000003f120f7836 */ /* 0x000fe20000000000 */
[----:B------:R-:W-:Y:S01]  /*b1b0*/  ISETP.GE.AND P0, PT, R13, UR7, PT ;  /* 0x000000070d007c0c */ /* 0x000fe2000bf06270 */
[----:B------:R-:W-:Y:S01]  /*b1c0*/  STL [R1+0x20], R18 ;  /* 0x0000201201007387 */ /* 0x000fe20000100800 */
[----:B------:R-:W-:Y:S01]  /*b1d0*/  LOP3.LUT R16, R16, 0xfff7ffff, RZ, 0xc0, !PT ;  /* 0xfff7ffff10107812 */ /* 0x000fe200078ec0ff */
[----:B------:R-:W-:Y:S01]  /*b1e0*/  UIMAD UR36, UR36, UR4, URZ ;  /* 0x00000004242472a4 */ /* 0x000fe2000f8e023f */
[----:B------:R-:W-:-:S02]  /*b1f0*/  SHF.R.S32.HI R10, RZ, 0x1f, R15 ;  /* 0x0000001fff0a7819 */ /* 0x000fc4000001140f */
[----:B------:R-:W-:Y:S02]  /*b200*/  LOP3.LUT R29, R2, 0x200, R29, 0xf8, !PT ;  /* 0x00000200021d7812 */ /* 0x000fe400078ef81d */
[----:B------:R-:W-:Y:S02]  /*b210*/  SHF.R.U32.HI R2, RZ, 0x3, R4 ;  /* 0x00000003ff027819 */ /* 0x000fe40000011604 */
[----:B------:R-:W-:Y:S02]  /*b220*/  SEL R13, RZ, 0x10, P0 ;  /* 0x00000010ff0d7807 */ /* 0x000fe40000000000 */
[----:B------:R-:W-:Y:S02]  /*b230*/  LEA.HI R10, R10, R15, RZ, 0x6 ;  /* 0x0000000f0a0a7211 */ /* 0x000fe400078f30ff */
[----:B------:R-:W-:Y:S02]  /*b240*/  @P0 LOP3.LUT R16, R16, 0x80000, RZ, 0xfc, !PT ;  /* 0x0008000010100812 */ /* 0x000fe400078efcff */
[----:B------:R-:W-:Y:S01]  /*b250*/  ISETP.GE.AND P0, PT, R14, UR7, PT ;  /* 0x000000070e007c0c */ /* 0x000fe2000bf06270 */
[----:B------:R-:W-:Y:S01]  /*b260*/  ULDC UR7, c[0x0][0x2b8] ;  /* 0x0000ae0000077ab9 */ /* 0x000fe20000000800 */
[----:B------:R-:W-:Y:S01]  /*b270*/  LOP3.LUT R7, R8, R7, RZ, 0xfc, !PT ;  /* 0x0000000708077212 */ /* 0x000fe200078efcff */
[----:B------:R-:W-:Y:S01]  /*b280*/  IMAD.U32 R8, RZ, RZ, UR8 ;  /* 0x00000008ff087e24 */ /* 0x000fe2000f8e00ff */
[----:B------:R-:W-:-:S02]  /*b290*/  LOP3.LUT R2, R2, 0xf, RZ, 0xc0, !PT ;  /* 0x0000000f02027812 */ /* 0x000fc400078ec0ff */
[----:B------:R-:W-:Y:S02]  /*b2a0*/  LOP3.LUT R4, R37, 0x2, RZ, 0xfc, !PT ;  /* 0x0000000225047812 */ /* 0x000fe400078efcff */
[C---:B------:R-:W-:Y:S01]  /*b2b0*/  LEA.HI.SX32 R4, R10.reuse, 0xfffffffe, 0x1a ;  /* 0xfffffffe0a047811 */ /* 0x040fe200078fd2ff */
[----:B------:R-:W-:Y:S01]  /*b2c0*/  STL [R1+0xc], R8 ;  /* 0x00000c0801007387 */ /* 0x000fe20000100800 */
[----:B------:R-:W-:Y:S02]  /*b2d0*/  LOP3.LUT R9, R10, 0xffffffc0, RZ, 0xc0, !PT ;  /* 0xffffffc00a097812 */ /* 0x000fe400078ec0ff */
[----:B------:R-:W-:Y:S01]  /*b2e0*/  LOP3.LUT R24, R2, 0x70, R24, 0xf8, !PT ;  /* 0x0000007002187812 */ /* 0x000fe200078ef818 */
[----:B------:R0:W-:Y:S01]  /*b2f0*/  STL [R1+0x28], R4 ;  /* 0x0000280401007387 */ /* 0x0001e20000100800 */
[----:B------:R-:W-:Y:S02]  /*b300*/  LOP3.LUT R16, R16, 0xfffbffff, RZ, 0xc0, !PT ;  /* 0xfffbffff10107812 */ /* 0x000fe400078ec0ff */
[----:B------:R-:W-:-:S02]  /*b310*/  SEL R14, RZ, 0x20, P0 ;  /* 0x00000020ff0e7807 */ /* 0x000fc40000000000 */
[----:B------:R-:W-:Y:S02]  /*b320*/  @P0 LOP3.LUT R16, R16, 0x40000, RZ, 0xfc, !PT ;  /* 0x0004000010100812 */ /* 0x000fe400078efcff */
[--C-:B------:R-:W-:Y:S02]  /*b330*/  IADD3 R36, R18, 0x40, -R9.reuse ;  /* 0x0000004012247810 */ /* 0x100fe40007ffe809 */
[----:B------:R-:W-:Y:S02]  /*b340*/  LOP3.LUT R16, R16, 0xffffbfff, RZ, 0xc0, !PT ;  /* 0xffffbfff10107812 */ /* 0x000fe400078ec0ff */
[----:B0-----:R-:W-:Y:S01]  /*b350*/  IADD3 R4, R24, -0x40, R9 ;  /* 0xffffffc018047810 */ /* 0x001fe20007ffe009 */
[----:B------:R-:W-:Y:S01]  /*b360*/  IMAD.IADD R36, R36, 0x1, -R2 ;  /* 0x0000000124247824 */ /* 0x000fe200078e0a02 */
[----:B------:R-:W-:Y:S02]  /*b370*/  LOP3.LUT R0, R7, R0, RZ, 0xfc, !PT ;  /* 0x0000000007007212 */ /* 0x000fe400078efcff */
[----:B------:R-:W-:Y:S01]  /*b380*/  ISETP.GE.AND P0, PT, R4, R18, PT ;  /* 0x000000120400720c */ /* 0x000fe20003f06270 */
[----:B------:R-:W-:Y:S01]  /*b390*/  STL [R1+0x24], R4 ;  /* 0x0000240401007387 */ /* 0x000fe20000100800 */
[----:B------:R-:W-:Y:S01]  /*b3a0*/  LOP3.LUT R13, R14, R12, R13, 0xfe, !PT ;  /* 0x0000000c0e0d7212 */ /* 0x000fe200078efe0d */
[----:B------:R-:W-:Y:S01]  /*b3b0*/  IMAD.MOV.U32 R18, RZ, RZ, RZ ;  /* 0x000000ffff127224 */ /* 0x000fe200078e00ff */
[----:B------:R-:W-:-:S02]  /*b3c0*/  ISETP.LT.U32.AND P1, PT, R24, 0x40, !P0 ;  /* 0x000000401800780c */ /* 0x000fc40004721070 */
[----:B------:R-:W-:Y:S02]  /*b3d0*/  ISETP.GE.AND P0, PT, R19, UR6, PT ;  /* 0x0000000613007c0c */ /* 0x000fe4000bf06270 */
[----:B------:R-:W-:Y:S02]  /*b3e0*/  LOP3.LUT R6, R13, R6, RZ, 0xfc, !PT ;  /* 0x000000060d067212 */ /* 0x000fe400078efcff */
[C---:B------:R-:W-:Y:S02]  /*b3f0*/  ISETP.LT.OR P3, PT, R36.reuse, 0x1, P0 ;  /* 0x000000012400780c */ /* 0x040fe40000761670 */
[----:B------:R-:W-:Y:S02]  /*b400*/  ISETP.LT.OR P2, PT, R36, 0x11, P0 ;  /* 0x000000112400780c */ /* 0x000fe40000741670 */
[C---:B------:R-:W-:Y:S02]  /*b410*/  LOP3.LUT R5, R6.reuse, 0x80, R5, 0xc8, !PT ;  /* 0x0000008006057812 */ /* 0x040fe400078ec805 */
[----:B------:R-:W-:-:S02]  /*b420*/  LOP3.LUT R6, R6, 0x40, RZ, 0xc0, !PT ;  /* 0x0000004006067812 */ /* 0x000fc400078ec0ff */
[----:B------:R-:W-:Y:S02]  /*b430*/  @P1 LOP3.LUT R16, R16, 0x4000, RZ, 0xfc, !PT ;  /* 0x0000400010101812 */ /* 0x000fe400078efcff */
[C---:B------:R-:W-:Y:S02]  /*b440*/  ISETP.LT.OR P1, PT, R36.reuse, 0x21, P0 ;  /* 0x000000212400780c */ /* 0x040fe40000721670 */
[----:B------:R-:W-:Y:S02]  /*b450*/  ISETP.LT.OR P0, PT, R36, 0x31, P0 ;  /* 0x000000312400780c */ /* 0x000fe40000701670 */
[----:B------:R-:W-:Y:S02]  /*b460*/  @P3 LOP3.LUT R17, R17, 0x20000, RZ, 0xfc, !PT ;  /* 0x0002000011113812 */ /* 0x000fe400078efcff */
[----:B------:R-:W-:Y:S02]  /*b470*/  LOP3.LUT R16, R16, 0xdfffffff, RZ, 0xc0, !PT ;  /* 0xdfffffff10107812 */ /* 0x000fe400078ec0ff */
[----:B------:R-:W-:-:S02]  /*b480*/  LOP3.LUT R17, R17, 0xfffeffff, RZ, 0xc0, !PT ;  /* 0xfffeffff11117812 */ /* 0x000fc400078ec0ff */
[----:B------:R-:W-:Y:S02]  /*b490*/  SHF.R.U32.HI R2, RZ, 0x2, R6 ;  /* 0x00000002ff027819 */ /* 0x000fe40000011606 */
[----:B------:R-:W-:Y:S02]  /*b4a0*/  @P2 LOP3.LUT R17, R17, 0x10000, RZ, 0xfc, !PT ;  /* 0x0001000011112812 */ /* 0x000fe400078efcff */
[----:B------:R-:W-:Y:S01]  /*b4b0*/  SHF.R.U32.HI R5, RZ, 0x3, R5 ;  /* 0x00000003ff057819 */ /* 0x000fe20000011605 */
[----:B------:R0:W-:Y:S01]  /*b4c0*/  STL [R1+0x8], R2 ;  /* 0x0000080201007387 */ /* 0x0001e20000100800 */
[----:B------:R-:W-:Y:S02]  /*b4d0*/  LOP3.LUT R17, R17, 0xffff7fff, RZ, 0xc0, !PT ;  /* 0xffff7fff11117812 */ /* 0x000fe400078ec0ff */
[----:B------:R-:W-:Y:S01]  /*b4e0*/  LOP3.LUT R31, R7, 0x40, RZ, 0xc0, !PT ;  /* 0x00000040071f7812 */ /* 0x000fe200078ec0ff */
[----:B------:R1:W-:Y:S01]  /*b4f0*/  STL [R1+0x4], R5 ;  /* 0x0000040501007387 */ /* 0x0003e20000100800 */
[----:B------:R-:W-:-:S02]  /*b500*/  @P1 LOP3.LUT R17, R17, 0x8000, RZ, 0xfc, !PT ;  /* 0x0000800011111812 */ /* 0x000fc400078efcff */
[C---:B------:R-:W-:Y:S01]  /*b510*/  LOP3.LUT R30, R0.reuse, 0x80, RZ, 0xc0, !PT ;  /* 0x00000080001e7812 */ /* 0x040fe200078ec0ff */
[----:B------:R1:W-:Y:S01]  /*b520*/  STL [R1+0x1c], RZ ;  /* 0x00001cff01007387 */ /* 0x0003e20000100800 */
[----:B------:R-:W-:Y:S02]  /*b530*/  LOP3.LUT R17, R17, 0xfdffffff, RZ, 0xc0, !PT ;  /* 0xfdffffff11117812 */ /* 0x000fe400078ec0ff */
[C---:B0-----:R-:W-:Y:S02]  /*b540*/  PRMT R2, R0.reuse, 0x8880, RZ ;  /* 0x0000888000027816 */ /* 0x041fe400000000ff */
[----:B------:R-:W-:Y:S02]  /*b550*/  @P0 LOP3.LUT R17, R17, 0x2000000, RZ, 0xfc, !PT ;  /* 0x0200000011110812 */ /* 0x000fe400078efcff */
[----:B------:R-:W-:Y:S02]  /*b560*/  LOP3.LUT P0, RZ, R0, 0x2, RZ, 0xc0, !PT ;  /* 0x0000000200ff7812 */ /* 0x000fe4000780c0ff */
[----:B------:R-:W-:-:S02]  /*b570*/  LOP3.LUT R17, R17, 0xffffbfff, RZ, 0xc0, !PT ;  /* 0xffffbfff11117812 */ /* 0x000fc400078ec0ff */
[C---:B------:R-:W-:Y:S02]  /*b580*/  ISETP.LT.OR P1, PT, R36.reuse, 0x1, !P0 ;  /* 0x000000012400780c */ /* 0x040fe40004721670 */
[C---:B------:R-:W-:Y:S02]  /*b590*/  ISETP.LT.OR P3, PT, R36.reuse, 0x11, !P0 ;  /* 0x000000112400780c */ /* 0x040fe40004761670 */
[----:B------:R-:W-:Y:S02]  /*b5a0*/  ISETP.LT.OR P2, PT, R36, 0x21, !P0 ;  /* 0x000000212400780c */ /* 0x000fe40004741670 */
[----:B------:R-:W-:Y:S02]  /*b5b0*/  SHF.R.U32.HI R31, RZ, 0x2, R31 ;  /* 0x00000002ff1f7819 */ /* 0x000fe4000001161f */
[----:B------:R-:W-:-:S05]  /*b5c0*/  SHF.R.U32.HI R30, RZ, 0x3, R30 ;  /* 0x00000003ff1e7819 */ /* 0x000fca000001161e */
        /* <DEDUP_REMOVED lines=9> */
[----:B------:R-:W-:-:S04]  /*b660*/  LOP3.LUT R17, R17, 0xfeffffff, RZ, 0xc0, !PT ;  /* 0xfeffffff11117812 */ /* 0x000fc800078ec0ff */
[----:B------:R-:W-:Y:S02]  /*b670*/  @P1 LOP3.LUT R17, R17, 0x1000000, RZ, 0xfc, !PT ;  /* 0x0100000011111812 */ /* 0x000fe400078efcff */
[----:B------:R-:W-:Y:S02]  /*b680*/  ISETP.LT.OR P1, PT, R36, 0x21, !P0 ;  /* 0x000000212400780c */ /* 0x000fe40004721670 */
[----:B------:R-:W-:-:S04]  /*b690*/  LOP3.LUT R17, R17, 0xfffff7ff, RZ, 0xc0, !PT ;  /* 0xfffff7ff11117812 */ /* 0x000fc800078ec0ff */
        /* <DEDUP_REMOVED lines=31> */
[----:B------:R-:W-:-:S02]  /*b890*/  @P1 LOP3.LUT R16, R16, 0x20000000, RZ, 0xfc, !PT ;  /* 0x2000000010101812 */ /* 0x000fc400078efcff */
[C---:B------:R-:W-:Y:S02]  /*b8a0*/  ISETP.LT.OR P1, PT, R36.reuse, 0x1, !P0 ;  /* 0x000000012400780c */ /* 0x040fe40004721670 */
[----:B------:R-:W-:Y:S02]  /*b8b0*/  LOP3.LUT R17, R17, 0xffdfffff, RZ, 0xc0, !PT ;  /* 0xffdfffff11117812 */ /* 0x000fe400078ec0ff */
[C---:B------:R-:W-:Y:S02]  /*b8c0*/  ISETP.LT.OR P3, PT, R36.reuse, 0x11, !P0 ;  /* 0x000000112400780c */ /* 0x040fe40004761670 */
[----:B------:R-:W-:Y:S02]  /*b8d0*/  @P2 LOP3.LUT R17, R17, 0x200000, RZ, 0xfc, !PT ;  /* 0x0020000011112812 */ /* 0x000fe400078efcff */
[----:B------:R-:W-:Y:S02]  /*b8e0*/  ISETP.LT.OR P2, PT, R36, 0x21, !P0 ;  /* 0x000000212400780c */ /* 0x000fe40004741670 */
[----:B------:R-:W-:-:S02]  /*b8f0*/  LOP3.LUT R17, R17, 0xffffffef, RZ, 0xc0, !PT ;  /* 0xffffffef11117812 */ /* 0x000fc400078ec0ff */
[----:B------:R-:W-:Y:S02]  /*b900*/  LOP3.LUT R16, R16, 0xefffffff, RZ, 0xc0, !PT ;  /* 0xefffffff10107812 */ /* 0x000fe400078ec0ff */
[----:B------:R-:W-:Y:S02]  /*b910*/  @P1 LOP3.LUT R17, R17, 0x10, RZ, 0xfc, !PT ;  /* 0x0000001011111812 */ /* 0x000fe400078efcff */
[----:B------:R-:W-:Y:S02]  /*b920*/  ISETP.LT.OR P1, PT, R36, 0x31, !P0 ;  /* 0x000000312400780c */ /* 0x000fe40004721670 */
[----:B------:R-:W-:Y:S02]  /*b930*/  LOP3.LUT R17, R17, 0xfffffffe, RZ, 0xc0, !PT ;  /* 0xfffffffe11117812 */ /* 0x000fe400078ec0ff */
[----:B------:R-:W-:Y:S02]  /*b940*/  LOP3.LUT P0, RZ, R0, 0x40, RZ, 0xc0, !PT ;  /* 0x0000004000ff7812 */ /* 0x000fe4000780c0ff */
[----:B------:R-:W-:-:S02]  /*b950*/  @P3 LOP3.LUT R17, R17, 0x1, RZ, 0xfc, !PT ;  /* 0x0000000111113812 */ /* 0x000fc400078efcff */
[----:B------:R-:W-:Y:S02]  /*b960*/  ISETP.LT.OR P3, PT, R36, 0x11, !P0 ;  /* 0x000000112400780c */ /* 0x000fe40004761670 */
[----:B------:R-:W-:Y:S02]  /*b970*/  LOP3.LUT R17, R17, 0xffefffff, RZ, 0xc0, !PT ;  /* 0xffefffff11117812 */ /* 0x000fe400078ec0ff */
[----:B------:R-:W-:Y:S02]  /*b980*/  @P2 LOP3.LUT R16, R16, 0x10000000, RZ, 0xfc, !PT ;  /* 0x1000000010102812 */ /* 0x000fe400078efcff */
[----:B------:R-:W-:Y:S02]  /*b990*/  @P1 LOP3.LUT R17, R17, 0x100000, RZ, 0xfc, !PT ;  /* 0x0010000011111812 */ /* 0x000fe400078efcff */
[C---:B------:R-:W-:Y:S02]  /*b9a0*/  ISETP.LT.OR P1, PT, R36.reuse, 0x1, !P0 ;  /* 0x000000012400780c */ /* 0x040fe40004721670 */
[----:B------:R-:W-:-:S02]  /*b9b0*/  ISETP.LT.OR P2, PT, R36, 0x21, !P0 ;  /* 0x000000212400780c */ /* 0x000fc40004741670 */
[----:B------:R-:W-:Y:S02]  /*b9c0*/  LOP3.LUT R16, R16, 0x7fffffff, RZ, 0xc0, !PT ;  /* 0x7fffffff10107812 */ /* 0x000fe400078ec0ff */
[----:B------:R-:W-:Y:S02]  /*b9d0*/  LOP3.LUT R17, R17, 0xfffffff7, RZ, 0xc0, !PT ;  /* 0xfffffff711117812 */ /* 0x000fe400078ec0ff */
[----:B------:R-:W-:Y:S02]  /*b9e0*/  @P3 LOP3.LUT R16, R16, 0x80000000, RZ, 0xfc, !PT ;  /* 0x8000000010103812 */ /* 0x000fe400078efcff */
[----:B------:R-:W-:Y:S02]  /*b9f0*/  LEA R0, R29, UR37, 0x1 ;  /* 0x000000251d007c11 */ /* 0x000fe4000f8e08ff */
[----:B------:R-:W-:Y:S02]  /*ba00*/  LOP3.LUT R16, R16, 0xf7ffffff, RZ, 0xc0, !PT ;  /* 0xf7ffffff10107812 */ /* 0x000fe400078ec0ff */
[----:B------:R-:W-:-:S02]  /*ba10*/  @P1 LOP3.LUT R17, R17, 0x8, RZ, 0xfc, !PT ;  /* 0x0000000811111812 */ /* 0x000fc400078efcff */
[----:B------:R-:W-:Y:S02]  /*ba20*/  ISETP.LT.OR P1, PT, R36, 0x31, !P0 ;  /* 0x000000312400780c */ /* 0x000fe40004721670 */
[----:B------:R-:W-:Y:S02]  /*ba30*/  ISETP.GT.AND P0, PT, R2, -0x1, PT ;  /* 0xffffffff0200780c */ /* 0x000fe40003f04270 */
[----:B------:R-:W-:Y:S02]  /*ba40*/  @P2 LOP3.LUT R16, R16, 0x8000000, RZ, 0xfc, !PT ;  /* 0x0800000010102812 */ /* 0x000fe400078efcff */
[----:B------:R-:W-:Y:S02]  /*ba50*/  ISETP.LT.OR P2, PT, R36, 0x11, P0 ;  /* 0x000000112400780c */ /* 0x000fe40000741670 */
[----:B------:R-:W-:Y:S02]  /*ba60*/  LOP3.LUT R17, R17, 0xfff7ffff, RZ, 0xc0, !PT ;  /* 0xfff7ffff11117812 */ /* 0x000fe400078ec0ff */
[----:B------:R-:W-:-:S02]  /*ba70*/  LOP3.LUT R16, R16, 0xbfffffff, RZ, 0xc0, !PT ;  /* 0xbfffffff10107812 */ /* 0x000fc400078ec0ff */
[C---:B------:R-:W-:Y:S02]  /*ba80*/  ISETP.LT.OR P3, PT, R36.reuse, 0x1, P0 ;  /* 0x000000012400780c */ /* 0x040fe40000761670 */
[----:B------:R-:W-:Y:S02]  /*ba90*/  @P1 LOP3.LUT R17, R17, 0x80000, RZ, 0xfc, !PT ;  /* 0x0008000011111812 */ /* 0x000fe400078efcff */
[C---:B------:R-:W-:Y:S02]  /*baa0*/  ISETP.LT.OR P1, PT, R36.reuse, 0x21, P0 ;  /* 0x000000212400780c */ /* 0x040fe40000721670 */
[----:B------:R-:W-:Y:S02]  /*bab0*/  ISETP.LT.OR P0, PT, R36, 0x31, P0 ;  /* 0x000000312400780c */ /* 0x000fe40000701670 */
[----:B------:R-:W-:Y:S02]  /*bac0*/  @P2 LOP3.LUT R16, R16, 0x40000000, RZ, 0xfc, !PT ;  /* 0x4000000010102812 */ /* 0x000fe400078efcff */
[----:B------:R-:W-:-:S02]  /*bad0*/  ISETP.GE.AND P2, PT, R19, R3, PT ;  /* 0x000000031300720c */ /* 0x000fc40003f46270 */
[----:B------:R-:W-:Y:S02]  /*bae0*/  LOP3.LUT R16, R16, 0xfbffffff, RZ, 0xc0, !PT ;  /* 0xfbffffff10107812 */ /* 0x000fe400078ec0ff */
[----:B------:R-:W-:-:S03]  /*baf0*/  LOP3.LUT R17, R17, 0xfffffffb, RZ, 0xc0, !PT ;  /* 0xfffffffb11117812 */ /* 0x000fc600078ec0ff */
[----:B------:R-:W-:Y:S02]  /*bb00*/  @P1 LOP3.LUT R16, R16, 0x4000000, RZ, 0xfc, !PT ;  /* 0x0400000010101812 */ /* 0x000fe400078efcff */
[----:B------:R-:W-:Y:S02]  /*bb10*/  @P3 LOP3.LUT R17, R17, 0x4, RZ, 0xfc, !PT ;  /* 0x0000000411113812 */ /* 0x000fe400078efcff */
[----:B------:R-:W-:Y:S02]  /*bb20*/  ISETP.GE.AND P1, PT, R36, 0x1, PT ;  /* 0x000000012400780c */ /* 0x000fe40003f26270 */
[----:B------:R-:W-:Y:S02]  /*bb30*/  LOP3.LUT R16, R16, 0xfffffffe, RZ, 0xc0, !PT ;  /* 0xfffffffe10107812 */ /* 0x000fe400078ec0ff */
[----:B------:R-:W-:Y:S02]  /*bb40*/  LOP3.LUT R17, R17, 0xfffbffff, RZ, 0xc0, !PT ;  /* 0xfffbffff11117812 */ /* 0x000fe400078ec0ff */
[----:B------:R-:W-:-:S02]  /*bb50*/  @P2 LOP3.LUT R16, R16, 0x1, RZ, 0xfc, !PT ;  /* 0x0000000110102812 */ /* 0x000fc400078efcff */
[----:B------:R-:W-:Y:S02]  /*bb60*/  @P0 LOP3.LUT R17, R17, 0x40000, RZ, 0xfc, !PT ;  /* 0x0004000011110812 */ /* 0x000fe400078efcff */
[----:B------:R-:W-:Y:S02]  /*bb70*/  ISETP.GE.AND P0, PT, R36, 0x11, PT ;  /* 0x000000112400780c */ /* 0x000fe40003f06270 */
[----:B------:R-:W-:Y:S02]  /*bb80*/  LOP3.LUT R16, R16, 0xfffdffff, RZ, 0xc0, !PT ;  /* 0xfffdffff10107812 */ /* 0x000fe400078ec0ff */
[----:B------:R-:W-:Y:S02]  /*bb90*/  ISETP.GE.AND P2, PT, R36, 0x21, PT ;  /* 0x000000212400780c */ /* 0x000fe40003f46270 */
[----:B------:R-:W-:Y:S02]  /*bba0*/  @P1 LOP3.LUT R16, R16, 0x20000, RZ, 0xfc, !PT ;  /* 0x0002000010101812 */ /* 0x000fe400078efcff */
[----:B------:R-:W-:-:S02]  /*bbb0*/  ISETP.GE.AND P1, PT, R36, 0x31, PT ;  /* 0x000000312400780c */ /* 0x000fc40003f26270 */
        /* <DEDUP_REMOVED lines=9> */
.L_x_249:
[----:B------:R-:W2:Y:S01]  /*bc50*/  LDL R2, [R1+0xc] ;  /* 0x00000c0001027983 */ /* 0x000ea20000100800 */
[----:B0-----:R-:W0:Y:S01]  /*bc60*/  LDC R0, c[0x0][0xd38] ;  /* 0x00034e00ff007b82 */ /* 0x001e220000000800 */
[----:B------:R-:W-:Y:S05]  /*bc70*/  YIELD ;  /* 0x0000000000007946 */ /* 0x000fea0003800000 */
[----:B------:R-:W-:Y:S01]  /*bc80*/  ULDC.64 UR4, c[0x0][0xb20] ;  /* 0x0002c80000047ab9 */ /* 0x000fe20000000a00 */
[----:B------:R-:W-:Y:S02]  /*bc90*/  MOV R32, RZ ;  /* 0x000000ff00207202 */ /* 0x000fe40000000f00 */
        /* <DEDUP_REMOVED lines=20> */
[----:B0--3--:R-:W-:Y:S05]  /*bde0*/  @!P0 BRA `(.L_x_213) ;  /* 0x0000000000408947 */ /* 0x009fea0003800000 */
[----:B------:R-:W-:Y:S01]  /*bdf0*/  MOV R2, 0x0 ;  /* 0x0000000000027802 */ /* 0x000fe20000000f00 */
[----:B------:R-:W-:Y:S01]  /*be00*/  ULDC.64 UR6, c[0x4][0x90] ;  /* 0x0100240000067ab9 */ /* 0x000fe20000000a00 */
[----:B------:R-:W-:Y:S01]  /*be10*/  ULDC.64 UR8, c[0x4][0x98] ;  /* 0x0100260000087ab9 */ /* 0x000fe20000000a00 */
[----:B------:R-:W-:Y:S01]  /*be20*/  ULDC.64 UR4, c[0x4][0x8] ;  /* 0x0100020000047ab9 */ /* 0x000fe20000000a00 */
[----:B------:R-:W-:Y:S02]  /*be30*/  IMAD.U32 R4, RZ, RZ, UR6 ;  /* 0x00000006ff047e24 */ /* 0x000fe4000f8e00ff */
[----:B------:R-:W0:Y:S01]  /*be40*/  LDC.64 R2, c[0x4][R2] ;  /* 0x0100000002027b82 */ /* 0x000e220000000a00 */
[----:B------:R-:W-:Y:S02]  /*be50*/  IMAD.U32 R5, RZ, RZ, UR7 ;  /* 0x00000007ff057e24 */ /* 0x000fe4000f8e00ff */
[----:B------:R-:W-:Y:S02]  /*be60*/  IMAD.U32 R6, RZ, RZ, UR8 ;  /* 0x00000008ff067e24 */ /* 0x000fe4000f8e00ff */
[----:B------:R-:W-:-:S02]  /*be70*/  IMAD.U32 R7, RZ, RZ, UR9 ;  /* 0x00000009ff077e24 */ /* 0x000fc4000f8e00ff */
[----:B------:R-:W-:Y:S02]  /*be80*/  IMAD.U32 R10, RZ, RZ, UR4 ;  /* 0x00000004ff0a7e24 */ /* 0x000fe4000f8e00ff */
[----:B------:R-:W-:Y:S02]  /*be90*/  IMAD.U32 R11, RZ, RZ, UR5 ;  /* 0x00000005ff0b7e24 */ /* 0x000fe4000f8e00ff */
[----:B------:R-:W-:Y:S02]  /*bea0*/  IMAD.MOV.U32 R8, RZ, RZ, 0x70 ;  /* 0x00000070ff087424 */ /* 0x000fe400078e00ff */
[----:B------:R-:W-:Y:S02]  /*beb0*/  IMAD.MOV.U32 R12, RZ, RZ, 0x1 ;  /* 0x00000001ff0c7424 */ /* 0x000fe400078e00ff */
[----:B------:R-:W-:-:S07]  /*bec0*/  IMAD.MOV.U32 R13, RZ, RZ, RZ ;  /* 0x000000ffff0d7224 */ /* 0x000fce00078e00ff */
[----:B------:R-:W-:-:S07]  /*bed0*/  LEPC R20, `(.L_x_213) ;  /* 0x000000001014794e */ /* 0x000fce0000000000 */
[----:B0----5:R-:W-:Y:S05]  /*bee0*/  CALL.ABS.NOINC R2 ;  /* 0x0000000002007343 */ /* 0x021fea0003c00000 */
.L_x_213:
        /* <DEDUP_REMOVED lines=11> */
[----:B------:R-:W-:Y:S02]  /*bfa0*/  IMAD.U32 R5, RZ, RZ, UR7 ;  /* 0x00000007ff057e24 */ /* 0x000fe4000f8e00ff */
[----:B------:R-:W-:Y:S02]  /*bfb0*/  IMAD.U32 R7, RZ, RZ, UR9 ;  /* 0x00000009ff077e24 */ /* 0x000fe4000f8e00ff */
[----:B------:R-:W-:-:S02]  /*bfc0*/  IMAD.U32 R10, RZ, RZ, UR4 ;  /* 0x00000004ff0a7e24 */ /* 0x000fc4000f8e00ff */
[----:B------:R-:W-:Y:S02]  /*bfd0*/  IMAD.U32 R11, RZ, RZ, UR5 ;  /* 0x00000005ff0b7e24 */ /* 0x000fe4000f8e00ff */
[----:B------:R-:W-:Y:S02]  /*bfe0*/  IMAD.MOV.U32 R8, RZ, RZ, 0x70 ;  /* 0x00000070ff087424 */ /* 0x000fe400078e00ff */
[----:B------:R-:W-:Y:S02]  /*bff0*/  IMAD.MOV.U32 R12, RZ, RZ, 0x1 ;  /* 0x00000001ff0c7424 */ /* 0x000fe400078e00ff */
[----:B0-----:R-:W-:-:S07]  /*c000*/  IMAD.MOV.U32 R13, RZ, RZ, RZ ;  /* 0x000000ffff0d7224 */ /* 0x001fce00078e00ff */
[----:B------:R-:W-:-:S07]  /*c010*/  LEPC R20, `(.L_x_215) ;  /* 0x000000001014794e */ /* 0x000fce0000000000 */
[----:B-1---5:R-:W-:Y:S05]  /*c020*/  CALL.ABS.NOINC R2 ;  /* 0x0000000002007343 */ /* 0x022fea0003c00000 */
.L_x_215:
[----:B------:R0:W1:Y:S01]  /*c030*/  LDC.64 R2, c[0x4][R19] ;  /* 0x0100000013027b82 */ /* 0x0000620000000a00 */
[----:B------:R-:W-:Y:S01]  /*c040*/  ULDC.64 UR6, c[0x4][0x90] ;  /* 0x0100240000067ab9 */ /* 0x000fe20000000a00 */
[----:B------:R-:W-:Y:S01]  /*c050*/  ULDC.64 UR8, c[0x4][0x98] ;  /* 0x0100260000087ab9 */ /* 0x000fe20000000a00 */
[----:B------:R-:W-:Y:S01]  /*c060*/  ULDC.64 UR4, c[0x4][0x18] ;  /* 0x0100060000047ab9 */ /* 0x000fe20000000a00 */
        /* <DEDUP_REMOVED lines=10> */
[----:B-1----:R-:W-:Y:S05]  /*c110*/  CALL.ABS.NOINC R2 ;  /* 0x0000000002007343 */ /* 0x002fea0003c00000 */
.L_x_214:
        /* <DEDUP_REMOVED lines=13> */
.L_x_267:
[----:B------:R-:W2:Y:S01]  /*c1f0*/  LDL R0, [R1+0x24] ;  /* 0x0000240001007983 */ /* 0x000ea20000100800 */
[----:B------:R-:W-:Y:S01]  /*c200*/  ISETP.NE.AND P0, PT, R10, 0x1, PT ;  /* 0x000000010a00780c */ /* 0x000fe20003f05270 */
[----:B------:R-:W-:Y:S01]  /*c210*/  IMAD.MOV.U32 R35, RZ, RZ, RZ ;  /* 0x000000ffff237224 */ /* 0x000fe200078e00ff */
[C---:B------:R-:W-:Y:S02]  /*c220*/  LOP3.LUT P1, RZ, R16.reuse, 0x4000, RZ, 0xc0, !PT ;  /* 0x0000400010ff7812 */ /* 0x040fe4000782c0ff */
[----:B-----5:R-:W-:Y:S02]  /*c230*/  SHF.R.S32.HI R33, RZ, 0x1f, R28 ;  /* 0x0000001fff217819 */ /* 0x020fe4000001141c */
[----:B------:R-:W-:-:S07]  /*c240*/  LOP3.LUT R16, R16, 0xffffefff, RZ, 0xc0, !PT ;  /* 0xffffefff10107812 */ /* 0x000fce00078ec0ff */
[----:B------:R-:W0:Y:S01]  /*c250*/  @P0 LDC R5, c[0x0][0x434] ;  /* 0x00010d00ff050b82 */ /* 0x000e220000000800 */
[----:B------:R-:W-:-:S07]  /*c260*/  @P0 LOP3.LUT R16, R16, 0x1000, RZ, 0xfc, !PT ;  /* 0x0000100010100812 */ /* 0x000fce00078efcff */
[----:B------:R-:W3:Y:S08]  /*c270*/  @P0 LDC R7, c[0x0][0x438] ;  /* 0x00010e00ff070b82 */ /* 0x000ef00000000800 */
[----:B-1----:R-:W1:Y:S02]  /*c280*/  @P1 LDC.64 R2, c[0x0][0x428] ;  /* 0x00010a00ff021b82 */ /* 0x002e640000000a00 */
[----:B-1----:R-:W-:-:S04]  /*c290*/  @P1 IMAD R8, R33, R2, RZ ;  /* 0x0000000221081224 */ /* 0x002fc800078e02ff */
[----:B------:R-:W-:Y:S02]  /*c2a0*/  @P1 IMAD R8, R28, R3, R8 ;  /* 0x000000031c081224 */ /* 0x000fe400078e0208 */
[----:B--2---:R-:W-:-:S04]  /*c2b0*/  IMAD.IADD R0, R0, 0x1, R32 ;  /* 0x0000000100007824 */ /* 0x004fc800078e0220 */
[----:B0-----:R-:W-:-:S04]  /*c2c0*/  @P0 IMAD.HI.U32 R4, R0, R5, RZ ;  /* 0x0000000500040227 */ /* 0x001fc800078e00ff */
[----:B------:R-:W-:Y:S01]  /*c2d0*/  IMAD.MOV.U32 R6, RZ, RZ, R0 ;  /* 0x000000ffff067224 */ /* 0x000fe200078e0000 */
[----:B---3--:R-:W-:Y:S02]  /*c2e0*/  @P0 SHF.R.U32.HI R6, RZ, R7, R4 ;  /* 0x00000007ff060219 */ /* 0x008fe40000011604 */
[----:B------:R-:W0:Y:S02]  /*c2f0*/  @P1 LDC.64 R4, c[0x0][0x418] ;  /* 0x00010600ff041b82 */ /* 0x000e240000000a00 */
[----:B------:R-:W-:-:S03]  /*c300*/  @P1 SHF.R.S32.HI R7, RZ, 0x1f, R6 ;  /* 0x0000001fff071819 */ /* 0x000fc60000011406 */
[----:B------:R-:W-:-:S04]  /*c310*/  @P1 IMAD.WIDE.U32 R2, R28, R2, R6 ;  /* 0x000000021c021225 */ /* 0x000fc800078e0006 */
[----:B------:R-:W-:Y:S01]  /*c320*/  @P1 IMAD.IADD R8, R3, 0x1, R8 ;  /* 0x0000000103081824 */ /* 0x000fe200078e0208 */
[----:B0-----:R-:W-:-:S04]  /*c330*/  @P1 LEA R4, P0, R2, R4, 0x2 ;  /* 0x0000000402041211 */ /* 0x001fc800078010ff */
[----:B------:R-:W-:-:S05]  /*c340*/  @P1 LEA.HI.X R5, R2, R5, R8, 0x2, P0 ;  /* 0x0000000502051211 */ /* 0x000fca00000f1408 */
[----:B------:R0:W5:Y:S01]  /*c350*/  @P1 LDG.E R35, desc[UR42][R4.64] ;  /* 0x0000002a04231981 */ /* 0x000162000c1e1900 */
[----:B------:R-:W-:Y:S01]  /*c360*/  IMAD.MOV R3, RZ, RZ, -R6 ;  /* 0x000000ffff037224 */ /* 0x000fe200078e0a06 */
[----:B------:R-:W-:Y:S02]  /*c370*/  LOP3.LUT R9, R37, 0x2, RZ, 0xfc, !PT ;  /* 0x0000000225097812 */ /* 0x000fe400078efcff */
[----:B------:R-:W-:Y:S01]  /*c380*/  LOP3.LUT R16, R16, 0xfffffbff, RZ, 0xc0, !PT ;  /* 0xfffffbff10107812 */ /* 0x000fe200078ec0ff */
[----:B------:R-:W-:Y:S01]  /*c390*/  IMAD R0, R10, R3, R0 ;  /* 0x000000030a007224 */ /* 0x000fe200078e0200 */
[----:B------:R-:W-:Y:S02]  /*c3a0*/  ISETP.NE.AND P0, PT, R9, 0x3, PT ;  /* 0x000000030900780c */ /* 0x000fe40003f05270 */
[----:B------:R-:W-:Y:S02]  /*c3b0*/  SHF.R.S32.HI R26, RZ, 0x1f, R19 ;  /* 0x0000001fff1a7819 */ /* 0x000fe40000011413 */
[----:B------:R0:W-:Y:S09]  /*c3c0*/  STL [R1], R0 ;  /* 0x0000000001007387 */ /* 0x0001f20000100800 */
[----:B------:R-:W-:Y:S01]  /*c3d0*/  @P0 LOP3.LUT R16, R16, 0x400, RZ, 0xfc, !PT ;  /* 0x0000040010100812 */ /* 0x000fe200078efcff */
[----:B0-----:R-:W-:Y:S06]  /*c3e0*/  @!P0 BRA `(.L_x_217) ;  /* 0x0000000000048947 */ /* 0x001fec0003800000 */
[----:B------:R-:W-:Y:S01]  /*c3f0*/  BPT.TRAP 0x1 ;  /* 0x000000040000795c */ /* 0x000fe20000300000 */
.L_x_217:
[----:B------:R-:W-:Y:S01]  /*c400*/  LEA R25, R18, UR37, 0x3 ;  /* 0x0000002512197c11 */ /* 0x000fe2000f8e18ff */
[----:B------:R-:W-:Y:S01]  /*c410*/  BSSY B0, `(.L_x_218) ;  /* 0x0000004000007945 */ /* 0x000fe20003800000 */
[----:B------:R-:W-:-:S04]  /*c420*/  SHF.L.U32 R0, R23, 0x1f, RZ ;  /* 0x0000001f17007819 */ /* 0x000fc800000006ff */
[----:B------:R-:W0:Y:S02]  /*c430*/  SYNCS.PHASECHK.TRANS64.TRYWAIT P0, [R25+URZ+0x38840], R0 ;  /* 0x03884000190075a7 */ /* 0x000e24000800017f */
[----:B0-----:R-:W-:Y:S05]  /*c440*/  @!P0 BRA `(.L_x_219) ;  /* 0x0000003800148947 */ /* 0x001fea0003800000 */
.L_x_268:
[----:B------:R-:W-:Y:S05]  /*c450*/  BSYNC B0 ;  /* 0x0000000000007941 */ /* 0x000fea0003800000 */
.L_x_218:
[----:B------:R-:W0:Y:S01]  /*c460*/  LDL R2, [R1] ;  /* 0x0000000001027983 */ /* 0x000e220000100800 */
[----:B------:R-:W-:Y:S01]  /*c470*/  ULDC.64 UR4, c[0x0][0x300] ;  /* 0x0000c00000047ab9 */ /* 0x000fe20000000a00 */
[----:B-----5:R-:W-:Y:S01]  /*c480*/  SHF.R.S32.HI R4, RZ, 0x1f, R35 ;  /* 0x0000001fff047819 */ /* 0x020fe20000011423 */
[----:B------:R-:W-:Y:S01]  /*c490*/  IMAD R5, R18, 0x1000, R29 ;  /* 0x0000100012057824 */ /* 0x000fe200078e021d */
[----:B------:R-:W1:Y:S01]  /*c4a0*/  S2R R7, SR_TID.X ;  /* 0x0000000000077919 */ /* 0x000e620000002100 */
[----:B------:R-:W-:Y:S01]  /*c4b0*/  LOP3.LUT P1, RZ, R16, 0x1, RZ, 0xc0, !PT ;  /* 0x0000000110ff7812 */ /* 0x000fe2000782c0ff */
[----:B-1----:R-:W-:-:S05]  /*c4c0*/  IMAD.SHL.U32 R7, R7, 0x8, RZ ;  /* 0x0000000807077824 */ /* 0x002fca00078e00ff */
[----:B------:R-:W-:Y:S02]  /*c4d0*/  LOP3.LUT R7, R7, 0x38, RZ, 0xc0, !PT ;  /* 0x0000003807077812 */ /* 0x000fe400078ec0ff */
[----:B0-----:R-:W-:-:S05]  /*c4e0*/  SHF.R.S32.HI R0, RZ, 0x1f, R2 ;  /* 0x0000001fff007819 */ /* 0x001fca0000011402 */
[----:B------:R0:W-:Y:S04]  /*c4f0*/  STL [R1+0x14], R0 ;  /* 0x0000140001007387 */ /* 0x0001e80000100800 */
[----:B------:R1:W-:Y:S01]  /*c500*/  STL [R1+0x18], R4 ;  /* 0x0000180401007387 */ /* 0x0003e20000100800 */
[----:B0-----:R-:W-:-:S04]  /*c510*/  IMAD R0, R0, UR4, RZ ;  /* 0x0000000400007c24 */ /* 0x001fc8000f8e02ff */
[C---:B------:R-:W-:Y:S02]  /*c520*/  IMAD R0, R2.reuse, UR5, R0 ;  /* 0x0000000502007c24 */ /* 0x040fe4000f8e0200 */
[----:B------:R-:W-:Y:S01]  /*c530*/  IMAD.WIDE.U32 R2, R2, UR4, RZ ;  /* 0x0000000402027c25 */ /* 0x000fe2000f8e00ff */
[----:B------:R-:W-:-:S03]  /*c540*/  ULDC.64 UR4, c[0x0][0x310] ;  /* 0x0000c40000047ab9 */ /* 0x000fc60000000a00 */
[----:B------:R-:W-:Y:S02]  /*c550*/  IMAD.IADD R3, R3, 0x1, R0 ;  /* 0x0000000103037824 */ /* 0x000fe400078e0200 */
[----:B------:R-:W-:Y:S02]  /*c560*/  IMAD R0, R4, UR4, RZ ;  /* 0x0000000404007c24 */ /* 0x000fe4000f8e02ff */
[----:B------:R-:W-:-:S04]  /*c570*/  IMAD.WIDE.U32 R2, R35, UR4, R2 ;  /* 0x0000000423027c25 */ /* 0x000fc8000f8e0002 */
[----:B------:R-:W-:Y:S01]  /*c580*/  IMAD R0, R35, UR5, R0 ;  /* 0x0000000523007c24 */ /* 0x000fe2000f8e0200 */
[----:B------:R-:W-:-:S04]  /*c590*/  ULDC.64 UR4, c[0x0][0x308] ;  /* 0x0000c20000047ab9 */ /* 0x000fc80000000a00 */
[----:B------:R-:W-:Y:S01]  /*c5a0*/  IADD3 R3, R3, R0, RZ ;  /* 0x0000000003037210 */ /* 0x000fe20007ffe0ff */
[----:B------:R-:W-:-:S04]  /*c5b0*/  IMAD R0, R26, UR4, RZ ;  /* 0x000000041a007c24 */ /* 0x000fc8000f8e02ff */
[C---:B------:R-:W-:Y:S02]  /*c5c0*/  IMAD R0, R19.reuse, UR5, R0 ;  /* 0x0000000513007c24 */ /* 0x040fe4000f8e0200 */
[----:B------:R-:W-:Y:S01]  /*c5d0*/  IMAD.WIDE.U32 R2, R19, UR4, R2 ;  /* 0x0000000413027c25 */ /* 0x000fe2000f8e0002 */
[----:B------:R-:W-:-:S03]  /*c5e0*/  ULDC.64 UR4, c[0x0][0x2e8] ;  /* 0x0000ba0000047ab9 */ /* 0x000fc60000000a00 */
[----:B-1----:R-:W-:Y:S01]  /*c5f0*/  IMAD.IADD R4, R3, 0x1, R0 ;  /* 0x0000000103047824 */ /* 0x002fe200078e0200 */
[----:B------:R-:W-:Y:S01]  /*c600*/  LEA R0, P0, R2, UR4, 0x1 ;  /* 0x0000000402007c11 */ /* 0x000fe2000f8008ff */
[----:B------:R-:W-:-:S03]  /*c610*/  UMOV UR4, 0xffffffff ;  /* 0xffffffff00047882 */ /* 0x000fc60000000000 */
[----:B------:R-:W-:Y:S01]  /*c620*/  LEA.HI.X R4, R2, UR5, R4, 0x1, P0 ;  /* 0x0000000502047c11 */ /* 0x000fe200080f0c04 */
[----:B------:R-:W-:Y:S08]  /*c630*/  BRA.DIV UR4, `(.L_x_220) ;  /* 0x0000003604ac7947 */ /* 0x000ff0000b800000 */
[----:B------:R-:W0:Y:S01]  /*c640*/  SHFL.IDX PT, R3, R0, RZ, 0x181f ;  /* 0x00181fff00037589 */ /* 0x000e2200000e0000 */
[C---:B------:R-:W-:Y:S02]  /*c650*/  ISETP.GE.AND P2, PT, R36.reuse, 0x1, PT ;  /* 0x000000012400780c */ /* 0x040fe40003f46270 */
[----:B------:R-:W-:Y:S01]  /*c660*/  ISETP.GE.AND P3, PT, R36, 0x11, PT ;  /* 0x000000112400780c */ /* 0x000fe20003f66270 */
[----:B------:R-:W1:Y:S10]  /*c670*/  SHFL.IDX PT, R2, R4, RZ, 0x181f ;  /* 0x00181fff04027589 */ /* 0x000e7400000e0000 */
[----:B------:R-:W-:-:S02]  /*c680*/  @P2 LEA R6, R5, UR37, 0x1 ;  /* 0x0000002505062c11 */ /* 0x000fc4000f8e08ff */
[----:B0-----:R-:W-:-:S05]  /*c690*/  @P2 LEA R3, P0, R7, R3, 0x1 ;  /* 0x0000000307032211 */ /* 0x001fca00078008ff */
[----:B-1----:R-:W-:-:S05]  /*c6a0*/  @P2 IMAD.X R2, RZ, RZ, R2, P0 ;  /* 0x000000ffff022224 */ /* 0x002fca00000e0602 */
[----:B------:R-:W-:-:S04]  /*c6b0*/  @P2 LOP3.LUT R3, R3, R2, RZ, 0x3c, !PT ;  /* 0x0000000203032212 */ /* 0x000fc800078e3cff */
[----:B------:R-:W-:-:S04]  /*c6c0*/  @P2 LOP3.LUT R2, R3, R2, RZ, 0x3c, !PT ;  /* 0x0000000203022212 */ /* 0x000fc800078e3cff */
[----:B------:R-:W-:-:S05]  /*c6d0*/  @P2 LOP3.LUT R3, R3, R2, RZ, 0x3c, !PT ;  /* 0x0000000203032212 */ /* 0x000fca00078e3cff */
[----:B------:R-:W-:Y:S01]  /*c6e0*/  @!PT LDS RZ, [RZ] ;  /* 0x00000000fffff984 */ /* 0x000fe20000000800 */
[----:B------:R0:W-:Y:S01]  /*c6f0*/  @P2 LDGSTS.E.BYPASS.LTC128B.128 [R6+0x22400], desc[UR42][R2.64], !P1 ;  /* 0x2240000002062fae */ /* 0x0001e2000c901d6a */
[----:B------:R-:W-:-:S03]  /*c700*/  ISETP.GE.AND P2, PT, R36, 0x21, PT ;  /* 0x000000212400780c */ /* 0x000fc60003f46270 */
[----:B0-----:R-:W0:Y:S01]  /*c710*/  SHFL.IDX PT, R3, R0, 0x1, 0x181f ;  /* 0x00381f0000037f89 */ /* 0x001e2200000e0000 */
[----:B------:R-:W-:-:S03]  /*c720*/  @P3 LEA R6, R5, UR37, 0x1 ;  /* 0x0000002505063c11 */ /* 0x000fc6000f8e08ff */
[----:B------:R-:W1:Y:S01]  /*c730*/  SHFL.IDX PT, R2, R4, 0x1, 0x181f ;  /* 0x00381f0004027f89 */ /* 0x000e6200000e0000 */
[----:B0-----:R-:W-:-:S05]  /*c740*/  @P3 LEA R3, P0, R7, R3, 0x1 ;  /* 0x0000000307033211 */ /* 0x001fca00078008ff */
[----:B-1----:R-:W-:-:S05]  /*c750*/  @P3 IMAD.X R2, RZ, RZ, R2, P0 ;  /* 0x000000ffff023224 */ /* 0x002fca00000e0602 */
[----:B------:R-:W-:-:S04]  /*c760*/  @P3 LOP3.LUT R3, R3, R2, RZ, 0x3c, !PT ;  /* 0x0000000203033212 */ /* 0x000fc800078e3cff */
[----:B------:R-:W-:-:S04]  /*c770*/  @P3 LOP3.LUT R2, R3, R2, RZ, 0x3c, !PT ;  /* 0x0000000203023212 */ /* 0x000fc800078e3cff */
[----:B------:R-:W-:-:S05]  /*c780*/  @P3 LOP3.LUT R3, R3, R2, RZ, 0x3c, !PT ;  /* 0x0000000203033212 */ /* 0x000fca00078e3cff */
[----:B------:R0:W-:Y:S04]  /*c790*/  @P3 LDGSTS.E.BYPASS.LTC128B.128 [R6+0x22c00], desc[UR42][R2.64], !P1 ;  /* 0x22c0000002063fae */ /* 0x0001e8000c901d6a */
[----:B0-----:R-:W0:Y:S01]  /*c7a0*/  SHFL.IDX PT, R3, R0, 0x2, 0x181f ;  /* 0x00581f0000037f89 */ /* 0x001e2200000e0000 */
[----:B------:R-:W-:-:S03]  /*c7b0*/  @P2 LEA R6, R5, UR37, 0x1 ;  /* 0x0000002505062c11 */ /* 0x000fc6000f8e08ff */
[----:B------:R-:W1:Y:S04]  /*c7c0*/  SHFL.IDX PT, R2, R4, 0x2, 0x181f ;  /* 0x00581f0004027f89 */ /* 0x000e6800000e0000 */
[----:B------:R-:W2:Y:S04]  /*c7d0*/  SHFL.IDX PT, R4, R4, 0x3, 0x181f ;  /* 0x00781f0004047f89 */ /* 0x000ea800000e0000 */
[----:B------:R-:W3:Y:S01]  /*c7e0*/  SHFL.IDX PT, R0, R0, 0x3, 0x181f ;  /* 0x00781f0000007f89 */ /* 0x000ee200000e0000 */
[----:B0-----:R-:W-:-:S05]  /*c7f0*/  @P2 LEA R3, P0, R7, R3, 0x1 ;  /* 0x0000000307032211 */ /* 0x001fca00078008ff */
[----:B-1----:R-:W-:-:S05]  /*c800*/  @P2 IMAD.X R2, RZ, RZ, R2, P0 ;  /* 0x000000ffff022224 */ /* 0x002fca00000e0602 */
[----:B------:R-:W-:-:S04]  /*c810*/  @P2 LOP3.LUT R3, R3, R2, RZ, 0x3c, !PT ;  /* 0x0000000203032212 */ /* 0x000fc800078e3cff */
[----:B------:R-:W-:-:S04]  /*c820*/  @P2 LOP3.LUT R2, R3, R2, RZ, 0x3c, !PT ;  /* 0x0000000203022212 */ /* 0x000fc800078e3cff */
[----:B------:R-:W-:-:S05]  /*c830*/  @P2 LOP3.LUT R3, R3, R2, RZ, 0x3c, !PT ;  /* 0x0000000203032212 */ /* 0x000fca00078e3cff */
[----:B--23--:R1:W-:Y:S02]  /*c840*/  @P2 LDGSTS.E.BYPASS.LTC128B.128 [R6+0x23400], desc[UR42][R2.64], !P1 ;  /* 0x2340000002062fae */ /* 0x00c3e4000c901d6a */
.L_x_278:
[----:B------:R-:W-:-:S13]  /*c850*/  ISETP.GE.AND P2, PT, R36, 0x31, PT ;  /* 0x000000312400780c */ /* 0x000fda0003f46270 */
[----:B01----:R-:W-:Y:S02]  /*c860*/  @P2 LEA R2, P0, R7, R0, 0x1 ;  /* 0x0000000007022211 */ /* 0x003fe400078008ff */
[----:B------:R-:W-:-:S03]  /*c870*/  @P2 LEA R5, R5, UR37, 0x1 ;  /* 0x0000002505052c11 */ /* 0x000fc6000f8e08ff */
[----:B------:R-:W-:Y:S01]  /*c880*/  @P2 IMAD.X R3, RZ, RZ, R4, P0 ;  /* 0x000000ffff032224 */ /* 0x000fe200000e0604 */
[----:B------:R-:W-:-:S04]  /*c890*/  PLOP3.LUT P0, PT, PT, PT, PT, 0x80, 0x0 ;  /* 0x000000000000781c */ /* 0x000fc80003f0f070 */
[----:B------:R-:W-:Y:S01]  /*c8a0*/  @!PT LDS RZ, [RZ] ;  /* 0x00000000fffff984 */ /* 0x000fe20000000800 */
[----:B------:R-:W-:Y:S01]  /*c8b0*/  @!PT LDS RZ, [RZ] ;  /* 0x00000000fffff984 */ /* 0x000fe20000000800 */
[----:B------:R-:W-:Y:S01]  /*c8c0*/  @!PT LDS RZ, [RZ] ;  /* 0x00000000fffff984 */ /* 0x000fe20000000800 */
[----:B------:R0:W-:Y:S01]  /*c8d0*/  @P2 LDGSTS.E.BYPASS.LTC128B.128 [R5+0x23c00], desc[UR42][R2.64], !P1 ;  /* 0x23c0000002052fae */ /* 0x0001e2000c901d6a */
[----:B------:R-:W-:-:S08]  /*c8e0*/  NOP ;  /* 0x0000000000007918 */ /* 0x000fd00000000000 */
.L_x_221:
[----:B------:R-:W-:Y:S02]  /*c8f0*/  PLOP3.LUT P1, PT, P1, P0, PT, 0xa2, 0x0 ;  /* 0x000000000000781c */ /* 0x000fe40000f21472 */
[----:B------:R-:W-:-:S08]  /*c900*/  @P0 R2UR P1, UR4, R25 ;  /* 0x00000000190402ca */ /* 0x000fd00000020000 */
[----:B------:R-:W-:-:S05]  /*c910*/  @P0 PLOP3.LUT P0, PT, P1, PT, PT, 0x80, 0x0 ;  /* 0x000000000000081c */ /* 0x000fca0000f0f070 */
[----:B------:R-:W-:Y:S01]  /*c920*/  @!P1 SYNCS.ARRIVE.TRANS64.RED.A0T1 RZ, [UR4+0x38830], RZ ;  /* 0x038830ffffff99a7 */ /* 0x000fe20008200404 */
[----:B------:R-:W-:Y:S07]  /*c930*/  @!P1 ARRIVES.LDGSTSBAR.64.TRANSCNT [UR4+0x38830] ;  /* 0x03883000ff0099b0 */ /* 0x000fee0008000a84 */
[----:B------:R-:W-:Y:S05]  /*c940*/  @P0 BRA.U.ANY `(.L_x_221) ;  /* 0xfffffffd00e80947 */ /* 0x000fea000393ffff */
[----:B------:R-:W-:Y:S01]  /*c950*/  NOP ;  /* 0x0000000000007918 */ /* 0x000fe20000000000 */
[----:B------:R-:W-:-:S04]  /*c960*/  LOP3.LUT R0, R37, 0x2, RZ, 0xfc, !PT ;  /* 0x0000000225007812 */ /* 0x000fc800078efcff */
[----:B------:R-:W-:-:S13]  /*c970*/  ISETP.NE.AND P2, PT, R0, 0x3, PT ;  /* 0x000000030000780c */ /* 0x000fda0003f45270 */
[----:B------:R-:W-:Y:S05]  /*c980*/  @!P2 BRA `(.L_x_222) ;  /* 0x000000000004a947 */ /* 0x000fea0003800000 */
[----:B------:R-:W-:Y:S01]  /*c990*/  BPT.TRAP 0x1 ;  /* 0x000000040000795c */ /* 0x000fe20000300000 */
.L_x_222:
[----:B------:R1:W-:Y:S02]  /*c9a0*/  SYNCS.ARRIVE.TRANS64.A1T0 RZ, [R25+URZ+0x38830], RZ ;  /* 0x038830ff19ff79a7 */ /* 0x0003e4000810003f */
[----:B------:R-:W-:Y:S05]  /*c9b0*/  WARPSYNC.ALL ;  /* 0x0000000000007948 */ /* 0x000fea0003800000 */
[----:B------:R-:W-:Y:S01]  /*c9c0*/  UIADD3 UR4, UR37, 0x20400, URZ ;  /* 0x0002040025047890 */ /* 0x000fe2000fffe03f */
[----:B------:R-:W-:-:S03]  /*c9d0*/  SHF.R.S32.HI R0, RZ, 0x1f, R27 ;  /* 0x0000001fff007819 */ /* 0x000fc6000001141b */
[----:B------:R-:W-:Y:S02]  /*c9e0*/  ULOP3.LUT UP0, URZ, UR4, 0x3ff, URZ, 0xc0, !UPT ;  /* 0x000003ff043f7892 */ /* 0x000fe4000f80c03f */
[----:B------:R2:W-:Y:S01]  /*c9f0*/  STL [R1+0x10], R0 ;  /* 0x0000100001007387 */ /* 0x0005e20000100800 */
[----:B------:R-:W-:Y:S03]  /*ca00*/  BAR.SYNC.DEFER_BLOCKING 0x8, 0x100 ;  /* 0x0204000000007b1d */ /* 0x000fe60000010000 */
[----:B------:R-:W-:-:S13]  /*ca10*/  PLOP3.LUT P0, PT, PT, PT, UP0, 0x80, 0x0 ;  /* 0x000000000000781c */ /* 0x000fda0003f0f008 */
[----:B--2---:R-:W-:Y:S05]  /*ca20*/  @!P0 BRA `(.L_x_223) ;  /* 0x0000000000408947 */ /* 0x004fea0003800000 */
[----:B0-----:R-:W-:Y:S01]  /*ca30*/  MOV R2, 0x0 ;  /* 0x0000000000027802 */ /* 0x001fe20000000f00 */
[----:B------:R-:W-:Y:S01]  /*ca40*/  ULDC.64 UR4, c[0x4][0x90] ;  /* 0x0100240000047ab9 */ /* 0x000fe20000000a00 */
[----:B------:R-:W-:Y:S01]  /*ca50*/  ULDC.64 UR6, c[0x4][0x98] ;  /* 0x0100260000067ab9 */ /* 0x000fe20000000a00 */
[----:B------:R-:W-:Y:S01]  /*ca60*/  ULDC.64 UR8, c[0x4][0x20] ;  /* 0x0100080000087ab9 */ /* 0x000fe20000000a00 */
[----:B------:R-:W-:Y:S01]  /*ca70*/  IMAD.U32 R4, RZ, RZ, UR4 ;  /* 0x00000004ff047e24 */ /* 0x000fe2000f8e00ff */
[----:B------:R-:W-:Y:S01]  /*ca80*/  MOV R10, UR8 ;  /* 0x00000008000a7c02 */ /* 0x000fe20008000f00 */
[----:B------:R-:W0:Y:S01]  /*ca90*/  LDC.64 R2, c[0x4][R2] ;  /* 0x0100000002027b82 */ /* 0x000e220000000a00 */
[----:B------:R-:W-:Y:S02]  /*caa0*/  IMAD.U32 R5, RZ, RZ, UR5 ;  /* 0x00000005ff057e24 */ /* 0x000fe4000f8e00ff */
[----:B------:R-:W-:Y:S02]  /*cab0*/  IMAD.U32 R6, RZ, RZ, UR6 ;  /* 0x00000006ff067e24 */ /* 0x000fe4000f8e00ff */
[----:B------:R-:W-:-:S02]  /*cac0*/  IMAD.U32 R7, RZ, RZ, UR7 ;  /* 0x00000007ff077e24 */ /* 0x000fc4000f8e00ff */
[----:B------:R-:W-:Y:S02]  /*cad0*/  IMAD.U32 R11, RZ, RZ, UR9 ;  /* 0x00000009ff0b7e24 */ /* 0x000fe4000f8e00ff */
[----:B------:R-:W-:Y:S02]  /*cae0*/  IMAD.MOV.U32 R8, RZ, RZ, 0x70 ;  /* 0x00000070ff087424 */ /* 0x000fe400078e00ff */
[----:B------:R-:W-:Y:S02]  /*caf0*/  IMAD.MOV.U32 R12, RZ, RZ, 0x1 ;  /* 0x00000001ff0c7424 */ /* 0x000fe400078e00ff */
[----:B------:R-:W-:-:S07]  /*cb00*/  IMAD.MOV.U32 R13, RZ, RZ, RZ ;  /* 0x000000ffff0d7224 */ /* 0x000fce00078e00ff */
[----:B------:R-:W-:-:S07]  /*cb10*/  LEPC R20, `(.L_x_223) ;  /* 0x000000001014794e */ /* 0x000fce0000000000 */
[----:B01----:R-:W-:Y:S05]  /*cb20*/  CALL.ABS.NOINC R2 ;  /* 0x0000000002007343 */ /* 0x003fea0003c00000 */
.L_x_223:
[----:B0-----:R-:W2:Y:S01]  /*cb30*/  LDL R2, [R1+0x10] ;  /* 0x0000100001027983 */ /* 0x001ea20000100800 */
[----:B------:R-:W0:Y:S03]  /*cb40*/  LDC R3, c[0x0][0x448] ;  /* 0x00011200ff037b82 */ /* 0x000e260000000800 */
[----:B------:R-:W3:Y:S01]  /*cb50*/  LDL R21, [R1+0xc] ;  /* 0x00000c0001157983 */ /* 0x000ee20000100800 */
[----:B------:R-:W-:Y:S01]  /*cb60*/  IMAD.MOV R5, RZ, RZ, -R34 ;  /* 0x000000ffff057224 */ /* 0x000fe200078e0a22 */
[----:B------:R-:W-:Y:S01]  /*cb70*/  ULDC UR4, c[0x0][0xd38] ;  /* 0x00034e0000047ab9 */ /* 0x000fe20000000800 */
[----:B------:R-:W-:Y:S01]  /*cb80*/  LOP3.LUT R16, R16, 0xffffdfff, RZ, 0xc0, !PT ;  /* 0xffffdfff10107812 */ /* 0x000fe200078ec0ff */
[----:B------:R-:W4:Y:S01]  /*cb90*/  S2R R9, SR_TID.X ;  /* 0x0000000000097919 */ /* 0x000f220000002100 */
[----:B------:R-:W-:Y:S01]  /*cba0*/  LEA R8, R29, UR37, 0x1 ;  /* 0x000000251d087c11 */ /* 0x000fe2000f8e08ff */
[----:B------:R-:W5:Y:S01]  /*cbb0*/  S2R R10, SR_TID.X ;  /* 0x00000000000a7919 */ /* 0x000f620000002100 */
[----:B0-----:R-:W-:-:S13]  /*cbc0*/  ISETP.NE.AND P0, PT, R3, 0x1, PT ;  /* 0x000000010300780c */ /* 0x001fda0003f05270 */
[----:B------:R-:W0:Y:S01]  /*cbd0*/  @P0 LDC R0, c[0x0][0x450] ;  /* 0x00011400ff000b82 */ /* 0x000e220000000800 */
[----:B------:R-:W-:Y:S01]  /*cbe0*/  @P0 LOP3.LUT R16, R16, 0x2000, RZ, 0xfc, !PT ;  /* 0x0000200010100812 */ /* 0x000fe200078efcff */
[----:B----4-:R-:W-:-:S03]  /*cbf0*/  IMAD.SHL.U32 R9, R9, 0x8, RZ ;  /* 0x0000000809097824 */ /* 0x010fc600078e00ff */
[----:B------:R-:W-:Y:S02]  /*cc00*/  LOP3.LUT P1, RZ, R16, 0x1000000, RZ, 0xc0, !PT ;  /* 0x0100000010ff7812 */ /* 0x000fe4000782c0ff */
[----:B-----5:R-:W-:Y:S02]  /*cc10*/  SHF.R.U32.HI R10, RZ, 0x3, R10 ;  /* 0x00000003ff0a7819 */ /* 0x020fe4000001160a */
[----:B------:R-:W-:Y:S02]  /*cc20*/  LOP3.LUT R9, R9, 0x38, RZ, 0xc0, !PT ;  /* 0x0000003809097812 */ /* 0x000fe400078ec0ff */
[----:B------:R-:W-:Y:S01]  /*cc30*/  LOP3.LUT R10, R10, 0xf, RZ, 0xc0, !PT ;  /* 0x0000000f0a0a7812 */ /* 0x000fe200078ec0ff */
[----:B--2---:R-:W-:Y:S02]  /*cc40*/  IMAD.MOV.U32 R20, RZ, RZ, R2 ;  /* 0x000000ffff147224 */ /* 0x004fe400078e0002 */
[----:B------:R-:W2:Y:S01]  /*cc50*/  @P0 LDC R2, c[0x0][0x44c] ;  /* 0x00011300ff020b82 */ /* 0x000ea20000000800 */
[----:B---3--:R-:W-:Y:S01]  /*cc60*/  IMAD R5, R5, UR4, R21 ;  /* 0x0000000405057c24 */ /* 0x008fe2000f8e0215 */
[----:B------:R-:W-:-:S02]  /*cc70*/  ULDC.64 UR4, c[0x0][0x2d8] ;  /* 0x0000b60000047ab9 */ /* 0x000fc40000000a00 */
[----:B------:R-:W-:Y:S02]  /*cc80*/  IMAD R6, R26, UR4, RZ ;  /* 0x000000041a067c24 */ /* 0x000fe4000f8e02ff */
[----:B------:R-:W-:Y:S02]  /*cc90*/  IMAD R34, R5, 0x40, R24 ;  /* 0x0000004005227824 */ /* 0x000fe400078e0218 */
[----:B------:R-:W-:Y:S02]  /*cca0*/  IMAD R6, R19, UR5, R6 ;  /* 0x0000000513067c24 */ /* 0x000fe4000f8e0206 */
[----:B------:R-:W-:Y:S02]  /*ccb0*/  IMAD.MOV.U32 R4, RZ, RZ, R34 ;  /* 0x000000ffff047224 */ /* 0x000fe400078e0022 */
[----:B--2---:R-:W-:-:S05]  /*ccc0*/  @P0 IMAD.HI.U32 R2, R34, R2, RZ ;  /* 0x0000000222020227 */ /* 0x004fca00078e00ff */
[----:B0-----:R-:W-:-:S05]  /*ccd0*/  @P0 SHF.R.U32.HI R4, RZ, R0, R2 ;  /* 0x00000000ff040219 */ /* 0x001fca0000011602 */
[----:B------:R-:W-:-:S04]  /*cce0*/  IMAD.MOV R0, RZ, RZ, -R4 ;  /* 0x000000ffff007224 */ /* 0x000fc800078e0a04 */
[----:B------:R-:W-:Y:S02]  /*ccf0*/  IMAD R0, R3, R0, R34 ;  /* 0x0000000003007224 */ /* 0x000fe400078e0222 */
[----:B------:R-:W-:Y:S01]  /*cd00*/  IMAD.WIDE.U32 R2, R19, UR4, RZ ;  /* 0x0000000413027c25 */ /* 0x000fe2000f8e00ff */
[----:B------:R-:W-:-:S03]  /*cd10*/  ULDC.64 UR4, c[0x0][0x2e0] ;  /* 0x0000b80000047ab9 */ /* 0x000fc60000000a00 */
[----:B------:R-:W-:Y:S02]  /*cd20*/  IMAD.IADD R3, R3, 0x1, R6 ;  /* 0x0000000103037824 */ /* 0x000fe400078e0206 */
[----:B------:R-:W-:Y:S02]  /*cd30*/  IMAD R6, R20, UR4, RZ ;  /* 0x0000000414067c24 */ /* 0x000fe4000f8e02ff */
[----:B------:R-:W-:-:S04]  /*cd40*/  IMAD.WIDE.U32 R2, R27, UR4, R2 ;  /* 0x000000041b027c25 */ /* 0x000fc8000f8e0002 */
[----:B------:R-:W-:Y:S01]  /*cd50*/  IMAD R6, R27, UR5, R6 ;  /* 0x000000051b067c24 */ /* 0x000fe2000f8e0206 */
[----:B------:R-:W-:-:S03]  /*cd60*/  ULDC.64 UR4, c[0x0][0x2d0] ;  /* 0x0000b40000047ab9 */ /* 0x000fc60000000a00 */
[----:B------:R-:W-:Y:S01]  /*cd70*/  IMAD.IADD R3, R3, 0x1, R6 ;  /* 0x0000000103037824 */ /* 0x000fe200078e0206 */
[----:B------:R-:W-:Y:S01]  /*cd80*/  SHF.R.S32.HI R6, RZ, 0x1f, R4 ;  /* 0x0000001fff067819 */ /* 0x000fe20000011404 */
[----:B------:R-:W-:-:S04]  /*cd90*/  IMAD.WIDE.U32 R2, R4, UR4, R2 ;  /* 0x0000000404027c25 */ /* 0x000fc8000f8e0002 */
[----:B------:R-:W-:-:S04]  /*cda0*/  IMAD R6, R6, UR4, RZ ;  /* 0x0000000406067c24 */ /* 0x000fc8000f8e02ff */
[----:B------:R-:W-:Y:S01]  /*cdb0*/  IMAD R6, R4, UR5, R6 ;  /* 0x0000000504067c24 */ /* 0x000fe2000f8e0206 */
[----:B------:R-:W-:Y:S01]  /*cdc0*/  SHF.R.S32.HI R4, RZ, 0x1f, R0 ;  /* 0x0000001fff047819 */ /* 0x000fe20000011400 */
[----:B------:R-:W-:-:S03]  /*cdd0*/  ULDC.64 UR4, c[0x0][0x2c8] ;  /* 0x0000b20000047ab9 */ /* 0x000fc60000000a00 */
[----:B------:R-:W-:Y:S01]  /*cde0*/  IADD3 R3, R3, R6, RZ ;  /* 0x0000000603037210 */ /* 0x000fe20007ffe0ff */
        /* <DEDUP_REMOVED lines=9> */
[----:B------:R-:W0:Y:S01]  /*ce80*/  SHFL.IDX PT, R4, R0, RZ, 0x181f ;  /* 0x00181fff00047589 */ /* 0x000e2200000e0000 */
[----:B------:R-:W-:Y:S01]  /*ce90*/  IMAD R5, R5, 0x40, R10 ;  /* 0x0000004005057824 */ /* 0x000fe200078e020a */
[----:B------:R-:W-:Y:S02]  /*cea0*/  LOP3.LUT R16, R16, 0xfffffeff, RZ, 0xc0, !PT ;  /* 0xfffffeff10107812 */ /* 0x000fe400078ec0ff */
[----:B------:R-:W2:Y:S02]  /*ceb0*/  SHFL.IDX PT, R3, R2, RZ, 0x181f ;  /* 0x00181fff02037589 */ /* 0x000ea400000e0000 */
[----:B------:R-:W-:-:S13]  /*cec0*/  ISETP.GE.AND P2, PT, R5, UR36, PT ;  /* 0x0000002405007c0c */ /* 0x000fda000bf46270 */
[----:B------:R-:W-:-:S04]  /*ced0*/  @P2 LOP3.LUT R16, R16, 0x100, RZ, 0xfc, !PT ;  /* 0x0000010010102812 */ /* 0x000fc800078efcff */
[----:B------:R-:W-:Y:S02]  /*cee0*/  LOP3.LUT R16, R16, 0xffffff7f, RZ, 0xc0, !PT ;  /* 0xffffff7f10107812 */ /* 0x000fe400078ec0ff */
[----:B0-----:R-:W-:-:S05]  /*cef0*/  @!P2 LEA R4, P0, R9, R4, 0x1 ;  /* 0x000000040904a211 */ /* 0x001fca00078008ff */
[----:B--2---:R-:W-:Y:S02]  /*cf00*/  @!P2 IMAD.X R3, RZ, RZ, R3, P0 ;  /* 0x000000ffff03a224 */ /* 0x004fe400000e0603 */
[----:B------:R-:W-:Y:S02]  /*cf10*/  @!P2 IMAD.MOV.U32 R6, RZ, RZ, R4 ;  /* 0x000000ffff06a224 */ /* 0x000fe400078e0004 */
[----:B------:R-:W-:Y:S02]  /*cf20*/  @!P2 IMAD.MOV.U32 R7, RZ, RZ, R3 ;  /* 0x000000ffff07a224 */ /* 0x000fe400078e0003 */
[----:B------:R-:W-:-:S03]  /*cf30*/  VIADD R3, R5, 0x10 ;  /* 0x0000001005037836 */ /* 0x000fc60000000000 */
[----:B------:R-:W-:Y:S01]  /*cf40*/  @!PT LDS RZ, [RZ] ;  /* 0x00000000fffff984 */ /* 0x000fe20000000800 */
[----:B------:R0:W-:Y:S02]  /*cf50*/  @!P2 LDGSTS.E.BYPASS.LTC128B.128 [R8+0x20400], desc[UR42][R6.64], !P1 ;  /* 0x204000000608afae */ /* 0x0001e4000c901d6a */
[----:B------:R-:W-:Y:S02]  /*cf60*/  ISETP.GE.AND P2, PT, R3, UR36, PT ;  /* 0x0000002403007c0c */ /* 0x000fe4000bf46270 */
[----:B------:R-:W-:Y:S04]  /*cf70*/  SHFL.IDX PT, R3, R2, 0x1, 0x181f ;  /* 0x00381f0002037f89 */ /* 0x000fe800000e0000 */
[----:B0-----:R-:W0:Y:S07]  /*cf80*/  SHFL.IDX PT, R6, R0, 0x1, 0x181f ;  /* 0x00381f0000067f89 */ /* 0x001e2e00000e0000 */
[----:B------:R-:W-:-:S04]  /*cf90*/  @P2 LOP3.LUT R16, R16, 0x80, RZ, 0xfc, !PT ;  /* 0x0000008010102812 */ /* 0x000fc800078efcff */
[----:B------:R-:W-:Y:S02]  /*cfa0*/  LOP3.LUT R16, R16, 0xffffffbf, RZ, 0xc0, !PT ;  /* 0xffffffbf10107812 */ /* 0x000fe400078ec0ff */
[----:B0-----:R-:W-:-:S05]  /*cfb0*/  @!P2 LEA R6, P0, R9, R6, 0x1 ;  /* 0x000000060906a211 */ /* 0x001fca00078008ff */
[----:B------:R-:W-:-:S04]  /*cfc0*/  @!P2 IMAD.X R3, RZ, RZ, R3, P0 ;  /* 0x000000ffff03a224 */ /* 0x000fc800000e0603 */
[----:B------:R-:W-:Y:S02]  /*cfd0*/  @!P2 IMAD.MOV.U32 R7, RZ, RZ, R3 ;  /* 0x000000ffff07a224 */ /* 0x000fe400078e0003 */
[----:B------:R-:W-:-:S03]  /*cfe0*/  VIADD R3, R5, 0x20 ;  /* 0x0000002005037836 */ /* 0x000fc60000000000 */
[----:B------:R0:W-:Y:S02]  /*cff0*/  @!P2 LDGSTS.E.BYPASS.LTC128B.128 [R8+0x20c00], desc[UR42][R6.64], !P1 ;  /* 0x20c000000608afae */ /* 0x0001e4000c901d6a */
[----:B------:R-:W-:Y:S02]  /*d000*/  ISETP.GE.AND P2, PT, R3, UR36, PT ;  /* 0x0000002403007c0c */ /* 0x000fe4000bf46270 */
[----:B------:R-:W-:Y:S04]  /*d010*/  SHFL.IDX PT, R3, R2, 0x2, 0x181f ;  /* 0x00581f0002037f89 */ /* 0x000fe800000e0000 */
[----:B0-----:R-:W0:Y:S07]  /*d020*/  SHFL.IDX PT, R6, R0, 0x2, 0x181f ;  /* 0x00581f0000067f89 */ /* 0x001e2e00000e0000 */
[----:B------:R-:W-:Y:S01]  /*d030*/  @P2 LOP3.LUT R16, R16, 0x40, RZ, 0xfc, !PT ;  /* 0x0000004010102812 */ /* 0x000fe200078efcff */
[----:B------:R-:W2:Y:S01]  /*d040*/  SHFL.IDX PT, R0, R0, 0x3, 0x181f ;  /* 0x00781f0000007f89 */ /* 0x000ea200000e0000 */
[----:B0-----:R-:W-:-:S05]  /*d050*/  @!P2 LEA R6, P0, R9, R6, 0x1 ;  /* 0x000000060906a211 */ /* 0x001fca00078008ff */
[----:B------:R-:W-:-:S05]  /*d060*/  @!P2 IMAD.X R3, RZ, RZ, R3, P0 ;  /* 0x000000ffff03a224 */ /* 0x000fca00000e0603 */
[----:B------:R-:W-:Y:S02]  /*d070*/  @!P2 MOV R7, R3 ;  /* 0x000000030007a202 */ /* 0x000fe40000000f00 */
[----:B------:R0:W3:Y:S04]  /*d080*/  SHFL.IDX PT, R3, R2, 0x3, 0x181f ;  /* 0x00781f0002037f89 */ /* 0x0000e800000e0000 */
[----:B--2---:R0:W-:Y:S02]  /*d090*/  @!P2 LDGSTS.E.BYPASS.LTC128B.128 [R8+0x21400], desc[UR42][R6.64], !P1 ;  /* 0x214000000608afae */ /* 0x0041e4000c901d6a */
.L_x_287:
[----:B------:R-:W-:Y:S01]  /*d0a0*/  VIADD R5, R5, 0x30 ;  /* 0x0000003005057836 */ /* 0x000fe20000000000 */
[----:B------:R-:W-:-:S04]  /*d0b0*/  LOP3.LUT R16, R16, 0xfffff7ff, RZ, 0xc0, !PT ;  /* 0xfffff7ff10107812 */ /* 0x000fc800078ec0ff */
[----:B------:R-:W-:-:S13]  /*d0c0*/  ISETP.GE.AND P2, PT, R5, UR36, PT ;  /* 0x0000002405007c0c */ /* 0x000fda000bf46270 */
[----:B0-----:R-:W-:Y:S02]  /*d0d0*/  @!P2 LEA R2, P0, R9, R0, 0x1 ;  /* 0x000000000902a211 */ /* 0x001fe400078008ff */
[----:B------:R-:W-:-:S03]  /*d0e0*/  @P2 LOP3.LUT R16, R16, 0x800, RZ, 0xfc, !PT ;  /* 0x0000080010102812 */ /* 0x000fc600078efcff */
[----:B---3--:R-:W-:-:S05]  /*d0f0*/  @!P2 IMAD.X R3, RZ, RZ, R3, P0 ;  /* 0x000000ffff03a224 */ /* 0x008fca00000e0603 */
[----:B------:R-:W-:Y:S01]  /*d100*/  @!PT LDS RZ, [RZ] ;  /* 0x00000000fffff984 */ /* 0x000fe20000000800 */
[----:B------:R-:W-:Y:S01]  /*d110*/  @!PT LDS RZ, [RZ] ;  /* 0x00000000fffff984 */ /* 0x000fe20000000800 */
[----:B------:R-:W-:Y:S01]  /*d120*/  @!PT LDS RZ, [RZ] ;  /* 0x00000000fffff984 */ /* 0x000fe20000000800 */
[----:B------:R0:W-:Y:S01]  /*d130*/  @!P2 LDGSTS.E.BYPASS.LTC128B.128 [R8+0x21c00], desc[UR42][R2.64], !P1 ;  /* 0x21c000000208afae */ /* 0x0001e2000c901d6a */
[----:B------:R-:W-:Y:S01]  /*d140*/  NOP ;  /* 0x0000000000007918 */ /* 0x000fe20000000000 */
[----:B------:R-:W-:Y:S02]  /*d150*/  SYNCS.ARRIVE.TRANS64.RED.A0T1 RZ, [UR37+0x38800], RZ ;  /* 0x038800ffffff79a7 */ /* 0x000fe40008200425 */
[----:B------:R-:W-:Y:S01]  /*d160*/  ARRIVES.LDGSTSBAR.64.TRANSCNT [UR37+0x38800] ;  /* 0x03880000ff0079b0 */ /* 0x000fe20008000aa5 */
[----:B------:R-:W-:Y:S01]  /*d170*/  NOP ;  /* 0x0000000000007918 */ /* 0x000fe20000000000 */
[----:B------:R-:W-:Y:S02]  /*d180*/  UIADD3 UR4, UR37, 0x26400, URZ ;  /* 0x0002640025047890 */ /* 0x000fe4000fffe03f */
[----:B------:R-:W-:Y:S02]  /*d190*/  SYNCS.ARRIVE.TRANS64.A1T0 RZ, [UR37+0x38800], RZ ;  /* 0x038800ffffff79a7 */ /* 0x000fe40008100025 */
[----:B------:R-:W-:-:S06]  /*d1a0*/  ULOP3.LUT UP0, URZ, UR4, 0x3ff, URZ, 0xc0, !UPT ;  /* 0x000003ff043f7892 */ /* 0x000fcc000f80c03f */
[----:B------:R-:W-:-:S13]  /*d1b0*/  PLOP3.LUT P0, PT, PT, PT, UP0, 0x80, 0x0 ;  /* 0x000000000000781c */ /* 0x000fda0003f0f008 */
[----:B0-----:R-:W-:Y:S05]  /*d1c0*/  @!P0 BRA `(.L_x_225) ;  /* 0x0000000000408947 */ /* 0x001fea0003800000 */
        /* <DEDUP_REMOVED lines=15> */
[----:B01----:R-:W-:Y:S05]  /*d2c0*/  CALL.ABS.NOINC R2 ;  /* 0x0000000002007343 */ /* 0x003fea0003c00000 */
.L_x_225:
[----:B------:R-:W2:Y:S01]  /*d2d0*/  LDL.LU R20, [R1+0x10] ;  /* 0x0000100001147983 */ /* 0x000ea20000300800 */
[----:B------:R-:W0:Y:S01]  /*d2e0*/  LDC R2, c[0x0][0x448] ;  /* 0x00011200ff027b82 */ /* 0x000e220000000800 */
[----:B------:R-:W-:Y:S01]  /*d2f0*/  ULDC.64 UR4, c[0x0][0x3d8] ;  /* 0x0000f60000047ab9 */ /* 0x000fe20000000a00 */
[----:B------:R-:W-:Y:S01]  /*d300*/  MOV R0, R34 ;  /* 0x0000002200007202 */ /* 0x000fe20000000f00 */
[----:B------:R3:W5:Y:S01]  /*d310*/  LDL R9, [R1+0x8] ;  /* 0x0000080001097983 */ /* 0x0007620000100800 */
[----:B------:R-:W-:Y:S01]  /*d320*/  IMAD R4, R26, UR4, RZ ;  /* 0x000000041a047c24 */ /* 0x000fe2000f8e02ff */
[C---:B------:R-:W-:Y:S02]  /*d330*/  LOP3.LUT P5, RZ, R16.reuse, 0x200000, RZ, 0xc0, !PT ;  /* 0x0020000010ff7812 */ /* 0x040fe400078ac0ff */
[----:B------:R3:W5:Y:S01]  /*d340*/  LDL R8, [R1+0x4] ;  /* 0x0000040001087983 */ /* 0x0007620000100800 */
[----:B------:R-:W-:Y:S01]  /*d350*/  IMAD R4, R19, UR5, R4 ;  /* 0x0000000513047c24 */ /* 0x000fe2000f8e0204 */
[----:B------:R-:W-:-:S02]  /*d360*/  LOP3.LUT P4, RZ, R16, 0x100000, RZ, 0xc0, !PT ;  /* 0x0010000010ff7812 */ /* 0x000fc4000788c0ff */
[C---:B------:R-:W-:Y:S02]  /*d370*/  LOP3.LUT P3, RZ, R16.reuse, 0x80000, RZ, 0xc0, !PT ;  /* 0x0008000010ff7812 */ /* 0x040fe4000786c0ff */
[----:B------:R-:W-:Y:S02]  /*d380*/  LOP3.LUT P2, RZ, R16, 0x40000, RZ, 0xc0, !PT ;  /* 0x0004000010ff7812 */ /* 0x000fe4000784c0ff */
[----:B0-----:R-:W-:-:S13]  /*d390*/  ISETP.NE.AND P6, PT, R2, 0x1, PT ;  /* 0x000000010200780c */ /* 0x001fda0003fc5270 */
[----:B------:R-:W0:Y:S08]  /*d3a0*/  @P6 LDC R3, c[0x0][0x44c] ;  /* 0x00011300ff036b82 */ /* 0x000e300000000800 */
[----:B------:R-:W4:Y:S01]  /*d3b0*/  @P6 LDC R2, c[0x0][0x450] ;  /* 0x00011400ff026b82 */ /* 0x000f220000000800 */
[----:B0-----:R-:W-:-:S05]  /*d3c0*/  @P6 IMAD.HI.U32 R3, R34, R3, RZ ;  /* 0x0000000322036227 */ /* 0x001fca00078e00ff */
[----:B----4-:R-:W-:Y:S01]  /*d3d0*/  @P6 SHF.R.U32.HI R0, RZ, R2, R3 ;  /* 0x00000002ff006219 */ /* 0x010fe20000011603 */
[----:B------:R-:W-:Y:S01]  /*d3e0*/  IMAD.WIDE.U32 R2, R19, UR4, RZ ;  /* 0x0000000413027c25 */ /* 0x000fe2000f8e00ff */
[----:B------:R-:W-:-:S03]  /*d3f0*/  ULDC.64 UR4, c[0x0][0x3e0] ;  /* 0x0000f80000047ab9 */ /* 0x000fc60000000a00 */
[----:B------:R-:W-:Y:S01]  /*d400*/  IMAD.IADD R3, R3, 0x1, R4 ;  /* 0x0000000103037824 */ /* 0x000fe200078e0204 */
[----:B------:R-:W0:Y:S01]  /*d410*/  S2R R21, SR_TID.X ;  /* 0x0000000000157919 */ /* 0x000e220000002100 */
[----:B------:R-:W-:Y:S01]  /*d420*/  IMAD.WIDE.U32 R2, R27, UR4, R2 ;  /* 0x000000041b027c25 */ /* 0x000fe2000f8e0002 */
[----:B------:R-:W-:-:S03]  /*d430*/  SHF.R.S32.HI R5, RZ, 0x1f, R0 ;  /* 0x0000001fff057819 */ /* 0x000fc60000011400 */
[----:B0-----:R-:W-:-:S05]  /*d440*/  IMAD.SHL.U32 R21, R21, 0x8, RZ ;  /* 0x0000000815157824 */ /* 0x001fca00078e00ff */
[----:B------:R-:W-:Y:S01]  /*d450*/  LOP3.LUT R21, R21, 0x38, RZ, 0xc0, !PT ;  /* 0x0000003815157812 */ /* 0x000fe200078ec0ff */
[----:B--2---:R-:W-:Y:S01]  /*d460*/  IMAD R4, R20, UR4, RZ ;  /* 0x0000000414047c24 */ /* 0x004fe2000f8e02ff */
[----:B------:R-:W-:-:S03]  /*d470*/  ULDC UR4, c[0x0][0x448] ;  /* 0x0001120000047ab9 */ /* 0x000fc60000000800 */
[----:B------:R-:W-:-:S04]  /*d480*/  IMAD R4, R27, UR5, R4 ;  /* 0x000000051b047c24 */ /* 0x000fc8000f8e0204 */
[----:B------:R-:W-:Y:S02]  /*d490*/  IMAD.IADD R3, R3, 0x1, R4 ;  /* 0x0000000103037824 */ /* 0x000fe400078e0204 */
[----:B------:R-:W-:-:S04]  /*d4a0*/  IMAD.MOV R4, RZ, RZ, -R0 ;  /* 0x000000ffff047224 */ /* 0x000fc800078e0a00 */
[----:B------:R-:W-:Y:S01]  /*d4b0*/  IMAD R4, R4, UR4, R34 ;  /* 0x0000000404047c24 */ /* 0x000fe2000f8e0222 */
[----:B------:R-:W-:Y:S02]  /*d4c0*/  ULDC.64 UR4, c[0x0][0x3d0] ;  /* 0x0000f40000047ab9 */ /* 0x000fe40000000a00 */
[----:B------:R-:W-:Y:S02]  /*d4d0*/  IMAD R5, R5, UR4, RZ ;  /* 0x0000000405057c24 */ /* 0x000fe4000f8e02ff */
[----:B------:R-:W-:-:S04]  /*d4e0*/  IMAD.WIDE.U32 R2, R0, UR4, R2 ;  /* 0x0000000400027c25 */ /* 0x000fc8000f8e0002 */
[----:B------:R-:W-:Y:S01]  /*d4f0*/  IMAD R5, R0, UR5, R5 ;  /* 0x0000000500057c24 */ /* 0x000fe2000f8e0205 */
[----:B------:R-:W-:Y:S01]  /*d500*/  SHF.R.S32.HI R0, RZ, 0x1f, R4 ;  /* 0x0000001fff007819 */ /* 0x000fe20000011404 */
[----:B------:R-:W-:Y:S02]  /*d510*/  ULDC.64 UR4, c[0x0][0x3c8] ;  /* 0x0000f20000047ab9 */ /* 0x000fe40000000a00 */
[----:B------:R-:W-:Y:S02]  /*d520*/  IMAD.IADD R3, R3, 0x1, R5 ;  /* 0x0000000103037824 */ /* 0x000fe400078e0205 */
[----:B------:R-:W-:Y:S02]  /*d530*/  IMAD R0, R0, UR4, RZ ;  /* 0x0000000400007c24 */ /* 0x000fe4000f8e02ff */
[----:B------:R-:W-:-:S04]  /*d540*/  IMAD.WIDE.U32 R2, R4, UR4, R2 ;  /* 0x0000000404027c25 */ /* 0x000fc8000f8e0002 */
[----:B------:R-:W-:Y:S01]  /*d550*/  IMAD R0, R4, UR5, R0 ;  /* 0x0000000504007c24 */ /* 0x000fe2000f8e0200 */
[----:B------:R-:W-:-:S03]  /*d560*/  ULDC.64 UR4, c[0x0][0x390] ;  /* 0x0000e40000047ab9 */ /* 0x000fc60000000a00 */
[----:B------:R-:W-:Y:S01]  /*d570*/  IMAD.IADD R4, R3, 0x1, R0 ;  /* 0x0000000103047824 */ /* 0x000fe200078e0200 */
[----:B------:R-:W-:Y:S01]  /*d580*/  LEA R0, P0, R2, UR4, 0x1 ;  /* 0x0000000402007c11 */ /* 0x000fe2000f8008ff */
[----:B------:R-:W-:-:S03]  /*d590*/  UMOV UR4, 0xffffffff ;  /* 0xffffffff00047882 */ /* 0x000fc60000000000 */
[----:B------:R-:W-:Y:S02]  /*d5a0*/  LEA.HI.X R4, R2, UR5, R4, 0x1, P0 ;  /* 0x0000000502047c11 */ /* 0x000fe400080f0c04 */
[----:B------:R-:W-:Y:S01]  /*d5b0*/  LEA R20, R29, UR37, 0x1 ;  /* 0x000000251d147c11 */ /* 0x000fe2000f8e08ff */
[----:B---3--:R-:W-:Y:S06]  /*d5c0*/  BRA.DIV UR4, `(.L_x_226) ;  /* 0x0000003204607947 */ /* 0x008fec000b800000 */
[----:B------:R-:W-:Y:S01]  /*d5d0*/  LOP3.LUT P1, RZ, R16, 0x40, RZ, 0xc0, !PT ;  /* 0x0000004010ff7812 */ /* 0x000fe2000782c0ff */
[----:B------:R-:W0:Y:S01]  /*d5e0*/  SHFL.IDX PT, R3, R0, RZ, 0x181f ;  /* 0x00181fff00037589 */ /* 0x000e2200000e0000 */
[----:B------:R-:W-:Y:S02]  /*d5f0*/  LOP3.LUT R22, R22, 0xfbffffff, RZ, 0xc0, !PT ;  /* 0xfbffffff16167812 */ /* 0x000fe400078ec0ff */
[----:B------:R-:W-:Y:S01]  /*d600*/  LOP3.LUT P6, RZ, R16, 0x400000, RZ, 0xc0, !PT ;  /* 0x0040000010ff7812 */ /* 0x000fe200078cc0ff */
[----:B------:R-:W2:Y:S04]  /*d610*/  SHFL.IDX PT, R2, R4, RZ, 0x181f ;  /* 0x00181fff04027589 */ /* 0x000ea800000e0000 */
[----:B------:R-:W3:Y:S04]  /*d620*/  SHFL.IDX PT, R14, R0, 0x1, 0x181f ;  /* 0x00381f00000e7f89 */ /* 0x000ee800000e0000 */
[----:B------:R-:W-:Y:S01]  /*d630*/  @P1 LOP3.LUT R22, R22, 0x4000000, RZ, 0xfc, !PT ;  /* 0x0400000016161812 */ /* 0x000fe200078efcff */
[----:B------:R-:W4:Y:S01]  /*d640*/  SHFL.IDX PT, R5, R4, 0x1, 0x181f ;  /* 0x00381f0004057f89 */ /* 0x000f2200000e0000 */
[----:B------:R-:W-:-:S02]  /*d650*/  LOP3.LUT P1, RZ, R16, 0x80, RZ, 0xc0, !PT ;  /* 0x0000008010ff7812 */ /* 0x000fc4000782c0ff */
[----:B------:R-:W-:-:S11]  /*d660*/  LOP3.LUT R22, R22, 0xf7ffffff, RZ, 0xc0, !PT ;  /* 0xf7ffffff16167812 */ /* 0x000fd600078ec0ff */
[----:B------:R-:W-:Y:S02]  /*d670*/  @P1 LOP3.LUT R22, R22, 0x8000000, RZ, 0xfc, !PT ;  /* 0x0800000016161812 */ /* 0x000fe400078efcff */
[----:B------:R-:W-:-:S13]  /*d680*/  LOP3.LUT P1, RZ, R16, 0x100, RZ, 0xc0, !PT ;  /* 0x0000010010ff7812 */ /* 0x000fda000782c0ff */
[----:B0-----:R-:W-:-:S05]  /*d690*/  @!P1 LEA R3, P0, R21, R3, 0x1 ;  /* 0x0000000315039211 */ /* 0x001fca00078008ff */
[----:B--2---:R-:W-:Y:S01]  /*d6a0*/  @!P1 IMAD.X R2, RZ, RZ, R2, P0 ;  /* 0x000000ffff029224 */ /* 0x004fe200000e0602 */
[----:B------:R-:W-:-:S04]  /*d6b0*/  LOP3.LUT P0, RZ, R16, 0x800000, RZ, 0xc0, !PT ;  /* 0x0080000010ff7812 */ /* 0x000fc8000780c0ff */
[----:B------:R-:W-:-:S04]  /*d6c0*/  @!P1 LOP3.LUT R3, R3, R2, RZ, 0x3c, !PT ;  /* 0x0000000203039212 */ /* 0x000fc800078e3cff */
[----:B------:R-:W-:-:S04]  /*d6d0*/  @!P1 LOP3.LUT R2, R3, R2, RZ, 0x3c, !PT ;  /* 0x0000000203029212 */ /* 0x000fc800078e3cff */
[----:B------:R-:W-:-:S05]  /*d6e0*/  @!P1 LOP3.LUT R3, R3, R2, RZ, 0x3c, !PT ;  /* 0x0000000203039212 */ /* 0x000fca00078e3cff */
[----:B------:R-:W-:Y:S01]  /*d6f0*/  @!P1 LDGSTS.E.BYPASS.LTC128B.128 [R20+0x26400], desc[UR42][R2.64], !P0 ;  /* 0x2640000002149fae */ /* 0x000fe2000c101d6a */
[----:B-----5:R-:W-:-:S03]  /*d700*/  @!P1 ISETP.NE.U32.AND P0, PT, R9, RZ, PT ;  /* 0x000000ff0900920c */ /* 0x020fc60003f05070 */
[----:B------:R-:W-:Y:S04]  /*d710*/  @!P1 LDGSTS.E.BYPASS.LTC128B.128 [R20+0x28400], desc[UR42][R2.64+0x80], !P6 ;  /* 0x2840008002149fae */ /* 0x000fe8000f101d6a */
[----:B------:R-:W-:Y:S04]  /*d720*/  @!P1 LDGSTS.E.BYPASS.LTC128B.128 [R20+0x2a400], desc[UR42][R2.64+0x100], !P5 ;  /* 0x2a40010002149fae */ /* 0x000fe8000e901d6a */
[----:B------:R-:W-:Y:S04]  /*d730*/  @!P1 LDGSTS.E.BYPASS.LTC128B.128 [R20+0x2c400], desc[UR42][R2.64+0x180], !P4 ;  /* 0x2c40018002149fae */ /* 0x000fe8000e101d6a */
[----:B------:R-:W-:Y:S04]  /*d740*/  @!P1 LDGSTS.E.BYPASS.LTC128B.128 [R20+0x2e400], desc[UR42][R2.64+0x200], !P3 ;  /* 0x2e40020002149fae */ /* 0x000fe8000d901d6a */
[----:B------:R-:W-:Y:S04]  /*d750*/  @!P1 LDGSTS.E.BYPASS.LTC128B.128 [R20+0x30400], desc[UR42][R2.64+0x280], !P2 ;  /* 0x3040028002149fae */ /* 0x000fe8000d101d6a */
[----:B------:R-:W-:Y:S01]  /*d760*/  @!P1 LDGSTS.E.BYPASS.LTC128B.128 [R20+0x32400], desc[UR42][R2.64+0x300], P0 ;  /* 0x3240030002149fae */ /* 0x000fe20008101d6a */
[----:B------:R-:W-:-:S13]  /*d770*/  @!P1 ISETP.NE.U32.AND P0, PT, R8, RZ, PT ;  /* 0x000000ff0800920c */ /* 0x000fda0003f05070 */
[----:B------:R0:W-:Y:S01]  /*d780*/  @!P1 LDGSTS.E.BYPASS.LTC128B.128 [R20+0x34400], desc[UR42][R2.64+0x380], P0 ;  /* 0x3440038002149fae */ /* 0x0001e20008101d6a */
[----:B------:R-:W-:-:S13]  /*d790*/  LOP3.LUT P1, RZ, R22, 0x8000000, RZ, 0xc0, !PT ;  /* 0x0800000016ff7812 */ /* 0x000fda000782c0ff */
[----:B---3--:R-:W-:Y:S02]  /*d7a0*/  @!P1 LEA R6, P0, R21, R14, 0x1 ;  /* 0x0000000e15069211 */ /* 0x008fe400078008ff */
[----:B------:R-:W2:Y:S03]  /*d7b0*/  SHFL.IDX PT, R14, R0, 0x2, 0x181f ;  /* 0x00581f00000e7f89 */ /* 0x000ea600000e0000 */
[----:B----4-:R-:W-:Y:S01]  /*d7c0*/  @!P1 IMAD.X R7, RZ, RZ, R5, P0 ;  /* 0x000000ffff079224 */ /* 0x010fe200000e0605 */
[----:B------:R-:W-:Y:S01]  /*d7d0*/  LOP3.LUT P0, RZ, R16, 0x800000, RZ, 0xc0, !PT ;  /* 0x0080000010ff7812 */ /* 0x000fe2000780c0ff */
[----:B0-----:R-:W-:Y:S01]  /*d7e0*/  @!P1 IMAD.MOV.U32 R2, RZ, RZ, R6 ;  /* 0x000000ffff029224 */ /* 0x001fe200078e0006 */
[----:B------:R-:W0:Y:S01]  /*d7f0*/  SHFL.IDX PT, R5, R4, 0x2, 0x181f ;  /* 0x00581f0004057f89 */ /* 0x000e2200000e0000 */
[----:B------:R-:W-:-:S03]  /*d800*/  @!P1 IMAD.MOV.U32 R3, RZ, RZ, R7 ;  /* 0x000000ffff039224 */ /* 0x000fc600078e0007 */
[----:B------:R-:W3:Y:S07]  /*d810*/  SHFL.IDX PT, R4, R4, 0x3, 0x181f ;  /* 0x00781f0004047f89 */ /* 0x000eee00000e0000 */
[----:B------:R-:W-:Y:S01]  /*d820*/  @!P1 LDGSTS.E.BYPASS.LTC128B.128 [R20+0x26c00], desc[UR42][R2.64], !P0 ;  /* 0x26c0000002149fae */ /* 0x000fe2000c101d6a */
[----:B------:R-:W-:-:S03]  /*d830*/  @!P1 ISETP.NE.U32.AND P0, PT, R9, RZ, PT ;  /* 0x000000ff0900920c */ /* 0x000fc60003f05070 */
        /* <DEDUP_REMOVED lines=9> */
[----:B--2---:R-:W-:Y:S02]  /*d8d0*/  @!P1 LEA R6, P0, R21, R14, 0x1 ;  /* 0x0000000e15069211 */ /* 0x004fe400078008ff */
[----:B------:R2:W1:Y:S02]  /*d8e0*/  SHFL.IDX PT, R14, R0, 0x3, 0x181f ;  /* 0x00781f00000e7f89 */ /* 0x00046400000e0000 */
[----:B----4-:R-:W-:Y:S01]  /*d8f0*/  @!P1 MOV R2, R6 ;  /* 0x0000000600029202 */ /* 0x010fe20000000f00 */
[----:B0-----:R-:W-:Y:S01]  /*d900*/  @!P1 IMAD.X R7, RZ, RZ, R5, P0 ;  /* 0x000000ffff079224 */ /* 0x001fe200000e0605 */
[----:B------:R-:W-:-:S03]  /*d910*/  LOP3.LUT P0, RZ, R16, 0x800000, RZ, 0xc0, !PT ;  /* 0x0080000010ff7812 */ /* 0x000fc6000780c0ff */
[----:B------:R-:W-:-:S10]  /*d920*/  @!P1 IMAD.MOV.U32 R3, RZ, RZ, R7 ;  /* 0x000000ffff039224 */ /* 0x000fd400078e0007 */
[----:B------:R2:W-:Y:S01]  /*d930*/  @!P1 LDGSTS.E.BYPASS.LTC128B.128 [R20+0x27400], desc[UR42][R2.64], !P0 ;  /* 0x2740000002149fae */ /* 0x0005e2000c101d6a */
[----:B------:R-:W-:-:S03]  /*d940*/  @!P1 ISETP.NE.U32.AND P0, PT, R9, RZ, PT ;  /* 0x000000ff0900920c */ /* 0x000fc60003f05070 */
[----:B------:R2:W-:Y:S04]  /*d950*/  @!P1 LDGSTS.E.BYPASS.LTC128B.128 [R20+0x29400], desc[UR42][R2.64+0x80], !P6 ;  /* 0x2940008002149fae */ /* 0x0005e8000f101d6a */
[----:B------:R2:W-:Y:S04]  /*d960*/  @!P1 LDGSTS.E.BYPASS.LTC128B.128 [R20+0x2b400], desc[UR42][R2.64+0x100], !P5 ;  /* 0x2b40010002149fae */ /* 0x0005e8000e901d6a */
[----:B------:R2:W-:Y:S04]  /*d970*/  @!P1 LDGSTS.E.BYPASS.LTC128B.128 [R20+0x2d400], desc[UR42][R2.64+0x180], !P4 ;  /* 0x2d40018002149fae */ /* 0x0005e8000e101d6a */
[----:B------:R2:W-:Y:S04]  /*d980*/  @!P1 LDGSTS.E.BYPASS.LTC128B.128 [R20+0x2f400], desc[UR42][R2.64+0x200], !P3 ;  /* 0x2f40020002149fae */ /* 0x0005e8000d901d6a */
[----:B------:R2:W-:Y:S04]  /*d990*/  @!P1 LDGSTS.E.BYPASS.LTC128B.128 [R20+0x31400], desc[UR42][R2.64+0x280], !P2 ;  /* 0x3140028002149fae */ /* 0x0005e8000d101d6a */
[----:B------:R2:W-:Y:S01]  /*d9a0*/  @!P1 LDGSTS.E.BYPASS.LTC128B.128 [R20+0x33400], desc[UR42][R2.64+0x300], P0 ;  /* 0x3340030002149fae */ /* 0x0005e20008101d6a */
[----:B------:R-:W-:-:S13]  /*d9b0*/  @!P1 ISETP.NE.U32.AND P0, PT, R8, RZ, PT ;  /* 0x000000ff0800920c */ /* 0x000fda0003f05070 */
[----:B-1-3--:R2:W-:Y:S02]  /*d9c0*/  @!P1 LDGSTS.E.BYPASS.LTC128B.128 [R20+0x35400], desc[UR42][R2.64+0x380], P0 ;  /* 0x3540038002149fae */ /* 0x00a5e40008101d6a */
.L_x_297:
[----:B--2---:R-:W2:Y:S01]  /*d9d0*/  LDL R0, [R1+0x1c] ;  /* 0x00001c0001007983 */ /* 0x004ea20000100800 */
[C---:B------:R-:W-:Y:S02]  /*d9e0*/  LOP3.LUT P1, RZ, R16.reuse, 0x800, RZ, 0xc0, !PT ;  /* 0x0000080010ff7812 */ /* 0x040fe4000782c0ff */
[----:B------:R-:W-:-:S11]  /*d9f0*/  LOP3.LUT P6, RZ, R16, 0x400000, RZ, 0xc0, !PT ;  /* 0x0040000010ff7812 */ /* 0x000fd600078cc0ff */
[----:B0-----:R-:W-:-:S05]  /*da00*/  @!P1 LEA R2, P0, R21, R14, 0x1 ;  /* 0x0000000e15029211 */ /* 0x001fca00078008ff */
[----:B------:R-:W-:Y:S01]  /*da10*/  @!P1 IMAD.X R3, RZ, RZ, R4, P0 ;  /* 0x000000ffff039224 */ /* 0x000fe200000e0604 */
[----:B------:R-:W-:-:S13]  /*da20*/  LOP3.LUT P0, RZ, R16, 0x800000, RZ, 0xc0, !PT ;  /* 0x0080000010ff7812 */ /* 0x000fda000780c0ff */
[----:B------:R-:W-:Y:S01]  /*da30*/  @!PT LDS RZ, [RZ] ;  /* 0x00000000fffff984 */ /* 0x000fe20000000800 */
[----:B------:R-:W-:Y:S01]  /*da40*/  @!PT LDS RZ, [RZ] ;  /* 0x00000000fffff984 */ /* 0x000fe20000000800 */
[----:B------:R-:W-:Y:S01]  /*da50*/  @!PT LDS RZ, [RZ] ;  /* 0x00000000fffff984 */ /* 0x000fe20000000800 */
        /* <DEDUP_REMOVED lines=9> */
[----:B------:R0:W-:Y:S01]  /*daf0*/  @!P1 LDGSTS.E.BYPASS.LTC128B.128 [R20+0x35c00], desc[UR42][R2.64+0x380], P0 ;  /* 0x35c0038002149fae */ /* 0x0001e20008101d6a */
        /* <DEDUP_REMOVED lines=8> */
[----:B------:R-:W1:Y:S03]  /*db80*/  SYNCS.PHASECHK.TRANS64.TRYWAIT P0, [UR37+0x38820], R0 ;  /* 0x03882000ff0075a7 */ /* 0x000e660008000165 */
[----:B01----:R-:W-:Y:S05]  /*db90*/  @!P0 BRA `(.L_x_228) ;  /* 0x0000003000d48947 */ /* 0x003fea0003800000 */
.L_x_298:
[----:B------:R-:W-:Y:S05]  /*dba0*/  BSYNC B0 ;  /* 0x0000000000007941 */ /* 0x000fea0003800000 */
.L_x_227:
[----:B------:R-:W-:-:S04]  /*dbb0*/  LOP3.LUT R2, R37, 0x2, RZ, 0xfc, !PT ;  /* 0x0000000225027812 */ /* 0x000fc800078efcff */
[----:B------:R-:W-:-:S13]  /*dbc0*/  ISETP.NE.AND P0, PT, R2, 0x3, PT ;  /* 0x000000030200780c */ /* 0x000fda0003f05270 */
[----:B------:R-:W-:Y:S05]  /*dbd0*/  @!P0 BRA `(.L_x_229) ;  /* 0x0000000000048947 */ /* 0x000fea0003800000 */
[----:B------:R-:W-:Y:S01]  /*dbe0*/  BPT.TRAP 0x1 ;  /* 0x000000040000795c */ /* 0x000fe20000300000 */
.L_x_229:
[----:B0-----:R-:W-:Y:S01]  /*dbf0*/  SHF.L.U32 R0, R23, 0x1f, RZ ;  /* 0x0000001f17007819 */ /* 0x001fe200000006ff */
[----:B------:R-:W-:Y:S03]  /*dc00*/  BSSY B0, `(.L_x_230) ;  /* 0x0000003000007945 */ /* 0x000fe60003800000 */
[----:B------:R-:W0:Y:S02]  /*dc10*/  SYNCS.PHASECHK.TRANS64.TRYWAIT P0, [R25+URZ+0x38860], R0 ;  /* 0x03886000190075a7 */ /* 0x000e24000800017f */
[----:B0-----:R-:W-:Y:S05]  /*dc20*/  @!P0 BRA `(.L_x_231) ;  /* 0x0000003000c88947 */ /* 0x001fea0003800000 */
.L_x_299:
[----:B------:R-:W-:Y:S05]  /*dc30*/  BSYNC B0 ;  /* 0x0000000000007941 */ /* 0x000fea0003800000 */
.L_x_230:
[----:B------:R-:W0:Y:S01]  /*dc40*/  LDL.LU R3, [R1+0x14] ;  /* 0x0000140001037983 */ /* 0x000e220000300800 */
[----:B------:R-:W-:-:S03]  /*dc50*/  ULDC.64 UR4, c[0x0][0x328] ;  /* 0x0000ca0000047ab9 */ /* 0x000fc60000000a00 */
[----:B------:R-:W2:Y:S04]  /*dc60*/  LDL.LU R2, [R1] ;  /* 0x0000000001027983 */ /* 0x000ea80000300800 */
[----:B------:R-:W3:Y:S01]  /*dc70*/  LDL.LU R4, [R1+0x18] ;  /* 0x0000180001047983 */ /* 0x000ee20000300800 */
[----:B------:R-:W-:Y:S02]  /*dc80*/  IMAD R9, R18, 0x8000, R29 ;  /* 0x0000800012097824 */ /* 0x000fe400078e021d */
[----:B0-----:R-:W-:-:S04]  /*dc90*/  IMAD R0, R3, UR4, RZ ;  /* 0x0000000403007c24 */ /* 0x001fc8000f8e02ff */
[C---:B--2---:R-:W-:Y:S02]  /*dca0*/  IMAD R5, R2.reuse, UR5, R0 ;  /* 0x0000000502057c24 */ /* 0x044fe4000f8e0200 */
[----:B------:R-:W-:Y:S01]  /*dcb0*/  IMAD.WIDE.U32 R2, R2, UR4, RZ ;  /* 0x0000000402027c25 */ /* 0x000fe2000f8e00ff */
[----:B------:R-:W-:-:S03]  /*dcc0*/  ULDC.64 UR4, c[0x0][0x338] ;  /* 0x0000ce0000047ab9 */ /* 0x000fc60000000a00 */
[----:B------:R-:W-:Y:S02]  /*dcd0*/  IMAD.IADD R3, R3, 0x1, R5 ;  /* 0x0000000103037824 */ /* 0x000fe400078e0205 */
[----:B---3--:R-:W-:Y:S02]  /*dce0*/  IMAD R0, R4, UR4, RZ ;  /* 0x0000000404007c24 */ /* 0x008fe4000f8e02ff */
[----:B------:R-:W-:-:S04]  /*dcf0*/  IMAD.WIDE.U32 R2, R35, UR4, R2 ;  /* 0x0000000423027c25 */ /* 0x000fc8000f8e0002 */
[----:B------:R-:W-:Y:S01]  /*dd00*/  IMAD R5, R35, UR5, R0 ;  /* 0x0000000523057c24 */ /* 0x000fe2000f8e0200 */
[----:B------:R-:W-:Y:S02]  /*dd10*/  ULDC.64 UR4, c[0x0][0x330] ;  /* 0x0000cc0000047ab9 */ /* 0x000fe40000000a00 */
[----:B------:R-:W-:Y:S02]  /*dd20*/  IMAD R0, R26, UR4, RZ ;  /* 0x000000041a007c24 */ /* 0x000fe4000f8e02ff */
[----:B------:R-:W-:Y:S02]  /*dd30*/  IMAD.IADD R3, R3, 0x1, R5 ;  /* 0x0000000103037824 */ /* 0x000fe400078e0205 */
[C---:B------:R-:W-:Y:S02]  /*dd40*/  IMAD R5, R19.reuse, UR5, R0 ;  /* 0x0000000513057c24 */ /* 0x040fe4000f8e0200 */
[----:B------:R-:W-:Y:S01]  /*dd50*/  IMAD.WIDE.U32 R2, R19, UR4, R2 ;  /* 0x0000000413027c25 */ /* 0x000fe2000f8e0002 */
[----:B------:R-:W-:-:S03]  /*dd60*/  ULDC.64 UR4, c[0x0][0x318] ;  /* 0x0000c60000047ab9 */ /* 0x000fc60000000a00 */
[----:B------:R-:W-:Y:S01]  /*dd70*/  IMAD.IADD R3, R3, 0x1, R5 ;  /* 0x0000000103037824 */ /* 0x000fe200078e0205 */
[----:B------:R-:W-:Y:S01]  /*dd80*/  LEA R8, P0, R2, UR4, 0x1 ;  /* 0x0000000402087c11 */ /* 0x000fe2000f8008ff */
[----:B------:R-:W-:-:S03]  /*dd90*/  UMOV UR4, 0xffffffff ;  /* 0xffffffff00047882 */ /* 0x000fc60000000000 */
[----:B------:R-:W-:Y:S01]  /*dda0*/  LEA.HI.X R10, R2, UR5, R3, 0x1, P0 ;  /* 0x00000005020a7c11 */ /* 0x000fe200080f0c03 */
[----:B------:R-:W-:Y:S08]  /*ddb0*/  BRA.DIV UR4, `(.L_x_232) ;  /* 0x0000003204787947 */ /* 0x000ff0000b800000 */
[C---:B------:R-:W-:Y:S01]  /*ddc0*/  LOP3.LUT P6, RZ, R17.reuse, 0x200, RZ, 0xc0, !PT ;  /* 0x0000020011ff7812 */ /* 0x040fe200078cc0ff */
[----:B------:R-:W0:Y:S01]  /*ddd0*/  S2R R2, SR_TID.X ;  /* 0x0000000000027919 */ /* 0x000e220000002100 */
[----:B------:R-:W-:Y:S02]  /*dde0*/  LOP3.LUT R17, R17, 0xfbffffff, RZ, 0xc0, !PT ;  /* 0xfbffffff11117812 */ /* 0x000fe400078ec0ff */
[----:B------:R-:W-:Y:S01]  /*ddf0*/  LOP3.LUT R22, R22, 0xfffffffe, RZ, 0xc0, !PT ;  /* 0xfffffffe16167812 */ /* 0x000fe200078ec0ff */
[----:B------:R-:W1:Y:S01]  /*de00*/  SHFL.IDX PT, R14, R8, RZ, 0x181f ;  /* 0x00181fff080e7589 */ /* 0x000e6200000e0000 */
[----:B------:R-:W-:Y:S02]  /*de10*/  LEA R9, R9, UR37, 0x1 ;  /* 0x0000002509097c11 */ /* 0x000fe4000f8e08ff */
[C---:B------:R-:W-:Y:S01]  /*de20*/  LOP3.LUT P4, RZ, R16.reuse, 0x20000000, RZ, 0xc0, !PT ;  /* 0x2000000010ff7812 */ /* 0x040fe2000788c0ff */
[----:B------:R-:W2:Y:S01]  /*de30*/  SHFL.IDX PT, R3, R10, RZ, 0x181f ;  /* 0x00181fff0a037589 */ /* 0x000ea200000e0000 */
[----:B------:R-:W-:-:S02]  /*de40*/  LOP3.LUT P3, RZ, R16, 0x10000000, RZ, 0xc0, !PT ;  /* 0x1000000010ff7812 */ /* 0x000fc4000786c0ff */
[C---:B------:R-:W-:Y:S01]  /*de50*/  LOP3.LUT P2, RZ, R16.reuse, 0x8000000, RZ, 0xc0, !PT ;  /* 0x0800000010ff7812 */ /* 0x040fe2000784c0ff */
[----:B------:R-:W-:Y:S01]  /*de60*/  SHFL.IDX PT, R20, R10, 0x2, 0x181f ;  /* 0x00581f000a147f89 */ /* 0x000fe200000e0000 */
[----:B------:R-:W-:Y:S02]  /*de70*/  @P6 LOP3.LUT R17, R17, 0x4000000, RZ, 0xfc, !PT ;  /* 0x0400000011116812 */ /* 0x000fe400078efcff */
[----:B------:R-:W-:Y:S02]  /*de80*/  LOP3.LUT P1, RZ, R16, 0x4000000, RZ, 0xc0, !PT ;  /* 0x0400000010ff7812 */ /* 0x000fe4000782c0ff */
[C---:B------:R-:W-:Y:S02]  /*de90*/  LOP3.LUT P6, RZ, R17.reuse, 0x8000, RZ, 0xc0, !PT ;  /* 0x0000800011ff7812 */ /* 0x040fe400078cc0ff */
[----:B------:R-:W-:-:S11]  /*dea0*/  LOP3.LUT R17, R17, 0xf7ffffff, RZ, 0xc0, !PT ;  /* 0xf7ffffff11117812 */ /* 0x000fd600078ec0ff */
[----:B------:R-:W-:Y:S02]  /*deb0*/  @P6 LOP3.LUT R17, R17, 0x8000000, RZ, 0xfc, !PT ;  /* 0x0800000011116812 */ /* 0x000fe400078efcff */
[----:B------:R-:W-:Y:S01]  /*dec0*/  LOP3.LUT P6, RZ, R16, 0x40000000, RZ, 0xc0, !PT ;  /* 0x4000000010ff7812 */ /* 0x000fe200078cc0ff */
[----:B0-----:R-:W-:Y:S01]  /*ded0*/  IMAD.SHL.U32 R2, R2, 0x8, RZ ;  /* 0x0000000802027824 */ /* 0x001fe200078e00ff */
[----:B------:R-:W-:-:S04]  /*dee0*/  LOP3.LUT R17, R17, 0xefffffff, RZ, 0xc0, !PT ;  /* 0xefffffff11117812 */ /* 0x000fc800078ec0ff */
[----:B------:R-:W-:-:S05]  /*def0*/  LOP3.LUT R2, R2, 0x38, RZ, 0xc0, !PT ;  /* 0x0000003802027812 */ /* 0x000fca00078ec0ff */
[----:B------:R-:W-:Y:S02]  /*df00*/  IMAD.SHL.U32 R0, R2, 0x2, RZ ;  /* 0x0000000202007824 */ /* 0x000fe400078e00ff */
[----:B------:R-:W-:Y:S01]  /*df10*/  @P6 LOP3.LUT R17, R17, 0x10000000, RZ, 0xfc, !PT ;  /* 0x1000000011116812 */ /* 0x000fe200078efcff */
[----:B------:R-:W0:Y:S01]  /*df20*/  SHFL.IDX PT, R2, R8, 0x1, 0x181f ;  /* 0x00381f0008027f89 */ /* 0x000e2200000e0000 */
[----:B------:R-:W-:Y:S02]  /*df30*/  LOP3.LUT P6, RZ, R16, 0x80000000, RZ, 0xc0, !PT ;  /* 0x8000000010ff7812 */ /* 0x000fe400078cc0ff */
[----:B------:R-:W-:Y:S02]  /*df40*/  LOP3.LUT R17, R17, 0xdfffffff, RZ, 0xc0, !PT ;  /* 0xdfffffff11117812 */ /* 0x000fe400078ec0ff */
[----:B-1----:R-:W-:Y:S02]  /*df50*/  IADD3 R4, P0, R14, R0, RZ ;  /* 0x000000000e047210 */ /* 0x002fe40007f1e0ff */
[----:B------:R-:W-:Y:S03]  /*df60*/  SHFL.IDX PT, R14, R8, 0x2, 0x181f ;  /* 0x00581f00080e7f89 */ /* 0x000fe600000e0000 */
[----:B--2---:R-:W-:-:S02]  /*df70*/  IMAD.X R5, RZ, RZ, R3, P0 ;  /* 0x000000ffff057224 */ /* 0x004fc400000e0603 */
[----:B------:R-:W1:Y:S02]  /*df80*/  SHFL.IDX PT, R3, R10, 0x1, 0x181f ;  /* 0x00381f000a037f89 */ /* 0x000e6400000e0000 */
[----:B------:R-:W-:Y:S02]  /*df90*/  @P6 LOP3.LUT R17, R17, 0x20000000, RZ, 0xfc, !PT ;  /* 0x2000000011116812 */ /* 0x000fe400078efcff */
[----:B------:R-:W2:Y:S02]  /*dfa0*/  SHFL.IDX PT, R10, R10, 0x3, 0x181f ;  /* 0x00781f000a0a7f89 */ /* 0x000ea400000e0000 */
[C---:B------:R-:W-:Y:S02]  /*dfb0*/  LOP3.LUT P6, RZ, R17.reuse, 0x1, RZ, 0xc0, !PT ;  /* 0x0000000111ff7812 */ /* 0x040fe400078cc0ff */
[----:B------:R-:W-:Y:S02]  /*dfc0*/  LOP3.LUT R17, R17, 0xbfffffff, RZ, 0xc0, !PT ;  /* 0xbfffffff11117812 */ /* 0x000fe400078ec0ff */
[----:B0-----:R-:W-:-:S09]  /*dfd0*/  IADD3 R6, P0, R2, R0, RZ ;  /* 0x0000000002067210 */ /* 0x001fd20007f1e0ff */
[----:B------:R-:W-:-:S04]  /*dfe0*/  @P6 LOP3.LUT R17, R17, 0x40000000, RZ, 0xfc, !PT ;  /* 0x4000000011116812 */ /* 0x000fc800078efcff */
[C---:B------:R-:W-:Y:S01]  /*dff0*/  LOP3.LUT P6, RZ, R17.reuse, 0x2, RZ, 0xc0, !PT ;  /* 0x0000000211ff7812 */ /* 0x040fe200078cc0ff */
[----:B-1----:R-:W-:Y:S01]  /*e000*/  IMAD.X R7, RZ, RZ, R3, P0 ;  /* 0x000000ffff077224 */ /* 0x002fe200000e0603 */
[----:B------:R-:W-:-:S11]  /*e010*/  LOP3.LUT R17, R17, 0x7fffffff, RZ, 0xc0, !PT ;  /* 0x7fffffff11117812 */ /* 0x000fd600078ec0ff */
[----:B------:R-:W-:-:S04]  /*e020*/  @P6 LOP3.LUT R17, R17, 0x80000000, RZ, 0xfc, !PT ;  /* 0x8000000011116812 */ /* 0x000fc800078efcff */
[C---:B------:R-:W-:Y:S02]  /*e030*/  LOP3.LUT P6, RZ, R17.reuse, 0x80, RZ, 0xc0, !PT ;  /* 0x0000008011ff7812 */ /* 0x040fe400078cc0ff */
[C---:B------:R-:W-:Y:S02]  /*e040*/  LOP3.LUT P0, RZ, R17.reuse, 0x4, RZ, 0xc0, !PT ;  /* 0x0000000411ff7812 */ /* 0x040fe4000780c0ff */
[----:B------:R-:W-:-:S09]  /*e050*/  LOP3.LUT P5, RZ, R17, 0x40, RZ, 0xc0, !PT ;  /* 0x0000004011ff7812 */ /* 0x000fd200078ac0ff */
[----:B------:R-:W-:Y:S02]  /*e060*/  @P6 LOP3.LUT R22, R22, 0x1, RZ, 0xfc, !PT ;  /* 0x0000000116166812 */ /* 0x000fe400078efcff */
[----:B------:R-:W-:Y:S02]  /*e070*/  LOP3.LUT P6, RZ, R17, 0x400, RZ, 0xc0, !PT ;  /* 0x0000040011ff7812 */ /* 0x000fe400078cc0ff */
[----:B------:R-:W-:-:S11]  /*e080*/  LOP3.LUT R22, R22, 0xfffffffd, RZ, 0xc0, !PT ;  /* 0xfffffffd16167812 */ /* 0x000fd600078ec0ff */
        /* <DEDUP_REMOVED lines=25> */
[----:B------:R-:W-:-:S13]  /*e220*/  LOP3.LUT P6, RZ, R17, 0x20000, RZ, 0xc0, !PT ;  /* 0x0002000011ff7812 */ /* 0x000fda00078cc0ff */
[----:B------:R0:W-:Y:S01]  /*e230*/  LDGSTS.E.BYPASS.LTC128B.128 [R9+0x400], desc[UR42][R4.64], !P6 ;  /* 0x0040000004097fae */ /* 0x0001e2000f101d6a */
        /* <DEDUP_REMOVED lines=12> */
[----:B------:R-:W-:-:S03]  /*e300*/  LOP3.LUT P6, RZ, R22, 0x8, RZ, 0xc0, !PT ;  /* 0x0000000816ff7812 */ /* 0x000fc600078cc0ff */
[----:B------:R0:W-:Y:S01]  /*e310*/  LDGSTS.E.BYPASS.LTC128B.128 [R9+0xe400], desc[UR42][R4.64+0x380], !P0 ;  /* 0x0e40038004097fae */ /* 0x0001e2000c101d6a */
[----:B------:R-:W-:-:S03]  /*e320*/  IADD3 R2, P0, R14, R0, RZ ;  /* 0x000000000e027210 */ /* 0x000fc60007f1e0ff */
[----:B------:R0:W1:Y:S02]  /*e330*/  SHFL.IDX PT, R14, R8, 0x3, 0x181f ;  /* 0x00781f00080e7f89 */ /* 0x00006400000e0000 */
[----:B------:R-:W-:Y:S01]  /*e340*/  IMAD.X R3, RZ, RZ, R20, P0 ;  /* 0x000000ffff037224 */ /* 0x000fe200000e0614 */
[----:B------:R-:W-:-:S03]  /*e350*/  LOP3.LUT P0, RZ, R17, 0x1000, RZ, 0xc0, !PT ;  /* 0x0000100011ff7812 */ /* 0x000fc6000780c0ff */
        /* <DEDUP_REMOVED lines=18> */
[----:B------:R0:W-:Y:S10]  /*e480*/  LDGSTS.E.BYPASS.LTC128B.128 [R9+0x3400], desc[UR42][R2.64+0x80], !P0 ;  /* 0x0340008002097fae */ /* 0x0001f4000c101d6a */
[----:B------:R0:W-:Y:S04]  /*e490*/  LDGSTS.E.BYPASS.LTC128B.128 [R9+0x5400], desc[UR42][R2.64+0x100], !P6 ;  /* 0x0540010002097fae */ /* 0x0001e8000f101d6a */
[----:B------:R0:W-:Y:S04]  /*e4a0*/  LDGSTS.E.BYPASS.LTC128B.128 [R9+0x7400], desc[UR42][R2.64+0x180], !P5 ;  /* 0x0740018002097fae */ /* 0x0001e8000e901d6a */
[----:B------:R0:W-:Y:S04]  /*e4b0*/  LDGSTS.E.BYPASS.LTC128B.128 [R9+0x9400], desc[UR42][R2.64+0x200], !P4 ;  /* 0x0940020002097fae */ /* 0x0001e8000e101d6a */
[----:B------:R0:W-:Y:S04]  /*e4c0*/  LDGSTS.E.BYPASS.LTC128B.128 [R9+0xb400], desc[UR42][R2.64+0x280], !P3 ;  /* 0x0b40028002097fae */ /* 0x0001e8000d901d6a */
[----:B------:R0:W-:Y:S04]  /*e4d0*/  LDGSTS.E.BYPASS.LTC128B.128 [R9+0xd400], desc[UR42][R2.64+0x300], !P2 ;  /* 0x0d40030002097fae */ /* 0x0001e8000d101d6a */
[----:B-12---:R0:W-:Y:S02]  /*e4e0*/  LDGSTS.E.BYPASS.LTC128B.128 [R9+0xf400], desc[UR42][R2.64+0x380], !P1 ;  /* 0x0f40038002097fae */ /* 0x0061e4000c901d6a */
.L_x_309:
[C---:B------:R-:W-:Y:S02]  /*e4f0*/  LOP3.LUT P6, RZ, R17.reuse, 0x800000, RZ, 0xc0, !PT ;  /* 0x0080000011ff7812 */ /* 0x040fe400078cc0ff */
[----:B0-----:R-:W-:Y:S02]  /*e500*/  IADD3 R2, P0, R14, R0, RZ ;  /* 0x000000000e027210 */ /* 0x001fe40007f1e0ff */
[----:B------:R-:W-:Y:S02]  /*e510*/  P2R R4, PR, RZ, 0x40 ;  /* 0x00000040ff047803 */ /* 0x000fe40000000000 */
[C---:B------:R-:W-:Y:S02]  /*e520*/  LOP3.LUT P6, RZ, R17.reuse, 0x2000000, RZ, 0xc0, !PT ;  /* 0x0200000011ff7812 */ /* 0x040fe400078cc0ff */
[----:B------:R-:W-:Y:S02]  /*e530*/  IADD3.X R3, RZ, R10, RZ, P0, !PT ;  /* 0x0000000aff037210 */ /* 0x000fe400007fe4ff */
[----:B------:R-:W-:-:S02]  /*e540*/  LOP3.LUT P0, RZ, R17, 0x1000000, RZ, 0xc0, !PT ;  /* 0x0100000011ff7812 */ /* 0x000fc4000780c0ff */
[C---:B------:R-:W-:Y:S02]  /*e550*/  LOP3.LUT P5, RZ, R17.reuse, 0x400000, RZ, 0xc0, !PT ;  /* 0x0040000011ff7812 */ /* 0x040fe400078ac0ff */
[C---:B------:R-:W-:Y:S02]  /*e560*/  LOP3.LUT P4, RZ, R17.reuse, 0x200000, RZ, 0xc0, !PT ;  /* 0x0020000011ff7812 */ /* 0x040fe4000788c0ff */
[C---:B------:R-:W-:Y:S02]  /*e570*/  LOP3.LUT P3, RZ, R17.reuse, 0x100000, RZ, 0xc0, !PT ;  /* 0x0010000011ff7812 */ /* 0x040fe4000786c0ff */
[C---:B------:R-:W-:Y:S01]  /*e580*/  LOP3.LUT P2, RZ, R17.reuse, 0x80000, RZ, 0xc0, !PT ;  /* 0x0008000011ff7812 */ /* 0x040fe2000784c0ff */
[----:B------:R-:W-:Y:S01]  /*e590*/  @!PT LDS RZ, [RZ] ;  /* 0x00000000fffff984 */ /* 0x000fe20000000800 */
[----:B------:R-:W-:Y:S01]  /*e5a0*/  @!PT LDS RZ, [RZ] ;  /* 0x00000000fffff984 */ /* 0x000fe20000000800 */
[----:B------:R-:W-:Y:S01]  /*e5b0*/  @!PT LDS RZ, [RZ] ;  /* 0x00000000fffff984 */ /* 0x000fe20000000800 */
[----:B------:R0:W-:Y:S01]  /*e5c0*/  LDGSTS.E.BYPASS.LTC128B.128 [R9+0x1c00], desc[UR42][R2.64], !P6 ;  /* 0x01c0000002097fae */ /* 0x0001e2000f101d6a */
[----:B------:R-:W-:Y:S02]  /*e5d0*/  ISETP.NE.AND P6, PT, R4, RZ, PT ;  /* 0x000000ff0400720c */ /* 0x000fe40003fc5270 */
[----:B------:R-:W-:Y:S01]  /*e5e0*/  LOP3.LUT P1, RZ, R17, 0x40000, RZ, 0xc0, !PT ;  /* 0x0004000011ff7812 */ /* 0x000fe2000782c0ff */
        /* <DEDUP_REMOVED lines=9> */
.L_x_233:
[----:B------:R-:W-:Y:S02]  /*e680*/  PLOP3.LUT P1, PT, P1, P0, PT, 0xa2, 0x0 ;  /* 0x000000000000781c */ /* 0x000fe40000f21472 */
[----:B------:R-:W-:-:S08]  /*e690*/  @P0 R2UR P1, UR4, R25 ;  /* 0x00000000190402ca */ /* 0x000fd00000020000 */
[----:B------:R-:W-:-:S05]  /*e6a0*/  @P0 PLOP3.LUT P0, PT, P1, PT, PT, 0x80, 0x0 ;  /* 0x000000000000081c */ /* 0x000fca0000f0f070 */
[----:B------:R-:W-:Y:S01]  /*e6b0*/  @!P1 SYNCS.ARRIVE.TRANS64.RED.A0T1 RZ, [UR4+0x38850], RZ ;  /* 0x038850ffffff99a7 */ /* 0x000fe20008200404 */
[----:B------:R-:W-:Y:S07]  /*e6c0*/  @!P1 ARRIVES.LDGSTSBAR.64.TRANSCNT [UR4+0x38850] ;  /* 0x03885000ff0099b0 */ /* 0x000fee0008000a84 */
[----:B------:R-:W-:Y:S05]  /*e6d0*/  @P0 BRA.U.ANY `(.L_x_233) ;  /* 0xfffffffd00e80947 */ /* 0x000fea000393ffff */
[----:B------:R-:W-:Y:S01]  /*e6e0*/  NOP ;  /* 0x0000000000007918 */ /* 0x000fe20000000000 */
[----:B0-----:R-:W-:-:S04]  /*e6f0*/  LOP3.LUT R2, R37, 0x2, RZ, 0xfc, !PT ;  /* 0x0000000225027812 */ /* 0x001fc800078efcff */
[----:B------:R-:W-:-:S13]  /*e700*/  ISETP.NE.AND P2, PT, R2, 0x3, PT ;  /* 0x000000030200780c */ /* 0x000fda0003f45270 */
[----:B------:R-:W-:Y:S05]  /*e710*/  @!P2 BRA `(.L_x_234) ;  /* 0x000000000004a947 */ /* 0x000fea0003800000 */
[----:B------:R-:W-:Y:S01]  /*e720*/  BPT.TRAP 0x1 ;  /* 0x000000040000795c */ /* 0x000fe20000300000 */
.L_x_234:
[----:B------:R-:W2:Y:S01]  /*e730*/  LDL R3, [R1+0x20] ;  /* 0x0000200001037983 */ /* 0x000ea20000100800 */
[----:B------:R-:W-:Y:S01]  /*e740*/  VIADD R18, R18, 0x1 ;  /* 0x0000000112127836 */ /* 0x000fe20000000000 */
[----:B------:R0:W-:Y:S04]  /*e750*/  SYNCS.ARRIVE.TRANS64.A1T0 RZ, [R25+URZ+0x38850], RZ ;  /* 0x038850ff19ff79a7 */ /* 0x0001e8000810003f */
[----:B------:R-:W-:-:S04]  /*e760*/  ISETP.NE.AND P0, PT, R18, 0x2, PT ;  /* 0x000000021200780c */ /* 0x000fc80003f05270 */
[----:B------:R-:W-:Y:S02]  /*e770*/  SEL R18, R18, RZ, P0 ;  /* 0x000000ff12127207 */ /* 0x000fe40000000000 */
[----:B------:R-:W-:-:S04]  /*e780*/  SEL R2, RZ, 0x1, P0 ;  /* 0x00000001ff027807 */ /* 0x000fc80000000000 */
[----:B------:R-:W-:Y:S02]  /*e790*/  LOP3.LUT R23, R23, R2, RZ, 0x3c, !PT ;  /* 0x0000000217177212 */ /* 0x000fe400078e3cff */
[----:B--2---:R-:W-:-:S13]  /*e7a0*/  ISETP.GE.AND P0, PT, R3, 0x41, PT ;  /* 0x000000410300780c */ /* 0x004fda0003f06270 */
[----:B0-----:R-:W-:Y:S05]  /*e7b0*/  @!P0 BRA `(.L_x_235) ;  /* 0x0000000c00848947 */ /* 0x001fea0003800000 */
[----:B------:R0:W5:Y:S01]  /*e7c0*/  LDL R9, [R1+0x28] ;  /* 0x0000280001097983 */ /* 0x0001620000100800 */
[----:B------:R-:W-:Y:S01]  /*e7d0*/  BSSY B0, `(.L_x_235) ;  /* 0x00000df000007945 */ /* 0x000fe20003800000 */
.L_x_248:
[----:B------:R-:W1:Y:S01]  /*e7e0*/  LDC R2, c[0x0][0x430] ;  /* 0x00010c00ff027b82 */ /* 0x000e620000000800 */
[C---:B------:R-:W-:Y:S01]  /*e7f0*/  ISETP.GT.U32.AND P0, PT, R24.reuse, 0x3f, PT ;  /* 0x0000003f1800780c */ /* 0x040fe20003f04070 */
[----:B-----5:R-:W-:Y:S01]  /*e800*/  IMAD R3, R9, 0x40, R32 ;  /* 0x0000004009037824 */ /* 0x020fe200078e0220 */
[----:B------:R-:W-:Y:S01]  /*e810*/  LOP3.LUT R11, R37, 0x2, RZ, 0xfc, !PT ;  /* 0x00000002250b7812 */ /* 0x000fe200078efcff */
[----:B------:R-:W-:Y:S02]  /*e820*/  ULDC UR4, c[0x0][0x430] ;  /* 0x00010c0000047ab9 */ /* 0x000fe40000000800 */
[----:B---3--:R-:W-:-:S04]  /*e830*/  IMAD.IADD R8, R24, 0x1, R3 ;  /* 0x0000000118087824 */ /* 0x008fc800078e0203 */
[----:B------:R-:W-:-:S04]  /*e840*/  IMAD.MOV.U32 R10, RZ, RZ, R8 ;  /* 0x000000ffff0a7224 */ /* 0x000fc800078e0008 */
[----:B------:R-:W2:Y:S01]  /*e850*/  @!P0 LDC.64 R4, c[0x0][0x428] ;  /* 0x00010a00ff048b82 */ /* 0x000ea20000000a00 */
[----:B-1----:R-:W-:-:S13]  /*e860*/  ISETP.NE.AND P1, PT, R2, 0x1, PT ;  /* 0x000000010200780c */ /* 0x002fda0003f25270 */
[----:B------:R-:W1:Y:S08]  /*e870*/  @P1 LDC R7, c[0x0][0x434] ;  /* 0x00010d00ff071b82 */ /* 0x000e700000000800 */
[----:B------:R-:W3:Y:S01]  /*e880*/  @P1 LDC R2, c[0x0][0x438] ;  /* 0x00010e00ff021b82 */ /* 0x000ee20000000800 */
[----:B-1----:R-:W-:-:S07]  /*e890*/  @P1 IMAD.HI.U32 R3, R8, R7, RZ ;  /* 0x0000000708031227 */ /* 0x002fce00078e00ff */
[----:B------:R-:W1:Y:S01]  /*e8a0*/  @!P0 LDC.64 R6, c[0x0][0x418] ;  /* 0x00010600ff068b82 */ /* 0x000e620000000a00 */
[----:B---3--:R-:W-:Y:S01]  /*e8b0*/  @P1 SHF.R.U32.HI R10, RZ, R2, R3 ;  /* 0x00000002ff0a1219 */ /* 0x008fe20000011603 */
[----:B--2---:R-:W-:-:S03]  /*e8c0*/  @!P0 IMAD R2, R33, R4, RZ ;  /* 0x0000000421028224 */ /* 0x004fc600078e02ff */
[----:B------:R-:W-:Y:S01]  /*e8d0*/  @!P0 SHF.R.S32.HI R3, RZ, 0x1f, R10 ;  /* 0x0000001fff038819 */ /* 0x000fe2000001140a */
[----:B------:R-:W-:Y:S02]  /*e8e0*/  @!P0 IMAD R5, R28, R5, R2 ;  /* 0x000000051c058224 */ /* 0x000fe400078e0202 */
[----:B------:R-:W-:-:S04]  /*e8f0*/  @!P0 IMAD.MOV.U32 R2, RZ, RZ, R10 ;  /* 0x000000ffff028224 */ /* 0x000fc800078e000a */
[----:B------:R-:W-:-:S04]  /*e900*/  @!P0 IMAD.WIDE.U32 R2, R28, R4, R2 ;  /* 0x000000041c028225 */ /* 0x000fc800078e0002 */
[----:B------:R-:W-:Y:S02]  /*e910*/  @!P0 IMAD.IADD R5, R5, 0x1, R3 ;  /* 0x0000000105058824 */ /* 0x000fe400078e0203 */
[----:B------:R-:W-:Y:S01]  /*e920*/  IMAD.MOV.U32 R4, RZ, RZ, RZ ;  /* 0x000000ffff047224 */ /* 0x000fe200078e00ff */
[----:B-1----:R-:W-:-:S04]  /*e930*/  @!P0 LEA R6, P1, R2, R6, 0x2 ;  /* 0x0000000602068211 */ /* 0x002fc800078210ff */
[----:B------:R-:W-:-:S05]  /*e940*/  @!P0 LEA.HI.X R7, R2, R7, R5, 0x2, P1 ;  /* 0x0000000702078211 */ /* 0x000fca00008f1405 */
[----:B------:R1:W5:Y:S01]  /*e950*/  @!P0 LDG.E R4, desc[UR42][R6.64] ;  /* 0x0000002a06048981 */ /* 0x000362000c1e1900 */
[----:B------:R-:W-:Y:S01]  /*e960*/  ISETP.NE.AND P2, PT, R11, 0x3, PT ;  /* 0x000000030b00780c */ /* 0x000fe20003f45270 */
[----:B------:R-:W-:-:S04]  /*e970*/  IMAD.MOV R5, RZ, RZ, -R10 ;  /* 0x000000ffff057224 */ /* 0x000fc800078e0a0a */
[----:B------:R-:W-:-:S08]  /*e980*/  IMAD R5, R5, UR4, R8 ;  /* 0x0000000405057c24 */ /* 0x000fd0000f8e0208 */
[----:B-1----:R-:W-:Y:S05]  /*e990*/  @!P2 BRA `(.L_x_236) ;  /* 0x000000000004a947 */ /* 0x002fea0003800000 */
[----:B------:R-:W-:Y:S01]  /*e9a0*/  BPT.TRAP 0x1 ;  /* 0x000000040000795c */ /* 0x000fe20000300000 */
.L_x_236:
[----:B------:R-:W-:Y:S01]  /*e9b0*/  LEA R8, R18, UR37, 0x3 ;  /* 0x0000002512087c11 */ /* 0x000fe2000f8e18ff */
[----:B------:R-:W-:Y:S01]  /*e9c0*/  BSSY B1, `(.L_x_237) ;  /* 0x0000005000017945 */ /* 0x000fe20003800000 */
[----:B------:R-:W-:Y:S02]  /*e9d0*/  SHF.L.U32 R20, R23, 0x1f, RZ ;  /* 0x0000001f17147819 */ /* 0x000fe400000006ff */
[----:B------:R-:W-:Y:S02]  /*e9e0*/  SHF.R.S32.HI R7, RZ, 0x1f, R5 ;  /* 0x0000001fff077819 */ /* 0x000fe40000011405 */
[----:B------:R-:W1:Y:S02]  /*e9f0*/  SYNCS.PHASECHK.TRANS64.TRYWAIT P0, [R8+URZ+0x38840], R20 ;  /* 0x03884014080075a7 */ /* 0x000e64000800017f */
[----:B-1----:R-:W-:Y:S05]  /*ea00*/  @!P0 BRA `(.L_x_238) ;  /* 0x0000002c00748947 */ /* 0x002fea0003800000 */
.L_x_310:
[----:B------:R-:W-:Y:S05]  /*ea10*/  BSYNC B1 ;  /* 0x0000000000017941 */ /* 0x000fea0003800000 */
.L_x_237:
[----:B------:R-:W-:Y:S01]  /*ea20*/  ULDC.64 UR4, c[0x0][0x300] ;  /* 0x0000c00000047ab9 */ /* 0x000fe20000000a00 */
[----:B-----5:R-:W-:Y:S01]  /*ea30*/  SHF.R.S32.HI R10, RZ, 0x1f, R4 ;  /* 0x0000001fff0a7819 */ /* 0x020fe20000011404 */
[----:B------:R-:W-:Y:S01]  /*ea40*/  IMAD R6, R7, UR4, RZ ;  /* 0x0000000407067c24 */ /* 0x000fe2000f8e02ff */
[----:B------:R-:W-:Y:S01]  /*ea50*/  LOP3.LUT P1, RZ, R16, 0x1, RZ, 0xc0, !PT ;  /* 0x0000000110ff7812 */ /* 0x000fe2000782c0ff */
[----:B------:R-:W-:-:S04]  /*ea60*/  IMAD.WIDE.U32 R2, R5, UR4, RZ ;  /* 0x0000000405027c25 */ /* 0x000fc8000f8e00ff */
[----:B------:R-:W-:Y:S01]  /*ea70*/  IMAD R6, R5, UR5, R6 ;  /* 0x0000000505067c24 */ /* 0x000fe2000f8e0206 */
        /* <DEDUP_REMOVED lines=14> */
[----:B------:R-:W-:Y:S02]  /*eb60*/  LEA.HI.X R27, R2, UR5, R6, 0x1, P0 ;  /* 0x00000005021b7c11 */ /* 0x000fe400080f0c06 */
[----:B------:R-:W-:Y:S01]  /*eb70*/  LEA R6, R18, R29, 0xc ;  /* 0x0000001d12067211 */ /* 0x000fe200078e60ff */
[----:B------:R-:W-:Y:S06]  /*eb80*/  BRA.DIV UR4, `(.L_x_239) ;  /* 0x0000002e04287947 */ /* 0x000fec000b800000 */
[----:B------:R-:W2:Y:S01]  /*eb90*/  SHFL.IDX PT, R2, R21, RZ, 0x181f ;  /* 0x00181fff15027589 */ /* 0x000ea200000e0000 */
[----:B------:R-:W-:-:S03]  /*eba0*/  LEA R25, R6, UR37, 0x1 ;  /* 0x0000002506197c11 */ /* 0x000fc6000f8e08ff */
[----:B------:R-:W3:Y:S01]  /*ebb0*/  SHFL.IDX PT, R3, R27, RZ, 0x181f ;  /* 0x00181fff1b037589 */ /* 0x000ee200000e0000 */
[----:B--2---:R-:W-:-:S05]  /*ebc0*/  IADD3 R2, P0, R2, R0, RZ ;  /* 0x0000000002027210 */ /* 0x004fca0007f1e0ff */
[----:B---3--:R-:W-:-:S05]  /*ebd0*/  IMAD.X R3, RZ, RZ, R3, P0 ;  /* 0x000000ffff037224 */ /* 0x008fca00000e0603 */
[----:B------:R-:W-:Y:S01]  /*ebe0*/  @!PT LDS RZ, [RZ] ;  /* 0x00000000fffff984 */ /* 0x000fe20000000800 */
[----:B------:R2:W-:Y:S04]  /*ebf0*/  LDGSTS.E.BYPASS.LTC128B.128 [R25+0x22400], desc[UR42][R2.64], !P1 ;  /* 0x2240000002197fae */ /* 0x0005e8000c901d6a */
[----:B--2---:R-:W2:Y:S04]  /*ec00*/  SHFL.IDX PT, R2, R21, 0x1, 0x181f ;  /* 0x00381f0015027f89 */ /* 0x004ea800000e0000 */
[----:B------:R-:W3:Y:S01]  /*ec10*/  SHFL.IDX PT, R3, R27, 0x1, 0x181f ;  /* 0x00381f001b037f89 */ /* 0x000ee200000e0000 */
[----:B--2---:R-:W-:-:S05]  /*ec20*/  IADD3 R2, P0, R2, R0, RZ ;  /* 0x0000000002027210 */ /* 0x004fca0007f1e0ff */
[----:B---3--:R-:W-:-:S05]  /*ec30*/  IMAD.X R3, RZ, RZ, R3, P0 ;  /* 0x000000ffff037224 */ /* 0x008fca00000e0603 */
[----:B------:R2:W-:Y:S04]  /*ec40*/  LDGSTS.E.BYPASS.LTC128B.128 [R25+0x22c00], desc[UR42][R2.64], !P1 ;  /* 0x22c0000002197fae */ /* 0x0005e8000c901d6a */
[----:B--2---:R-:W2:Y:S04]  /*ec50*/  SHFL.IDX PT, R2, R21, 0x2, 0x181f ;  /* 0x00581f0015027f89 */ /* 0x004ea800000e0000 */
[----:B------:R-:W3:Y:S04]  /*ec60*/  SHFL.IDX PT, R3, R27, 0x2, 0x181f ;  /* 0x00581f001b037f89 */ /* 0x000ee800000e0000 */
[----:B------:R-:W4:Y:S01]  /*ec70*/  SHFL.IDX PT, R27, R27, 0x3, 0x181f ;  /* 0x00781f001b1b7f89 */ /* 0x000f2200000e0000 */
[----:B--2---:R-:W-:-:S05]  /*ec80*/  IADD3 R2, P0, R2, R0, RZ ;  /* 0x0000000002027210 */ /* 0x004fca0007f1e0ff */
[----:B---3--:R-:W-:-:S05]  /*ec90*/  IMAD.X R3, RZ, RZ, R3, P0 ;  /* 0x000000ffff037224 */ /* 0x008fca00000e0603 */
[----:B------:R2:W-:Y:S04]  /*eca0*/  LDGSTS.E.BYPASS.LTC128B.128 [R25+0x23400], desc[UR42][R2.64], !P1 ;  /* 0x2340000002197fae */ /* 0x0005e8000c901d6a */
[----:B--2-4-:R2:W3:Y:S02]  /*ecb0*/  SHFL.IDX PT, R2, R21, 0x3, 0x181f ;  /* 0x00781f0015027f89 */ /* 0x0144e400000e0000 */
.L_x_320:
[----:B---3--:R-:W-:-:S05]  /*ecc0*/  IADD3 R2, P0, R2, R0, RZ ;  /* 0x0000000002027210 */ /* 0x008fca0007f1e0ff */
[----:B------:R-:W-:Y:S01]  /*ecd0*/  IMAD.X R3, RZ, RZ, R27, P0 ;  /* 0x000000ffff037224 */ /* 0x000fe200000e061b */
[----:B------:R-:W-:-:S04]  /*ece0*/  PLOP3.LUT P0, PT, PT, PT, PT, 0x80, 0x0 ;  /* 0x000000000000781c */ /* 0x000fc80003f0f070 */
[----:B------:R-:W-:Y:S01]  /*ecf0*/  @!PT LDS RZ, [RZ] ;  /* 0x00000000fffff984 */ /* 0x000fe20000000800 */
[----:B------:R-:W-:Y:S01]  /*ed00*/  @!PT LDS RZ, [RZ] ;  /* 0x00000000fffff984 */ /* 0x000fe20000000800 */
[----:B------:R-:W-:Y:S01]  /*ed10*/  @!PT LDS RZ, [RZ] ;  /* 0x00000000fffff984 */ /* 0x000fe20000000800 */
[----:B------:R3:W-:Y:S01]  /*ed20*/  LDGSTS.E.BYPASS.LTC128B.128 [R25+0x23c00], desc[UR42][R2.64], !P1 ;  /* 0x23c0000002197fae */ /* 0x0007e2000c901d6a */
[----:B------:R-:W-:-:S08]  /*ed30*/  NOP ;  /* 0x0000000000007918 */ /* 0x000fd00000000000 */
.L_x_240:
[----:B------:R-:W-:Y:S02]  /*ed40*/  PLOP3.LUT P1, PT, P1, P0, PT, 0xa2, 0x0 ;  /* 0x000000000000781c */ /* 0x000fe40000f21472 */
[----:B------:R-:W-:-:S08]  /*ed50*/  @P0 R2UR P1, UR4, R8 ;  /* 0x00000000080402ca */ /* 0x000fd00000020000 */
[----:B------:R-:W-:-:S05]  /*ed60*/  @P0 PLOP3.LUT P0, PT, P1, PT, PT, 0x80, 0x0 ;  /* 0x000000000000081c */ /* 0x000fca0000f0f070 */
[----:B------:R-:W-:Y:S01]  /*ed70*/  @!P1 SYNCS.ARRIVE.TRANS64.RED.A0T1 RZ, [UR4+0x38830], RZ ;  /* 0x038830ffffff99a7 */ /* 0x000fe20008200404 */
[----:B------:R-:W-:Y:S07]  /*ed80*/  @!P1 ARRIVES.LDGSTSBAR.64.TRANSCNT [UR4+0x38830] ;  /* 0x03883000ff0099b0 */ /* 0x000fee0008000a84 */
[----:B------:R-:W-:Y:S05]  /*ed90*/  @P0 BRA.U.ANY `(.L_x_240) ;  /* 0xfffffffd00e80947 */ /* 0x000fea000393ffff */
[----:B------:R-:W-:Y:S01]  /*eda0*/  NOP ;  /* 0x0000000000007918 */ /* 0x000fe20000000000 */
[----:B---3--:R-:W-:-:S04]  /*edb0*/  LOP3.LUT R2, R37, 0x2, RZ, 0xfc, !PT ;  /* 0x0000000225027812 */ /* 0x008fc800078efcff */
[----:B------:R-:W-:-:S13]  /*edc0*/  ISETP.NE.AND P2, PT, R2, 0x3, PT ;  /* 0x000000030200780c */ /* 0x000fda0003f45270 */
[----:B------:R-:W-:Y:S05]  /*edd0*/  @!P2 BRA `(.L_x_241) ;  /* 0x000000000004a947 */ /* 0x000fea0003800000 */
[----:B------:R-:W-:Y:S01]  /*ede0*/  BPT.TRAP 0x1 ;  /* 0x000000040000795c */ /* 0x000fe20000300000 */
.L_x_241:
[----:B------:R3:W-:Y:S01]  /*edf0*/  SYNCS.ARRIVE.TRANS64.A1T0 RZ, [R8+URZ+0x38830], RZ ;  /* 0x038830ff08ff79a7 */ /* 0x0007e2000810003f */
[----:B------:R-:W-:Y:S05]  /*ee00*/  @!P2 BRA `(.L_x_242) ;  /* 0x000000000004a947 */ /* 0x000fea0003800000 */
[----:B------:R-:W-:Y:S01]  /*ee10*/  BPT.TRAP 0x1 ;  /* 0x000000040000795c */ /* 0x000fe20000300000 */
.L_x_242:
[----:B------:R-:W4:Y:S01]  /*ee20*/  SYNCS.PHASECHK.TRANS64.TRYWAIT P0, [R8+URZ+0x38860], R20 ;  /* 0x03886014080075a7 */ /* 0x000f22000800017f */
[----:B------:R-:W-:Y:S04]  /*ee30*/  BSSY B1, `(.L_x_243) ;  /* 0x0000002000017945 */ /* 0x000fe80003800000 */
[----:B----4-:R-:W-:Y:S05]  /*ee40*/  @!P0 BRA `(.L_x_244) ;  /* 0x0000002c00948947 */ /* 0x010fea0003800000 */
.L_x_321:
[----:B------:R-:W-:Y:S05]  /*ee50*/  BSYNC B1 ;  /* 0x0000000000017941 */ /* 0x000fea0003800000 */
.L_x_243:
[----:B------:R-:W-:Y:S01]  /*ee60*/  ULDC.64 UR4, c[0x0][0x328] ;  /* 0x0000ca0000047ab9 */ /* 0x000fe20000000a00 */
[C---:B------:R-:W-:Y:S01]  /*ee70*/  LOP3.LUT P5, RZ, R16.reuse, 0x8, RZ, 0xc0, !PT ;  /* 0x0000000810ff7812 */ /* 0x040fe200078ac0ff */
[----:B------:R-:W-:Y:S01]  /*ee80*/  IMAD R2, R7, UR4, RZ ;  /* 0x0000000407027c24 */ /* 0x000fe2000f8e02ff */
[----:B------:R-:W-:Y:S01]  /*ee90*/  LOP3.LUT P4, RZ, R16, 0x4, RZ, 0xc0, !PT ;  /* 0x0000000410ff7812 */ /* 0x000fe2000788c0ff */
[----:B--2---:R-:W-:Y:S01]  /*eea0*/  IMAD R21, R18, 0x7000, R6 ;  /* 0x0000700012157824 */ /* 0x004fe200078e0206 */
        /* <DEDUP_REMOVED lines=17> */
[----:B-1--4-:R-:W-:Y:S01]  /*efc0*/  LEA.HI.X R20, R2, UR5, R3, 0x1, P0 ;  /* 0x0000000502147c11 */ /* 0x012fe200080f0c03 */
[----:B------:R-:W-:Y:S08]  /*efd0*/  BRA.DIV UR4, `(.L_x_245) ;  /* 0x0000002e04447947 */ /* 0x000ff0000b800000 */
[----:B------:R-:W1:Y:S01]  /*efe0*/  SHFL.IDX PT, R14, R10, RZ, 0x181f ;  /* 0x00181fff0a0e7589 */ /* 0x000e6200000e0000 */
[C---:B------:R-:W-:Y:S02]  /*eff0*/  LOP3.LUT P1, RZ, R16.reuse, 0x200, RZ, 0xc0, !PT ;  /* 0x0000020010ff7812 */ /* 0x040fe4000782c0ff */
[C---:B------:R-:W-:Y:S01]  /*f000*/  LOP3.LUT P2, RZ, R16.reuse, 0x20, RZ, 0xc0, !PT ;  /* 0x0000002010ff7812 */ /* 0x040fe2000784c0ff */
[----:B------:R-:W2:Y:S01]  /*f010*/  SHFL.IDX PT, R3, R20, RZ, 0x181f ;  /* 0x00181fff14037589 */ /* 0x000ea200000e0000 */
[----:B------:R-:W-:Y:S02]  /*f020*/  LOP3.LUT P6, RZ, R16, 0x10, RZ, 0xc0, !PT ;  /* 0x0000001010ff7812 */ /* 0x000fe400078cc0ff */
[----:B------:R-:W-:Y:S01]  /*f030*/  LEA R21, R21, UR37, 0x1 ;  /* 0x0000002515157c11 */ /* 0x000fe2000f8e08ff */
[----:B------:R-:W4:Y:S01]  /*f040*/  SHFL.IDX PT, R2, R10, 0x1, 0x181f ;  /* 0x00381f000a027f89 */ /* 0x000f2200000e0000 */
[----:B------:R-:W-:-:S09]  /*f050*/  LOP3.LUT R17, R17, 0xf7ffffff, RZ, 0xc0, !PT ;  /* 0xf7ffffff11117812 */ /* 0x000fd200078ec0ff */
[----:B------:R-:W-:Y:S02]  /*f060*/  @P6 LOP3.LUT R17, R17, 0x8000000, RZ, 0xfc, !PT ;  /* 0x0800000011116812 */ /* 0x000fe400078efcff */
[-C--:B-1----:R-:W-:Y:S02]  /*f070*/  IADD3 R4, P0, R14, R0.reuse, RZ ;  /* 0x000000000e047210 */ /* 0x082fe40007f1e0ff */
[----:B------:R-:W1:Y:S03]  /*f080*/  SHFL.IDX PT, R14, R10, 0x2, 0x181f ;  /* 0x00581f000a0e7f89 */ /* 0x000e6600000e0000 */
[----:B--2---:R-:W-:Y:S02]  /*f090*/  IMAD.X R5, RZ, RZ, R3, P0 ;  /* 0x000000ffff057224 */ /* 0x004fe400000e0603 */
[----:B------:R-:W2:Y:S01]  /*f0a0*/  SHFL.IDX PT, R3, R20, 0x1, 0x181f ;  /* 0x00381f0014037f89 */ /* 0x000ea200000e0000 */
[----:B----4-:R-:W-:-:S03]  /*f0b0*/  IADD3 R6, P0, R2, R0, RZ ;  /* 0x0000000002067210 */ /* 0x010fc60007f1e0ff */
[----:B------:R4:W-:Y:S01]  /*f0c0*/  LDGSTS.E.BYPASS.LTC128B.128 [R21+0x400], desc[UR42][R4.64], !P1 ;  /* 0x0040000004157fae */ /* 0x0009e2000c901d6a */
[----:B------:R-:W-:-:S03]  /*f0d0*/  ISETP.NE.U32.AND P1, PT, R30, RZ, PT ;  /* 0x000000ff1e00720c */ /* 0x000fc60003f25070 */
[----:B------:R4:W-:Y:S04]  /*f0e0*/  LDGSTS.E.BYPASS.LTC128B.128 [R21+0x2400], desc[UR42][R4.64+0x80], !P2 ;  /* 0x0240008004157fae */ /* 0x0009e8000d101d6a */
[----:B------:R4:W-:Y:S01]  /*f0f0*/  LDGSTS.E.BYPASS.LTC128B.128 [R21+0x4400], desc[UR42][R4.64+0x100], !P6 ;  /* 0x0440010004157fae */ /* 0x0009e2000f101d6a */
[----:B------:R-:W-:-:S03]  /*f100*/  LOP3.LUT P6, RZ, R16, 0x200, RZ, 0xc0, !PT ;  /* 0x0000020010ff7812 */ /* 0x000fc600078cc0ff */
[----:B------:R4:W-:Y:S01]  /*f110*/  LDGSTS.E.BYPASS.LTC128B.128 [R21+0x6400], desc[UR42][R4.64+0x180], !P5 ;  /* 0x0640018004157fae */ /* 0x0009e2000e901d6a */
[----:B-1----:R-:W-:-:S03]  /*f120*/  IADD3 R2, P2, R14, R0, RZ ;  /* 0x000000000e027210 */ /* 0x002fc60007f5e0ff */
[----:B------:R4:W-:Y:S01]  /*f130*/  LDGSTS.E.BYPASS.LTC128B.128 [R21+0x8400], desc[UR42][R4.64+0x200], !P4 ;  /* 0x0840020004157fae */ /* 0x0009e2000e101d6a */
[----:B--2---:R-:W-:Y:S01]  /*f140*/  IMAD.X R7, RZ, RZ, R3, P0 ;  /* 0x000000ffff077224 */ /* 0x004fe200000e0603 */
[----:B------:R-:W-:Y:S02]  /*f150*/  ISETP.NE.U32.AND P0, PT, R31, RZ, PT ;  /* 0x000000ff1f00720c */ /* 0x000fe40003f05070 */
[----:B------:R-:W1:Y:S04]  /*f160*/  SHFL.IDX PT, R3, R20, 0x2, 0x181f ;  /* 0x00581f0014037f89 */ /* 0x000e6800000e0000 */
[----:B------:R4:W-:Y:S04]  /*f170*/  LDGSTS.E.BYPASS.LTC128B.128 [R21+0xa400], desc[UR42][R4.64+0x280], !P3 ;  /* 0x0a40028004157fae */ /* 0x0009e8000d901d6a */
[----:B------:R4:W2:Y:S04]  /*f180*/  SHFL.IDX PT, R14, R10, 0x3, 0x181f ;  /* 0x00781f000a0e7f89 */ /* 0x0008a800000e0000 */
[----:B------:R4:W-:Y:S04]  /*f190*/  LDGSTS.E.BYPASS.LTC128B.128 [R21+0xc400], desc[UR42][R4.64+0x300], P0 ;  /* 0x0c40030004157fae */ /* 0x0009e80008101d6a */
[----:B------:R4:W-:Y:S04]  /*f1a0*/  LDGSTS.E.BYPASS.LTC128B.128 [R21+0xe400], desc[UR42][R4.64+0x380], P1 ;  /* 0x0e40038004157fae */ /* 0x0009e80008901d6a */
[----:B------:R4:W-:Y:S01]  /*f1b0*/  LDGSTS.E.BYPASS.LTC128B.128 [R21+0xc00], desc[UR42][R6.64], !P6 ;  /* 0x00c0000006157fae */ /* 0x0009e2000f101d6a */
[----:B------:R-:W-:-:S02]  /*f1c0*/  LOP3.LUT P6, RZ, R17, 0x8000000, RZ, 0xc0, !PT ;  /* 0x0800000011ff7812 */ /* 0x000fc400078cc0ff */
[----:B------:R-:W-:Y:S01]  /*f1d0*/  LOP3.LUT R17, R17, 0xfbffffff, RZ, 0xc0, !PT ;  /* 0xfbffffff11117812 */ /* 0x000fe200078ec0ff */
[----:B-1----:R-:W-:Y:S01]  /*f1e0*/  IMAD.X R3, RZ, RZ, R3, P2 ;  /* 0x000000ffff037224 */ /* 0x002fe200010e0603 */
[----:B------:R-:W-:Y:S01]  /*f1f0*/  LOP3.LUT P2, RZ, R16, 0x20, RZ, 0xc0, !PT ;  /* 0x0000002010ff7812 */ /* 0x000fe2000784c0ff */
[----:B------:R-:W1:-:S12]  /*f200*/  SHFL.IDX PT, R20, R20, 0x3, 0x181f ;  /* 0x00781f0014147f89 */ /* 0x000e5800000e0000 */
[----:B------:R4:W-:Y:S01]  /*f210*/  LDGSTS.E.BYPASS.LTC128B.128 [R21+0x2c00], desc[UR42][R6.64+0x80], !P2 ;  /* 0x02c0008006157fae */ /* 0x0009e2000d101d6a */
[----:B------:R-:W-:Y:S02]  /*f220*/  @P2 LOP3.LUT R17, R17, 0x4000000, RZ, 0xfc, !PT ;  /* 0x0400000011112812 */ /* 0x000fe400078efcff */
[----:B------:R-:W-:Y:S01]  /*f230*/  LOP3.LUT P2, RZ, R16, 0x200, RZ, 0xc0, !PT ;  /* 0x0000020010ff7812 */ /* 0x000fe2000784c0ff */
[----:B------:R4:W-:Y:S04]  /*f240*/  LDGSTS.E.BYPASS.LTC128B.128 [R21+0x4c00], desc[UR42][R6.64+0x100], !P6 ;  /* 0x04c0010006157fae */ /* 0x0009e8000f101d6a */
[----:B------:R4:W-:Y:S04]  /*f250*/  LDGSTS.E.BYPASS.LTC128B.128 [R21+0x6c00], desc[UR42][R6.64+0x180], !P5 ;  /* 0x06c0018006157fae */ /* 0x0009e8000e901d6a */
[----:B------:R4:W-:Y:S04]  /*f260*/  LDGSTS.E.BYPASS.LTC128B.128 [R21+0x8c00], desc[UR42][R6.64+0x200], !P4 ;  /* 0x08c0020006157fae */ /* 0x0009e8000e101d6a */
[----:B------:R4:W-:Y:S04]  /*f270*/  LDGSTS.E.BYPASS.LTC128B.128 [R21+0xac00], desc[UR42][R6.64+0x280], !P3 ;  /* 0x0ac0028006157fae */ /* 0x0009e8000d901d6a */
[----:B------:R4:W-:Y:S04]  /*f280*/  LDGSTS.E.BYPASS.LTC128B.128 [R21+0xcc00], desc[UR42][R6.64+0x300], P0 ;  /* 0x0cc0030006157fae */ /* 0x0009e80008101d6a */
[----:B------:R4:W-:Y:S04]  /*f290*/  LDGSTS.E.BYPASS.LTC128B.128 [R21+0xec00], desc[UR42][R6.64+0x380], P1 ;  /* 0x0ec0038006157fae */ /* 0x0009e80008901d6a */
[----:B------:R4:W-:Y:S01]  /*f2a0*/  LDGSTS.E.BYPASS.LTC128B.128 [R21+0x1400], desc[UR42][R2.64], !P2 ;  /* 0x0140000002157fae */ /* 0x0009e2000d101d6a */
[----:B------:R-:W-:-:S13]  /*f2b0*/  LOP3.LUT P2, RZ, R17, 0x4000000, RZ, 0xc0, !PT ;  /* 0x0400000011ff7812 */ /* 0x000fda000784c0ff */
[----:B------:R4:W-:Y:S04]  /*f2c0*/  LDGSTS.E.BYPASS.LTC128B.128 [R21+0x3400], desc[UR42][R2.64+0x80], !P2 ;  /* 0x0340008002157fae */ /* 0x0009e8000d101d6a */
[----:B------:R4:W-:Y:S04]  /*f2d0*/  LDGSTS.E.BYPASS.LTC128B.128 [R21+0x5400], desc[UR42][R2.64+0x100], !P6 ;  /* 0x0540010002157fae */ /* 0x0009e8000f101d6a */
[----:B------:R4:W-:Y:S04]  /*f2e0*/  LDGSTS.E.BYPASS.LTC128B.128 [R21+0x7400], desc[UR42][R2.64+0x180], !P5 ;  /* 0x0740018002157fae */ /* 0x0009e8000e901d6a */
[----:B------:R4:W-:Y:S04]  /*f2f0*/  LDGSTS.E.BYPASS.LTC128B.128 [R21+0x9400], desc[UR42][R2.64+0x200], !P4 ;  /* 0x0940020002157fae */ /* 0x0009e8000e101d6a */
[----:B------:R4:W-:Y:S04]  /*f300*/  LDGSTS.E.BYPASS.LTC128B.128 [R21+0xb400], desc[UR42][R2.64+0x280], !P3 ;  /* 0x0b40028002157fae */ /* 0x0009e8000d901d6a */
[----:B------:R4:W-:Y:S04]  /*f310*/  LDGSTS.E.BYPASS.LTC128B.128 [R21+0xd400], desc[UR42][R2.64+0x300], P0 ;  /* 0x0d40030002157fae */ /* 0x0009e80008101d6a */
[----:B-12---:R4:W-:Y:S02]  /*f320*/  LDGSTS.E.BYPASS.LTC128B.128 [R21+0xf400], desc[UR42][R2.64+0x380], P1 ;  /* 0x0f40038002157fae */ /* 0x0069e40008901d6a */
.L_x_331:
[----:B----4-:R-:W-:Y:S02]  /*f330*/  P2R R4, PR, RZ, 0x2 ;  /* 0x00000002ff047803 */ /* 0x010fe40000000000 */
        /* <DEDUP_REMOVED lines=19> */
.L_x_246:
[----:B------:R-:W-:Y:S02]  /*f470*/  PLOP3.LUT P1, PT, P1, P0, PT, 0xa2, 0x0 ;  /* 0x000000000000781c */ /* 0x000fe40000f21472 */
[----:B------:R-:W-:-:S08]  /*f480*/  @P0 R2UR P1, UR4, R8 ;  /* 0x00000000080402ca */ /* 0x000fd00000020000 */
[----:B------:R-:W-:-:S05]  /*f490*/  @P0 PLOP3.LUT P0, PT, P1, PT, PT, 0x80, 0x0 ;  /* 0x000000000000081c */ /* 0x000fca0000f0f070 */
[----:B------:R-:W-:Y:S01]  /*f4a0*/  @!P1 SYNCS.ARRIVE.TRANS64.RED.A0T1 RZ, [UR4+0x38850], RZ ;  /* 0x038850ffffff99a7 */ /* 0x000fe20008200404 */
[----:B------:R-:W-:Y:S07]  /*f4b0*/  @!P1 ARRIVES.LDGSTSBAR.64.TRANSCNT [UR4+0x38850] ;  /* 0x03885000ff0099b0 */ /* 0x000fee0008000a84 */
[----:B------:R-:W-:Y:S05]  /*f4c0*/  @P0 BRA.U.ANY `(.L_x_246) ;  /* 0xfffffffd00e80947 */ /* 0x000fea000393ffff */
[----:B------:R-:W-:Y:S01]  /*f4d0*/  NOP ;  /* 0x0000000000007918 */ /* 0x000fe20000000000 */
[----:B-1----:R-:W-:-:S04]  /*f4e0*/  LOP3.LUT R2, R37, 0x2, RZ, 0xfc, !PT ;  /* 0x0000000225027812 */ /* 0x002fc800078efcff */
[----:B------:R-:W-:-:S13]  /*f4f0*/  ISETP.NE.AND P2, PT, R2, 0x3, PT ;  /* 0x000000030200780c */ /* 0x000fda0003f45270 */
[----:B------:R-:W-:Y:S05]  /*f500*/  @!P2 BRA `(.L_x_247) ;  /* 0x000000000004a947 */ /* 0x000fea0003800000 */
[----:B------:R-:W-:Y:S01]  /*f510*/  BPT.TRAP 0x1 ;  /* 0x000000040000795c */ /* 0x000fe20000300000 */
.L_x_247:
[----:B------:R-:W-:Y:S01]  /*f520*/  IADD3 R18, R18, 0x1, RZ ;  /* 0x0000000112127810 */ /* 0x000fe20007ffe0ff */
[----:B------:R1:W-:Y:S03]  /*f530*/  SYNCS.ARRIVE.TRANS64.A1T0 RZ, [R8+URZ+0x38850], RZ ;  /* 0x038850ff08ff79a7 */ /* 0x0003e6000810003f */
[----:B------:R-:W-:-:S04]  /*f540*/  ISETP.NE.AND P0, PT, R18, 0x2, PT ;  /* 0x000000021200780c */ /* 0x000fc80003f05270 */
[----:B------:R-:W-:Y:S02]  /*f550*/  SEL R18, R18, RZ, P0 ;  /* 0x000000ff12127207 */ /* 0x000fe40000000000 */
[----:B------:R-:W-:Y:S02]  /*f560*/  SEL R2, RZ, 0x1, P0 ;  /* 0x00000001ff027807 */ /* 0x000fe40000000000 */
[----:B------:R-:W-:Y:S02]  /*f570*/  ISETP.GT.AND P0, PT, R9, RZ, PT ;  /* 0x000000ff0900720c */ /* 0x000fe40003f04270 */
[----:B------:R-:W-:Y:S01]  /*f580*/  LOP3.LUT R23, R23, R2, RZ, 0x3c, !PT ;  /* 0x0000000217177212 */ /* 0x000fe200078e3cff */
[----:B------:R-:W-:-:S04]  /*f590*/  VIADD R2, R9, 0xffffffff ;  /* 0xffffffff09027836 */ /* 0x000fc80000000000 */
[----:B------:R-:W-:-:S06]  /*f5a0*/  IMAD.MOV.U32 R9, RZ, RZ, R2 ;  /* 0x000000ffff097224 */ /* 0x000fcc00078e0002 */
[----:B-1----:R-:W-:Y:S05]  /*f5b0*/  @P0 BRA `(.L_x_248) ;  /* 0xfffffff000880947 */ /* 0x002fea000383ffff */
[----:B------:R-:W-:Y:S05]  /*f5c0*/  BSYNC B0 ;  /* 0x0000000000007941 */ /* 0x000fea0003800000 */
.L_x_235:
[----:B------:R-:W2:Y:S01]  /*f5d0*/  LDL.LU R2, [R1+0xc] ;  /* 0x00000c0001027983 */ /* 0x000ea20000300800 */
[----:B------:R-:W-:-:S03]  /*f5e0*/  ULDC UR4, c[0x0][0xd34] ;  /* 0x00034d0000047ab9 */ /* 0x000fc60000000800 */
[----:B------:R-:W4:Y:S01]  /*f5f0*/  LDL.LU R0, [R1+0x1c] ;  /* 0x00001c0001007983 */ /* 0x000f220000300800 */
[----:B--2---:R-:W-:Y:S02]  /*f600*/  VIADD R2, R2, UR38 ;  /* 0x0000002602027c36 */ /* 0x004fe40008000000 */
[----:B----4-:R-:W-:-:S03]  /*f610*/  VIADD R0, R0, 0x1 ;  /* 0x0000000100007836 */ /* 0x010fc60000000000 */
[----:B------:R1:W-:Y:S01]  /*f620*/  STL [R1+0xc], R2 ;  /* 0x00000c0201007387 */ /* 0x0003e20000100800 */
[----:B------:R-:W-:-:S03]  /*f630*/  ISETP.GE.AND P0, PT, R2, UR4, PT ;  /* 0x0000000402007c0c */ /* 0x000fc6000bf06270 */
[----:B------:R1:W-:Y:S10]  /*f640*/  STL [R1+0x1c], R0 ;  /* 0x00001c0001007387 */ /* 0x0003f40000100800 */
[----:B-1----:R-:W-:Y:S05]  /*f650*/  @!P0 BRA `(.L_x_249) ;  /* 0xffffffc4007c8947 */ /* 0x002fea000383ffff */
[----:B------:R-:W-:-:S07]  /*f660*/  LOP3.LUT R0, R0, 0x1, RZ, 0xc, !PT ;  /* 0x0000000100007812 */ /* 0x000fce00078e0cff */
.L_x_212:
[----:B------:R-:W1:Y:S01]  /*f670*/  S2R R3, SR_CgaCtaId ;  /* 0x0000000000037919 */ /* 0x000e620000008800 */
[----:B------:R-:W-:Y:S01]  /*f680*/  MOV R2, 0x400 ;  /* 0x0000040000027802 */ /* 0x000fe20000000f00 */
[----:B------:R-:W-:Y:S01]  /*f690*/  BSSY B0, `(.L_x_250) ;  /* 0x0000005000007945 */ /* 0x000fe20003800000 */
[----:B------:R-:W-:Y:S02]  /*f6a0*/  SHF.L.U32 R0, R0, 0x1f, RZ ;  /* 0x0000001f00007819 */ /* 0x000fe400000006ff */
[----:B-1----:R-:W-:-:S04]  /*f6b0*/  LEA R5, R3, R2, 0x18 ;  /* 0x0000000203057211 */ /* 0x002fc800078ec0ff */
[----:B------:R-:W1:Y:S02]  /*f6c0*/  SYNCS.PHASECHK.TRANS64.TRYWAIT P0, [R5+URZ+0x38820], R0 ;  /* 0x03882000050075a7 */ /* 0x000e64000800017f */
[----:B-1----:R-:W-:Y:S05]  /*f6d0*/  @!P0 BRA `(.L_x_251) ;  /* 0x0000002c00488947 */ /* 0x002fea0003800000 */
.L_x_332:
[----:B------:R-:W-:Y:S05]  /*f6e0*/  BSYNC B0 ;  /* 0x0000000000007941 */ /* 0x000fea0003800000 */
.L_x_250:
[----:B------:R-:W-:-:S03]  /*f6f0*/  UMOV UR4, 0xffffffff ;  /* 0xffffffff00047882 */ /* 0x000fc60000000000 */
[----:B------:R-:W-:Y:S05]  /*f700*/  BRA.DIV UR4, `(.L_x_252) ;  /* 0x0000002e04507947 */ /* 0x000fea000b800000 */
[----:B-1----:R-:W1:Y:S02]  /*f710*/  S2R R0, SR_TID.X ;  /* 0x0000000000007919 */ /* 0x002e640000002100 */
[----:B-1----:R-:W-:-:S04]  /*f720*/  SHF.R.U32.HI R0, RZ, 0x5, R0 ;  /* 0x00000005ff007819 */ /* 0x002fc80000011600 */
[----:B------:R-:W-:-:S05]  /*f730*/  LOP3.LUT R0, R0, 0x3, RZ, 0xc0, !PT ;  /* 0x0000000300007812 */ /* 0x000fca00078ec0ff */
[----:B------:R1:W2:Y:S02]  /*f740*/  SHFL.IDX PT, R14, R0, RZ, 0x1f ;  /* 0x00001fff000e7589 */ /* 0x0002a400000e0000 */
.L_x_335:
[----:B--2---:R-:W-:Y:S01]  /*f750*/  ISETP.NE.AND P0, PT, R14, RZ, PT ;  /* 0x000000ff0e00720c */ /* 0x004fe20003f05270 */
[----:B------:R-:W-:-:S12]  /*f760*/  BSSY B0, `(.L_x_253) ;  /* 0x0000023000007945 */ /* 0x000fd80003800000 */
[----:B------:R-:W-:Y:S05]  /*f770*/  @P0 BRA `(.L_x_254) ;  /* 0x0000000000840947 */ /* 0x000fea0003800000 */
[----:B------:R-:W-:-:S03]  /*f780*/  UMOV UR4, 0xffffffff ;  /* 0xffffffff00047882 */ /* 0x000fc60000000000 */
[----:B------:R-:W-:Y:S05]  /*f790*/  BRA.DIV UR4, `(.L_x_255) ;  /* 0x0000002e04607947 */ /* 0x000fea000b800000 */
[----:B------:R-:W-:-:S13]  /*f7a0*/  ELECT P6, URZ, PT ;  /* 0x00000000003f782f */ /* 0x000fda00038c0000 */
.L_x_338:
[----:B------:R-:W-:Y:S05]  /*f7b0*/  @!P6 BRA `(.L_x_254) ;  /* 0x000000000074e947 */ /* 0x000fea0003800000 */
[----:B------:R-:W-:-:S04]  /*f7c0*/  LOP3.LUT R37, R37, 0x2, RZ, 0xfc, !PT ;  /* 0x0000000225257812 */ /* 0x000fc800078efcff */
[----:B------:R-:W-:-:S13]  /*f7d0*/  ISETP.NE.AND P0, PT, R37, 0x3, PT ;  /* 0x000000032500780c */ /* 0x000fda0003f05270 */
[----:B------:R-:W-:Y:S05]  /*f7e0*/  @!P0 BRA `(.L_x_256) ;  /* 0x0000000000048947 */ /* 0x000fea0003800000 */
[----:B------:R-:W-:Y:S01]  /*f7f0*/  BPT.TRAP 0x1 ;  /* 0x000000040000795c */ /* 0x000fe20000300000 */
.L_x_256:
[C---:B------:R-:W-:Y:S01]  /*f800*/  IMAD R3, R18.reuse, 0x8, R5 ;  /* 0x0000000812037824 */ /* 0x040fe200078e0205 */
[----:B------:R-:W-:Y:S01]  /*f810*/  SHF.L.U32 R2, R23, 0x1f, RZ ;  /* 0x0000001f17027819 */ /* 0x000fe200000006ff */
[----:B------:R-:W-:-:S03]  /*f820*/  VIADD R18, R18, 0x1 ;  /* 0x0000000112127836 */ /* 0x000fc60000000000 */
[----:B------:R-:W2:Y:S02]  /*f830*/  SYNCS.PHASECHK.TRANS64.TRYWAIT P1, [R3+URZ+0x38840], R2 ;  /* 0x03884002030075a7 */ /* 0x000ea4000802017f */
[----:B------:R-:W-:-:S04]  /*f840*/  ISETP.NE.AND P2, PT, R18, 0x2, PT ;  /* 0x000000021200780c */ /* 0x000fc80003f45270 */
[----:B-1----:R-:W-:Y:S01]  /*f850*/  SEL R0, RZ, 0x1, P2 ;  /* 0x00000001ff007807 */ /* 0x002fe20001000000 */
[----:B--2---:R-:W-:Y:S08]  /*f860*/  @!P1 BRA `(.L_x_257) ;  /* 0x0000002c004c9947 */ /* 0x004ff00003800000 */
.L_x_339:
[----:B------:R-:W-:Y:S02]  /*f870*/  SEL R18, R18, RZ, P2 ;  /* 0x000000ff12127207 */ /* 0x000fe40001000000 */
[----:B------:R-:W-:Y:S01]  /*f880*/  LOP3.LUT R0, R23, R0, RZ, 0x3c, !PT ;  /* 0x0000000017007212 */ /* 0x000fe200078e3cff */
[----:B------:R-:W-:Y:S06]  /*f890*/  @!P0 BRA `(.L_x_258) ;  /* 0x0000000000048947 */ /* 0x000fec0003800000 */
[----:B------:R-:W-:Y:S01]  /*f8a0*/  BPT.TRAP 0x1 ;  /* 0x000000040000795c */ /* 0x000fe20000300000 */
.L_x_258:
[----:B------:R-:W-:Y:S01]  /*f8b0*/  IMAD R5, R18, 0x8, R5 ;  /* 0x0000000812057824 */ /* 0x000fe200078e0205 */
[----:B------:R-:W-:-:S04]  /*f8c0*/  SHF.L.U32 R0, R0, 0x1f, RZ ;  /* 0x0000001f00007819 */ /* 0x000fc800000006ff */
[----:B------:R-:W2:Y:S02]  /*f8d0*/  SYNCS.PHASECHK.TRANS64.TRYWAIT P1, [R5+URZ+0x38840], R0 ;  /* 0x03884000050075a7 */ /* 0x000ea4000802017f */
[----:B--2---:R-:W-:Y:S05]  /*f8e0*/  @!P1 BRA `(.L_x_259) ;  /* 0x0000002c00409947 */ /* 0x004fea0003800000 */
.L_x_340:
[----:B------:R-:W-:Y:S05]  /*f8f0*/  @!P0 BRA `(.L_x_260) ;  /* 0x0000000000048947 */ /* 0x000fea0003800000 */
[----:B------:R-:W-:Y:S01]  /*f900*/  BPT.TRAP 0x1 ;  /* 0x000000040000795c */ /* 0x000fe20000300000 */
.L_x_260:
[----:B------:R-:W4:Y:S02]  /*f910*/  SYNCS.PHASECHK.TRANS64.TRYWAIT P1, [R3+URZ+0x38860], R2 ;  /* 0x03886002030075a7 */ /* 0x000f24000802017f */
[----:B----4-:R-:W-:Y:S05]  /*f920*/  @!P1 BRA `(.L_x_261) ;  /* 0x0000002c00449947 */ /* 0x010fea0003800000 */
.L_x_341:
[----:B------:R-:W-:Y:S05]  /*f930*/  @!P0 BRA `(.L_x_262) ;  /* 0x0000000000048947 */ /* 0x000fea0003800000 */
[----:B------:R-:W-:Y:S01]  /*f940*/  BPT.TRAP 0x1 ;  /* 0x000000040000795c */ /* 0x000fe20000300000 */
.L_x_262:
[----:B------:R0:W0:Y:S02]  /*f950*/  SYNCS.PHASECHK.TRANS64.TRYWAIT P0, [R5+URZ+0x38860], R0 ;  /* 0x03886000050075a7 */ /* 0x000024000800017f */
[----:B0-----:R-:W-:Y:S05]  /*f960*/  @!P0 NANOSLEEP.SYNCS 0x989680 ;  /* 0x009896800000895d */ /* 0x001fea0003900000 */
[----:B------:R-:W0:Y:S02]  /*f970*/  @!P0 SYNCS.PHASECHK.TRANS64 P0, [R5+URZ+0x38860], R0 ;  /* 0x03886000050085a7 */ /* 0x000e24000800007f */
[----:B0-----:R-:W-:Y:S05]  /*f980*/  @!P0 BRA `(.L_x_262) ;  /* 0xfffffffc00f08947 */ /* 0x001fea000383ffff */
.L_x_254:
[----:B------:R-:W-:Y:S05]  /*f990*/  BSYNC B0 ;  /* 0x0000000000007941 */ /* 0x000fea0003800000 */
.L_x_253:
[----:B------:R-:W-:Y:S05]  /*f9a0*/  EXIT ;  /* 0x000000000000794d */ /* 0x000fea0003800000 */
.L_x_182:
[----:B0-----:R-:W-:-:S04]  /*f9b0*/  IMAD.U32 R3, RZ, RZ, UR38 ;  /* 0x00000026ff037e24 */ /* 0x001fc8000f8e00ff */
[----:B------:R0:W1:Y:S03]  /*f9c0*/  SYNCS.PHASECHK.TRANS64.TRYWAIT P1, [R3+URZ+0x38800], R4 ;  /* 0x03880004030075a7 */ /* 0x000066000802017f */
[----:B-1----:R-:W-:Y:S05]  /*f9d0*/  @!P1 NANOSLEEP.SYNCS 0x989680 ;  /* 0x009896800000995d */ /* 0x002fea0003900000 */
[----:B------:R-:W1:Y:S02]  /*f9e0*/  @!P1 SYNCS.PHASECHK.TRANS64 P1, [R3+URZ+0x38800], R4 ;  /* 0x03880004030095a7 */ /* 0x000e64000802007f */
[----:B-1----:R-:W-:Y:S05]  /*f9f0*/  @!P1 BRA `(.L_x_182) ;  /* 0xfffffffc00ec9947 */ /* 0x002fea000383ffff */
[----:B------:R-:W-:Y:S05]  /*fa00*/  BRA `(.L_x_263) ;  /* 0xffffff3000207947 */ /* 0x000fea000383ffff */
.L_x_186:
[----:B-1----:R1:W2:Y:S02]  /*fa10*/  SYNCS.PHASECHK.TRANS64.TRYWAIT P1, [R3+URZ+0x38830], R6 ;  /* 0x03883006030075a7 */ /* 0x0022a4000802017f */
[----:B--2---:R-:W-:Y:S05]  /*fa20*/  @!P1 NANOSLEEP.SYNCS 0x989680 ;  /* 0x009896800000995d */ /* 0x004fea0003900000 */
[----:B------:R-:W2:Y:S02]  /*fa30*/  @!P1 SYNCS.PHASECHK.TRANS64 P1, [R3+URZ+0x38830], R6 ;  /* 0x03883006030095a7 */ /* 0x000ea4000802007f */
[----:B--2---:R-:W-:Y:S05]  /*fa40*/  @!P1 BRA `(.L_x_186) ;  /* 0xfffffffc00f09947 */ /* 0x004fea000383ffff */
[----:B------:R-:W-:Y:S05]  /*fa50*/  BRA `(.L_x_185) ;  /* 0xffffff3000387947 */ /* 0x000fea000383ffff */
.L_x_187:
[----:B--2---:R-:W-:-:S04]  /*fa60*/  IMAD.U32 R5, RZ, RZ, UR38 ;  /* 0x00000026ff057e24 */ /* 0x004fc8000f8e00ff */
[----:B------:R2:W3:Y:S03]  /*fa70*/  SYNCS.PHASECHK.TRANS64.TRYWAIT P1, [R5+URZ+0x38810], R4 ;  /* 0x03881004050075a7 */ /* 0x0004e6000802017f */
[----:B---3--:R-:W-:Y:S05]  /*fa80*/  @!P1 NANOSLEEP.SYNCS 0x989680 ;  /* 0x009896800000995d */ /* 0x008fea0003900000 */
[----:B------:R-:W3:Y:S02]  /*fa90*/  @!P1 SYNCS.PHASECHK.TRANS64 P1, [R5+URZ+0x38810], R4 ;  /* 0x03881004050095a7 */ /* 0x000ee4000802007f */
[----:B---3--:R-:W-:Y:S05]  /*faa0*/  @!P1 BRA `(.L_x_187) ;  /* 0xfffffffc00ec9947 */ /* 0x008fea000383ffff */
[----:B------:R-:W-:Y:S05]  /*fab0*/  BRA `(.L_x_264) ;  /* 0xffffff3000c07947 */ /* 0x000fea000383ffff */
.L_x_191:
[----:B----4-:R4:W0:Y:S02]  /*fac0*/  SYNCS.PHASECHK.TRANS64.TRYWAIT P1, [R3+URZ+0x38850], R6 ;  /* 0x03885006030075a7 */ /* 0x010824000802017f */
[----:B0-----:R-:W-:Y:S05]  /*fad0*/  @!P1 NANOSLEEP.SYNCS 0x989680 ;  /* 0x009896800000995d */ /* 0x001fea0003900000 */
[----:B------:R-:W0:Y:S02]  /*fae0*/  @!P1 SYNCS.PHASECHK.TRANS64 P1, [R3+URZ+0x38850], R6 ;  /* 0x03885006030095a7 */ /* 0x000e24000802007f */
[----:B0-----:R-:W-:Y:S05]  /*faf0*/  @!P1 BRA `(.L_x_191) ;  /* 0xfffffffc00f09947 */ /* 0x001fea000383ffff */
[----:B------:R-:W-:Y:S05]  /*fb00*/  BRA `(.L_x_190) ;  /* 0xffffff3000cc7947 */ /* 0x000fea000383ffff */
.L_x_198:
[----:B-1----:R-:W-:-:S04]  /*fb10*/  IMAD.U32 R5, RZ, RZ, UR7 ;  /* 0x00000007ff057e24 */ /* 0x002fc8000f8e00ff */
[----:B------:R1:W2:Y:S03]  /*fb20*/  SYNCS.PHASECHK.TRANS64.TRYWAIT P2, [R5+URZ+0x38830], R4 ;  /* 0x03883004050075a7 */ /* 0x0002a6000804017f */
[----:B--2---:R-:W-:Y:S05]  /*fb30*/  @!P2 NANOSLEEP.SYNCS 0x989680 ;  /* 0x009896800000a95d */ /* 0x004fea0003900000 */
[----:B------:R-:W2:Y:S02]  /*fb40*/  @!P2 SYNCS.PHASECHK.TRANS64 P2, [R5+URZ+0x38830], R4 ;  /* 0x038830040500a5a7 */ /* 0x000ea4000804007f */
[----:B--2---:R-:W-:Y:S05]  /*fb50*/  @!P2 BRA `(.L_x_198) ;  /* 0xfffffffc00eca947 */ /* 0x004fea000383ffff */
[----:B------:R-:W-:Y:S05]  /*fb60*/  BRA `(.L_x_197) ;  /* 0xffffff5800587947 */ /* 0x000fea000383ffff */
.L_x_202:
[----:B-1----:R-:W-:-:S04]  /*fb70*/  IMAD.U32 R5, RZ, RZ, UR7 ;  /* 0x00000007ff057e24 */ /* 0x002fc8000f8e00ff */
[----:B------:R1:W3:Y:S03]  /*fb80*/  SYNCS.PHASECHK.TRANS64.TRYWAIT P2, [R5+URZ+0x38850], R4 ;  /* 0x03885004050075a7 */ /* 0x0002e6000804017f */
[----:B---3--:R-:W-:Y:S05]  /*fb90*/  @!P2 NANOSLEEP.SYNCS 0x989680 ;  /* 0x009896800000a95d */ /* 0x008fea0003900000 */
[----:B------:R-:W3:Y:S02]  /*fba0*/  @!P2 SYNCS.PHASECHK.TRANS64 P2, [R5+URZ+0x38850], R4 ;  /* 0x038850040500a5a7 */ /* 0x000ee4000804007f */
[----:B---3--:R-:W-:Y:S05]  /*fbb0*/  @!P2 BRA `(.L_x_202) ;  /* 0xfffffffc00eca947 */ /* 0x008fea000383ffff */
[----:B------:R-:W-:Y:S05]  /*fbc0*/  BRA `(.L_x_201) ;  /* 0xffffff5800d47947 */ /* 0x000fea000383ffff */
.L_x_216:
[----:B------:R-:W0:Y:S01]  /*fbd0*/  S2R R20, SR_TID.X ;  /* 0x0000000000147919 */ /* 0x000e220000002100 */
[----:B------:R-:W-:Y:S01]  /*fbe0*/  BSSY B0, `(.L_x_265) ;  /* 0x000000a000007945 */ /* 0x000fe20003800000 */
[----:B------:R-:W-:Y:S02]  /*fbf0*/  IMAD.MOV.U32 R12, RZ, RZ, RZ ;  /* 0x000000ffff0c7224 */ /* 0x000fe400078e00ff */
[----:B------:R-:W-:Y:S02]  /*fc00*/  IMAD.MOV.U32 R11, RZ, RZ, 0x1f ;  /* 0x0000001fff0b7424 */ /* 0x000fe400078e00ff */
[----:B------:R-:W-:Y:S01]  /*fc10*/  IMAD.MOV.U32 R15, RZ, RZ, -0x1 ;  /* 0xffffffffff0f7424 */ /* 0x000fe200078e00ff */
[----:B0-----:R-:W-:-:S04]  /*fc20*/  SHF.R.U32.HI R20, RZ, 0x5, R20 ;  /* 0x00000005ff147819 */ /* 0x001fc80000011614 */
[----:B------:R-:W-:-:S04]  /*fc30*/  LOP3.LUT R20, R20, 0x3, RZ, 0xc0, !PT ;  /* 0x0000000314147812 */ /* 0x000fc800078ec0ff */
[----:B------:R-:W-:-:S07]  /*fc40*/  MOV R13, R20 ;  /* 0x00000014000d7202 */ /* 0x000fce0000000f00 */
[----:B-1---5:R-:W-:Y:S05]  /*fc50*/  WARPSYNC.COLLECTIVE R15, `(.L_x_266) ;  /* 0x000000000f087348 */ /* 0x022fea0003c00000 */
[----:B------:R0:W2:Y:S02]  /*fc60*/  SHFL.IDX P6, R14, R13, R12, R11 ;  /* 0x0000000c0d0e7389 */ /* 0x0000a400000c000b */
[----:B012--5:R-:W-:Y:S01]  /*fc70*/  ENDCOLLECTIVE ;  /* 0x000000000000791b */ /* 0x027fe20003800000 */
.L_x_266:
[----:B------:R-:W-:Y:S05]  /*fc80*/  BSYNC B0 ;  /* 0x0000000000007941 */ /* 0x000fea0003800000 */
.L_x_265:
[----:B------:R-:W-:Y:S05]  /*fc90*/  BRA `(.L_x_267) ;  /* 0xffffffc400547947 */ /* 0x000fea000383ffff */
.L_x_219:
[----:B0-----:R0:W1:Y:S02]  /*fca0*/  SYNCS.PHASECHK.TRANS64.TRYWAIT P0, [R25+URZ+0x38840], R0 ;  /* 0x03884000190075a7 */ /* 0x001064000800017f */
[----:B-1----:R-:W-:Y:S05]  /*fcb0*/  @!P0 NANOSLEEP.SYNCS 0x989680 ;  /* 0x009896800000895d */ /* 0x002fea0003900000 */
[----:B------:R-:W1:Y:S02]  /*fcc0*/  @!P0 SYNCS.PHASECHK.TRANS64 P0, [R25+URZ+0x38840], R0 ;  /* 0x03884000190085a7 */ /* 0x000e64000800007f */
[----:B-1----:R-:W-:Y:S05]  /*fcd0*/  @!P0 BRA `(.L_x_219) ;  /* 0xfffffffc00f08947 */ /* 0x002fea000383ffff */
[----:B------:R-:W-:Y:S05]  /*fce0*/  BRA `(.L_x_268) ;  /* 0xffffffc400d87947 */ /* 0x000fea000383ffff */
.L_x_220:
[----:B------:R-:W-:Y:S01]  /*fcf0*/  BSSY B0, `(.L_x_269) ;  /* 0x0000008000007945 */ /* 0x000fe20003800000 */
[----:B------:R-:W-:Y:S02]  /*fd00*/  IMAD.MOV.U32 R13, RZ, RZ, R4 ;  /* 0x000000ffff0d7224 */ /* 0x000fe400078e0004 */
[----:B------:R-:W-:Y:S02]  /*fd10*/  IMAD.MOV.U32 R12, RZ, RZ, RZ ;  /* 0x000000ffff0c7224 */ /* 0x000fe400078e00ff */
[----:B------:R-:W-:Y:S02]  /*fd20*/  IMAD.MOV.U32 R11, RZ, RZ, 0x181f ;  /* 0x0000181fff0b7424 */ /* 0x000fe400078e00ff */
[----:B------:R-:W-:-:S07]  /*fd30*/  IMAD.MOV.U32 R15, RZ, RZ, -0x1 ;  /* 0xffffffffff0f7424 */ /* 0x000fce00078e00ff */
[----:B------:R-:W-:Y:S05]  /*fd40*/  WARPSYNC.COLLECTIVE R15, `(.L_x_270) ;  /* 0x000000000f087348 */ /* 0x000fea0003c00000 */
[----:B------:R0:W1:Y:S02]  /*fd50*/  SHFL.IDX P6, R14, R13, R12, R11 ;  /* 0x0000000c0d0e7389 */ /* 0x00006400000c000b */
[----:B01----:R-:W-:Y:S01]  /*fd60*/  ENDCOLLECTIVE ;  /* 0x000000000000791b */ /* 0x003fe20003800000 */
.L_x_270:
[----:B------:R-:W-:Y:S05]  /*fd70*/  BSYNC B0 ;  /* 0x0000000000007941 */ /* 0x000fea0003800000 */
.L_x_269:
[----:B------:R-:W-:Y:S01]  /*fd80*/  IMAD.MOV.U32 R13, RZ, RZ, R0 ;  /* 0x000000ffff0d7224 */ /* 0x000fe200078e0000 */
[----:B------:R-:W-:Y:S01]  /*fd90*/  MOV R15, 0xffffffff ;  /* 0xffffffff000f7802 */ /* 0x000fe20000000f00 */
[----:B------:R-:W-:Y:S01]  /*fda0*/  IMAD.MOV.U32 R12, RZ, RZ, RZ ;  /* 0x000000ffff0c7224 */ /* 0x000fe200078e00ff */
[----:B------:R-:W-:Y:S01]  /*fdb0*/  ISETP.GE.AND P2, PT, R36, 0x1, PT ;  /* 0x000000012400780c */ /* 0x000fe20003f46270 */
[----:B------:R-:W-:Y:S02]  /*fdc0*/  IMAD.MOV.U32 R11, RZ, RZ, 0x181f ;  /* 0x0000181fff0b7424 */ /* 0x000fe400078e00ff */
[----:B------:R-:W-:-:S10]  /*fdd0*/  IMAD.MOV.U32 R2, RZ, RZ, R14 ;  /* 0x000000ffff027224 */ /* 0x000fd400078e000e */
[----:B------:R-:W-:Y:S05]  /*fde0*/  WARPSYNC.COLLECTIVE R15, `(.L_x_271) ;  /* 0x000000000f087348 */ /* 0x000fea0003c00000 */
[----:B------:R0:W1:Y:S02]  /*fdf0*/  SHFL.IDX P6, R14, R13, R12, R11 ;  /* 0x0000000c0d0e7389 */ /* 0x00006400000c000b */
[----:B01----:R-:W-:Y:S01]  /*fe00*/  ENDCOLLECTIVE ;  /* 0x000000000000791b */ /* 0x003fe20003800000 */
.L_x_271:
[----:B------:R-:W-:Y:S01]  /*fe10*/  @P2 LEA R6, R5, UR37, 0x1 ;  /* 0x0000002505062c11 */ /* 0x000fe2000f8e08ff */
[----:B------:R-:W-:Y:S02]  /*fe20*/  IMAD.MOV.U32 R13, RZ, RZ, R4 ;  /* 0x000000ffff0d7224 */ /* 0x000fe400078e0004 */
[----:B------:R-:W-:Y:S02]  /*fe30*/  IMAD.MOV.U32 R12, RZ, RZ, 0x1 ;  /* 0x00000001ff0c7424 */ /* 0x000fe400078e00ff */
[----:B------:R-:W-:-:S07]  /*fe40*/  IMAD.MOV.U32 R3, RZ, RZ, R14 ;  /* 0x000000ffff037224 */ /* 0x000fce00078e000e */
[----:B------:R-:W-:Y:S05]  /*fe50*/  WARPSYNC.COLLECTIVE R15, `(.L_x_272) ;  /* 0x000000000f087348 */ /* 0x000fea0003c00000 */
[----:B------:R0:W1:Y:S02]  /*fe60*/  SHFL.IDX P6, R14, R13, R12, R11 ;  /* 0x0000000c0d0e7389 */ /* 0x00006400000c000b */
[----:B01----:R-:W-:Y:S01]  /*fe70*/  ENDCOLLECTIVE ;  /* 0x000000000000791b */ /* 0x003fe20003800000 */
.L_x_272:
[----:B------:R-:W-:-:S05]  /*fe80*/  @P2 LEA R3, P0, R7, R3, 0x1 ;  /* 0x0000000307032211 */ /* 0x000fca00078008ff */
[----:B------:R-:W-:-:S05]  /*fe90*/  @P2 IMAD.X R2, RZ, RZ, R2, P0 ;  /* 0x000000ffff022224 */ /* 0x000fca00000e0602 */
[----:B------:R-:W-:Y:S01]  /*fea0*/  @P2 LOP3.LUT R3, R3, R2, RZ, 0x3c, !PT ;  /* 0x0000000203032212 */ /* 0x000fe200078e3cff */
[----:B------:R-:W-:-:S03]  /*feb0*/  IMAD.MOV.U32 R13, RZ, RZ, R0 ;  /* 0x000000ffff0d7224 */ /* 0x000fc600078e0000 */
[----:B------:R-:W-:-:S04]  /*fec0*/  @P2 LOP3.LUT R2, R3, R2, RZ, 0x3c, !PT ;  /* 0x0000000203022212 */ /* 0x000fc800078e3cff */
[----:B------:R-:W-:-:S05]  /*fed0*/  @P2 LOP3.LUT R3, R3, R2, RZ, 0x3c, !PT ;  /* 0x0000000203032212 */ /* 0x000fca00078e3cff */
[----:B------:R-:W-:Y:S01]  /*fee0*/  @!PT LDS RZ, [RZ] ;  /* 0x00000000fffff984 */ /* 0x000fe20000000800 */
[----:B------:R-:W-:Y:S01]  /*fef0*/  @!PT LDS RZ, [RZ] ;  /* 0x00000000fffff984 */ /* 0x000fe20000000800 */
[----:B------:R-:W-:Y:S01]  /*ff00*/  @!PT LDS RZ, [RZ] ;  /* 0x00000000fffff984 */ /* 0x000fe20000000800 */
[----:B------:R0:W-:Y:S01]  /*ff10*/  @P2 LDGSTS.E.BYPASS.LTC128B.128 [R6+0x22400], desc[UR42][R2.64], !P1 ;  /* 0x2240000002062fae */ /* 0x0001e2000c901d6a */
[----:B------:R-:W-:Y:S01]  /*ff20*/  ISETP.GE.AND P2, PT, R36, 0x11, PT ;  /* 0x000000112400780c */ /* 0x000fe20003f46270 */
[----:B0-----:R-:W-:-:S12]  /*ff30*/  IMAD.MOV.U32 R2, RZ, RZ, R14 ;  /* 0x000000ffff027224 */ /* 0x001fd800078e000e */
[----:B------:R-:W-:Y:S05]  /*ff40*/  WARPSYNC.COLLECTIVE R15, `(.L_x_273) ;  /* 0x000000000f087348 */ /* 0x000fea0003c00000 */
[----:B------:R0:W1:Y:S02]  /*ff50*/  SHFL.IDX P6, R14, R13, R12, R11 ;  /* 0x0000000c0d0e7389 */ /* 0x00006400000c000b */
[----:B01----:R-:W-:Y:S01]  /*ff60*/  ENDCOLLECTIVE ;  /* 0x000000000000791b */ /* 0x003fe20003800000 */
.L_x_273:
[----:B------:R-:W-:Y:S01]  /*ff70*/  @P2 LEA R6, R5, UR37, 0x1 ;  /* 0x0000002505062c11 */ /* 0x000fe2000f8e08ff */
[----:B------:R-:W-:Y:S02]  /*ff80*/  IMAD.MOV.U32 R13, RZ, RZ, R4 ;  /* 0x000000ffff0d7224 */ /* 0x000fe400078e0004 */
[----:B------:R-:W-:Y:S02]  /*ff90*/  IMAD.MOV.U32 R12, RZ, RZ, 0x2 ;  /* 0x00000002ff0c7424 */ /* 0x000fe400078e00ff */
[----:B------:R-:W-:-:S07]  /*ffa0*/  IMAD.MOV.U32 R3, RZ, RZ, R14 ;  /* 0x000000ffff037224 */ /* 0x000fce00078e000e */
[----:B------:R-:W-:Y:S05]  /*ffb0*/  WARPSYNC.COLLECTIVE R15, `(.L_x_274) ;  /* 0x000000000f087348 */ /* 0x000fea0003c00000 */
[----:B------:R0:W1:Y:S02]  /*ffc0*/  SHFL.IDX P6, R14, R13, R12, R11 ;  /* 0x0000000c0d0e7389 */ /* 0x00006400000c000b */
[----:B01----:R-:W-:Y:S01]  /*ffd0*/  ENDCOLLECTIVE ;  /* 0x000000000000791b */ /* 0x003fe20003800000 */
.L_x_274:
[----:B------:R-:W-:-:S05]  /*ffe0*/  @P2 LEA R3, P0, R7, R3, 0x1 ;  /* 0x0000000307032211 */ /* 0x000fca00078008ff */
[----:B------:R-:W-:-:S05]  /*fff0*/  @P2 IMAD.X R2, RZ, RZ, R2, P0 ;  /* 0x000000ffff022224 */ /* 0x000fca00000e0602 */
[----:B------:R-:W-:Y:S02]  /*10000*/  @P2 LOP3.LUT R3, R3, R2, RZ, 0x3c, !PT ;  /* 0x0000000203032212 */ /* 0x000fe400078e3cff */
[----:B------:R-:W-:Y:S02]  /*10010*/  MOV R13, R0 ;  /* 0x00000000000d7202 */ /* 0x000fe40000000f00 */
        /* <DEDUP_REMOVED lines=11> */
.L_x_275:
[----:B------:R-:W-:Y:S01]  /*100d0*/  @P2 LEA R6, R5, UR37, 0x1 ;  /* 0x0000002505062c11 */ /* 0x000fe2000f8e08ff */
[----:B------:R-:W-:Y:S02]  /*100e0*/  IMAD.MOV.U32 R13, RZ, RZ, R4 ;  /* 0x000000ffff0d7224 */ /* 0x000fe400078e0004 */
[----:B------:R-:W-:Y:S02]  /*100f0*/  IMAD.MOV.U32 R12, RZ, RZ, 0x3 ;  /* 0x00000003ff0c7424 */ /* 0x000fe400078e00ff */
[----:B------:R-:W-:-:S07]  /*10100*/  IMAD.MOV.U32 R3, RZ, RZ, R14 ;  /* 0x000000ffff037224 */ /* 0x000fce00078e000e */
[----:B------:R-:W-:Y:S05]  /*10110*/  WARPSYNC.COLLECTIVE R15, `(.L_x_276) ;  /* 0x000000000f087348 */ /* 0x000fea0003c00000 */
[----:B------:R0:W1:Y:S02]  /*10120*/  SHFL.IDX P6, R14, R13, R12, R11 ;  /* 0x0000000c0d0e7389 */ /* 0x00006400000c000b */
[----:B01----:R-:W-:Y:S01]  /*10130*/  ENDCOLLECTIVE ;  /* 0x000000000000791b */ /* 0x003fe20003800000 */
.L_x_276:
[----:B------:R-:W-:-:S05]  /*10140*/  @P2 LEA R3, P0, R7, R3, 0x1 ;  /* 0x0000000307032211 */ /* 0x000fca00078008ff */
[----:B------:R-:W-:-:S05]  /*10150*/  @P2 IMAD.X R2, RZ, RZ, R2, P0 ;  /* 0x000000ffff022224 */ /* 0x000fca00000e0602 */
[----:B------:R-:W-:Y:S01]  /*10160*/  @P2 LOP3.LUT R3, R3, R2, RZ, 0x3c, !PT ;  /* 0x0000000203032212 */ /* 0x000fe200078e3cff */
[----:B------:R-:W-:-:S03]  /*10170*/  IMAD.MOV.U32 R13, RZ, RZ, R0 ;  /* 0x000000ffff0d7224 */ /* 0x000fc600078e0000 */
[----:B------:R-:W-:-:S04]  /*10180*/  @P2 LOP3.LUT R2, R3, R2, RZ, 0x3c, !PT ;  /* 0x0000000203022212 */ /* 0x000fc800078e3cff */
[----:B------:R-:W-:Y:S01]  /*10190*/  @P2 LOP3.LUT R3, R3, R2, RZ, 0x3c, !PT ;  /* 0x0000000203032212 */ /* 0x000fe200078e3cff */
[----:B------:R-:W-:-:S07]  /*101a0*/  IMAD.MOV.U32 R4, RZ, RZ, R14 ;  /* 0x000000ffff047224 */ /* 0x000fce00078e000e */
[----:B------:R-:W-:Y:S05]  /*101b0*/  WARPSYNC.COLLECTIVE R15, `(.L_x_277) ;  /* 0x000000000f087348 */ /* 0x000fea0003c00000 */
[----:B------:R0:W1:Y:S02]  /*101c0*/  SHFL.IDX P6, R14, R13, R12, R11 ;  /* 0x0000000c0d0e7389 */ /* 0x00006400000c000b */
[----:B01----:R-:W-:Y:S01]  /*101d0*/  ENDCOLLECTIVE ;  /* 0x000000000000791b */ /* 0x003fe20003800000 */
.L_x_277:
[----:B------:R-:W-:Y:S01]  /*101e0*/  @!PT LDS RZ, [RZ] ;  /* 0x00000000fffff984 */ /* 0x000fe20000000800 */
[----:B------:R-:W-:Y:S01]  /*101f0*/  @!PT LDS RZ, [RZ] ;  /* 0x00000000fffff984 */ /* 0x000fe20000000800 */
[----:B------:R-:W-:Y:S01]  /*10200*/  @!PT LDS RZ, [RZ] ;  /* 0x00000000fffff984 */ /* 0x000fe20000000800 */
[----:B------:R0:W-:Y:S01]  /*10210*/  @P2 LDGSTS.E.BYPASS.LTC128B.128 [R6+0x23400], desc[UR42][R2.64], !P1 ;  /* 0x2340000002062fae */ /* 0x0001e2000c901d6a */
[----:B------:R-:W-:Y:S01]  /*10220*/  IMAD.MOV.U32 R0, RZ, RZ, R14 ;  /* 0x000000ffff007224 */ /* 0x000fe200078e000e */
[----:B------:R-:W-:Y:S06]  /*10230*/  BRA `(.L_x_278) ;  /* 0xffffffc400847947 */ /* 0x000fec000383ffff */
.L_x_224:
[----:B------:R-:W-:Y:S01]  /*10240*/  IMAD.MOV.U32 R13, RZ, RZ, R2 ;  /* 0x000000ffff0d7224 */ /* 0x000fe200078e0002 */
[----:B------:R-:W-:Y:S01]  /*10250*/  LOP3.LUT R16, R16, 0xfffffeff, RZ, 0xc0, !PT ;  /* 0xfffffeff10107812 */ /* 0x000fe200078ec0ff */
[----:B------:R-:W-:Y:S02]  /*10260*/  IMAD.MOV.U32 R12, RZ, RZ, RZ ;  /* 0x000000ffff0c7224 */ /* 0x000fe400078e00ff */
[----:B------:R-:W-:Y:S02]  /*10270*/  IMAD.MOV.U32 R11, RZ, RZ, 0x181f ;  /* 0x0000181fff0b7424 */ /* 0x000fe400078e00ff */
[----:B------:R-:W-:Y:S02]  /*10280*/  IMAD.MOV.U32 R15, RZ, RZ, -0x1 ;  /* 0xffffffffff0f7424 */ /* 0x000fe400078e00ff */
[----:B------:R-:W-:-:S07]  /*10290*/  IMAD R5, R5, 0x40, R10 ;  /* 0x0000004005057824 */ /* 0x000fce00078e020a */
[----:B-1----:R-:W-:Y:S05]  /*102a0*/  WARPSYNC.COLLECTIVE R15, `(.L_x_279) ;  /* 0x000000000f087348 */ /* 0x002fea0003c00000 */
[----:B------:R0:W2:Y:S02]  /*102b0*/  SHFL.IDX P6, R14, R13, R12, R11 ;  /* 0x0000000c0d0e7389 */ /* 0x0000a400000c000b */
[----:B012---:R-:W-:Y:S01]  /*102c0*/  ENDCOLLECTIVE ;  /* 0x000000000000791b */ /* 0x007fe20003800000 */
.L_x_279:
[----:B------:R-:W-:Y:S01]  /*102d0*/  ISETP.GE.AND P2, PT, R5, UR36, PT ;  /* 0x0000002405007c0c */ /* 0x000fe2000bf46270 */
[----:B------:R-:W-:-:S12]  /*102e0*/  IMAD.MOV.U32 R13, RZ, RZ, R0 ;  /* 0x000000ffff0d7224 */ /* 0x000fd800078e0000 */
[----:B------:R-:W-:-:S04]  /*102f0*/  @P2 LOP3.LUT R16, R16, 0x100, RZ, 0xfc, !PT ;  /* 0x0000010010102812 */ /* 0x000fc800078efcff */
[----:B------:R-:W-:Y:S02]  /*10300*/  LOP3.LUT R16, R16, 0xffffff7f, RZ, 0xc0, !PT ;  /* 0xffffff7f10107812 */ /* 0x000fe400078ec0ff */
[----:B------:R-:W-:-:S07]  /*10310*/  MOV R3, R14 ;  /* 0x0000000e00037202 */ /* 0x000fce0000000f00 */
[----:B------:R-:W-:Y:S05]  /*10320*/  WARPSYNC.COLLECTIVE R15, `(.L_x_280) ;  /* 0x000000000f087348 */ /* 0x000fea0003c00000 */
[----:B------:R0:W1:Y:S02]  /*10330*/  SHFL.IDX P6, R14, R13, R12, R11 ;  /* 0x0000000c0d0e7389 */ /* 0x00006400000c000b */
[----:B01----:R-:W-:Y:S01]  /*10340*/  ENDCOLLECTIVE ;  /* 0x000000000000791b */ /* 0x003fe20003800000 */
.L_x_280:
[----:B------:R-:W-:Y:S02]  /*10350*/  IMAD.MOV.U32 R13, RZ, RZ, R2 ;  /* 0x000000ffff0d7224 */ /* 0x000fe400078e0002 */
[----:B------:R-:W-:Y:S02]  /*10360*/  IMAD.MOV.U32 R12, RZ, RZ, 0x1 ;  /* 0x00000001ff0c7424 */ /* 0x000fe400078e00ff */
[----:B------:R-:W-:-:S07]  /*10370*/  IMAD.MOV.U32 R4, RZ, RZ, R14 ;  /* 0x000000ffff047224 */ /* 0x000fce00078e000e */
[----:B------:R-:W-:Y:S05]  /*10380*/  WARPSYNC.COLLECTIVE R15, `(.L_x_281) ;  /* 0x000000000f087348 */ /* 0x000fea0003c00000 */
[----:B------:R0:W1:Y:S02]  /*10390*/  SHFL.IDX P6, R14, R13, R12, R11 ;  /* 0x0000000c0d0e7389 */ /* 0x00006400000c000b */
[----:B01----:R-:W-:Y:S01]  /*103a0*/  ENDCOLLECTIVE ;  /* 0x000000000000791b */ /* 0x003fe20003800000 */
.L_x_281:
[----:B------:R-:W-:-:S05]  /*103b0*/  @!P2 LEA R4, P0, R9, R4, 0x1 ;  /* 0x000000040904a211 */ /* 0x000fca00078008ff */
[----:B------:R-:W-:Y:S02]  /*103c0*/  @!P2 IMAD.X R3, RZ, RZ, R3, P0 ;  /* 0x000000ffff03a224 */ /* 0x000fe400000e0603 */
[----:B------:R-:W-:Y:S02]  /*103d0*/  @!P2 IMAD.MOV.U32 R6, RZ, RZ, R4 ;  /* 0x000000ffff06a224 */ /* 0x000fe400078e0004 */
[----:B------:R-:W-:Y:S02]  /*103e0*/  @!P2 IMAD.MOV.U32 R7, RZ, RZ, R3 ;  /* 0x000000ffff07a224 */ /* 0x000fe400078e0003 */
[----:B------:R-:W-:Y:S02]  /*103f0*/  VIADD R3, R5, 0x10 ;  /* 0x0000001005037836 */ /* 0x000fe40000000000 */
[----:B------:R-:W-:Y:S01]  /*10400*/  IMAD.MOV.U32 R13, RZ, RZ, R0 ;  /* 0x000000ffff0d7224 */ /* 0x000fe200078e0000 */
[----:B------:R-:W-:Y:S01]  /*10410*/  @!PT LDS RZ, [RZ] ;  /* 0x00000000fffff984 */ /* 0x000fe20000000800 */
[----:B------:R-:W-:Y:S01]  /*10420*/  @!PT LDS RZ, [RZ] ;  /* 0x00000000fffff984 */ /* 0x000fe20000000800 */
[----:B------:R-:W-:Y:S01]  /*10430*/  @!PT LDS RZ, [RZ] ;  /* 0x00000000fffff984 */ /* 0x000fe20000000800 */
[----:B------:R0:W-:Y:S02]  /*10440*/  @!P2 LDGSTS.E.BYPASS.LTC128B.128 [R8+0x20400], desc[UR42][R6.64], !P1 ;  /* 0x204000000608afae */ /* 0x0001e4000c901d6a */
[----:B------:R-:W-:Y:S01]  /*10450*/  ISETP.GE.AND P2, PT, R3, UR36, PT ;  /* 0x0000002403007c0c */ /* 0x000fe2000bf46270 */
[----:B------:R-:W-:-:S12]  /*10460*/  IMAD.MOV.U32 R3, RZ, RZ, R14 ;  /* 0x000000ffff037224 */ /* 0x000fd800078e000e */
[----:B0-----:R-:W-:Y:S05]  /*10470*/  WARPSYNC.COLLECTIVE R15, `(.L_x_282) ;  /* 0x000000000f087348 */ /* 0x001fea0003c00000 */
[----:B------:R1:W2:Y:S02]  /*10480*/  SHFL.IDX P6, R14, R13, R12, R11 ;  /* 0x0000000c0d0e7389 */ /* 0x0002a400000c000b */
[----:B012---:R-:W-:Y:S01]  /*10490*/  ENDCOLLECTIVE ;  /* 0x000000000000791b */ /* 0x007fe20003800000 */
.L_x_282:
[----:B------:R-:W-:-:S04]  /*104a0*/  @P2 LOP3.LUT R16, R16, 0x80, RZ, 0xfc, !PT ;  /* 0x0000008010102812 */ /* 0x000fc800078efcff */
[----:B------:R-:W-:Y:S01]  /*104b0*/  LOP3.LUT R16, R16, 0xffffffbf, RZ, 0xc0, !PT ;  /* 0xffffffbf10107812 */ /* 0x000fe200078ec0ff */
[----:B------:R-:W-:Y:S02]  /*104c0*/  IMAD.MOV.U32 R13, RZ, RZ, R2 ;  /* 0x000000ffff0d7224 */ /* 0x000fe400078e0002 */
[----:B------:R-:W-:Y:S01]  /*104d0*/  IMAD.MOV.U32 R12, RZ, RZ, 0x2 ;  /* 0x00000002ff0c7424 */ /* 0x000fe200078e00ff */
[----:B------:R-:W-:-:S07]  /*104e0*/  MOV R6, R14 ;  /* 0x0000000e00067202 */ /* 0x000fce0000000f00 */
[----:B------:R-:W-:Y:S05]  /*104f0*/  WARPSYNC.COLLECTIVE R15, `(.L_x_283) ;  /* 0x000000000f087348 */ /* 0x000fea0003c00000 */
[----:B------:R0:W1:Y:S02]  /*10500*/  SHFL.IDX P6, R14, R13, R12, R11 ;  /* 0x0000000c0d0e7389 */ /* 0x00006400000c000b */
[----:B01----:R-:W-:Y:S01]  /*10510*/  ENDCOLLECTIVE ;  /* 0x000000000000791b */ /* 0x003fe20003800000 */
.L_x_283:
[----:B------:R-:W-:-:S05]  /*10520*/  @!P2 LEA R6, P0, R9, R6, 0x1 ;  /* 0x000000060906a211 */ /* 0x000fca00078008ff */
[----:B------:R-:W-:-:S04]  /*10530*/  @!P2 IMAD.X R3, RZ, RZ, R3, P0 ;  /* 0x000000ffff03a224 */ /* 0x000fc800000e0603 */
        /* <DEDUP_REMOVED lines=12> */
.L_x_284:
[----:B------:R-:W-:Y:S02]  /*10600*/  @P2 LOP3.LUT R16, R16, 0x40, RZ, 0xfc, !PT ;  /* 0x0000004010102812 */ /* 0x000fe400078efcff */
[----:B------:R-:W-:Y:S01]  /*10610*/  MOV R13, R2 ;  /* 0x00000002000d7202 */ /* 0x000fe20000000f00 */
[----:B------:R-:W-:Y:S02]  /*10620*/  IMAD.MOV.U32 R12, RZ, RZ, 0x3 ;  /* 0x00000003ff0c7424 */ /* 0x000fe400078e00ff */
[----:B------:R-:W-:-:S07]  /*10630*/  IMAD.MOV.U32 R6, RZ, RZ, R14 ;  /* 0x000000ffff067224 */ /* 0x000fce00078e000e */
[----:B------:R-:W-:Y:S05]  /*10640*/  WARPSYNC.COLLECTIVE R15, `(.L_x_285) ;  /* 0x000000000f087348 */ /* 0x000fea0003c00000 */
[----:B------:R0:W1:Y:S02]  /*10650*/  SHFL.IDX P6, R14, R13, R12, R11 ;  /* 0x0000000c0d0e7389 */ /* 0x00006400000c000b */
[----:B01----:R-:W-:Y:S01]  /*10660*/  ENDCOLLECTIVE ;  /* 0x000000000000791b */ /* 0x003fe20003800000 */
.L_x_285:
[----:B------:R-:W-:-:S05]  /*10670*/  @!P2 LEA R6, P0, R9, R6, 0x1 ;  /* 0x000000060906a211 */ /* 0x000fca00078008ff */
[----:B------:R-:W-:-:S04]  /*10680*/  @!P2 IMAD.X R3, RZ, RZ, R3, P0 ;  /* 0x000000ffff03a224 */ /* 0x000fc800000e0603 */
[----:B------:R-:W-:Y:S02]  /*10690*/  @!P2 IMAD.MOV.U32 R7, RZ, RZ, R3 ;  /* 0x000000ffff07a224 */ /* 0x000fe400078e0003 */
[----:B------:R-:W-:-:S03]  /*106a0*/  IMAD.MOV.U32 R13, RZ, RZ, R0 ;  /* 0x000000ffff0d7224 */ /* 0x000fc600078e0000 */
[----:B------:R-:W-:Y:S01]  /*106b0*/  @!PT LDS RZ, [RZ] ;  /* 0x00000000fffff984 */ /* 0x000fe20000000800 */
[----:B------:R-:W-:Y:S01]  /*106c0*/  @!PT LDS RZ, [RZ] ;  /* 0x00000000fffff984 */ /* 0x000fe20000000800 */
[----:B------:R-:W-:Y:S01]  /*106d0*/  @!PT LDS RZ, [RZ] ;  /* 0x00000000fffff984 */ /* 0x000fe20000000800 */
[----:B------:R0:W-:Y:S01]  /*106e0*/  @!P2 LDGSTS.E.BYPASS.LTC128B.128 [R8+0x21400], desc[UR42][R6.64], !P1 ;  /* 0x214000000608afae */ /* 0x0001e2000c901d6a */
[----:B------:R-:W-:-:S07]  /*106f0*/  IMAD.MOV.U32 R3, RZ, RZ, R14 ;  /* 0x000000ffff037224 */ /* 0x000fce00078e000e */
[----:B0-----:R-:W-:Y:S05]  /*10700*/  WARPSYNC.COLLECTIVE R15, `(.L_x_286) ;  /* 0x000000000f087348 */ /* 0x001fea0003c00000 */
[----:B------:R1:W2:Y:S02]  /*10710*/  SHFL.IDX P6, R14, R13, R12, R11 ;  /* 0x0000000c0d0e7389 */ /* 0x0002a400000c000b */
[----:B012---:R-:W-:Y:S01]  /*10720*/  ENDCOLLECTIVE ;  /* 0x000000000000791b */ /* 0x007fe20003800000 */
.L_x_286:
[----:B------:R-:W-:Y:S01]  /*10730*/  IMAD.MOV.U32 R0, RZ, RZ, R14 ;  /* 0x000000ffff007224 */ /* 0x000fe200078e000e */
[----:B------:R-:W-:Y:S06]  /*10740*/  BRA `(.L_x_287) ;  /* 0xffffffc800547947 */ /* 0x000fec000383ffff */
.L_x_226:
[----:B------:R-:W-:Y:S01]  /*10750*/  BSSY B0, `(.L_x_288) ;  /* 0x0000008000007945 */ /* 0x000fe20003800000 */
[----:B------:R-:W-:Y:S02]  /*10760*/  IMAD.MOV.U32 R13, RZ, RZ, R4 ;  /* 0x000000ffff0d7224 */ /* 0x000fe400078e0004 */
[----:B------:R-:W-:Y:S02]  /*10770*/  IMAD.MOV.U32 R12, RZ, RZ, RZ ;  /* 0x000000ffff0c7224 */ /* 0x000fe400078e00ff */
[----:B------:R-:W-:Y:S02]  /*10780*/  IMAD.MOV.U32 R11, RZ, RZ, 0x181f ;  /* 0x0000181fff0b7424 */ /* 0x000fe400078e00ff */
[----:B------:R-:W-:-:S07]  /*10790*/  IMAD.MOV.U32 R15, RZ, RZ, -0x1 ;  /* 0xffffffffff0f7424 */ /* 0x000fce00078e00ff */
[----:B-1---5:R-:W-:Y:S05]  /*107a0*/  WARPSYNC.COLLECTIVE R15, `(.L_x_289) ;  /* 0x000000000f087348 */ /* 0x022fea0003c00000 */
[----:B------:R0:W2:Y:S02]  /*107b0*/  SHFL.IDX P6, R14, R13, R12, R11 ;  /* 0x0000000c0d0e7389 */ /* 0x0000a400000c000b */
[----:B012--5:R-:W-:Y:S01]  /*107c0*/  ENDCOLLECTIVE ;  /* 0x000000000000791b */ /* 0x027fe20003800000 */
.L_x_289:
[----:B------:R-:W-:Y:S05]  /*107d0*/  BSYNC B0 ;  /* 0x0000000000007941 */ /* 0x000fea0003800000 */
.L_x_288:
[----:B------:R-:W-:Y:S01]  /*107e0*/  IMAD.MOV.U32 R13, RZ, RZ, R0 ;  /* 0x000000ffff0d7224 */ /* 0x000fe200078e0000 */
[----:B------:R-:W-:Y:S01]  /*107f0*/  MOV R12, RZ ;  /* 0x000000ff000c7202 */ /* 0x000fe20000000f00 */
[----:B------:R-:W-:Y:S01]  /*10800*/  IMAD.MOV.U32 R11, RZ, RZ, 0x181f ;  /* 0x0000181fff0b7424 */ /* 0x000fe200078e00ff */
[----:B------:R-:W-:Y:S01]  /*10810*/  LOP3.LUT P1, RZ, R16, 0x100, RZ, 0xc0, !PT ;  /* 0x0000010010ff7812 */ /* 0x000fe2000782c0ff */
[----:B------:R-:W-:Y:S01]  /*10820*/  IMAD.MOV.U32 R15, RZ, RZ, -0x1 ;  /* 0xffffffffff0f7424 */ /* 0x000fe200078e00ff */
[----:B------:R-:W-:Y:S01]  /*10830*/  LOP3.LUT R22, R22, 0xfbffffff, RZ, 0xc0, !PT ;  /* 0xfbffffff16167812 */ /* 0x000fe200078ec0ff */
[----:B------:R-:W-:-:S10]  /*10840*/  IMAD.MOV.U32 R2, RZ, RZ, R14 ;  /* 0x000000ffff027224 */ /* 0x000fd400078e000e */
[----:B------:R-:W-:Y:S05]  /*10850*/  WARPSYNC.COLLECTIVE R15, `(.L_x_290) ;  /* 0x000000000f087348 */ /* 0x000fea0003c00000 */
[----:B------:R0:W1:Y:S02]  /*10860*/  SHFL.IDX P6, R14, R13, R12, R11 ;  /* 0x0000000c0d0e7389 */ /* 0x00006400000c000b */
[----:B01----:R-:W-:Y:S01]  /*10870*/  ENDCOLLECTIVE ;  /* 0x000000000000791b */ /* 0x003fe20003800000 */
.L_x_290:
[----:B------:R-:W-:Y:S01]  /*10880*/  @P5 LOP3.LUT R22, R22, 0x4000000, RZ, 0xfc, !PT ;  /* 0x0400000016165812 */ /* 0x000fe200078efcff */
[----:B------:R-:W-:Y:S02]  /*10890*/  IMAD.MOV.U32 R13, RZ, RZ, R4 ;  /* 0x000000ffff0d7224 */ /* 0x000fe400078e0004 */
[----:B------:R-:W-:Y:S02]  /*108a0*/  IMAD.MOV.U32 R12, RZ, RZ, 0x1 ;  /* 0x00000001ff0c7424 */ /* 0x000fe400078e00ff */
[----:B------:R-:W-:Y:S01]  /*108b0*/  IMAD.MOV.U32 R3, RZ, RZ, R14 ;  /* 0x000000ffff037224 */ /* 0x000fe200078e000e */
[----:B------:R-:W-:-:S04]  /*108c0*/  LOP3.LUT P6, RZ, R16, 0x400000, RZ, 0xc0, !PT ;  /* 0x0040000010ff7812 */ /* 0x000fc800078cc0ff */
[----:B------:R-:W-:-:S05]  /*108d0*/  @!P1 LEA R3, P0, R21, R3, 0x1 ;  /* 0x0000000315039211 */ /* 0x000fca00078008ff */
[----:B------:R-:W-:Y:S01]  /*108e0*/  @!P1 IMAD.X R2, RZ, RZ, R2, P0 ;  /* 0x000000ffff029224 */ /* 0x000fe200000e0602 */
[----:B------:R-:W-:-:S04]  /*108f0*/  LOP3.LUT P0, RZ, R16, 0x800000, RZ, 0xc0, !PT ;  /* 0x0080000010ff7812 */ /* 0x000fc8000780c0ff */
[----:B------:R-:W-:-:S04]  /*10900*/  @!P1 LOP3.LUT R3, R3, R2, RZ, 0x3c, !PT ;  /* 0x0000000203039212 */ /* 0x000fc800078e3cff */
[----:B------:R-:W-:-:S04]  /*10910*/  @!P1 LOP3.LUT R2, R3, R2, RZ, 0x3c, !PT ;  /* 0x0000000203029212 */ /* 0x000fc800078e3cff */
[----:B------:R-:W-:-:S05]  /*10920*/  @!P1 LOP3.LUT R3, R3, R2, RZ, 0x3c, !PT ;  /* 0x0000000203039212 */ /* 0x000fca00078e3cff */
[----:B------:R-:W-:Y:S01]  /*10930*/  @!PT LDS RZ, [RZ] ;  /* 0x00000000fffff984 */ /* 0x000fe20000000800 */
[----:B------:R-:W-:Y:S01]  /*10940*/  @!PT LDS RZ, [RZ] ;  /* 0x00000000fffff984 */ /* 0x000fe20000000800 */
[----:B------:R-:W-:Y:S01]  /*10950*/  @!PT LDS RZ, [RZ] ;  /* 0x00000000fffff984 */ /* 0x000fe20000000800 */
[----:B------:R0:W-:Y:S01]  /*10960*/  @!P1 LDGSTS.E.BYPASS.LTC128B.128 [R20+0x26400], desc[UR42][R2.64], !P0 ;  /* 0x2640000002149fae */ /* 0x0001e2000c101d6a */
[----:B------:R-:W-:-:S03]  /*10970*/  @!P1 ISETP.NE.U32.AND P0, PT, R9, RZ, PT ;  /* 0x000000ff0900920c */ /* 0x000fc60003f05070 */
[----:B------:R0:W-:Y:S10]  /*10980*/  @!P1 LDGSTS.E.BYPASS.LTC128B.128 [R20+0x28400], desc[UR42][R2.64+0x80], !P6 ;  /* 0x2840008002149fae */ /* 0x0001f4000f101d6a */
[----:B0-----:R-:W-:Y:S05]  /*10990*/  WARPSYNC.COLLECTIVE R15, `(.L_x_291) ;  /* 0x000000000f087348 */ /* 0x001fea0003c00000 */
[----:B------:R1:W2:Y:S02]  /*109a0*/  SHFL.IDX P6, R14, R13, R12, R11 ;  /* 0x0000000c0d0e7389 */ /* 0x0002a400000c000b */
[----:B012---:R-:W-:Y:S01]  /*109b0*/  ENDCOLLECTIVE ;  /* 0x000000000000791b */ /* 0x007fe20003800000 */
.L_x_291:
[----:B------:R-:W-:Y:S01]  /*109c0*/  @!PT LDS RZ, [RZ] ;  /* 0x00000000fffff984 */ /* 0x000fe20000000800 */
[----:B------:R-:W-:Y:S01]  /*109d0*/  @!PT LDS RZ, [RZ] ;  /* 0x00000000fffff984 */ /* 0x000fe20000000800 */
[----:B------:R-:W-:Y:S01]  /*109e0*/  @!PT LDS RZ, [RZ] ;  /* 0x00000000fffff984 */ /* 0x000fe20000000800 */
[----:B------:R0:W-:Y:S01]  /*109f0*/  @!P1 LDGSTS.E.BYPASS.LTC128B.128 [R20+0x2a400], desc[UR42][R2.64+0x100], !P5 ;  /* 0x2a40010002149fae */ /* 0x0001e2000e901d6a */
[----:B------:R-:W-:-:S03]  /*10a00*/  LOP3.LUT P5, RZ, R16, 0x800000, RZ, 0xc0, !PT ;  /* 0x0080000010ff7812 */ /* 0x000fc600078ac0ff */
[----:B------:R0:W-:Y:S04]  /*10a10*/  @!P1 LDGSTS.E.BYPASS.LTC128B.128 [R20+0x2c400], desc[UR42][R2.64+0x180], !P4 ;  /* 0x2c40018002149fae */ /* 0x0001e8000e101d6a */
[----:B------:R0:W-:Y:S01]  /*10a20*/  @!P1 LDGSTS.E.BYPASS.LTC128B.128 [R20+0x2e400], desc[UR42][R2.64+0x200], !P3 ;  /* 0x2e40020002149fae */ /* 0x0001e2000d901d6a */
[----:B------:R-:W-:-:S03]  /*10a30*/  IMAD.MOV.U32 R13, RZ, RZ, R0 ;  /* 0x000000ffff0d7224 */ /* 0x000fc600078e0000 */
[----:B------:R0:W-:Y:S04]  /*10a40*/  @!P1 LDGSTS.E.BYPASS.LTC128B.128 [R20+0x30400], desc[UR42][R2.64+0x280], !P2 ;  /* 0x3040028002149fae */ /* 0x0001e8000d101d6a */
[----:B------:R0:W-:Y:S01]  /*10a50*/  @!P1 LDGSTS.E.BYPASS.LTC128B.128 [R20+0x32400], desc[UR42][R2.64+0x300], P0 ;  /* 0x3240030002149fae */ /* 0x0001e20008101d6a */
[----:B------:R-:W-:Y:S01]  /*10a60*/  @!P1 ISETP.NE.U32.AND P0, PT, R8, RZ, PT ;  /* 0x000000ff0800920c */ /* 0x000fe20003f05070 */
[----:B------:R-:W-:-:S12]  /*10a70*/  IMAD.MOV.U32 R5, RZ, RZ, R14 ;  /* 0x000000ffff057224 */ /* 0x000fd800078e000e */
[----:B0-----:R-:W-:Y:S05]  /*10a80*/  WARPSYNC.COLLECTIVE R15, `(.L_x_292) ;  /* 0x000000000f087348 */ /* 0x001fea0003c00000 */
[----:B------:R1:W2:Y:S02]  /*10a90*/  SHFL.IDX P6, R14, R13, R12, R11 ;  /* 0x0000000c0d0e7389 */ /* 0x0002a400000c000b */
[----:B012---:R-:W-:Y:S01]  /*10aa0*/  ENDCOLLECTIVE ;  /* 0x000000000000791b */ /* 0x007fe20003800000 */
.L_x_292:
[----:B------:R-:W-:Y:S01]  /*10ab0*/  @!PT LDS RZ, [RZ] ;  /* 0x00000000fffff984 */ /* 0x000fe20000000800 */
[----:B------:R-:W-:Y:S01]  /*10ac0*/  @!PT LDS RZ, [RZ] ;  /* 0x00000000fffff984 */ /* 0x000fe20000000800 */
[----:B------:R-:W-:Y:S01]  /*10ad0*/  @!PT LDS RZ, [RZ] ;  /* 0x00000000fffff984 */ /* 0x000fe20000000800 */
[----:B------:R0:W-:Y:S01]  /*10ae0*/  @!P1 LDGSTS.E.BYPASS.LTC128B.128 [R20+0x34400], desc[UR42][R2.64+0x380], P0 ;  /* 0x3440038002149fae */ /* 0x0001e20008101d6a */
[C---:B------:R-:W-:Y:S01]  /*10af0*/  LOP3.LUT P1, RZ, R16.reuse, 0x40, RZ, 0xc0, !PT ;  /* 0x0000004010ff7812 */ /* 0x040fe2000782c0ff */
[----:B------:R-:W-:Y:S02]  /*10b00*/  IMAD.MOV.U32 R13, RZ, RZ, R4 ;  /* 0x000000ffff0d7224 */ /* 0x000fe400078e0004 */
[----:B------:R-:W-:Y:S01]  /*10b10*/  IMAD.MOV.U32 R12, RZ, RZ, 0x2 ;  /* 0x00000002ff0c7424 */ /* 0x000fe200078e00ff */
[----:B------:R-:W-:-:S13]  /*10b20*/  LOP3.LUT P6, RZ, R16, 0x80, RZ, 0xc0, !PT ;  /* 0x0000008010ff7812 */ /* 0x000fda00078cc0ff */
[----:B------:R-:W-:-:S05]  /*10b30*/  @!P6 LEA R6, P0, R21, R14, 0x1 ;  /* 0x0000000e1506e211 */ /* 0x000fca00078008ff */
[----:B------:R-:W-:Y:S01]  /*10b40*/  @!P6 IMAD.X R7, RZ, RZ, R5, P0 ;  /* 0x000000ffff07e224 */ /* 0x000fe200000e0605 */
[----:B------:R-:W-:Y:S01]  /*10b50*/  LOP3.LUT P0, RZ, R16, 0x400000, RZ, 0xc0, !PT ;  /* 0x0040000010ff7812 */ /* 0x000fe2000780c0ff */
[----:B0-----:R-:W-:-:S03]  /*10b60*/  @!P6 IMAD.MOV.U32 R2, RZ, RZ, R6 ;  /* 0x000000ffff02e224 */ /* 0x001fc600078e0006 */
[----:B------:R-:W-:-:S05]  /*10b70*/  @!P6 MOV R3, R7 ;  /* 0x000000070003e202 */ /* 0x000fca0000000f00 */
[----:B------:R0:W-:Y:S01]  /*10b80*/  @!P6 LDGSTS.E.BYPASS.LTC128B.128 [R20+0x26c00], desc[UR42][R2.64], !P5 ;  /* 0x26c000000214efae */ /* 0x0001e2000e901d6a */
[----:B------:R-:W-:-:S03]  /*10b90*/  LOP3.LUT P5, RZ, R22, 0x4000000, RZ, 0xc0, !PT ;  /* 0x0400000016ff7812 */ /* 0x000fc600078ac0ff */
[----:B------:R0:W-:Y:S01]  /*10ba0*/  @!P6 LDGSTS.E.BYPASS.LTC128B.128 [R20+0x28c00], desc[UR42][R2.64+0x80], !P0 ;  /* 0x28c000800214efae */ /* 0x0001e2000c101d6a */
[----:B------:R-:W-:-:S09]  /*10bb0*/  @!P6 ISETP.NE.U32.AND P0, PT, R9, RZ, PT ;  /* 0x000000ff0900e20c */ /* 0x000fd20003f05070 */
[----:B------:R0:W-:Y:S04]  /*10bc0*/  @!P6 LDGSTS.E.BYPASS.LTC128B.128 [R20+0x2ac00], desc[UR42][R2.64+0x100], !P5 ;  /* 0x2ac001000214efae */ /* 0x0001e8000e901d6a */
[----:B------:R0:W-:Y:S04]  /*10bd0*/  @!P6 LDGSTS.E.BYPASS.LTC128B.128 [R20+0x2cc00], desc[UR42][R2.64+0x180], !P4 ;  /* 0x2cc001800214efae */ /* 0x0001e8000e101d6a */
[----:B------:R0:W-:Y:S04]  /*10be0*/  @!P6 LDGSTS.E.BYPASS.LTC128B.128 [R20+0x2ec00], desc[UR42][R2.64+0x200], !P3 ;  /* 0x2ec002000214efae */ /* 0x0001e8000d901d6a */
[----:B------:R0:W-:Y:S04]  /*10bf0*/  @!P6 LDGSTS.E.BYPASS.LTC128B.128 [R20+0x30c00], desc[UR42][R2.64+0x280], !P2 ;  /* 0x30c002800214efae */ /* 0x0001e8000d101d6a */
[----:B------:R0:W-:Y:S01]  /*10c00*/  @!P6 LDGSTS.E.BYPASS.LTC128B.128 [R20+0x32c00], desc[UR42][R2.64+0x300], P0 ;  /* 0x32c003000214efae */ /* 0x0001e20008101d6a */
[----:B------:R-:W-:-:S13]  /*10c10*/  @!P6 ISETP.NE.U32.AND P0, PT, R8, RZ, PT ;  /* 0x000000ff0800e20c */ /* 0x000fda0003f05070 */
[----:B------:R0:W-:Y:S02]  /*10c20*/  @!P6 LDGSTS.E.BYPASS.LTC128B.128 [R20+0x34c00], desc[UR42][R2.64+0x380], P0 ;  /* 0x34c003800214efae */ /* 0x0001e40008101d6a */
[----:B0-----:R-:W-:Y:S05]  /*10c30*/  WARPSYNC.COLLECTIVE R15, `(.L_x_293) ;  /* 0x000000000f087348 */ /* 0x001fea0003c00000 */
[----:B------:R1:W2:Y:S02]  /*10c40*/  SHFL.IDX P6, R14, R13, R12, R11 ;  /* 0x0000000c0d0e7389 */ /* 0x0002a400000c000b */
[----:B012---:R-:W-:Y:S01]  /*10c50*/  ENDCOLLECTIVE ;  /* 0x000000000000791b */ /* 0x007fe20003800000 */
.L_x_293:
[----:B------:R-:W-:Y:S02]  /*10c60*/  IMAD.MOV.U32 R13, RZ, RZ, R0 ;  /* 0x000000ffff0d7224 */ /* 0x000fe400078e0000 */
[----:B------:R-:W-:-:S07]  /*10c70*/  IMAD.MOV.U32 R5, RZ, RZ, R14 ;  /* 0x000000ffff057224 */ /* 0x000fce00078e000e */
[----:B------:R-:W-:Y:S05]  /*10c80*/  WARPSYNC.COLLECTIVE R15, `(.L_x_294) ;  /* 0x000000000f087348 */ /* 0x000fea0003c00000 */
[----:B------:R0:W1:Y:S02]  /*10c90*/  SHFL.IDX P6, R14, R13, R12, R11 ;  /* 0x0000000c0d0e7389 */ /* 0x00006400000c000b */
[----:B01----:R-:W-:Y:S01]  /*10ca0*/  ENDCOLLECTIVE ;  /* 0x000000000000791b */ /* 0x003fe20003800000 */
.L_x_294:
[----:B------:R-:W-:Y:S02]  /*10cb0*/  IMAD.MOV.U32 R13, RZ, RZ, R4 ;  /* 0x000000ffff0d7224 */ /* 0x000fe400078e0004 */
[----:B------:R-:W-:Y:S01]  /*10cc0*/  IMAD.MOV.U32 R12, RZ, RZ, 0x3 ;  /* 0x00000003ff0c7424 */ /* 0x000fe200078e00ff */
[----:B------:R-:W-:Y:S02]  /*10cd0*/  @!P1 LEA R6, P0, R21, R14, 0x1 ;  /* 0x0000000e15069211 */ /* 0x000fe400078008ff */
[----:B------:R-:W-:-:S03]  /*10ce0*/  LOP3.LUT P6, RZ, R16, 0x400000, RZ, 0xc0, !PT ;  /* 0x0040000010ff7812 */ /* 0x000fc600078cc0ff */
[----:B------:R-:W-:Y:S01]  /*10cf0*/  @!P1 IMAD.X R7, RZ, RZ, R5, P0 ;  /* 0x000000ffff079224 */ /* 0x000fe200000e0605 */
[----:B------:R-:W-:Y:S01]  /*10d00*/  LOP3.LUT P0, RZ, R16, 0x800000, RZ, 0xc0, !PT ;  /* 0x0080000010ff7812 */ /* 0x000fe2000780c0ff */
[----:B------:R-:W-:Y:S02]  /*10d10*/  @!P1 IMAD.MOV.U32 R2, RZ, RZ, R6 ;  /* 0x000000ffff029224 */ /* 0x000fe400078e0006 */
[----:B------:R-:W-:-:S10]  /*10d20*/  @!P1 IMAD.MOV.U32 R3, RZ, RZ, R7 ;  /* 0x000000ffff039224 */ /* 0x000fd400078e0007 */
        /* <DEDUP_REMOVED lines=9> */
.L_x_295:
[----:B------:R-:W-:Y:S01]  /*10dc0*/  @!PT LDS RZ, [RZ] ;  /* 0x00000000fffff984 */ /* 0x000fe20000000800 */
[----:B------:R-:W-:Y:S01]  /*10dd0*/  @!PT LDS RZ, [RZ] ;  /* 0x00000000fffff984 */ /* 0x000fe20000000800 */
[----:B------:R-:W-:Y:S01]  /*10de0*/  @!PT LDS RZ, [RZ] ;  /* 0x00000000fffff984 */ /* 0x000fe20000000800 */
[----:B------:R0:W-:Y:S04]  /*10df0*/  @!P1 LDGSTS.E.BYPASS.LTC128B.128 [R20+0x2b400], desc[UR42][R2.64+0x100], !P5 ;  /* 0x2b40010002149fae */ /* 0x0001e8000e901d6a */
[----:B------:R0:W-:Y:S04]  /*10e00*/  @!P1 LDGSTS.E.BYPASS.LTC128B.128 [R20+0x2d400], desc[UR42][R2.64+0x180], !P4 ;  /* 0x2d40018002149fae */ /* 0x0001e8000e101d6a */
[----:B------:R0:W-:Y:S01]  /*10e10*/  @!P1 LDGSTS.E.BYPASS.LTC128B.128 [R20+0x2f400], desc[UR42][R2.64+0x200], !P3 ;  /* 0x2f40020002149fae */ /* 0x0001e2000d901d6a */
[----:B------:R-:W-:-:S03]  /*10e20*/  MOV R13, R0 ;  /* 0x00000000000d7202 */ /* 0x000fc60000000f00 */
[----:B------:R0:W-:Y:S04]  /*10e30*/  @!P1 LDGSTS.E.BYPASS.LTC128B.128 [R20+0x31400], desc[UR42][R2.64+0x280], !P2 ;  /* 0x3140028002149fae */ /* 0x0001e8000d101d6a */
[----:B------:R0:W-:Y:S01]  /*10e40*/  @!P1 LDGSTS.E.BYPASS.LTC128B.128 [R20+0x33400], desc[UR42][R2.64+0x300], P0 ;  /* 0x3340030002149fae */ /* 0x0001e20008101d6a */
[----:B------:R-:W-:Y:S01]  /*10e50*/  @!P1 ISETP.NE.U32.AND P0, PT, R8, RZ, PT ;  /* 0x000000ff0800920c */ /* 0x000fe20003f05070 */
[----:B------:R-:W-:-:S12]  /*10e60*/  IMAD.MOV.U32 R4, RZ, RZ, R14 ;  /* 0x000000ffff047224 */ /* 0x000fd800078e000e */
[----:B0-----:R-:W-:Y:S05]  /*10e70*/  WARPSYNC.COLLECTIVE R15, `(.L_x_296) ;  /* 0x000000000f087348 */ /* 0x001fea0003c00000 */
[----:B------:R1:W2:Y:S02]  /*10e80*/  SHFL.IDX P6, R14, R13, R12, R11 ;  /* 0x0000000c0d0e7389 */ /* 0x0002a400000c000b */
[----:B012---:R-:W-:Y:S01]  /*10e90*/  ENDCOLLECTIVE ;  /* 0x000000000000791b */ /* 0x007fe20003800000 */
.L_x_296:
[----:B------:R-:W-:Y:S01]  /*10ea0*/  @!PT LDS RZ, [RZ] ;  /* 0x00000000fffff984 */ /* 0x000fe20000000800 */
[----:B------:R-:W-:Y:S01]  /*10eb0*/  @!PT LDS RZ, [RZ] ;  /* 0x00000000fffff984 */ /* 0x000fe20000000800 */
[----:B------:R-:W-:Y:S01]  /*10ec0*/  @!PT LDS RZ, [RZ] ;  /* 0x00000000fffff984 */ /* 0x000fe20000000800 */
[----:B------:R0:W-:Y:S01]  /*10ed0*/  @!P1 LDGSTS.E.BYPASS.LTC128B.128 [R20+0x35400], desc[UR42][R2.64+0x380], P0 ;  /* 0x3540038002149fae */ /* 0x0001e20008101d6a */
[----:B------:R-:W-:Y:S05]  /*10ee0*/  BRA `(.L_x_297) ;  /* 0xffffffc800b87947 */ /* 0x000fea000383ffff */
.L_x_228:
[----:B0-----:R-:W-:-:S04]  /*10ef0*/  IMAD.U32 R3, RZ, RZ, UR37 ;  /* 0x00000025ff037e24 */ /* 0x001fc8000f8e00ff */
[----:B------:R0:W1:Y:S03]  /*10f00*/  SYNCS.PHASECHK.TRANS64.TRYWAIT P0, [R3+URZ+0x38820], R0 ;  /* 0x03882000030075a7 */ /* 0x000066000800017f */
[----:B-1----:R-:W-:Y:S05]  /*10f10*/  @!P0 NANOSLEEP.SYNCS 0x989680 ;  /* 0x009896800000895d */ /* 0x002fea0003900000 */
[----:B------:R-:W1:Y:S02]  /*10f20*/  @!P0 SYNCS.PHASECHK.TRANS64 P0, [R3+URZ+0x38820], R0 ;  /* 0x03882000030085a7 */ /* 0x000e64000800007f */
[----:B-1----:R-:W-:Y:S05]  /*10f30*/  @!P0 BRA `(.L_x_228) ;  /* 0xfffffffc00ec8947 */ /* 0x002fea000383ffff */
[----:B------:R-:W-:Y:S05]  /*10f40*/  BRA `(.L_x_298) ;  /* 0xffffffcc00147947 */ /* 0x000fea000383ffff */
.L_x_231:
[----:B0-----:R0:W1:Y:S02]  /*10f50*/  SYNCS.PHASECHK.TRANS64.TRYWAIT P0, [R25+URZ+0x38860], R0 ;  /* 0x03886000190075a7 */ /* 0x001064000800017f */
[----:B-1----:R-:W-:Y:S05]  /*10f60*/  @!P0 NANOSLEEP.SYNCS 0x989680 ;  /* 0x009896800000895d */ /* 0x002fea0003900000 */
[----:B------:R-:W1:Y:S02]  /*10f70*/  @!P0 SYNCS.PHASECHK.TRANS64 P0, [R25+URZ+0x38860], R0 ;  /* 0x03886000190085a7 */ /* 0x000e64000800007f */
[----:B-1----:R-:W-:Y:S05]  /*10f80*/  @!P0 BRA `(.L_x_231) ;  /* 0xfffffffc00f08947 */ /* 0x002fea000383ffff */
[----:B------:R-:W-:Y:S05]  /*10f90*/  BRA `(.L_x_299) ;  /* 0xffffffcc00247947 */ /* 0x000fea000383ffff */
.L_x_232:
        /* <DEDUP_REMOVED lines=8> */
.L_x_301:
[----:B------:R-:W-:Y:S05]  /*11020*/  BSYNC B0 ;  /* 0x0000000000007941 */ /* 0x000fea0003800000 */
.L_x_300:
[----:B------:R-:W0:Y:S01]  /*11030*/  S2R R6, SR_TID.X ;  /* 0x0000000000067919 */ /* 0x000e220000002100 */
[----:B------:R-:W-:Y:S01]  /*11040*/  IMAD.MOV.U32 R13, RZ, RZ, R8 ;  /* 0x000000ffff0d7224 */ /* 0x000fe200078e0008 */
[----:B------:R-:W-:Y:S01]  /*11050*/  LOP3.LUT P5, RZ, R17, 0x100, RZ, 0xc0, !PT ;  /* 0x0000010011ff7812 */ /* 0x000fe200078ac0ff */
[----:B------:R-:W-:Y:S01]  /*11060*/  IMAD.MOV.U32 R12, RZ, RZ, RZ ;  /* 0x000000ffff0c7224 */ /* 0x000fe200078e00ff */
[----:B------:R-:W-:Y:S01]  /*11070*/  LEA R9, R9, UR37, 0x1 ;  /* 0x0000002509097c11 */ /* 0x000fe2000f8e08ff */
[----:B------:R-:W-:Y:S01]  /*11080*/  IMAD.MOV.U32 R11, RZ, RZ, 0x181f ;  /* 0x0000181fff0b7424 */ /* 0x000fe200078e00ff */
[----:B------:R-:W-:Y:S01]  /*11090*/  P2R R4, PR, RZ, 0x20 ;  /* 0x00000020ff047803 */ /* 0x000fe20000000000 */
[----:B------:R-:W-:Y:S01]  /*110a0*/  IMAD.MOV.U32 R15, RZ, RZ, -0x1 ;  /* 0xffffffffff0f7424 */ /* 0x000fe200078e00ff */
[C---:B------:R-:W-:Y:S01]  /*110b0*/  LOP3.LUT P5, RZ, R17.reuse, 0x20000, RZ, 0xc0, !PT ;  /* 0x0002000011ff7812 */ /* 0x040fe200078ac0ff */
[----:B------:R-:W-:Y:S01]  /*110c0*/  IMAD.MOV.U32 R3, RZ, RZ, R14 ;  /* 0x000000ffff037224 */ /* 0x000fe200078e000e */
[----:B------:R-:W-:-:S13]  /*110d0*/  LOP3.LUT P4, RZ, R17, 0x20, RZ, 0xc0, !PT ;  /* 0x0000002011ff7812 */ /* 0x000fda000788c0ff */
[----:B0-----:R-:W-:Y:S05]  /*110e0*/  WARPSYNC.COLLECTIVE R15, `(.L_x_302) ;  /* 0x000000000f087348 */ /* 0x001fea0003c00000 */
[----:B------:R1:W2:Y:S02]  /*110f0*/  SHFL.IDX P6, R14, R13, R12, R11 ;  /* 0x0000000c0d0e7389 */ /* 0x0002a400000c000b */
[----:B012---:R-:W-:Y:S01]  /*11100*/  ENDCOLLECTIVE ;  /* 0x000000000000791b */ /* 0x007fe20003800000 */
.L_x_302:
[C---:B------:R-:W-:Y:S02]  /*11110*/  LOP3.LUT P3, RZ, R17.reuse, 0x10, RZ, 0xc0, !PT ;  /* 0x0000001011ff7812 */ /* 0x040fe4000786c0ff */
[C---:B------:R-:W-:Y:S02]  /*11120*/  LOP3.LUT P2, RZ, R17.reuse, 0x8, RZ, 0xc0, !PT ;  /* 0x0000000811ff7812 */ /* 0x040fe4000784c0ff */
[----:B------:R-:W-:Y:S01]  /*11130*/  LOP3.LUT P1, RZ, R17, 0x4, RZ, 0xc0, !PT ;  /* 0x0000000411ff7812 */ /* 0x000fe2000782c0ff */
[----:B------:R-:W-:Y:S02]  /*11140*/  IMAD.MOV.U32 R13, RZ, RZ, R10 ;  /* 0x000000ffff0d7224 */ /* 0x000fe400078e000a */
[----:B------:R-:W-:Y:S01]  /*11150*/  IMAD.MOV.U32 R12, RZ, RZ, 0x1 ;  /* 0x00000001ff0c7424 */ /* 0x000fe200078e00ff */
[----:B------:R-:W-:-:S04]  /*11160*/  SHF.L.U32 R6, R6, 0x3, RZ ;  /* 0x0000000306067819 */ /* 0x000fc800000006ff */
        /* <DEDUP_REMOVED lines=16> */
.L_x_303:
[----:B------:R-:W-:Y:S01]  /*11270*/  @!PT LDS RZ, [RZ] ;  /* 0x00000000fffff984 */ /* 0x000fe20000000800 */
[----:B------:R-:W-:Y:S01]  /*11280*/  @!PT LDS RZ, [RZ] ;  /* 0x00000000fffff984 */ /* 0x000fe20000000800 */
[----:B------:R-:W-:Y:S01]  /*11290*/  @!PT LDS RZ, [RZ] ;  /* 0x00000000fffff984 */ /* 0x000fe20000000800 */
[----:B------:R-:W-:Y:S01]  /*112a0*/  LDGSTS.E.BYPASS.LTC128B.128 [R9+0x6400], desc[UR42][R2.64+0x180], !P5 ;  /* 0x0640018002097fae */ /* 0x000fe2000e901d6a */
[----:B------:R-:W-:-:S03]  /*112b0*/  LOP3.LUT P5, RZ, R17, 0x80, RZ, 0xc0, !PT ;  /* 0x0000008011ff7812 */ /* 0x000fc600078ac0ff */
[----:B------:R-:W-:Y:S01]  /*112c0*/  LDGSTS.E.BYPASS.LTC128B.128 [R9+0x8400], desc[UR42][R2.64+0x200], !P4 ;  /* 0x0840020002097fae */ /* 0x000fe2000e101d6a */
[----:B------:R-:W-:Y:S02]  /*112d0*/  P2R R4, PR, RZ, 0x20 ;  /* 0x00000020ff047803 */ /* 0x000fe40000000000 */
[C---:B------:R-:W-:Y:S01]  /*112e0*/  LOP3.LUT P5, RZ, R17.reuse, 0x10000, RZ, 0xc0, !PT ;  /* 0x0001000011ff7812 */ /* 0x040fe200078ac0ff */
[----:B------:R-:W-:Y:S01]  /*112f0*/  LDGSTS.E.BYPASS.LTC128B.128 [R9+0xa400], desc[UR42][R2.64+0x280], !P3 ;  /* 0x0a40028002097fae */ /* 0x000fe2000d901d6a */
[C---:B------:R-:W-:Y:S01]  /*11300*/  LOP3.LUT P4, RZ, R17.reuse, 0x2, RZ, 0xc0, !PT ;  /* 0x0000000211ff7812 */ /* 0x040fe2000788c0ff */
[----:B------:R-:W-:Y:S01]  /*11310*/  IMAD.MOV.U32 R13, RZ, RZ, R8 ;  /* 0x000000ffff0d7224 */ /* 0x000fe200078e0008 */
[----:B------:R-:W-:Y:S01]  /*11320*/  LOP3.LUT P3, RZ, R17, 0x1, RZ, 0xc0, !PT ;  /* 0x0000000111ff7812 */ /* 0x000fe2000786c0ff */
        /* <DEDUP_REMOVED lines=8> */
.L_x_304:
[----:B------:R-:W-:Y:S02]  /*113b0*/  IMAD.MOV.U32 R13, RZ, RZ, R10 ;  /* 0x000000ffff0d7224 */ /* 0x000fe400078e000a */
        /* <DEDUP_REMOVED lines=16> */
.L_x_305:
[----:B------:R-:W-:Y:S01]  /*114c0*/  @!PT LDS RZ, [RZ] ;  /* 0x00000000fffff984 */ /* 0x000fe20000000800 */
[----:B------:R-:W-:Y:S01]  /*114d0*/  @!PT LDS RZ, [RZ] ;  /* 0x00000000fffff984 */ /* 0x000fe20000000800 */
[----:B------:R-:W-:Y:S01]  /*114e0*/  @!PT LDS RZ, [RZ] ;  /* 0x00000000fffff984 */ /* 0x000fe20000000800 */
[----:B------:R0:W-:Y:S01]  /*114f0*/  LDGSTS.E.BYPASS.LTC128B.128 [R9+0x6c00], desc[UR42][R2.64+0x180], !P5 ;  /* 0x06c0018002097fae */ /* 0x0001e2000e901d6a */
[----:B------:R-:W-:-:S03]  /*11500*/  LOP3.LUT P5, RZ, R17, 0x40, RZ, 0xc0, !PT ;  /* 0x0000004011ff7812 */ /* 0x000fc600078ac0ff */
[----:B------:R0:W-:Y:S01]  /*11510*/  LDGSTS.E.BYPASS.LTC128B.128 [R9+0x8c00], desc[UR42][R2.64+0x200], !P4 ;  /* 0x08c0020002097fae */ /* 0x0001e2000e101d6a */
[----:B------:R-:W-:Y:S02]  /*11520*/  P2R R4, PR, RZ, 0x20 ;  /* 0x00000020ff047803 */ /* 0x000fe40000000000 */
[----:B------:R-:W-:Y:S01]  /*11530*/  LOP3.LUT P5, RZ, R17, 0x8000, RZ, 0xc0, !PT ;  /* 0x0000800011ff7812 */ /* 0x000fe200078ac0ff */
[----:B------:R0:W-:Y:S01]  /*11540*/  LDGSTS.E.BYPASS.LTC128B.128 [R9+0xac00], desc[UR42][R2.64+0x280], !P3 ;  /* 0x0ac0028002097fae */ /* 0x0001e2000d901d6a */
[C---:B------:R-:W-:Y:S01]  /*11550*/  LOP3.LUT P4, RZ, R16.reuse, 0x20000000, RZ, 0xc0, !PT ;  /* 0x2000000010ff7812 */ /* 0x040fe2000788c0ff */
[----:B------:R-:W-:Y:S01]  /*11560*/  IMAD.MOV.U32 R13, RZ, RZ, R8 ;  /* 0x000000ffff0d7224 */ /* 0x000fe200078e0008 */
[C---:B------:R-:W-:Y:S01]  /*11570*/  LOP3.LUT P3, RZ, R16.reuse, 0x10000000, RZ, 0xc0, !PT ;  /* 0x1000000010ff7812 */ /* 0x040fe2000786c0ff */
[----:B------:R0:W-:Y:S01]  /*11580*/  LDGSTS.E.BYPASS.LTC128B.128 [R9+0xcc00], desc[UR42][R2.64+0x300], !P2 ;  /* 0x0cc0030002097fae */ /* 0x0001e2000d101d6a */
[----:B------:R-:W-:-:S03]  /*11590*/  LOP3.LUT P2, RZ, R16, 0x8000000, RZ, 0xc0, !PT ;  /* 0x0800000010ff7812 */ /* 0x000fc6000784c0ff */
[----:B------:R0:W-:Y:S01]  /*115a0*/  LDGSTS.E.BYPASS.LTC128B.128 [R9+0xec00], desc[UR42][R2.64+0x380], !P1 ;  /* 0x0ec0038002097fae */ /* 0x0001e2000c901d6a */
[----:B------:R-:W-:Y:S02]  /*115b0*/  LOP3.LUT P1, RZ, R16, 0x4000000, RZ, 0xc0, !PT ;  /* 0x0400000010ff7812 */ /* 0x000fe4000782c0ff */
[----:B------:R-:W-:-:S11]  /*115c0*/  MOV R20, R14 ;  /* 0x0000000e00147202 */ /* 0x000fd60000000f00 */
[----:B0-----:R-:W-:Y:S05]  /*115d0*/  WARPSYNC.COLLECTIVE R15, `(.L_x_306) ;  /* 0x000000000f087348 */ /* 0x001fea0003c00000 */
[----:B------:R1:W2:Y:S02]  /*115e0*/  SHFL.IDX P6, R14, R13, R12, R11 ;  /* 0x0000000c0d0e7389 */ /* 0x0002a400000c000b */
[----:B012---:R-:W-:Y:S01]  /*115f0*/  ENDCOLLECTIVE ;  /* 0x000000000000791b */ /* 0x007fe20003800000 */
.L_x_306:
        /* <DEDUP_REMOVED lines=16> */
.L_x_307:
        /* <DEDUP_REMOVED lines=13> */
.L_x_308:
[----:B------:R-:W-:Y:S05]  /*117d0*/  BRA `(.L_x_309) ;  /* 0xffffffcc00447947 */ /* 0x000fea000383ffff */
.L_x_238:
[----:B-1----:R1:W2:Y:S02]  /*117e0*/  SYNCS.PHASECHK.TRANS64.TRYWAIT P0, [R8+URZ+0x38840], R20 ;  /* 0x03884014080075a7 */ /* 0x0022a4000800017f */
[----:B--2---:R-:W-:Y:S05]  /*117f0*/  @!P0 NANOSLEEP.SYNCS 0x989680 ;  /* 0x009896800000895d */ /* 0x004fea0003900000 */
[----:B------:R-:W2:Y:S02]  /*11800*/  @!P0 SYNCS.PHASECHK.TRANS64 P0, [R8+URZ+0x38840], R20 ;  /* 0x03884014080085a7 */ /* 0x000ea4000800007f */
[----:B--2---:R-:W-:Y:S05]  /*11810*/  @!P0 BRA `(.L_x_238) ;  /* 0xfffffffc00f08947 */ /* 0x004fea000383ffff */
[----:B------:R-:W-:Y:S05]  /*11820*/  BRA `(.L_x_310) ;  /* 0xffffffd000787947 */ /* 0x000fea000383ffff */
.L_x_239:
[----:B------:R-:W-:Y:S01]  /*11830*/  BSSY B1, `(.L_x_311) ;  /* 0x0000008000017945 */ /* 0x000fe20003800000 */
[----:B------:R-:W-:Y:S02]  /*11840*/  IMAD.MOV.U32 R13, RZ, RZ, R27 ;  /* 0x000000ffff0d7224 */ /* 0x000fe400078e001b */
[----:B------:R-:W-:Y:S02]  /*11850*/  IMAD.MOV.U32 R12, RZ, RZ, RZ ;  /* 0x000000ffff0c7224 */ /* 0x000fe400078e00ff */
[----:B------:R-:W-:Y:S02]  /*11860*/  IMAD.MOV.U32 R11, RZ, RZ, 0x181f ;  /* 0x0000181fff0b7424 */ /* 0x000fe400078e00ff */
[----:B------:R-:W-:-:S07]  /*11870*/  IMAD.MOV.U32 R15, RZ, RZ, -0x1 ;  /* 0xffffffffff0f7424 */ /* 0x000fce00078e00ff */
[----:B01----:R-:W-:Y:S05]  /*11880*/  WARPSYNC.COLLECTIVE R15, `(.L_x_312) ;  /* 0x000000000f087348 */ /* 0x003fea0003c00000 */
[----:B------:R2:W3:Y:S02]  /*11890*/  SHFL.IDX P6, R14, R13, R12, R11 ;  /* 0x0000000c0d0e7389 */ /* 0x0004e400000c000b */
[----:B0123--:R-:W-:Y:S01]  /*118a0*/  ENDCOLLECTIVE ;  /* 0x000000000000791b */ /* 0x00ffe20003800000 */
.L_x_312:
[----:B------:R-:W-:Y:S05]  /*118b0*/  BSYNC B1 ;  /* 0x0000000000017941 */ /* 0x000fea0003800000 */
.L_x_311:
[----:B------:R-:W-:Y:S01]  /*118c0*/  IMAD.MOV.U32 R13, RZ, RZ, R21 ;  /* 0x000000ffff0d7224 */ /* 0x000fe200078e0015 */
[----:B------:R-:W-:Y:S01]  /*118d0*/  MOV R3, R14 ;  /* 0x0000000e00037202 */ /* 0x000fe20000000f00 */
[----:B------:R-:W-:Y:S01]  /*118e0*/  IMAD.MOV.U32 R12, RZ, RZ, RZ ;  /* 0x000000ffff0c7224 */ /* 0x000fe200078e00ff */
[----:B------:R-:W-:Y:S01]  /*118f0*/  LEA R25, R6, UR37, 0x1 ;  /* 0x0000002506197c11 */ /* 0x000fe2000f8e08ff */
[----:B------:R-:W-:Y:S02]  /*11900*/  IMAD.MOV.U32 R11, RZ, RZ, 0x181f ;  /* 0x0000181fff0b7424 */ /* 0x000fe400078e00ff */
[----:B------:R-:W-:-:S07]  /*11910*/  IMAD.MOV.U32 R15, RZ, RZ, -0x1 ;  /* 0xffffffffff0f7424 */ /* 0x000fce00078e00ff */
[----:B------:R-:W-:Y:S05]  /*11920*/  WARPSYNC.COLLECTIVE R15, `(.L_x_313) ;  /* 0x000000000f087348 */ /* 0x000fea0003c00000 */
[----:B------:R0:W1:Y:S02]  /*11930*/  SHFL.IDX P6, R14, R13, R12, R11 ;  /* 0x0000000c0d0e7389 */ /* 0x00006400000c000b */
[----:B01----:R-:W-:Y:S01]  /*11940*/  ENDCOLLECTIVE ;  /* 0x000000000000791b */ /* 0x003fe20003800000 */
.L_x_313:
[----:B------:R-:W-:Y:S02]  /*11950*/  IMAD.MOV.U32 R13, RZ, RZ, R27 ;  /* 0x000000ffff0d7224 */ /* 0x000fe400078e001b */
[----:B------:R-:W-:Y:S02]  /*11960*/  IMAD.MOV.U32 R12, RZ, RZ, 0x1 ;  /* 0x00000001ff0c7424 */ /* 0x000fe400078e00ff */
[----:B------:R-:W-:-:S07]  /*11970*/  IMAD.MOV.U32 R2, RZ, RZ, R14 ;  /* 0x000000ffff027224 */ /* 0x000fce00078e000e */
[----:B------:R-:W-:Y:S05]  /*11980*/  WARPSYNC.COLLECTIVE R15, `(.L_x_314) ;  /* 0x000000000f087348 */ /* 0x000fea0003c00000 */
[----:B------:R0:W1:Y:S02]  /*11990*/  SHFL.IDX P6, R14, R13, R12, R11 ;  /* 0x0000000c0d0e7389 */ /* 0x00006400000c000b */
[----:B01----:R-:W-:Y:S01]  /*119a0*/  ENDCOLLECTIVE ;  /* 0x000000000000791b */ /* 0x003fe20003800000 */
.L_x_314:
        /* <DEDUP_REMOVED lines=11> */
.L_x_315:
[----:B------:R-:W-:Y:S02]  /*11a60*/  IMAD.MOV.U32 R13, RZ, RZ, R27 ;  /* 0x000000ffff0d7224 */ /* 0x000fe400078e001b */
[----:B------:R-:W-:Y:S01]  /*11a70*/  IMAD.MOV.U32 R12, RZ, RZ, 0x2 ;  /* 0x00000002ff0c7424 */ /* 0x000fe200078e00ff */
[----:B------:R-:W-:-:S07]  /*11a80*/  MOV R2, R14 ;  /* 0x0000000e00027202 */ /* 0x000fce0000000f00 */
[----:B------:R-:W-:Y:S05]  /*11a90*/  WARPSYNC.COLLECTIVE R15, `(.L_x_316) ;  /* 0x000000000f087348 */ /* 0x000fea0003c00000 */
[----:B------:R0:W1:Y:S02]  /*11aa0*/  SHFL.IDX P6, R14, R13, R12, R11 ;  /* 0x0000000c0d0e7389 */ /* 0x00006400000c000b */
[----:B01----:R-:W-:Y:S01]  /*11ab0*/  ENDCOLLECTIVE ;  /* 0x000000000000791b */ /* 0x003fe20003800000 */
.L_x_316:
        /* <DEDUP_REMOVED lines=11> */
.L_x_317:
[----:B------:R-:W-:Y:S02]  /*11b70*/  IMAD.MOV.U32 R13, RZ, RZ, R27 ;  /* 0x000000ffff0d7224 */ /* 0x000fe400078e001b */
[----:B------:R-:W-:Y:S02]  /*11b80*/  IMAD.MOV.U32 R12, RZ, RZ, 0x3 ;  /* 0x00000003ff0c7424 */ /* 0x000fe400078e00ff */
[----:B------:R-:W-:-:S07]  /*11b90*/  IMAD.MOV.U32 R2, RZ, RZ, R14 ;  /* 0x000000ffff027224 */ /* 0x000fce00078e000e */
[----:B------:R-:W-:Y:S05]  /*11ba0*/  WARPSYNC.COLLECTIVE R15, `(.L_x_318) ;  /* 0x000000000f087348 */ /* 0x000fea0003c00000 */
[----:B------:R0:W1:Y:S02]  /*11bb0*/  SHFL.IDX P6, R14, R13, R12, R11 ;  /* 0x0000000c0d0e7389 */ /* 0x00006400000c000b */
[----:B01----:R-:W-:Y:S01]  /*11bc0*/  ENDCOLLECTIVE ;  /* 0x000000000000791b */ /* 0x003fe20003800000 */
.L_x_318:
[----:B------:R-:W-:-:S05]  /*11bd0*/  IADD3 R2, P0, R2, R0, RZ ;  /* 0x0000000002027210 */ /* 0x000fca0007f1e0ff */
[----:B------:R-:W-:-:S05]  /*11be0*/  IMAD.X R3, RZ, RZ, R3, P0 ;  /* 0x000000ffff037224 */ /* 0x000fca00000e0603 */
[----:B------:R-:W-:Y:S01]  /*11bf0*/  @!PT LDS RZ, [RZ] ;  /* 0x00000000fffff984 */ /* 0x000fe20000000800 */
[----:B------:R-:W-:Y:S01]  /*11c00*/  @!PT LDS RZ, [RZ] ;  /* 0x00000000fffff984 */ /* 0x000fe20000000800 */
[----:B------:R-:W-:Y:S01]  /*11c10*/  @!PT LDS RZ, [RZ] ;  /* 0x00000000fffff984 */ /* 0x000fe20000000800 */
[----:B------:R0:W-:Y:S01]  /*11c20*/  LDGSTS.E.BYPASS.LTC128B.128 [R25+0x23400], desc[UR42][R2.64], !P1 ;  /* 0x2340000002197fae */ /* 0x0001e2000c901d6a */
[----:B------:R-:W-:Y:S01]  /*11c30*/  MOV R13, R21 ;  /* 0x00000015000d7202 */ /* 0x000fe20000000f00 */
[----:B------:R-:W-:-:S07]  /*11c40*/  IMAD.MOV.U32 R27, RZ, RZ, R14 ;  /* 0x000000ffff1b7224 */ /* 0x000fce00078e000e */
[----:B0-----:R-:W-:Y:S05]  /*11c50*/  WARPSYNC.COLLECTIVE R15, `(.L_x_319) ;  /* 0x000000000f087348 */ /* 0x001fea0003c00000 */
[----:B------:R1:W2:Y:S02]  /*11c60*/  SHFL.IDX P6, R14, R13, R12, R11 ;  /* 0x0000000c0d0e7389 */ /* 0x0002a400000c000b */
[----:B012---:R-:W-:Y:S01]  /*11c70*/  ENDCOLLECTIVE ;  /* 0x000000000000791b */ /* 0x007fe20003800000 */
.L_x_319:
[----:B------:R-:W-:Y:S01]  /*11c80*/  IMAD.MOV.U32 R2, RZ, RZ, R14 ;  /* 0x000000ffff027224 */ /* 0x000fe200078e000e */
[----:B------:R-:W-:Y:S06]  /*11c90*/  BRA `(.L_x_320) ;  /* 0xffffffd000087947 */ /* 0x000fec000383ffff */
.L_x_244:
[----:B----4-:R4:W0:Y:S02]  /*11ca0*/  SYNCS.PHASECHK.TRANS64.TRYWAIT P0, [R8+URZ+0x38860], R20 ;  /* 0x03886014080075a7 */ /* 0x010824000800017f */
[----:B0-----:R-:W-:Y:S05]  /*11cb0*/  @!P0 NANOSLEEP.SYNCS 0x989680 ;  /* 0x009896800000895d */ /* 0x001fea0003900000 */
[----:B------:R-:W0:Y:S02]  /*11cc0*/  @!P0 SYNCS.PHASECHK.TRANS64 P0, [R8+URZ+0x38860], R20 ;  /* 0x03886014080085a7 */ /* 0x000e24000800007f */
[----:B0-----:R-:W-:Y:S05]  /*11cd0*/  @!P0 BRA `(.L_x_244) ;  /* 0xfffffffc00f08947 */ /* 0x001fea000383ffff */
[----:B------:R-:W-:Y:S05]  /*11ce0*/  BRA `(.L_x_321) ;  /* 0xffffffd000587947 */ /* 0x000fea000383ffff */
.L_x_245:
[----:B------:R-:W-:Y:S01]  /*11cf0*/  BSSY B1, `(.L_x_322) ;  /* 0x0000008000017945 */ /* 0x000fe20003800000 */
[----:B------:R-:W-:Y:S02]  /*11d00*/  IMAD.MOV.U32 R13, RZ, RZ, R20 ;  /* 0x000000ffff0d7224 */ /* 0x000fe400078e0014 */
[----:B------:R-:W-:Y:S02]  /*11d10*/  IMAD.MOV.U32 R12, RZ, RZ, RZ ;  /* 0x000000ffff0c7224 */ /* 0x000fe400078e00ff */
[----:B------:R-:W-:Y:S02]  /*11d20*/  IMAD.MOV.U32 R11, RZ, RZ, 0x181f ;  /* 0x0000181fff0b7424 */ /* 0x000fe400078e00ff */
[----:B------:R-:W-:-:S07]  /*11d30*/  IMAD.MOV.U32 R15, RZ, RZ, -0x1 ;  /* 0xffffffffff0f7424 */ /* 0x000fce00078e00ff */
[----:B0--3--:R-:W-:Y:S05]  /*11d40*/  WARPSYNC.COLLECTIVE R15, `(.L_x_323) ;  /* 0x000000000f087348 */ /* 0x009fea0003c00000 */
[----:B------:R1:W2:Y:S02]  /*11d50*/  SHFL.IDX P6, R14, R13, R12, R11 ;  /* 0x0000000c0d0e7389 */ /* 0x0002a400000c000b */
[----:B0123--:R-:W-:Y:S01]  /*11d60*/  ENDCOLLECTIVE ;  /* 0x000000000000791b */ /* 0x00ffe20003800000 */
.L_x_323:
[----:B------:R-:W-:Y:S05]  /*11d70*/  BSYNC B1 ;  /* 0x0000000000017941 */ /* 0x000fea0003800000 */
.L_x_322:
[----:B------:R-:W-:Y:S01]  /*11d80*/  IMAD.MOV.U32 R13, RZ, RZ, R10 ;  /* 0x000000ffff0d7224 */ /* 0x000fe200078e000a */
[----:B------:R-:W-:Y:S01]  /*11d90*/  LEA R21, R21, UR37, 0x1 ;  /* 0x0000002515157c11 */ /* 0x000fe2000f8e08ff */
[----:B------:R-:W-:Y:S01]  /*11da0*/  IMAD.MOV.U32 R12, RZ, RZ, RZ ;  /* 0x000000ffff0c7224 */ /* 0x000fe200078e00ff */
[C---:B------:R-:W-:Y:S01]  /*11db0*/  LOP3.LUT P2, RZ, R16.reuse, 0x20, RZ, 0xc0, !PT ;  /* 0x0000002010ff7812 */ /* 0x040fe2000784c0ff */
[----:B------:R-:W-:Y:S01]  /*11dc0*/  IMAD.MOV.U32 R11, RZ, RZ, 0x181f ;  /* 0x0000181fff0b7424 */ /* 0x000fe200078e00ff */
[----:B------:R-:W-:Y:S01]  /*11dd0*/  LOP3.LUT P1, RZ, R16, 0x10, RZ, 0xc0, !PT ;  /* 0x0000001010ff7812 */ /* 0x000fe2000782c0ff */
[----:B------:R-:W-:Y:S01]  /*11de0*/  IMAD.MOV.U32 R15, RZ, RZ, -0x1 ;  /* 0xffffffffff0f7424 */ /* 0x000fe200078e00ff */
[----:B------:R-:W-:Y:S01]  /*11df0*/  P2R R4, PR, RZ, 0x20 ;  /* 0x00000020ff047803 */ /* 0x000fe20000000000 */
[----:B------:R-:W-:-:S10]  /*11e00*/  IMAD.MOV.U32 R3, RZ, RZ, R14 ;  /* 0x000000ffff037224 */ /* 0x000fd400078e000e */
[----:B------:R-:W-:Y:S05]  /*11e10*/  WARPSYNC.COLLECTIVE R15, `(.L_x_324) ;  /* 0x000000000f087348 */ /* 0x000fea0003c00000 */
[----:B------:R0:W1:Y:S02]  /*11e20*/  SHFL.IDX P6, R14, R13, R12, R11 ;  /* 0x0000000c0d0e7389 */ /* 0x00006400000c000b */
[----:B01----:R-:W-:Y:S01]  /*11e30*/  ENDCOLLECTIVE ;  /* 0x000000000000791b */ /* 0x003fe20003800000 */
.L_x_324:
[----:B------:R-:W-:Y:S02]  /*11e40*/  IMAD.MOV.U32 R13, RZ, RZ, R20 ;  /* 0x000000ffff0d7224 */ /* 0x000fe400078e0014 */
[----:B------:R-:W-:Y:S01]  /*11e50*/  IMAD.MOV.U32 R12, RZ, RZ, 0x1 ;  /* 0x00000001ff0c7424 */ /* 0x000fe200078e00ff */
[----:B------:R-:W-:Y:S02]  /*11e60*/  LOP3.LUT P6, RZ, R16, 0x200, RZ, 0xc0, !PT ;  /* 0x0000020010ff7812 */ /* 0x000fe400078cc0ff */
[----:B------:R-:W-:-:S04]  /*11e70*/  IADD3 R2, P0, R14, R0, RZ ;  /* 0x000000000e027210 */ /* 0x000fc80007f1e0ff */
[----:B------:R-:W-:Y:S02]  /*11e80*/  IADD3.X R3, RZ, R3, RZ, P0, !PT ;  /* 0x00000003ff037210 */ /* 0x000fe400007fe4ff */
        /* <DEDUP_REMOVED lines=8> */
.L_x_325:
        /* <DEDUP_REMOVED lines=17> */
.L_x_326:
        /* <DEDUP_REMOVED lines=11> */
[----:B------:R-:W-:-:S04]  /*120d0*/  ISETP.NE.AND P5, PT, R4, RZ, PT ;  /* 0x000000ff0400720c */ /* 0x000fc80003fa5270 */
[----:B------:R-:W-:-:S04]  /*120e0*/  P2R R4, PR, RZ, 0x20 ;  /* 0x00000020ff047803 */ /* 0x000fc80000000000 */
[----:B------:R0:W-:Y:S04]  /*120f0*/  LDGSTS.E.BYPASS.LTC128B.128 [R21+0x2c00], desc[UR42][R2.64+0x80], !P2 ;  /* 0x02c0008002157fae */ /* 0x0001e8000d101d6a */
[----:B------:R0:W-:Y:S02]  /*12100*/  LDGSTS.E.BYPASS.LTC128B.128 [R21+0x4c00], desc[UR42][R2.64+0x100], !P6 ;  /* 0x04c0010002157fae */ /* 0x0001e4000f101d6a */
[----:B0-----:R-:W-:Y:S05]  /*12110*/  WARPSYNC.COLLECTIVE R15, `(.L_x_327) ;  /* 0x000000000f087348 */ /* 0x001fea0003c00000 */
[----:B------:R1:W2:Y:S02]  /*12120*/  SHFL.IDX P6, R14, R13, R12, R11 ;  /* 0x0000000c0d0e7389 */ /* 0x0002a400000c000b */
[----:B012---:R-:W-:Y:S01]  /*12130*/  ENDCOLLECTIVE ;  /* 0x000000000000791b */ /* 0x007fe20003800000 */
.L_x_327:
[----:B------:R-:W-:Y:S01]  /*12140*/  @!PT LDS RZ, [RZ] ;  /* 0x00000000fffff984 */ /* 0x000fe20000000800 */
[----:B------:R-:W-:Y:S01]  /*12150*/  @!PT LDS RZ, [RZ] ;  /* 0x00000000fffff984 */ /* 0x000fe20000000800 */
[----:B------:R-:W-:Y:S01]  /*12160*/  @!PT LDS RZ, [RZ] ;  /* 0x00000000fffff984 */ /* 0x000fe20000000800 */
[----:B------:R-:W-:Y:S01]  /*12170*/  LDGSTS.E.BYPASS.LTC128B.128 [R21+0x6c00], desc[UR42][R2.64+0x180], !P5 ;  /* 0x06c0018002157fae */ /* 0x000fe2000e901d6a */
[----:B------:R-:W-:-:S03]  /*12180*/  LOP3.LUT P5, RZ, R16, 0x200, RZ, 0xc0, !PT ;  /* 0x0000020010ff7812 */ /* 0x000fc600078ac0ff */
[----:B------:R-:W-:Y:S04]  /*12190*/  LDGSTS.E.BYPASS.LTC128B.128 [R21+0x8c00], desc[UR42][R2.64+0x200], !P4 ;  /* 0x08c0020002157fae */ /* 0x000fe8000e101d6a */
[----:B------:R-:W-:Y:S01]  /*121a0*/  LDGSTS.E.BYPASS.LTC128B.128 [R21+0xac00], desc[UR42][R2.64+0x280], !P3 ;  /* 0x0ac0028002157fae */ /* 0x000fe2000d901d6a */
[----:B------:R-:W-:-:S03]  /*121b0*/  IMAD.MOV.U32 R13, RZ, RZ, R10 ;  /* 0x000000ffff0d7224 */ /* 0x000fc600078e000a */
[----:B------:R-:W-:Y:S04]  /*121c0*/  LDGSTS.E.BYPASS.LTC128B.128 [R21+0xcc00], desc[UR42][R2.64+0x300], P0 ;  /* 0x0cc0030002157fae */ /* 0x000fe80008101d6a */
[----:B------:R0:W-:Y:S02]  /*121d0*/  LDGSTS.E.BYPASS.LTC128B.128 [R21+0xec00], desc[UR42][R2.64+0x380], P1 ;  /* 0x0ec0038002157fae */ /* 0x0001e40008901d6a */
[----:B0-----:R-:W-:-:S07]  /*121e0*/  IMAD.MOV.U32 R3, RZ, RZ, R14 ;  /* 0x000000ffff037224 */ /* 0x001fce00078e000e */
[----:B------:R-:W-:Y:S05]  /*121f0*/  WARPSYNC.COLLECTIVE R15, `(.L_x_328) ;  /* 0x000000000f087348 */ /* 0x000fea0003c00000 */
[----:B------:R0:W1:Y:S02]  /*12200*/  SHFL.IDX P6, R14, R13, R12, R11 ;  /* 0x0000000c0d0e7389 */ /* 0x00006400000c000b */
[----:B01----:R-:W-:Y:S01]  /*12210*/  ENDCOLLECTIVE ;  /* 0x000000000000791b */ /* 0x003fe20003800000 */
.L_x_328:
        /* <DEDUP_REMOVED lines=10> */
[----:B------:R-:W-:-:S09]  /*122c0*/  ISETP.NE.AND P5, PT, R4, RZ, PT ;  /* 0x000000ff0400720c */ /* 0x000fd20003fa5270 */
[----:B------:R0:W-:Y:S04]  /*122d0*/  LDGSTS.E.BYPASS.LTC128B.128 [R21+0x3400], desc[UR42][R2.64+0x80], !P2 ;  /* 0x0340008002157fae */ /* 0x0001e8000d101d6a */
[----:B------:R0:W-:Y:S02]  /*122e0*/  LDGSTS.E.BYPASS.LTC128B.128 [R21+0x5400], desc[UR42][R2.64+0x100], !P6 ;  /* 0x0540010002157fae */ /* 0x0001e4000f101d6a */
[----:B0-----:R-:W-:Y:S05]  /*122f0*/  WARPSYNC.COLLECTIVE R15, `(.L_x_329) ;  /* 0x000000000f087348 */ /* 0x001fea0003c00000 */
[----:B------:R1:W2:Y:S02]  /*12300*/  SHFL.IDX P6, R14, R13, R12, R11 ;  /* 0x0000000c0d0e7389 */ /* 0x0002a400000c000b */
[----:B012---:R-:W-:Y:S01]  /*12310*/  ENDCOLLECTIVE ;  /* 0x000000000000791b */ /* 0x007fe20003800000 */
.L_x_329:
        /* <DEDUP_REMOVED lines=9> */
[----:B------:R-:W-:-:S07]  /*123b0*/  IMAD.MOV.U32 R20, RZ, RZ, R14 ;  /* 0x000000ffff147224 */ /* 0x000fce00078e000e */
[----:B0-----:R-:W-:Y:S05]  /*123c0*/  WARPSYNC.COLLECTIVE R15, `(.L_x_330) ;  /* 0x000000000f087348 */ /* 0x001fea0003c00000 */
[----:B------:R1:W2:Y:S02]  /*123d0*/  SHFL.IDX P6, R14, R13, R12, R11 ;  /* 0x0000000c0d0e7389 */ /* 0x0002a400000c000b */
[----:B012---:R-:W-:Y:S01]  /*123e0*/  ENDCOLLECTIVE ;  /* 0x000000000000791b */ /* 0x007fe20003800000 */
.L_x_330:
[----:B------:R-:W-:Y:S05]  /*123f0*/  BRA `(.L_x_331) ;  /* 0xffffffcc00cc7947 */ /* 0x000fea000383ffff */
.L_x_251:
[----:B-1----:R1:W2:Y:S02]  /*12400*/  SYNCS.PHASECHK.TRANS64.TRYWAIT P0, [R5+URZ+0x38820], R0 ;  /* 0x03882000050075a7 */ /* 0x0022a4000800017f */
[----:B--2---:R-:W-:Y:S05]  /*12410*/  @!P0 NANOSLEEP.SYNCS 0x989680 ;  /* 0x009896800000895d */ /* 0x004fea0003900000 */
[----:B------:R-:W2:Y:S02]  /*12420*/  @!P0 SYNCS.PHASECHK.TRANS64 P0, [R5+URZ+0x38820], R0 ;  /* 0x03882000050085a7 */ /* 0x000ea4000800007f */
[----:B--2---:R-:W-:Y:S05]  /*12430*/  @!P0 BRA `(.L_x_251) ;  /* 0xfffffffc00f08947 */ /* 0x004fea000383ffff */
[----:B------:R-:W-:Y:S05]  /*12440*/  BRA `(.L_x_332) ;  /* 0xffffffd000a47947 */ /* 0x000fea000383ffff */
.L_x_252:
[----:B------:R-:W2:Y:S01]  /*12450*/  S2R R2, SR_TID.X ;  /* 0x0000000000027919 */ /* 0x000ea20000002100 */
[----:B------:R-:W-:Y:S01]  /*12460*/  BSSY B0, `(.L_x_333) ;  /* 0x000000a000007945 */ /* 0x000fe20003800000 */
[----:B------:R-:W-:Y:S02]  /*12470*/  IMAD.MOV.U32 R12, RZ, RZ, RZ ;  /* 0x000000ffff0c7224 */ /* 0x000fe400078e00ff */
[----:B------:R-:W-:Y:S02]  /*12480*/  IMAD.MOV.U32 R11, RZ, RZ, 0x1f ;  /* 0x0000001fff0b7424 */ /* 0x000fe400078e00ff */
[----:B------:R-:W-:Y:S01]  /*12490*/  IMAD.MOV.U32 R15, RZ, RZ, -0x1 ;  /* 0xffffffffff0f7424 */ /* 0x000fe200078e00ff */
[----:B--2---:R-:W-:-:S04]  /*124a0*/  SHF.R.U32.HI R2, RZ, 0x5, R2 ;  /* 0x00000005ff027819 */ /* 0x004fc80000011602 */
[----:B------:R-:W-:-:S05]  /*124b0*/  LOP3.LUT R2, R2, 0x3, RZ, 0xc0, !PT ;  /* 0x0000000302027812 */ /* 0x000fca00078ec0ff */
[----:B------:R-:W-:-:S07]  /*124c0*/  IMAD.MOV.U32 R13, RZ, RZ, R2 ;  /* 0x000000ffff0d7224 */ /* 0x000fce00078e0002 */
[----:B01-3--:R-:W-:Y:S05]  /*124d0*/  WARPSYNC.COLLECTIVE R15, `(.L_x_334) ;  /* 0x000000000f087348 */ /* 0x00bfea0003c00000 */
[----:B------:R2:W4:Y:S02]  /*124e0*/  SHFL.IDX P6, R14, R13, R12, R11 ;  /* 0x0000000c0d0e7389 */ /* 0x00052400000c000b */
[----:B01234-:R-:W-:Y:S01]  /*124f0*/  ENDCOLLECTIVE ;  /* 0x000000000000791b */ /* 0x01ffe20003800000 */
.L_x_334:
[----:B------:R-:W-:Y:S05]  /*12500*/  BSYNC B0 ;  /* 0x0000000000007941 */ /* 0x000fea0003800000 */
.L_x_333:
[----:B------:R-:W-:Y:S05]  /*12510*/  BRA `(.L_x_335) ;  /* 0xffffffd0008c7947 */ /* 0x000fea000383ffff */
.L_x_255:
[----:B------:R-:W-:Y:S01]  /*12520*/  BSSY B1, `(.L_x_336) ;  /* 0x0000006000017945 */ /* 0x000fe20003800000 */
[----:B------:R-:W-:-:S07]  /*12530*/  IMAD.MOV.U32 R15, RZ, RZ, -0x1 ;  /* 0xffffffffff0f7424 */ /* 0x000fce00078e00ff */
[----:B01-3--:R-:W-:Y:S05]  /*12540*/  WARPSYNC.COLLECTIVE R15, `(.L_x_337) ;  /* 0x000000000f0c7348 */ /* 0x00bfea0003c00000 */
[----:B------:R-:W-:Y:S02]  /*12550*/  ELECT P6, UR62, PT ;  /* 0x00000000003e782f */ /* 0x000fe400038c0000 */
[----:B------:R-:W-:Y:S01]  /*12560*/  MOV R14, UR62 ;  /* 0x0000003e000e7c02 */ /* 0x000fe20008000f00 */
[----:B01-3--:R-:W-:Y:S10]  /*12570*/  ENDCOLLECTIVE ;  /* 0x000000000000791b */ /* 0x00bff40003800000 */
.L_x_337:
[----:B------:R-:W-:Y:S05]  /*12580*/  BSYNC B1 ;  /* 0x0000000000017941 */ /* 0x000fea0003800000 */
.L_x_336:
[----:B------:R-:W-:Y:S05]  /*12590*/  BRA `(.L_x_338) ;  /* 0xffffffd000847947 */ /* 0x000fea000383ffff */
.L_x_257:
[----:B-1----:R1:W2:Y:S02]  /*125a0*/  SYNCS.PHASECHK.TRANS64.TRYWAIT P1, [R3+URZ+0x38840], R2 ;  /* 0x03884002030075a7 */ /* 0x0022a4000802017f */
[----:B--2---:R-:W-:Y:S05]  /*125b0*/  @!P1 NANOSLEEP.SYNCS 0x989680 ;  /* 0x009896800000995d */ /* 0x004fea0003900000 */
[----:B------:R-:W2:Y:S02]  /*125c0*/  @!P1 SYNCS.PHASECHK.TRANS64 P1, [R3+URZ+0x38840], R2 ;  /* 0x03884002030095a7 */ /* 0x000ea4000802007f */
[----:B--2---:R-:W-:Y:S05]  /*125d0*/  @!P1 BRA `(.L_x_257) ;  /* 0xfffffffc00f09947 */ /* 0x004fea000383ffff */
[----:B------:R-:W-:Y:S05]  /*125e0*/  BRA `(.L_x_339) ;  /* 0xffffffd000a07947 */ /* 0x000fea000383ffff */
.L_x_259:
[----:B--2---:R2:W4:Y:S02]  /*125f0*/  SYNCS.PHASECHK.TRANS64.TRYWAIT P1, [R5+URZ+0x38840], R0 ;  /* 0x03884000050075a7 */ /* 0x004524000802017f */
[----:B----4-:R-:W-:Y:S05]  /*12600*/  @!P1 NANOSLEEP.SYNCS 0x989680 ;  /* 0x009896800000995d */ /* 0x010fea0003900000 */
[----:B------:R-:W4:Y:S02]  /*12610*/  @!P1 SYNCS.PHASECHK.TRANS64 P1, [R5+URZ+0x38840], R0 ;  /* 0x03884000050095a7 */ /* 0x000f24000802007f */
[----:B----4-:R-:W-:Y:S05]  /*12620*/  @!P1 BRA `(.L_x_259) ;  /* 0xfffffffc00f09947 */ /* 0x010fea000383ffff */
[----:B------:R-:W-:Y:S05]  /*12630*/  BRA `(.L_x_340) ;  /* 0xffffffd000ac7947 */ /* 0x000fea000383ffff */
.L_x_261:
[----:B----4-:R4:W0:Y:S02]  /*12640*/  SYNCS.PHASECHK.TRANS64.TRYWAIT P1, [R3+URZ+0x38860], R2 ;  /* 0x03886002030075a7 */ /* 0x010824000802017f */
[----:B0-----:R-:W-:Y:S05]  /*12650*/  @!P1 NANOSLEEP.SYNCS 0x989680 ;  /* 0x009896800000995d */ /* 0x001fea0003900000 */
[----:B------:R-:W0:Y:S02]  /*12660*/  @!P1 SYNCS.PHASECHK.TRANS64 P1, [R3+URZ+0x38860], R2 ;  /* 0x03886002030095a7 */ /* 0x000e24000802007f */
[----:B0-----:R-:W-:Y:S05]  /*12670*/  @!P1 BRA `(.L_x_261) ;  /* 0xfffffffc00f09947 */ /* 0x001fea000383ffff */
[----:B------:R-:W-:Y:S05]  /*12680*/  BRA `(.L_x_341) ;  /* 0xffffffd000a87947 */ /* 0x000fea000383ffff */
.L_x_342:
        /* <DEDUP_REMOVED lines=15> */
.L_x_5803:


//--------------------- .text._ZN7cutlass13device_kernelIN5flash11enable_sm90INS1_16FlashAttnFwdSm90INS1_25CollectiveMainloopFwdSm90ILi2EN4cute5tupleIJNS5_1CILi1EEES8_S8_EEENS6_IJNS7_ILi64EEESA_SA_EEELi512ENS_6half_tEfNS_4arch4Sm90ELb0ELb0ELb1ELb1ELb1ELb0ELb0ELb0ELb0ELb1ELb0ELb0EEENS1_21CollectiveEpilogueFwdINS6_IJSA_NS7_ILi512EEESA_EEES9_SC_SE_Li256ELb1ELb1ELb0ELb0EEENS1_36VarlenDynamicPersistentTileSchedulerILi64ELi64ELi256ELi128ELb0ELb1ELb1ELb0ELb1ELb1EEEEEEEEEvNT_6ParamsE --------------------------
	.section	.text._ZN7cutlass13device_kernelIN5flash11enable_sm90INS1_16FlashAttnFwdSm90INS1_25CollectiveMainloopFwdSm90ILi2EN4cute5tupleIJNS5_1CILi1EEES8_S8_EEENS6_IJNS7_ILi64EEESA_SA_EEELi512ENS_6half_tEfNS_4arch4Sm90ELb0ELb0ELb1ELb1ELb1ELb0ELb0ELb0ELb0ELb1ELb0ELb0EEENS1_21CollectiveEpilogueFwdINS6_IJSA_NS7_ILi512EEESA_EEES9_SC_SE_Li256ELb1ELb1ELb0ELb0EEENS1_36VarlenDynamicPersistentTileSchedulerILi64ELi64ELi256ELi128ELb0ELb1ELb1ELb0ELb1ELb1EEEEEEEEEvNT_6ParamsE,"ax",@progbits
	.align	128
.text._ZN7cutlass13device_kernelIN5flash11enable_sm90INS1_16FlashAttnFwdSm90INS1_25CollectiveMainloopFwdSm90ILi2EN4cute5tupleIJNS5_1CILi1EEES8_S8_EEENS6_IJNS7_ILi64EEESA_SA_EEELi512ENS_6half_tEfNS_4arch4Sm90ELb0ELb0ELb1ELb1ELb1ELb0ELb0ELb0ELb0ELb1ELb0ELb0EEENS1_21CollectiveEpilogueFwdINS6_IJSA_NS7_ILi512EEESA_EEES9_SC_SE_Li256ELb1ELb1ELb0ELb0EEENS1_36VarlenDynamicPersistentTileSchedulerILi64ELi64ELi256ELi128ELb0ELb1ELb1ELb0ELb1ELb1EEEEEEEEEvNT_6ParamsE:
        .type           _ZN7cutlass13device_kernelIN5flash11enable_sm90INS1_16FlashAttnFwdSm90INS1_25CollectiveMainloopFwdSm90ILi2EN4cute5tupleIJNS5_1CILi1EEES8_S8_EEENS6_IJNS7_ILi64EEESA_SA_EEELi512ENS_6half_tEfNS_4arch4Sm90ELb0ELb0ELb1ELb1ELb1ELb0ELb0ELb0ELb0ELb1ELb0ELb0EEENS1_21CollectiveEpilogueFwdINS6_IJSA_NS7_ILi512EEESA_EEES9_SC_SE_Li256ELb1ELb1ELb0ELb0EEENS1_36VarlenDynamicPersistentTileSchedulerILi64ELi64ELi256ELi128ELb0ELb1ELb1ELb0ELb1ELb1EEEEEEEEEvNT_6ParamsE,@function
        .size           _ZN7cutlass13device_kernelIN5flash11enable_sm90INS1_16FlashAttnFwdSm90INS1_25CollectiveMainloopFwdSm90ILi2EN4cute5tupleIJNS5_1CILi1EEES8_S8_EEENS6_IJNS7_ILi64EEESA_SA_EEELi512ENS_6half_tEfNS_4arch4Sm90ELb0ELb0ELb1ELb1ELb1ELb0ELb0ELb0ELb0ELb1ELb0ELb0EEENS1_21CollectiveEpilogueFwdINS6_IJSA_NS7_ILi512EEESA_EEES9_SC_SE_Li256ELb1ELb1ELb0ELb0EEENS1_36VarlenDynamicPersistentTileSchedulerILi64ELi64ELi256ELi128ELb0ELb1ELb1ELb0ELb1ELb1EEEEEEEEEvNT_6ParamsE,(.L_x_5804 - _ZN7cutlass13device_kernelIN5flash11enable_sm90INS1_16FlashAttnFwdSm90INS1_25CollectiveMainloopFwdSm90ILi2EN4cute5tupleIJNS5_1CILi1EEES8_S8_EEENS6_IJNS7_ILi64EEESA_SA_EEELi512ENS_6half_tEfNS_4arch4Sm90ELb0ELb0ELb1ELb1ELb1ELb0ELb0ELb0ELb0ELb1ELb0ELb0EEENS1_21CollectiveEpilogueFwdINS6_IJSA_NS7_ILi512EEESA_EEES9_SC_SE_Li256ELb1ELb1ELb0ELb0EEENS1_36VarlenDynamicPersistentTileSchedulerILi64ELi64ELi256ELi128ELb0ELb1ELb1ELb0ELb1ELb1EEEEEEEEEvNT_6ParamsE)
        .other          _ZN7cutlass13device_kernelIN5flash11enable_sm90INS1_16FlashAttnFwdSm90INS1_25CollectiveMainloopFwdSm90ILi2EN4cute5tupleIJNS5_1CILi1EEES8_S8_EEENS6_IJNS7_ILi64EEESA_SA_EEELi512ENS_6half_tEfNS_4arch4Sm90ELb0ELb0ELb1ELb1ELb1ELb0ELb0ELb0ELb0ELb1ELb0ELb0EEENS1_21CollectiveEpilogueFwdINS6_IJSA_NS7_ILi512EEESA_EEES9_SC_SE_Li256ELb1ELb1ELb0ELb0EEENS1_36VarlenDynamicPersistentTileSchedulerILi64ELi64ELi256ELi128ELb0ELb1ELb1ELb0ELb1ELb1EEEEEEEEEvNT_6ParamsE,@"STO_CUDA_ENTRY STV_DEFAULT"
_ZN7cutlass13device_kernelIN5flash11enable_sm90INS1_16FlashAttnFwdSm90INS1_25CollectiveMainloopFwdSm90ILi2EN4cute5tupleIJNS5_1CILi1EEES8_S8_EEENS6_IJNS7_ILi64EEESA_SA_EEELi512ENS_6half_tEfNS_4arch4Sm90ELb0ELb0ELb1ELb1ELb1ELb0ELb0ELb0ELb0ELb1ELb0ELb0EEENS1_21CollectiveEpilogueFwdINS6_IJSA_NS7_ILi512EEESA_EEES9_SC_SE_Li256ELb1ELb1ELb0ELb0EEENS1_36VarlenDynamicPersistentTileSchedulerILi64ELi64ELi256ELi128ELb0ELb1ELb1ELb0ELb1ELb1EEEEEEEEEvNT_6ParamsE:
        /* <DEDUP_REMOVED lines=41> */
.L_x_343:
        /* <DEDUP_REMOVED lines=22> */
.L_x_344:
        /* <DEDUP_REMOVED lines=18> */
.L_x_345:
        /* <DEDUP_REMOVED lines=22> */
.L_x_346:
        /* <DEDUP_REMOVED lines=23> */
.L_x_347:
        /* <DEDUP_REMOVED lines=8> */
.L_x_349:
[----:B------:R-:W-:-:S08]  /*0860*/  NOP ;  /* 0x0000000000007918 */ /* 0x000fd00000000000 */
[----:B------:R-:W0:Y:S02]  /*0870*/  USETMAXREG.TRY_ALLOC.CTAPOOL UP0, 0xe8 ;  /* 0x000000e8000079c8 */ /* 0x000e240008000600 */
[----:B0-----:R-:W-:-:S13]  /*0880*/  PLOP3.LUT P0, PT, PT, PT, UP0, 0x80, 0x0 ;  /* 0x000000000000781c */ /* 0x001fda0003f0f008 */
[----:B------:R-:W-:Y:S05]  /*0890*/  @!P0 BRA `(.L_x_349) ;  /* 0xfffffffc00f08947 */ /* 0x000fea000383ffff */
[----:B------:R-:W0:Y:S01]  /*08a0*/  S2R R2, SR_TID.X ;  /* 0x0000000000027919 */ /* 0x000e220000002100 */
[----:B------:R-:W1:Y:S01]  /*08b0*/  S2UR UR40, SR_CgaCtaId ;  /* 0x00000000002879c3 */ /* 0x000e620000008800 */
[----:B------:R-:W-:Y:S01]  /*08c0*/  UMOV UR41, 0x400 ;  /* 0x0000040000297882 */ /* 0x000fe20000000000 */
[----:B------:R-:W-:Y:S01]  /*08d0*/  ULDC UR4, c[0x0][0xc3c] ;  /* 0x00030f0000047ab9 */ /* 0x000fe20000000800 */
[----:B-1----:R-:W-:Y:S01]  /*08e0*/  ULEA UR41, UR40, UR41, 0x18 ;  /* 0x0000002928297291 */ /* 0x002fe2000f8ec03f */
[----:B0-----:R-:W-:-:S04]  /*08f0*/  LOP3.LUT R0, R2, 0xffffff80, RZ, 0xc0, !PT ;  /* 0xffffff8002007812 */ /* 0x001fc800078ec0ff */
[----:B------:R-:W-:-:S13]  /*0900*/  ISETP.NE.AND P0, PT, R0, 0x80, PT ;  /* 0x000000800000780c */ /* 0x000fda0003f05270 */
[----:B------:R-:W-:Y:S06]  /*0910*/  @!P0 BAR.ARV 0x8, 0x100 ;  /* 0x0204000000008b1d */ /* 0x000fec0000002000 */
[----:B------:R-:W-:-:S13]  /*0920*/  ISETP.GE.U32.AND P0, PT, R2, 0x100, PT ;  /* 0x000001000200780c */ /* 0x000fda0003f06070 */
[----:B------:R-:W-:Y:S08]  /*0930*/  @P0 BAR.ARV 0xf, 0x100 ;  /* 0x03c4000000000b1d */ /* 0x000ff00000002000 */
[----:B------:R-:W-:Y:S06]  /*0940*/  BAR.SYNC.DEFER_BLOCKING 0x5, 0x180 ;  /* 0x0146000000007b1d */ /* 0x000fec0000010000 */
[----:B------:R-:W0:Y:S02]  /*0950*/  LDS.128 R4, [UR41+0x28cd0] ;  /* 0x028cd029ff047984 */ /* 0x000e240008000c00 */
[----:B------:R-:W-:Y:S06]  /*0960*/  BAR.ARV 0x4, 0x180 ;  /* 0x0106000000007b1d */ /* 0x000fec0000002000 */
[----:B0-----:R-:W-:-:S13]  /*0970*/  ISETP.GE.AND P0, PT, R7, UR4, PT ;  /* 0x0000000407007c0c */ /* 0x001fda000bf06270 */
[----:B------:R-:W-:Y:S05]  /*0980*/  @P0 EXIT ;  /* 0x000000000000094d */ /* 0x000fea0003800000 */
[----:B------:R-:W-:Y:S01]  /*0990*/  VIADD R197, R2, 0xffffff80 ;  /* 0xffffff8002c57836 */ /* 0x000fe20000000000 */
[----:B------:R-:W-:Y:S01]  /*09a0*/  R2UR UR5, R5 ;  /* 0x00000000050572ca */ /* 0x000fe200000e0000 */
[----:B------:R-:W-:Y:S01]  /*09b0*/  IMAD.MOV.U32 R23, RZ, RZ, 0x40 ;  /* 0x00000040ff177424 */ /* 0x000fe200078e00ff */
[----:B------:R-:W-:Y:S01]  /*09c0*/  R2UR UR7, R7 ;  /* 0x00000000070772ca */ /* 0x000fe200000e0000 */
[----:B------:R-:W-:Y:S01]  /*09d0*/  ULOP3.LUT UR46, UR39, 0x1, URZ, 0xfc, !UPT ;  /* 0x00000001272e7892 */ /* 0x000fe2000f8efc3f */
[----:B------:R-:W-:Y:S01]  /*09e0*/  SHF.R.S32.HI R0, RZ, 0x1f, R197 ;  /* 0x0000001fff007819 */ /* 0x000fe200000114c5 */
[----:B------:R-:W-:Y:S01]  /*09f0*/  UMOV UR36, URZ ;  /* 0x0000003f00247c82 */ /* 0x000fe20008000000 */
[----:B------:R-:W-:Y:S01]  /*0a00*/  R2UR UR6, R6 ;  /* 0x00000000060672ca */ /* 0x000fe200000e0000 */
[----:B------:R-:W-:Y:S01]  /*0a10*/  UMOV UR37, URZ ;  /* 0x0000003f00257c82 */ /* 0x000fe20008000000 */
[CC--:B------:R-:W-:Y:S01]  /*0a20*/  LEA.HI R2, R0.reuse, R197.reuse, RZ, 0x4 ;  /* 0x000000c500027211 */ /* 0x0c0fe200078f20ff */
[----:B------:R-:W-:Y:S01]  /*0a30*/  UMOV UR38, URZ ;  /* 0x0000003f00267c82 */ /* 0x000fe20008000000 */
[----:B------:R-:W-:-:S02]  /*0a40*/  LEA.HI R5, R0, R197, RZ, 0x5 ;  /* 0x000000c500057211 */ /* 0x000fc400078f28ff */
[----:B------:R-:W-:Y:S02]  /*0a50*/  SHF.R.S32.HI R3, RZ, 0x4, R2 ;  /* 0x00000004ff037819 */ /* 0x000fe40000011402 */
[----:B------:R-:W-:Y:S02]  /*0a60*/  LEA.HI R7, R0, R197, RZ, 0x2 ;  /* 0x000000c500077211 */ /* 0x000fe400078f10ff */
[----:B------:R-:W-:Y:S02]  /*0a70*/  LEA.HI R4, R2, R3, RZ, 0x1 ;  /* 0x0000000302047211 */ /* 0x000fe400078f08ff */
[--C-:B------:R-:W-:Y:S02]  /*0a80*/  SHF.R.S32.HI R11, RZ, 0x5, R5.reuse ;  /* 0x00000005ff0b7819 */ /* 0x100fe40000011405 */
[----:B------:R-:W-:Y:S02]  /*0a90*/  LOP3.LUT R4, R4, 0x1ffffffe, RZ, 0xc0, !PT ;  /* 0x1ffffffe04047812 */ /* 0x000fe400078ec0ff */
[----:B------:R-:W-:-:S02]  /*0aa0*/  SHF.R.S32.HI R6, RZ, 0x1f, R5 ;  /* 0x0000001fff067819 */ /* 0x000fc40000011405 */
[----:B------:R-:W-:Y:S01]  /*0ab0*/  LOP3.LUT R8, R7, 0xfffffffc, RZ, 0xc0, !PT ;  /* 0xfffffffc07087812 */ /* 0x000fe200078ec0ff */
[----:B------:R-:W-:Y:S01]  /*0ac0*/  IMAD.IADD R9, R3, 0x1, -R4 ;  /* 0x0000000103097824 */ /* 0x000fe200078e0a04 */
[----:B------:R-:W-:Y:S02]  /*0ad0*/  LOP3.LUT R4, R2, 0xfffffff0, RZ, 0xc0, !PT ;  /* 0xfffffff002047812 */ /* 0x000fe400078ec0ff */
[----:B------:R-:W-:Y:S01]  /*0ae0*/  LEA.HI R3, R0, R197, RZ, 0x7 ;  /* 0x000000c500037211 */ /* 0x000fe200078f38ff */
[C---:B------:R-:W-:Y:S01]  /*0af0*/  IMAD.IADD R10, R197.reuse, 0x1, -R8 ;  /* 0x00000001c50a7824 */ /* 0x040fe200078e0a08 */
[----:B------:R-:W-:Y:S01]  /*0b00*/  LEA.HI R6, R6, R11, RZ, 0x2 ;  /* 0x0000000b06067211 */ /* 0x000fe200078f10ff */
[----:B------:R-:W-:Y:S01]  /*0b10*/  IMAD.IADD R7, R197, 0x1, -R4 ;  /* 0x00000001c5077824 */ /* 0x000fe200078e0a04 */
[----:B------:R-:W-:Y:S01]  /*0b20*/  LOP3.LUT R2, R3, 0xffffff80, RZ, 0xc0, !PT ;  /* 0xffffff8003027812 */ /* 0x000fe200078ec0ff */
[----:B------:R-:W-:Y:S01]  /*0b30*/  IMAD.SHL.U32 R9, R9, 0x8, RZ ;  /* 0x0000000809097824 */ /* 0x000fe200078e00ff */
[----:B------:R-:W-:-:S02]  /*0b40*/  SHF.R.S32.HI R192, RZ, 0x7, R3 ;  /* 0x00000007ffc07819 */ /* 0x000fc40000011403 */
[----:B------:R-:W-:Y:S01]  /*0b50*/  SHF.R.S32.HI R4, RZ, 0x1f, R7 ;  /* 0x0000001fff047819 */ /* 0x000fe20000011407 */
[----:B------:R-:W-:Y:S01]  /*0b60*/  IMAD.IADD R2, R197, 0x1, -R2 ;  /* 0x00000001c5027824 */ /* 0x000fe200078e0a02 */
[----:B------:R-:W-:Y:S02]  /*0b70*/  LOP3.LUT R6, R6, 0x3ffffc, RZ, 0xc0, !PT ;  /* 0x003ffffc06067812 */ /* 0x000fe400078ec0ff */
[-C--:B------:R-:W-:Y:S02]  /*0b80*/  LEA R15, R192, R7.reuse, 0x8 ;  /* 0x00000007c00f7211 */ /* 0x080fe400078e40ff */
[----:B------:R-:W-:Y:S02]  /*0b90*/  LEA.HI R12, R10, R10, RZ, 0x1 ;  /* 0x0000000a0a0c7211 */ /* 0x000fe400078f08ff */
[----:B------:R-:W-:Y:S01]  /*0ba0*/  LEA.HI R8, R4, R7, RZ, 0x3 ;  /* 0x0000000704087211 */ /* 0x000fe200078f18ff */
[----:B------:R-:W-:Y:S01]  /*0bb0*/  IMAD.IADD R4, R11, 0x1, -R6 ;  /* 0x000000010b047824 */ /* 0x000fe200078e0a06 */
[----:B------:R-:W-:-:S02]  /*0bc0*/  SHF.R.S32.HI R5, RZ, 0x1f, R2 ;  /* 0x0000001fff057819 */ /* 0x000fc40000011402 */
[----:B------:R-:W-:Y:S01]  /*0bd0*/  LOP3.LUT R13, R12, 0x1ffffffe, RZ, 0xc0, !PT ;  /* 0x1ffffffe0c0d7812 */ /* 0x000fe200078ec0ff */
[----:B------:R-:W-:Y:S01]  /*0be0*/  IMAD R196, R4, 0x10, R15 ;  /* 0x0000001004c47824 */ /* 0x000fe200078e020f */
[C---:B------:R-:W-:Y:S01]  /*0bf0*/  LOP3.LUT R6, R8.reuse, 0xfffffff8, RZ, 0xc0, !PT ;  /* 0xfffffff808067812 */ /* 0x040fe200078ec0ff */
[----:B------:R-:W-:Y:S01]  /*0c00*/  IMAD.SHL.U32 R8, R8, 0x40, RZ ;  /* 0x0000004008087824 */ /* 0x000fe200078e00ff */
[-C--:B------:R-:W-:Y:S01]  /*0c10*/  LEA.HI R4, R5, R2.reuse, RZ, 0x2 ;  /* 0x0000000205047211 */ /* 0x080fe200078f10ff */
[----:B------:R-:W-:Y:S01]  /*0c20*/  IMAD.IADD R195, R10, 0x1, -R13 ;  /* 0x000000010ac37824 */ /* 0x000fe200078e0a0d */
[----:B------:R-:W-:Y:S01]  /*0c30*/  LEA.HI R0, R0, R197, RZ, 0x3 ;  /* 0x000000c500007211 */ /* 0x000fe200078f18ff */
[----:B------:R-:W-:Y:S01]  /*0c40*/  IMAD.IADD R7, R7, 0x1, -R6 ;  /* 0x0000000107077824 */ /* 0x000fe200078e0a06 */
[----:B------:R-:W-:Y:S01]  /*0c50*/  LOP3.LUT R13, R4, 0x7ffffffc, RZ, 0xc0, !PT ;  /* 0x7ffffffc040d7812 */ /* 0x000fe200078ec0ff */
[----:B------:R-:W-:Y:S01]  /*0c60*/  IMAD.U32 R196, R196, 0x40, R9 ;  /* 0x00000040c4c47824 */ /* 0x000fe200078e0009 */
[----:B------:R-:W-:-:S02]  /*0c70*/  LEA.HI R6, R5, R2, RZ, 0x5 ;  /* 0x0000000205067211 */ /* 0x000fc400078f28ff */
[----:B------:R-:W-:Y:S01]  /*0c80*/  LOP3.LUT R8, R8, 0x7ffffe00, RZ, 0xc0, !PT ;  /* 0x7ffffe0008087812 */ /* 0x000fe200078ec0ff */
[----:B------:R-:W-:Y:S01]  /*0c90*/  IMAD.IADD R13, R2, 0x1, -R13 ;  /* 0x00000001020d7824 */ /* 0x000fe200078e0a0d */
[----:B------:R-:W-:Y:S02]  /*0ca0*/  SHF.L.U32 R2, R7, 0x6, RZ ;  /* 0x0000000607027819 */ /* 0x000fe400000006ff */
[----:B------:R-:W-:Y:S01]  /*0cb0*/  SHF.R.S32.HI R5, RZ, 0x2, R4 ;  /* 0x00000002ff057819 */ /* 0x000fe20000011404 */
[----:B------:R-:W-:Y:S01]  /*0cc0*/  IMAD R8, R11, 0x400, R8 ;  /* 0x000004000b087824 */ /* 0x000fe200078e0208 */
[----:B------:R-:W-:Y:S01]  /*0cd0*/  LOP3.LUT R2, R2, 0x1c0, RZ, 0xc0, !PT ;  /* 0x000001c002027812 */ /* 0x000fe200078ec0ff */
[----:B------:R-:W-:Y:S01]  /*0ce0*/  IMAD.SHL.U32 R17, R13, 0x2, RZ ;  /* 0x000000020d117824 */ /* 0x000fe200078e00ff */
[----:B------:R-:W-:Y:S02]  /*0cf0*/  SHF.R.S32.HI R4, RZ, 0x1f, R4 ;  /* 0x0000001fff047819 */ /* 0x000fe40000011404 */
[----:B------:R-:W-:-:S02]  /*0d00*/  LOP3.LUT R9, R2, 0x8, R9, 0xf8, !PT ;  /* 0x0000000802097812 */ /* 0x000fc400078ef809 */
[----:B------:R-:W-:Y:S02]  /*0d10*/  SHF.R.U32.HI R2, RZ, 0x3, R2 ;  /* 0x00000003ff027819 */ /* 0x000fe40000011602 */
[----:B------:R-:W-:Y:S02]  /*0d20*/  R2P PR, R7, 0x6 ;  /* 0x0000000607007804 */ /* 0x000fe40000000000 */
[----:B------:R-:W-:Y:S02]  /*0d30*/  LOP3.LUT R9, R9, R2, RZ, 0x3c, !PT ;  /* 0x0000000209097212 */ /* 0x000fe400078e3cff */
[----:B------:R-:W-:Y:S02]  /*0d40*/  LOP3.LUT R190, R0, 0xfffffff8, RZ, 0xc0, !PT ;  /* 0xfffffff800be7812 */ /* 0x000fe400078ec0ff */
[----:B------:R-:W-:Y:S01]  /*0d50*/  LEA.HI R4, R4, R5, RZ, 0x3 ;  /* 0x0000000504047211 */ /* 0x000fe200078f18ff */
[----:B------:R-:W-:Y:S01]  /*0d60*/  IMAD.IADD R8, R8, 0x1, R9 ;  /* 0x0000000108087824 */ /* 0x000fe200078e0209 */
[----:B------:R-:W-:-:S02]  /*0d70*/  IADD3 R190, R197, -R190, RZ ;  /* 0x800000bec5be7210 */ /* 0x000fc40007ffe0ff */
[----:B------:R-:W-:Y:S02]  /*0d80*/  LOP3.LUT R4, R4, 0xfffffff8, RZ, 0xc0, !PT ;  /* 0xfffffff804047812 */ /* 0x000fe400078ec0ff */
[----:B------:R-:W-:Y:S01]  /*0d90*/  LEA R19, R8, UR41, 0x1 ;  /* 0x0000002908137c11 */ /* 0x000fe2000f8e08ff */
[----:B------:R-:W-:Y:S01]  /*0da0*/  IMAD.SHL.U32 R2, R190, 0x8, RZ ;  /* 0x00000008be027824 */ /* 0x000fe200078e00ff */
[----:B------:R-:W-:Y:S01]  /*0db0*/  LEA.HI R3, R3, R192, RZ, 0x1 ;  /* 0x000000c003037211 */ /* 0x000fe200078f08ff */
[----:B------:R-:W-:Y:S01]  /*0dc0*/  IMAD.IADD R5, R5, 0x1, -R4 ;  /* 0x0000000105057824 */ /* 0x000fe200078e0a04 */
[----:B------:R-:W-:Y:S01]  /*0dd0*/  SHF.R.S32.HI R6, RZ, 0x5, R6 ;  /* 0x00000005ff067819 */ /* 0x000fe20000011406 */
[----:B------:R-:W-:Y:S01]  /*0de0*/  VIADD R184, R19, 0x26800 ;  /* 0x0002680013b87836 */ /* 0x000fe20000000000 */
[----:B------:R-:W-:Y:S01]  /*0df0*/  LOP3.LUT R3, R3, 0xfffffe, RZ, 0xc0, !PT ;  /* 0x00fffffe03037812 */ /* 0x000fe200078ec0ff */
[----:B------:R-:W-:Y:S01]  /*0e00*/  VIADD R22, R19, 0x26820 ;  /* 0x0002682013167836 */ /* 0x000fe20000000000 */
[----:B------:R-:W-:Y:S01]  /*0e10*/  SEL R23, R23, 0xffffffc0, !P2 ;  /* 0xffffffc017177807 */ /* 0x000fe20005000000 */
[----:B------:R-:W-:Y:S01]  /*0e20*/  VIADD R189, R2, 0x40 ;  /* 0x0000004002bd7836 */ /* 0x000fe20000000000 */
[----:B------:R-:W-:Y:S01]  /*0e30*/  @P1 IADD3 R22, R184, -0x20, RZ ;  /* 0xffffffe0b8161810 */ /* 0x000fe20007ffe0ff */
[C---:B------:R-:W-:Y:S01]  /*0e40*/  VIADD R188, R2.reuse, 0x80 ;  /* 0x0000008002bc7836 */ /* 0x040fe20000000000 */
[C---:B------:R-:W-:Y:S01]  /*0e50*/  IADD3 R186, R2.reuse, 0x100, RZ ;  /* 0x0000010002ba7810 */ /* 0x040fe20007ffe0ff */
[C---:B------:R-:W-:Y:S01]  /*0e60*/  VIADD R187, R2.reuse, 0xc0 ;  /* 0x000000c002bb7836 */ /* 0x040fe20000000000 */
[----:B------:R-:W-:Y:S01]  /*0e70*/  SHF.R.S32.HI R191, RZ, 0x3, R0 ;  /* 0x00000003ffbf7819 */ /* 0x000fe20000011400 */
[C---:B------:R-:W-:Y:S01]  /*0e80*/  VIADD R185, R2.reuse, 0x140 ;  /* 0x0000014002b97836 */ /* 0x040fe20000000000 */
[----:B------:R-:W-:Y:S01]  /*0e90*/  SHF.R.S32.HI R204, RZ, 0x1f, R189 ;  /* 0x0000001fffcc7819 */ /* 0x000fe200000114bd */
[C---:B------:R-:W-:Y:S01]  /*0ea0*/  VIADD R194, R2.reuse, 0x180 ;  /* 0x0000018002c27836 */ /* 0x040fe20000000000 */
[----:B------:R-:W-:Y:S01]  /*0eb0*/  SHF.R.S32.HI R203, RZ, 0x1f, R188 ;  /* 0x0000001fffcb7819 */ /* 0x000fe200000114bc */
[----:B------:R-:W-:Y:S01]  /*0ec0*/  VIADD R193, R2, 0x1c0 ;  /* 0x000001c002c17836 */ /* 0x000fe20000000000 */
[----:B------:R-:W-:Y:S01]  /*0ed0*/  SHF.R.S32.HI R202, RZ, 0x1f, R187 ;  /* 0x0000001fffca7819 */ /* 0x000fe200000114bb */
[----:B------:R-:W-:Y:S01]  /*0ee0*/  IMAD R16, R6, 0x10, R5 ;  /* 0x0000001006107824 */ /* 0x000fe200078e0205 */
[----:B------:R-:W-:Y:S01]  /*0ef0*/  SHF.R.S32.HI R201, RZ, 0x1f, R186 ;  /* 0x0000001fffc97819 */ /* 0x000fe200000114ba */
[----:B------:R-:W-:Y:S01]  /*0f00*/  IMAD.IADD R3, R192, 0x1, -R3 ;  /* 0x00000001c0037824 */ /* 0x000fe200078e0a03 */
[----:B------:R-:W-:Y:S01]  /*0f10*/  SHF.R.S32.HI R200, RZ, 0x1f, R185 ;  /* 0x0000001fffc87819 */ /* 0x000fe200000114b9 */
[----:B------:R-:W-:Y:S01]  /*0f20*/  IMAD.IADD R184, R184, 0x1, R23 ;  /* 0x00000001b8b87824 */ /* 0x000fe200078e0217 */
[----:B------:R-:W-:Y:S01]  /*0f30*/  SHF.R.S32.HI R199, RZ, 0x1f, R194 ;  /* 0x0000001fffc77819 */ /* 0x000fe200000114c2 */
[----:B------:R-:W-:Y:S01]  /*0f40*/  IMAD.SHL.U32 R18, R3, 0x100, RZ ;  /* 0x0000010003127824 */ /* 0x000fe200078e00ff */
[----:B------:R-:W-:Y:S01]  /*0f50*/  SHF.R.S32.HI R198, RZ, 0x1f, R193 ;  /* 0x0000001fffc67819 */ /* 0x000fe200000114c1 */
[----:B------:R-:W-:-:S02]  /*0f60*/  IMAD R195, R195, 0x8, R16 ;  /* 0x00000008c3c37824 */ /* 0x000fc400078e0210 */
[----:B------:R-:W-:-:S07]  /*0f70*/  IMAD.IADD R23, R23, 0x1, R22 ;  /* 0x0000000117177824 */ /* 0x000fce00078e0216 */
.L_x_399:
[----:B------:R-:W-:Y:S01]  /*0f80*/  ULDC.64 UR8, c[0x0][0xc88] ;  /* 0x0003220000087ab9 */ /* 0x000fe20000000a00 */
[----:B------:R-:W-:Y:S01]  /*0f90*/  ULDC.64 UR10, c[0x0][0xa20] ;  /* 0x00028800000a7ab9 */ /* 0x000fe20000000a00 */
[----:B------:R-:W-:Y:S01]  /*0fa0*/  UIMAD.WIDE UR8, UR7, 0x4, UR8 ;  /* 0x00000004070878a5 */ /* 0x000fe2000f8e0208 */
[----:B------:R-:W-:-:S05]  /*0fb0*/  ULDC UR4, c[0x0][0x424] ;  /* 0x0001090000047ab9 */ /* 0x000fca0000000800 */
[----:B0-2-4-:R-:W-:Y:S02]  /*0fc0*/  IMAD.U32 R4, RZ, RZ, UR8 ;  /* 0x00000008ff047e24 */ /* 0x015fe4000f8e00ff */
[----:B------:R-:W-:Y:S01]  /*0fd0*/  IMAD.U32 R5, RZ, RZ, UR9 ;  /* 0x00000009ff057e24 */ /* 0x000fe2000f8e00ff */
[----:B------:R-:W-:-:S04]  /*0fe0*/  ULDC.64 UR8, c[0x0][0xa28] ;  /* 0x00028a0000087ab9 */ /* 0x000fc80000000a00 */
[----:B------:R-:W2:Y:S01]  /*0ff0*/  LDG.E R4, desc[UR50][R4.64] ;  /* 0x0000003204047981 */ /* 0x000ea2000c1e1900 */
[----:B------:R-:W-:Y:S02]  /*1000*/  UISETP.NE.U32.AND UP0, UPT, UR8, URZ, UPT ;  /* 0x0000003f0800728c */ /* 0x000fe4000bf05070 */
[----:B------:R-:W-:Y:S02]  /*1010*/  UISETP.NE.U32.AND UP1, UPT, UR10, URZ, UPT ;  /* 0x0000003f0a00728c */ /* 0x000fe4000bf25070 */
[----:B------:R-:W-:Y:S02]  /*1020*/  UISETP.NE.AND.EX UP0, UPT, UR9, URZ, UPT, UP0 ;  /* 0x0000003f0900728c */ /* 0x000fe4000bf05300 */
[----:B------:R-:W-:-:S04]  /*1030*/  UISETP.NE.AND.EX UP1, UPT, UR11, URZ, UPT, UP1 ;  /* 0x0000003f0b00728c */ /* 0x000fc8000bf25310 */
[----:B------:R-:W-:Y:S02]  /*1040*/  PLOP3.LUT P0, PT, PT, PT, UP0, 0x80, 0x0 ;  /* 0x000000000000781c */ /* 0x000fe40003f0f008 */
[----:B------:R-:W-:Y:S02]  /*1050*/  PLOP3.LUT P1, PT, PT, PT, UP1, 0x80, 0x0 ;  /* 0x000000000000781c */ /* 0x000fe40003f2f018 */
[----:B--2---:R-:W-:-:S13]  /*1060*/  R2UR UR42, R4 ;  /* 0x00000000042a72ca */ /* 0x004fda00000e0000 */
[----:B------:R-:W-:Y:S02]  /*1070*/  USHF.R.S32.HI UR43, URZ, 0x1f, UR42 ;  /* 0x0000001f3f2b7899 */ /* 0x000fe4000801142a */
[----:B------:R-:W-:Y:S02]  /*1080*/  @UP0 ULEA UR8, UP2, UR42, UR8, 0x2 ;  /* 0x000000082a080291 */ /* 0x000fe4000f84103f */
[----:B------:R-:W-:Y:S02]  /*1090*/  @UP1 ULEA UR10, UP3, UR42, UR10, 0x2 ;  /* 0x0000000a2a0a1291 */ /* 0x000fe4000f86103f */
[----:B------:R-:W-:Y:S02]  /*10a0*/  @UP0 ULEA.HI.X UR9, UR42, UR9, UR43, 0x2, UP2 ;  /* 0x000000092a090291 */ /* 0x000fe400090f142b */
[----:B------:R-:W-:Y:S01]  /*10b0*/  @UP1 ULEA.HI.X UR11, UR42, UR11, UR43, 0x2, UP3 ;  /* 0x0000000b2a0b1291 */ /* 0x000fe200098f142b */
[----:B------:R-:W-:Y:S01]  /*10c0*/  MOV R4, UR8 ;  /* 0x0000000800047c02 */ /* 0x000fe20008000f00 */
[----:B-1----:R-:W-:-:S02]  /*10d0*/  IMAD.U32 R6, RZ, RZ, UR10 ;  /* 0x0000000aff067e24 */ /* 0x002fc4000f8e00ff */
[----:B------:R-:W-:Y:S01]  /*10e0*/  IMAD.U32 R5, RZ, RZ, UR9 ;  /* 0x00000009ff057e24 */ /* 0x000fe2000f8e00ff */
[----:B------:R-:W-:Y:S01]  /*10f0*/  ULDC.64 UR8, c[0x0][0x418] ;  /* 0x0001060000087ab9 */ /* 0x000fe20000000a00 */
[----:B---3--:R-:W-:-:S03]  /*1100*/  IMAD.U32 R7, RZ, RZ, UR11 ;  /* 0x0000000bff077e24 */ /* 0x008fc6000f8e00ff */
[----:B------:R-:W2:Y:S04]  /*1110*/  @P0 LDG.E R4, desc[UR50][R4.64] ;  /* 0x0000003204040981 */ /* 0x000ea8000c1e1900 */
[----:B------:R-:W3:Y:S01]  /*1120*/  @P1 LDG.E R6, desc[UR50][R6.64] ;  /* 0x0000003206061981 */ /* 0x000ee2000c1e1900 */
[----:B------:R-:W-:Y:S01]  /*1130*/  UISETP.NE.U32.AND UP0, UPT, UR8, URZ, UPT ;  /* 0x0000003f0800728c */ /* 0x000fe2000bf05070 */
[----:B------:R-:W-:Y:S01]  /*1140*/  CS2R R20, SRZ ;  /* 0x0000000000147805 */ /* 0x000fe2000001ff00 */
[----:B------:R-:W-:Y:S01]  /*1150*/  UMOV UR44, UR5 ;  /* 0x00000005002c7c82 */ /* 0x000fe20008000000 */
[----:B------:R-:W-:Y:S01]  /*1160*/  ULDC UR5, c[0x0][0x2f0] ;  /* 0x0000bc0000057ab9 */ /* 0x000fe20000000800 */
[----:B------:R-:W-:Y:S01]  /*1170*/  UISETP.NE.AND.EX UP0, UPT, UR9, URZ, UPT, UP0 ;  /* 0x0000003f0900728c */ /* 0x000fe2000bf05300 */
[----:B------:R-:W-:Y:S01]  /*1180*/  IMAD.MOV.U32 R0, RZ, RZ, RZ ;  /* 0x000000ffff007224 */ /* 0x000fe200078e00ff */
[----:B------:R-:W-:Y:S01]  /*1190*/  UMOV UR49, URZ ;  /* 0x0000003f00317c82 */ /* 0x000fe20008000000 */
[----:B------:R-:W-:Y:S01]  /*11a0*/  UMOV UR45, UR6 ;  /* 0x00000006002d7c82 */ /* 0x000fe20008000000 */
[----:B------:R-:W-:Y:S01]  /*11b0*/  USEL UR4, UR4, 0x1, UP0 ;  /* 0x0000000104047887 */ /* 0x000fe20008000000 */
[----:B------:R-:W-:Y:S01]  /*11c0*/  IMAD.MOV.U32 R150, RZ, RZ, RZ ;  /* 0x000000ffff967224 */ /* 0x000fe200078e00ff */
[----:B------:R-:W-:Y:S01]  /*11d0*/  UISETP.NE.AND UP0, UPT, UR47, 0x1, UPT ;  /* 0x000000012f00788c */ /* 0x000fe2000bf05270 */
[----:B------:R-:W-:Y:S01]  /*11e0*/  CS2R R148, SRZ ;  /* 0x0000000000947805 */ /* 0x000fe2000001ff00 */
[----:B------:R-:W-:Y:S01]  /*11f0*/  UIMAD UR4, UR4, UR5, URZ ;  /* 0x00000005040472a4 */ /* 0x000fe2000f8e023f */
[----:B------:R-:W-:-:S02]  /*1200*/  CS2R R146, SRZ ;  /* 0x0000000000927805 */ /* 0x000fc4000001ff00 */
[----:B------:R-:W-:Y:S02]  /*1210*/  CS2R R144, SRZ ;  /* 0x0000000000907805 */ /* 0x000fe4000001ff00 */
[----:B------:R-:W-:Y:S02]  /*1220*/  CS2R R142, SRZ ;  /* 0x00000000008e7805 */ /* 0x000fe4000001ff00 */
[----:B------:R-:W-:Y:S02]  /*1230*/  CS2R R140, SRZ ;  /* 0x00000000008c7805 */ /* 0x000fe4000001ff00 */
[----:B------:R-:W-:Y:S02]  /*1240*/  CS2R R138, SRZ ;  /* 0x00000000008a7805 */ /* 0x000fe4000001ff00 */
[----:B------:R-:W-:Y:S02]  /*1250*/  CS2R R136, SRZ ;  /* 0x0000000000887805 */ /* 0x000fe4000001ff00 */
        /* <DEDUP_REMOVED lines=46> */
[----:B------:R-:W-:Y:S01]  /*1540*/  CS2R R164, SRZ ;  /* 0x0000000000a47805 */ /* 0x000fe2000001ff00 */
[----:B------:R-:W-:Y:S01]  /*1550*/  IMAD.MOV.U32 R9, RZ, RZ, RZ ;  /* 0x000000ffff097224 */ /* 0x000fe200078e00ff */
[----:B------:R-:W-:Y:S02]  /*1560*/  MOV R168, RZ ;  /* 0x000000ff00a87202 */ /* 0x000fe40000000f00 */
[----:B--2---:R-:W-:-:S02]  /*1570*/  @P0 R2UR UR49, R4 ;  /* 0x00000000043102ca */ /* 0x004fc400000e0000 */
[----:B---3--:R-:W-:Y:S01]  /*1580*/  @P1 R2UR UR4, R6 ;  /* 0x00000000060412ca */ /* 0x008fe200000e0000 */
[----:B------:R-:W-:-:S14]  /*1590*/  @P1 BRA `(.L_x_350) ;  /* 0x0000000000341947 */ /* 0x000fdc0003800000 */
[----:B------:R-:W-:Y:S02]  /*15a0*/  ULDC.64 UR6, c[0x0][0xa08] ;  /* 0x0002820000067ab9 */ /* 0x000fe40000000a00 */
[----:B------:R-:W-:-:S04]  /*15b0*/  ISETP.NE.U32.AND P0, PT, RZ, UR6, PT ;  /* 0x00000006ff007c0c */ /* 0x000fc8000bf05070 */
[----:B------:R-:W-:-:S13]  /*15c0*/  ISETP.NE.AND.EX P0, PT, RZ, UR7, PT, P0 ;  /* 0x00000007ff007c0c */ /* 0x000fda000bf05300 */
[----:B------:R-:W-:Y:S05]  /*15d0*/  @!P0 BRA `(.L_x_350) ;  /* 0x0000000000248947 */ /* 0x000fea0003800000 */
[----:B------:R-:W-:Y:S02]  /*15e0*/  ULDC.64 UR4, c[0x0][0xa08] ;  /* 0x0002820000047ab9 */ /* 0x000fe40000000a00 */
[----:B------:R-:W-:-:S06]  /*15f0*/  UIMAD.WIDE UR4, UR42, 0x4, UR4 ;  /* 0x000000042a0478a5 */ /* 0x000fcc000f8e0204 */
[----:B------:R-:W-:Y:S02]  /*1600*/  IMAD.U32 R4, RZ, RZ, UR4 ;  /* 0x00000004ff047e24 */ /* 0x000fe4000f8e00ff */
[----:B------:R-:W-:-:S05]  /*1610*/  IMAD.U32 R5, RZ, RZ, UR5 ;  /* 0x00000005ff057e24 */ /* 0x000fca000f8e00ff */
[----:B------:R-:W2:Y:S04]  /*1620*/  LDG.E R6, desc[UR50][R4.64] ;  /* 0x0000003204067981 */ /* 0x000ea8000c1e1900 */
[----:B------:R-:W3:Y:S01]  /*1630*/  LDG.E R3, desc[UR50][R4.64+0x4] ;  /* 0x0000043204037981 */ /* 0x000ee2000c1e1900 */
[----:B--2---:R-:W-:Y:S02]  /*1640*/  R2UR UR4, R6 ;  /* 0x00000000060472ca */ /* 0x004fe400000e0000 */
[----:B---3--:R-:W-:-:S13]  /*1650*/  R2UR UR5, R3 ;  /* 0x00000000030572ca */ /* 0x008fda00000e0000 */
[----:B------:R-:W-:-:S12]  /*1660*/  UIADD3 UR4, -UR4, UR5, URZ ;  /* 0x0000000504047290 */ /* 0x000fd8000fffe13f */
.L_x_350:
[----:B------:R-:W-:Y:S01]  /*1670*/  UIADD3 UR49, -UR49, UR4, URZ ;  /* 0x0000000431317290 */ /* 0x000fe2000fffe13f */
[----:B------:R-:W-:Y:S02]  /*1680*/  PLOP3.LUT P0, PT, PT, PT, UP0, 0x80, 0x0 ;  /* 0x000000000000781c */ /* 0x000fe40003f0f008 */
[----:B------:R-:W-:Y:S01]  /*1690*/  CS2R R38, SRZ ;  /* 0x0000000000267805 */ /* 0x000fe2000001ff00 */
[----:B------:R-:W-:Y:S01]  /*16a0*/  IMAD.MOV.U32 R8, RZ, RZ, RZ ;  /* 0x000000ffff087224 */ /* 0x000fe200078e00ff */
[----:B------:R-:W-:Y:S01]  /*16b0*/  UIADD3 UR4, UR49, 0x3f, URZ ;  /* 0x0000003f31047890 */ /* 0x000fe2000fffe03f */
[----:B------:R-:W-:Y:S02]  /*16c0*/  CS2R R166, SRZ ;  /* 0x0000000000a67805 */ /* 0x000fe4000001ff00 */
[----:B------:R-:W-:Y:S01]  /*16d0*/  CS2R R34, SRZ ;  /* 0x0000000000227805 */ /* 0x000fe2000001ff00 */
[----:B------:R-:W-:Y:S01]  /*16e0*/  IMAD.MOV.U32 R169, RZ, RZ, RZ ;  /* 0x000000ffffa97224 */ /* 0x000fe200078e00ff */
[----:B------:R-:W-:Y:S01]  /*16f0*/  USHF.R.S32.HI UR5, URZ, 0x1f, UR4 ;  /* 0x0000001f3f057899 */ /* 0x000fe20008011404 */
[----:B------:R-:W-:Y:S01]  /*1700*/  CS2R R30, SRZ ;  /* 0x00000000001e7805 */ /* 0x000fe2000001ff00 */
[----:B------:R-:W-:Y:S01]  /*1710*/  IMAD.MOV.U32 R28, RZ, RZ, RZ ;  /* 0x000000ffff1c7224 */ /* 0x000fe200078e00ff */
[----:B------:R-:W-:Y:S01]  /*1720*/  CS2R R170, SRZ ;  /* 0x0000000000aa7805 */ /* 0x000fe2000001ff00 */
[----:B------:R-:W-:Y:S01]  /*1730*/  ULEA.HI UR5, UR5, UR4, URZ, 0x6 ;  /* 0x0000000405057291 */ /* 0x000fe2000f8f303f */
[----:B------:R-:W-:Y:S01]  /*1740*/  CS2R R26, SRZ ;  /* 0x00000000001a7805 */ /* 0x000fe2000001ff00 */
[----:B------:R-:W-:-:S02]  /*1750*/  IMAD.MOV.U32 R172, RZ, RZ, RZ ;  /* 0x000000ffffac7224 */ /* 0x000fc400078e00ff */
[----:B------:R-:W-:Y:S01]  /*1760*/  USHF.R.S32.HI UR48, URZ, 0x6, UR5 ;  /* 0x000000063f307899 */ /* 0x000fe20008011405 */
[----:B------:R-:W-:Y:S11]  /*1770*/  @!P0 BRA `(.L_x_351) ;  /* 0x0000001800448947 */ /* 0x000ff60003800000 */
[----:B------:R-:W-:Y:S01]  /*1780*/  UISETP.GE.AND UP0, UPT, UR49, 0x1, UPT ;  /* 0x000000013100788c */ /* 0x000fe2000bf06270 */
[----:B------:R-:W-:-:S05]  /*1790*/  PLOP3.LUT P0, PT, PT, PT, PT, 0x80, 0x0 ;  /* 0x000000000000781c */ /* 0x000fca0003f0f070 */
[----:B------:R-:W-:-:S13]  /*17a0*/  PLOP3.LUT P1, PT, PT, PT, UP0, 0x80, 0x0 ;  /* 0x000000000000781c */ /* 0x000fda0003f2f008 */
[----:B------:R-:W-:Y:S05]  /*17b0*/  @!P1 BRA `(.L_x_352) ;  /* 0x0000005800dc9947 */ /* 0x000fea0003800000 */
        /* <DEDUP_REMOVED lines=14> */
.L_x_353:
[----:B------:R-:W-:Y:S01]  /*18a0*/  ULEA UR16, UR38, UR41, 0x3 ;  /* 0x0000002926107291 */ /* 0x000fe2000f8e183f */
[----:B------:R-:W-:-:S04]  /*18b0*/  MOV R0, UR37 ;  /* 0x0000002500007c02 */ /* 0x000fc80008000f00 */
[----:B------:R-:W-:-:S04]  /*18c0*/  SHF.L.U32 R0, R0, 0x1f, RZ ;  /* 0x0000001f00007819 */ /* 0x000fc800000006ff */
[----:B------:R-:W0:Y:S02]  /*18d0*/  SYNCS.PHASECHK.TRANS64.TRYWAIT P1, [UR16+0x28c50], R0 ;  /* 0x028c5000ff0075a7 */ /* 0x000e240008020150 */
[----:B0-----:R-:W-:Y:S05]  /*18e0*/  @!P1 BRA `(.L_x_354) ;  /* 0x000000dc008c9947 */ /* 0x001fea0003800000 */
.L_x_484:
        /* <DEDUP_REMOVED lines=40> */
.L_x_355:
        /* <DEDUP_REMOVED lines=8> */
.L_x_362:
[----:B------:R-:W-:Y:S01]  /*1bf0*/  BAR.SYNC.DEFER_BLOCKING 0xe, 0x100 ;  /* 0x0384000000007b1d */ /* 0x000fe20000010000 */
[----:B01----:R-:W-:Y:S01]  /*1c00*/  IMAD.U32 R3, RZ, RZ, UR38 ;  /* 0x00000026ff037e24 */ /* 0x003fe2000f8e00ff */
[----:B------:R-:W-:Y:S01]  /*1c10*/  UIADD3 UR38, UR38, 0x1, URZ ;  /* 0x0000000126267890 */ /* 0x000fe2000fffe03f */
[C---:B------:R-:W-:Y:S01]  /*1c20*/  ISETP.GT.AND P2, PT, R0.reuse, RZ, PT ;  /* 0x000000ff0000720c */ /* 0x040fe20003f44270 */
[----:B------:R-:W-:Y:S02]  /*1c30*/  VIADD R0, R0, 0xffffffff ;  /* 0xffffffff00007836 */ /* 0x000fe40000000000 */
        /* <DEDUP_REMOVED lines=138> */
.L_x_357:
[----:B------:R-:W-:Y:S01]  /*24e0*/  ULEA UR21, UR38, UR41, 0x3 ;  /* 0x0000002926157291 */ /* 0x000fe2000f8e183f */
[----:B------:R-:W-:-:S05]  /*24f0*/  IMAD.U32 R3, RZ, RZ, UR37 ;  /* 0x00000025ff037e24 */ /* 0x000fca000f8e00ff */
[----:B------:R-:W-:-:S04]  /*2500*/  SHF.L.U32 R3, R3, 0x1f, RZ ;  /* 0x0000001f03037819 */ /* 0x000fc800000006ff */
[----:B------:R0:W1:Y:S01]  /*2510*/  SYNCS.PHASECHK.TRANS64.TRYWAIT P1, [UR21+0x28c50], R3 ;  /* 0x028c5003ff0075a7 */ /* 0x0000620008020155 */
[----:B------:R-:W-:Y:S05]  /*2520*/  @!P0 BRA `(.L_x_358) ;  /* 0x0000000000048947 */ /* 0x000fea0003800000 */
[----:B------:R-:W-:Y:S01]  /*2530*/  BPT.TRAP 0x1 ;  /* 0x000000040000795c */ /* 0x000fe20000300000 */
.L_x_358:
[----:B-1----:R-:W-:Y:S05]  /*2540*/  @P1 BRA `(.L_x_359) ;  /* 0x0000000000081947 */ /* 0x002fea0003800000 */
[----:B------:R-:W1:Y:S02]  /*2550*/  SYNCS.PHASECHK.TRANS64.TRYWAIT P1, [UR21+0x28c50], R3 ;  /* 0x028c5003ff0075a7 */ /* 0x000e640008020155 */
[----:B-1----:R-:W-:Y:S05]  /*2560*/  @!P1 BRA `(.L_x_360) ;  /* 0x000000d000849947 */ /* 0x002fea0003800000 */
.L_x_359:
        /* <DEDUP_REMOVED lines=31> */
.L_x_361:
[----:B------:R-:W-:-:S04]  /*2760*/  UIADD3 UR6, UR21, 0x28c60, URZ ;  /* 0x00028c6015067890 */ /* 0x000fc8000fffe03f */
[----:B------:R-:W-:-:S09]  /*2770*/  UPRMT UR6, UR40, 0x654, UR6 ;  /* 0x0000065428067896 */ /* 0x000fd20008000006 */
[----:B------:R-:W-:Y:S01]  /*2780*/  SYNCS.ARRIVE.TRANS64.RED.A1T0 RZ, [UR6], RZ ;  /* 0x000000ffffff79a7 */ /* 0x000fe20008100406 */
[----:B------:R-:W-:Y:S05]  /*2790*/  @P2 BRA `(.L_x_362) ;  /* 0xfffffff400142947 */ /* 0x000fea000383ffff */
.L_x_356:
[----:B------:R-:W-:Y:S01]  /*27a0*/  BAR.SYNC.DEFER_BLOCKING 0xe, 0x100 ;  /* 0x0384000000007b1d */ /* 0x000fe20000010000 */
[----:B01----:R-:W-:Y:S01]  /*27b0*/  IMAD.U32 R3, RZ, RZ, UR38 ;  /* 0x00000026ff037e24 */ /* 0x003fe2000f8e00ff */
[----:B------:R-:W-:Y:S01]  /*27c0*/  UIADD3 UR38, UR38, 0x1, URZ ;  /* 0x0000000126267890 */ /* 0x000fe2000fffe03f */
[----:B------:R-:W-:Y:S02]  /*27d0*/  PLOP3.LUT P0, PT, PT, PT, PT, 0x8, 0x0 ;  /* 0x000000000000781c */ /* 0x000fe40003f0e170 */
[----:B------:R-:W-:Y:S02]  /*27e0*/  CS2R R20, SRZ ;  /* 0x0000000000147805 */ /* 0x000fe4000001ff00 */
[----:B------:R-:W-:Y:S01]  /*27f0*/  LEA R0, R3, R16, 0x6 ;  /* 0x0000001003007211 */ /* 0x000fe200078e30ff */
[----:B------:R-:W-:-:S03]  /*2800*/  UISETP.NE.AND UP0, UPT, UR38, 0x2, UPT ;  /* 0x000000022600788c */ /* 0x000fc6000bf05270 */
        /* <DEDUP_REMOVED lines=133> */
[----:B------:R-:W-:Y:S01]  /*3060*/  FMUL.FTZ R0, R151, R0 ;  /* 0x0000000097007220 */ /* 0x000fe20000410000 */
[----:B------:R-:W-:Y:S06]  /*3070*/  BAR.ARV 0xf, 0x100 ;  /* 0x03c4000000007b1d */ /* 0x000fec0000002000 */
[----:B------:R-:W-:Y:S05]  /*3080*/  BRA `(.L_x_352) ;  /* 0x0000004000a87947 */ /* 0x000fea0003800000 */
.L_x_351:
[----:B------:R-:W-:Y:S01]  /*3090*/  UISETP.GE.AND UP0, UPT, UR49, 0x1, UPT ;  /* 0x000000013100788c */ /* 0x000fe2000bf06270 */
[----:B------:R-:W-:-:S05]  /*30a0*/  PLOP3.LUT P0, PT, PT, PT, PT, 0x80, 0x0 ;  /* 0x000000000000781c */ /* 0x000fca0003f0f070 */
[----:B------:R-:W-:-:S13]  /*30b0*/  PLOP3.LUT P1, PT, PT, PT, UP0, 0x80, 0x0 ;  /* 0x000000000000781c */ /* 0x000fda0003f2f008 */
[----:B------:R-:W-:Y:S05]  /*30c0*/  @!P1 BRA `(.L_x_352) ;  /* 0x0000004000989947 */ /* 0x000fea0003800000 */
        /* <DEDUP_REMOVED lines=29> */
.L_x_363:
[----:B------:R-:W-:Y:S01]  /*32a0*/  ULEA.HI UR4, UR36, UR36, URZ, 0x1 ;  /* 0x0000002424047291 */ /* 0x000fe2000f8f083f */
[----:B------:R-:W-:-:S03]  /*32b0*/  IMAD.U32 R3, RZ, RZ, UR46 ;  /* 0x0000002eff037e24 */ /* 0x000fc6000f8e00ff */
[----:B------:R-:W-:Y:S02]  /*32c0*/  ULOP3.LUT UR4, UR4, 0xfffffffe, URZ, 0xc0, !UPT ;  /* 0xfffffffe04047892 */ /* 0x000fe4000f8ec03f */
[----:B------:R-:W-:Y:S02]  /*32d0*/  ISETP.NE.AND P0, PT, R3, 0x3, PT ;  /* 0x000000030300780c */ /* 0x000fe40003f05270 */
[----:B------:R-:W-:-:S06]  /*32e0*/  UIADD3 UR4, UR36, -UR4, URZ ;  /* 0x8000000424047290 */ /* 0x000fcc000fffe03f */
[----:B------:R-:W-:-:S05]  /*32f0*/  IMAD.U32 R0, RZ, RZ, UR4 ;  /* 0x00000004ff007e24 */ /* 0x000fca000f8e00ff */
[----:B------:R-:W-:-:S04]  /*3300*/  SHF.L.U32 R0, R0, 0x1f, RZ ;  /* 0x0000001f00007819 */ /* 0x000fc800000006ff */
[----:B------:R-:W0:Y:S02]  /*3310*/  SYNCS.PHASECHK.TRANS64.TRYWAIT P1, [UR41+0x28c00], R0 ;  /* 0x028c0000ff0075a7 */ /* 0x000e240008020169 */
[----:B0-----:R-:W-:Y:S05]  /*3320*/  @!P1 BRA `(.L_x_364) ;  /* 0x000000c4002c9947 */ /* 0x001fea0003800000 */
.L_x_485:
[----:B------:R-:W-:Y:S05]  /*3330*/  @!P0 BRA `(.L_x_365) ;  /* 0x0000000000048947 */ /* 0x000fea0003800000 */
[----:B------:R-:W-:Y:S01]  /*3340*/  BPT.TRAP 0x1 ;  /* 0x000000040000795c */ /* 0x000fe20000300000 */
.L_x_365:
[----:B------:R-:W-:Y:S02]  /*3350*/  IMAD.U32 R7, RZ, RZ, UR38 ;  /* 0x00000026ff077e24 */ /* 0x000fe4000f8e00ff */
[----:B------:R-:W-:-:S03]  /*3360*/  IMAD.U32 R8, RZ, RZ, UR37 ;  /* 0x00000025ff087e24 */ /* 0x000fc6000f8e00ff */
[----:B------:R-:W-:Y:S02]  /*3370*/  LEA R7, R7, UR41, 0x3 ;  /* 0x0000002907077c11 */ /* 0x000fe4000f8e18ff */
[----:B------:R-:W-:-:S04]  /*3380*/  SHF.L.U32 R8, R8, 0x1f, RZ ;  /* 0x0000001f08087819 */ /* 0x000fc800000006ff */
[----:B------:R1:W2:Y:S01]  /*3390*/  SYNCS.PHASECHK.TRANS64.TRYWAIT P1, [R7+URZ+0x28c30], R8 ;  /* 0x028c3008070075a7 */ /* 0x0002a2000802017f */
[----:B------:R-:W-:Y:S05]  /*33a0*/  @!P0 BRA `(.L_x_366) ;  /* 0x0000000000048947 */ /* 0x000fea0003800000 */
[----:B------:R-:W-:Y:S01]  /*33b0*/  BPT.TRAP 0x1 ;  /* 0x000000040000795c */ /* 0x000fe20000300000 */
.L_x_366:
[----:B--2---:R-:W-:Y:S05]  /*33c0*/  @P1 BRA `(.L_x_367) ;  /* 0x0000000000081947 */ /* 0x004fea0003800000 */
[----:B------:R-:W2:Y:S02]  /*33d0*/  SYNCS.PHASECHK.TRANS64.TRYWAIT P1, [R7+URZ+0x28c30], R8 ;  /* 0x028c3008070075a7 */ /* 0x000ea4000802017f */
[----:B--2---:R-:W-:Y:S05]  /*33e0*/  @!P1 BRA `(.L_x_368) ;  /* 0x000000c400149947 */ /* 0x004fea0003800000 */
.L_x_367:
[----:B------:R-:W-:-:S04]  /*33f0*/  UIADD3 UR4, UR41, 0x22400, URZ ;  /* 0x0002240029047890 */ /* 0x000fc8000fffe03f */
[----:B------:R-:W-:-:S04]  /*3400*/  USHF.R.U32.HI UR4, URZ, 0x4, UR4 ;  /* 0x000000043f047899 */ /* 0x000fc80008011604 */
[----:B------:R-:W-:-:S06]  /*3410*/  ULOP3.LUT UR4, UR4, 0x3fff, URZ, 0xc0, !UPT ;  /* 0x00003fff04047892 */ /* 0x000fcc000f8ec03f */
[----:B0-----:R-:W-:Y:S01]  /*3420*/  MOV R0, UR4 ;  /* 0x0000000400007c02 */ /* 0x001fe20008000f00 */
        /* <DEDUP_REMOVED lines=38> */
.L_x_369:
        /* <DEDUP_REMOVED lines=190> */
[----:B0-----:R-:W-:-:S04]  /*4270*/  FMNMX.FTZ R4, R5, R4, !PT ;  /* 0x0000000405047209 */ /* 0x001fc80007810000 */
[C---:B------:R-:W-:Y:S01]  /*4280*/  FSETP.NEU.FTZ.AND P1, PT, R4.reuse, -INF , PT ;  /* 0xff8000000400780b */ /* 0x040fe20003f3d000 */
[----:B------:R-:W-:Y:S01]  /*4290*/  FMUL.FTZ R5, R4, UR20 ;  /* 0x0000001404057c20 */ /* 0x000fe20008410000 */
[----:B------:R-:W-:Y:S04]  /*42a0*/  MUFU.EX2 R40, R40 ;  /* 0x0000002800287308 */ /* 0x000fe80000000800 */
[----:B------:R-:W-:Y:S02]  /*42b0*/  FSEL R9, R5, RZ, P1 ;  /* 0x000000ff05097208 */ /* 0x000fe40000800000 */
[----:B----4-:R-:W-:Y:S02]  /*42c0*/  F2FP.F16.F32.PACK_AB R158, R37, R36 ;  /* 0x00000024259e723e */ /* 0x010fe400000000ff */
[----:B------:R0:W-:Y:S01]  /*42d0*/  MUFU.EX2 R5, R6 ;  /* 0x0000000600057308 */ /* 0x0001e20000000800 */
[--C-:B------:R-:W-:Y:S01]  /*42e0*/  FFMA.FTZ R26, R26, UR20, -R9.reuse ;  /* 0x000000141a1a7c23 */ /* 0x100fe20008010809 */
[--C-:B------:R-:W-:Y:S01]  /*42f0*/  FFMA.FTZ R27, R27, UR20, -R9.reuse ;  /* 0x000000141b1b7c23 */ /* 0x100fe20008010809 */
[--C-:B------:R-:W-:Y:S01]  /*4300*/  FFMA.FTZ R30, R30, UR20, -R9.reuse ;  /* 0x000000141e1e7c23 */ /* 0x100fe20008010809 */
[--C-:B------:R-:W-:Y:S01]  /*4310*/  FFMA.FTZ R31, R31, UR20, -R9.reuse ;  /* 0x000000141f1f7c23 */ /* 0x100fe20008010809 */
[--C-:B------:R-:W-:Y:S01]  /*4320*/  FFMA.FTZ R34, R34, UR20, -R9.reuse ;  /* 0x0000001422227c23 */ /* 0x100fe20008010809 */
[--C-:B------:R-:W-:Y:S01]  /*4330*/  FFMA.FTZ R35, R35, UR20, -R9.reuse ;  /* 0x0000001423237c23 */ /* 0x100fe20008010809 */
[----:B------:R-:W-:Y:S01]  /*4340*/  FFMA.FTZ R38, R38, UR20, -R9 ;  /* 0x0000001426267c23 */ /* 0x000fe20008010809 */
[----:B------:R-:W-:Y:S01]  /*4350*/  MUFU.EX2 R26, R26 ;  /* 0x0000001a001a7308 */ /* 0x000fe20000000800 */
[----:B0-----:R-:W-:Y:S01]  /*4360*/  FADD.FTZ R6, R28, R11 ;  /* 0x0000000b1c067221 */ /* 0x001fe20000010000 */
[--C-:B------:R-:W-:Y:S01]  /*4370*/  FFMA.FTZ R39, R39, UR20, -R9.reuse ;  /* 0x0000001427277c23 */ /* 0x100fe20008010809 */
[--C-:B------:R-:W-:Y:S01]  /*4380*/  FFMA.FTZ R42, R42, UR20, -R9.reuse ;  /* 0x000000142a2a7c23 */ /* 0x100fe20008010809 */
[--C-:B------:R-:W-:Y:S01]  /*4390*/  FFMA.FTZ R43, R43, UR20, -R9.reuse ;  /* 0x000000142b2b7c23 */ /* 0x100fe20008010809 */
[----:B------:R-:W-:Y:S01]  /*43a0*/  FADD.FTZ R13, R29, R6 ;  /* 0x000000061d0d7221 */ /* 0x000fe20000010000 */
[--C-:B------:R-:W-:Y:S01]  /*43b0*/  FFMA.FTZ R46, R46, UR20, -R9.reuse ;  /* 0x000000142e2e7c23 */ /* 0x100fe20008010809 */
[----:B------:R-:W-:Y:S01]  /*43c0*/  FFMA.FTZ R47, R47, UR20, -R9 ;  /* 0x000000142f2f7c23 */ /* 0x000fe20008010809 */
[----:B------:R-:W0:Y:S01]  /*43d0*/  MUFU.EX2 R27, R27 ;  /* 0x0000001b001b7308 */ /* 0x000e220000000800 */
[----:B------:R-:W-:Y:S01]  /*43e0*/  FADD.FTZ R10, R32, R13 ;  /* 0x0000000d200a7221 */ /* 0x000fe20000010000 */
[--C-:B------:R-:W-:Y:S01]  /*43f0*/  FFMA.FTZ R50, R50, UR20, -R9.reuse ;  /* 0x0000001432327c23 */ /* 0x100fe20008010809 */
[--C-:B------:R-:W-:Y:S01]  /*4400*/  FFMA.FTZ R51, R51, UR20, -R9.reuse ;  /* 0x0000001433337c23 */ /* 0x100fe20008010809 */
[--C-:B------:R-:W-:Y:S01]  /*4410*/  FFMA.FTZ R54, R54, UR20, -R9.reuse ;  /* 0x0000001436367c23 */ /* 0x100fe20008010809 */
[----:B------:R-:W-:Y:S01]  /*4420*/  FADD.FTZ R13, R33, R10 ;  /* 0x0000000a210d7221 */ /* 0x000fe20000010000 */
[----:B------:R-:W-:-:S02]  /*4430*/  FFMA.FTZ R9, R55, UR20, -R9 ;  /* 0x0000001437097c23 */ /* 0x000fc40008010809 */
[----:B------:R-:W3:Y:S01]  /*4440*/  MUFU.EX2 R30, R30 ;  /* 0x0000001e001e7308 */ /* 0x000ee20000000800 */
[----:B------:R-:W-:-:S04]  /*4450*/  FADD.FTZ R10, R36, R13 ;  /* 0x0000000d240a7221 */ /* 0x000fc80000010000 */
[----:B------:R-:W-:-:S03]  /*4460*/  FADD.FTZ R13, R37, R10 ;  /* 0x0000000a250d7221 */ /* 0x000fc60000010000 */
[----:B------:R-:W4:Y:S01]  /*4470*/  MUFU.EX2 R31, R31 ;  /* 0x0000001f001f7308 */ /* 0x000f220000000800 */
[----:B0-----:R-:W-:Y:S01]  /*4480*/  FADD.FTZ R11, R26, R27 ;  /* 0x0000001b1a0b7221 */ /* 0x001fe20000010000 */
[----:B------:R-:W-:Y:S01]  /*4490*/  FADD.FTZ R10, R40, R13 ;  /* 0x0000000d280a7221 */ /* 0x000fe20000010000 */
[----:B------:R-:W-:-:S05]  /*44a0*/  F2FP.F16.F32.PACK_AB R153, R27, R26 ;  /* 0x0000001a1b99723e */ /* 0x000fca00000000ff */
[----:B------:R-:W0:Y:S01]  /*44b0*/  MUFU.EX2 R34, R34 ;  /* 0x0000002200227308 */ /* 0x000e220000000800 */
[----:B---3--:R-:W-:-:S07]  /*44c0*/  FADD.FTZ R6, R30, R11 ;  /* 0x0000000b1e067221 */ /* 0x008fce0000010000 */
[----:B------:R-:W3:Y:S01]  /*44d0*/  MUFU.EX2 R35, R35 ;  /* 0x0000002300237308 */ /* 0x000ee20000000800 */
[C---:B----4-:R-:W-:Y:S01]  /*44e0*/  FADD.FTZ R11, R31.reuse, R6 ;  /* 0x000000061f0b7221 */ /* 0x050fe20000010000 */
[----:B------:R-:W-:-:S05]  /*44f0*/  F2FP.F16.F32.PACK_AB R155, R31, R30 ;  /* 0x0000001e1f9b723e */ /* 0x000fca00000000ff */
[----:B------:R4:W-:Y:S01]  /*4500*/  STSM.16.M88.4 [R19+0x26800], R152 ;  /* 0x0268009813007844 */ /* 0x0009e20000000200 */
[----:B------:R-:W5:Y:S01]  /*4510*/  MUFU.EX2 R38, R38 ;  /* 0x0000002600267308 */ /* 0x000f620000000800 */
[----:B0-----:R-:W-:-:S07]  /*4520*/  FADD.FTZ R6, R34, R11 ;  /* 0x0000000b22067221 */ /* 0x001fce0000010000 */
[----:B------:R-:W0:Y:S01]  /*4530*/  MUFU.EX2 R39, R39 ;  /* 0x0000002700277308 */ /* 0x000e220000000800 */
[C---:B---3--:R-:W-:Y:S01]  /*4540*/  FADD.FTZ R11, R35.reuse, R6 ;  /* 0x00000006230b7221 */ /* 0x048fe20000010000 */
[----:B------:R-:W-:-:S06]  /*4550*/  F2FP.F16.F32.PACK_AB R157, R35, R34 ;  /* 0x00000022239d723e */ /* 0x000fcc00000000ff */
[----:B------:R-:W3:Y:S01]  /*4560*/  MUFU.EX2 R42, R42 ;  /* 0x0000002a002a7308 */ /* 0x000ee20000000800 */
[----:B-----5:R-:W-:-:S07]  /*4570*/  FADD.FTZ R6, R38, R11 ;  /* 0x0000000b26067221 */ /* 0x020fce0000010000 */
[----:B------:R-:W5:Y:S01]  /*4580*/  MUFU.EX2 R41, R41 ;  /* 0x0000002900297308 */ /* 0x000f620000000800 */
[C---:B0-----:R-:W-:Y:S01]  /*4590*/  FADD.FTZ R11, R39.reuse, R6 ;  /* 0x00000006270b7221 */ /* 0x041fe20000010000 */
[----:B------:R-:W-:-:S05]  /*45a0*/  F2FP.F16.F32.PACK_AB R159, R39, R38 ;  /* 0x00000026279f723e */ /* 0x000fca00000000ff */
[----:B------:R4:W-:Y:S01]  /*45b0*/  STSM.16.M88.4 [R22], R156 ;  /* 0x0000009c16007844 */ /* 0x0009e20000000200 */
[----:B------:R-:W0:Y:S01]  /*45c0*/  MUFU.EX2 R43, R43 ;  /* 0x0000002b002b7308 */ /* 0x000e220000000800 */
[----:B---3--:R-:W-:-:S07]  /*45d0*/  FADD.FTZ R6, R42, R11 ;  /* 0x0000000b2a067221 */ /* 0x008fce0000010000 */
[----:B------:R-:W3:Y:S01]  /*45e0*/  MUFU.EX2 R44, R44 ;  /* 0x0000002c002c7308 */ /* 0x000ee20000000800 */
[C---:B-----5:R-:W-:Y:S01]  /*45f0*/  FADD.FTZ R13, R41.reuse, R10 ;  /* 0x0000000a290d7221 */ /* 0x060fe20000010000 */
[----:B------:R-:W-:-:S06]  /*4600*/  F2FP.F16.F32.PACK_AB R160, R41, R40 ;  /* 0x0000002829a0723e */ /* 0x000fcc00000000ff */
[----:B------:R-:W5:Y:S01]  /*4610*/  MUFU.EX2 R46, R46 ;  /* 0x0000002e002e7308 */ /* 0x000f620000000800 */
[C---:B0-----:R-:W-:Y:S01]  /*4620*/  FADD.FTZ R11, R43.reuse, R6 ;  /* 0x000000062b0b7221 */ /* 0x041fe20000010000 */
[----:B------:R-:W-:-:S06]  /*4630*/  F2FP.F16.F32.PACK_AB R161, R43, R42 ;  /* 0x0000002a2ba1723e */ /* 0x000fcc00000000ff */
[----:B------:R-:W0:Y:S01]  /*4640*/  MUFU.EX2 R45, R45 ;  /* 0x0000002d002d7308 */ /* 0x000e220000000800 */
[----:B---3--:R-:W-:-:S07]  /*4650*/  FADD.FTZ R6, R44, R13 ;  /* 0x0000000d2c067221 */ /* 0x008fce0000010000 */
[----:B------:R-:W3:Y:S01]  /*4660*/  MUFU.EX2 R47, R47 ;  /* 0x0000002f002f7308 */ /* 0x000ee20000000800 */
[----:B-----5:R-:W-:-:S07]  /*4670*/  FADD.FTZ R10, R46, R11 ;  /* 0x0000000b2e0a7221 */ /* 0x020fce0000010000 */
[----:B------:R-:W-:Y:S01]  /*4680*/  MUFU.EX2 R48, R48 ;  /* 0x0000003000307308 */ /* 0x000fe20000000800 */
[C---:B0-----:R-:W-:Y:S01]  /*4690*/  F2FP.F16.F32.PACK_AB R162, R45.reuse, R44 ;  /* 0x0000002c2da2723e */ /* 0x041fe200000000ff */
[----:B------:R-:W-:-:S06]  /*46a0*/  FADD.FTZ R45, R45, R6 ;  /* 0x000000062d2d7221 */ /* 0x000fcc0000010000 */
[----:B------:R-:W0:Y:S01]  /*46b0*/  MUFU.EX2 R49, R49 ;  /* 0x0000003100317308 */ /* 0x000e220000000800 */
[C---:B---3--:R-:W-:Y:S01]  /*46c0*/  F2FP.F16.F32.PACK_AB R163, R47.reuse, R46 ;  /* 0x0000002e2fa3723e */ /* 0x048fe200000000ff */
[----:B------:R-:W-:-:S04]  /*46d0*/  FADD.FTZ R47, R47, R10 ;  /* 0x0000000a2f2f7221 */ /* 0x000fc80000010000 */
[----:B------:R4:W-:Y:S02]  /*46e0*/  STSM.16.M88.4 [R184], R160 ;  /* 0x000000a0b8007844 */ /* 0x0009e40000000200 */
[----:B------:R-:W-:Y:S08]  /*46f0*/  MUFU.EX2 R50, R50 ;  /* 0x0000003200327308 */ /* 0x000ff00000000800 */
[----:B------:R-:W3:Y:S01]  /*4700*/  MUFU.EX2 R51, R51 ;  /* 0x0000003300337308 */ /* 0x000ee20000000800 */
[----:B0-----:R-:W-:Y:S01]  /*4710*/  F2FP.F16.F32.PACK_AB R164, R49, R48 ;  /* 0x0000003031a4723e */ /* 0x001fe200000000ff */
[----:B------:R-:W-:-:S04]  /*4720*/  FADD.FTZ R48, R48, R45 ;  /* 0x0000002d30307221 */ /* 0x000fc80000010000 */
[----:B------:R-:W-:Y:S02]  /*4730*/  FADD.FTZ R49, R49, R48 ;  /* 0x0000003031317221 */ /* 0x000fe40000010000 */
[----:B------:R-:W0:Y:S08]  /*4740*/  MUFU.EX2 R52, R52 ;  /* 0x0000003400347308 */ /* 0x000e300000000800 */
[----:B------:R-:W-:Y:S01]  /*4750*/  MUFU.EX2 R54, R54 ;  /* 0x0000003600367308 */ /* 0x000fe20000000800 */
[----:B---3--:R-:W-:Y:S01]  /*4760*/  F2FP.F16.F32.PACK_AB R165, R51, R50 ;  /* 0x0000003233a5723e */ /* 0x008fe200000000ff */
[----:B------:R-:W-:-:S04]  /*4770*/  FADD.FTZ R50, R50, R47 ;  /* 0x0000002f32327221 */ /* 0x000fc80000010000 */
[----:B------:R-:W-:Y:S02]  /*4780*/  FADD.FTZ R51, R51, R50 ;  /* 0x0000003233337221 */ /* 0x000fe40000010000 */
[----:B------:R-:W3:Y:S01]  /*4790*/  MUFU.EX2 R9, R9 ;  /* 0x0000000900097308 */ /* 0x000ee20000000800 */
[----:B0-----:R-:W-:Y:S01]  /*47a0*/  F2FP.F16.F32.PACK_AB R166, R5, R52 ;  /* 0x0000003405a6723e */ /* 0x001fe200000000ff */
[----:B------:R-:W-:-:S04]  /*47b0*/  FADD.FTZ R6, R52, R49 ;  /* 0x0000003134067221 */ /* 0x000fc80000010000 */
[----:B------:R-:W-:Y:S01]  /*47c0*/  FADD.FTZ R6, R5, R6 ;  /* 0x0000000605067221 */ /* 0x000fe20000010000 */
[----:B---3--:R-:W-:Y:S01]  /*47d0*/  F2FP.F16.F32.PACK_AB R167, R9, R54 ;  /* 0x0000003609a7723e */ /* 0x008fe200000000ff */
[----:B------:R-:W-:-:S04]  /*47e0*/  FADD.FTZ R54, R54, R51 ;  /* 0x0000003336367221 */ /* 0x000fc80000010000 */
[----:B------:R4:W-:Y:S01]  /*47f0*/  STSM.16.M88.4 [R23], R164 ;  /* 0x000000a417007844 */ /* 0x0009e20000000200 */
[----:B------:R-:W-:Y:S01]  /*4800*/  FADD.FTZ R5, R9, R54 ;  /* 0x0000003609057221 */ /* 0x000fe20000010000 */
[----:B------:R-:W-:Y:S06]  /*4810*/  @!P0 BRA `(.L_x_370) ;  /* 0x0000000000048947 */ /* 0x000fec0003800000 */
[----:B------:R-:W-:Y:S01]  /*4820*/  BPT.TRAP 0x1 ;  /* 0x000000040000795c */ /* 0x000fe20000300000 */
.L_x_370:
[----:B------:R0:W3:Y:S01]  /*4830*/  SYNCS.PHASECHK.TRANS64.TRYWAIT P1, [R7+URZ+0x28c50], R8 ;  /* 0x028c5008070075a7 */ /* 0x0000e2000802017f */
[----:B------:R-:W-:Y:S05]  /*4840*/  @!P0 BRA `(.L_x_371) ;  /* 0x0000000000048947 */ /* 0x000fea0003800000 */
[----:B------:R-:W-:Y:S01]  /*4850*/  BPT.TRAP 0x1 ;  /* 0x000000040000795c */ /* 0x000fe20000300000 */
.L_x_371:
[----:B------:R-:W-:Y:S01]  /*4860*/  ULOP3.LUT UR52, UR52, 0x2000000, URZ, 0xfc, !UPT ;  /* 0x0200000034347892 */ /* 0x000fe2000f8efc3f */
[----:B---3--:R-:W-:Y:S11]  /*4870*/  @P1 BRA `(.L_x_372) ;  /* 0x0000000000081947 */ /* 0x008ff60003800000 */
[----:B------:R-:W3:Y:S02]  /*4880*/  SYNCS.PHASECHK.TRANS64.TRYWAIT P1, [R7+URZ+0x28c50], R8 ;  /* 0x028c5008070075a7 */ /* 0x000ee4000802017f */
[----:B---3--:R-:W-:Y:S05]  /*4890*/  @!P1 BRA `(.L_x_373) ;  /* 0x000000ac00fc9947 */ /* 0x008fea0003800000 */
.L_x_372:
        /* <DEDUP_REMOVED lines=34> */
.L_x_374:
[----:B------:R-:W-:Y:S01]  /*4ac0*/  R2UR UR6, R7 ;  /* 0x00000000070672ca */ /* 0x000fe200000e0000 */
[----:B------:R-:W-:-:S06]  /*4ad0*/  UISETP.GE.AND UP0, UPT, UR49, 0x41, UPT ;  /* 0x000000413100788c */ /* 0x000fcc000bf06270 */
[----:B------:R-:W-:-:S06]  /*4ae0*/  PLOP3.LUT P1, PT, PT, PT, UP0, 0x80, 0x0 ;  /* 0x000000000000781c */ /* 0x000fcc0003f2f008 */
[----:B------:R-:W-:-:S04]  /*4af0*/  UIADD3 UR6, UR6, 0x28c60, URZ ;  /* 0x00028c6006067890 */ /* 0x000fc8000fffe03f */
[----:B------:R-:W-:-:S09]  /*4b00*/  UPRMT UR6, UR40, 0x654, UR6 ;  /* 0x0000065428067896 */ /* 0x000fd20008000006 */
[----:B------:R-:W-:Y:S01]  /*4b10*/  SYNCS.ARRIVE.TRANS64.RED.A1T0 RZ, [UR6], RZ ;  /* 0x000000ffffff79a7 */ /* 0x000fe20008100406 */
[----:B------:R-:W-:Y:S05]  /*4b20*/  @!P1 BRA `(.L_x_375) ;  /* 0x0000001c00549947 */ /* 0x000fea0003800000 */
[----:B------:R-:W-:Y:S01]  /*4b30*/  IMAD.MOV.U32 R9, RZ, RZ, R4 ;  /* 0x000000ffff097224 */ /* 0x000fe200078e0004 */
[----:B------:R-:W-:Y:S01]  /*4b40*/  UIADD3 UR48, UR48, -0x2, URZ ;  /* 0xfffffffe30307890 */ /* 0x000fe2000fffe03f */
[----:B------:R-:W-:Y:S01]  /*4b50*/  IMAD.MOV.U32 R206, RZ, RZ, R3 ;  /* 0x000000ffffce7224 */ /* 0x000fe200078e0003 */
[----:B------:R-:W-:Y:S01]  /*4b60*/  UMOV UR22, UR38 ;  /* 0x0000002600167c82 */ /* 0x000fe20008000000 */
[----:B------:R-:W-:Y:S01]  /*4b70*/  ULDC UR23, c[0x0][0x9d8] ;  /* 0x0002760000177ab9 */ /* 0x000fe20000000800 */
[----:B------:R-:W-:-:S08]  /*4b80*/  ULDC UR20, c[0x0][0x988] ;  /* 0x0002620000147ab9 */ /* 0x000fd00000000800 */
.L_x_386:
        /* <DEDUP_REMOVED lines=8> */
[----:B------:R-:W-:Y:S11]  /*4c10*/  @!P0 BRA `(.L_x_376) ;  /* 0x0000000000048947 */ /* 0x000ff60003800000 */
[----:B------:R-:W-:Y:S01]  /*4c20*/  BPT.TRAP 0x1 ;  /* 0x000000040000795c */ /* 0x000fe20000300000 */
.L_x_376:
[----:B------:R-:W-:Y:S01]  /*4c30*/  ULEA UR21, UR38, UR41, 0x3 ;  /* 0x0000002926157291 */ /* 0x000fe2000f8e183f */
[----:B0123--:R-:W-:-:S05]  /*4c40*/  IMAD.U32 R7, RZ, RZ, UR37 ;  /* 0x00000025ff077e24 */ /* 0x00ffca000f8e00ff */
[----:B------:R-:W-:-:S04]  /*4c50*/  SHF.L.U32 R7, R7, 0x1f, RZ ;  /* 0x0000001f07077819 */ /* 0x000fc800000006ff */
[----:B------:R0:W1:Y:S01]  /*4c60*/  SYNCS.PHASECHK.TRANS64.TRYWAIT P2, [UR21+0x28c30], R7 ;  /* 0x028c3007ff0075a7 */ /* 0x0000620008040155 */
[----:B------:R-:W-:Y:S05]  /*4c70*/  @!P0 BRA `(.L_x_377) ;  /* 0x0000000000048947 */ /* 0x000fea0003800000 */
[----:B------:R-:W-:Y:S01]  /*4c80*/  BPT.TRAP 0x1 ;  /* 0x000000040000795c */ /* 0x000fe20000300000 */
.L_x_377:
[----:B-1----:R-:W-:Y:S05]  /*4c90*/  @P2 BRA `(.L_x_378) ;  /* 0x0000000000082947 */ /* 0x002fea0003800000 */
[----:B------:R-:W1:Y:S02]  /*4ca0*/  SYNCS.PHASECHK.TRANS64.TRYWAIT P2, [UR21+0x28c30], R7 ;  /* 0x028c3007ff0075a7 */ /* 0x000e640008040155 */
[----:B-1----:R-:W-:Y:S05]  /*4cb0*/  @!P2 BRA `(.L_x_379) ;  /* 0x000000ac0008a947 */ /* 0x002fea0003800000 */
.L_x_378:
[----:B------:R-:W-:Y:S01]  /*4cc0*/  R2UR UR18, R0 ;  /* 0x00000000001272ca */ /* 0x000fe200000e0000 */
[----:B------:R-:W-:Y:S01]  /*4cd0*/  UIADD3 UR6, UR41, 0x20400, URZ ;  /* 0x0002040029067890 */ /* 0x000fe2000fffe03f */
[----:B----4-:R-:W-:Y:S01]  /*4ce0*/  WARPGROUP.ARRIVE ;  /* 0x00000000000079c5 */ /* 0x010fe20000000000 */
        /* <DEDUP_REMOVED lines=25> */
.L_x_380:
[----:B------:R-:W-:Y:S01]  /*4e80*/  FMUL.FTZ R205, R152, UR23 ;  /* 0x0000001798cd7c20 */ /* 0x000fe20008410000 */
[----:B-1----:R-:W-:Y:S01]  /*4e90*/  FMUL.FTZ R4, R153, UR23 ;  /* 0x0000001799047c20 */ /* 0x002fe20008410000 */
        /* <DEDUP_REMOVED lines=21> */
[----:B-1----:R-:W-:Y:S01]  /*4ff0*/  FMNMX.FTZ R3, R205, R206, !PT ;  /* 0x000000cecd037209 */ /* 0x002fe20007810000 */
[----:B------:R-:W-:Y:S01]  /*5000*/  FMUL.FTZ R152, R170, UR23 ;  /* 0x00000017aa987c20 */ /* 0x000fe20008410000 */
[----:B------:R-:W-:Y:S01]  /*5010*/  FMUL.FTZ R15, R163, UR23 ;  /* 0x00000017a30f7c20 */ /* 0x000fe20008410000 */
[----:B------:R-:W-:Y:S01]  /*5020*/  FMUL.FTZ R21, R167, UR23 ;  /* 0x00000017a7157c20 */ /* 0x000fe20008410000 */
[----:B------:R-:W-:Y:S01]  /*5030*/  FMUL.FTZ R153, R171, UR23 ;  /* 0x00000017ab997c20 */ /* 0x000fe20008410000 */
[----:B------:R-:W-:Y:S01]  /*5040*/  FMUL.FTZ R154, R174, UR23 ;  /* 0x00000017ae9a7c20 */ /* 0x000fe20008410000 */
[----:B------:R-:W-:Y:S01]  /*5050*/  FMUL.FTZ R155, R175, UR23 ;  /* 0x00000017af9b7c20 */ /* 0x000fe20008410000 */
[----:B------:R-:W1:Y:S01]  /*5060*/  MUFU.TANH R208, R208 ;  /* 0x000000d000d07308 */ /* 0x000e620000002400 */
[----:B--2---:R-:W-:Y:S01]  /*5070*/  FMNMX.FTZ R14, R4, R3, !PT ;  /* 0x00000003040e7209 */ /* 0x004fe20007810000 */
[----:B------:R-:W-:Y:S01]  /*5080*/  FMUL.FTZ R157, R179, UR23 ;  /* 0x00000017b39d7c20 */ /* 0x000fe20008410000 */
[----:B------:R-:W-:Y:S01]  /*5090*/  FMUL.FTZ R163, R183, UR23 ;  /* 0x00000017b7a37c20 */ /* 0x000fe20008410000 */
[----:B------:R-:W-:-:S04]  /*50a0*/  UIADD3 UR6, UR21, 0x28c40, URZ ;  /* 0x00028c4015067890 */ /* 0x000fc8000fffe03f */
[----:B------:R-:W2:Y:S01]  /*50b0*/  MUFU.TANH R158, R158 ;  /* 0x0000009e009e7308 */ /* 0x000ea20000002400 */
[----:B---3--:R-:W-:Y:S01]  /*50c0*/  FMNMX.FTZ R3, R207, R14, !PT ;  /* 0x0000000ecf037209 */ /* 0x008fe20007810000 */
[----:B------:R-:W-:-:S06]  /*50d0*/  UPRMT UR6, UR40, 0x654, UR6 ;  /* 0x0000065428067896 */ /* 0x000fcc0008000006 */
[----:B------:R-:W3:Y:S01]  /*50e0*/  MUFU.TANH R159, R159 ;  /* 0x0000009f009f7308 */ /* 0x000ee20000002400 */
[----:B-1----:R-:W-:Y:S02]  /*50f0*/  FMNMX.FTZ R3, R208, R3, !PT ;  /* 0x00000003d0037209 */ /* 0x002fe40007810000 */
[----:B------:R-:W-:Y:S05]  /*5100*/  SYNCS.ARRIVE.TRANS64.RED.A1T0 RZ, [UR6], RZ ;  /* 0x000000ffffff79a7 */ /* 0x000fea0008100406 */
[----:B------:R-:W1:Y:S01]  /*5110*/  MUFU.TANH R161, R161 ;  /* 0x000000a100a17308 */ /* 0x000e620000002400 */
[----:B--2---:R-:W-:-:S07]  /*5120*/  FMNMX.FTZ R14, R158, R3, !PT ;  /* 0x000000039e0e7209 */ /* 0x004fce0007810000 */
[----:B------:R-:W2:Y:S01]  /*5130*/  MUFU.TANH R164, R164 ;  /* 0x000000a400a47308 */ /* 0x000ea20000002400 */
[----:B---3--:R-:W-:-:S07]  /*5140*/  FMNMX.FTZ R14, R159, R14, !PT ;  /* 0x0000000e9f0e7209 */ /* 0x008fce0007810000 */
[----:B------:R-:W3:Y:S01]  /*5150*/  MUFU.TANH R165, R165 ;  /* 0x000000a500a57308 */ /* 0x000ee20000002400 */
[----:B-1----:R-:W-:-:S07]  /*5160*/  FMNMX.FTZ R3, R161, R14, !PT ;  /* 0x0000000ea1037209 */ /* 0x002fce0007810000 */
[----:B------:R-:W1:Y:S01]  /*5170*/  MUFU.TANH R169, R169 ;  /* 0x000000a900a97308 */ /* 0x000e620000002400 */
[----:B--2---:R-:W-:-:S07]  /*5180*/  FMNMX.FTZ R14, R164, R3, !PT ;  /* 0x00000003a40e7209 */ /* 0x004fce0007810000 */
[----:B------:R-:W2:Y:S01]  /*5190*/  MUFU.TANH R168, R168 ;  /* 0x000000a800a87308 */ /* 0x000ea20000002400 */
[----:B---3--:R-:W-:-:S07]  /*51a0*/  FMNMX.FTZ R14, R165, R14, !PT ;  /* 0x0000000ea50e7209 */ /* 0x008fce0007810000 */
[----:B------:R-:W3:Y:S01]  /*51b0*/  MUFU.TANH R209, R209 ;  /* 0x000000d100d17308 */ /* 0x000ee20000002400 */
[----:B-1----:R-:W-:Y:S01]  /*51c0*/  FMNMX.FTZ R3, R169, R14, !PT ;  /* 0x0000000ea9037209 */ /* 0x002fe20007810000 */
[----:B------:R-:W-:-:S06]  /*51d0*/  FMUL.FTZ R14, R162, UR23 ;  /* 0x00000017a20e7c20 */ /* 0x000fcc0008410000 */
        /* <DEDUP_REMOVED lines=9> */
[----:B---3--:R-:W-:Y:S01]  /*5270*/  FMNMX.FTZ R3, R173, R20, !PT ;  /* 0x00000014ad037209 */ /* 0x008fe20007810000 */
[----:B------:R-:W-:-:S06]  /*5280*/  FMUL.FTZ R20, R166, UR23 ;  /* 0x00000017a6147c20 */ /* 0x000fcc0008410000 */
[----:B------:R-:W3:Y:S01]  /*5290*/  MUFU.TANH R10, R10 ;  /* 0x0000000a000a7308 */ /* 0x000ee20000002400 */
[----:B-1----:R-:W-:-:S05]  /*52a0*/  FMNMX.FTZ R3, R160, R3, !PT ;  /* 0x00000003a0037209 */ /* 0x002fca0007810000 */
[----:B------:R-:W1:Y:S02]  /*52b0*/  SHFL.BFLY PT, R156, R3, 0x2, 0x1f ;  /* 0x0c401f00039c7f89 */ /* 0x000e6400000e0000 */
[----:B------:R-:W4:Y:S08]  /*52c0*/  MUFU.TANH R11, R11 ;  /* 0x0000000b000b7308 */ /* 0x000f300000002400 */
[----:B------:R-:W5:Y:S08]  /*52d0*/  MUFU.TANH R12, R12 ;  /* 0x0000000c000c7308 */ /* 0x000f700000002400 */
[----:B------:R-:W0:Y:S01]  /*52e0*/  MUFU.TANH R14, R14 ;  /* 0x0000000e000e7308 */ /* 0x000e220000002400 */
[----:B-1----:R-:W-:Y:S01]  /*52f0*/  FMNMX.FTZ R13, R3, R156, !PT ;  /* 0x0000009c030d7209 */ /* 0x002fe20007810000 */
[----:B------:R-:W-:Y:S01]  /*5300*/  FMUL.FTZ R156, R178, UR23 ;  /* 0x00000017b29c7c20 */ /* 0x000fe20008410000 */
[----:B--2---:R-:W-:-:S05]  /*5310*/  FMNMX.FTZ R3, R8, R9, !PT ;  /* 0x0000000908037209 */ /* 0x004fca0007810000 */
[----:B------:R-:W1:Y:S01]  /*5320*/  MUFU.TANH R15, R15 ;  /* 0x0000000f000f7308 */ /* 0x000e620000002400 */
[----:B------:R-:W2:Y:S01]  /*5330*/  SHFL.BFLY PT, R170, R13, 0x1, 0x1f ;  /* 0x0c201f000daa7f89 */ /* 0x000ea200000e0000 */
[----:B---3--:R-:W-:-:S04]  /*5340*/  FMNMX.FTZ R162, R10, R3, !PT ;  /* 0x000000030aa27209 */ /* 0x008fc80007810000 */
[----:B----4-:R-:W-:Y:S02]  /*5350*/  FMNMX.FTZ R3, R11, R162, !PT ;  /* 0x000000a20b037209 */ /* 0x010fe40007810000 */
[----:B------:R-:W3:Y:S01]  /*5360*/  MUFU.TANH R20, R20 ;  /* 0x0000001400147308 */ /* 0x000ee20000002400 */
[----:B------:R-:W-:Y:S01]  /*5370*/  FMUL.FTZ R162, R182, UR23 ;  /* 0x00000017b6a27c20 */ /* 0x000fe20008410000 */
[----:B-----5:R-:W-:-:S04]  /*5380*/  FMNMX.FTZ R3, R12, R3, !PT ;  /* 0x000000030c037209 */ /* 0x020fc80007810000 */
[----:B0-----:R-:W-:Y:S02]  /*5390*/  FMNMX.FTZ R166, R14, R3, !PT ;  /* 0x000000030ea67209 */ /* 0x001fe40007810000 */
[----:B------:R-:W0:Y:S08]  /*53a0*/  MUFU.TANH R21, R21 ;  /* 0x0000001500157308 */ /* 0x000e300000002400 */
[----:B------:R-:W4:Y:S01]  /*53b0*/  MUFU.TANH R152, R152 ;  /* 0x0000009800987308 */ /* 0x000f220000002400 */
[----:B--2---:R-:W-:-:S02]  /*53c0*/  FMNMX.FTZ R3, R13, R170, !PT ;  /* 0x000000aa0d037209 */ /* 0x004fc40007810000 */
[----:B-1----:R-:W-:-:S03]  /*53d0*/  FMNMX.FTZ R13, R15, R166, !PT ;  /* 0x000000a60f0d7209 */ /* 0x002fc60007810000 */
[C---:B------:R-:W-:Y:S02]  /*53e0*/  FADD.FTZ R167, -R3.reuse, R206 ;  /* 0x000000ce03a77221 */ /* 0x040fe40000010100 */
[----:B------:R-:W1:Y:S01]  /*53f0*/  MUFU.TANH R153, R153 ;  /* 0x0000009900997308 */ /* 0x000e620000002400 */
[----:B---3--:R-:W-:Y:S01]  /*5400*/  FMNMX.FTZ R166, R20, R13, !PT ;  /* 0x0000000d14a67209 */ /* 0x008fe20007810000 */
[----:B------:R-:W-:Y:S01]  /*5410*/  FMUL.FTZ R177, R3, UR20 ;  /* 0x0000001403b17c20 */ /* 0x000fe20008410000 */
[----:B------:R-:W-:Y:S02]  /*5420*/  FMUL.FTZ R13, R167, UR20 ;  /* 0x00000014a70d7c20 */ /* 0x000fe40008410000 */
[----:B0-----:R-:W-:Y:S01]  /*5430*/  FMNMX.FTZ R167, R21, R166, !PT ;  /* 0x000000a615a77209 */ /* 0x001fe20007810000 */
[--C-:B------:R-:W-:Y:S01]  /*5440*/  FFMA.FTZ R174, R169, UR20, -R177.reuse ;  /* 0x00000014a9ae7c23 */ /* 0x100fe200080108b1 */
[--C-:B------:R-:W-:Y:S01]  /*5450*/  FFMA.FTZ R205, R205, UR20, -R177.reuse ;  /* 0x00000014cdcd7c23 */ /* 0x100fe200080108b1 */
[----:B------:R-:W0:Y:S01]  /*5460*/  MUFU.TANH R154, R154 ;  /* 0x0000009a009a7308 */ /* 0x000e220000002400 */
[----:B----4-:R-:W-:Y:S01]  /*5470*/  FMNMX.FTZ R166, R152, R167, !PT ;  /* 0x000000a798a67209 */ /* 0x010fe20007810000 */
[--C-:B------:R-:W-:Y:S01]  /*5480*/  FFMA.FTZ R175, R208, UR20, -R177.reuse ;  /* 0x00000014d0af7c23 */ /* 0x100fe200080108b1 */
[--C-:B------:R-:W-:Y:S01]  /*5490*/  FFMA.FTZ R158, R158, UR20, -R177.reuse ;  /* 0x000000149e9e7c23 */ /* 0x100fe200080108b1 */
[--C-:B------:R-:W-:Y:S01]  /*54a0*/  FFMA.FTZ R164, R164, UR20, -R177.reuse ;  /* 0x00000014a4a47c23 */ /* 0x100fe200080108b1 */
[--C-:B------:R-:W-:Y:S01]  /*54b0*/  FFMA.FTZ R178, R209, UR20, -R177.reuse ;  /* 0x00000014d1b27c23 */ /* 0x100fe200080108b1 */
[----:B------:R-:W-:-:S02]  /*54c0*/  FFMA.FTZ R169, R176, UR20, -R177 ;  /* 0x00000014b0a97c23 */ /* 0x000fc400080108b1 */
[----:B------:R-:W2:Y:S01]  /*54d0*/  MUFU.TANH R155, R155 ;  /* 0x0000009b009b7308 */ /* 0x000ea20000002400 */
[----:B-1----:R-:W-:-:S07]  /*54e0*/  FMNMX.FTZ R167, R153, R166, !PT ;  /* 0x000000a699a77209 */ /* 0x002fce0007810000 */
[----:B------:R-:W1:Y:S01]  /*54f0*/  MUFU.TANH R156, R156 ;  /* 0x0000009c009c7308 */ /* 0x000e620000002400 */
[----:B0-----:R-:W-:Y:S01]  /*5500*/  FMNMX.FTZ R170, R154, R167, !PT ;  /* 0x000000a79aaa7209 */ /* 0x001fe20007810000 */
[----:B------:R-:W-:-:S06]  /*5510*/  FFMA.FTZ R167, R4, UR20, -R177 ;  /* 0x0000001404a77c23 */ /* 0x000fcc00080108b1 */
[----:B------:R-:W0:Y:S01]  /*5520*/  MUFU.TANH R157, R157 ;  /* 0x0000009d009d7308 */ /* 0x000e220000002400 */
[----:B--2---:R-:W-:Y:S01]  /*5530*/  FMNMX.FTZ R171, R155, R170, !PT ;  /* 0x000000aa9bab7209 */ /* 0x004fe20007810000 */
[----:B------:R-:W-:-:S06]  /*5540*/  FFMA.FTZ R170, R207, UR20, -R177 ;  /* 0x00000014cfaa7c23 */ /* 0x000fcc00080108b1 */
[----:B------:R-:W2:Y:S01]  /*5550*/  MUFU.TANH R162, R162 ;  /* 0x000000a200a27308 */ /* 0x000ea20000002400 */
[----:B-1----:R-:W-:-:S07]  /*5560*/  FMNMX.FTZ R4, R156, R171, !PT ;  /* 0x000000ab9c047209 */ /* 0x002fce0007810000 */
[----:B------:R-:W1:Y:S01]  /*5570*/  MUFU.TANH R163, R163 ;  /* 0x000000a300a37308 */ /* 0x000e620000002400 */
[----:B0-----:R-:W-:-:S07]  /*5580*/  FMNMX.FTZ R171, R157, R4, !PT ;  /* 0x000000049dab7209 */ /* 0x001fce0007810000 */
[----:B------:R-:W0:Y:S01]  /*5590*/  MUFU.EX2 R13, R13 ;  /* 0x0000000d000d7308 */ /* 0x000e220000000800 */
[----:B--2---:R-:W-:Y:S01]  /*55a0*/  FMNMX.FTZ R4, R162, R171, !PT ;  /* 0x000000aba2047209 */ /* 0x004fe20007810000 */
[--C-:B------:R-:W-:Y:S01]  /*55b0*/  FFMA.FTZ R171, R159, UR20, -R177.reuse ;  /* 0x000000149fab7c23 */ /* 0x100fe200080108b1 */
[--C-:B------:R-:W-:Y:S01]  /*55c0*/  FFMA.FTZ R159, R161, UR20, -R177.reuse ;  /* 0x00000014a19f7c23 */ /* 0x100fe200080108b1 */
[--C-:B------:R-:W-:Y:S01]  /*55d0*/  FFMA.FTZ R161, R165, UR20, -R177.reuse ;  /* 0x00000014a5a17c23 */ /* 0x100fe200080108b1 */
[--C-:B------:R-:W-:Y:S01]  /*55e0*/  FFMA.FTZ R165, R168, UR20, -R177.reuse ;  /* 0x00000014a8a57c23 */ /* 0x100fe200080108b1 */
[--C-:B------:R-:W-:Y:S01]  /*55f0*/  FFMA.FTZ R168, R172, UR20, -R177.reuse ;  /* 0x00000014aca87c23 */ /* 0x100fe200080108b1 */
[----:B------:R-:W-:Y:S01]  /*5600*/  FFMA.FTZ R172, R173, UR20, -R177 ;  /* 0x00000014adac7c23 */ /* 0x000fe200080108b1 */
[----:B------:R-:W2:Y:S01]  /*5610*/  MUFU.EX2 R166, R205 ;  /* 0x000000cd00a67308 */ /* 0x000ea20000000800 */
[----:B-1----:R-:W-:-:S05]  /*5620*/  FMNMX.FTZ R4, R163, R4, !PT ;  /* 0x00000004a3047209 */ /* 0x002fca0007810000 */
[----:B------:R-:W1:Y:S02]  /*5630*/  SHFL.BFLY PT, R179, R4, 0x2, 0x1f ;  /* 0x0c401f0004b37f89 */ /* 0x000e6400000e0000 */
[----:B------:R-:W3:Y:S01]  /*5640*/  MUFU.EX2 R167, R167 ;  /* 0x000000a700a77308 */ /* 0x000ee20000000800 */
[-C--:B0-----:R-:W-:Y:S01]  /*5650*/  FMUL.FTZ R24, R24, R13.reuse ;  /* 0x0000000d18187220 */ /* 0x081fe20000410000 */
        /* <DEDUP_REMOVED lines=19> */
[----:B------:R-:W-:Y:S01]  /*5790*/  FMUL.FTZ R60, R60, R13 ;  /* 0x0000000d3c3c7220 */ /* 0x000fe20000410000 */
[----:B-1----:R-:W-:Y:S01]  /*57a0*/  FMNMX.FTZ R179, R4, R179, !PT ;  /* 0x000000b304b37209 */ /* 0x002fe20007810000 */
[-C--:B------:R-:W-:Y:S01]  /*57b0*/  FMUL.FTZ R61, R61, R13.reuse ;  /* 0x0000000d3d3d7220 */ /* 0x080fe20000410000 */
[----:B------:R-:W-:Y:S01]  /*57c0*/  MUFU.EX2 R158, R158 ;  /* 0x0000009e009e7308 */ /* 0x000fe20000000800 */
[-C--:B------:R-:W-:Y:S01]  /*57d0*/  FMUL.FTZ R64, R64, R13.reuse ;  /* 0x0000000d40407220 */ /* 0x080fe20000410000 */
[-C--:B------:R-:W-:Y:S01]  /*57e0*/  FMUL.FTZ R65, R65, R13.reuse ;  /* 0x0000000d41417220 */ /* 0x080fe20000410000 */
[----:B------:R-:W0:Y:S01]  /*57f0*/  SHFL.BFLY PT, R4, R179, 0x1, 0x1f ;  /* 0x0c201f00b3047f89 */ /* 0x000e2200000e0000 */
        /* <DEDUP_REMOVED lines=23> */
[----:B0-----:R-:W-:Y:S01]  /*5970*/  FMNMX.FTZ R4, R179, R4, !PT ;  /* 0x00000004b3047209 */ /* 0x001fe20007810000 */
[----:B------:R-:W-:Y:S01]  /*5980*/  FFMA.FTZ R179, R160, UR20, -R177 ;  /* 0x00000014a0b37c23 */ /* 0x000fe200080108b1 */
[-C--:B------:R-:W-:Y:S01]  /*5990*/  FMUL.FTZ R108, R108, R13.reuse ;  /* 0x0000000d6c6c7220 */ /* 0x080fe20000410000 */
[-C--:B------:R-:W-:Y:S01]  /*59a0*/  FMUL.FTZ R109, R109, R13.reuse ;  /* 0x0000000d6d6d7220 */ /* 0x080fe20000410000 */
[-C--:B------:R-:W-:Y:S01]  /*59b0*/  FMUL.FTZ R112, R112, R13.reuse ;  /* 0x0000000d70707220 */ /* 0x080fe20000410000 */
[C---:B------:R-:W-:Y:S01]  /*59c0*/  FMUL.FTZ R177, R4.reuse, UR20 ;  /* 0x0000001404b17c20 */ /* 0x040fe20008410000 */
[----:B------:R-:W-:Y:S01]  /*59d0*/  FADD.FTZ R160, -R4, R9 ;  /* 0x0000000904a07221 */ /* 0x000fe20000010100 */
[----:B------:R-:W-:Y:S01]  /*59e0*/  MUFU.EX2 R161, R161 ;  /* 0x000000a100a17308 */ /* 0x000fe20000000800 */
[----:B------:R-:W-:Y:S01]  /*59f0*/  FMUL.FTZ R113, R113, R13 ;  /* 0x0000000d71717220 */ /* 0x000fe20000410000 */
[--C-:B------:R-:W-:Y:S01]  /*5a00*/  FFMA.FTZ R173, R8, UR20, -R177.reuse ;  /* 0x0000001408ad7c23 */ /* 0x100fe200080108b1 */
[----:B------:R-:W-:Y:S01]  /*5a10*/  FMUL.FTZ R160, R160, UR20 ;  /* 0x00000014a0a07c20 */ /* 0x000fe20008410000 */
[--C-:B------:R-:W-:Y:S01]  /*5a20*/  FFMA.FTZ R180, R12, UR20, -R177.reuse ;  /* 0x000000140cb47c23 */ /* 0x100fe200080108b1 */
[--C-:B------:R-:W-:Y:S01]  /*5a30*/  FFMA.FTZ R12, R20, UR20, -R177.reuse ;  /* 0x00000014140c7c23 */ /* 0x100fe200080108b1 */
[--C-:B------:R-:W-:Y:S01]  /*5a40*/  FFMA.FTZ R8, R10, UR20, -R177.reuse ;  /* 0x000000140a087c23 */ /* 0x100fe200080108b1 */
[----:B------:R-:W-:Y:S01]  /*5a50*/  IMAD.MOV R20, RZ, RZ, -R18 ;  /* 0x000000ffff147224 */ /* 0x000fe200078e0a12 */
[----:B------:R2:W-:Y:S01]  /*5a60*/  MUFU.EX2 R176, R160 ;  /* 0x000000a000b07308 */ /* 0x0005e20000000800 */
[--C-:B------:R-:W-:Y:S01]  /*5a70*/  FFMA.FTZ R10, R11, UR20, -R177.reuse ;  /* 0x000000140b0a7c23 */ /* 0x100fe200080108b1 */
[--C-:B------:R-:W-:Y:S01]  /*5a80*/  FFMA.FTZ R11, R14, UR20, -R177.reuse ;  /* 0x000000140e0b7c23 */ /* 0x100fe200080108b1 */
[--C-:B------:R-:W-:Y:S01]  /*5a90*/  FFMA.FTZ R14, R15, UR20, -R177.reuse ;  /* 0x000000140f0e7c23 */ /* 0x100fe200080108b1 */
[----:B------:R-:W-:Y:S01]  /*5aa0*/  ISETP.NE.AND P2, PT, R17, R20, PT ;  /* 0x000000141100720c */ /* 0x000fe20003f45270 */
[--C-:B------:R-:W-:Y:S01]  /*5ab0*/  FFMA.FTZ R15, R21, UR20, -R177.reuse ;  /* 0x00000014150f7c23 */ /* 0x100fe200080108b1 */
[--C-:B------:R-:W-:Y:S01]  /*5ac0*/  FFMA.FTZ R21, R153, UR20, -R177.reuse ;  /* 0x0000001499157c23 */ /* 0x100fe200080108b1 */
[----:B------:R-:W-:Y:S01]  /*5ad0*/  MOV R153, UR22 ;  /* 0x0000001600997c02 */ /* 0x000fe20008000f00 */
[----:B------:R-:W0:Y:S01]  /*5ae0*/  MUFU.EX2 R173, R173 ;  /* 0x000000ad00ad7308 */ /* 0x000e220000000800 */
[--C-:B------:R-:W-:Y:S01]  /*5af0*/  FFMA.FTZ R20, R152, UR20, -R177.reuse ;  /* 0x0000001498147c23 */ /* 0x100fe200080108b1 */
[----:B--2---:R-:W-:Y:S01]  /*5b00*/  FFMA.FTZ R160, R13, R6, R166 ;  /* 0x000000060da07223 */ /* 0x004fe200000100a6 */
[--C-:B------:R-:W-:Y:S01]  /*5b10*/  FFMA.FTZ R6, R155, UR20, -R177.reuse ;  /* 0x000000149b067c23 */ /* 0x100fe200080108b1 */
[--C-:B------:R-:W-:Y:S01]  /*5b20*/  FFMA.FTZ R154, R154, UR20, -R177.reuse ;  /* 0x000000149a9a7c23 */ /* 0x100fe200080108b1 */
[--C-:B------:R-:W-:Y:S01]  /*5b30*/  FFMA.FTZ R157, R157, UR20, -R177.reuse ;  /* 0x000000149d9d7c23 */ /* 0x100fe200080108b1 */
[----:B---3--:R-:W-:Y:S01]  /*5b40*/  FADD.FTZ R155, R167, R160 ;  /* 0x000000a0a79b7221 */ /* 0x008fe20000010000 */
[----:B------:R-:W-:Y:S01]  /*5b50*/  FFMA.FTZ R162, R162, UR20, -R177 ;  /* 0x00000014a2a27c23 */ /* 0x000fe200080108b1 */
[----:B------:R-:W1:Y:S01]  /*5b60*/  MUFU.EX2 R8, R8 ;  /* 0x0000000800087308 */ /* 0x000e620000000800 */
[----:B------:R-:W-:-:S02]  /*5b70*/  @!P2 IMAD R152, R153, 0x40, R16 ;  /* 0x000000409998a824 */ /* 0x000fc400078e0210 */
[-C--:B------:R-:W-:Y:S01]  /*5b80*/  FMUL.FTZ R116, R116, R13.reuse ;  /* 0x0000000d74747220 */ /* 0x080fe20000410000 */
[-C--:B------:R-:W-:Y:S01]  /*5b90*/  FMUL.FTZ R117, R117, R13.reuse ;  /* 0x0000000d75757220 */ /* 0x080fe20000410000 */
[-C--:B------:R-:W-:Y:S01]  /*5ba0*/  FMUL.FTZ R120, R120, R13.reuse ;  /* 0x0000000d78787220 */ /* 0x080fe20000410000 */
[-C--:B------:R-:W-:Y:S01]  /*5bb0*/  FMUL.FTZ R121, R121, R13.reuse ;  /* 0x0000000d79797220 */ /* 0x080fe20000410000 */
[-C--:B------:R-:W-:Y:S01]  /*5bc0*/  FMUL.FTZ R124, R124, R13.reuse ;  /* 0x0000000d7c7c7220 */ /* 0x080fe20000410000 */
[----:B------:R-:W-:Y:S01]  /*5bd0*/  FMUL.FTZ R125, R125, R13 ;  /* 0x0000000d7d7d7220 */ /* 0x000fe20000410000 */
[----:B------:R-:W2:Y:S01]  /*5be0*/  MUFU.EX2 R10, R10 ;  /* 0x0000000a000a7308 */ /* 0x000ea20000000800 */
[----:B0-----:R-:W-:Y:S01]  /*5bf0*/  FFMA.FTZ R153, R176, R5, R173 ;  /* 0x00000005b0997223 */ /* 0x001fe200000100ad */
[-C--:B------:R-:W-:Y:S01]  /*5c00*/  FMUL.FTZ R128, R128, R13.reuse ;  /* 0x0000000d80807220 */ /* 0x080fe20000410000 */
[-C--:B------:R-:W-:Y:S01]  /*5c10*/  FMUL.FTZ R129, R129, R13.reuse ;  /* 0x0000000d81817220 */ /* 0x080fe20000410000 */
[-C--:B------:R-:W-:Y:S01]  /*5c20*/  FMUL.FTZ R132, R132, R13.reuse ;  /* 0x0000000d84847220 */ /* 0x080fe20000410000 */
[-C--:B------:R-:W-:Y:S01]  /*5c30*/  FMUL.FTZ R133, R133, R13.reuse ;  /* 0x0000000d85857220 */ /* 0x080fe20000410000 */
[-C--:B------:R-:W-:Y:S01]  /*5c40*/  FMUL.FTZ R136, R136, R13.reuse ;  /* 0x0000000d88887220 */ /* 0x080fe20000410000 */
[-C--:B------:R-:W-:Y:S01]  /*5c50*/  FMUL.FTZ R137, R137, R13.reuse ;  /* 0x0000000d89897220 */ /* 0x080fe20000410000 */
[----:B------:R-:W-:Y:S01]  /*5c60*/  MUFU.EX2 R9, R179 ;  /* 0x000000b300097308 */ /* 0x000fe20000000800 */
[----:B-1----:R-:W-:Y:S01]  /*5c70*/  FADD.FTZ R181, R8, R153 ;  /* 0x0000009908b57221 */ /* 0x002fe20000010000 */
[----:B------:R-:W-:Y:S01]  /*5c80*/  FFMA.FTZ R153, R156, UR20, -R177 ;  /* 0x000000149c997c23 */ /* 0x000fe200080108b1 */
[----:B------:R-:W-:Y:S01]  /*5c90*/  FADD.FTZ R156, R170, R155 ;  /* 0x0000009baa9c7221 */ /* 0x000fe20000010000 */
[-C--:B------:R-:W-:Y:S01]  /*5ca0*/  FMUL.FTZ R140, R140, R13.reuse ;  /* 0x0000000d8c8c7220 */ /* 0x080fe20000410000 */
[-C--:B------:R-:W-:Y:S01]  /*5cb0*/  FMUL.FTZ R141, R141, R13.reuse ;  /* 0x0000000d8d8d7220 */ /* 0x080fe20000410000 */
[-C--:B------:R-:W-:Y:S01]  /*5cc0*/  FMUL.FTZ R144, R144, R13.reuse ;  /* 0x0000000d90907220 */ /* 0x080fe20000410000 */
[----:B------:R-:W-:Y:S01]  /*5cd0*/  FADD.FTZ R155, R175, R156 ;  /* 0x0000009caf9b7221 */ /* 0x000fe20000010000 */
[----:B------:R0:W1:Y:S01]  /*5ce0*/  MUFU.EX2 R179, R180 ;  /* 0x000000b400b37308 */ /* 0x0000620000000800 */
[----:B--2---:R-:W-:Y:S01]  /*5cf0*/  FADD.FTZ R160, R10, R181 ;  /* 0x000000b50aa07221 */ /* 0x004fe20000010000 */
[----:B------:R-:W-:Y:S01]  /*5d00*/  @!P2 LEA R156, R152, UR41, 0x2 ;  /* 0x00000029989cac11 */ /* 0x000fe2000f8e10ff */
[-C--:B------:R-:W-:Y:S01]  /*5d10*/  FMUL.FTZ R145, R145, R13.reuse ;  /* 0x0000000d91917220 */ /* 0x080fe20000410000 */
[----:B------:R-:W-:Y:S01]  /*5d20*/  F2FP.F16.F32.PACK_AB R152, R167, R166 ;  /* 0x000000a6a798723e */ /* 0x000fe200000000ff */
[-C--:B------:R-:W-:Y:S01]  /*5d30*/  FMUL.FTZ R148, R148, R13.reuse ;  /* 0x0000000d94947220 */ /* 0x080fe20000410000 */
[----:B------:R-:W-:Y:S01]  /*5d40*/  FMUL.FTZ R149, R149, R13 ;  /* 0x0000000d95957220 */ /* 0x000fe20000410000 */
[----:B------:R-:W-:Y:S01]  /*5d50*/  @!P2 STS [R156+0x28800], R13 ;  /* 0x0288000d9c00a388 */ /* 0x000fe20000000800 */
[----:B------:R-:W2:Y:S01]  /*5d60*/  MUFU.EX2 R11, R11 ;  /* 0x0000000b000b7308 */ /* 0x000ea20000000800 */
[----:B0-----:R-:W-:Y:S01]  /*5d70*/  FFMA.FTZ R180, R163, UR20, -R177 ;  /* 0x00000014a3b47c23 */ /* 0x001fe200080108b1 */
[-C--:B------:R-:W-:Y:S01]  /*5d80*/  FMUL.FTZ R26, R26, R176.reuse ;  /* 0x000000b01a1a7220 */ /* 0x080fe20000410000 */
[----:B------:R0:W-:Y:S01]  /*5d90*/  @!P2 STS [R156+0x28820], R176 ;  /* 0x028820b09c00a388 */ /* 0x0001e20000000800 */
[-C--:B------:R-:W-:Y:S01]  /*5da0*/  FMUL.FTZ R27, R27, R176.reuse ;  /* 0x000000b01b1b7220 */ /* 0x080fe20000410000 */
[-C--:B------:R-:W-:Y:S01]  /*5db0*/  FMUL.FTZ R30, R30, R176.reuse ;  /* 0x000000b01e1e7220 */ /* 0x080fe20000410000 */
[-C--:B------:R-:W-:Y:S01]  /*5dc0*/  FMUL.FTZ R31, R31, R176.reuse ;  /* 0x000000b01f1f7220 */ /* 0x080fe20000410000 */
[-C--:B------:R-:W-:Y:S01]  /*5dd0*/  FMUL.FTZ R34, R34, R176.reuse ;  /* 0x000000b022227220 */ /* 0x080fe20000410000 */
[----:B------:R-:W3:Y:S01]  /*5de0*/  MUFU.EX2 R14, R14 ;  /* 0x0000000e000e7308 */ /* 0x000ee20000000800 */
[----:B-1----:R-:W-:Y:S01]  /*5df0*/  FADD.FTZ R160, R179, R160 ;  /* 0x000000a0b3a07221 */ /* 0x002fe20000010000 */
[-C--:B------:R-:W-:Y:S01]  /*5e00*/  FMUL.FTZ R35, R35, R176.reuse ;  /* 0x000000b023237220 */ /* 0x080fe20000410000 */
[-C--:B------:R-:W-:Y:S01]  /*5e10*/  FMUL.FTZ R38, R38, R176.reuse ;  /* 0x000000b026267220 */ /* 0x080fe20000410000 */
[----:B------:R-:W-:Y:S01]  /*5e20*/  FMUL.FTZ R39, R39, R176 ;  /* 0x000000b027277220 */ /* 0x000fe20000410000 */
[----:B0-----:R-:W-:Y:S01]  /*5e30*/  F2FP.F16.F32.PACK_AB R156, R171, R158 ;  /* 0x0000009eab9c723e */ /* 0x001fe200000000ff */
        /* <DEDUP_REMOVED lines=11> */
[-C--:B------:R-:W-:Y:S01]  /*5ef0*/  FMUL.FTZ R59, R59, R176.reuse ;  /* 0x000000b03b3b7220 */ /* 0x080fe20000410000 */
[-C--:B------:R-:W-:Y:S01]  /*5f00*/  FMUL.FTZ R62, R62, R176.reuse ;  /* 0x000000b03e3e7220 */ /* 0x080fe20000410000 */
[-C--:B------:R-:W-:Y:S01]  /*5f10*/  FMUL.FTZ R63, R63, R176.reuse ;  /* 0x000000b03f3f7220 */ /* 0x080fe20000410000 */
[-C--:B------:R-:W-:Y:S01]  /*5f20*/  FMUL.FTZ R66, R66, R176.reuse ;  /* 0x000000b042427220 */ /* 0x080fe20000410000 */
[-C--:B------:R-:W-:Y:S01]  /*5f30*/  FMUL.FTZ R67, R67, R176.reuse ;  /* 0x000000b043437220 */ /* 0x080fe20000410000 */
[-C--:B------:R-:W-:Y:S01]  /*5f40*/  FMUL.FTZ R70, R70, R176.reuse ;  /* 0x000000b046467220 */ /* 0x080fe20000410000 */
[-C--:B------:R-:W-:Y:S01]  /*5f50*/  FMUL.FTZ R71, R71, R176.reuse ;  /* 0x000000b047477220 */ /* 0x080fe20000410000 */
[----:B------:R4:W-:Y:S01]  /*5f60*/  MUFU.EX2 R5, R154 ;  /* 0x0000009a00057308 */ /* 0x0009e20000000800 */
        /* <DEDUP_REMOVED lines=8> */
[----:B----4-:R-:W-:Y:S01]  /*5ff0*/  FADD.FTZ R154, R158, R155 ;  /* 0x0000009b9e9a7221 */ /* 0x010fe20000010000 */
[----:B--2---:R-:W-:Y:S01]  /*6000*/  FADD.FTZ R155, R11, R160 ;  /* 0x000000a00b9b7221 */ /* 0x004fe20000010000 */
[----:B------:R-:W-:Y:S01]  /*6010*/  F2FP.F16.F32.PACK_AB R158, R164, R159 ;  /* 0x0000009fa49e723e */ /* 0x000fe200000000ff */
[-C--:B------:R-:W-:Y:S01]  /*6020*/  FMUL.FTZ R87, R87, R176.reuse ;  /* 0x000000b057577220 */ /* 0x080fe20000410000 */
[----:B------:R-:W-:Y:S01]  /*6030*/  FADD.FTZ R154, R171, R154 ;  /* 0x0000009aab9a7221 */ /* 0x000fe20000010000 */
[----:B---3--:R-:W-:Y:S01]  /*6040*/  FADD.FTZ R155, R14, R155 ;  /* 0x0000009b0e9b7221 */ /* 0x008fe20000010000 */
[----:B------:R-:W-:Y:S01]  /*6050*/  FMUL.FTZ R90, R90, R176 ;  /* 0x000000b05a5a7220 */ /* 0x000fe20000410000 */
[----:B------:R-:W-:Y:S01]  /*6060*/  MUFU.EX2 R21, R21 ;  /* 0x0000001500157308 */ /* 0x000fe20000000800 */
[----:B------:R-:W-:Y:S01]  /*6070*/  FADD.FTZ R163, R159, R154 ;  /* 0x0000009a9fa37221 */ /* 0x000fe20000010000 */
[----:B0-----:R-:W-:Y:S01]  /*6080*/  FADD.FTZ R154, R12, R155 ;  /* 0x0000009b0c9a7221 */ /* 0x001fe20000010000 */
[----:B-1----:R-:W-:Y:S01]  /*6090*/  F2FP.F16.F32.PACK_AB R159, R15, R12 ;  /* 0x0000000c0f9f723e */ /* 0x002fe200000000ff */
[----:B------:R-:W-:Y:S01]  /*60a0*/  FMUL.FTZ R91, R91, R176 ;  /* 0x000000b05b5b7220 */ /* 0x000fe20000410000 */
[----:B------:R-:W-:Y:S01]  /*60b0*/  FADD.FTZ R160, R164, R163 ;  /* 0x000000a3a4a07221 */ /* 0x000fe20000010000 */
[----:B------:R-:W-:Y:S01]  /*60c0*/  FADD.FTZ R155, R15, R154 ;  /* 0x0000009a0f9b7221 */ /* 0x000fe20000010000 */
[----:B------:R-:W-:Y:S01]  /*60d0*/  F2FP.F16.F32.PACK_AB R154, R175, R170 ;  /* 0x000000aaaf9a723e */ /* 0x000fe200000000ff */
[----:B------:R-:W0:Y:S01]  /*60e0*/  MUFU.EX2 R174, R174 ;  /* 0x000000ae00ae7308 */ /* 0x000e220000000800 */
[----:B------:R-:W-:Y:S01]  /*60f0*/  FADD.FTZ R163, R161, R160 ;  /* 0x000000a0a1a37221 */ /* 0x000fe20000010000 */
        /* <DEDUP_REMOVED lines=16> */
[----:B------:R-:W-:Y:S01]  /*6200*/  FMUL.FTZ R119, R119, R176 ;  /* 0x000000b077777220 */ /* 0x000fe20000410000 */
[----:B------:R-:W-:Y:S01]  /*6210*/  F2FP.F16.F32.PACK_AB R161, R21, R20 ;  /* 0x0000001415a1723e */ /* 0x000fe200000000ff */
        /* <DEDUP_REMOVED lines=11> */
[----:B------:R-:W-:Y:S01]  /*62d0*/  FMUL.FTZ R142, R142, R176 ;  /* 0x000000b08e8e7220 */ /* 0x000fe20000410000 */
[----:B------:R-:W2:Y:S01]  /*62e0*/  MUFU.EX2 R178, R178 ;  /* 0x000000b200b27308 */ /* 0x000ea20000000800 */
[----:B0-----:R-:W-:Y:S01]  /*62f0*/  F2FP.F16.F32.PACK_AB R153, R8, R173 ;  /* 0x000000ad0899723e */ /* 0x001fe200000000ff */
[----:B------:R-:W-:Y:S01]  /*6300*/  FADD.FTZ R8, R20, R155 ;  /* 0x0000009b14087221 */ /* 0x000fe20000010000 */
[----:B------:R-:W-:Y:S01]  /*6310*/  F2FP.F16.F32.PACK_AB R155, R179, R10 ;  /* 0x0000000ab39b723e */ /* 0x000fe200000000ff */
[----:B------:R-:W-:Y:S01]  /*6320*/  BAR.SYNC.DEFER_BLOCKING 0xf, 0x100 ;  /* 0x03c4000000007b1d */ /* 0x000fe20000010000 */
[----:B------:R-:W-:Y:S01]  /*6330*/  FADD.FTZ R10, R174, R163 ;  /* 0x000000a3ae0a7221 */ /* 0x000fe20000010000 */
[----:B------:R-:W-:Y:S01]  /*6340*/  FADD.FTZ R8, R21, R8 ;  /* 0x0000000815087221 */ /* 0x000fe20000010000 */
[-C--:B------:R-:W-:Y:S01]  /*6350*/  FMUL.FTZ R143, R143, R176.reuse ;  /* 0x000000b08f8f7220 */ /* 0x080fe20000410000 */
[-C--:B------:R-:W-:Y:S01]  /*6360*/  FMUL.FTZ R146, R146, R176.reuse ;  /* 0x000000b092927220 */ /* 0x080fe20000410000 */
[----:B-1----:R-:W-:Y:S01]  /*6370*/  FADD.FTZ R163, R165, R10 ;  /* 0x0000000aa5a37221 */ /* 0x002fe20000010000 */
[----:B------:R0:W1:Y:S01]  /*6380*/  MUFU.EX2 R166, R157 ;  /* 0x0000009d00a67308 */ /* 0x0000620000000800 */
[-C--:B------:R-:W-:Y:S01]  /*6390*/  FMUL.FTZ R147, R147, R176.reuse ;  /* 0x000000b093937220 */ /* 0x080fe20000410000 */
[-C--:B------:R-:W-:Y:S01]  /*63a0*/  FMUL.FTZ R150, R150, R176.reuse ;  /* 0x000000b096967220 */ /* 0x080fe20000410000 */
[----:B------:R-:W-:Y:S01]  /*63b0*/  FMUL.FTZ R151, R151, R176 ;  /* 0x000000b097977220 */ /* 0x000fe20000410000 */
[----:B--2---:R-:W-:-:S04]  /*63c0*/  FADD.FTZ R163, R178, R163 ;  /* 0x000000a3b2a37221 */ /* 0x004fc80000010000 */
[----:B------:R-:W2:Y:S01]  /*63d0*/  MUFU.EX2 R168, R168 ;  /* 0x000000a800a87308 */ /* 0x000ea20000000800 */
[----:B0-----:R-:W-:Y:S01]  /*63e0*/  F2FP.F16.F32.PACK_AB R157, R14, R11 ;  /* 0x0000000b0e9d723e */ /* 0x001fe200000000ff */
[----:B------:R-:W-:-:S04]  /*63f0*/  FADD.FTZ R11, R5, R8 ;  /* 0x00000008050b7221 */ /* 0x000fc80000010000 */
[----:B------:R-:W-:Y:S02]  /*6400*/  FADD.FTZ R8, R6, R11 ;  /* 0x0000000b06087221 */ /* 0x000fe40000010000 */
[----:B------:R0:W3:Y:S02]  /*6410*/  MUFU.EX2 R167, R162 ;  /* 0x000000a200a77308 */ /* 0x0000e40000000800 */
[----:B------:R-:W-:Y:S01]  /*6420*/  FADD.FTZ R11, R177, R8 ;  /* 0x00000008b10b7221 */ /* 0x000fe20000010000 */
[----:B------:R4:W-:Y:S03]  /*6430*/  STSM.16.M88.4 [R19+0x26800], R152 ;  /* 0x0268009813007844 */ /* 0x0009e60000000200 */
[----:B-1----:R-:W-:Y:S01]  /*6440*/  FADD.FTZ R8, R166, R11 ;  /* 0x0000000ba6087221 */ /* 0x002fe20000010000 */
[----:B------:R4:W-:Y:S01]  /*6450*/  STSM.16.M88.4 [R22], R156 ;  /* 0x0000009c16007844 */ /* 0x0009e20000000200 */
[----:B------:R-:W1:Y:S01]  /*6460*/  MUFU.EX2 R169, R169 ;  /* 0x000000a900a97308 */ /* 0x000e620000000800 */
[----:B--2---:R-:W-:Y:S01]  /*6470*/  FADD.FTZ R10, R168, R163 ;  /* 0x000000a3a80a7221 */ /* 0x004fe20000010000 */
[----:B0-----:R-:W-:-:S02]  /*6480*/  F2FP.F16.F32.PACK_AB R162, R178, R165 ;  /* 0x000000a5b2a2723e */ /* 0x001fc400000000ff */
[----:B------:R-:W-:Y:S02]  /*6490*/  F2FP.F16.F32.PACK_AB R163, R6, R5 ;  /* 0x0000000506a3723e */ /* 0x000fe400000000ff */
[----:B------:R-:W-:Y:S02]  /*64a0*/  F2FP.F16.F32.PACK_AB R165, R166, R177 ;  /* 0x000000b1a6a5723e */ /* 0x000fe400000000ff */
[----:B------:R-:W0:Y:S01]  /*64b0*/  MUFU.EX2 R172, R172 ;  /* 0x000000ac00ac7308 */ /* 0x000e220000000800 */
[----:B---3--:R-:W-:Y:S01]  /*64c0*/  FADD.FTZ R5, R167, R8 ;  /* 0x00000008a7057221 */ /* 0x008fe20000010000 */
[----:B------:R4:W-:Y:S06]  /*64d0*/  STSM.16.M88.4 [R184], R160 ;  /* 0x000000a0b8007844 */ /* 0x0009ec0000000200 */
[----:B------:R-:W2:Y:S01]  /*64e0*/  MUFU.EX2 R180, R180 ;  /* 0x000000b400b47308 */ /* 0x000ea20000000800 */
[C---:B-1----:R-:W-:Y:S01]  /*64f0*/  FADD.FTZ R15, R169.reuse, R10 ;  /* 0x0000000aa90f7221 */ /* 0x042fe20000010000 */
[----:B------:R-:W-:-:S02]  /*6500*/  F2FP.F16.F32.PACK_AB R164, R169, R168 ;  /* 0x000000a8a9a4723e */ /* 0x000fc400000000ff */
[----:B0-----:R-:W-:Y:S01]  /*6510*/  F2FP.F16.F32.PACK_AB R166, R9, R172 ;  /* 0x000000ac09a6723e */ /* 0x001fe200000000ff */
[----:B------:R-:W-:-:S04]  /*6520*/  FADD.FTZ R6, R172, R15 ;  /* 0x0000000fac067221 */ /* 0x000fc80000010000 */
[----:B------:R-:W-:Y:S01]  /*6530*/  FADD.FTZ R6, R9, R6 ;  /* 0x0000000609067221 */ /* 0x000fe20000010000 */
[C---:B--2---:R-:W-:Y:S01]  /*6540*/  F2FP.F16.F32.PACK_AB R167, R180.reuse, R167 ;  /* 0x000000a7b4a7723e */ /* 0x044fe200000000ff */
[----:B------:R-:W-:-:S04]  /*6550*/  FADD.FTZ R5, R180, R5 ;  /* 0x00000005b4057221 */ /* 0x000fc80000010000 */
[----:B------:R4:W-:Y:S01]  /*6560*/  STSM.16.M88.4 [R23], R164 ;  /* 0x000000a417007844 */ /* 0x0009e20000000200 */
[----:B------:R-:W-:Y:S05]  /*6570*/  @!P0 BRA `(.L_x_381) ;  /* 0x0000000000048947 */ /* 0x000fea0003800000 */
[----:B------:R-:W-:Y:S01]  /*6580*/  BPT.TRAP 0x1 ;  /* 0x000000040000795c */ /* 0x000fe20000300000 */
.L_x_381:
[----:B------:R0:W1:Y:S01]  /*6590*/  SYNCS.PHASECHK.TRANS64.TRYWAIT P2, [UR21+0x28c50], R7 ;  /* 0x028c5007ff0075a7 */ /* 0x0000620008040155 */
[----:B------:R-:W-:Y:S05]  /*65a0*/  @!P0 BRA `(.L_x_382) ;  /* 0x0000000000048947 */ /* 0x000fea0003800000 */
[----:B------:R-:W-:Y:S01]  /*65b0*/  BPT.TRAP 0x1 ;  /* 0x000000040000795c */ /* 0x000fe20000300000 */
.L_x_382:
[----:B-1----:R-:W-:Y:S05]  /*65c0*/  @P2 BRA `(.L_x_383) ;  /* 0x0000000000082947 */ /* 0x002fea0003800000 */
[----:B------:R-:W1:Y:S02]  /*65d0*/  SYNCS.PHASECHK.TRANS64.TRYWAIT P2, [UR21+0x28c50], R7 ;  /* 0x028c5007ff0075a7 */ /* 0x000e640008040155 */
[----:B-1----:R-:W-:Y:S05]  /*65e0*/  @!P2 BRA `(.L_x_384) ;  /* 0x0000009000d4a947 */ /* 0x002fea0003800000 */
.L_x_383:
        /* <DEDUP_REMOVED lines=29> */
[----:B--2---:R-:W2:Y:S02]  /*67c0*/  FENCE.VIEW.ASYNC.S ;  /* 0x00000000000073c6 */ /* 0x004ea40000000000 */
[----:B--2---:R-:W-:Y:S01]  /*67d0*/  NOP ;  /* 0x0000000000007918 */ /* 0x004fe20000000000 */
[----:B------:R-:W-:Y:S06]  /*67e0*/  BAR.ARV 0xe, 0x100 ;  /* 0x0384000000007b1d */ /* 0x000fec0000002000 */
[----:B------:R-:W-:Y:S05]  /*67f0*/  @!P0 BRA `(.L_x_385) ;  /* 0x0000000000048947 */ /* 0x000fea0003800000 */
[----:B------:R-:W-:Y:S01]  /*6800*/  BPT.TRAP 0x1 ;  /* 0x000000040000795c */ /* 0x000fe20000300000 */
.L_x_385:
[----:B------:R-:W-:Y:S01]  /*6810*/  UIADD3 UR21, UR21, 0x28c60, URZ ;  /* 0x00028c6015157890 */ /* 0x000fe2000fffe03f */
[----:B------:R-:W-:Y:S01]  /*6820*/  IMAD.MOV.U32 R9, RZ, RZ, R4 ;  /* 0x000000ffff097224 */ /* 0x000fe200078e0004 */
[----:B------:R-:W-:Y:S01]  /*6830*/  UMOV UR22, UR38 ;  /* 0x0000002600167c82 */ /* 0x000fe20008000000 */
[----:B------:R-:W-:Y:S01]  /*6840*/  IMAD.MOV.U32 R206, RZ, RZ, R3 ;  /* 0x000000ffffce7224 */ /* 0x000fe200078e0003 */
[----:B------:R-:W-:-:S09]  /*6850*/  UPRMT UR21, UR40, 0x654, UR21 ;  /* 0x0000065428157896 */ /* 0x000fd20008000015 */
[----:B------:R-:W-:Y:S01]  /*6860*/  SYNCS.ARRIVE.TRANS64.RED.A1T0 RZ, [UR21], RZ ;  /* 0x000000ffffff79a7 */ /* 0x000fe20008100415 */
[----:B------:R-:W-:Y:S05]  /*6870*/  @P1 BRA `(.L_x_386) ;  /* 0xffffffe000c41947 */ /* 0x000fea000383ffff */
.L_x_375:
[----:B0123--:R-:W0:Y:S01]  /*6880*/  SHFL.BFLY PT, R7, R6, 0x2, 0x1f ;  /* 0x0c401f0006077f89 */ /* 0x00fe2200000e0000 */
[----:B------:R-:W-:Y:S01]  /*6890*/  IMAD.MOV R10, RZ, RZ, -R18 ;  /* 0x000000ffff0a7224 */ /* 0x000fe200078e0a12 */
[----:B------:R-:W-:Y:S01]  /*68a0*/  UIADD3 UR36, UR36, 0x1, URZ ;  /* 0x0000000124247890 */ /* 0x000fe2000fffe03f */
[----:B------:R-:W-:Y:S01]  /*68b0*/  IMAD.MOV.U32 R9, RZ, RZ, RZ ;  /* 0x000000ffff097224 */ /* 0x000fe200078e00ff */
[----:B------:R-:W1:Y:S01]  /*68c0*/  SHFL.BFLY PT, R8, R5, 0x2, 0x1f ;  /* 0x0c401f0005087f89 */ /* 0x000e6200000e0000 */
[----:B------:R-:W-:Y:S01]  /*68d0*/  IMAD.MOV.U32 R21, RZ, RZ, -0x800000 ;  /* 0xff800000ff157424 */ /* 0x000fe200078e00ff */
[----:B------:R-:W-:Y:S08]  /*68e0*/  BAR.ARV 0x8, 0x100 ;  /* 0x0204000000007b1d */ /* 0x000ff00000002000 */
[----:B------:R-:W-:Y:S01]  /*68f0*/  BAR.SYNC.DEFER_BLOCKING 0xf, 0x100 ;  /* 0x03c4000000007b1d */ /* 0x000fe20000010000 */
[----:B------:R-:W-:Y:S01]  /*6900*/  ISETP.NE.AND P0, PT, R17, R10, PT ;  /* 0x0000000a1100720c */ /* 0x000fe20003f05270 */
[----:B------:R-:W-:-:S02]  /*6910*/  IMAD.MOV.U32 R20, RZ, RZ, -0x800000 ;  /* 0xff800000ff147424 */ /* 0x000fc400078e00ff */
[----:B0-----:R-:W-:Y:S01]  /*6920*/  FADD.FTZ R0, R7, R6 ;  /* 0x0000000607007221 */ /* 0x001fe20000010000 */
[----:B-1----:R-:W-:-:S04]  /*6930*/  FADD.FTZ R8, R8, R5 ;  /* 0x0000000508087221 */ /* 0x002fc80000010000 */
[----:B------:R-:W0:Y:S01]  /*6940*/  SHFL.BFLY PT, R7, R0, 0x1, 0x1f ;  /* 0x0c201f0000077f89 */ /* 0x000e2200000e0000 */
[----:B------:R-:W-:Y:S01]  /*6950*/  IMAD.U32 R5, RZ, RZ, UR38 ;  /* 0x00000026ff057e24 */ /* 0x000fe2000f8e00ff */
[----:B------:R-:W-:Y:S02]  /*6960*/  UIADD3 UR38, UR38, 0x1, URZ ;  /* 0x0000000126267890 */ /* 0x000fe4000fffe03f */
[----:B------:R-:W1:Y:S01]  /*6970*/  SHFL.BFLY PT, R11, R8, 0x1, 0x1f ;  /* 0x0c201f00080b7f89 */ /* 0x000e6200000e0000 */
[----:B------:R-:W-:Y:S01]  /*6980*/  @!P0 IMAD R5, R5, 0x40, R16 ;  /* 0x0000004005058824 */ /* 0x000fe200078e0210 */
[----:B------:R-:W-:-:S04]  /*6990*/  UISETP.NE.AND UP0, UPT, UR38, 0x2, UPT ;  /* 0x000000022600788c */ /* 0x000fc8000bf05270 */
[----:B------:R-:W-:Y:S01]  /*69a0*/  @!P0 LEA R5, R5, UR41, 0x2 ;  /* 0x0000002905058c11 */ /* 0x000fe2000f8e10ff */
[----:B------:R-:W-:Y:S02]  /*69b0*/  USEL UR4, URZ, 0x1, UP0 ;  /* 0x000000013f047887 */ /* 0x000fe40008000000 */
[----:B------:R-:W-:Y:S02]  /*69c0*/  USEL UR38, UR38, URZ, UP0 ;  /* 0x0000003f26267287 */ /* 0x000fe40008000000 */
[----:B------:R-:W-:Y:S01]  /*69d0*/  ULOP3.LUT UR37, UR37, UR4, URZ, 0x3c, !UPT ;  /* 0x0000000425257292 */ /* 0x000fe2000f8e3c3f */
[----:B0-----:R-:W-:Y:S01]  /*69e0*/  FADD.FTZ R7, R0, R7 ;  /* 0x0000000700077221 */ /* 0x001fe20000010000 */
[----:B------:R-:W-:Y:S01]  /*69f0*/  MOV R0, RZ ;  /* 0x000000ff00007202 */ /* 0x000fe20000000f00 */
[----:B-1----:R-:W-:-:S03]  /*6a00*/  FADD.FTZ R6, R8, R11 ;  /* 0x0000000b08067221 */ /* 0x002fc60000010000 */
[----:B------:R-:W-:Y:S01]  /*6a10*/  FSETP.NE.FTZ.AND P1, PT, R7, RZ, PT ;  /* 0x000000ff0700720b */ /* 0x000fe20003f35000 */
[----:B------:R-:W-:Y:S01]  /*6a20*/  IMAD.U32 R11, RZ, RZ, UR20 ;  /* 0x00000014ff0b7e24 */ /* 0x000fe2000f8e00ff */
[----:B------:R-:W-:-:S11]  /*6a30*/  FSETP.NE.FTZ.AND P2, PT, R6, RZ, PT ;  /* 0x000000ff0600720b */ /* 0x000fd60003f55000 */
[----:B------:R-:W0:Y:S08]  /*6a40*/  @P1 MUFU.RCP R9, R7 ;  /* 0x0000000700091308 */ /* 0x000e300000001000 */
[----:B------:R-:W1:Y:S08]  /*6a50*/  @P2 MUFU.RCP R0, R6 ;  /* 0x0000000600002308 */ /* 0x000e700000001000 */
[----:B------:R-:W2:Y:S01]  /*6a60*/  @P1 MUFU.LG2 R7, R7 ;  /* 0x0000000700071308 */ /* 0x000ea20000000c00 */
[----:B0-----:R-:W-:Y:S01]  /*6a70*/  @!P0 STS [R5+0x28800], R9 ;  /* 0x0288000905008388 */ /* 0x001fe20000000800 */
[----:B------:R-:W-:Y:S01]  /*6a80*/  FMUL.FTZ R169, R32, R9 ;  /* 0x0000000920a97220 */ /* 0x000fe20000410000 */
[----:B------:R-:W-:-:S02]  /*6a90*/  IMAD.U32 R32, RZ, RZ, UR20 ;  /* 0x00000014ff207e24 */ /* 0x000fc4000f8e00ff */
[-C--:B------:R-:W-:Y:S01]  /*6aa0*/  FMUL.FTZ R172, R24, R9.reuse ;  /* 0x0000000918ac7220 */ /* 0x080fe20000410000 */
[-C--:B------:R-:W-:Y:S01]  /*6ab0*/  FMUL.FTZ R171, R28, R9.reuse ;  /* 0x000000091cab7220 */ /* 0x080fe20000410000 */
[-C--:B------:R-:W-:Y:S01]  /*6ac0*/  FMUL.FTZ R170, R25, R9.reuse ;  /* 0x0000000919aa7220 */ /* 0x080fe20000410000 */
[----:B------:R-:W-:Y:S01]  /*6ad0*/  @P1 FMUL.FTZ R32, R32, 0.69314718246459960938 ;  /* 0x3f31721820201820 */ /* 0x000fe20000410000 */
[----:B------:R-:W0:Y:S01]  /*6ae0*/  @P2 MUFU.LG2 R6, R6 ;  /* 0x0000000600062308 */ /* 0x000e220000000c00 */
[----:B-1----:R1:W-:Y:S01]  /*6af0*/  @!P0 STS [R5+0x28820], R0 ;  /* 0x0288200005008388 */ /* 0x0023e20000000800 */
[-C--:B------:R-:W-:Y:S01]  /*6b00*/  FMUL.FTZ R28, R29, R9.reuse ;  /* 0x000000091d1c7220 */ /* 0x080fe20000410000 */
[-C--:B----4-:R-:W-:Y:S01]  /*6b10*/  FMUL.FTZ R166, R33, R9.reuse ;  /* 0x0000000921a67220 */ /* 0x090fe20000410000 */
[-C--:B------:R-:W-:Y:S01]  /*6b20*/  FMUL.FTZ R167, R36, R9.reuse ;  /* 0x0000000924a77220 */ /* 0x080fe20000410000 */
[-C--:B------:R-:W-:Y:S01]  /*6b30*/  FMUL.FTZ R8, R37, R9.reuse ;  /* 0x0000000925087220 */ /* 0x080fe20000410000 */
[-C--:B------:R-:W-:Y:S01]  /*6b40*/  FMUL.FTZ R168, R40, R9.reuse ;  /* 0x0000000928a87220 */ /* 0x080fe20000410000 */
[-C--:B------:R-:W-:Y:S01]  /*6b50*/  FMUL.FTZ R164, R41, R9.reuse ;  /* 0x0000000929a47220 */ /* 0x080fe20000410000 */
[-C--:B------:R-:W-:Y:S01]  /*6b60*/  FMUL.FTZ R165, R44, R9.reuse ;  /* 0x000000092ca57220 */ /* 0x080fe20000410000 */
[----:B--2---:R-:W-:Y:S01]  /*6b70*/  @P1 FMUL.FTZ R7, R7, 0.69314718246459960938 ;  /* 0x3f31721807071820 */ /* 0x004fe20000410000 */
[-C--:B------:R-:W-:Y:S01]  /*6b80*/  FMUL.FTZ R10, R45, R9.reuse ;  /* 0x000000092d0a7220 */ /* 0x080fe20000410000 */
[----:B-1----:R-:W-:Y:S01]  /*6b90*/  @P2 FMUL.FTZ R5, R11, 0.69314718246459960938 ;  /* 0x3f3172180b052820 */ /* 0x002fe20000410000 */
[-C--:B------:R-:W-:Y:S01]  /*6ba0*/  FMUL.FTZ R156, R48, R9.reuse ;  /* 0x00000009309c7220 */ /* 0x080fe20000410000 */
[-C--:B------:R-:W-:Y:S01]  /*6bb0*/  FMUL.FTZ R12, R49, R9.reuse ;  /* 0x00000009310c7220 */ /* 0x080fe20000410000 */
[-C--:B------:R-:W-:Y:S01]  /*6bc0*/  FMUL.FTZ R153, R52, R9.reuse ;  /* 0x0000000934997220 */ /* 0x080fe20000410000 */
[-C--:B------:R-:W-:Y:S01]  /*6bd0*/  FMUL.FTZ R14, R53, R9.reuse ;  /* 0x00000009350e7220 */ /* 0x080fe20000410000 */
[-C--:B------:R-:W-:Y:S01]  /*6be0*/  FMUL.FTZ R24, R56, R9.reuse ;  /* 0x0000000938187220 */ /* 0x080fe20000410000 */
[----:B0-----:R-:W-:Y:S01]  /*6bf0*/  @P2 FMUL.FTZ R6, R6, 0.69314718246459960938 ;  /* 0x3f31721806062820 */ /* 0x001fe20000410000 */
        /* <DEDUP_REMOVED lines=110> */
[----:B------:R-:W-:Y:S06]  /*72e0*/  BAR.ARV 0xe, 0x100 ;  /* 0x0384000000007b1d */ /* 0x000fec0000002000 */
[----:B------:R-:W-:Y:S01]  /*72f0*/  PLOP3.LUT P0, PT, PT, PT, PT, 0x8, 0x0 ;  /* 0x000000000000781c */ /* 0x000fe20003f0e170 */
[----:B------:R-:W-:Y:S01]  /*7300*/  FMUL.FTZ R0, R151, R0 ;  /* 0x0000000097007220 */ /* 0x000fe20000410000 */
[----:B------:R-:W-:Y:S01]  /*7310*/  @P1 FFMA.FTZ R21, R32, R3, R7 ;  /* 0x0000000320151223 */ /* 0x000fe20000010007 */
[----:B------:R-:W-:-:S10]  /*7320*/  @P2 FFMA.FTZ R20, R5, R4, R6 ;  /* 0x0000000405142223 */ /* 0x000fd40000010006 */
.L_x_352:
[----:B------:R-:W0:Y:S08]  /*7330*/  S2UR UR40, SR_CgaCtaId ;  /* 0x00000000002879c3 */ /* 0x000e300000008800 */
[----:B------:R-:W-:Y:S06]  /*7340*/  BAR.SYNC.DEFER_BLOCKING 0x5, 0x180 ;  /* 0x0146000000007b1d */ /* 0x000fec0000010000 */
[----:B------:R-:W-:Y:S01]  /*7350*/  UMOV UR41, 0x400 ;  /* 0x0000040000297882 */ /* 0x000fe20000000000 */
[----:B------:R-:W-:Y:S01]  /*7360*/  BSSY B0, `(.L_x_387) ;  /* 0x00002f9000007945 */ /* 0x000fe20003800000 */
[----:B0-----:R-:W-:-:S09]  /*7370*/  ULEA UR41, UR40, UR41, 0x18 ;  /* 0x0000002928297291 */ /* 0x001fd2000f8ec03f */
[----:B------:R-:W0:Y:S02]  /*7380*/  LDS.128 R4, [UR41+0x28cd0] ;  /* 0x028cd029ff047984 */ /* 0x000e240008000c00 */
[----:B0-----:R-:W-:Y:S02]  /*7390*/  R2UR UR5, R5 ;  /* 0x00000000050572ca */ /* 0x001fe400000e0000 */
[----:B------:R-:W-:Y:S02]  /*73a0*/  R2UR UR6, R6 ;  /* 0x00000000060672ca */ /* 0x000fe400000e0000 */
[----:B------:R-:W-:Y:S01]  /*73b0*/  R2UR UR7, R7 ;  /* 0x00000000070772ca */ /* 0x000fe200000e0000 */
[----:B------:R-:W-:Y:S06]  /*73c0*/  BAR.ARV 0x4, 0x180 ;  /* 0x0106000000007b1d */ /* 0x000fec0000002000 */
[----:B------:R-:W-:Y:S08]  /*73d0*/  @P0 BRA `(.L_x_388) ;  /* 0x0000002000380947 */ /* 0x000ff00003800000 */
[----:B------:R-:W0:Y:S08]  /*73e0*/  S2UR UR4, SR_SWINHI ;  /* 0x00000000000479c3 */ /* 0x000e300000002f00 */
[----:B------:R-:W-:Y:S01]  /*73f0*/  BAR.SYNC.DEFER_BLOCKING 0x1, 0x100 ;  /* 0x0044000000007b1d */ /* 0x000fe20000010000 */
[----:B------:R-:W-:Y:S01]  /*7400*/  F2FP.F16.F32.PACK_AB R9, R43, R9 ;  /* 0x000000092b09723e */ /* 0x000fe200000000ff */
[----:B------:R-:W-:Y:S01]  /*7410*/  USHF.L.U32 UR10, UR42, 0x2, URZ ;  /* 0x000000022a0a7899 */ /* 0x000fe2000800063f */
[----:B------:R-:W-:Y:S01]  /*7420*/  F2FP.F16.F32.PACK_AB R10, R10, R165 ;  /* 0x000000a50a0a723e */ /* 0x000fe200000000ff */
[----:B------:R-:W-:Y:S01]  /*7430*/  USHF.L.U64.HI UR11, UR42, 0x2, UR43 ;  /* 0x000000022a0b7899 */ /* 0x000fe2000801022b */
[----:B------:R-:W-:-:S02]  /*7440*/  F2FP.F16.F32.PACK_AB R11, R47, R11 ;  /* 0x0000000b2f0b723e */ /* 0x000fc400000000ff */
[----:B------:R-:W-:Y:S02]  /*7450*/  F2FP.F16.F32.PACK_AB R12, R12, R156 ;  /* 0x0000009c0c0c723e */ /* 0x000fe400000000ff */
[----:B------:R-:W-:Y:S02]  /*7460*/  F2FP.F16.F32.PACK_AB R13, R51, R13 ;  /* 0x0000000d330d723e */ /* 0x000fe400000000ff */
[----:B------:R-:W-:Y:S02]  /*7470*/  F2FP.F16.F32.PACK_AB R14, R14, R153 ;  /* 0x000000990e0e723e */ /* 0x000fe400000000ff */
[----:B------:R-:W-:Y:S02]  /*7480*/  F2FP.F16.F32.PACK_AB R15, R55, R15 ;  /* 0x0000000f370f723e */ /* 0x000fe400000000ff */
[----:B------:R-:W-:Y:S02]  /*7490*/  F2FP.F16.F32.PACK_AB R64, R65, R64 ;  /* 0x000000404140723e */ /* 0x000fe400000000ff */
[----:B------:R-:W-:-:S02]  /*74a0*/  F2FP.F16.F32.PACK_AB R24, R57, R24 ;  /* 0x000000183918723e */ /* 0x000fc400000000ff */
[----:B------:R-:W-:Y:S02]  /*74b0*/  F2FP.F16.F32.PACK_AB R25, R59, R25 ;  /* 0x000000193b19723e */ /* 0x000fe400000000ff */
[----:B------:R-:W-:Y:S01]  /*74c0*/  F2FP.F16.F32.PACK_AB R65, R67, R66 ;  /* 0x000000424341723e */ /* 0x000fe200000000ff */
[----:B------:R-:W-:Y:S01]  /*74d0*/  UMOV UR8, UR41 ;  /* 0x0000002900087c82 */ /* 0x000fe20008000000 */
[----:B0-----:R-:W-:Y:S01]  /*74e0*/  UMOV UR9, UR4 ;  /* 0x0000000400097c82 */ /* 0x001fe20008000000 */
[----:B------:R-:W-:Y:S01]  /*74f0*/  F2FP.F16.F32.PACK_AB R72, R73, R72 ;  /* 0x000000484948723e */ /* 0x000fe200000000ff */
[----:B------:R-:W-:Y:S01]  /*7500*/  IMAD.U32 R174, RZ, RZ, UR8 ;  /* 0x00000008ffae7e24 */ /* 0x000fe2000f8e00ff */
[----:B------:R-:W-:Y:S01]  /*7510*/  MOV R175, UR9 ;  /* 0x0000000900af7c02 */ /* 0x000fe20008000f00 */
[----:B------:R-:W-:Y:S01]  /*7520*/  ULDC.64 UR8, c[0x0][0xc00] ;  /* 0x0003000000087ab9 */ /* 0x000fe20000000a00 */
[----:B------:R-:W-:Y:S01]  /*7530*/  F2FP.F16.F32.PACK_AB R66, R69, R68 ;  /* 0x000000444542723e */ /* 0x000fe200000000ff */
[----:B------:R-:W-:Y:S01]  /*7540*/  UIADD3 UR4, UP1, UR10, UR8, URZ ;  /* 0x000000080a047290 */ /* 0x000fe2000ff3e03f */
[----:B------:R-:W-:Y:S01]  /*7550*/  F2FP.F16.F32.PACK_AB R67, R71, R70 ;  /* 0x000000464743723e */ /* 0x000fe200000000ff */
[----:B------:R-:W-:Y:S01]  /*7560*/  IMAD.WIDE R4, R196, 0x2, R174 ;  /* 0x00000002c4047825 */ /* 0x000fe200078e02ae */
[----:B------:R-:W-:Y:S01]  /*7570*/  F2FP.F16.F32.PACK_AB R73, R75, R74 ;  /* 0x0000004a4b49723e */ /* 0x000fe200000000ff */
[----:B------:R-:W-:Y:S01]  /*7580*/  UISETP.NE.U32.AND UP0, UPT, UR8, URZ, UPT ;  /* 0x0000003f0800728c */ /* 0x000fe2000bf05070 */
[----:B------:R-:W-:Y:S01]  /*7590*/  F2FP.F16.F32.PACK_AB R80, R81, R80 ;  /* 0x000000505150723e */ /* 0x000fe200000000ff */
[----:B------:R-:W-:Y:S01]  /*75a0*/  UIADD3.X UR8, UR11, UR9, URZ, UP1, !UPT ;  /* 0x000000090b087290 */ /* 0x000fe20008ffe43f */
[C---:B------:R-:W-:Y:S01]  /*75b0*/  IADD3 R173, P1, R4.reuse, 0x20, RZ ;  /* 0x0000002004ad7810 */ /* 0x040fe20007f3e0ff */
[----:B------:R-:W-:Y:S01]  /*75c0*/  UISETP.NE.AND.EX UP0, UPT, UR9, URZ, UPT, UP0 ;  /* 0x0000003f0900728c */ /* 0x000fe2000bf05300 */
[----:B------:R-:W-:-:S02]  /*75d0*/  IADD3 R183, P6, R4, 0x2020, RZ ;  /* 0x0000202004b77810 */ /* 0x000fc40007fde0ff */
[C---:B------:R-:W-:Y:S01]  /*75e0*/  IADD3 R177, P0, R4.reuse, 0x40, RZ ;  /* 0x0000004004b17810 */ /* 0x040fe20007f1e0ff */
[--C-:B------:R-:W-:Y:S01]  /*75f0*/  IMAD.X R33, RZ, RZ, R5.reuse, P1 ;  /* 0x000000ffff217224 */ /* 0x100fe200008e0605 */
[----:B------:R-:W-:Y:S01]  /*7600*/  LOP3.LUT R32, R173, 0x380, RZ, 0xc0, !PT ;  /* 0x00000380ad207812 */ /* 0x000fe200078ec0ff */
[--C-:B------:R-:W-:Y:S01]  /*7610*/  IMAD.X R49, RZ, RZ, R5.reuse, P6 ;  /* 0x000000ffff317224 */ /* 0x100fe200030e0605 */
[----:B------:R-:W-:Y:S01]  /*7620*/  IADD3 R7, P6, R4, 0x6000, RZ ;  /* 0x0000600004077810 */ /* 0x000fe20007fde0ff */
[--C-:B------:R-:W-:Y:S01]  /*7630*/  IMAD.X R37, RZ, RZ, R5.reuse, P0 ;  /* 0x000000ffff257224 */ /* 0x100fe200000e0605 */
[----:B------:R-:W-:Y:S02]  /*7640*/  SHF.R.U64 R32, R32, 0x3, RZ ;  /* 0x0000000320207819 */ /* 0x000fe400000012ff */
[C---:B------:R-:W-:Y:S01]  /*7650*/  IADD3 R209, P1, R4.reuse, 0x4000, RZ ;  /* 0x0000400004d17810 */ /* 0x040fe20007f3e0ff */
[----:B------:R-:W-:Y:S01]  /*7660*/  IMAD.X R119, RZ, RZ, R5, P6 ;  /* 0x000000ffff777224 */ /* 0x000fe200030e0605 */
[----:B------:R-:W-:-:S02]  /*7670*/  IADD3 R6, P0, R4, 0x4020, RZ ;  /* 0x0000402004067810 */ /* 0x000fc40007f1e0ff */
[C---:B------:R-:W-:Y:S01]  /*7680*/  LOP3.LUT R29, R4.reuse, 0x380, RZ, 0xc0, !PT ;  /* 0x00000380041d7812 */ /* 0x040fe200078ec0ff */
[--C-:B------:R-:W-:Y:S01]  /*7690*/  IMAD.X R103, RZ, RZ, R5.reuse, P1 ;  /* 0x000000ffff677224 */ /* 0x100fe200008e0605 */
[----:B------:R-:W-:Y:S01]  /*76a0*/  LOP3.LUT R118, R7, 0x380, RZ, 0xc0, !PT ;  /* 0x0000038007767812 */ /* 0x000fe200078ec0ff */
[--C-:B------:R-:W-:Y:S01]  /*76b0*/  IMAD.X R107, RZ, RZ, R5.reuse, P0 ;  /* 0x000000ffff6b7224 */ /* 0x100fe200000e0605 */
[C---:B------:R-:W-:Y:S02]  /*76c0*/  IADD3 R179, P4, R4.reuse, 0x60, RZ ;  /* 0x0000006004b37810 */ /* 0x040fe40007f9e0ff */
[C---:B------:R-:W-:Y:S02]  /*76d0*/  IADD3 R181, P3, R4.reuse, 0x2000, RZ ;  /* 0x0000200004b57810 */ /* 0x040fe40007f7e0ff */
[C---:B------:R-:W-:Y:S01]  /*76e0*/  IADD3 R205, P5, R4.reuse, 0x2040, RZ ;  /* 0x0000204004cd7810 */ /* 0x040fe20007fbe0ff */
[--C-:B------:R-:W-:Y:S01]  /*76f0*/  IMAD.X R41, RZ, RZ, R5.reuse, P4 ;  /* 0x000000ffff297224 */ /* 0x100fe200020e0605 */
[----:B------:R-:W-:Y:S01]  /*7700*/  IADD3 R207, P2, R4, 0x2060, RZ ;  /* 0x0000206004cf7810 */ /* 0x000fe20007f5e0ff */
[--C-:B------:R-:W-:Y:S01]  /*7710*/  IMAD.X R45, RZ, RZ, R5.reuse, P3 ;  /* 0x000000ffff2d7224 */ /* 0x100fe200018e0605 */
[----:B------:R-:W-:Y:S01]  /*7720*/  LOP3.LUT R32, R32, R173, RZ, 0x3c, !PT ;  /* 0x000000ad20207212 */ /* 0x000fe200078e3cff */
[----:B------:R-:W-:Y:S01]  /*7730*/  IMAD.X R53, RZ, RZ, R5, P5 ;  /* 0x000000ffff357224 */ /* 0x000fe200028e0605 */
[----:B------:R-:W-:-:S02]  /*7740*/  LOP3.LUT R173, R6, 0x380, RZ, 0xc0, !PT ;  /* 0x0000038006ad7812 */ /* 0x000fc400078ec0ff */
[----:B------:R-:W-:Y:S02]  /*7750*/  SHF.R.U64 R29, R29, 0x3, RZ ;  /* 0x000000031d1d7819 */ /* 0x000fe400000012ff */
[----:B------:R-:W-:Y:S02]  /*7760*/  SHF.R.U64 R118, R118, 0x3, RZ ;  /* 0x0000000376767819 */ /* 0x000fe400000012ff */
[C---:B------:R-:W-:Y:S02]  /*7770*/  IADD3 R151, P1, R4.reuse, 0x6060, RZ ;  /* 0x0000606004977810 */ /* 0x040fe40007f3e0ff */
[----:B------:R-:W-:Y:S02]  /*7780*/  IADD3.X R99, RZ, R5, RZ, P2, !PT ;  /* 0x00000005ff637210 */ /* 0x000fe400017fe4ff */
[C---:B------:R-:W-:Y:S02]  /*7790*/  IADD3 R110, P4, R4.reuse, 0x4040, RZ ;  /* 0x00004040046e7810 */ /* 0x040fe40007f9e0ff */
[----:B------:R-:W-:-:S02]  /*77a0*/  IADD3 R114, P3, R4, 0x4060, RZ ;  /* 0x0000406004727810 */ /* 0x000fc40007f7e0ff */
[C---:B------:R-:W-:Y:S01]  /*77b0*/  IADD3 R3, P5, R4.reuse, 0x6020, RZ ;  /* 0x0000602004037810 */ /* 0x040fe20007fbe0ff */
[--C-:B------:R-:W-:Y:S01]  /*77c0*/  IMAD.X R111, RZ, RZ, R5.reuse, P4 ;  /* 0x000000ffff6f7224 */ /* 0x100fe200020e0605 */
[----:B------:R-:W-:Y:S01]  /*77d0*/  IADD3 R126, P2, R4, 0x6040, RZ ;  /* 0x00006040047e7810 */ /* 0x000fe20007f5e0ff */
[--C-:B------:R-:W-:Y:S01]  /*77e0*/  IMAD.X R115, RZ, RZ, R5.reuse, P3 ;  /* 0x000000ffff737224 */ /* 0x100fe200018e0605 */
[----:B------:R-:W-:Y:S01]  /*77f0*/  SHF.R.U64 R173, R173, 0x3, RZ ;  /* 0x00000003adad7819 */ /* 0x000fe200000012ff */
[--C-:B------:R-:W-:Y:S01]  /*7800*/  IMAD.X R123, RZ, RZ, R5.reuse, P5 ;  /* 0x000000ffff7b7224 */ /* 0x100fe200028e0605 */
[----:B------:R-:W-:Y:S01]  /*7810*/  LOP3.LUT R4, R29, R4, RZ, 0x3c, !PT ;  /* 0x000000041d047212 */ /* 0x000fe200078e3cff */
[----:B------:R-:W-:Y:S01]  /*7820*/  IMAD.X R29, RZ, RZ, R5, P1 ;  /* 0x000000ffff1d7224 */ /* 0x000fe200008e0605 */
[----:B------:R-:W-:Y:S02]  /*7830*/  LOP3.LUT R36, R177, 0x380, RZ, 0xc0, !PT ;  /* 0x00000380b1247812 */ /* 0x000fe400078ec0ff */
[----:B------:R-:W-:-:S02]  /*7840*/  LOP3.LUT R40, R179, 0x380, RZ, 0xc0, !PT ;  /* 0x00000380b3287812 */ /* 0x000fc400078ec0ff */
[----:B------:R-:W-:Y:S02]  /*7850*/  LOP3.LUT R118, R118, R7, RZ, 0x3c, !PT ;  /* 0x0000000776767212 */ /* 0x000fe400078e3cff */
[----:B------:R-:W-:Y:S02]  /*7860*/  LOP3.LUT R7, R151, 0x380, RZ, 0xc0, !PT ;  /* 0x0000038097077812 */ /* 0x000fe400078ec0ff */
[----:B------:R-:W-:Y:S02]  /*7870*/  LOP3.LUT R44, R181, 0x380, RZ, 0xc0, !PT ;  /* 0x00000380b52c7812 */ /* 0x000fe400078ec0ff */
[----:B------:R-:W-:Y:S02]  /*7880*/  LOP3.LUT R106, R173, R6, RZ, 0x3c, !PT ;  /* 0x00000006ad6a7212 */ /* 0x000fe400078e3cff */
[----:B------:R-:W-:Y:S02]  /*7890*/  IADD3.X R127, RZ, R5, RZ, P2, !PT ;  /* 0x00000005ff7f7210 */ /* 0x000fe400017fe4ff */
[----:B------:R-:W-:-:S02]  /*78a0*/  SHF.R.U64 R36, R36, 0x3, RZ ;  /* 0x0000000324247819 */ /* 0x000fc400000012ff */
[----:B------:R-:W-:Y:S02]  /*78b0*/  SHF.R.U64 R40, R40, 0x3, RZ ;  /* 0x0000000328287819 */ /* 0x000fe400000012ff */
[----:B------:R-:W-:Y:S02]  /*78c0*/  LOP3.LUT R48, R183, 0x380, RZ, 0xc0, !PT ;  /* 0x00000380b7307812 */ /* 0x000fe400078ec0ff */
[----:B------:R-:W-:Y:S02]  /*78d0*/  MOV R173, R4 ;  /* 0x0000000400ad7202 */ /* 0x000fe40000000f00 */
[----:B------:R-:W-:Y:S02]  /*78e0*/  F2FP.F16.F32.PACK_AB R6, R28, R171 ;  /* 0x000000ab1c06723e */ /* 0x000fe400000000ff */
[----:B------:R-:W-:Y:S02]  /*78f0*/  LOP3.LUT R52, R205, 0x380, RZ, 0xc0, !PT ;  /* 0x00000380cd347812 */ /* 0x000fe400078ec0ff */
[----:B------:R-:W-:-:S02]  /*7900*/  F2FP.F16.F32.PACK_AB R5, R27, R26 ;  /* 0x0000001a1b05723e */ /* 0x000fc400000000ff */
[----:B------:R-:W-:Y:S02]  /*7910*/  SHF.R.U64 R28, R7, 0x3, RZ ;  /* 0x00000003071c7819 */ /* 0x000fe400000012ff */
[----:B------:R-:W-:Y:S02]  /*7920*/  LOP3.LUT R98, R207, 0x380, RZ, 0xc0, !PT ;  /* 0x00000380cf627812 */ /* 0x000fe400078ec0ff */
[----:B------:R-:W-:Y:S02]  /*7930*/  F2FP.F16.F32.PACK_AB R4, R170, R172 ;  /* 0x000000acaa04723e */ /* 0x000fe400000000ff */
[----:B------:R-:W-:Y:S02]  /*7940*/  LOP3.LUT R26, R3, 0x380, RZ, 0xc0, !PT ;  /* 0x00000380031a7812 */ /* 0x000fe400078ec0ff */
[----:B------:R-:W-:Y:S02]  /*7950*/  LOP3.LUT R27, R126, 0x380, RZ, 0xc0, !PT ;  /* 0x000003807e1b7812 */ /* 0x000fe400078ec0ff */
[----:B------:R-:W-:-:S02]  /*7960*/  F2FP.F16.F32.PACK_AB R7, R31, R30 ;  /* 0x0000001e1f07723e */ /* 0x000fc400000000ff */
[----:B------:R-:W-:Y:S02]  /*7970*/  SHF.R.U64 R44, R44, 0x3, RZ ;  /* 0x000000032c2c7819 */ /* 0x000fe400000012ff */
[----:B------:R-:W-:Y:S01]  /*7980*/  LOP3.LUT R102, R209, 0x380, RZ, 0xc0, !PT ;  /* 0x00000380d1667812 */ /* 0x000fe200078ec0ff */
[----:B------:R0:W-:Y:S01]  /*7990*/  STSM.16.M88.4 [R173], R4 ;  /* 0x00000004ad007844 */ /* 0x0001e20000000200 */
[----:B------:R-:W-:Y:S02]  /*79a0*/  LOP3.LUT R36, R36, R177, RZ, 0x3c, !PT ;  /* 0x000000b124247212 */ /* 0x000fe400078e3cff */
[----:B------:R-:W-:Y:S02]  /*79b0*/  LOP3.LUT R40, R40, R179, RZ, 0x3c, !PT ;  /* 0x000000b328287212 */ /* 0x000fe400078e3cff */
[----:B------:R-:W-:Y:S02]  /*79c0*/  SHF.R.U64 R48, R48, 0x3, RZ ;  /* 0x0000000330307819 */ /* 0x000fe400000012ff */
[----:B------:R-:W-:-:S02]  /*79d0*/  SHF.R.U64 R52, R52, 0x3, RZ ;  /* 0x0000000334347819 */ /* 0x000fc400000012ff */
[----:B------:R-:W-:Y:S02]  /*79e0*/  LOP3.LUT R177, R110, 0x380, RZ, 0xc0, !PT ;  /* 0x000003806eb17812 */ /* 0x000fe400078ec0ff */
[----:B------:R-:W-:Y:S02]  /*79f0*/  LOP3.LUT R179, R114, 0x380, RZ, 0xc0, !PT ;  /* 0x0000038072b37812 */ /* 0x000fe400078ec0ff */
[----:B------:R-:W-:Y:S02]  /*7a00*/  SHF.R.U64 R98, R98, 0x3, RZ ;  /* 0x0000000362627819 */ /* 0x000fe400000012ff */
[----:B------:R-:W-:Y:S02]  /*7a10*/  SHF.R.U64 R26, R26, 0x3, RZ ;  /* 0x000000031a1a7819 */ /* 0x000fe400000012ff */
[----:B------:R-:W-:Y:S02]  /*7a20*/  SHF.R.U64 R27, R27, 0x3, RZ ;  /* 0x000000031b1b7819 */ /* 0x000fe400000012ff */
[----:B------:R-:W-:-:S02]  /*7a30*/  LOP3.LUT R44, R44, R181, RZ, 0x3c, !PT ;  /* 0x000000b52c2c7212 */ /* 0x000fc400078e3cff */
[----:B------:R-:W-:Y:S02]  /*7a40*/  SHF.R.U64 R102, R102, 0x3, RZ ;  /* 0x0000000366667819 */ /* 0x000fe400000012ff */
[----:B------:R-:W-:Y:S02]  /*7a50*/  LOP3.LUT R48, R48, R183, RZ, 0x3c, !PT ;  /* 0x000000b730307212 */ /* 0x000fe400078e3cff */
[----:B------:R-:W-:Y:S02]  /*7a60*/  MOV R33, R32 ;  /* 0x0000002000217202 */ /* 0x000fe40000000f00 */
[----:B0-----:R-:W-:Y:S02]  /*7a70*/  F2FP.F16.F32.PACK_AB R4, R166, R169 ;  /* 0x000000a9a604723e */ /* 0x001fe400000000ff */
[----:B------:R-:W-:Y:S02]  /*7a80*/  F2FP.F16.F32.PACK_AB R5, R35, R34 ;  /* 0x000000222305723e */ /* 0x000fe400000000ff */
[----:B------:R-:W-:-:S02]  /*7a90*/  F2FP.F16.F32.PACK_AB R6, R8, R167 ;  /* 0x000000a70806723e */ /* 0x000fc400000000ff */
[----:B------:R-:W-:Y:S02]  /*7aa0*/  F2FP.F16.F32.PACK_AB R7, R39, R38 ;  /* 0x000000262707723e */ /* 0x000fe400000000ff */
[----:B------:R-:W-:Y:S02]  /*7ab0*/  LOP3.LUT R52, R52, R205, RZ, 0x3c, !PT ;  /* 0x000000cd34347212 */ /* 0x000fe400078e3cff */
[----:B------:R-:W-:Y:S01]  /*7ac0*/  SHF.R.U64 R177, R177, 0x3, RZ ;  /* 0x00000003b1b17819 */ /* 0x000fe200000012ff */
[----:B------:R0:W-:Y:S01]  /*7ad0*/  STSM.16.M88.4 [R33], R4 ;  /* 0x0000000421007844 */ /* 0x0001e20000000200 */
[----:B------:R-:W-:Y:S02]  /*7ae0*/  SHF.R.U64 R179, R179, 0x3, RZ ;  /* 0x00000003b3b37819 */ /* 0x000fe400000012ff */
[----:B------:R-:W-:Y:S02]  /*7af0*/  MOV R36, R36 ;  /* 0x0000002400247202 */ /* 0x000fe40000000f00 */
[----:B------:R-:W-:-:S02]  /*7b00*/  F2FP.F16.F32.PACK_AB R8, R164, R168 ;  /* 0x000000a8a408723e */ /* 0x000fc400000000ff */
[----:B------:R-:W-:Y:S02]  /*7b10*/  LOP3.LUT R98, R98, R207, RZ, 0x3c, !PT ;  /* 0x000000cf62627212 */ /* 0x000fe400078e3cff */
[----:B------:R-:W-:Y:S01]  /*7b20*/  LOP3.LUT R122, R26, R3, RZ, 0x3c, !PT ;  /* 0x000000031a7a7212 */ /* 0x000fe200078e3cff */
[----:B------:R1:W-:Y:S01]  /*7b30*/  STSM.16.M88.4 [R36], R8 ;  /* 0x0000000824007844 */ /* 0x0003e20000000200 */
[----:B------:R-:W-:Y:S02]  /*7b40*/  LOP3.LUT R126, R27, R126, RZ, 0x3c, !PT ;  /* 0x0000007e1b7e7212 */ /* 0x000fe400078e3cff */
[----:B------:R-:W-:Y:S02]  /*7b50*/  MOV R40, R40 ;  /* 0x0000002800287202 */ /* 0x000fe40000000f00 */
[----:B------:R-:W-:Y:S01]  /*7b60*/  LOP3.LUT R102, R102, R209, RZ, 0x3c, !PT ;  /* 0x000000d166667212 */ /* 0x000fe200078e3cff */
[----:B0-----:R-:W-:Y:S01]  /*7b70*/  IMAD.U32 R5, RZ, RZ, UR8 ;  /* 0x00000008ff057e24 */ /* 0x001fe2000f8e00ff */
[----:B------:R-:W-:Y:S01]  /*7b80*/  MOV R44, R44 ;  /* 0x0000002c002c7202 */ /* 0x000fe20000000f00 */
[----:B------:R0:W-:Y:S01]  /*7b90*/  STSM.16.M88.4 [R40], R12 ;  /* 0x0000000c28007844 */ /* 0x0001e20000000200 */
[----:B------:R-:W-:Y:S01]  /*7ba0*/  F2FP.F16.F32.PACK_AB R26, R61, R60 ;  /* 0x0000003c3d1a723e */ /* 0x000fe200000000ff */
[----:B------:R-:W-:Y:S01]  /*7bb0*/  ULDC.64 UR8, c[0x0][0xc08] ;  /* 0x0003020000087ab9 */ /* 0x000fe20000000a00 */
[----:B------:R-:W-:Y:S01]  /*7bc0*/  F2FP.F16.F32.PACK_AB R27, R63, R62 ;  /* 0x0000003e3f1b723e */ /* 0x000fe200000000ff */
[----:B------:R-:W-:Y:S01]  /*7bd0*/  IMAD.U32 R4, RZ, RZ, UR4 ;  /* 0x00000004ff047e24 */ /* 0x000fe2000f8e00ff */
[----:B------:R-:W-:-:S02]  /*7be0*/  MOV R48, R48 ;  /* 0x0000003000307202 */ /* 0x000fc40000000f00 */
[----:B------:R-:W-:Y:S01]  /*7bf0*/  LOP3.LUT R110, R177, R110, RZ, 0x3c, !PT ;  /* 0x0000006eb16e7212 */ /* 0x000fe200078e3cff */
[----:B------:R2:W-:Y:S01]  /*7c00*/  STSM.16.M88.4 [R44], R24 ;  /* 0x000000182c007844 */ /* 0x0005e20000000200 */
[----:B------:R-:W-:Y:S02]  /*7c10*/  LOP3.LUT R114, R179, R114, RZ, 0x3c, !PT ;  /* 0x00000072b3727212 */ /* 0x000fe400078e3cff */
[----:B------:R-:W-:Y:S01]  /*7c20*/  MOV R52, R52 ;  /* 0x0000003400347202 */ /* 0x000fe20000000f00 */
[----:B------:R-:W-:Y:S01]  /*7c30*/  STSM.16.M88.4 [R48], R64 ;  /* 0x0000004030007844 */ /* 0x000fe20000000200 */
[----:B------:R-:W-:Y:S02]  /*7c40*/  F2FP.F16.F32.PACK_AB R74, R77, R76 ;  /* 0x0000004c4d4a723e */ /* 0x000fe400000000ff */
[----:B------:R-:W-:Y:S02]  /*7c50*/  F2FP.F16.F32.PACK_AB R75, R79, R78 ;  /* 0x0000004e4f4b723e */ /* 0x000fe400000000ff */
[----:B------:R-:W-:-:S02]  /*7c60*/  F2FP.F16.F32.PACK_AB R81, R83, R82 ;  /* 0x000000525351723e */ /* 0x000fc400000000ff */
[----:B------:R-:W-:Y:S01]  /*7c70*/  F2FP.F16.F32.PACK_AB R88, R89, R88 ;  /* 0x000000585958723e */ /* 0x000fe200000000ff */
[----:B------:R-:W-:Y:S01]  /*7c80*/  STSM.16.M88.4 [R52], R72 ;  /* 0x0000004834007844 */ /* 0x000fe20000000200 */
[----:B------:R-:W-:Y:S02]  /*7c90*/  MOV R32, R98 ;  /* 0x0000006200207202 */ /* 0x000fe40000000f00 */
[----:B------:R-:W-:Y:S02]  /*7ca0*/  F2FP.F16.F32.PACK_AB R82, R85, R84 ;  /* 0x000000545552723e */ /* 0x000fe400000000ff */
[----:B------:R-:W-:Y:S02]  /*7cb0*/  F2FP.F16.F32.PACK_AB R83, R87, R86 ;  /* 0x000000565753723e */ /* 0x000fe400000000ff */
[----:B------:R-:W-:Y:S02]  /*7cc0*/  F2FP.F16.F32.PACK_AB R89, R91, R90 ;  /* 0x0000005a5b59723e */ /* 0x000fe400000000ff */
[----:B------:R-:W-:Y:S01]  /*7cd0*/  MOV R102, R102 ;  /* 0x0000006600667202 */ /* 0x000fe20000000f00 */
[----:B------:R-:W-:Y:S01]  /*7ce0*/  STSM.16.M88.4 [R32], R80 ;  /* 0x0000005020007844 */ /* 0x000fe20000000200 */
[----:B------:R-:W-:-:S02]  /*7cf0*/  F2FP.F16.F32.PACK_AB R90, R93, R92 ;  /* 0x0000005c5d5a723e */ /* 0x000fc400000000ff */
[----:B------:R-:W-:Y:S02]  /*7d00*/  F2FP.F16.F32.PACK_AB R91, R95, R94 ;  /* 0x0000005e5f5b723e */ /* 0x000fe400000000ff */
[----:B------:R-:W-:Y:S02]  /*7d10*/  F2FP.F16.F32.PACK_AB R96, R97, R96 ;  /* 0x000000606160723e */ /* 0x000fe400000000ff */
[----:B------:R-:W-:Y:S01]  /*7d20*/  MOV R31, R106 ;  /* 0x0000006a001f7202 */ /* 0x000fe20000000f00 */
[----:B------:R-:W-:Y:S01]  /*7d30*/  STSM.16.M88.4 [R102], R88 ;  /* 0x0000005866007844 */ /* 0x000fe20000000200 */
[----:B------:R-:W-:Y:S02]  /*7d40*/  F2FP.F16.F32.PACK_AB R97, R46, R42 ;  /* 0x0000002a2e61723e */ /* 0x000fe400000000ff */
[----:B------:R-:W-:Y:S02]  /*7d50*/  F2FP.F16.F32.PACK_AB R98, R101, R100 ;  /* 0x000000646562723e */ /* 0x000fe400000000ff */
[----:B------:R-:W-:-:S02]  /*7d60*/  F2FP.F16.F32.PACK_AB R99, R54, R50 ;  /* 0x000000323663723e */ /* 0x000fc400000000ff */
[----:B------:R-:W-:Y:S02]  /*7d70*/  F2FP.F16.F32.PACK_AB R104, R105, R104 ;  /* 0x000000686968723e */ /* 0x000fe400000000ff */
[----:B------:R-:W-:Y:S01]  /*7d80*/  MOV R110, R110 ;  /* 0x0000006e006e7202 */ /* 0x000fe20000000f00 */
[----:B------:R-:W-:Y:S01]  /*7d90*/  STSM.16.M88.4 [R31], R96 ;  /* 0x000000601f007844 */ /* 0x000fe20000000200 */
[----:B------:R-:W-:Y:S02]  /*7da0*/  MOV R30, R114 ;  /* 0x00000072001e7202 */ /* 0x000fe40000000f00 */
[----:B------:R-:W-:Y:S02]  /*7db0*/  F2FP.F16.F32.PACK_AB R105, R58, R56 ;  /* 0x000000383a69723e */ /* 0x000fe400000000ff */
[----:B------:R-:W-:Y:S02]  /*7dc0*/  F2FP.F16.F32.PACK_AB R106, R109, R108 ;  /* 0x0000006c6d6a723e */ /* 0x000fe400000000ff */
[----:B------:R-:W-:-:S02]  /*7dd0*/  F2FP.F16.F32.PACK_AB R107, R154, R152 ;  /* 0x000000989a6b723e */ /* 0x000fc400000000ff */
[----:B------:R-:W-:Y:S02]  /*7de0*/  F2FP.F16.F32.PACK_AB R112, R113, R112 ;  /* 0x000000707170723e */ /* 0x000fe400000000ff */
[----:B------:R-:W-:Y:S01]  /*7df0*/  LOP3.LUT R28, R28, R151, RZ, 0x3c, !PT ;  /* 0x000000971c1c7212 */ /* 0x000fe200078e3cff */
[----:B------:R-:W-:Y:S01]  /*7e00*/  STSM.16.M88.4 [R110], R104 ;  /* 0x000000686e007844 */ /* 0x000fe20000000200 */
[----:B------:R-:W-:Y:S02]  /*7e10*/  MOV R3, R122 ;  /* 0x0000007a00037202 */ /* 0x000fe40000000f00 */
[----:B------:R-:W-:Y:S02]  /*7e20*/  F2FP.F16.F32.PACK_AB R113, R157, R155 ;  /* 0x0000009b9d71723e */ /* 0x000fe400000000ff */
[----:B------:R-:W-:Y:S02]  /*7e30*/  F2FP.F16.F32.PACK_AB R114, R117, R116 ;  /* 0x000000747572723e */ /* 0x000fe400000000ff */
[----:B------:R-:W-:-:S02]  /*7e40*/  F2FP.F16.F32.PACK_AB R115, R159, R158 ;  /* 0x0000009e9f73723e */ /* 0x000fc400000000ff */
[----:B------:R-:W-:Y:S02]  /*7e50*/  F2FP.F16.F32.PACK_AB R120, R121, R120 ;  /* 0x000000787978723e */ /* 0x000fe400000000ff */
[----:B------:R-:W-:Y:S01]  /*7e60*/  F2FP.F16.F32.PACK_AB R128, R129, R128 ;  /* 0x000000808180723e */ /* 0x000fe200000000ff */
        /* <DEDUP_REMOVED lines=8> */
[----:B------:R-:W-:Y:S02]  /*7ef0*/  F2FP.F16.F32.PACK_AB R130, R133, R132 ;  /* 0x000000848582723e */ /* 0x000fe400000000ff */
[----:B------:R-:W-:Y:S02]  /*7f00*/  F2FP.F16.F32.PACK_AB R131, R135, R134 ;  /* 0x000000868783723e */ /* 0x000fe400000000ff */
[----:B------:R-:W-:Y:S02]  /*7f10*/  F2FP.F16.F32.PACK_AB R137, R139, R138 ;  /* 0x0000008a8b89723e */ /* 0x000fe400000000ff */
[----:B------:R-:W-:Y:S01]  /*7f20*/  F2FP.F16.F32.PACK_AB R144, R145, R144 ;  /* 0x000000909190723e */ /* 0x000fe200000000ff */
[----:B------:R-:W-:Y:S01]  /*7f30*/  STSM.16.M88.4 [R3], R128 ;  /* 0x0000008003007844 */ /* 0x000fe20000000200 */
[----:B------:R-:W-:-:S02]  /*7f40*/  MOV R126, R126 ;  /* 0x0000007e007e7202 */ /* 0x000fc40000000f00 */
[----:B------:R-:W-:Y:S02]  /*7f50*/  F2FP.F16.F32.PACK_AB R138, R141, R140 ;  /* 0x0000008c8d8a723e */ /* 0x000fe400000000ff */
[----:B------:R-:W-:Y:S02]  /*7f60*/  F2FP.F16.F32.PACK_AB R139, R143, R142 ;  /* 0x0000008e8f8b723e */ /* 0x000fe400000000ff */
[----:B------:R-:W-:Y:S02]  /*7f70*/  F2FP.F16.F32.PACK_AB R145, R147, R146 ;  /* 0x000000929391723e */ /* 0x000fe400000000ff */
[----:B------:R-:W-:Y:S01]  /*7f80*/  MOV R28, R28 ;  /* 0x0000001c001c7202 */ /* 0x000fe20000000f00 */
[----:B------:R-:W-:Y:S01]  /*7f90*/  STSM.16.M88.4 [R126], R136 ;  /* 0x000000887e007844 */ /* 0x000fe20000000200 */
[----:B------:R-:W-:Y:S02]  /*7fa0*/  F2FP.F16.F32.PACK_AB R146, R149, R148 ;  /* 0x000000949592723e */ /* 0x000fe400000000ff */
[----:B------:R-:W-:Y:S01]  /*7fb0*/  F2FP.F16.F32.PACK_AB R147, R0, R150 ;  /* 0x000000960093723e */ /* 0x000fe200000000ff */
[----:B------:R-:W-:Y:S01]  /*7fc0*/  UISETP.NE.U32.AND UP1, UPT, UR8, URZ, UPT ;  /* 0x0000003f0800728c */ /* 0x000fe2000bf25070 */
[----:B------:R-:W-:-:S03]  /*7fd0*/  PLOP3.LUT P0, PT, PT, PT, UP0, 0x80, 0x0 ;  /* 0x000000000000781c */ /* 0x000fc60003f0f008 */
[----:B------:R3:W-:Y:S01]  /*7fe0*/  STSM.16.M88.4 [R28], R144 ;  /* 0x000000901c007844 */ /* 0x0007e20000000200 */
[----:B------:R-:W-:Y:S01]  /*7ff0*/  BAR.SYNC.DEFER_BLOCKING 0x1, 0x100 ;  /* 0x0044000000007b1d */ /* 0x000fe20000010000 */
[----:B------:R-:W-:-:S06]  /*8000*/  UISETP.NE.AND.EX UP1, UPT, UR9, URZ, UPT, UP1 ;  /* 0x0000003f0900728c */ /* 0x000fcc000bf25310 */
[----:B------:R-:W-:-:S05]  /*8010*/  PLOP3.LUT P6, PT, PT, PT, UP1, 0x80, 0x0 ;  /* 0x000000000000781c */ /* 0x000fca0003fcf018 */
[----:B------:R-:W-:-:S04]  /*8020*/  @UP1 UIADD3 UR8, UP2, UR10, UR8, URZ ;  /* 0x000000080a081290 */ /* 0x000fc8000ff5e03f */
[----:B------:R-:W-:Y:S01]  /*8030*/  @UP1 UIADD3.X UR9, UR11, UR9, URZ, UP2, !UPT ;  /* 0x000000090b091290 */ /* 0x000fe200097fe43f */
[----:B------:R-:W-:Y:S01]  /*8040*/  ULDC UR4, c[0x0][0xa88] ;  /* 0x0002a20000047ab9 */ /* 0x000fe20000000800 */
[----:B-1----:R-:W-:Y:S02]  /*8050*/  IMAD.U32 R10, RZ, RZ, UR8 ;  /* 0x00000008ff0a7e24 */ /* 0x002fe4000f8e00ff */
[----:B------:R-:W-:Y:S02]  /*8060*/  IMAD.U32 R0, RZ, RZ, UR4 ;  /* 0x00000004ff007e24 */ /* 0x000fe4000f8e00ff */
[----:B------:R-:W-:Y:S01]  /*8070*/  MOV R11, UR9 ;  /* 0x00000009000b7c02 */ /* 0x000fe20008000f00 */
[----:B------:R-:W4:Y:S01]  /*8080*/  @P0 LDG.E R6, desc[UR50][R4.64] ;  /* 0x0000003204060981 */ /* 0x000f22000c1e1900 */
[----:B------:R-:W-:-:S03]  /*8090*/  IMAD R7, R191, 0x40, R2 ;  /* 0x00000040bf077824 */ /* 0x000fc600078e0202 */
[----:B------:R1:W5:Y:S01]  /*80a0*/  @P6 LDG.E R0, desc[UR50][R10.64] ;  /* 0x000000320a006981 */ /* 0x000362000c1e1900 */
[----:B------:R-:W-:-:S03]  /*80b0*/  IMAD.WIDE R174, R7, 0x2, R174 ;  /* 0x0000000207ae7825 */ /* 0x000fc600078e02ae */
[C---:B------:R-:W-:Y:S02]  /*80c0*/  IADD3 R9, P2, R174.reuse, 0x1000, RZ ;  /* 0x00001000ae097810 */ /* 0x040fe40007f5e0ff */
[C---:B0-----:R-:W-:Y:S02]  /*80d0*/  IADD3 R13, P1, R174.reuse, 0x2000, RZ ;  /* 0x00002000ae0d7810 */ /* 0x041fe40007f3e0ff */
[----:B------:R-:W-:Y:S02]  /*80e0*/  P2R R7, PR, RZ, 0x4 ;  /* 0x00000004ff077803 */ /* 0x000fe40000000000 */
[C---:B--2---:R-:W-:Y:S02]  /*80f0*/  IADD3 R25, P2, R174.reuse, 0x3000, RZ ;  /* 0x00003000ae197810 */ /* 0x044fe40007f5e0ff */
[C---:B------:R-:W-:Y:S02]  /*8100*/  IADD3 R29, P3, R174.reuse, 0x4000, RZ ;  /* 0x00004000ae1d7810 */ /* 0x040fe40007f7e0ff */
[----:B------:R-:W-:-:S02]  /*8110*/  IADD3 R33, P4, R174, 0x5000, RZ ;  /* 0x00005000ae217810 */ /* 0x000fc40007f9e0ff */
[----:B------:R-:W-:Y:S02]  /*8120*/  IADD3 R37, P5, R174, 0x6000, RZ ;  /* 0x00006000ae257810 */ /* 0x000fe40007fbe0ff */
[----:B------:R-:W-:Y:S02]  /*8130*/  LOP3.LUT R8, R9, 0x380, RZ, 0xc0, !PT ;  /* 0x0000038009087812 */ /* 0x000fe400078ec0ff */
[----:B------:R-:W-:Y:S02]  /*8140*/  LOP3.LUT R12, R13, 0x380, RZ, 0xc0, !PT ;  /* 0x000003800d0c7812 */ /* 0x000fe400078ec0ff */
[----:B------:R-:W-:Y:S02]  /*8150*/  LOP3.LUT R24, R25, 0x380, RZ, 0xc0, !PT ;  /* 0x0000038019187812 */ /* 0x000fe400078ec0ff */
[----:B---3--:R-:W-:Y:S02]  /*8160*/  LOP3.LUT R28, R29, 0x380, RZ, 0xc0, !PT ;  /* 0x000003801d1c7812 */ /* 0x008fe400078ec0ff */
[----:B------:R-:W-:-:S02]  /*8170*/  LOP3.LUT R32, R33, 0x380, RZ, 0xc0, !PT ;  /* 0x0000038021207812 */ /* 0x000fc400078ec0ff */
[----:B------:R-:W-:Y:S01]  /*8180*/  LOP3.LUT R36, R37, 0x380, RZ, 0xc0, !PT ;  /* 0x0000038025247812 */ /* 0x000fe200078ec0ff */
[----:B------:R-:W-:Y:S01]  /*8190*/  UMOV UR4, URZ ;  /* 0x0000003f00047c82 */ /* 0x000fe20008000000 */
[----:B------:R-:W-:Y:S02]  /*81a0*/  SHF.R.U64 R8, R8, 0x3, RZ ;  /* 0x0000000308087819 */ /* 0x000fe400000012ff */
[----:B------:R-:W-:Y:S02]  /*81b0*/  SHF.R.U64 R12, R12, 0x3, RZ ;  /* 0x000000030c0c7819 */ /* 0x000fe400000012ff */
[----:B------:R-:W-:Y:S02]  /*81c0*/  SHF.R.U64 R24, R24, 0x3, RZ ;  /* 0x0000000318187819 */ /* 0x000fe400000012ff */
[----:B------:R-:W-:Y:S02]  /*81d0*/  SHF.R.U64 R28, R28, 0x3, RZ ;  /* 0x000000031c1c7819 */ /* 0x000fe400000012ff */
[----:B------:R-:W-:-:S02]  /*81e0*/  SHF.R.U64 R32, R32, 0x3, RZ ;  /* 0x0000000320207819 */ /* 0x000fc400000012ff */
[----:B------:R-:W-:Y:S02]  /*81f0*/  SHF.R.U64 R36, R36, 0x3, RZ ;  /* 0x0000000324247819 */ /* 0x000fe400000012ff */
[----:B------:R-:W-:Y:S02]  /*8200*/  LOP3.LUT R8, R8, R9, RZ, 0x3c, !PT ;  /* 0x0000000908087212 */ /* 0x000fe400078e3cff */
[----:B------:R-:W-:Y:S02]  /*8210*/  LOP3.LUT R12, R12, R13, RZ, 0x3c, !PT ;  /* 0x0000000d0c0c7212 */ /* 0x000fe400078e3cff */
[----:B------:R-:W-:Y:S02]  /*8220*/  LOP3.LUT R24, R24, R25, RZ, 0x3c, !PT ;  /* 0x0000001918187212 */ /* 0x000fe400078e3cff */
[----:B------:R-:W-:Y:S02]  /*8230*/  LOP3.LUT R28, R28, R29, RZ, 0x3c, !PT ;  /* 0x0000001d1c1c7212 */ /* 0x000fe400078e3cff */
[----:B------:R-:W-:-:S02]  /*8240*/  LOP3.LUT R32, R32, R33, RZ, 0x3c, !PT ;  /* 0x0000002120207212 */ /* 0x000fc400078e3cff */
[----:B------:R-:W-:Y:S02]  /*8250*/  LOP3.LUT R36, R36, R37, RZ, 0x3c, !PT ;  /* 0x0000002524247212 */ /* 0x000fe400078e3cff */
[----:B----4-:R-:W-:Y:S01]  /*8260*/  @P0 R2UR UR4, R6 ;  /* 0x00000000060402ca */ /* 0x010fe200000e0000 */
[----:B-1----:R-:W-:-:S14]  /*8270*/  @P6 BRA `(.L_x_389) ;  /* 0x0000000000106947 */ /* 0x002fdc0003800000 */
[----:B------:R-:W-:Y:S05]  /*8280*/  @!P0 BRA `(.L_x_389) ;  /* 0x00000000000c8947 */ /* 0x000fea0003800000 */
[----:B------:R-:W2:Y:S04]  /*8290*/  LDG.E R3, desc[UR50][R4.64] ;  /* 0x0000003204037981 */ /* 0x000ea8000c1e1900 */
[----:B-----5:R-:W2:Y:S02]  /*82a0*/  LDG.E R0, desc[UR50][R4.64+0x4] ;  /* 0x0000043204007981 */ /* 0x020ea4000c1e1900 */
[----:B--2---:R-:W-:-:S07]  /*82b0*/  IMAD.IADD R0, R0, 0x1, -R3 ;  /* 0x0000000100007824 */ /* 0x004fce00078e0a03 */
.L_x_389:
[----:B------:R-:W0:Y:S01]  /*82c0*/  SHFL.IDX PT, R3, R192, RZ, 0x1f ;  /* 0x00001fffc0037589 */ /* 0x000e2200000e0000 */
[----:B------:R-:W-:Y:S01]  /*82d0*/  ISETP.NE.AND P6, PT, R7, RZ, PT ;  /* 0x000000ff0700720c */ /* 0x000fe20003fc5270 */
[--C-:B------:R-:W-:Y:S01]  /*82e0*/  IMAD.X R13, RZ, RZ, R175.reuse, P1 ;  /* 0x000000ffff0d7224 */ /* 0x100fe200008e06af */
[C---:B------:R-:W-:Y:S01]  /*82f0*/  IADD3 R41, P0, R174.reuse, 0x7000, RZ ;  /* 0x00007000ae297810 */ /* 0x040fe20007f1e0ff */
[--C-:B------:R-:W-:Y:S01]  /*8300*/  IMAD.X R25, RZ, RZ, R175.reuse, P2 ;  /* 0x000000ffff197224 */ /* 0x100fe200010e06af */
[C---:B------:R-:W-:Y:S01]  /*8310*/  IADD3 R49, P1, R174.reuse, 0x9000, RZ ;  /* 0x00009000ae317810 */ /* 0x040fe20007f3e0ff */
[--C-:B------:R-:W-:Y:S01]  /*8320*/  IMAD.X R9, RZ, RZ, R175.reuse, P6 ;  /* 0x000000ffff097224 */ /* 0x100fe200030e06af */
[----:B------:R-:W-:Y:S01]  /*8330*/  IADD3 R45, P6, R174, 0x8000, RZ ;  /* 0x00008000ae2d7810 */ /* 0x000fe20007fde0ff */
[--C-:B------:R-:W-:Y:S01]  /*8340*/  IMAD.X R29, RZ, RZ, R175.reuse, P3 ;  /* 0x000000ffff1d7224 */ /* 0x100fe200018e06af */
[----:B------:R-:W-:Y:S01]  /*8350*/  LOP3.LUT R40, R41, 0x380, RZ, 0xc0, !PT ;  /* 0x0000038029287812 */ /* 0x000fe200078ec0ff */
[----:B------:R-:W-:Y:S01]  /*8360*/  IMAD.X R33, RZ, RZ, R175, P4 ;  /* 0x000000ffff217224 */ /* 0x000fe200020e06af */
[----:B------:R-:W-:Y:S01]  /*8370*/  LOP3.LUT R44, R45, 0x380, RZ, 0xc0, !PT ;  /* 0x000003802d2c7812 */ /* 0x000fe200078ec0ff */
[----:B------:R-:W-:Y:S01]  /*8380*/  USHF.R.S32.HI UR14, URZ, 0x1f, UR4 ;  /* 0x0000001f3f0e7899 */ /* 0x000fe20008011404 */
[----:B------:R-:W-:Y:S01]  /*8390*/  LOP3.LUT R48, R49, 0x380, RZ, 0xc0, !PT ;  /* 0x0000038031307812 */ /* 0x000fe200078ec0ff */
[----:B------:R-:W-:Y:S01]  /*83a0*/  USHF.R.S32.HI UR15, URZ, 0x1f, UR45 ;  /* 0x0000001f3f0f7899 */ /* 0x000fe2000801142d */
[----:B------:R-:W-:Y:S01]  /*83b0*/  SHF.R.U64 R44, R44, 0x3, RZ ;  /* 0x000000032c2c7819 */ /* 0x000fe200000012ff */
[----:B------:R-:W-:Y:S01]  /*83c0*/  USEL UR42, UR42, URZ, !UP0 ;  /* 0x0000003f2a2a7287 */ /* 0x000fe2000c000000 */
[----:B------:R-:W-:Y:S01]  /*83d0*/  SHF.R.U64 R40, R40, 0x3, RZ ;  /* 0x0000000328287819 */ /* 0x000fe200000012ff */
[----:B------:R-:W-:Y:S01]  /*83e0*/  USEL UR43, UR43, URZ, !UP0 ;  /* 0x0000003f2b2b7287 */ /* 0x000fe2000c000000 */
[----:B------:R-:W-:-:S02]  /*83f0*/  SHF.R.U64 R48, R48, 0x3, RZ ;  /* 0x0000000330307819 */ /* 0x000fc400000012ff */
[----:B------:R-:W-:Y:S01]  /*8400*/  LOP3.LUT R44, R44, R45, RZ, 0x3c, !PT ;  /* 0x0000002d2c2c7212 */ /* 0x000fe200078e3cff */
[--C-:B------:R-:W-:Y:S01]  /*8410*/  IMAD.X R45, RZ, RZ, R175.reuse, P6 ;  /* 0x000000ffff2d7224 */ /* 0x100fe200030e06af */
[----:B------:R-:W-:Y:S01]  /*8420*/  LOP3.LUT R40, R40, R41, RZ, 0x3c, !PT ;  /* 0x0000002928287212 */ /* 0x000fe200078e3cff */
[--C-:B------:R-:W-:Y:S01]  /*8430*/  IMAD.X R41, RZ, RZ, R175.reuse, P0 ;  /* 0x000000ffff297224 */ /* 0x100fe200000e06af */
[----:B0-----:R-:W-:Y:S02]  /*8440*/  ISETP.NE.AND P6, PT, R3, RZ, PT ;  /* 0x000000ff0300720c */ /* 0x001fe40003fc5270 */
[----:B------:R-:W-:Y:S01]  /*8450*/  LOP3.LUT R48, R48, R49, RZ, 0x3c, !PT ;  /* 0x0000003130307212 */ /* 0x000fe200078e3cff */
[----:B------:R-:W-:Y:S01]  /*8460*/  IMAD.X R49, RZ, RZ, R175, P1 ;  /* 0x000000ffff317224 */ /* 0x000fe200008e06af */
[----:B------:R-:W-:Y:S02]  /*8470*/  IADD3.X R37, RZ, R175, RZ, P5, !PT ;  /* 0x000000afff257210 */ /* 0x000fe40002ffe4ff */
[----:B------:R-:W-:-:S02]  /*8480*/  IADD3 R57, P2, R174, 0xa000, RZ ;  /* 0x0000a000ae397810 */ /* 0x000fc40007f5e0ff */
[C---:B------:R-:W-:Y:S02]  /*8490*/  IADD3 R53, P3, R174.reuse, 0xb000, RZ ;  /* 0x0000b000ae357810 */ /* 0x040fe40007f7e0ff */
[C---:B------:R-:W-:Y:S02]  /*84a0*/  IADD3 R65, P4, R174.reuse, 0xc000, RZ ;  /* 0x0000c000ae417810 */ /* 0x040fe40007f9e0ff */
[C---:B------:R-:W-:Y:S02]  /*84b0*/  IADD3 R61, P5, R174.reuse, 0xd000, RZ ;  /* 0x0000d000ae3d7810 */ /* 0x040fe40007fbe0ff */
[C---:B------:R-:W-:Y:S02]  /*84c0*/  IADD3 R73, P0, R174.reuse, 0xe000, RZ ;  /* 0x0000e000ae497810 */ /* 0x040fe40007f1e0ff */
[----:B------:R-:W-:Y:S02]  /*84d0*/  IADD3 R4, P1, R174, 0xf000, RZ ;  /* 0x0000f000ae047810 */ /* 0x000fe40007f3e0ff */
[----:B------:R-:W-:-:S02]  /*84e0*/  LOP3.LUT R56, R57, 0x380, RZ, 0xc0, !PT ;  /* 0x0000038039387812 */ /* 0x000fc400078ec0ff */
[----:B------:R-:W-:Y:S01]  /*84f0*/  LOP3.LUT R52, R53, 0x380, RZ, 0xc0, !PT ;  /* 0x0000038035347812 */ /* 0x000fe200078ec0ff */
[----:B------:R-:W-:Y:S01]  /*8500*/  IMAD.X R69, RZ, RZ, R175, P1 ;  /* 0x000000ffff457224 */ /* 0x000fe200008e06af */
[----:B------:R-:W-:Y:S02]  /*8510*/  LOP3.LUT R64, R65, 0x380, RZ, 0xc0, !PT ;  /* 0x0000038041407812 */ /* 0x000fe400078ec0ff */
[----:B------:R-:W-:Y:S02]  /*8520*/  LOP3.LUT R60, R61, 0x380, RZ, 0xc0, !PT ;  /* 0x000003803d3c7812 */ /* 0x000fe400078ec0ff */
[----:B------:R-:W-:Y:S02]  /*8530*/  LOP3.LUT R72, R73, 0x380, RZ, 0xc0, !PT ;  /* 0x0000038049487812 */ /* 0x000fe400078ec0ff */
[----:B------:R-:W-:Y:S02]  /*8540*/  LOP3.LUT R5, R174, 0x380, RZ, 0xc0, !PT ;  /* 0x00000380ae057812 */ /* 0x000fe400078ec0ff */
[----:B------:R-:W-:-:S02]  /*8550*/  LOP3.LUT R3, R4, 0x380, RZ, 0xc0, !PT ;  /* 0x0000038004037812 */ /* 0x000fc400078ec0ff */
[----:B------:R-:W-:Y:S02]  /*8560*/  SHF.R.U64 R56, R56, 0x3, RZ ;  /* 0x0000000338387819 */ /* 0x000fe400000012ff */
[----:B------:R-:W-:Y:S02]  /*8570*/  SHF.R.U64 R52, R52, 0x3, RZ ;  /* 0x0000000334347819 */ /* 0x000fe400000012ff */
[----:B------:R-:W-:Y:S02]  /*8580*/  SHF.R.U64 R64, R64, 0x3, RZ ;  /* 0x0000000340407819 */ /* 0x000fe400000012ff */
[----:B------:R-:W-:Y:S02]  /*8590*/  SHF.R.U64 R60, R60, 0x3, RZ ;  /* 0x000000033c3c7819 */ /* 0x000fe400000012ff */
[----:B------:R-:W-:Y:S02]  /*85a0*/  SHF.R.U64 R72, R72, 0x3, RZ ;  /* 0x0000000348487819 */ /* 0x000fe400000012ff */
[----:B------:R-:W-:-:S02]  /*85b0*/  SHF.R.U64 R5, R5, 0x3, RZ ;  /* 0x0000000305057819 */ /* 0x000fc400000012ff */
[----:B------:R-:W-:Y:S02]  /*85c0*/  SHF.R.U64 R3, R3, 0x3, RZ ;  /* 0x0000000303037819 */ /* 0x000fe400000012ff */
[----:B------:R-:W-:Y:S01]  /*85d0*/  LOP3.LUT R56, R56, R57, RZ, 0x3c, !PT ;  /* 0x0000003938387212 */ /* 0x000fe200078e3cff */
[--C-:B------:R-:W-:Y:S01]  /*85e0*/  IMAD.X R57, RZ, RZ, R175.reuse, P2 ;  /* 0x000000ffff397224 */ /* 0x100fe200010e06af */
[----:B------:R-:W-:Y:S01]  /*85f0*/  LOP3.LUT R52, R52, R53, RZ, 0x3c, !PT ;  /* 0x0000003534347212 */ /* 0x000fe200078e3cff */
[--C-:B------:R-:W-:Y:S01]  /*8600*/  IMAD.X R53, RZ, RZ, R175.reuse, P3 ;  /* 0x000000ffff357224 */ /* 0x100fe200018e06af */
[----:B------:R-:W-:Y:S01]  /*8610*/  LOP3.LUT R64, R64, R65, RZ, 0x3c, !PT ;  /* 0x0000004140407212 */ /* 0x000fe200078e3cff */
[--C-:B------:R-:W-:Y:S01]  /*8620*/  IMAD.X R65, RZ, RZ, R175.reuse, P4 ;  /* 0x000000ffff417224 */ /* 0x100fe200020e06af */
[----:B------:R-:W-:Y:S02]  /*8630*/  LOP3.LUT R60, R60, R61, RZ, 0x3c, !PT ;  /* 0x0000003d3c3c7212 */ /* 0x000fe400078e3cff */
[----:B------:R-:W-:Y:S01]  /*8640*/  LOP3.LUT R72, R72, R73, RZ, 0x3c, !PT ;  /* 0x0000004948487212 */ /* 0x000fe200078e3cff */
[----:B------:R-:W-:Y:S01]  /*8650*/  IMAD.X R73, RZ, RZ, R175, P0 ;  /* 0x000000ffff497224 */ /* 0x000fe200000e06af */
[----:B------:R-:W-:-:S02]  /*8660*/  IADD3.X R61, RZ, R175, RZ, P5, !PT ;  /* 0x000000afff3d7210 */ /* 0x000fc40002ffe4ff */
[----:B------:R-:W-:Y:S02]  /*8670*/  LOP3.LUT R174, R5, R174, RZ, 0x3c, !PT ;  /* 0x000000ae05ae7212 */ /* 0x000fe400078e3cff */
[----:B------:R-:W-:Y:S01]  /*8680*/  LOP3.LUT R68, R3, R4, RZ, 0x3c, !PT ;  /* 0x0000000403447212 */ /* 0x000fe200078e3cff */
[----:B------:R-:W-:Y:S06]  /*8690*/  @P6 BRA `(.L_x_390) ;  /* 0x0000000000c46947 */ /* 0x000fec0003800000 */
[----:B------:R-:W0:Y:S01]  /*86a0*/  LDC R11, c[0x0][0xbe8] ;  /* 0x0002fa00ff0b7b82 */ /* 0x000e220000000800 */
[----:B------:R-:W-:Y:S01]  /*86b0*/  IMAD.U32 R10, RZ, RZ, UR44 ;  /* 0x0000002cff0a7e24 */ /* 0x000fe2000f8e00ff */
[----:B------:R-:W-:Y:S01]  /*86c0*/  ULDC.64 UR12, c[0x0][0xb90] ;  /* 0x0002e400000c7ab9 */ /* 0x000fe20000000a00 */
[----:B------:R-:W-:Y:S01]  /*86d0*/  UMOV UR8, UR4 ;  /* 0x0000000400087c82 */ /* 0x000fe20008000000 */
[----:B------:R-:W-:Y:S01]  /*86e0*/  UIMAD UR10, UR15, UR12, URZ ;  /* 0x0000000c0f0a72a4 */ /* 0x000fe2000f8e023f */
[----:B------:R-:W-:Y:S01]  /*86f0*/  IMAD R10, R10, 0x40, R195 ;  /* 0x000000400a0a7824 */ /* 0x000fe200078e02c3 */
[----:B------:R-:W-:Y:S01]  /*8700*/  UMOV UR9, UR14 ;  /* 0x0000000e00097c82 */ /* 0x000fe20008000000 */
[----:B------:R-:W-:Y:S01]  /*8710*/  IMAD.U32 R15, RZ, RZ, UR44 ;  /* 0x0000002cff0f7e24 */ /* 0x000fe2000f8e00ff */
[----:B------:R-:W-:Y:S01]  /*8720*/  UIMAD.WIDE.U32 UR8, UR45, UR12, UR8 ;  /* 0x0000000c2d0872a5 */ /* 0x000fe2000f8e0008 */
[----:B------:R-:W-:Y:S01]  /*8730*/  IMAD.MOV.U32 R4, RZ, RZ, R10 ;  /* 0x000000ffff047224 */ /* 0x000fe200078e000a */
[----:B------:R-:W-:Y:S01]  /*8740*/  UIMAD UR10, UR45, UR13, UR10 ;  /* 0x0000000d2d0a72a4 */ /* 0x000fe2000f8e020a */
[----:B------:R-:W-:-:S02]  /*8750*/  IMAD.MOV R30, RZ, RZ, -R18 ;  /* 0x000000ffff1e7224 */ /* 0x000fc400078e0a12 */
[----:B------:R-:W-:Y:S01]  /*8760*/  ULDC.64 UR12, c[0x0][0xb98] ;  /* 0x0002e600000c7ab9 */ /* 0x000fe20000000a00 */
[----:B------:R-:W-:Y:S01]  /*8770*/  UIADD3 UR9, UR9, UR10, URZ ;  /* 0x0000000a09097290 */ /* 0x000fe2000fffe03f */
[----:B------:R-:W-:Y:S01]  /*8780*/  IMAD R15, R15, 0x40, R16 ;  /* 0x000000400f0f7824 */ /* 0x000fe200078e0210 */
[----:B------:R-:W-:Y:S02]  /*8790*/  UIMAD UR11, UR43, UR12, URZ ;  /* 0x0000000c2b0b72a4 */ /* 0x000fe4000f8e023f */
[----:B------:R-:W-:Y:S02]  /*87a0*/  UIMAD.WIDE.U32 UR8, UR42, UR12, UR8 ;  /* 0x0000000c2a0872a5 */ /* 0x000fe4000f8e0008 */
[----:B------:R-:W-:Y:S01]  /*87b0*/  UIMAD UR11, UR42, UR13, UR11 ;  /* 0x0000000d2a0b72a4 */ /* 0x000fe2000f8e020b */
[----:B0-----:R-:W-:Y:S01]  /*87c0*/  ISETP.NE.AND P0, PT, R11, 0x1, PT ;  /* 0x000000010b00780c */ /* 0x001fe20003f05270 */
[----:B-----5:R-:W-:-:S12]  /*87d0*/  IMAD R26, R0, R11, RZ ;  /* 0x0000000b001a7224 */ /* 0x020fd800078e02ff */
[----:B------:R-:W0:Y:S08]  /*87e0*/  @P0 LDC R3, c[0x0][0xbec] ;  /* 0x0002fb00ff030b82 */ /* 0x000e300000000800 */
[----:B------:R-:W1:Y:S01]  /*87f0*/  @P0 LDC R6, c[0x0][0xbf0] ;  /* 0x0002fc00ff060b82 */ /* 0x000e620000000800 */
[----:B0-----:R-:W-:-:S05]  /*8800*/  @P0 IMAD.HI.U32 R3, R10, R3, RZ ;  /* 0x000000030a030227 */ /* 0x001fca00078e00ff */
[----:B-1----:R-:W-:-:S04]  /*8810*/  @P0 SHF.R.U32.HI R4, RZ, R6, R3 ;  /* 0x00000006ff040219 */ /* 0x002fc80000011603 */
[--C-:B------:R-:W-:Y:S01]  /*8820*/  SHF.R.S32.HI R5, RZ, 0x1f, R4.reuse ;  /* 0x0000001fff057819 */ /* 0x100fe20000011404 */
[----:B------:R-:W-:Y:S01]  /*8830*/  IMAD.MOV R6, RZ, RZ, -R4 ;  /* 0x000000ffff067224 */ /* 0x000fe200078e0a04 */
[----:B------:R-:W-:-:S03]  /*8840*/  IADD3 R4, P0, R4, UR8, RZ ;  /* 0x0000000804047c10 */ /* 0x000fc6000ff1e0ff */
[----:B------:R-:W-:Y:S01]  /*8850*/  IMAD R3, R11, R6, R10 ;  /* 0x000000060b037224 */ /* 0x000fe200078e020a */
[----:B------:R-:W-:-:S04]  /*8860*/  MOV R10, UR11 ;  /* 0x0000000b000a7c02 */ /* 0x000fc80008000f00 */
[----:B------:R-:W-:Y:S02]  /*8870*/  SHF.R.S32.HI R6, RZ, 0x1f, R3 ;  /* 0x0000001fff067819 */ /* 0x000fe40000011403 */
[----:B------:R-:W-:Y:S01]  /*8880*/  IADD3.X R5, R5, UR9, R10, P0, !PT ;  /* 0x0000000905057c10 */ /* 0x000fe200087fe40a */
[----:B------:R-:W-:Y:S02]  /*8890*/  ULDC.64 UR8, c[0x0][0xb88] ;  /* 0x0002e20000087ab9 */ /* 0x000fe40000000a00 */
[----:B------:R-:W-:Y:S02]  /*88a0*/  IMAD R6, R6, UR8, RZ ;  /* 0x0000000806067c24 */ /* 0x000fe4000f8e02ff */
[----:B------:R-:W-:-:S04]  /*88b0*/  IMAD.WIDE.U32 R4, R3, UR8, R4 ;  /* 0x0000000803047c25 */ /* 0x000fc8000f8e0004 */
[----:B------:R-:W-:Y:S01]  /*88c0*/  IMAD R3, R3, UR9, R6 ;  /* 0x0000000903037c24 */ /* 0x000fe2000f8e0206 */
[----:B------:R-:W-:Y:S02]  /*88d0*/  ULDC.64 UR8, c[0x0][0xb50] ;  /* 0x0002d40000087ab9 */ /* 0x000fe40000000a00 */
[----:B------:R-:W-:Y:S01]  /*88e0*/  LEA R10, P0, R4, UR8, 0x2 ;  /* 0x00000008040a7c11 */ /* 0x000fe2000f8010ff */
[----:B------:R-:W-:-:S04]  /*88f0*/  IMAD.IADD R3, R5, 0x1, R3 ;  /* 0x0000000105037824 */ /* 0x000fc800078e0203 */
[----:B------:R-:W-:Y:S01]  /*8900*/  SHFL.IDX PT, R6, R10, 0x1, 0x1c1f ;  /* 0x003c1f000a067f89 */ /* 0x000fe200000e0000 */
[----:B------:R-:W-:Y:S01]  /*8910*/  LEA.HI.X R14, R4, UR9, R3, 0x2, P0 ;  /* 0x00000009040e7c11 */ /* 0x000fe200080f1403 */
[----:B------:R-:W-:Y:S01]  /*8920*/  VIADD R3, R15, 0x8 ;  /* 0x000000080f037836 */ /* 0x000fe20000000000 */
        /* <DEDUP_REMOVED lines=8> */
.L_x_390:
[----:B------:R-:W1:Y:S01]  /*89b0*/  LDC R81, c[0x0][0xbe8] ;  /* 0x0002fa00ff517b82 */ /* 0x000e620000000800 */
[----:B------:R-:W-:Y:S01]  /*89c0*/  ULDC UR16, c[0x0][0xac8] ;  /* 0x0002b20000107ab9 */ /* 0x000fe20000000800 */
[----:B------:R-:W-:Y:S01]  /*89d0*/  ULDC.64 UR12, c[0x0][0xaa0] ;  /* 0x0002a800000c7ab9 */ /* 0x000fe20000000a00 */
[----:B------:R-:W-:Y:S01]  /*89e0*/  ISETP.GE.AND P0, PT, R189, UR16, PT ;  /* 0x00000010bd007c0c */ /* 0x000fe2000bf06270 */
[----:B0-----:R0:W5:Y:S01]  /*89f0*/  LD.E.128 R4, desc[UR50][R174.64] ;  /* 0x00000032ae047980 */ /* 0x001162000c101d00 */
[----:B------:R-:W-:Y:S02]  /*8a00*/  ISETP.GE.AND P1, PT, R2, UR16, PT ;  /* 0x0000001002007c0c */ /* 0x000fe4000bf26270 */
[----:B------:R-:W-:Y:S01]  /*8a10*/  SEL R20, RZ, 0xffffffff, P0 ;  /* 0xffffffffff147807 */ /* 0x000fe20000000000 */
[----:B------:R-:W5:Y:S04]  /*8a20*/  LD.E.128 R8, desc[UR50][R8.64] ;  /* 0x0000003208087980 */ /* 0x000f68000c101d00 */
[----:B------:R-:W5:Y:S04]  /*8a30*/  LD.E.128 R12, desc[UR50][R12.64] ;  /* 0x000000320c0c7980 */ /* 0x000f68000c101d00 */
[----:B------:R-:W5:Y:S04]  /*8a40*/  LD.E.128 R24, desc[UR50][R24.64] ;  /* 0x0000003218187980 */ /* 0x000f68000c101d00 */
[----:B------:R-:W5:Y:S01]  /*8a50*/  LD.E.128 R28, desc[UR50][R28.64] ;  /* 0x000000321c1c7980 */ /* 0x000f62000c101d00 */
[----:B-1----:R-:W-:-:S03]  /*8a60*/  ISETP.NE.AND P2, PT, R81, 0x1, PT ;  /* 0x000000015100780c */ /* 0x002fc60003f45270 */
[----:B------:R-:W5:Y:S01]  /*8a70*/  LD.E.128 R32, desc[UR50][R32.64] ;  /* 0x0000003220207980 */ /* 0x000f62000c101d00 */
[----:B------:R-:W-:Y:S01]  /*8a80*/  ISETP.GE.AND P0, PT, R188, UR16, PT ;  /* 0x00000010bc007c0c */ /* 0x000fe2000bf06270 */
[----:B------:R-:W-:Y:S01]  /*8a90*/  IMAD.SHL.U32 R76, R20, 0x2, RZ ;  /* 0x00000002144c7824 */ /* 0x000fe200078e00ff */
[----:B------:R-:W-:Y:S01]  /*8aa0*/  SEL R3, RZ, 0x1, P1 ;  /* 0x00000001ff037807 */ /* 0x000fe20000800000 */
[----:B------:R-:W5:Y:S01]  /*8ab0*/  LD.E.128 R36, desc[UR50][R36.64] ;  /* 0x0000003224247980 */ /* 0x000f62000c101d00 */
[----:B------:R-:W-:-:S03]  /*8ac0*/  SEL R20, RZ, 0xffffffff, P0 ;  /* 0xffffffffff147807 */ /* 0x000fc60000000000 */
[----:B------:R-:W5:Y:S02]  /*8ad0*/  LD.E.128 R40, desc[UR50][R40.64] ;  /* 0x0000003228287980 */ /* 0x000f64000c101d00 */
[----:B------:R-:W1:Y:S01]  /*8ae0*/  @P2 LDC R77, c[0x0][0xbec] ;  /* 0x0002fb00ff4d2b82 */ /* 0x000e620000000800 */
[----:B------:R-:W-:Y:S01]  /*8af0*/  ISETP.GE.AND P0, PT, R187, UR16, PT ;  /* 0x00000010bb007c0c */ /* 0x000fe2000bf06270 */
[----:B------:R-:W-:Y:S01]  /*8b00*/  UIMAD UR10, UR14, UR12, URZ ;  /* 0x0000000c0e0a72a4 */ /* 0x000fe2000f8e023f */
[----:B------:R-:W5:Y:S04]  /*8b10*/  LD.E.128 R44, desc[UR50][R44.64] ;  /* 0x000000322c2c7980 */ /* 0x000f68000c101d00 */
[----:B------:R-:W5:Y:S01]  /*8b20*/  LD.E.128 R48, desc[UR50][R48.64] ;  /* 0x0000003230307980 */ /* 0x000f62000c101d00 */
[----:B------:R-:W2:Y:S01]  /*8b30*/  @P2 LDC R79, c[0x0][0xbf0] ;  /* 0x0002fc00ff4f2b82 */ /* 0x000ea20000000800 */
[----:B------:R-:W-:-:S02]  /*8b40*/  LOP3.LUT R3, R76, 0x2, R3, 0xe2, !PT ;  /* 0x000000024c037812 */ /* 0x000fc400078ee203 */
[----:B------:R-:W-:Y:S01]  /*8b50*/  SHF.L.U32 R20, R20, 0x2, RZ ;  /* 0x0000000214147819 */ /* 0x000fe200000006ff */
[----:B------:R-:W5:Y:S01]  /*8b60*/  LD.E.128 R56, desc[UR50][R56.64] ;  /* 0x0000003238387980 */ /* 0x000f62000c101d00 */
[----:B------:R-:W-:Y:S01]  /*8b70*/  SEL R21, RZ, 0xffffffff, P0 ;  /* 0xffffffffff157807 */ /* 0x000fe20000000000 */
[----:B------:R-:W-:Y:S01]  /*8b80*/  UIMAD.WIDE.U32 UR8, UR4, UR12, URZ ;  /* 0x0000000c040872a5 */ /* 0x000fe2000f8e003f */
[----:B------:R-:W-:Y:S01]  /*8b90*/  LOP3.LUT R20, R20, 0x4, R3, 0xe2, !PT ;  /* 0x0000000414147812 */ /* 0x000fe200078ee203 */
[----:B------:R-:W-:Y:S01]  /*8ba0*/  UIMAD UR10, UR4, UR13, UR10 ;  /* 0x0000000d040a72a4 */ /* 0x000fe2000f8e020a */
[----:B------:R-:W-:Y:S01]  /*8bb0*/  IMAD R3, R190, 0x20, R191 ;  /* 0x00000020be037824 */ /* 0x000fe200078e02bf */
[----:B------:R-:W5:Y:S01]  /*8bc0*/  LD.E.128 R52, desc[UR50][R52.64] ;  /* 0x0000003234347980 */ /* 0x000f62000c101d00 */
[----:B------:R-:W-:Y:S01]  /*8bd0*/  IMAD.U32 R82, RZ, RZ, UR44 ;  /* 0x0000002cff527e24 */ /* 0x000fe2000f8e00ff */
[----:B------:R-:W-:Y:S01]  /*8be0*/  ULDC.64 UR12, c[0x0][0xae8] ;  /* 0x0002ba00000c7ab9 */ /* 0x000fe20000000a00 */
[----:B------:R-:W-:Y:S01]  /*8bf0*/  IMAD.SHL.U32 R21, R21, 0x8, RZ ;  /* 0x0000000815157824 */ /* 0x000fe200078e00ff */
[----:B------:R-:W-:Y:S01]  /*8c00*/  ISETP.GE.AND P0, PT, R186, UR16, PT ;  /* 0x00000010ba007c0c */ /* 0x000fe2000bf06270 */
[----:B------:R-:W-:Y:S01]  /*8c10*/  UIADD3 UR9, UR9, UR10, URZ ;  /* 0x0000000a09097290 */ /* 0x000fe2000fffe03f */
[----:B------:R-:W-:Y:S01]  /*8c20*/  IMAD R82, R82, 0x40, R3 ;  /* 0x0000004052527824 */ /* 0x000fe200078e0203 */
[----:B------:R-:W-:Y:S01]  /*8c30*/  UIMAD UR4, UR15, UR12, URZ ;  /* 0x0000000c0f0472a4 */ /* 0x000fe2000f8e023f */
[----:B------:R-:W-:Y:S01]  /*8c40*/  SEL R3, RZ, 0xffffffff, P0 ;  /* 0xffffffffff037807 */ /* 0x000fe20000000000 */
[----:B------:R-:W-:Y:S01]  /*8c50*/  UIMAD.WIDE.U32 UR8, UR45, UR12, UR8 ;  /* 0x0000000c2d0872a5 */ /* 0x000fe2000f8e0008 */
[----:B------:R-:W-:Y:S01]  /*8c60*/  LOP3.LUT R21, R21, 0x8, R20, 0xe2, !PT ;  /* 0x0000000815157812 */ /* 0x000fe200078ee214 */
[----:B------:R-:W-:Y:S01]  /*8c70*/  UIMAD UR4, UR45, UR13, UR4 ;  /* 0x0000000d2d0472a4 */ /* 0x000fe2000f8e0204 */
[----:B-1----:R-:W-:Y:S01]  /*8c80*/  @P2 IMAD.HI.U32 R20, R82, R77, RZ ;  /* 0x0000004d52142227 */ /* 0x002fe200078e00ff */
[----:B------:R-:W-:Y:S01]  /*8c90*/  ULDC.64 UR10, c[0x0][0xaf0] ;  /* 0x0002bc00000a7ab9 */ /* 0x000fe20000000a00 */
[----:B------:R-:W5:Y:S01]  /*8ca0*/  LD.E.128 R64, desc[UR50][R64.64] ;  /* 0x0000003240407980 */ /* 0x000f62000c101d00 */
[----:B------:R-:W-:Y:S01]  /*8cb0*/  UIMAD UR43, UR43, UR10, URZ ;  /* 0x0000000a2b2b72a4 */ /* 0x000fe2000f8e023f */
[----:B------:R-:W-:Y:S01]  /*8cc0*/  IMAD.SHL.U32 R76, R3, 0x10, RZ ;  /* 0x00000010034c7824 */ /* 0x000fe200078e00ff */
[----:B------:R-:W-:Y:S01]  /*8cd0*/  UIADD3 UR9, UR9, UR4, URZ ;  /* 0x0000000409097290 */ /* 0x000fe2000fffe03f */
[----:B------:R-:W-:Y:S01]  /*8ce0*/  IMAD.MOV.U32 R3, RZ, RZ, R82 ;  /* 0x000000ffff037224 */ /* 0x000fe200078e0052 */
[----:B--2---:R-:W-:Y:S01]  /*8cf0*/  @P2 SHF.R.U32.HI R3, RZ, R79, R20 ;  /* 0x0000004fff032219 */ /* 0x004fe20000011614 */
[----:B------:R-:W-:Y:S01]  /*8d00*/  UIMAD UR4, UR42, UR11, UR43 ;  /* 0x0000000b2a0472a4 */ /* 0x000fe2000f8e022b */
[----:B------:R-:W5:Y:S01]  /*8d10*/  LD.E.128 R60, desc[UR50][R60.64] ;  /* 0x000000323c3c7980 */ /* 0x000f62000c101d00 */
[----:B------:R-:W-:Y:S01]  /*8d20*/  UIMAD.WIDE.U32 UR42, UR42, UR10, UR8 ;  /* 0x0000000a2a2a72a5 */ /* 0x000fe2000f8e0008 */
[--C-:B------:R-:W-:Y:S01]  /*8d30*/  SHF.R.S32.HI R77, RZ, 0x1f, R3.reuse ;  /* 0x0000001fff4d7819 */ /* 0x100fe20000011403 */
[----:B------:R-:W-:Y:S01]  /*8d40*/  IMAD.MOV R79, RZ, RZ, -R3 ;  /* 0x000000ffff4f7224 */ /* 0x000fe200078e0a03 */
[----:B------:R-:W-:Y:S01]  /*8d50*/  ISETP.GE.AND P0, PT, R185, UR16, PT ;  /* 0x00000010b9007c0c */ /* 0x000fe2000bf06270 */
[----:B------:R-:W-:Y:S01]  /*8d60*/  UIADD3 UR4, UR43, UR4, URZ ;  /* 0x000000042b047290 */ /* 0x000fe2000fffe03f */
[----:B------:R-:W5:Y:S01]  /*8d70*/  LD.E.128 R72, desc[UR50][R72.64] ;  /* 0x0000003248487980 */ /* 0x000f62000c101d00 */
[----:B------:R-:W-:Y:S01]  /*8d80*/  ULDC.64 UR8, c[0x0][0xae0] ;  /* 0x0002b80000087ab9 */ /* 0x000fe20000000a00 */
[----:B------:R-:W-:Y:S01]  /*8d90*/  SEL R78, RZ, 0xffffffff, P0 ;  /* 0xffffffffff4e7807 */ /* 0x000fe20000000000 */
[----:B------:R-:W-:Y:S01]  /*8da0*/  IMAD R80, R77, UR8, RZ ;  /* 0x000000084d507c24 */ /* 0x000fe2000f8e02ff */
[----:B------:R-:W-:Y:S01]  /*8db0*/  LOP3.LUT R76, R76, 0x10, R21, 0xe2, !PT ;  /* 0x000000104c4c7812 */ /* 0x000fe200078ee215 */
[----:B------:R-:W-:Y:S01]  /*8dc0*/  IMAD R77, R81, R79, R82 ;  /* 0x0000004f514d7224 */ /* 0x000fe200078e0252 */
[----:B------:R-:W-:Y:S01]  /*8dd0*/  MOV R20, UR42 ;  /* 0x0000002a00147c02 */ /* 0x000fe20008000f00 */
[----:B------:R-:W-:Y:S01]  /*8de0*/  IMAD.U32 R21, RZ, RZ, UR43 ;  /* 0x0000002bff157e24 */ /* 0x000fe2000f8e00ff */
[----:B------:R-:W5:Y:S01]  /*8df0*/  LD.E.128 R68, desc[UR50][R68.64] ;  /* 0x0000003244447980 */ /* 0x000f62000c101d00 */
[----:B------:R-:W-:Y:S01]  /*8e00*/  IMAD.U32 R21, RZ, RZ, UR4 ;  /* 0x00000004ff157e24 */ /* 0x000fe2000f8e00ff */
[----:B------:R-:W-:Y:S01]  /*8e10*/  ISETP.GE.AND P0, PT, R194, UR16, PT ;  /* 0x00000010c2007c0c */ /* 0x000fe2000bf06270 */
[----:B------:R-:W-:Y:S01]  /*8e20*/  IMAD.SHL.U32 R83, R78, 0x20, RZ ;  /* 0x000000204e537824 */ /* 0x000fe200078e00ff */
[----:B------:R-:W-:Y:S01]  /*8e30*/  @!PT LDS RZ, [RZ] ;  /* 0x00000000fffff984 */ /* 0x000fe20000000800 */
[----:B------:R-:W-:Y:S01]  /*8e40*/  @!PT LDS RZ, [RZ] ;  /* 0x00000000fffff984 */ /* 0x000fe20000000800 */
[----:B------:R-:W-:Y:S01]  /*8e50*/  @!PT LDS RZ, [RZ] ;  /* 0x00000000fffff984 */ /* 0x000fe20000000800 */
[----:B------:R-:W-:Y:S01]  /*8e60*/  @!PT LDS RZ, [RZ] ;  /* 0x00000000fffff984 */ /* 0x000fe20000000800 */
[----:B------:R1:W-:Y:S06]  /*8e70*/  MEMBAR.ALL.CTA ;  /* 0x0000000000007992 */ /* 0x0003ec0000008000 */
[----:B-1----:R-:W1:Y:S01]  /*8e80*/  FENCE.VIEW.ASYNC.S ;  /* 0x00000000000073c6 */ /* 0x002e620000000000 */
[----:B------:R-:W-:Y:S01]  /*8e90*/  SHF.R.S32.HI R78, RZ, 0x1f, R77 ;  /* 0x0000001fff4e7819 */ /* 0x000fe2000001144d */
[C---:B------:R-:W-:Y:S01]  /*8ea0*/  IMAD R79, R3.reuse, UR9, R80 ;  /* 0x00000009034f7c24 */ /* 0x040fe2000f8e0250 */
[----:B------:R-:W-:Y:S01]  /*8eb0*/  UIADD3 UR4, UR41, 0x28c20, URZ ;  /* 0x00028c2029047890 */ /* 0x000fe2000fffe03f */
[----:B------:R-:W-:Y:S01]  /*8ec0*/  IMAD.WIDE.U32 R20, R3, UR8, R20 ;  /* 0x0000000803147c25 */ /* 0x000fe2000f8e0014 */
[----:B------:R-:W-:Y:S01]  /*8ed0*/  ULDC.64 UR8, c[0x0][0xad8] ;  /* 0x0002b60000087ab9 */ /* 0x000fe20000000a00 */
[----:B------:R-:W-:Y:S01]  /*8ee0*/  SEL R3, RZ, 0x40, P0 ;  /* 0x00000040ff037807 */ /* 0x000fe20000000000 */
[----:B------:R-:W-:Y:S01]  /*8ef0*/  UPRMT UR4, URZ, 0x654, UR4 ;  /* 0x000006543f047896 */ /* 0x000fe20008000004 */
[----:B------:R-:W-:Y:S01]  /*8f00*/  IMAD.U32 R86, RZ, RZ, UR44 ;  /* 0x0000002cff567e24 */ /* 0x000fe2000f8e00ff */
[----:B------:R-:W-:Y:S01]  /*8f10*/  ISETP.GE.AND P0, PT, R193, UR16, PT ;  /* 0x00000010c1007c0c */ /* 0x000fe2000bf06270 */
[----:B------:R-:W-:Y:S01]  /*8f20*/  IMAD.IADD R21, R21, 0x1, R79 ;  /* 0x0000000115157824 */ /* 0x000fe200078e024f */
[----:B------:R-:W-:Y:S01]  /*8f30*/  LOP3.LUT R76, R83, 0x20, R76, 0xe2, !PT ;  /* 0x00000020534c7812 */ /* 0x000fe200078ee24c */
[----:B------:R-:W-:Y:S01]  /*8f40*/  IMAD R78, R78, UR8, RZ ;  /* 0x000000084e4e7c24 */ /* 0x000fe2000f8e02ff */
[----:B------:R-:W-:Y:S01]  /*8f50*/  LEA R86, R86, R191, 0x6 ;  /* 0x000000bf56567211 */ /* 0x000fe200078e30ff */
[----:B-----5:R-:W-:Y:S01]  /*8f60*/  IMAD R87, R0, R81, RZ ;  /* 0x0000005100577224 */ /* 0x020fe200078e02ff */
[----:B------:R-:W-:Y:S01]  /*8f70*/  SEL R0, RZ, 0x80, P0 ;  /* 0x00000080ff007807 */ /* 0x000fe20000000000 */
[C---:B------:R-:W-:Y:S01]  /*8f80*/  IMAD R79, R77.reuse, UR9, R78 ;  /* 0x000000094d4f7c24 */ /* 0x040fe2000f8e024e */
[----:B------:R-:W-:Y:S01]  /*8f90*/  LOP3.LUT R3, R76, R3, RZ, 0xfc, !PT ;  /* 0x000000034c037212 */ /* 0x000fe200078efcff */
[----:B------:R-:W-:Y:S01]  /*8fa0*/  IMAD.WIDE.U32 R20, R77, UR8, R20 ;  /* 0x000000084d147c25 */ /* 0x000fe2000f8e0014 */
[----:B------:R-:W-:Y:S01]  /*8fb0*/  ISETP.GE.AND P0, PT, R86, R87, PT ;  /* 0x000000575600720c */ /* 0x000fe20003f06270 */
[----:B------:R-:W-:Y:S01]  /*8fc0*/  ULDC.64 UR8, c[0x0][0xa80] ;  /* 0x0002a00000087ab9 */ /* 0x000fe20000000a00 */
[----:B------:R-:W-:Y:S01]  /*8fd0*/  BSSY B1, `(.L_x_391) ;  /* 0x0000028000017945 */ /* 0x000fe20003800000 */
[----:B------:R-:W-:Y:S01]  /*8fe0*/  IMAD.IADD R21, R21, 0x1, R79 ;  /* 0x0000000115157824 */ /* 0x000fe200078e024f */
[----:B------:R-:W-:Y:S01]  /*8ff0*/  LEA R84, P1, R20, UR8, 0x1 ;  /* 0x0000000814547c11 */ /* 0x000fe2000f8208ff */
[----:B-1----:R-:W-:Y:S01]  /*9000*/  SYNCS.ARRIVE.TRANS64.RED.A1T0 RZ, [UR4], RZ ;  /* 0x000000ffffff79a7 */ /* 0x002fe20008100404 */
[----:B------:R-:W-:-:S02]  /*9010*/  LOP3.LUT R0, R3, R0, RZ, 0xfc, !PT ;  /* 0x0000000003007212 */ /* 0x000fc400078efcff */
[----:B------:R-:W-:Y:S01]  /*9020*/  LEA.HI.X R85, R20, UR9, R21, 0x1, P1 ;  /* 0x0000000914557c11 */ /* 0x000fe200088f0c15 */
[----:B------:R0:W1:Y:S04]  /*9030*/  SHFL.IDX PT, R76, R84, RZ, 0x181f ;  /* 0x00181fff544c7589 */ /* 0x00006800000e0000 */
[----:B------:R0:W2:Y:S01]  /*9040*/  SHFL.IDX PT, R77, R85, RZ, 0x181f ;  /* 0x00181fff554d7589 */ /* 0x0000a200000e0000 */
[----:B------:R-:W-:Y:S05]  /*9050*/  @P0 BRA `(.L_x_392) ;  /* 0x00000000007c0947 */ /* 0x000fea0003800000 */
        /* <DEDUP_REMOVED lines=8> */
[----:B------:R1:W-:Y:S01]  /*90e0*/  @!P0 ST.E.128 desc[UR50][R20.64], R4 ;  /* 0x0000000414008985 */ /* 0x0003e2000c101d32 */
        /* <DEDUP_REMOVED lines=11> */
[-C--:B------:R-:W-:Y:S02]  /*91a0*/  @!P1 LEA R6, P6, R185, R76.reuse, 0x1 ;  /* 0x0000004cb9069211 */ /* 0x080fe400078c08ff */
[-C--:B--2---:R-:W-:Y:S02]  /*91b0*/  @P0 LEA R12, P3, R194, R76.reuse, 0x1 ;  /* 0x0000004cc20c0211 */ /* 0x084fe400078608ff */
        /* <DEDUP_REMOVED lines=9> */
.L_x_392:
[----:B------:R-:W-:Y:S05]  /*9250*/  BSYNC B1 ;  /* 0x0000000000017941 */ /* 0x000fea0003800000 */
.L_x_391:
[----:B---3--:R-:W-:Y:S01]  /*9260*/  VIADD R4, R86, 0x20 ;  /* 0x0000002056047836 */ /* 0x008fe20000000000 */
[----:B------:R4:W3:Y:S04]  /*9270*/  SHFL.IDX PT, R7, R85, 0x1, 0x181f ;  /* 0x00381f0055077f89 */ /* 0x0008e800000e0000 */
[----:B------:R-:W-:Y:S01]  /*9280*/  ISETP.GE.AND P0, PT, R4, R87, PT ;  /* 0x000000570400720c */ /* 0x000fe20003f06270 */
[----:B------:R4:W0:-:S12]  /*9290*/  SHFL.IDX PT, R6, R84, 0x1, 0x181f ;  /* 0x00381f0054067f89 */ /* 0x00081800000e0000 */
[----:B----4-:R-:W-:Y:S05]  /*92a0*/  @P0 BRA `(.L_x_393) ;  /* 0x0000001000100947 */ /* 0x010fea0003800000 */
[----:B------:R-:W-:Y:S02]  /*92b0*/  ISETP.GE.AND P0, PT, R2, UR16, PT ;  /* 0x0000001002007c0c */ /* 0x000fe4000bf06270 */
[----:B------:R-:W-:Y:S02]  /*92c0*/  ISETP.GE.AND P5, PT, R189, UR16, PT ;  /* 0x00000010bd007c0c */ /* 0x000fe4000bfa6270 */
[----:B------:R-:W-:Y:S02]  /*92d0*/  ISETP.GE.AND P3, PT, R188, UR16, PT ;  /* 0x00000010bc007c0c */ /* 0x000fe4000bf66270 */
[----:B------:R-:W-:Y:S02]  /*92e0*/  ISETP.GE.AND P2, PT, R187, UR16, PT ;  /* 0x00000010bb007c0c */ /* 0x000fe4000bf46270 */
[----:B------:R-:W-:-:S05]  /*92f0*/  ISETP.GE.AND P1, PT, R186, UR16, PT ;  /* 0x00000010ba007c0c */ /* 0x000fca000bf26270 */
[----:B0--3--:R-:W-:Y:S02]  /*9300*/  @!P0 IMAD.WIDE R4, R2, 0x2, R6 ;  /* 0x0000000202048825 */ /* 0x009fe400078e0206 */
[-C--:B------:R-:W-:Y:S02]  /*9310*/  @!P5 LEA R12, P4, R189, R6.reuse, 0x1 ;  /* 0x00000006bd0cd211 */ /* 0x080fe400078808ff */
[----:B------:R-:W-:Y:S01]  /*9320*/  @!P3 LEA R14, P6, R188, R6, 0x1 ;  /* 0x00000006bc0eb211 */ /* 0x000fe200078c08ff */
[----:B------:R0:W-:Y:S01]  /*9330*/  @!P0 ST.E.128 desc[UR50][R4.64], R8 ;  /* 0x0000000804008985 */ /* 0x0001e2000c101d32 */
[----:B------:R-:W-:Y:S02]  /*9340*/  ISETP.GE.AND P0, PT, R185, UR16, PT ;  /* 0x00000010b9007c0c */ /* 0x000fe4000bf06270 */
[----:B------:R-:W-:Y:S02]  /*9350*/  @!P5 LEA.HI.X R13, R189, R7, R204, 0x1, P4 ;  /* 0x00000007bd0dd211 */ /* 0x000fe400020f0ccc */
[----:B------:R-:W-:-:S02]  /*9360*/  LOP3.LUT P4, RZ, R3, 0x40, RZ, 0xc0, !PT ;  /* 0x0000004003ff7812 */ /* 0x000fc4000788c0ff */
[----:B------:R-:W-:Y:S01]  /*9370*/  @!P3 LEA.HI.X R15, R188, R7, R203, 0x1, P6 ;  /* 0x00000007bc0fb211 */ /* 0x000fe200030f0ccb */
[----:B------:R4:W-:Y:S01]  /*9380*/  @!P5 ST.E.128 desc[UR50][R12.64], R24 ;  /* 0x000000180c00d985 */ /* 0x0009e2000c101d32 */
[----:B------:R-:W-:-:S03]  /*9390*/  @!P2 LEA R20, P5, R187, R6, 0x1 ;  /* 0x00000006bb14a211 */ /* 0x000fc600078a08ff */
[----:B------:R4:W-:Y:S01]  /*93a0*/  @!P3 ST.E.128 desc[UR50][R14.64], R32 ;  /* 0x000000200e00b985 */ /* 0x0009e2000c101d32 */
[----:B------:R-:W-:Y:S02]  /*93b0*/  @!P2 LEA.HI.X R21, R187, R7, R202, 0x1, P5 ;  /* 0x00000007bb15a211 */ /* 0x000fe400028f0cca */
[----:B0-----:R-:W-:-:S03]  /*93c0*/  @!P1 LEA R4, P6, R186, R6, 0x1 ;  /* 0x00000006ba049211 */ /* 0x001fc600078c08ff */
[----:B------:R4:W-:Y:S01]  /*93d0*/  @!P2 ST.E.128 desc[UR50][R20.64], R40 ;  /* 0x000000281400a985 */ /* 0x0009e2000c101d32 */
[CC--:B------:R-:W-:Y:S02]  /*93e0*/  @!P0 LEA R8, P3, R185.reuse, R6.reuse, 0x1 ;  /* 0x00000006b9088211 */ /* 0x0c0fe400078608ff */
[----:B------:R-:W-:Y:S02]  /*93f0*/  @P4 LEA R10, P5, R194, R6, 0x1 ;  /* 0x00000006c20a4211 */ /* 0x000fe400078a08ff */
[-C--:B------:R-:W-:Y:S02]  /*9400*/  @!P1 LEA.HI.X R5, R186, R7.reuse, R201, 0x1, P6 ;  /* 0x00000007ba059211 */ /* 0x080fe400030f0cc9 */
[-C--:B------:R-:W-:Y:S02]  /*9410*/  @!P0 LEA.HI.X R9, R185, R7.reuse, R200, 0x1, P3 ;  /* 0x00000007b9098211 */ /* 0x080fe400018f0cc8 */
[----:B------:R-:W-:Y:S01]  /*9420*/  @P4 LEA.HI.X R11, R194, R7, R199, 0x1, P5 ;  /* 0x00000007c20b4211 */ /* 0x000fe200028f0cc7 */
[----:B------:R4:W-:Y:S04]  /*9430*/  @!P1 ST.E.128 desc[UR50][R4.64], R48 ;  /* 0x0000003004009985 */ /* 0x0009e8000c101d32 */
[----:B------:R4:W-:Y:S01]  /*9440*/  @!P0 ST.E.128 desc[UR50][R8.64], R52 ;  /* 0x0000003408008985 */ /* 0x0009e2000c101d32 */
[----:B------:R-:W-:-:S03]  /*9450*/  LOP3.LUT P0, RZ, R0, 0x80, RZ, 0xc0, !PT ;  /* 0x0000008000ff7812 */ /* 0x000fc6000780c0ff */
[----:B------:R4:W-:Y:S10]  /*9460*/  @P4 ST.E.128 desc[UR50][R10.64], R60 ;  /* 0x0000003c0a004985 */ /* 0x0009f4000c101d32 */
[----:B------:R-:W-:Y:S05]  /*9470*/  @!P0 BRA `(.L_x_393) ;  /* 0x0000000c009c8947 */ /* 0x000fea0003800000 */
[----:B----4-:R-:W-:-:S04]  /*9480*/  LEA R4, P0, R193, R6, 0x1 ;  /* 0x00000006c1047211 */ /* 0x010fc800078008ff */
[----:B------:R-:W-:-:S05]  /*9490*/  LEA.HI.X R5, R193, R7, R198, 0x1, P0 ;  /* 0x00000007c1057211 */ /* 0x000fca00000f0cc6 */
[----:B------:R0:W-:Y:S01]  /*94a0*/  ST.E.128 desc[UR50][R4.64], R68 ;  /* 0x0000004404007985 */ /* 0x0001e2000c101d32 */
[----:B------:R-:W-:Y:S05]  /*94b0*/  BRA `(.L_x_393) ;  /* 0x0000000c008c7947 */ /* 0x000fea0003800000 */
.L_x_388:
[----:B------:R-:W-:Y:S01]  /*94c0*/  ULDC.64 UR8, c[0x0][0xc00] ;  /* 0x0003000000087ab9 */ /* 0x000fe20000000a00 */
[----:B------:R-:W-:Y:S01]  /*94d0*/  ULDC UR4, c[0x0][0xa88] ;  /* 0x0002a20000047ab9 */ /* 0x000fe20000000800 */
[----:B------:R-:W-:Y:S01]  /*94e0*/  UISETP.NE.U32.AND UP0, UPT, UR8, URZ, UPT ;  /* 0x0000003f0800728c */ /* 0x000fe2000bf05070 */
[----:B------:R-:W0:Y:S03]  /*94f0*/  LDC R11, c[0x0][0xbe8] ;  /* 0x0002fa00ff0b7b82 */ /* 0x000e260000000800 */
[----:B------:R-:W-:-:S03]  /*9500*/  UISETP.NE.AND.EX UP0, UPT, UR9, URZ, UPT, UP0 ;  /* 0x0000003f0900728c */ /* 0x000fc6000bf05300 */
[----:B------:R-:W-:Y:S02]  /*9510*/  ULDC.64 UR8, c[0x0][0xc00] ;  /* 0x0003000000087ab9 */ /* 0x000fe40000000a00 */
[----:B------:R-:W-:Y:S01]  /*9520*/  UIMAD.WIDE UR8, UR42, 0x4, UR8 ;  /* 0x000000042a0878a5 */ /* 0x000fe2000f8e0208 */
[----:B------:R-:W-:-:S05]  /*9530*/  PLOP3.LUT P1, PT, PT, PT, UP0, 0x80, 0x0 ;  /* 0x000000000000781c */ /* 0x000fca0003f2f008 */
[----:B------:R-:W-:Y:S02]  /*9540*/  IMAD.U32 R4, RZ, RZ, UR8 ;  /* 0x00000008ff047e24 */ /* 0x000fe4000f8e00ff */
[----:B------:R-:W-:Y:S01]  /*9550*/  IMAD.U32 R5, RZ, RZ, UR9 ;  /* 0x00000009ff057e24 */ /* 0x000fe2000f8e00ff */
[----:B------:R-:W-:Y:S02]  /*9560*/  ULDC.64 UR8, c[0x0][0xc08] ;  /* 0x0003020000087ab9 */ /* 0x000fe40000000a00 */
[----:B------:R-:W-:-:S03]  /*9570*/  UISETP.NE.U32.AND UP1, UPT, UR8, URZ, UPT ;  /* 0x0000003f0800728c */ /* 0x000fc6000bf25070 */
[----:B------:R-:W2:Y:S01]  /*9580*/  @P1 LDG.E R3, desc[UR50][R4.64] ;  /* 0x0000003204031981 */ /* 0x000ea2000c1e1900 */
[----:B------:R-:W-:Y:S01]  /*9590*/  UISETP.NE.AND.EX UP1, UPT, UR9, URZ, UPT, UP1 ;  /* 0x0000003f0900728c */ /* 0x000fe2000bf25310 */
[----:B------:R-:W-:-:S05]  /*95a0*/  IMAD.U32 R0, RZ, RZ, UR4 ;  /* 0x00000004ff007e24 */ /* 0x000fca000f8e00ff */
[----:B------:R-:W-:-:S05]  /*95b0*/  PLOP3.LUT P2, PT, PT, PT, UP1, 0x80, 0x0 ;  /* 0x000000000000781c */ /* 0x000fca0003f4f018 */
[----:B------:R-:W-:Y:S02]  /*95c0*/  @UP1 ULDC.64 UR8, c[0x0][0xc08] ;  /* 0x0003020000081ab9 */ /* 0x000fe40000000a00 */
[----:B------:R-:W-:-:S06]  /*95d0*/  @UP1 UIMAD.WIDE UR8, UR42, 0x4, UR8 ;  /* 0x000000042a0818a5 */ /* 0x000fcc000f8e0208 */
[----:B------:R-:W-:Y:S01]  /*95e0*/  IMAD.U32 R6, RZ, RZ, UR8 ;  /* 0x00000008ff067e24 */ /* 0x000fe2000f8e00ff */
[----:B------:R-:W-:-:S05]  /*95f0*/  MOV R7, UR9 ;  /* 0x0000000900077c02 */ /* 0x000fca0008000f00 */
[----:B------:R1:W5:Y:S01]  /*9600*/  @P2 LDG.E R0, desc[UR50][R6.64] ;  /* 0x0000003206002981 */ /* 0x000362000c1e1900 */
[----:B------:R-:W-:Y:S01]  /*9610*/  UMOV UR4, URZ ;  /* 0x0000003f00047c82 */ /* 0x000fe20008000000 */
[----:B------:R-:W-:Y:S01]  /*9620*/  USHF.R.S32.HI UR12, URZ, 0x1f, UR45 ;  /* 0x0000001f3f0c7899 */ /* 0x000fe2000801142d */
[----:B------:R-:W-:Y:S02]  /*9630*/  ISETP.GE.AND P0, PT, R197, 0x40, PT ;  /* 0x00000040c500780c */ /* 0x000fe40003f06270 */
[----:B--2---:R-:W-:-:S13]  /*9640*/  @P1 R2UR UR4, R3 ;  /* 0x00000000030412ca */ /* 0x004fda00000e0000 */
[----:B------:R-:W-:Y:S01]  /*9650*/  USHF.R.S32.HI UR11, URZ, 0x1f, UR4 ;  /* 0x0000001f3f0b7899 */ /* 0x000fe20008011404 */
[----:B01----:R-:W-:Y:S11]  /*9660*/  @P2 BRA `(.L_x_394) ;  /* 0x0000000000102947 */ /* 0x003ff60003800000 */
[----:B------:R-:W-:Y:S05]  /*9670*/  @!P1 BRA `(.L_x_394) ;  /* 0x00000000000c9947 */ /* 0x000fea0003800000 */
[----:B------:R-:W2:Y:S04]  /*9680*/  LDG.E R3, desc[UR50][R4.64] ;  /* 0x0000003204037981 */ /* 0x000ea8000c1e1900 */
[----:B-----5:R-:W2:Y:S02]  /*9690*/  LDG.E R0, desc[UR50][R4.64+0x4] ;  /* 0x0000043204007981 */ /* 0x020ea4000c1e1900 */
[----:B--2---:R-:W-:-:S07]  /*96a0*/  IMAD.IADD R0, R0, 0x1, -R3 ;  /* 0x0000000100007824 */ /* 0x004fce00078e0a03 */
.L_x_394:
[----:B------:R-:W-:Y:S01]  /*96b0*/  USEL UR42, UR42, URZ, !UP0 ;  /* 0x0000003f2a2a7287 */ /* 0x000fe2000c000000 */
[----:B------:R-:W-:Y:S01]  /*96c0*/  BSSY B1, `(.L_x_395) ;  /* 0x000002d000017945 */ /* 0x000fe20003800000 */
[----:B------:R-:W-:-:S03]  /*96d0*/  USEL UR43, UR43, URZ, !UP0 ;  /* 0x0000003f2b2b7287 */ /* 0x000fc6000c000000 */
[----:B------:R-:W-:Y:S09]  /*96e0*/  @P0 BRA `(.L_x_396) ;  /* 0x0000000000a80947 */ /* 0x000ff20003800000 */
[----:B------:R-:W0:Y:S01]  /*96f0*/  S2R R4, SR_TID.X ;  /* 0x0000000000047919 */ /* 0x000e220000002100 */
[----:B------:R-:W1:Y:S01]  /*9700*/  LDC R6, c[0x0][0xbe8] ;  /* 0x0002fa00ff067b82 */ /* 0x000e620000000800 */
[----:B------:R-:W-:-:S04]  /*9710*/  IMAD.U32 R3, RZ, RZ, UR44 ;  /* 0x0000002cff037e24 */ /* 0x000fc8000f8e00ff */
[----:B0-----:R-:W-:Y:S02]  /*9720*/  IMAD R3, R3, 0x40, R4 ;  /* 0x0000004003037824 */ /* 0x001fe400078e0204 */
[----:B-1---5:R-:W-:Y:S02]  /*9730*/  IMAD R4, R0, R6, RZ ;  /* 0x0000000600047224 */ /* 0x022fe400078e02ff */
[----:B------:R-:W-:-:S05]  /*9740*/  VIADD R5, R3, 0xffffff80 ;  /* 0xffffff8003057836 */ /* 0x000fca0000000000 */
[----:B------:R-:W-:-:S13]  /*9750*/  ISETP.GE.AND P0, PT, R5, R4, PT ;  /* 0x000000040500720c */ /* 0x000fda0003f06270 */
[----:B------:R-:W-:Y:S05]  /*9760*/  @P0 BRA `(.L_x_396) ;  /* 0x0000000000880947 */ /* 0x000fea0003800000 */
[----:B------:R-:W-:Y:S01]  /*9770*/  ISETP.NE.AND P0, PT, R6, 0x1, PT ;  /* 0x000000010600780c */ /* 0x000fe20003f05270 */
[----:B------:R-:W-:Y:S01]  /*9780*/  ULDC.64 UR14, c[0x0][0xb90] ;  /* 0x0002e400000e7ab9 */ /* 0x000fe20000000a00 */
[----:B------:R-:W-:Y:S01]  /*9790*/  UMOV UR8, UR4 ;  /* 0x0000000400087c82 */ /* 0x000fe20008000000 */
[----:B------:R-:W-:Y:S01]  /*97a0*/  UIMAD UR10, UR12, UR14, URZ ;  /* 0x0000000e0c0a72a4 */ /* 0x000fe2000f8e023f */
[----:B------:R-:W-:Y:S02]  /*97b0*/  UMOV UR9, UR11 ;  /* 0x0000000b00097c82 */ /* 0x000fe40008000000 */
[----:B------:R-:W-:Y:S02]  /*97c0*/  UIMAD.WIDE.U32 UR8, UR45, UR14, UR8 ;  /* 0x0000000e2d0872a5 */ /* 0x000fe4000f8e0008 */
[----:B------:R-:W-:-:S03]  /*97d0*/  UIMAD UR10, UR45, UR15, UR10 ;  /* 0x0000000f2d0a72a4 */ /* 0x000fc6000f8e020a */
[----:B------:R-:W-:Y:S02]  /*97e0*/  ULDC.64 UR14, c[0x0][0xb98] ;  /* 0x0002e600000e7ab9 */ /* 0x000fe40000000a00 */
[----:B------:R-:W0:Y:S01]  /*97f0*/  @P0 LDC R4, c[0x0][0xbec] ;  /* 0x0002fb00ff040b82 */ /* 0x000e220000000800 */
[----:B------:R-:W-:Y:S02]  /*9800*/  UIADD3 UR9, UR9, UR10, URZ ;  /* 0x0000000a09097290 */ /* 0x000fe4000fffe03f */
[----:B------:R-:W-:Y:S02]  /*9810*/  UIMAD UR10, UR43, UR14, URZ ;  /* 0x0000000e2b0a72a4 */ /* 0x000fe4000f8e023f */
[----:B------:R-:W-:Y:S02]  /*9820*/  UIMAD.WIDE.U32 UR8, UR42, UR14, UR8 ;  /* 0x0000000e2a0872a5 */ /* 0x000fe4000f8e0008 */
[----:B------:R-:W-:Y:S01]  /*9830*/  UIMAD UR10, UR42, UR15, UR10 ;  /* 0x0000000f2a0a72a4 */ /* 0x000fe2000f8e020a */
[----:B------:R-:W1:Y:S02]  /*9840*/  @P0 LDC R8, c[0x0][0xbf0] ;  /* 0x0002fc00ff080b82 */ /* 0x000e640000000800 */
[----:B------:R-:W-:Y:S01]  /*9850*/  ULDC.64 UR14, c[0x0][0xb88] ;  /* 0x0002e200000e7ab9 */ /* 0x000fe20000000a00 */
[----:B0-----:R-:W-:-:S04]  /*9860*/  @P0 IMAD.HI.U32 R3, R5, R4, RZ ;  /* 0x0000000405030227 */ /* 0x001fc800078e00ff */
[----:B------:R-:W-:Y:S01]  /*9870*/  IMAD.MOV.U32 R4, RZ, RZ, R5 ;  /* 0x000000ffff047224 */ /* 0x000fe200078e0005 */
[----:B-1----:R-:W-:Y:S02]  /*9880*/  @P0 SHF.R.U32.HI R4, RZ, R8, R3 ;  /* 0x00000008ff040219 */ /* 0x002fe40000011603 */
[----:B------:R-:W-:-:S03]  /*9890*/  MOV R8, UR10 ;  /* 0x0000000a00087c02 */ /* 0x000fc60008000f00 */
[----:B------:R-:W-:-:S04]  /*98a0*/  IMAD.MOV R3, RZ, RZ, -R4 ;  /* 0x000000ffff037224 */ /* 0x000fc800078e0a04 */
[----:B------:R-:W-:Y:S01]  /*98b0*/  IMAD R3, R6, R3, R5 ;  /* 0x0000000306037224 */ /* 0x000fe200078e0205 */
[----:B------:R-:W-:Y:S02]  /*98c0*/  SHF.R.S32.HI R5, RZ, 0x1f, R4 ;  /* 0x0000001fff057819 */ /* 0x000fe40000011404 */
[----:B------:R-:W-:Y:S02]  /*98d0*/  IADD3 R4, P0, R4, UR8, RZ ;  /* 0x0000000804047c10 */ /* 0x000fe4000ff1e0ff */
[----:B------:R-:W-:Y:S02]  /*98e0*/  SHF.R.S32.HI R6, RZ, 0x1f, R3 ;  /* 0x0000001fff067819 */ /* 0x000fe40000011403 */
[----:B------:R-:W-:Y:S01]  /*98f0*/  IADD3.X R5, R5, UR9, R8, P0, !PT ;  /* 0x0000000905057c10 */ /* 0x000fe200087fe408 */
[----:B------:R-:W-:Y:S02]  /*9900*/  ULDC.64 UR8, c[0x0][0xb50] ;  /* 0x0002d40000087ab9 */ /* 0x000fe40000000a00 */
[----:B------:R-:W-:-:S02]  /*9910*/  IMAD R6, R6, UR14, RZ ;  /* 0x0000000e06067c24 */ /* 0x000fc4000f8e02ff */
[----:B------:R-:W-:-:S04]  /*9920*/  IMAD.WIDE.U32 R4, R3, UR14, R4 ;  /* 0x0000000e03047c25 */ /* 0x000fc8000f8e0004 */
[----:B------:R-:W-:Y:S01]  /*9930*/  IMAD R7, R3, UR15, R6 ;  /* 0x0000000f03077c24 */ /* 0x000fe2000f8e0206 */
[----:B------:R-:W-:-:S03]  /*9940*/  LEA R6, P0, R4, UR8, 0x2 ;  /* 0x0000000804067c11 */ /* 0x000fc6000f8010ff */
[----:B------:R-:W-:-:S05]  /*9950*/  IMAD.IADD R3, R5, 0x1, R7 ;  /* 0x0000000105037824 */ /* 0x000fca00078e0207 */
[----:B------:R-:W-:Y:S01]  /*9960*/  LEA.HI.X R7, R4, UR9, R3, 0x2, P0 ;  /* 0x0000000904077c11 */ /* 0x000fe200080f1403 */
[----:B------:R-:W-:-:S05]  /*9970*/  IMAD.MOV.U32 R3, RZ, RZ, -0x800000 ;  /* 0xff800000ff037424 */ /* 0x000fca00078e00ff */
[----:B------:R0:W-:Y:S02]  /*9980*/  STG.E desc[UR50][R6.64], R3 ;  /* 0x0000000306007986 */ /* 0x0001e4000c101932 */
.L_x_396:
[----:B------:R-:W-:Y:S05]  /*9990*/  BSYNC B1 ;  /* 0x0000000000017941 */ /* 0x000fea0003800000 */
.L_x_395:
[----:B------:R-:W-:Y:S01]  /*99a0*/  ISETP.NE.AND P0, PT, R11, 0x1, PT ;  /* 0x000000010b00780c */ /* 0x000fe20003f05270 */
[----:B------:R-:W-:Y:S01]  /*99b0*/  ULDC UR13, c[0x0][0xac8] ;  /* 0x0002b200000d7ab9 */ /* 0x000fe20000000800 */
[----:B------:R-:W-:Y:S01]  /*99c0*/  ULDC.64 UR14, c[0x0][0xaa0] ;  /* 0x0002a800000e7ab9 */ /* 0x000fe20000000a00 */
[----:B------:R-:W-:Y:S01]  /*99d0*/  ISETP.GE.AND P1, PT, R189, UR13, PT ;  /* 0x0000000dbd007c0c */ /* 0x000fe2000bf26270 */
[----:B------:R-:W-:Y:S01]  /*99e0*/  UIMAD UR10, UR11, UR14, URZ ;  /* 0x0000000e0b0a72a4 */ /* 0x000fe2000f8e023f */
[----:B------:R-:W-:Y:S01]  /*99f0*/  ISETP.GE.AND P2, PT, R2, UR13, PT ;  /* 0x0000000d02007c0c */ /* 0x000fe2000bf46270 */
[----:B------:R-:W-:Y:S01]  /*9a00*/  UIMAD.WIDE.U32 UR8, UR4, UR14, URZ ;  /* 0x0000000e040872a5 */ /* 0x000fe2000f8e003f */
[----:B------:R-:W-:Y:S01]  /*9a10*/  SEL R4, RZ, 0xffffffff, P1 ;  /* 0xffffffffff047807 */ /* 0x000fe20000800000 */
[----:B------:R-:W-:Y:S01]  /*9a20*/  UIMAD UR10, UR4, UR15, UR10 ;  /* 0x0000000f040a72a4 */ /* 0x000fe2000f8e020a */
[----:B0-----:R-:W-:Y:S01]  /*9a30*/  SEL R3, RZ, 0x1, P2 ;  /* 0x00000001ff037807 */ /* 0x001fe20001000000 */
[----:B------:R-:W-:Y:S01]  /*9a40*/  IMAD.U32 R8, RZ, RZ, UR44 ;  /* 0x0000002cff087e24 */ /* 0x000fe2000f8e00ff */
[----:B------:R-:W-:Y:S01]  /*9a50*/  ULDC.64 UR14, c[0x0][0xae8] ;  /* 0x0002ba00000e7ab9 */ /* 0x000fe20000000a00 */
[----:B------:R-:W-:Y:S01]  /*9a60*/  IMAD.SHL.U32 R4, R4, 0x2, RZ ;  /* 0x0000000204047824 */ /* 0x000fe200078e00ff */
[----:B------:R-:W0:Y:S01]  /*9a70*/  @P0 LDC R5, c[0x0][0xbec] ;  /* 0x0002fb00ff050b82 */ /* 0x000e220000000800 */
[----:B------:R-:W-:Y:S01]  /*9a80*/  ISETP.GE.AND P2, PT, R188, UR13, PT ;  /* 0x0000000dbc007c0c */ /* 0x000fe2000bf46270 */
[----:B------:R-:W-:Y:S01]  /*9a90*/  UIADD3 UR9, UR9, UR10, URZ ;  /* 0x0000000a09097290 */ /* 0x000fe2000fffe03f */
[----:B------:R-:W-:Y:S01]  /*9aa0*/  ISETP.GE.AND P1, PT, R187, UR13, PT ;  /* 0x0000000dbb007c0c */ /* 0x000fe2000bf26270 */
[----:B------:R-:W-:Y:S01]  /*9ab0*/  UIMAD UR4, UR12, UR14, URZ ;  /* 0x0000000e0c0472a4 */ /* 0x000fe2000f8e023f */
[----:B------:R-:W-:Y:S01]  /*9ac0*/  LOP3.LUT R4, R4, 0x2, R3, 0xe2, !PT ;  /* 0x0000000204047812 */ /* 0x000fe200078ee203 */
[----:B------:R-:W-:Y:S01]  /*9ad0*/  IMAD R3, R190, 0x20, R191 ;  /* 0x00000020be037824 */ /* 0x000fe200078e02bf */
[----:B------:R-:W-:Y:S01]  /*9ae0*/  SEL R6, RZ, 0xffffffff, P2 ;  /* 0xffffffffff067807 */ /* 0x000fe20001000000 */
[----:B------:R-:W1:Y:S01]  /*9af0*/  @P0 LDC R7, c[0x0][0xbf0] ;  /* 0x0002fc00ff070b82 */ /* 0x000e620000000800 */
[----:B------:R-:W-:Y:S01]  /*9b00*/  UIMAD UR4, UR45, UR15, UR4 ;  /* 0x0000000f2d0472a4 */ /* 0x000fe2000f8e0204 */
[----:B------:R-:W-:Y:S01]  /*9b10*/  SEL R10, RZ, 0xffffffff, P1 ;  /* 0xffffffffff0a7807 */ /* 0x000fe20000800000 */
[----:B------:R-:W-:Y:S01]  /*9b20*/  UIMAD.WIDE.U32 UR8, UR45, UR14, UR8 ;  /* 0x0000000e2d0872a5 */ /* 0x000fe2000f8e0008 */
[----:B------:R-:W-:Y:S01]  /*9b30*/  LEA R8, R8, R3, 0x6 ;  /* 0x0000000308087211 */ /* 0x000fe200078e30ff */
[----:B------:R-:W-:Y:S01]  /*9b40*/  ULDC.64 UR10, c[0x0][0xaf0] ;  /* 0x0002bc00000a7ab9 */ /* 0x000fe20000000a00 */
[----:B------:R-:W-:Y:S01]  /*9b50*/  IMAD.SHL.U32 R9, R6, 0x4, RZ ;  /* 0x0000000406097824 */ /* 0x000fe200078e00ff */
[----:B------:R-:W-:Y:S01]  /*9b60*/  UIMAD UR43, UR43, UR10, URZ ;  /* 0x0000000a2b2b72a4 */ /* 0x000fe2000f8e023f */
[----:B------:R-:W-:Y:S01]  /*9b70*/  IMAD.SHL.U32 R10, R10, 0x8, RZ ;  /* 0x000000080a0a7824 */ /* 0x000fe200078e00ff */
[----:B------:R-:W-:Y:S01]  /*9b80*/  UIADD3 UR9, UR9, UR4, URZ ;  /* 0x0000000409097290 */ /* 0x000fe2000fffe03f */
[----:B------:R-:W-:Y:S01]  /*9b90*/  IMAD.MOV.U32 R3, RZ, RZ, R8 ;  /* 0x000000ffff037224 */ /* 0x000fe200078e0008 */
[----:B------:R-:W-:Y:S01]  /*9ba0*/  UIMAD UR4, UR42, UR11, UR43 ;  /* 0x0000000b2a0472a4 */ /* 0x000fe2000f8e022b */
[----:B------:R-:W-:Y:S01]  /*9bb0*/  LOP3.LUT R9, R9, 0x4, R4, 0xe2, !PT ;  /* 0x0000000409097812 */ /* 0x000fe200078ee204 */
[----:B------:R-:W-:Y:S01]  /*9bc0*/  UIMAD.WIDE.U32 UR42, UR42, UR10, UR8 ;  /* 0x0000000a2a2a72a5 */ /* 0x000fe2000f8e0008 */
[----:B------:R-:W-:Y:S01]  /*9bd0*/  IMAD.U32 R26, RZ, RZ, UR44 ;  /* 0x0000002cff1a7e24 */ /* 0x000fe2000f8e00ff */
[----:B------:R-:W-:Y:S01]  /*9be0*/  ISETP.GE.AND P2, PT, R193, UR13, PT ;  /* 0x0000000dc1007c0c */ /* 0x000fe2000bf46270 */
[----:B0-----:R-:W-:Y:S01]  /*9bf0*/  @P0 IMAD.HI.U32 R6, R8, R5, RZ ;  /* 0x0000000508060227 */ /* 0x001fe200078e00ff */
[----:B------:R-:W-:Y:S01]  /*9c00*/  UIADD3 UR4, UR43, UR4, URZ ;  /* 0x000000042b047290 */ /* 0x000fe2000fffe03f */
[----:B------:R-:W-:Y:S01]  /*9c10*/  LOP3.LUT R10, R10, 0x8, R9, 0xe2, !PT ;  /* 0x000000080a0a7812 */ /* 0x000fe200078ee209 */
[----:B------:R-:W-:Y:S01]  /*9c20*/  ULDC.64 UR8, c[0x0][0xae0] ;  /* 0x0002b80000087ab9 */ /* 0x000fe20000000a00 */
[----:B------:R-:W-:Y:S01]  /*9c30*/  IMAD.U32 R5, RZ, RZ, UR43 ;  /* 0x0000002bff057e24 */ /* 0x000fe2000f8e00ff */
[----:B------:R-:W-:Y:S01]  /*9c40*/  BSSY B1, `(.L_x_397) ;  /* 0x0000046000017945 */ /* 0x000fe20003800000 */
[----:B------:R-:W-:Y:S01]  /*9c50*/  IMAD.U32 R4, RZ, RZ, UR42 ;  /* 0x0000002aff047e24 */ /* 0x000fe2000f8e00ff */
[----:B-1----:R-:W-:Y:S01]  /*9c60*/  @P0 SHF.R.U32.HI R3, RZ, R7, R6 ;  /* 0x00000007ff030219 */ /* 0x002fe20000011606 */
[----:B------:R-:W-:Y:S01]  /*9c70*/  IMAD.U32 R5, RZ, RZ, UR4 ;  /* 0x00000004ff057e24 */ /* 0x000fe2000f8e00ff */
[----:B------:R-:W-:Y:S01]  /*9c80*/  ISETP.GE.AND P0, PT, R186, UR13, PT ;  /* 0x0000000dba007c0c */ /* 0x000fe2000bf06270 */
[----:B-----5:R-:W-:Y:S01]  /*9c90*/  IMAD R25, R0, R11, RZ ;  /* 0x0000000b00197224 */ /* 0x020fe200078e02ff */
[--C-:B------:R-:W-:Y:S01]  /*9ca0*/  SHF.R.S32.HI R6, RZ, 0x1f, R3.reuse ;  /* 0x0000001fff067819 */ /* 0x100fe20000011403 */
[----:B------:R-:W-:Y:S01]  /*9cb0*/  IMAD.MOV R7, RZ, RZ, -R3 ;  /* 0x000000ffff077224 */ /* 0x000fe200078e0a03 */
[----:B------:R-:W-:Y:S01]  /*9cc0*/  SEL R9, RZ, 0xffffffff, P0 ;  /* 0xffffffffff097807 */ /* 0x000fe20000000000 */
[----:B------:R-:W-:Y:S01]  /*9cd0*/  IMAD.WIDE.U32 R4, R3, UR8, R4 ;  /* 0x0000000803047c25 */ /* 0x000fe2000f8e0004 */
[----:B------:R-:W-:-:S02]  /*9ce0*/  ISETP.GE.AND P0, PT, R185, UR13, PT ;  /* 0x0000000db9007c0c */ /* 0x000fc4000bf06270 */
[----:B------:R-:W-:Y:S01]  /*9cf0*/  SHF.L.U32 R13, R9, 0x4, RZ ;  /* 0x00000004090d7819 */ /* 0x000fe200000006ff */
[----:B------:R-:W-:Y:S02]  /*9d00*/  IMAD R6, R6, UR8, RZ ;  /* 0x0000000806067c24 */ /* 0x000fe4000f8e02ff */
[----:B------:R-:W-:Y:S01]  /*9d10*/  IMAD R7, R11, R7, R8 ;  /* 0x000000070b077224 */ /* 0x000fe200078e0208 */
[----:B------:R-:W-:Y:S01]  /*9d20*/  SEL R8, RZ, 0xffffffff, P0 ;  /* 0xffffffffff087807 */ /* 0x000fe20000000000 */
[----:B------:R-:W-:Y:S01]  /*9d30*/  IMAD R9, R3, UR9, R6 ;  /* 0x0000000903097c24 */ /* 0x000fe2000f8e0206 */
[----:B------:R-:W-:Y:S01]  /*9d40*/  ULDC.64 UR8, c[0x0][0xad8] ;  /* 0x0002b60000087ab9 */ /* 0x000fe20000000a00 */
[----:B------:R-:W-:Y:S01]  /*9d50*/  ISETP.GE.AND P0, PT, R194, UR13, PT ;  /* 0x0000000dc2007c0c */ /* 0x000fe2000bf06270 */
[----:B------:R-:W-:Y:S01]  /*9d60*/  IMAD R26, R26, 0x40, R191 ;  /* 0x000000401a1a7824 */ /* 0x000fe200078e02bf */
[----:B------:R-:W-:Y:S01]  /*9d70*/  SHF.R.S32.HI R3, RZ, 0x1f, R7 ;  /* 0x0000001fff037819 */ /* 0x000fe20000011407 */
[----:B------:R-:W-:Y:S01]  /*9d80*/  IMAD.IADD R5, R5, 0x1, R9 ;  /* 0x0000000105057824 */ /* 0x000fe200078e0209 */
[----:B------:R-:W-:Y:S01]  /*9d90*/  LOP3.LUT R10, R13, 0x10, R10, 0xe2, !PT ;  /* 0x000000100d0a7812 */ /* 0x000fe200078ee20a */
[----:B------:R-:W-:-:S02]  /*9da0*/  IMAD.SHL.U32 R13, R8, 0x20, RZ ;  /* 0x00000020080d7824 */ /* 0x000fc400078e00ff */
[----:B------:R-:W-:Y:S02]  /*9db0*/  IMAD R0, R3, UR8, RZ ;  /* 0x0000000803007c24 */ /* 0x000fe4000f8e02ff */
[----:B------:R-:W-:Y:S01]  /*9dc0*/  IMAD.WIDE.U32 R4, R7, UR8, R4 ;  /* 0x0000000807047c25 */ /* 0x000fe2000f8e0004 */
[----:B------:R-:W-:-:S03]  /*9dd0*/  LOP3.LUT R10, R13, 0x20, R10, 0xe2, !PT ;  /* 0x000000200d0a7812 */ /* 0x000fc600078ee20a */
[----:B------:R-:W-:Y:S01]  /*9de0*/  IMAD R3, R7, UR9, R0 ;  /* 0x0000000907037c24 */ /* 0x000fe2000f8e0200 */
[----:B------:R-:W-:Y:S01]  /*9df0*/  SEL R7, RZ, 0x40, P0 ;  /* 0x00000040ff077807 */ /* 0x000fe20000000000 */
[----:B------:R-:W-:Y:S01]  /*9e00*/  ULDC.64 UR8, c[0x0][0xa80] ;  /* 0x0002a00000087ab9 */ /* 0x000fe20000000a00 */
[----:B------:R-:W-:Y:S01]  /*9e10*/  ISETP.GE.AND P0, PT, R26, R25, PT ;  /* 0x000000191a00720c */ /* 0x000fe20003f06270 */
[----:B------:R-:W-:Y:S01]  /*9e20*/  IMAD.IADD R3, R5, 0x1, R3 ;  /* 0x0000000105037824 */ /* 0x000fe200078e0203 */
[----:B------:R-:W-:Y:S02]  /*9e30*/  LEA R20, P1, R4, UR8, 0x1 ;  /* 0x0000000804147c11 */ /* 0x000fe4000f8208ff */
[----:B------:R-:W-:Y:S02]  /*9e40*/  LOP3.LUT R21, R10, R7, RZ, 0xfc, !PT ;  /* 0x000000070a157212 */ /* 0x000fe400078efcff */
[----:B------:R-:W-:Y:S01]  /*9e50*/  LEA.HI.X R3, R4, UR9, R3, 0x1, P1 ;  /* 0x0000000904037c11 */ /* 0x000fe200088f0c03 */
[----:B------:R0:W1:Y:S01]  /*9e60*/  SHFL.IDX PT, R6, R20, RZ, 0x181f ;  /* 0x00181fff14067589 */ /* 0x00006200000e0000 */
[----:B------:R-:W-:-:S03]  /*9e70*/  SEL R0, RZ, 0x80, P2 ;  /* 0x00000080ff007807 */ /* 0x000fc60001000000 */
[----:B------:R0:W2:Y:S01]  /*9e80*/  SHFL.IDX PT, R7, R3, RZ, 0x181f ;  /* 0x00181fff03077589 */ /* 0x0000a200000e0000 */
        /* <DEDUP_REMOVED lines=9> */
[----:B------:R-:W-:Y:S01]  /*9f20*/  @!P5 LEA R10, P4, R188, R6, 0x1 ;  /* 0x00000006bc0ad211 */ /* 0x000fe200078808ff */
[----:B------:R-:W-:Y:S01]  /*9f30*/  @!P1 ST.E.128 desc[UR50][R4.64], RZ ;  /* 0x000000ff04009985 */ /* 0x000fe2000c101d32 */
[----:B------:R-:W-:Y:S02]  /*9f40*/  ISETP.GE.AND P1, PT, R185, UR13, PT ;  /* 0x0000000db9007c0c */ /* 0x000fe4000bf26270 */
[----:B------:R-:W-:Y:S01]  /*9f50*/  LOP3.LUT P0, RZ, R21, 0x40, RZ, 0xc0, !PT ;  /* 0x0000004015ff7812 */ /* 0x000fe2000780c0ff */
[----:B------:R1:W-:Y:S01]  /*9f60*/  @!P2 ST.E.128 desc[UR50][R8.64], RZ ;  /* 0x000000ff0800a985 */ /* 0x0003e2000c101d32 */
[----:B------:R-:W-:-:S02]  /*9f70*/  ISETP.GE.AND P2, PT, R186, UR13, PT ;  /* 0x0000000dba007c0c */ /* 0x000fc4000bf46270 */
[-C--:B------:R-:W-:Y:S02]  /*9f80*/  @!P5 LEA.HI.X R11, R188, R7.reuse, R203, 0x1, P4 ;  /* 0x00000007bc0bd211 */ /* 0x080fe400020f0ccb */
[----:B------:R-:W-:Y:S02]  /*9f90*/  LOP3.LUT P4, RZ, R24, 0x80, RZ, 0xc0, !PT ;  /* 0x0000008018ff7812 */ /* 0x000fe4000788c0ff */
[CC--:B------:R-:W-:Y:S01]  /*9fa0*/  @!P3 LEA R12, P6, R187.reuse, R6.reuse, 0x1 ;  /* 0x00000006bb0cb211 */ /* 0x0c0fe200078c08ff */
[----:B------:R3:W-:Y:S03]  /*9fb0*/  @!P5 ST.E.128 desc[UR50][R10.64], RZ ;  /* 0x000000ff0a00d985 */ /* 0x0007e6000c101d32 */
[----:B------:R-:W-:Y:S02]  /*9fc0*/  @!P3 LEA.HI.X R13, R187, R7, R202, 0x1, P6 ;  /* 0x00000007bb0db211 */ /* 0x000fe400030f0cca */
[----:B-1----:R-:W-:-:S02]  /*9fd0*/  @!P1 LEA R8, P6, R185, R6, 0x1 ;  /* 0x00000006b9089211 */ /* 0x002fc400078c08ff */
[-C--:B------:R-:W-:Y:S01]  /*9fe0*/  @!P2 LEA R4, P5, R186, R6.reuse, 0x1 ;  /* 0x00000006ba04a211 */ /* 0x080fe200078a08ff */
[----:B------:R3:W-:Y:S01]  /*9ff0*/  @!P3 ST.E.128 desc[UR50][R12.64], RZ ;  /* 0x000000ff0c00b985 */ /* 0x0007e2000c101d32 */
[-C--:B------:R-:W-:Y:S02]  /*a000*/  @P0 LEA R14, P3, R194, R6.reuse, 0x1 ;  /* 0x00000006c20e0211 */ /* 0x080fe400078608ff */
[-C--:B------:R-:W-:Y:S02]  /*a010*/  @!P2 LEA.HI.X R5, R186, R7.reuse, R201, 0x1, P5 ;  /* 0x00000007ba05a211 */ /* 0x080fe400028f0cc9 */
[----:B------:R-:W-:Y:S02]  /*a020*/  @P4 LEA R6, P5, R193, R6, 0x1 ;  /* 0x00000006c1064211 */ /* 0x000fe400078a08ff */
[-C--:B------:R-:W-:Y:S01]  /*a030*/  @!P1 LEA.HI.X R9, R185, R7.reuse, R200, 0x1, P6 ;  /* 0x00000007b9099211 */ /* 0x080fe200030f0cc8 */
[----:B------:R3:W-:Y:S01]  /*a040*/  @!P2 ST.E.128 desc[UR50][R4.64], RZ ;  /* 0x000000ff0400a985 */ /* 0x0007e2000c101d32 */
[----:B------:R-:W-:-:S02]  /*a050*/  @P0 LEA.HI.X R15, R194, R7, R199, 0x1, P3 ;  /* 0x00000007c20f0211 */ /* 0x000fc400018f0cc7 */
[----:B------:R-:W-:Y:S01]  /*a060*/  @P4 LEA.HI.X R7, R193, R7, R198, 0x1, P5 ;  /* 0x00000007c1074211 */ /* 0x000fe200028f0cc6 */
[----:B------:R3:W-:Y:S04]  /*a070*/  @!P1 ST.E.128 desc[UR50][R8.64], RZ ;  /* 0x000000ff08009985 */ /* 0x0007e8000c101d32 */
[----:B------:R3:W-:Y:S04]  /*a080*/  @P0 ST.E.128 desc[UR50][R14.64], RZ ;  /* 0x000000ff0e000985 */ /* 0x0007e8000c101d32 */
[----:B------:R3:W-:Y:S02]  /*a090*/  @P4 ST.E.128 desc[UR50][R6.64], RZ ;  /* 0x000000ff06004985 */ /* 0x0007e4000c101d32 */
.L_x_398:
[----:B------:R-:W-:Y:S05]  /*a0a0*/  BSYNC B1 ;  /* 0x0000000000017941 */ /* 0x000fea0003800000 */
.L_x_397:
[----:B------:R-:W-:Y:S01]  /*a0b0*/  VIADD R0, R26, 0x20 ;  /* 0x000000201a007836 */ /* 0x000fe20000000000 */
[----:B--23--:R2:W3:Y:S04]  /*a0c0*/  SHFL.IDX PT, R7, R3, 0x1, 0x181f ;  /* 0x00381f0003077f89 */ /* 0x00c4e800000e0000 */
        /* <DEDUP_REMOVED lines=12> */
[----:B------:R1:W-:Y:S01]  /*a190*/  @!P3 ST.E.128 desc[UR50][R4.64], RZ ;  /* 0x000000ff0400b985 */ /* 0x0003e2000c101d32 */
[----:B------:R-:W-:Y:S02]  /*a1a0*/  ISETP.GE.AND P3, PT, R186, UR13, PT ;  /* 0x0000000dba007c0c */ /* 0x000fe4000bf66270 */
[----:B------:R-:W-:Y:S01]  /*a1b0*/  @!P5 LEA.HI.X R11, R188, R7, R203, 0x1, P0 ;  /* 0x00000007bc0bd211 */ /* 0x000fe200000f0ccb */
[----:B------:R2:W-:Y:S01]  /*a1c0*/  @!P2 ST.E.128 desc[UR50][R8.64], RZ ;  /* 0x000000ff0800a985 */ /* 0x0005e2000c101d32 */
[----:B------:R-:W-:-:S02]  /*a1d0*/  ISETP.GE.AND P2, PT, R185, UR13, PT ;  /* 0x0000000db9007c0c */ /* 0x000fc4000bf46270 */
[----:B------:R-:W-:Y:S01]  /*a1e0*/  LOP3.LUT P0, RZ, R24, 0x80, RZ, 0xc0, !PT ;  /* 0x0000008018ff7812 */ /* 0x000fe2000780c0ff */
[----:B------:R2:W-:Y:S01]  /*a1f0*/  @!P5 ST.E.128 desc[UR50][R10.64], RZ ;  /* 0x000000ff0a00d985 */ /* 0x0005e2000c101d32 */
[----:B------:R-:W-:-:S04]  /*a200*/  @!P4 LEA R12, P6, R187, R6, 0x1 ;  /* 0x00000006bb0cc211 */ /* 0x000fc800078c08ff */
[----:B------:R-:W-:Y:S02]  /*a210*/  @!P4 LEA.HI.X R13, R187, R7, R202, 0x1, P6 ;  /* 0x00000007bb0dc211 */ /* 0x000fe400030f0cca */
[----:B------:R-:W-:-:S03]  /*a220*/  @!P3 LEA R14, P5, R186, R6, 0x1 ;  /* 0x00000006ba0eb211 */ /* 0x000fc600078a08ff */
[----:B------:R2:W-:Y:S01]  /*a230*/  @!P4 ST.E.128 desc[UR50][R12.64], RZ ;  /* 0x000000ff0c00c985 */ /* 0x0005e2000c101d32 */
[-C--:B-1----:R-:W-:Y:S02]  /*a240*/  @!P2 LEA R4, P6, R185, R6.reuse, 0x1 ;  /* 0x00000006b904a211 */ /* 0x082fe400078c08ff */
[-C--:B0-----:R-:W-:Y:S02]  /*a250*/  @P1 LEA R20, P4, R194, R6.reuse, 0x1 ;  /* 0x00000006c2141211 */ /* 0x081fe400078808ff */
        /* <DEDUP_REMOVED lines=9> */
.L_x_393:
[----:B------:R-:W-:Y:S05]  /*a2f0*/  BSYNC B0 ;  /* 0x0000000000007941 */ /* 0x000fea0003800000 */
.L_x_387:
[----:B------:R-:W-:Y:S02]  /*a300*/  ULDC UR4, c[0x0][0xc3c] ;  /* 0x00030f0000047ab9 */ /* 0x000fe40000000800 */
[----:B------:R-:W-:-:S06]  /*a310*/  UISETP.GE.AND UP0, UPT, UR7, UR4, UPT ;  /* 0x000000040700728c */ /* 0x000fcc000bf06270 */
[----:B------:R-:W-:-:S13]  /*a320*/  PLOP3.LUT P0, PT, PT, PT, UP0, 0x80, 0x0 ;  /* 0x000000000000781c */ /* 0x000fda0003f0f008 */
[----:B------:R-:W-:Y:S05]  /*a330*/  @!P0 BRA `(.L_x_399) ;  /* 0xffffff6c00108947 */ /* 0x000fea000383ffff */
[----:B------:R-:W-:Y:S05]  /*a340*/  EXIT ;  /* 0x000000000000794d */ /* 0x000fea0003800000 */
.L_x_348:
[----:B------:R-:W-:-:S08]  /*a350*/  NOP ;  /* 0x0000000000007918 */ /* 0x000fd00000000000 */
[----:B------:R-:W0:-:S00]  /*a360*/  USETMAXREG.DEALLOC.CTAPOOL 0x28 ;  /* 0x00000028000079c8 */ /* 0x000e0000080e0500 */
[----:B0-----:R-:W-:Y:S02]  /*a370*/  LOP3.LUT R0, R0, 0x3, RZ, 0xc0, !PT ;  /* 0x0000000300007812 */ /* 0x001fe400078ec0ff */
[----:B------:R-:W-:-:S04]  /*a380*/  LOP3.LUT R22, R22, 0xffffdfff, RZ, 0xc0, !PT ;  /* 0xffffdfff16167812 */ /* 0x000fc800078ec0ff */
[----:B------:R-:W0:Y:S02]  /*a390*/  SHFL.IDX PT, R0, R0, RZ, 0x1f ;  /* 0x00001fff00007589 */ /* 0x000e2400000e0000 */
[----:B0-----:R-:W-:Y:S02]  /*a3a0*/  ISETP.NE.AND P0, PT, R0, RZ, PT ;  /* 0x000000ff0000720c */ /* 0x001fe40003f05270 */
[----:B------:R-:W-:-:S11]  /*a3b0*/  MOV R0, RZ ;  /* 0x000000ff00007202 */ /* 0x000fd60000000f00 */
[----:B------:R-:W-:Y:S01]  /*a3c0*/  @P0 LOP3.LUT R22, R22, 0x2000, RZ, 0xfc, !PT ;  /* 0x0000200016160812 */ /* 0x000fe200078efcff */
[----:B------:R-:W-:Y:S06]  /*a3d0*/  @!P0 BRA `(.L_x_400) ;  /* 0x00000000001c8947 */ /* 0x000fec0003800000 */
[----:B------:R-:W0:Y:S08]  /*a3e0*/  S2UR UR5, SR_CgaCtaId ;  /* 0x00000000000579c3 */ /* 0x000e300000008800 */
[----:B------:R-:W-:Y:S06]  /*a3f0*/  BAR.SYNC.DEFER_BLOCKING 0x5, 0x180 ;  /* 0x0146000000007b1d */ /* 0x000fec0000010000 */
[----:B------:R-:W-:-:S02]  /*a400*/  UMOV UR4, 0x400 ;  /* 0x0000040000047882 */ /* 0x000fc40000000000 */
[----:B0-----:R-:W-:-:S09]  /*a410*/  ULEA UR4, UR5, UR4, 0x18 ;  /* 0x0000000405047291 */ /* 0x001fd2000f8ec03f */
[----:B------:R-:W0:Y:S01]  /*a420*/  LDS.128 R16, [UR4+0x28cd0] ;  /* 0x028cd004ff107984 */ /* 0x000e220008000c00 */
[----:B------:R-:W-:Y:S06]  /*a430*/  BAR.ARV 0x4, 0x180 ;  /* 0x0106000000007b1d */ /* 0x000fec0000002000 */
[----:B------:R-:W-:Y:S05]  /*a440*/  BRA `(.L_x_401) ;  /* 0x0000000800007947 */ /* 0x000fea0003800000 */
.L_x_400:
[----:B------:R-:W0:Y:S01]  /*a450*/  S2R R2, SR_TID.X ;  /* 0x0000000000027919 */ /* 0x000e220000002100 */
[----:B------:R-:W-:Y:S01]  /*a460*/  ULDC UR4, c[0x0][0xc3c] ;  /* 0x00030f0000047ab9 */ /* 0x000fe20000000800 */
[----:B------:R-:W1:Y:S01]  /*a470*/  S2UR UR6, SR_CTAID.X ;  /* 0x00000000000679c3 */ /* 0x000e620000002500 */
[----:B------:R-:W-:Y:S01]  /*a480*/  ULDC UR5, c[0x0][0xc38] ;  /* 0x00030e0000057ab9 */ /* 0x000fe20000000800 */
[----:B0-----:R-:W-:-:S04]  /*a490*/  LOP3.LUT R5, R2, 0x1f, RZ, 0xc0, !PT ;  /* 0x0000001f02057812 */ /* 0x001fc800078ec0ff */
[----:B------:R-:W-:-:S04]  /*a4a0*/  ISETP.NE.AND P0, PT, R5, 0x1f, PT ;  /* 0x0000001f0500780c */ /* 0x000fc80003f05270 */
[----:B------:R-:W-:-:S13]  /*a4b0*/  ISETP.GE.OR P1, PT, R5, UR4, !P0 ;  /* 0x0000000405007c0c */ /* 0x000fda000c726670 */
[----:B------:R-:W0:Y:S02]  /*a4c0*/  @!P1 LDC.64 R2, c[0x0][0xc80] ;  /* 0x00032000ff029b82 */ /* 0x000e240000000a00 */
[----:B0-----:R-:W-:-:S05]  /*a4d0*/  @!P1 IMAD.WIDE.U32 R2, R5, 0x4, R2 ;  /* 0x0000000405029825 */ /* 0x001fca00078e0002 */
[----:B------:R-:W2:Y:S01]  /*a4e0*/  @!P1 LDG.E R0, desc[UR50][R2.64] ;  /* 0x0000003202009981 */ /* 0x000ea2000c1e1900 */
[C---:B------:R-:W-:Y:S01]  /*a4f0*/  ISETP.NE.AND P1, PT, R5.reuse, RZ, PT ;  /* 0x000000ff0500720c */ /* 0x040fe20003f25270 */
[----:B------:R-:W-:Y:S01]  /*a500*/  UMOV UR4, URZ ;  /* 0x0000003f00047c82 */ /* 0x000fe20008000000 */
[C---:B------:R-:W-:Y:S01]  /*a510*/  ISETP.GE.U32.AND P2, PT, R5.reuse, 0x2, PT ;  /* 0x000000020500780c */ /* 0x040fe20003f46070 */
[----:B------:R-:W-:Y:S01]  /*a520*/  IMAD.MOV.U32 R16, RZ, RZ, RZ ;  /* 0x000000ffff107224 */ /* 0x000fe200078e00ff */
[C---:B------:R-:W-:Y:S02]  /*a530*/  ISETP.GE.U32.AND P3, PT, R5.reuse, 0x4, PT ;  /* 0x000000040500780c */ /* 0x040fe40003f66070 */
[C---:B------:R-:W-:Y:S02]  /*a540*/  ISETP.GE.U32.AND P4, PT, R5.reuse, 0x8, PT ;  /* 0x000000080500780c */ /* 0x040fe40003f86070 */
[----:B------:R-:W-:Y:S01]  /*a550*/  ISETP.GE.U32.AND P5, PT, R5, 0x10, PT ;  /* 0x000000100500780c */ /* 0x000fe20003fa6070 */
[----:B--2---:R-:W0:Y:S02]  /*a560*/  SHFL.UP PT, R4, R0, 0x1, RZ ;  /* 0x0420000000047989 */ /* 0x004e2400000e00ff */
[----:B0-----:R-:W-:-:S05]  /*a570*/  SEL R7, R4, RZ, P1 ;  /* 0x000000ff04077207 */ /* 0x001fca0000800000 */
[----:B------:R-:W-:-:S05]  /*a580*/  IMAD.IADD R7, R0, 0x1, R7 ;  /* 0x0000000100077824 */ /* 0x000fca00078e0207 */
[----:B------:R-:W0:Y:S02]  /*a590*/  SHFL.UP PT, R4, R7, 0x2, RZ ;  /* 0x0440000007047989 */ /* 0x000e2400000e00ff */
        /* <DEDUP_REMOVED lines=11> */
[----:B------:R-:W0:Y:S02]  /*a650*/  SHFL.IDX PT, R4, R7, 0x1f, 0x1f ;  /* 0x03e01f0007047f89 */ /* 0x000e2400000e0000 */
[----:B0-----:R-:W-:-:S05]  /*a660*/  IMAD R4, R4, UR5, RZ ;  /* 0x0000000504047c24 */ /* 0x001fca000f8e02ff */
[----:B-1----:R-:W-:Y:S02]  /*a670*/  ISETP.GT.AND P6, PT, R4, UR6, PT ;  /* 0x0000000604007c0c */ /* 0x002fe4000bfc4270 */
[----:B------:R-:W-:-:S11]  /*a680*/  MOV R3, R4 ;  /* 0x0000000400037202 */ /* 0x000fd60000000f00 */
[----:B------:R-:W-:Y:S05]  /*a690*/  @P6 BRA `(.L_x_402) ;  /* 0x0000000000946947 */ /* 0x000fea0003800000 */
[----:B------:R-:W-:Y:S01]  /*a6a0*/  IMAD.MOV.U32 R4, RZ, RZ, R3 ;  /* 0x000000ffff047224 */ /* 0x000fe200078e0003 */
[----:B------:R-:W-:Y:S01]  /*a6b0*/  UMOV UR4, URZ ;  /* 0x0000003f00047c82 */ /* 0x000fe20008000000 */
[----:B------:R-:W-:-:S05]  /*a6c0*/  ULDC UR5, c[0x0][0xc38] ;  /* 0x00030e0000057ab9 */ /* 0x000fca0000000800 */
.L_x_406:
[----:B------:R-:W0:Y:S01]  /*a6d0*/  LDC R2, c[0x0][0xc3c] ;  /* 0x00030f00ff027b82 */ /* 0x000e220000000800 */
[----:B------:R-:W-:-:S06]  /*a6e0*/  UIADD3 UR4, UR4, 0x1f, URZ ;  /* 0x0000001f04047890 */ /* 0x000fcc000fffe03f */
[----:B0-----:R-:W-:-:S13]  /*a6f0*/  ISETP.LE.AND P6, PT, R2, UR4, PT ;  /* 0x0000000402007c0c */ /* 0x001fda000bfc3270 */
[----:B------:R-:W-:Y:S05]  /*a700*/  @P6 BRA `(.L_x_403) ;  /* 0x0000000400246947 */ /* 0x000fea0003800000 */
[----:B------:R-:W-:Y:S01]  /*a710*/  VIADD R7, R5, UR4 ;  /* 0x0000000405077c36 */ /* 0x000fe20008000000 */
[----:B------:R-:W-:Y:S01]  /*a720*/  BSSY B0, `(.L_x_404) ;  /* 0x0000007000007945 */ /* 0x000fe20003800000 */
[----:B------:R-:W-:-:S03]  /*a730*/  IMAD.MOV.U32 R0, RZ, RZ, RZ ;  /* 0x000000ffff007224 */ /* 0x000fc600078e00ff */
[----:B------:R-:W-:-:S13]  /*a740*/  ISETP.GE.OR P6, PT, R7, R2, !P0 ;  /* 0x000000020700720c */ /* 0x000fda00047c6670 */
[----:B------:R-:W-:Y:S05]  /*a750*/  @P6 BRA `(.L_x_405) ;  /* 0x00000000000c6947 */ /* 0x000fea0003800000 */
[----:B------:R-:W0:Y:S02]  /*a760*/  LDC.64 R2, c[0x0][0xc80] ;  /* 0x00032000ff027b82 */ /* 0x000e240000000a00 */
[----:B0-----:R-:W-:-:S05]  /*a770*/  IMAD.WIDE R2, R7, 0x4, R2 ;  /* 0x0000000407027825 */ /* 0x001fca00078e0202 */
[----:B------:R0:W5:Y:S02]  /*a780*/  LDG.E R0, desc[UR50][R2.64] ;  /* 0x0000003202007981 */ /* 0x000164000c1e1900 */
.L_x_405:
[----:B------:R-:W-:Y:S05]  /*a790*/  BSYNC B0 ;  /* 0x0000000000007941 */ /* 0x000fea0003800000 */
.L_x_404:
[----:B0----5:R-:W0:Y:S02]  /*a7a0*/  SHFL.UP PT, R2, R0, 0x1, RZ ;  /* 0x0420000000027989 */ /* 0x021e2400000e00ff */
        /* <DEDUP_REMOVED lines=9> */
[----:B0-----:R-:W-:-:S04]  /*a840*/  SEL R6, R6, RZ, P4 ;  /* 0x000000ff06067207 */ /* 0x001fc80002000000 */
[----:B------:R-:W-:-:S05]  /*a850*/  IADD3 R6, R7, R6, RZ ;  /* 0x0000000607067210 */ /* 0x000fca0007ffe0ff */
[----:B------:R-:W0:Y:S02]  /*a860*/  SHFL.UP PT, R8, R6, 0x10, RZ ;  /* 0x0600000006087989 */ /* 0x000e2400000e00ff */
[----:B0-----:R-:W-:-:S05]  /*a870*/  SEL R9, R8, RZ, P5 ;  /* 0x000000ff08097207 */ /* 0x001fca0002800000 */
[----:B------:R-:W-:-:S05]  /*a880*/  IMAD.IADD R9, R6, 0x1, R9 ;  /* 0x0000000106097824 */ /* 0x000fca00078e0209 */
[----:B------:R-:W0:Y:S02]  /*a890*/  SHFL.IDX PT, R3, R9, 0x1f, 0x1f ;  /* 0x03e01f0009037f89 */ /* 0x000e2400000e0000 */
[----:B0-----:R-:W-:-:S04]  /*a8a0*/  IMAD R3, R3, UR5, RZ ;  /* 0x0000000503037c24 */ /* 0x001fc8000f8e02ff */
[----:B------:R-:W-:-:S05]  /*a8b0*/  IMAD.IADD R4, R3, 0x1, R4 ;  /* 0x0000000103047824 */ /* 0x000fca00078e0204 */
[----:B------:R-:W-:-:S13]  /*a8c0*/  ISETP.GT.AND P6, PT, R4, UR6, PT ;  /* 0x0000000604007c0c */ /* 0x000fda000bfc4270 */
[----:B------:R-:W-:Y:S05]  /*a8d0*/  @!P6 BRA `(.L_x_406) ;  /* 0xfffffffc007ce947 */ /* 0x000fea000383ffff */
[----:B------:R-:W-:-:S07]  /*a8e0*/  IMAD.MOV.U32 R7, RZ, RZ, R9 ;  /* 0x000000ffff077224 */ /* 0x000fce00078e0009 */
.L_x_402:
[----:B------:R-:W-:-:S04]  /*a8f0*/  IMAD.IADD R8, R4, 0x1, -R3 ;  /* 0x0000000104087824 */ /* 0x000fc800078e0a03 */
[----:B------:R-:W-:-:S05]  /*a900*/  IMAD R2, R7, UR5, R8 ;  /* 0x0000000507027c24 */ /* 0x000fca000f8e0208 */
[----:B------:R-:W-:-:S13]  /*a910*/  ISETP.GT.AND P0, PT, R2, UR6, PT ;  /* 0x0000000602007c0c */ /* 0x000fda000bf04270 */
[----:B------:R-:W-:-:S04]  /*a920*/  VOTE.ANY R4, PT, !P0 ;  /* 0x0000000000047806 */ /* 0x000fc800040e0100 */
[----:B------:R-:W0:Y:S01]  /*a930*/  POPC R19, R4 ;  /* 0x0000000400137309 */ /* 0x000e220000000000 */
[----:B------:R-:W-:Y:S01]  /*a940*/  ISETP.NE.AND P0, PT, R4, RZ, PT ;  /* 0x000000ff0400720c */ /* 0x000fe20003f05270 */
[----:B0-----:R-:W0:Y:S02]  /*a950*/  SHFL.IDX PT, R10, R0, R19, 0x1f ;  /* 0x00001f13000a7589 */ /* 0x001e2400000e0000 */
[----:B0-----:R-:W-:-:S04]  /*a960*/  IABS R9, R10 ;  /* 0x0000000a00097213 */ /* 0x001fc80000000000 */
[----:B------:R-:W0:Y:S08]  /*a970*/  I2F.RP R6, R9 ;  /* 0x0000000900067306 */ /* 0x000e300000209400 */
[----:B0-----:R-:W0:Y:S02]  /*a980*/  MUFU.RCP R6, R6 ;  /* 0x0000000600067308 */ /* 0x001e240000001000 */
[----:B0-----:R-:W-:-:S06]  /*a990*/  VIADD R2, R6, 0xffffffe ;  /* 0x0ffffffe06027836 */ /* 0x001fcc0000000000 */
[----:B------:R0:W1:Y:S01]  /*a9a0*/  F2I.FTZ.U32.TRUNC.NTZ R3, R2 ;  /* 0x0000000200037305 */ /* 0x000062000021f000 */
[----:B------:R-:W-:Y:S05]  /*a9b0*/  @!P0 BRA `(.L_x_407) ;  /* 0x0000000000088947 */ /* 0x000fea0003800000 */
[----:B------:R-:W-:-:S06]  /*a9c0*/  VIADD R16, R19, 0xffffffff ;  /* 0xffffffff13107836 */ /* 0x000fcc0000000000 */
[----:B------:R2:W3:Y:S02]  /*a9d0*/  SHFL.IDX PT, R16, R7, R16, 0x1f ;  /* 0x00001f1007107589 */ /* 0x0004e400000e0000 */
.L_x_407:
[----:B---3--:R-:W-:Y:S01]  /*a9e0*/  IMAD R16, R16, UR5, R8 ;  /* 0x0000000510107c24 */ /* 0x008fe2000f8e0208 */
[----:B0-----:R-:W-:Y:S01]  /*a9f0*/  IABS R2, R10 ;  /* 0x0000000a00027213 */ /* 0x001fe20000000000 */
[----:B------:R-:W-:Y:S01]  /*aa00*/  VIADD R19, R19, UR4 ;  /* 0x0000000413137c36 */ /* 0x000fe20008000000 */
[----:B-1----:R-:W-:Y:S02]  /*aa10*/  IADD3 R0, RZ, -R3, RZ ;  /* 0x80000003ff007210 */ /* 0x002fe40007ffe0ff */
[----:B------:R-:W-:Y:S01]  /*aa20*/  IADD3 R11, -R16, UR6, RZ ;  /* 0x00000006100b7c10 */ /* 0x000fe2000fffe1ff */
[----:B------:R-:W-:Y:S02]  /*aa30*/  IMAD.MOV R4, RZ, RZ, -R2 ;  /* 0x000000ffff047224 */ /* 0x000fe400078e0a02 */
[----:B--2---:R-:W-:Y:S01]  /*aa40*/  IMAD R7, R0, R9, RZ ;  /* 0x0000000900077224 */ /* 0x004fe200078e02ff */
[----:B------:R-:W-:Y:S01]  /*aa50*/  IABS R0, R11 ;  /* 0x0000000b00007213 */ /* 0x000fe20000000000 */
[----:B------:R-:W-:-:S04]  /*aa60*/  IMAD.MOV.U32 R2, RZ, RZ, RZ ;  /* 0x000000ffff027224 */ /* 0x000fc800078e00ff */
[----:B------:R-:W-:-:S04]  /*aa70*/  IMAD.HI.U32 R2, R3, R7, R2 ;  /* 0x0000000703027227 */ /* 0x000fc800078e0002 */
[----:B------:R-:W-:Y:S02]  /*aa80*/  IMAD.MOV.U32 R3, RZ, RZ, R0 ;  /* 0x000000ffff037224 */ /* 0x000fe400078e0000 */
[----:B------:R-:W-:Y:S02]  /*aa90*/  IMAD.MOV.U32 R0, RZ, RZ, R4 ;  /* 0x000000ffff007224 */ /* 0x000fe400078e0004 */
[----:B------:R-:W-:-:S04]  /*aaa0*/  IMAD.HI.U32 R2, R2, R3, RZ ;  /* 0x0000000302027227 */ /* 0x000fc800078e00ff */
[----:B------:R-:W-:-:S05]  /*aab0*/  IMAD R0, R2, R0, R3 ;  /* 0x0000000002007224 */ /* 0x000fca00078e0203 */
[----:B------:R-:W-:-:S13]  /*aac0*/  ISETP.GT.U32.AND P1, PT, R9, R0, PT ;  /* 0x000000000900720c */ /* 0x000fda0003f24070 */
[----:B------:R-:W-:Y:S02]  /*aad0*/  @!P1 IMAD.IADD R0, R0, 0x1, -R9 ;  /* 0x0000000100009824 */ /* 0x000fe400078e0a09 */
[----:B------:R-:W-:Y:S01]  /*aae0*/  @!P1 VIADD R2, R2, 0x1 ;  /* 0x0000000102029836 */ /* 0x000fe20000000000 */
[----:B------:R-:W-:Y:S02]  /*aaf0*/  ISETP.NE.AND P1, PT, R10, RZ, PT ;  /* 0x000000ff0a00720c */ /* 0x000fe40003f25270 */
[----:B------:R-:W-:Y:S02]  /*ab00*/  ISETP.GE.U32.AND P0, PT, R0, R9, PT ;  /* 0x000000090000720c */ /* 0x000fe40003f06070 */
[----:B------:R-:W-:-:S04]  /*ab10*/  LOP3.LUT R0, R11, R10, RZ, 0x3c, !PT ;  /* 0x0000000a0b007212 */ /* 0x000fc800078e3cff */
[----:B------:R-:W-:-:S07]  /*ab20*/  ISETP.GE.AND P2, PT, R0, RZ, PT ;  /* 0x000000ff0000720c */ /* 0x000fce0003f46270 */
[----:B------:R-:W-:-:S06]  /*ab30*/  @P0 IADD3 R2, R2, 0x1, RZ ;  /* 0x0000000102020810 */ /* 0x000fcc0007ffe0ff */
[----:B------:R-:W-:Y:S01]  /*ab40*/  @!P2 IMAD.MOV R2, RZ, RZ, -R2 ;  /* 0x000000ffff02a224 */ /* 0x000fe200078e0a02 */
[----:B------:R-:W-:-:S05]  /*ab50*/  @!P1 LOP3.LUT R2, RZ, R10, RZ, 0x33, !PT ;  /* 0x0000000aff029212 */ /* 0x000fca00078e33ff */
[--C-:B------:R-:W-:Y:S02]  /*ab60*/  IMAD.MOV R17, RZ, RZ, -R2.reuse ;  /* 0x000000ffff117224 */ /* 0x100fe400078e0a02 */
[----:B------:R-:W-:Y:S02]  /*ab70*/  IMAD.MOV.U32 R18, RZ, RZ, R2 ;  /* 0x000000ffff127224 */ /* 0x000fe400078e0002 */
[----:B------:R-:W-:Y:S01]  /*ab80*/  IMAD R17, R10, R17, R11 ;  /* 0x000000110a117224 */ /* 0x000fe200078e020b */
[----:B------:R-:W-:Y:S06]  /*ab90*/  BRA `(.L_x_408) ;  /* 0x0000000000147947 */ /* 0x000fec0003800000 */
.L_x_403:
[----:B------:R-:W-:Y:S01]  /*aba0*/  ULDC UR4, c[0x0][0xc3c] ;  /* 0x00030f0000047ab9 */ /* 0x000fe20000000800 */
[----:B------:R-:W-:Y:S01]  /*abb0*/  IMAD.MOV.U32 R17, RZ, RZ, RZ ;  /* 0x000000ffff117224 */ /* 0x000fe200078e00ff */
[----:B------:R-:W-:Y:S01]  /*abc0*/  MOV R18, RZ ;  /* 0x000000ff00127202 */ /* 0x000fe20000000f00 */
[----:B------:R-:W-:Y:S02]  /*abd0*/  IMAD.U32 R16, RZ, RZ, UR6 ;  /* 0x00000006ff107e24 */ /* 0x000fe4000f8e00ff */
[----:B------:R-:W-:-:S07]  /*abe0*/  IMAD.U32 R19, RZ, RZ, UR4 ;  /* 0x00000004ff137e24 */ /* 0x000fce000f8e00ff */
.L_x_408:
[----:B------:R-:W-:-:S13]  /*abf0*/  ISETP.NE.AND P0, PT, R5, RZ, PT ;  /* 0x000000ff0500720c */ /* 0x000fda0003f05270 */
[----:B------:R-:W0:Y:S01]  /*ac00*/  @!P0 S2R R3, SR_CgaCtaId ;  /* 0x0000000000038919 */ /* 0x000e220000008800 */
[----:B------:R-:W-:-:S04]  /*ac10*/  @!P0 MOV R0, 0x400 ;  /* 0x0000040000008802 */ /* 0x000fc80000000f00 */
[----:B0-----:R-:W-:-:S05]  /*ac20*/  @!P0 LEA R0, R3, R0, 0x18 ;  /* 0x0000000003008211 */ /* 0x001fca00078ec0ff */
[----:B------:R1:W-:Y:S01]  /*ac30*/  @!P0 STS.128 [R0+0x28cd0], R16 ;  /* 0x028cd01000008388 */ /* 0x0003e20000000c00 */
[----:B------:R-:W-:Y:S06]  /*ac40*/  BAR.ARV 0x5, 0x180 ;  /* 0x0146000000007b1d */ /* 0x000fec0000002000 */
.L_x_401:
[----:B------:R2:W-:Y:S01]  /*ac50*/  STL [R1+0x24], RZ ;  /* 0x000024ff01007387 */ /* 0x0005e20000100800 */
[----:B------:R-:W-:Y:S01]  /*ac60*/  ULDC UR4, c[0x0][0xc3c] ;  /* 0x00030f0000047ab9 */ /* 0x000fe20000000800 */
[----:B------:R-:W-:Y:S01]  /*ac70*/  IMAD.MOV.U32 R25, RZ, RZ, 0x1 ;  /* 0x00000001ff197424 */ /* 0x000fe200078e00ff */
[----:B0-----:R-:W-:Y:S01]  /*ac80*/  ISETP.GE.AND P0, PT, R19, UR4, PT ;  /* 0x0000000413007c0c */ /* 0x001fe2000bf06270 */
[----:B------:R-:W-:-:S12]  /*ac90*/  IMAD.MOV.U32 R24, RZ, RZ, RZ ;  /* 0x000000ffff187224 */ /* 0x000fd800078e00ff */
[----:B--2---:R-:W-:Y:S05]  /*aca0*/  @P0 BRA `(.L_x_409) ;  /* 0x0000004400b40947 */ /* 0x004fea0003800000 */
[----:B------:R-:W0:Y:S01]  /*acb0*/  S2R R4, SR_TID.X ;  /* 0x0000000000047919 */ /* 0x000e220000002100 */
[----:B------:R-:W2:Y:S01]  /*acc0*/  S2UR UR5, SR_CgaCtaId ;  /* 0x00000000000579c3 */ /* 0x000ea20000008800 */
[----:B------:R-:W-:Y:S01]  /*acd0*/  UMOV UR4, 0x400 ;  /* 0x0000040000047882 */ /* 0x000fe20000000000 */
[----:B------:R-:W-:Y:S01]  /*ace0*/  BSSY B8, `(.L_x_409) ;  /* 0x0000469000087945 */ /* 0x000fe20003800000 */
[----:B------:R3:W-:Y:S01]  /*acf0*/  STL [R1+0x24], RZ ;  /* 0x000024ff01007387 */ /* 0x0007e20000100800 */
[----:B------:R-:W-:Y:S01]  /*ad00*/  IMAD.MOV.U32 R25, RZ, RZ, 0x1 ;  /* 0x00000001ff197424 */ /* 0x000fe200078e00ff */
[----:B------:R-:W-:Y:S01]  /*ad10*/  MOV R24, RZ ;  /* 0x000000ff00187202 */ /* 0x000fe20000000f00 */
[----:B------:R-:W-:Y:S01]  /*ad20*/  ULOP3.LUT UR36, UR39, 0x2, URZ, 0xfc, !UPT ;  /* 0x0000000227247892 */ /* 0x000fe2000f8efc3f */
[----:B------:R-:W-:Y:S01]  /*ad30*/  ULDC UR37, c[0x0][0xc] ;  /* 0x0000030000257ab9 */ /* 0x000fe20000000800 */
[----:B--2---:R-:W-:-:S06]  /*ad40*/  ULEA UR4, UR5, UR4, 0x18 ;  /* 0x0000000405047291 */ /* 0x004fcc000f8ec03f */
[----:B------:R-:W-:Y:S01]  /*ad50*/  IMAD.U32 R23, RZ, RZ, UR4 ;  /* 0x00000004ff177e24 */ /* 0x000fe2000f8e00ff */
[C---:B0-----:R-:W-:Y:S01]  /*ad60*/  LOP3.LUT R3, R4.reuse, 0x7f, RZ, 0xc0, !PT ;  /* 0x0000007f04037812 */ /* 0x041fe200078ec0ff */
[----:B-1----:R-:W-:-:S03]  /*ad70*/  IMAD.SHL.U32 R0, R4, 0x8, RZ ;  /* 0x0000000804007824 */ /* 0x002fc600078e00ff */
[----:B------:R-:W-:Y:S02]  /*ad80*/  SHF.R.U32.HI R37, RZ, 0x3, R3 ;  /* 0x00000003ff257819 */ /* 0x000fe40000011603 */
[C---:B------:R-:W-:Y:S02]  /*ad90*/  LOP3.LUT R2, R0.reuse, 0x1f8, RZ, 0xc0, !PT ;  /* 0x000001f800027812 */ /* 0x040fe400078ec0ff */
[----:B------:R-:W-:Y:S02]  /*ada0*/  LOP3.LUT R3, R0, 0x38, RZ, 0xc0, !PT ;  /* 0x0000003800037812 */ /* 0x000fe400078ec0ff */
[----:B------:R-:W-:Y:S01]  /*adb0*/  LOP3.LUT R33, R2, 0x38, R4, 0x78, !PT ;  /* 0x0000003802217812 */ /* 0x000fe200078e7804 */
[----:B------:R-:W-:Y:S01]  /*adc0*/  IMAD.SHL.U32 R2, R4, 0x10, RZ ;  /* 0x0000001004027824 */ /* 0x000fe200078e00ff */
[----:B------:R-:W-:Y:S02]  /*add0*/  LOP3.LUT R4, R3, 0x80, RZ, 0xfc, !PT ;  /* 0x0000008003047812 */ /* 0x000fe400078efcff */
[----:B------:R-:W-:-:S02]  /*ade0*/  LOP3.LUT R33, R33, 0x200, R0, 0xf8, !PT ;  /* 0x0000020021217812 */ /* 0x000fc400078ef800 */
[----:B------:R-:W-:Y:S02]  /*adf0*/  LOP3.LUT R0, R37, 0x70, R2, 0xf8, !PT ;  /* 0x0000007025007812 */ /* 0x000fe400078ef802 */
[C---:B------:R-:W-:Y:S02]  /*ae00*/  LOP3.LUT R0, R3.reuse, 0xc0, RZ, 0xfc, !PT ;  /* 0x000000c003007812 */ /* 0x040fe400078efcff */
[----:B------:R-:W-:Y:S01]  /*ae10*/  LOP3.LUT R0, R3, 0x140, RZ, 0xfc, !PT ;  /* 0x0000014003007812 */ /* 0x000fe200078efcff */
[----:B------:R-:W-:Y:S01]  /*ae20*/  IMAD R0, R33, 0x2, R23 ;  /* 0x0000000221007824 */ /* 0x000fe200078e0217 */
[C---:B------:R-:W-:Y:S02]  /*ae30*/  LOP3.LUT R2, R3.reuse, 0x40, RZ, 0xfc, !PT ;  /* 0x0000004003027812 */ /* 0x040fe400078efcff */
[C---:B------:R-:W-:Y:S02]  /*ae40*/  LOP3.LUT R2, R3.reuse, 0x100, RZ, 0xfc, !PT ;  /* 0x0000010003027812 */ /* 0x040fe400078efcff */
[----:B------:R3:W-:Y:S01]  /*ae50*/  STL [R1+0x2c], R0 ;  /* 0x00002c0001007387 */ /* 0x0007e20000100800 */
[----:B------:R-:W-:-:S02]  /*ae60*/  LOP3.LUT R4, R3, 0x180, RZ, 0xfc, !PT ;  /* 0x0000018003047812 */ /* 0x000fc400078efcff */
[----:B------:R-:W-:-:S07]  /*ae70*/  LOP3.LUT R2, R3, 0x1c0, RZ, 0xfc, !PT ;  /* 0x000001c003027812 */ /* 0x000fce00078efcff */
.L_x_470:
[----:B------:R-:W0:Y:S02]  /*ae80*/  LDC.64 R30, c[0x0][0xc88] ;  /* 0x00032200ff1e7b82 */ /* 0x000e240000000a00 */
[----:B0-----:R-:W-:-:S06]  /*ae90*/  IMAD.WIDE R30, R19, 0x4, R30 ;  /* 0x00000004131e7825 */ /* 0x001fcc00078e021e */
[----:B---3--:R0:W3:Y:S01]  /*aea0*/  LDG.E R30, desc[UR50][R30.64] ;  /* 0x000000321e1e7981 */ /* 0x0080e2000c1e1900 */
[----:B------:R-:W-:Y:S05]  /*aeb0*/  YIELD ;  /* 0x0000000000007946 */ /* 0x000fea0003800000 */
[----:B------:R-:W-:Y:S01]  /*aec0*/  ULDC.64 UR4, c[0x0][0xa28] ;  /* 0x00028a0000047ab9 */ /* 0x000fe20000000a00 */
[----:B------:R-:W-:Y:S01]  /*aed0*/  ULDC.64 UR6, c[0x0][0xa18] ;  /* 0x0002860000067ab9 */ /* 0x000fe20000000a00 */
[----:B------:R-:W-:Y:S01]  /*aee0*/  ISETP.NE.U32.AND P0, PT, RZ, UR4, PT ;  /* 0x00000004ff007c0c */ /* 0x000fe2000bf05070 */
[----:B0-----:R-:W-:-:S03]  /*aef0*/  IMAD.MOV.U32 R31, RZ, RZ, RZ ;  /* 0x000000ffff1f7224 */ /* 0x001fc600078e00ff */
[----:B------:R-:W-:Y:S02]  /*af00*/  ISETP.NE.AND.EX P0, PT, RZ, UR5, PT, P0 ;  /* 0x00000005ff007c0c */ /* 0x000fe4000bf05300 */
[----:B---3--:R-:W-:-:S11]  /*af10*/  SHF.R.S32.HI R0, RZ, 0x1f, R30 ;  /* 0x0000001fff007819 */ /* 0x008fd6000001141e */
[C---:B------:R-:W-:Y:S01]  /*af20*/  @P0 LEA R2, P1, R30.reuse, UR4, 0x2 ;  /* 0x000000041e020c11 */ /* 0x040fe2000f8210ff */
[C---:B------:R-:W-:Y:S01]  /*af30*/  IMAD.SHL.U32 R26, R30.reuse, 0x4, RZ ;  /* 0x000000041e1a7824 */ /* 0x040fe200078e00ff */
[C-C-:B------:R-:W-:Y:S01]  /*af40*/  SHF.L.U64.HI R27, R30.reuse, 0x2, R0.reuse ;  /* 0x000000021e1b7819 */ /* 0x140fe20000010200 */
[----:B------:R0:W-:Y:S01]  /*af50*/  STL [R1+0x8], R0 ;  /* 0x0000080001007387 */ /* 0x0001e20000100800 */
[----:B------:R-:W-:Y:S01]  /*af60*/  @P0 LEA.HI.X R3, R30, UR5, R0, 0x2, P1 ;  /* 0x000000051e030c11 */ /* 0x000fe200088f1400 */
[----:B------:R-:W-:-:S04]  /*af70*/  ULDC.64 UR4, c[0x0][0xa00] ;  /* 0x0002800000047ab9 */ /* 0x000fc80000000a00 */
[----:B-1----:R1:W5:Y:S01]  /*af80*/  @P0 LDG.E R31, desc[UR50][R2.64] ;  /* 0x00000032021f0981 */ /* 0x002362000c1e1900 */
[----:B------:R-:W-:Y:S02]  /*af90*/  ISETP.NE.U32.AND P0, PT, RZ, UR4, PT ;  /* 0x00000004ff007c0c */ /* 0x000fe4000bf05070 */
[----:B------:R-:W-:Y:S01]  /*afa0*/  LOP3.LUT R22, R22, 0xfffffeff, RZ, 0xc0, !PT ;  /* 0xfffffeff16167812 */ /* 0x000fe200078ec0ff */
[----:B0-----:R-:W-:Y:S01]  /*afb0*/  IMAD.MOV.U32 R0, RZ, RZ, RZ ;  /* 0x000000ffff007224 */ /* 0x001fe200078e00ff */
[----:B------:R-:W-:Y:S02]  /*afc0*/  ISETP.NE.AND.EX P2, PT, RZ, UR5, PT, P0 ;  /* 0x00000005ff007c0c */ /* 0x000fe4000bf45300 */
[----:B------:R-:W-:Y:S02]  /*afd0*/  ISETP.NE.U32.AND P0, PT, RZ, UR6, PT ;  /* 0x00000006ff007c0c */ /* 0x000fe4000bf05070 */
[----:B-1----:R-:W-:Y:S02]  /*afe0*/  IADD3 R2, P1, R26, UR4, RZ ;  /* 0x000000041a027c10 */ /* 0x002fe4000ff3e0ff */
[----:B------:R-:W-:-:S02]  /*aff0*/  ISETP.NE.AND.EX P0, PT, RZ, UR7, PT, P0 ;  /* 0x00000007ff007c0c */ /* 0x000fc4000bf05300 */
[----:B------:R-:W-:Y:S01]  /*b000*/  IADD3.X R3, R27, UR5, RZ, P1, !PT ;  /* 0x000000051b037c10 */ /* 0x000fe20008ffe4ff */
[----:B------:R-:W-:-:S04]  /*b010*/  ULDC.64 UR4, c[0x0][0x418] ;  /* 0x0001060000047ab9 */ /* 0x000fc80000000a00 */
[----:B------:R-:W-:Y:S01]  /*b020*/  @P2 LOP3.LUT R22, R22, 0x100, RZ, 0xfc, !PT ;  /* 0x0000010016162812 */ /* 0x000fe200078efcff */
[----:B--2---:R-:W2:Y:S05]  /*b030*/  @P2 LDG.E R0, desc[UR50][R2.64] ;  /* 0x0000003202002981 */ /* 0x004eaa000c1e1900 */
[----:B------:R-:W-:-:S04]  /*b040*/  @P0 IADD3 R4, P1, R26, UR6, RZ ;  /* 0x000000061a040c10 */ /* 0x000fc8000ff3e0ff */
[----:B------:R-:W-:Y:S01]  /*b050*/  @P0 IADD3.X R5, R27, UR7, RZ, P1, !PT ;  /* 0x000000071b050c10 */ /* 0x000fe20008ffe4ff */
[----:B--2---:R0:W-:Y:S04]  /*b060*/  STL [R1], R0 ;  /* 0x0000000001007387 */ /* 0x0041e80000100800 */
[----:B0-----:R-:W2:Y:S01]  /*b070*/  @P0 LDG.E R0, desc[UR50][R4.64] ;  /* 0x0000003204000981 */ /* 0x001ea2000c1e1900 */
[----:B------:R-:W-:-:S03]  /*b080*/  UISETP.NE.U32.AND UP0, UPT, UR4, URZ, UPT ;  /* 0x0000003f0400728c */ /* 0x000fc6000bf05070 */
[----:B------:R-:W-:Y:S01]  /*b090*/  ULDC UR4, c[0x0][0x424] ;  /* 0x0001090000047ab9 */ /* 0x000fe20000000800 */
[----:B------:R-:W-:-:S03]  /*b0a0*/  UISETP.NE.AND.EX UP0, UPT, UR5, URZ, UPT, UP0 ;  /* 0x0000003f0500728c */ /* 0x000fc6000bf05300 */
[----:B------:R-:W-:Y:S01]  /*b0b0*/  ULDC UR5, c[0x0][0x2f0] ;  /* 0x0000bc0000057ab9 */ /* 0x000fe20000000800 */
[----:B------:R-:W-:-:S04]  /*b0c0*/  USEL UR4, UR4, 0x1, UP0 ;  /* 0x0000000104047887 */ /* 0x000fc80008000000 */
[----:B------:R-:W-:-:S06]  /*b0d0*/  UIMAD UR4, UR4, UR5, URZ ;  /* 0x00000005040472a4 */ /* 0x000fcc000f8e023f */
[----:B------:R-:W-:Y:S01]  /*b0e0*/  IMAD.U32 R36, RZ, RZ, UR4 ;  /* 0x00000004ff247e24 */ /* 0x000fe2000f8e00ff */
[----:B--2---:R0:W-:Y:S01]  /*b0f0*/  @P0 STL [R1+0xc], R0 ;  /* 0x00000c0001000387 */ /* 0x0041e20000100800 */
[----:B----4-:R-:W-:Y:S05]  /*b100*/  @P0 BRA `(.L_x_410) ;  /* 0x0000000000200947 */ /* 0x010fea0003800000 */
[----:B------:R-:W-:Y:S02]  /*b110*/  ULDC UR4, c[0x0][0x288] ;  /* 0x0000a20000047ab9 */ /* 0x000fe40000000800 */
[----:B0-----:R-:W-:-:S05]  /*b120*/  MOV R0, UR4 ;  /* 0x0000000400007c02 */ /* 0x001fca0008000f00 */
[----:B------:R1:W-:Y:S01]  /*b130*/  STL [R1+0xc], R0 ;  /* 0x00000c0001007387 */ /* 0x0003e20000100800 */
[----:B------:R-:W-:Y:S05]  /*b140*/  @!P2 BRA `(.L_x_410) ;  /* 0x000000000010a947 */ /* 0x000fea0003800000 */
[----:B------:R-:W2:Y:S04]  /*b150*/  LDG.E R5, desc[UR50][R2.64] ;  /* 0x0000003202057981 */ /* 0x000ea8000c1e1900 */
[----:B-1----:R-:W2:Y:S02]  /*b160*/  LDG.E R0, desc[UR50][R2.64+0x4] ;  /* 0x0000043202007981 */ /* 0x002ea4000c1e1900 */
[----:B--2---:R-:W-:-:S05]  /*b170*/  IMAD.IADD R0, R0, 0x1, -R5 ;  /* 0x0000000100007824 */ /* 0x004fca00078e0a05 */
[----:B------:R2:W-:Y:S02]  /*b180*/  STL [R1+0xc], R0 ;  /* 0x00000c0001007387 */ /* 0x0005e40000100800 */
.L_x_410:
[----:B------:R-:W-:Y:S01]  /*b190*/  ULDC.64 UR4, c[0x0][0xa20] ;  /* 0x0002880000047ab9 */ /* 0x000fe20000000a00 */
[----:B------:R-:W-:Y:S01]  /*b1a0*/  IMAD.MOV.U32 R28, RZ, RZ, R30 ;  /* 0x000000ffff1c7224 */ /* 0x000fe200078e001e */
[----:B------:R-:W-:-:S04]  /*b1b0*/  ISETP.NE.U32.AND P0, PT, RZ, UR4, PT ;  /* 0x00000004ff007c0c */ /* 0x000fc8000bf05070 */
[----:B------:R-:W-:-:S13]  /*b1c0*/  ISETP.NE.AND.EX P0, PT, RZ, UR5, PT, P0 ;  /* 0x00000005ff007c0c */ /* 0x000fda000bf05300 */
[----:B------:R-:W-:Y:S05]  /*b1d0*/  @!P0 BRA `(.L_x_411) ;  /* 0x0000000000108947 */ /* 0x000fea0003800000 */
[----:B------:R-:W-:-:S04]  /*b1e0*/  IADD3 R2, P0, R26, UR4, RZ ;  /* 0x000000041a027c10 */ /* 0x000fc8000ff1e0ff */
[----:B------:R-:W-:-:S05]  /*b1f0*/  IADD3.X R3, R27, UR5, RZ, P0, !PT ;  /* 0x000000051b037c10 */ /* 0x000fca00087fe4ff */
[----:B------:R3:W5:Y:S01]  /*b200*/  LDG.E R36, desc[UR50][R2.64] ;  /* 0x0000003202247981 */ /* 0x000762000c1e1900 */
[----:B------:R-:W-:Y:S05]  /*b210*/  BRA `(.L_x_412) ;  /* 0x0000000000247947 */ /* 0x000fea0003800000 */
.L_x_411:
[----:B------:R-:W-:Y:S02]  /*b220*/  ULDC.64 UR4, c[0x0][0xa08] ;  /* 0x0002820000047ab9 */ /* 0x000fe40000000a00 */
[----:B------:R-:W-:-:S04]  /*b230*/  ISETP.NE.U32.AND P0, PT, RZ, UR4, PT ;  /* 0x00000004ff007c0c */ /* 0x000fc8000bf05070 */
[----:B------:R-:W-:-:S13]  /*b240*/  ISETP.NE.AND.EX P0, PT, RZ, UR5, PT, P0 ;  /* 0x00000005ff007c0c */ /* 0x000fda000bf05300 */
[----:B------:R-:W-:Y:S05]  /*b250*/  @!P0 BRA `(.L_x_412) ;  /* 0x0000000000148947 */ /* 0x000fea0003800000 */
[----:B------:R-:W3:Y:S02]  /*b260*/  LDC.64 R2, c[0x0][0xa08] ;  /* 0x00028200ff027b82 */ /* 0x000ee40000000a00 */
[----:B---3--:R-:W-:-:S05]  /*b270*/  IMAD.WIDE R2, R28, 0x4, R2 ;  /* 0x000000041c027825 */ /* 0x008fca00078e0202 */
[----:B------:R-:W3:Y:S04]  /*b280*/  LDG.E R36, desc[UR50][R2.64] ;  /* 0x0000003202247981 */ /* 0x000ee8000c1e1900 */
[----:B------:R-:W3:Y:S02]  /*b290*/  LDG.E R5, desc[UR50][R2.64+0x4] ;  /* 0x0000043202057981 */ /* 0x000ee4000c1e1900 */
[----:B---3--:R-:W-:-:S07]  /*b2a0*/  IMAD.IADD R36, R5, 0x1, -R36 ;  /* 0x0000000105247824 */ /* 0x008fce00078e0a24 */
.L_x_412:
[----:B-----5:R-:W-:Y:S01]  /*b2b0*/  IMAD.IADD R36, R36, 0x1, -R31 ;  /* 0x0000000124247824 */ /* 0x020fe200078e0a1f */
[----:B------:R-:W-:Y:S03]  /*b2c0*/  BSSY B7, `(.L_x_413) ;  /* 0x000036c000077945 */ /* 0x000fe60003800000 */
[C---:B012---:R-:W-:Y:S01]  /*b2d0*/  VIADD R0, R36.reuse, 0x3f ;  /* 0x0000003f24007836 */ /* 0x047fe20000000000 */
[----:B------:R-:W-:-:S04]  /*b2e0*/  ISETP.GT.AND P0, PT, R36, RZ, PT ;  /* 0x000000ff2400720c */ /* 0x000fc80003f04270 */
[----:B---3--:R-:W-:-:S04]  /*b2f0*/  SHF.R.S32.HI R3, RZ, 0x1f, R0 ;  /* 0x0000001fff037819 */ /* 0x008fc80000011400 */
[----:B------:R-:W-:-:S04]  /*b300*/  LEA.HI R3, R3, R0, RZ, 0x6 ;  /* 0x0000000003037211 */ /* 0x000fc800078f30ff */
[----:B------:R-:W-:-:S05]  /*b310*/  SHF.R.S32.HI R34, RZ, 0x6, R3 ;  /* 0x00000006ff227819 */ /* 0x000fca0000011403 */
[----:B------:R0:W-:Y:S01]  /*b320*/  STL [R1+0x30], R34 ;  /* 0x0000302201007387 */ /* 0x0001e20000100800 */
[----:B------:R-:W-:Y:S05]  /*b330*/  @P0 BRA `(.L_x_414) ;  /* 0x0000000000440947 */ /* 0x000fea0003800000 */
[----:B------:R-:W1:Y:S02]  /*b340*/  S2R R2, SR_TID.X ;  /* 0x0000000000027919 */ /* 0x000e640000002100 */
[----:B-1----:R-:W-:-:S04]  /*b350*/  LOP3.LUT R2, R2, 0x7f, RZ, 0xc0, !PT ;  /* 0x0000007f02027812 */ /* 0x002fc800078ec0ff */
[----:B------:R-:W-:-:S13]  /*b360*/  ISETP.NE.AND P0, PT, R2, RZ, PT ;  /* 0x000000ff0200720c */ /* 0x000fda0003f05270 */
[----:B------:R-:W-:Y:S05]  /*b370*/  @P0 BRA `(.L_x_415) ;  /* 0x0000003400800947 */ /* 0x000fea0003800000 */
[----:B------:R-:W1:Y:S01]  /*b380*/  S2R R5, SR_LANEID ;  /* 0x0000000000057919 */ /* 0x000e620000000000 */
[----:B------:R-:W-:Y:S01]  /*b390*/  VOTEU.ANY UR4, UPT, PT ;  /* 0x0000000000047886 */ /* 0x000fe200038e0100 */
[----:B------:R-:W2:Y:S01]  /*b3a0*/  LDC.64 R2, c[0x0][0xc60] ;  /* 0x00031800ff027b82 */ /* 0x000ea20000000a00 */
[----:B------:R-:W1:Y:S02]  /*b3b0*/  FLO.U32 R0, UR4 ;  /* 0x0000000400007d00 */ /* 0x000e6400080e0000 */
[----:B-1----:R-:W-:-:S06]  /*b3c0*/  ISETP.EQ.U32.AND P0, PT, R0, R5, PT ;  /* 0x000000050000720c */ /* 0x002fcc0003f02070 */
[----:B------:R-:W2:Y:S07]  /*b3d0*/  POPC R5, UR4 ;  /* 0x0000000400057d09 */ /* 0x000eae0008000000 */
[----:B--2---:R-:W2:Y:S01]  /*b3e0*/  @P0 ATOMG.E.ADD.STRONG.GPU PT, R3, desc[UR50][R2.64], R5 ;  /* 0x00000005020309a8 */ /* 0x004ea200081ee1f2 */
[----:B------:R-:W1:Y:S02]  /*b3f0*/  S2R R4, SR_LTMASK ;  /* 0x0000000000047919 */ /* 0x000e640000003900 */
[----:B-1----:R-:W-:-:S04]  /*b400*/  LOP3.LUT R4, R4, UR4, RZ, 0xc0, !PT ;  /* 0x0000000404047c12 */ /* 0x002fc8000f8ec0ff */
[----:B------:R-:W1:Y:S01]  /*b410*/  POPC R7, R4 ;  /* 0x0000000400077309 */ /* 0x000e620000000000 */
[----:B--2---:R-:W1:Y:S02]  /*b420*/  SHFL.IDX PT, R0, R3, R0, 0x1f ;  /* 0x00001f0003007589 */ /* 0x004e6400000e0000 */
[----:B-1----:R-:W-:Y:S01]  /*b430*/  IADD3 R16, R0, UR37, R7 ;  /* 0x0000002500107c10 */ /* 0x002fe2000fffe007 */
[----:B------:R-:W-:Y:S06]  /*b440*/  BRA `(.L_x_415) ;  /* 0x00000034004c7947 */ /* 0x000fec0003800000 */
.L_x_414:
[----:B------:R-:W-:Y:S01]  /*b450*/  VIADD R0, R23, 0x22400 ;  /* 0x0002240017007836 */ /* 0x000fe20000000000 */
[----:B------:R-:W-:Y:S04]  /*b460*/  BSSY B6, `(.L_x_416) ;  /* 0x0000013000067945 */ /* 0x000fe80003800000 */
[----:B------:R-:W-:-:S13]  /*b470*/  LOP3.LUT P0, RZ, R0, 0x3ff, RZ, 0xc0, !PT ;  /* 0x000003ff00ff7812 */ /* 0x000fda000780c0ff */
[----:B------:R-:W-:Y:S05]  /*b480*/  @!P0 BRA `(.L_x_417) ;  /* 0x0000000000408947 */ /* 0x000fea0003800000 */
[----:B------:R-:W-:Y:S01]  /*b490*/  MOV R2, 0x0 ;  /* 0x0000000000027802 */ /* 0x000fe20000000f00 */
[----:B------:R-:W-:Y:S01]  /*b4a0*/  ULDC.64 UR6, c[0x4][0x90] ;  /* 0x0100240000067ab9 */ /* 0x000fe20000000a00 */
[----:B------:R-:W-:Y:S01]  /*b4b0*/  ULDC.64 UR8, c[0x4][0x98] ;  /* 0x0100260000087ab9 */ /* 0x000fe20000000a00 */
[----:B------:R-:W-:Y:S01]  /*b4c0*/  ULDC.64 UR4, c[0x4][0x8] ;  /* 0x0100020000047ab9 */ /* 0x000fe20000000a00 */
[----:B------:R-:W-:Y:S01]  /*b4d0*/  MOV R4, UR6 ;  /* 0x0000000600047c02 */ /* 0x000fe20008000f00 */
[----:B------:R-:W-:Y:S01]  /*b4e0*/  IMAD.U32 R5, RZ, RZ, UR7 ;  /* 0x00000007ff057e24 */ /* 0x000fe2000f8e00ff */
[----:B------:R-:W1:Y:S01]  /*b4f0*/  LDC.64 R2, c[0x4][R2] ;  /* 0x0100000002027b82 */ /* 0x000e620000000a00 */
        /* <DEDUP_REMOVED lines=9> */
.L_x_417:
[----:B------:R-:W-:Y:S05]  /*b590*/  BSYNC B6 ;  /* 0x0000000000067941 */ /* 0x000fea0003800000 */
.L_x_416:
        /* <DEDUP_REMOVED lines=8> */
[----:B------:R1:W2:Y:S01]  /*b620*/  LDC.64 R2, c[0x4][R29] ;  /* 0x010000001d027b82 */ /* 0x0002a20000000a00 */
        /* <DEDUP_REMOVED lines=8> */
[----:B-1----:R-:W-:-:S07]  /*b6b0*/  IMAD.MOV.U32 R13, RZ, RZ, RZ ;  /* 0x000000ffff0d7224 */ /* 0x002fce00078e00ff */
[----:B------:R-:W-:-:S07]  /*b6c0*/  LEPC R20, `(.L_x_420) ;  /* 0x000000001014794e */ /* 0x000fce0000000000 */
[----:B0-2---:R-:W-:Y:S05]  /*b6d0*/  CALL.ABS.NOINC R2 ;  /* 0x0000000002007343 */ /* 0x005fea0003c00000 */
.L_x_420:
        /* <DEDUP_REMOVED lines=15> */
.L_x_419:
[----:B------:R-:W-:Y:S05]  /*b7d0*/  BSYNC B6 ;  /* 0x0000000000067941 */ /* 0x000fea0003800000 */
.L_x_418:
[----:B------:R-:W1:Y:S01]  /*b7e0*/  S2R R21, SR_TID.X ;  /* 0x0000000000157919 */ /* 0x000e620000002100 */
[----:B------:R-:W-:Y:S01]  /*b7f0*/  ULDC.64 UR4, c[0x0][0x9f8] ;  /* 0x00027e0000047ab9 */ /* 0x000fe20000000a00 */
[----:B------:R-:W2:Y:S01]  /*b800*/  LDC R20, c[0x0][0x430] ;  /* 0x00010c00ff147b82 */ /* 0x000ea20000000800 */
[----:B------:R-:W-:Y:S01]  /*b810*/  ISETP.NE.U32.AND P0, PT, RZ, UR4, PT ;  /* 0x00000004ff007c0c */ /* 0x000fe2000bf05070 */
[----:B------:R-:W3:Y:S03]  /*b820*/  S2R R2, SR_TID.X ;  /* 0x0000000000027919 */ /* 0x000ee60000002100 */
[----:B------:R-:W-:-:S13]  /*b830*/  ISETP.NE.AND.EX P0, PT, RZ, UR5, PT, P0 ;  /* 0x00000005ff007c0c */ /* 0x000fda000bf05300 */
[----:B------:R-:W-:Y:S01]  /*b840*/  @P0 IADD3 R26, P1, R26, UR4, RZ ;  /* 0x000000041a1a0c10 */ /* 0x000fe2000ff3e0ff */
[----:B------:R-:W-:-:S03]  /*b850*/  ULDC UR4, c[0x0][0x320] ;  /* 0x0000c80000047ab9 */ /* 0x000fc60000000800 */
[----:B------:R-:W-:-:S05]  /*b860*/  @P0 IADD3.X R27, R27, UR5, RZ, P1, !PT ;  /* 0x000000051b1b0c10 */ /* 0x000fca0008ffe4ff */
[----:B------:R4:W5:Y:S01]  /*b870*/  @P0 LDG.E R28, desc[UR50][R26.64] ;  /* 0x000000321a1c0981 */ /* 0x000962000c1e1900 */
[----:B------:R-:W-:Y:S01]  /*b880*/  LOP3.LUT R22, R22, 0xffffffbf, RZ, 0xc0, !PT ;  /* 0xffffffbf16167812 */ /* 0x000fe200078ec0ff */
[----:B------:R-:W-:Y:S01]  /*b890*/  UMOV UR5, 0xffffffff ;  /* 0xffffffff00057882 */ /* 0x000fe20000000000 */
[----:B-1----:R-:W-:-:S04]  /*b8a0*/  SHF.L.U32 R29, R21, 0x3, RZ ;  /* 0x00000003151d7819 */ /* 0x002fc800000006ff */
[----:B------:R-:W-:Y:S01]  /*b8b0*/  LOP3.LUT R29, R29, 0x38, RZ, 0xc0, !PT ;  /* 0x000000381d1d7812 */ /* 0x000fe200078ec0ff */
[C---:B---3--:R-:W-:Y:S02]  /*b8c0*/  IMAD.SHL.U32 R21, R2.reuse, 0x8, RZ ;  /* 0x0000000802157824 */ /* 0x048fe400078e00ff */
[----:B------:R-:W-:Y:S01]  /*b8d0*/  IMAD.SHL.U32 R9, R2, 0x10, RZ ;  /* 0x0000001002097824 */ /* 0x000fe200078e00ff */
[C---:B------:R-:W-:Y:S02]  /*b8e0*/  LOP3.LUT R35, R29.reuse, 0x40, RZ, 0xfc, !PT ;  /* 0x000000401d237812 */ /* 0x040fe400078efcff */
[----:B------:R-:W-:Y:S02]  /*b8f0*/  LOP3.LUT R32, R29, 0x180, RZ, 0xfc, !PT ;  /* 0x000001801d207812 */ /* 0x000fe400078efcff */
[----:B------:R-:W1:Y:S01]  /*b900*/  S2R R29, SR_TID.X ;  /* 0x00000000001d7919 */ /* 0x000e620000002100 */
[----:B------:R-:W-:Y:S02]  /*b910*/  ISETP.GE.AND P0, PT, R35, UR4, PT ;  /* 0x0000000423007c0c */ /* 0x000fe4000bf06270 */
[----:B------:R-:W-:-:S02]  /*b920*/  ISETP.GE.AND P1, PT, R32, UR4, PT ;  /* 0x0000000420007c0c */ /* 0x000fc4000bf26270 */
[----:B------:R-:W-:Y:S02]  /*b930*/  LOP3.LUT R21, R21, 0x38, RZ, 0xc0, !PT ;  /* 0x0000003815157812 */ /* 0x000fe400078ec0ff */
[----:B------:R-:W-:Y:S02]  /*b940*/  LOP3.LUT R9, R37, 0x70, R9, 0xf8, !PT ;  /* 0x0000007025097812 */ /* 0x000fe400078ef809 */
[C---:B------:R-:W-:Y:S02]  /*b950*/  ISETP.GE.AND P2, PT, R21.reuse, UR4, PT ;  /* 0x0000000415007c0c */ /* 0x040fe4000bf46270 */
[----:B------:R-:W-:Y:S02]  /*b960*/  LOP3.LUT R21, R21, 0x140, RZ, 0xfc, !PT ;  /* 0x0000014015157812 */ /* 0x000fe400078efcff */
[----:B------:R-:W-:Y:S02]  /*b970*/  SEL R0, RZ, 0x40, P1 ;  /* 0x00000040ff007807 */ /* 0x000fe40000800000 */
[----:B------:R-:W-:-:S04]  /*b980*/  @P0 LOP3.LUT R22, R22, 0x40, RZ, 0xfc, !PT ;  /* 0x0000004016160812 */ /* 0x000fc800078efcff */
[----:B------:R-:W-:-:S04]  /*b990*/  LOP3.LUT R22, R22, 0xffffff7f, RZ, 0xc0, !PT ;  /* 0xffffff7f16167812 */ /* 0x000fc800078ec0ff */
[----:B------:R-:W-:Y:S02]  /*b9a0*/  @P2 LOP3.LUT R22, R22, 0x80, RZ, 0xfc, !PT ;  /* 0x0000008016162812 */ /* 0x000fe400078efcff */
[----:B------:R-:W-:Y:S02]  /*b9b0*/  ISETP.GE.AND P2, PT, R21, UR4, PT ;  /* 0x0000000415007c0c */ /* 0x000fe4000bf46270 */
[----:B------:R-:W-:Y:S01]  /*b9c0*/  LOP3.LUT R22, R22, 0xffffffdf, RZ, 0xc0, !PT ;  /* 0xffffffdf16167812 */ /* 0x000fe200078ec0ff */
[C---:B-1----:R-:W-:Y:S02]  /*b9d0*/  IMAD.SHL.U32 R32, R29.reuse, 0x8, RZ ;  /* 0x000000081d207824 */ /* 0x042fe400078e00ff */
[----:B------:R-:W-:-:S03]  /*b9e0*/  IMAD.SHL.U32 R29, R29, 0x8, RZ ;  /* 0x000000081d1d7824 */ /* 0x000fc600078e00ff */
[----:B------:R-:W-:Y:S02]  /*b9f0*/  LOP3.LUT R32, R32, 0x38, RZ, 0xc0, !PT ;  /* 0x0000003820207812 */ /* 0x000fe400078ec0ff */
[----:B------:R-:W-:Y:S02]  /*ba00*/  LOP3.LUT R29, R29, 0x38, RZ, 0xc0, !PT ;  /* 0x000000381d1d7812 */ /* 0x000fe400078ec0ff */
[C---:B------:R-:W-:Y:S02]  /*ba10*/  LOP3.LUT R35, R32.reuse, 0x80, RZ, 0xfc, !PT ;  /* 0x0000008020237812 */ /* 0x040fe400078efcff */
[----:B------:R-:W-:Y:S02]  /*ba20*/  LOP3.LUT R32, R32, 0x1c0, RZ, 0xfc, !PT ;  /* 0x000001c020207812 */ /* 0x000fe400078efcff */
[----:B------:R-:W-:Y:S02]  /*ba30*/  ISETP.GE.AND P5, PT, R35, UR4, PT ;  /* 0x0000000423007c0c */ /* 0x000fe4000bfa6270 */
[----:B------:R-:W-:-:S02]  /*ba40*/  LOP3.LUT R29, R29, 0xc0, RZ, 0xfc, !PT ;  /* 0x000000c01d1d7812 */ /* 0x000fc400078efcff */
[----:B------:R-:W-:Y:S01]  /*ba50*/  ISETP.GE.AND P0, PT, R32, UR4, PT ;  /* 0x0000000420007c0c */ /* 0x000fe2000bf06270 */
[----:B------:R-:W-:Y:S01]  /*ba60*/  IMAD.SHL.U32 R32, R2, 0x8, RZ ;  /* 0x0000000802207824 */ /* 0x000fe200078e00ff */
[----:B------:R-:W-:Y:S02]  /*ba70*/  ISETP.GE.AND P4, PT, R29, UR4, PT ;  /* 0x000000041d007c0c */ /* 0x000fe4000bf86270 */
[----:B------:R-:W-:Y:S02]  /*ba80*/  LEA R29, R34, 0xffffffc0, 0x6 ;  /* 0xffffffc0221d7811 */ /* 0x000fe400078e30ff */
[----:B------:R-:W-:Y:S02]  /*ba90*/  LOP3.LUT R32, R32, 0x38, RZ, 0xc0, !PT ;  /* 0x0000003820207812 */ /* 0x000fe400078ec0ff */
[----:B------:R-:W-:Y:S01]  /*baa0*/  SEL R7, RZ, 0x80, P0 ;  /* 0x00000080ff077807 */ /* 0x000fe20000000000 */
[----:B------:R-:W-:Y:S01]  /*bab0*/  IMAD.IADD R35, R9, 0x1, R29 ;  /* 0x0000000109237824 */ /* 0x000fe200078e021d */
[----:B------:R-:W-:-:S02]  /*bac0*/  @P5 LOP3.LUT R22, R22, 0x20, RZ, 0xfc, !PT ;  /* 0x0000002016165812 */ /* 0x000fc400078efcff */
[----:B------:R-:W-:Y:S02]  /*bad0*/  LOP3.LUT R32, R32, 0x100, RZ, 0xfc, !PT ;  /* 0x0000010020207812 */ /* 0x000fe400078efcff */
[----:B------:R-:W-:Y:S02]  /*bae0*/  LOP3.LUT R22, R22, 0xffffffef, RZ, 0xc0, !PT ;  /* 0xffffffef16167812 */ /* 0x000fe400078ec0ff */
[----:B------:R-:W-:Y:S02]  /*baf0*/  ISETP.GE.AND P3, PT, R32, UR4, PT ;  /* 0x0000000420007c0c */ /* 0x000fe4000bf66270 */
[----:B------:R-:W-:-:S04]  /*bb00*/  @P4 LOP3.LUT R22, R22, 0x10, RZ, 0xfc, !PT ;  /* 0x0000001016164812 */ /* 0x000fc800078efcff */
[----:B------:R-:W-:-:S04]  /*bb10*/  LOP3.LUT R22, R22, 0xfffffffb, RZ, 0xc0, !PT ;  /* 0xfffffffb16167812 */ /* 0x000fc800078ec0ff */
[----:B------:R-:W-:-:S04]  /*bb20*/  LOP3.LUT R22, R22, 0xfffffff7, RZ, 0xc0, !PT ;  /* 0xfffffff716167812 */ /* 0x000fc800078ec0ff */
[----:B------:R-:W-:-:S04]  /*bb30*/  @P3 LOP3.LUT R22, R22, 0x8, RZ, 0xfc, !PT ;  /* 0x0000000816163812 */ /* 0x000fc800078efcff */
[----:B------:R-:W-:Y:S01]  /*bb40*/  @P2 LOP3.LUT R22, R22, 0x4, RZ, 0xfc, !PT ;  /* 0x0000000416162812 */ /* 0x000fe200078efcff */
[----:B--2-4-:R-:W-:Y:S06]  /*bb50*/  BRA.DIV UR5, `(.L_x_421) ;  /* 0x0000003e05907947 */ /* 0x014fec000b800000 */
.L_x_488:
[----:B------:R-:W-:Y:S01]  /*bb60*/  ISETP.NE.AND P1, PT, R20, 0x1, PT ;  /* 0x000000011400780c */ /* 0x000fe20003f25270 */
[----:B0-----:R-:W-:Y:S01]  /*bb70*/  IMAD.MOV.U32 R34, RZ, RZ, RZ ;  /* 0x000000ffff227224 */ /* 0x001fe200078e00ff */
[C---:B------:R-:W-:Y:S02]  /*bb80*/  ISETP.GE.AND P0, PT, R35.reuse, R36, PT ;  /* 0x000000242300720c */ /* 0x040fe40003f06270 */
[----:B------:R-:W-:Y:S02]  /*bb90*/  IADD3 R35, R35, R31, RZ ;  /* 0x0000001f23237210 */ /* 0x000fe40007ffe0ff */
[----:B------:R-:W-:Y:S02]  /*bba0*/  ISETP.GT.U32.OR P0, PT, R9, 0x3f, P0 ;  /* 0x0000003f0900780c */ /* 0x000fe40000704470 */
[----:B-----5:R-:W-:Y:S01]  /*bbb0*/  SHF.R.S32.HI R32, RZ, 0x1f, R28 ;  /* 0x0000001fff207819 */ /* 0x020fe2000001141c */
[----:B------:R-:W-:Y:S01]  /*bbc0*/  IMAD.MOV.U32 R6, RZ, RZ, R35 ;  /* 0x000000ffff067224 */ /* 0x000fe200078e0023 */
[----:B------:R-:W-:-:S02]  /*bbd0*/  LOP3.LUT P6, RZ, R22, 0x80, RZ, 0xc0, !PT ;  /* 0x0000008016ff7812 */ /* 0x000fc400078cc0ff */
[----:B------:R-:W-:Y:S01]  /*bbe0*/  LOP3.LUT R22, R22, 0xfffff7ff, RZ, 0xc0, !PT ;  /* 0xfffff7ff16167812 */ /* 0x000fe200078ec0ff */
[----:B------:R-:W0:Y:S03]  /*bbf0*/  @P1 LDC R3, c[0x0][0x434] ;  /* 0x00010d00ff031b82 */ /* 0x000e260000000800 */
[----:B------:R-:W-:-:S05]  /*bc00*/  @P1 LOP3.LUT R22, R22, 0x800, RZ, 0xfc, !PT ;  /* 0x0000080016161812 */ /* 0x000fca00078efcff */
[----:B------:R-:W1:Y:S08]  /*bc10*/  @P1 LDC R2, c[0x0][0x438] ;  /* 0x00010e00ff021b82 */ /* 0x000e700000000800 */
[----:B------:R-:W2:Y:S01]  /*bc20*/  @!P0 LDC.64 R4, c[0x0][0x428] ;  /* 0x00010a00ff048b82 */ /* 0x000ea20000000a00 */
[----:B0-----:R-:W-:-:S05]  /*bc30*/  @P1 IMAD.HI.U32 R3, R35, R3, RZ ;  /* 0x0000000323031227 */ /* 0x001fca00078e00ff */
[----:B-1----:R-:W-:-:S04]  /*bc40*/  @P1 SHF.R.U32.HI R6, RZ, R2, R3 ;  /* 0x00000002ff061219 */ /* 0x002fc80000011603 */
[--C-:B------:R-:W-:Y:S01]  /*bc50*/  @!P0 SHF.R.S32.HI R3, RZ, 0x1f, R6.reuse ;  /* 0x0000001fff038819 */ /* 0x100fe20000011406 */
[----:B------:R-:W-:Y:S02]  /*bc60*/  @!P0 IMAD.MOV.U32 R2, RZ, RZ, R6 ;  /* 0x000000ffff028224 */ /* 0x000fe400078e0006 */
[-C--:B--2---:R-:W-:Y:S02]  /*bc70*/  @!P0 IMAD R8, R32, R4.reuse, RZ ;  /* 0x0000000420088224 */ /* 0x084fe400078e02ff */
[----:B------:R-:W-:-:S04]  /*bc80*/  @!P0 IMAD.WIDE.U32 R2, R28, R4, R2 ;  /* 0x000000041c028225 */ /* 0x000fc800078e0002 */
[----:B------:R-:W-:Y:S02]  /*bc90*/  @!P0 IMAD R8, R28, R5, R8 ;  /* 0x000000051c088224 */ /* 0x000fe400078e0208 */
[----:B------:R-:W0:Y:S02]  /*bca0*/  @!P0 LDC.64 R4, c[0x0][0x418] ;  /* 0x00010600ff048b82 */ /* 0x000e240000000a00 */
[----:B------:R-:W-:Y:S01]  /*bcb0*/  @!P0 IMAD.IADD R8, R3, 0x1, R8 ;  /* 0x0000000103088824 */ /* 0x000fe200078e0208 */
[----:B------:R-:W-:Y:S02]  /*bcc0*/  SEL R3, RZ, 0x1, P6 ;  /* 0x00000001ff037807 */ /* 0x000fe40003000000 */
[----:B0-----:R-:W-:-:S04]  /*bcd0*/  @!P0 LEA R4, P1, R2, R4, 0x2 ;  /* 0x0000000402048211 */ /* 0x001fc800078210ff */
[----:B------:R-:W-:Y:S02]  /*bce0*/  @!P0 LEA.HI.X R5, R2, R5, R8, 0x2, P1 ;  /* 0x0000000502058211 */ /* 0x000fe400008f1408 */
[----:B------:R-:W-:-:S03]  /*bcf0*/  LOP3.LUT P1, RZ, R22, 0x40, RZ, 0xc0, !PT ;  /* 0x0000004016ff7812 */ /* 0x000fc6000782c0ff */
[----:B------:R0:W5:Y:S01]  /*bd00*/  @!P0 LDG.E R34, desc[UR50][R4.64] ;  /* 0x0000003204228981 */ /* 0x000162000c1e1900 */
[----:B------:R-:W-:Y:S02]  /*bd10*/  SEL R2, RZ, 0xffffffff, P1 ;  /* 0xffffffffff027807 */ /* 0x000fe40000800000 */
[----:B------:R-:W-:Y:S02]  /*bd20*/  ISETP.GT.U32.AND P1, PT, R9, 0x3f, PT ;  /* 0x0000003f0900780c */ /* 0x000fe40003f24070 */
[----:B------:R-:W-:Y:S01]  /*bd30*/  LOP3.LUT R22, R22, 0xfffffbff, RZ, 0xc0, !PT ;  /* 0xfffffbff16167812 */ /* 0x000fe200078ec0ff */
[----:B------:R-:W-:Y:S01]  /*bd40*/  IMAD.SHL.U32 R2, R2, 0x2, RZ ;  /* 0x0000000202027824 */ /* 0x000fe200078e00ff */
[----:B------:R-:W-:Y:S02]  /*bd50*/  SHF.R.S32.HI R26, RZ, 0x1f, R18 ;  /* 0x0000001fff1a7819 */ /* 0x000fe40000011412 */
[----:B0-----:R-:W-:Y:S02]  /*bd60*/  SEL R4, RZ, 0x8, P4 ;  /* 0x00000008ff047807 */ /* 0x001fe40002000000 */
[----:B------:R-:W-:-:S02]  /*bd70*/  LOP3.LUT R2, R2, 0x2, R3, 0xe2, !PT ;  /* 0x0000000202027812 */ /* 0x000fc400078ee203 */
[----:B------:R-:W-:-:S04]  /*bd80*/  SEL R3, RZ, 0x4, P5 ;  /* 0x00000004ff037807 */ /* 0x000fc80002800000 */
[----:B------:R-:W-:Y:S02]  /*bd90*/  LOP3.LUT R2, R4, R2, R3, 0xfe, !PT ;  /* 0x0000000204027212 */ /* 0x000fe400078efe03 */
[----:B------:R-:W-:Y:S02]  /*bda0*/  SEL R3, RZ, 0x10, P3 ;  /* 0x00000010ff037807 */ /* 0x000fe40001800000 */
[----:B------:R-:W-:-:S04]  /*bdb0*/  SEL R4, RZ, 0x20, P2 ;  /* 0x00000020ff047807 */ /* 0x000fc80001000000 */
[----:B------:R-:W-:-:S04]  /*bdc0*/  LOP3.LUT R2, R4, R2, R3, 0xfe, !PT ;  /* 0x0000000204027212 */ /* 0x000fc800078efe03 */
[----:B------:R-:W-:Y:S01]  /*bdd0*/  LOP3.LUT R10, R2, R0, RZ, 0xfc, !PT ;  /* 0x00000000020a7212 */ /* 0x000fe200078efcff */
[----:B------:R-:W-:Y:S01]  /*bde0*/  IMAD.MOV R0, RZ, RZ, -R6 ;  /* 0x000000ffff007224 */ /* 0x000fe200078e0a06 */
[----:B------:R-:W-:-:S03]  /*bdf0*/  MOV R2, UR36 ;  /* 0x0000002400027c02 */ /* 0x000fc60008000f00 */
[----:B------:R-:W-:Y:S01]  /*be00*/  IMAD R35, R20, R0, R35 ;  /* 0x0000000014237224 */ /* 0x000fe200078e0223 */
[----:B------:R-:W-:Y:S01]  /*be10*/  LOP3.LUT R0, R10, R7, RZ, 0xfc, !PT ;  /* 0x000000070a007212 */ /* 0x000fe200078efcff */
[----:B------:R0:W-:Y:S01]  /*be20*/  STL [R1+0x28], R10 ;  /* 0x0000280a01007387 */ /* 0x0001e20000100800 */
[----:B------:R-:W-:-:S03]  /*be30*/  ISETP.NE.AND P0, PT, R2, 0x3, PT ;  /* 0x000000030200780c */ /* 0x000fc60003f05270 */
[----:B------:R0:W-:Y:S10]  /*be40*/  STL [R1+0x4], R0 ;  /* 0x0000040001007387 */ /* 0x0001f40000100800 */
[----:B------:R-:W-:-:S04]  /*be50*/  @P0 LOP3.LUT R22, R22, 0x400, RZ, 0xfc, !PT ;  /* 0x0000040016160812 */ /* 0x000fc800078efcff */
[----:B------:R-:W-:-:S04]  /*be60*/  LOP3.LUT R22, R22, 0xfffffffe, RZ, 0xc0, !PT ;  /* 0xfffffffe16167812 */ /* 0x000fc800078ec0ff */
[----:B------:R-:W-:Y:S01]  /*be70*/  @P1 LOP3.LUT R22, R22, 0x1, RZ, 0xfc, !PT ;  /* 0x0000000116161812 */ /* 0x000fe200078efcff */
[----:B0-----:R-:W-:Y:S06]  /*be80*/  @!P0 BRA `(.L_x_422) ;  /* 0x0000000000048947 */ /* 0x001fec0003800000 */
[----:B------:R-:W-:Y:S01]  /*be90*/  BPT.TRAP 0x1 ;  /* 0x000000040000795c */ /* 0x000fe20000300000 */
.L_x_422:
[----:B------:R-:W-:Y:S01]  /*bea0*/  IMAD R27, R24, 0x8, R23 ;  /* 0x00000008181b7824 */ /* 0x000fe200078e0217 */
[----:B------:R-:W-:Y:S01]  /*beb0*/  SHF.L.U32 R0, R25, 0x1f, RZ ;  /* 0x0000001f19007819 */ /* 0x000fe200000006ff */
[----:B------:R-:W-:Y:S03]  /*bec0*/  BSSY B0, `(.L_x_423) ;  /* 0x0000003000007945 */ /* 0x000fe60003800000 */
[----:B------:R-:W0:Y:S02]  /*bed0*/  SYNCS.PHASECHK.TRANS64.TRYWAIT P0, [R27+URZ+0x28c40], R0 ;  /* 0x028c40001b0075a7 */ /* 0x000e24000800017f */
[----:B0-----:R-:W-:Y:S05]  /*bee0*/  @!P0 BRA `(.L_x_424) ;  /* 0x0000003800dc8947 */ /* 0x001fea0003800000 */
.L_x_489:
[----:B------:R-:W-:Y:S05]  /*bef0*/  BSYNC B0 ;  /* 0x0000000000007941 */ /* 0x000fea0003800000 */
.L_x_423:
[----:B0-----:R-:W-:Y:S01]  /*bf00*/  SHF.R.S32.HI R0, RZ, 0x1f, R35 ;  /* 0x0000001fff007819 */ /* 0x001fe20000011423 */
[----:B------:R-:W-:Y:S01]  /*bf10*/  ULDC.64 UR4, c[0x0][0x300] ;  /* 0x0000c00000047ab9 */ /* 0x000fe20000000a00 */
[----:B-----5:R-:W-:Y:S01]  /*bf20*/  SHF.R.S32.HI R4, RZ, 0x1f, R34 ;  /* 0x0000001fff047819 */ /* 0x020fe20000011422 */
[----:B------:R-:W-:Y:S01]  /*bf30*/  IMAD.WIDE.U32 R2, R35, UR4, RZ ;  /* 0x0000000423027c25 */ /* 0x000fe2000f8e00ff */
[----:B------:R-:W-:Y:S01]  /*bf40*/  IADD3 R29, -R37, R36, -R29 ;  /* 0x00000024251d7210 */ /* 0x000fe20007ffe91d */
[----:B------:R0:W-:Y:S01]  /*bf50*/  STL [R1+0x1c], R0 ;  /* 0x00001c0001007387 */ /* 0x0001e20000100800 */
[----:B------:R-:W-:-:S03]  /*bf60*/  LOP3.LUT R22, R22, 0xfffffffd, RZ, 0xc0, !PT ;  /* 0xfffffffd16167812 */ /* 0x000fc600078ec0ff */
[----:B------:R1:W-:Y:S01]  /*bf70*/  STL [R1+0x20], R4 ;  /* 0x0000200401007387 */ /* 0x0003e20000100800 */
[----:B0-----:R-:W-:-:S04]  /*bf80*/  IMAD R0, R0, UR4, RZ ;  /* 0x0000000400007c24 */ /* 0x001fc8000f8e02ff */
[----:B------:R-:W-:Y:S01]  /*bf90*/  IMAD R0, R35, UR5, R0 ;  /* 0x0000000523007c24 */ /* 0x000fe2000f8e0200 */
[----:B------:R-:W-:-:S03]  /*bfa0*/  ULDC.64 UR4, c[0x0][0x310] ;  /* 0x0000c40000047ab9 */ /* 0x000fc60000000a00 */
[----:B------:R-:W-:Y:S02]  /*bfb0*/  IMAD.IADD R3, R3, 0x1, R0 ;  /* 0x0000000103037824 */ /* 0x000fe400078e0200 */
[----:B------:R-:W-:Y:S02]  /*bfc0*/  IMAD R0, R4, UR4, RZ ;  /* 0x0000000404007c24 */ /* 0x000fe4000f8e02ff */
[----:B-1----:R-:W0:Y:S01]  /*bfd0*/  S2R R4, SR_TID.X ;  /* 0x0000000000047919 */ /* 0x002e220000002100 */
[----:B------:R-:W-:-:S04]  /*bfe0*/  IMAD.WIDE.U32 R2, R34, UR4, R2 ;  /* 0x0000000422027c25 */ /* 0x000fc8000f8e0002 */
[----:B------:R-:W-:Y:S01]  /*bff0*/  IMAD R0, R34, UR5, R0 ;  /* 0x0000000522007c24 */ /* 0x000fe2000f8e0200 */
[----:B------:R-:W-:-:S03]  /*c000*/  ULDC.64 UR4, c[0x0][0x308] ;  /* 0x0000c20000047ab9 */ /* 0x000fc60000000a00 */
[----:B------:R-:W-:Y:S02]  /*c010*/  IMAD.IADD R3, R3, 0x1, R0 ;  /* 0x0000000103037824 */ /* 0x000fe400078e0200 */
[----:B------:R-:W-:Y:S02]  /*c020*/  IMAD R0, R26, UR4, RZ ;  /* 0x000000041a007c24 */ /* 0x000fe4000f8e02ff */
[----:B------:R-:W-:-:S04]  /*c030*/  IMAD.WIDE.U32 R2, R18, UR4, R2 ;  /* 0x0000000412027c25 */ /* 0x000fc8000f8e0002 */
[----:B------:R-:W-:Y:S01]  /*c040*/  IMAD R0, R18, UR5, R0 ;  /* 0x0000000512007c24 */ /* 0x000fe2000f8e0200 */
[----:B------:R-:W-:-:S03]  /*c050*/  ULDC.64 UR4, c[0x0][0x2e8] ;  /* 0x0000ba0000047ab9 */ /* 0x000fc60000000a00 */
[----:B------:R-:W-:Y:S01]  /*c060*/  IMAD.IADD R5, R3, 0x1, R0 ;  /* 0x0000000103057824 */ /* 0x000fe200078e0200 */
[----:B------:R-:W-:Y:S01]  /*c070*/  LEA R0, P0, R2, UR4, 0x1 ;  /* 0x0000000402007c11 */ /* 0x000fe2000f8008ff */
[----:B------:R-:W-:-:S03]  /*c080*/  ULDC UR4, c[0x0][0x2f4] ;  /* 0x0000bd0000047ab9 */ /* 0x000fc60000000800 */
[----:B------:R-:W-:Y:S01]  /*c090*/  LEA.HI.X R5, R2, UR5, R5, 0x1, P0 ;  /* 0x0000000502057c11 */ /* 0x000fe200080f0c05 */
[----:B------:R-:W-:Y:S01]  /*c0a0*/  UMOV UR5, 0xffffffff ;  /* 0xffffffff00057882 */ /* 0x000fe20000000000 */
[----:B------:R-:W-:Y:S01]  /*c0b0*/  ISETP.GE.AND P0, PT, R29, 0x1, PT ;  /* 0x000000011d00780c */ /* 0x000fe20003f06270 */
[----:B0-----:R-:W-:Y:S02]  /*c0c0*/  IMAD.SHL.U32 R7, R4, 0x8, RZ ;  /* 0x0000000804077824 */ /* 0x001fe400078e00ff */
[----:B------:R-:W-:-:S03]  /*c0d0*/  IMAD R4, R24, 0x1000, R33 ;  /* 0x0000100018047824 */ /* 0x000fc600078e0221 */
[----:B------:R-:W-:-:S04]  /*c0e0*/  LOP3.LUT R7, R7, 0x38, RZ, 0xc0, !PT ;  /* 0x0000003807077812 */ /* 0x000fc800078ec0ff */
[----:B------:R-:W-:-:S13]  /*c0f0*/  ISETP.GE.AND P2, PT, R7, UR4, PT ;  /* 0x0000000407007c0c */ /* 0x000fda000bf46270 */
[----:B------:R-:W-:Y:S01]  /*c100*/  @P2 LOP3.LUT R22, R22, 0x2, RZ, 0xfc, !PT ;  /* 0x0000000216162812 */ /* 0x000fe200078efcff */
[----:B------:R-:W-:Y:S06]  /*c110*/  BRA.DIV UR5, `(.L_x_425) ;  /* 0x0000003a05647947 */ /* 0x000fec000b800000 */
[----:B------:R-:W0:Y:S01]  /*c120*/  SHFL.IDX PT, R3, R0, RZ, 0x181f ;  /* 0x00181fff00037589 */ /* 0x000e2200000e0000 */
[----:B------:R-:W-:-:S03]  /*c130*/  @P0 IMAD R6, R4, 0x2, R23 ;  /* 0x0000000204060824 */ /* 0x000fc600078e0217 */
[----:B------:R-:W1:Y:S01]  /*c140*/  SHFL.IDX PT, R2, R5, RZ, 0x181f ;  /* 0x00181fff05027589 */ /* 0x000e6200000e0000 */
[----:B0-----:R-:W-:-:S04]  /*c150*/  @P0 LEA R3, P1, R7, R3, 0x1 ;  /* 0x0000000307030211 */ /* 0x001fc800078208ff */
[----:B-1----:R-:W-:-:S04]  /*c160*/  @P0 IADD3.X R2, RZ, R2, RZ, P1, !PT ;  /* 0x00000002ff020210 */ /* 0x002fc80000ffe4ff */
[----:B------:R-:W-:-:S04]  /*c170*/  @P0 LOP3.LUT R3, R3, R2, RZ, 0x3c, !PT ;  /* 0x0000000203030212 */ /* 0x000fc800078e3cff */
[----:B------:R-:W-:-:S04]  /*c180*/  @P0 LOP3.LUT R2, R3, R2, RZ, 0x3c, !PT ;  /* 0x0000000203020212 */ /* 0x000fc800078e3cff */
[----:B------:R-:W-:-:S05]  /*c190*/  @P0 LOP3.LUT R3, R3, R2, RZ, 0x3c, !PT ;  /* 0x0000000203030212 */ /* 0x000fca00078e3cff */
[----:B------:R-:W-:Y:S01]  /*c1a0*/  @!PT LDS RZ, [RZ] ;  /* 0x00000000fffff984 */ /* 0x000fe20000000800 */
[----:B------:R0:W-:Y:S01]  /*c1b0*/  @P0 LDGSTS.E.BYPASS.LTC128B.128 [R6+0x22400], desc[UR50][R2.64], !P2 ;  /* 0x2240000002060fae */ /* 0x0001e2000d101d72 */
[----:B------:R-:W-:-:S03]  /*c1c0*/  ISETP.GE.AND P0, PT, R29, 0x11, PT ;  /* 0x000000111d00780c */ /* 0x000fc60003f06270 */
[----:B0-----:R-:W0:Y:S10]  /*c1d0*/  SHFL.IDX PT, R3, R0, 0x1, 0x181f ;  /* 0x00381f0000037f89 */ /* 0x001e3400000e0000 */
[----:B------:R-:W-:Y:S01]  /*c1e0*/  @P0 IMAD R6, R4, 0x2, R23 ;  /* 0x0000000204060824 */ /* 0x000fe200078e0217 */
[----:B------:R-:W1:Y:S01]  /*c1f0*/  SHFL.IDX PT, R2, R5, 0x1, 0x181f ;  /* 0x00381f0005027f89 */ /* 0x000e6200000e0000 */
[----:B0-----:R-:W-:-:S05]  /*c200*/  @P0 LEA R3, P1, R7, R3, 0x1 ;  /* 0x0000000307030211 */ /* 0x001fca00078208ff */
[----:B-1----:R-:W-:-:S05]  /*c210*/  @P0 IMAD.X R2, RZ, RZ, R2, P1 ;  /* 0x000000ffff020224 */ /* 0x002fca00008e0602 */
[----:B------:R-:W-:-:S04]  /*c220*/  @P0 LOP3.LUT R3, R3, R2, RZ, 0x3c, !PT ;  /* 0x0000000203030212 */ /* 0x000fc800078e3cff */
[----:B------:R-:W-:-:S04]  /*c230*/  @P0 LOP3.LUT R2, R3, R2, RZ, 0x3c, !PT ;  /* 0x0000000203020212 */ /* 0x000fc800078e3cff */
[----:B------:R-:W-:-:S05]  /*c240*/  @P0 LOP3.LUT R3, R3, R2, RZ, 0x3c, !PT ;  /* 0x0000000203030212 */ /* 0x000fca00078e3cff */
[----:B------:R0:W-:Y:S01]  /*c250*/  @P0 LDGSTS.E.BYPASS.LTC128B.128 [R6+0x22c00], desc[UR50][R2.64], !P2 ;  /* 0x22c0000002060fae */ /* 0x0001e2000d101d72 */
[----:B------:R-:W-:-:S03]  /*c260*/  ISETP.GE.AND P0, PT, R29, 0x21, PT ;  /* 0x000000211d00780c */ /* 0x000fc60003f06270 */
[----:B0-----:R-:W0:Y:S10]  /*c270*/  SHFL.IDX PT, R3, R0, 0x2, 0x181f ;  /* 0x00581f0000037f89 */ /* 0x001e3400000e0000 */
[----:B------:R-:W-:Y:S01]  /*c280*/  @P0 IMAD R6, R4, 0x2, R23 ;  /* 0x0000000204060824 */ /* 0x000fe200078e0217 */
        /* <DEDUP_REMOVED lines=9> */
.L_x_499:
[----:B------:R-:W-:-:S13]  /*c320*/  ISETP.GE.AND P0, PT, R29, 0x31, PT ;  /* 0x000000311d00780c */ /* 0x000fda0003f06270 */
[----:B01----:R-:W-:Y:S02]  /*c330*/  @P0 LEA R2, P1, R7, R0, 0x1 ;  /* 0x0000000007020211 */ /* 0x003fe400078208ff */
[----:B------:R-:W-:-:S03]  /*c340*/  @P0 LEA R4, R4, R23, 0x1 ;  /* 0x0000001704040211 */ /* 0x000fc600078e08ff */
[----:B------:R-:W-:-:S05]  /*c350*/  @P0 IMAD.X R3, RZ, RZ, R5, P1 ;  /* 0x000000ffff030224 */ /* 0x000fca00008e0605 */
[----:B------:R-:W-:Y:S01]  /*c360*/  @!PT LDS RZ, [RZ] ;  /* 0x00000000fffff984 */ /* 0x000fe20000000800 */
[----:B------:R-:W-:Y:S01]  /*c370*/  @!PT LDS RZ, [RZ] ;  /* 0x00000000fffff984 */ /* 0x000fe20000000800 */
[----:B------:R-:W-:Y:S01]  /*c380*/  @!PT LDS RZ, [RZ] ;  /* 0x00000000fffff984 */ /* 0x000fe20000000800 */
[----:B------:R0:W-:Y:S01]  /*c390*/  @P0 LDGSTS.E.BYPASS.LTC128B.128 [R4+0x23c00], desc[UR50][R2.64], !P2 ;  /* 0x23c0000002040fae */ /* 0x0001e2000d101d72 */
[----:B------:R-:W-:Y:S01]  /*c3a0*/  PLOP3.LUT P0, PT, PT, PT, PT, 0x80, 0x0 ;  /* 0x000000000000781c */ /* 0x000fe20003f0f070 */
[----:B------:R-:W-:-:S12]  /*c3b0*/  NOP ;  /* 0x0000000000007918 */ /* 0x000fd80000000000 */
.L_x_426:
        /* <DEDUP_REMOVED lines=11> */
.L_x_427:
[----:B------:R1:W5:Y:S01]  /*c470*/  LDL.LU R0, [R1+0x8] ;  /* 0x0000080001007983 */ /* 0x0003620000300800 */
[----:B------:R-:W-:Y:S01]  /*c480*/  LOP3.LUT P0, RZ, R22, 0x100, RZ, 0xc0, !PT ;  /* 0x0000010016ff7812 */ /* 0x000fe2000780c0ff */
[----:B------:R1:W-:Y:S02]  /*c490*/  SYNCS.ARRIVE.TRANS64.A1T0 RZ, [R27+URZ+0x28c30], RZ ;  /* 0x028c30ff1bff79a7 */ /* 0x0003e4000810003f */
[----:B0-----:R1:W5:Y:S04]  /*c4a0*/  LDL.LU R4, [R1] ;  /* 0x0000000001047983 */ /* 0x0013680000300800 */
[----:B------:R1:W5:Y:S01]  /*c4b0*/  LDL R3, [R1+0x4] ;  /* 0x0000040001037983 */ /* 0x0003620000100800 */
[----:B------:R-:W-:-:S07]  /*c4c0*/  SEL R2, R30, RZ, !P0 ;  /* 0x000000ff1e027207 */ /* 0x000fce0004000000 */
[----:B------:R-:W-:Y:S05]  /*c4d0*/  WARPSYNC.ALL ;  /* 0x0000000000007948 */ /* 0x000fea0003800000 */
[----:B------:R0:W-:Y:S01]  /*c4e0*/  STL [R1+0x18], R2 ;  /* 0x0000180201007387 */ /* 0x0001e20000100800 */
[----:B------:R-:W-:Y:S01]  /*c4f0*/  ULDC.64 UR4, c[0x0][0x298] ;  /* 0x0000a60000047ab9 */ /* 0x000fe20000000a00 */
[----:B------:R-:W-:Y:S01]  /*c500*/  BSSY B6, `(.L_x_428) ;  /* 0x0000020000067945 */ /* 0x000fe20003800000 */
[----:B0-----:R-:W-:Y:S01]  /*c510*/  VIADD R2, R23, 0x20400 ;  /* 0x0002040017027836 */ /* 0x001fe20000000000 */
[----:B------:R-:W-:Y:S01]  /*c520*/  BAR.SYNC.DEFER_BLOCKING 0x8, 0x100 ;  /* 0x0204000000007b1d */ /* 0x000fe20000010000 */
[----:B-----5:R-:W-:-:S03]  /*c530*/  SEL R0, R0, RZ, !P0 ;  /* 0x000000ff00007207 */ /* 0x020fc60004000000 */
[----:B------:R-:W-:Y:S02]  /*c540*/  LOP3.LUT P0, RZ, R2, 0x3ff, RZ, 0xc0, !PT ;  /* 0x000003ff02ff7812 */ /* 0x000fe4000780c0ff */
[----:B------:R0:W-:Y:S01]  /*c550*/  STL [R1+0x8], R0 ;  /* 0x0000080001007387 */ /* 0x0001e20000100800 */
[----:B------:R-:W-:-:S04]  /*c560*/  PRMT R30, R3, 0x8880, RZ ;  /* 0x00008880031e7816 */ /* 0x000fc800000000ff */
[----:B------:R-:W-:Y:S02]  /*c570*/  PRMT R30, R30, 0x7710, RZ ;  /* 0x000077101e1e7816 */ /* 0x000fe400000000ff */
[----:B0-----:R-:W-:-:S05]  /*c580*/  SHF.R.S32.HI R0, RZ, 0x1f, R4 ;  /* 0x0000001fff007819 */ /* 0x001fca0000011404 */
[----:B------:R-:W-:-:S04]  /*c590*/  IMAD R0, R0, UR4, RZ ;  /* 0x0000000400007c24 */ /* 0x000fc8000f8e02ff */
[C---:B------:R-:W-:Y:S02]  /*c5a0*/  IMAD R0, R4.reuse, UR5, R0 ;  /* 0x0000000504007c24 */ /* 0x040fe4000f8e0200 */
[----:B------:R-:W-:-:S04]  /*c5b0*/  IMAD.WIDE.U32 R4, R4, UR4, RZ ;  /* 0x0000000404047c25 */ /* 0x000fc8000f8e00ff */
[----:B------:R-:W-:Y:S01]  /*c5c0*/  IMAD.IADD R0, R5, 0x1, R0 ;  /* 0x0000000105007824 */ /* 0x000fe200078e0200 */
[----:B------:R0:W-:Y:S04]  /*c5d0*/  STL.64 [R1+0x10], R4 ;  /* 0x0000100401007387 */ /* 0x0001e80000100a00 */
[----:B------:R0:W-:Y:S01]  /*c5e0*/  STL [R1], R0 ;  /* 0x0000000001007387 */ /* 0x0001e20000100800 */
[----:B------:R-:W-:Y:S05]  /*c5f0*/  @!P0 BRA `(.L_x_429) ;  /* 0x0000000000408947 */ /* 0x000fea0003800000 */
[----:B------:R-:W-:Y:S01]  /*c600*/  MOV R2, 0x0 ;  /* 0x0000000000027802 */ /* 0x000fe20000000f00 */
[----:B------:R-:W-:Y:S01]  /*c610*/  ULDC.64 UR4, c[0x4][0x90] ;  /* 0x0100240000047ab9 */ /* 0x000fe20000000a00 */
[----:B------:R-:W-:Y:S01]  /*c620*/  ULDC.64 UR6, c[0x4][0x98] ;  /* 0x0100260000067ab9 */ /* 0x000fe20000000a00 */
[----:B------:R-:W-:Y:S01]  /*c630*/  ULDC.64 UR8, c[0x4][0x20] ;  /* 0x0100080000087ab9 */ /* 0x000fe20000000a00 */
[----:B0-----:R-:W-:Y:S01]  /*c640*/  IMAD.U32 R4, RZ, RZ, UR4 ;  /* 0x00000004ff047e24 */ /* 0x001fe2000f8e00ff */
        /* <DEDUP_REMOVED lines=11> */
.L_x_429:
[----:B------:R-:W-:Y:S05]  /*c700*/  BSYNC B6 ;  /* 0x0000000000067941 */ /* 0x000fea0003800000 */
.L_x_428:
[----:B0-----:R-:W2:Y:S01]  /*c710*/  LDL.LU R0, [R1] ;  /* 0x0000000001007983 */ /* 0x001ea20000300800 */
[----:B------:R-:W-:Y:S01]  /*c720*/  ULDC.64 UR4, c[0x0][0x2d8] ;  /* 0x0000b60000047ab9 */ /* 0x000fe20000000a00 */
[----:B------:R-:W0:Y:S02]  /*c730*/  LDC R7, c[0x0][0x448] ;  /* 0x00011200ff077b82 */ /* 0x000e240000000800 */
[----:B------:R-:W2:Y:S04]  /*c740*/  LDL.LU.64 R2, [R1+0x10] ;  /* 0x0000100001027983 */ /* 0x000ea80000300a00 */
[----:B------:R-:W3:Y:S04]  /*c750*/  LDL.LU R21, [R1+0x8] ;  /* 0x0000080001157983 */ /* 0x000ee80000300800 */
[----:B------:R-:W4:Y:S04]  /*c760*/  LDL.LU R20, [R1+0x18] ;  /* 0x0000180001147983 */ /* 0x000f280000300800 */
[----:B------:R0:W5:Y:S04]  /*c770*/  LDL R10, [R1+0xc] ;  /* 0x00000c00010a7983 */ /* 0x0001680000100800 */
[----:B------:R0:W5:Y:S02]  /*c780*/  LDL R8, [R1+0x2c] ;  /* 0x00002c0001087983 */ /* 0x0001640000100800 */
[----:B0-----:R-:W-:-:S13]  /*c790*/  ISETP.NE.AND P0, PT, R7, 0x1, PT ;  /* 0x000000010700780c */ /* 0x001fda0003f05270 */
[----:B------:R-:W0:Y:S01]  /*c7a0*/  @P0 LDC R6, c[0x0][0x44c] ;  /* 0x00011300ff060b82 */ /* 0x000e220000000800 */
[----:B------:R-:W1:Y:S02]  /*c7b0*/  S2R R9, SR_TID.X ;  /* 0x0000000000097919 */ /* 0x000e640000002100 */
[----:B-1----:R-:W-:-:S05]  /*c7c0*/  IMAD.SHL.U32 R9, R9, 0x8, RZ ;  /* 0x0000000809097824 */ /* 0x002fca00078e00ff */
[----:B------:R-:W-:Y:S02]  /*c7d0*/  LOP3.LUT R9, R9, 0x38, RZ, 0xc0, !PT ;  /* 0x0000003809097812 */ /* 0x000fe400078ec0ff */
[----:B--2---:R-:W-:Y:S01]  /*c7e0*/  MOV R3, R0 ;  /* 0x0000000000037202 */ /* 0x004fe20000000f00 */
[----:B------:R-:W-:Y:S02]  /*c7f0*/  IMAD R0, R26, UR4, RZ ;  /* 0x000000041a007c24 */ /* 0x000fe4000f8e02ff */
[----:B------:R-:W-:-:S04]  /*c800*/  IMAD.WIDE.U32 R2, R18, UR4, R2 ;  /* 0x0000000412027c25 */ /* 0x000fc8000f8e0002 */
[----:B------:R-:W-:Y:S01]  /*c810*/  IMAD R0, R18, UR5, R0 ;  /* 0x0000000512007c24 */ /* 0x000fe2000f8e0200 */
[----:B------:R-:W-:-:S03]  /*c820*/  ULDC.64 UR4, c[0x0][0x2e0] ;  /* 0x0000b80000047ab9 */ /* 0x000fc60000000a00 */
[----:B------:R-:W-:Y:S02]  /*c830*/  IMAD.IADD R3, R3, 0x1, R0 ;  /* 0x0000000103037824 */ /* 0x000fe400078e0200 */
[----:B---3--:R-:W-:Y:S02]  /*c840*/  IMAD R0, R21, UR4, RZ ;  /* 0x0000000415007c24 */ /* 0x008fe4000f8e02ff */
[----:B----4-:R-:W-:-:S04]  /*c850*/  IMAD.WIDE.U32 R2, R20, UR4, R2 ;  /* 0x0000000414027c25 */ /* 0x010fc8000f8e0002 */
[----:B------:R-:W-:Y:S01]  /*c860*/  IMAD R0, R20, UR5, R0 ;  /* 0x0000000514007c24 */ /* 0x000fe2000f8e0200 */
[----:B------:R-:W-:Y:S01]  /*c870*/  ULDC.64 UR4, c[0x0][0x2d0] ;  /* 0x0000b40000047ab9 */ /* 0x000fe20000000a00 */
[----:B------:R-:W1:Y:S02]  /*c880*/  S2R R20, SR_TID.X ;  /* 0x0000000000147919 */ /* 0x000e640000002100 */
[----:B------:R-:W-:Y:S02]  /*c890*/  IMAD.IADD R3, R3, 0x1, R0 ;  /* 0x0000000103037824 */ /* 0x000fe400078e0200 */
[----:B------:R-:W2:Y:S01]  /*c8a0*/  @P0 LDC R0, c[0x0][0x450] ;  /* 0x00011400ff000b82 */ /* 0x000ea20000000800 */
[----:B-1----:R-:W-:-:S05]  /*c8b0*/  IMAD.SHL.U32 R20, R20, 0x10, RZ ;  /* 0x0000001014147824 */ /* 0x002fca00078e00ff */
[----:B------:R-:W-:-:S05]  /*c8c0*/  LOP3.LUT R20, R37, 0x70, R20, 0xf8, !PT ;  /* 0x0000007025147812 */ /* 0x000fca00078ef814 */
[----:B------:R-:W-:-:S04]  /*c8d0*/  IMAD R5, R17, 0x40, R20 ;  /* 0x0000004011057824 */ /* 0x000fc800078e0214 */
[----:B0-----:R-:W-:-:S04]  /*c8e0*/  @P0 IMAD.HI.U32 R6, R5, R6, RZ ;  /* 0x0000000605060227 */ /* 0x001fc800078e00ff */
[----:B------:R-:W-:Y:S01]  /*c8f0*/  IMAD.MOV.U32 R4, RZ, RZ, R5 ;  /* 0x000000ffff047224 */ /* 0x000fe200078e0005 */
[----:B--2---:R-:W-:-:S04]  /*c900*/  @P0 SHF.R.U32.HI R4, RZ, R0, R6 ;  /* 0x00000000ff040219 */ /* 0x004fc80000011606 */
[----:B------:R-:W-:-:S05]  /*c910*/  IADD3 R0, -R4, RZ, RZ ;  /* 0x000000ff04007210 */ /* 0x000fca0007ffe1ff */
[----:B------:R-:W-:Y:S01]  /*c920*/  IMAD R0, R7, R0, R5 ;  /* 0x0000000007007224 */ /* 0x000fe200078e0205 */
[----:B------:R-:W-:Y:S01]  /*c930*/  SHF.R.S32.HI R5, RZ, 0x1f, R4 ;  /* 0x0000001fff057819 */ /* 0x000fe20000011404 */
[----:B------:R-:W-:-:S04]  /*c940*/  IMAD.WIDE.U32 R2, R4, UR4, R2 ;  /* 0x0000000404027c25 */ /* 0x000fc8000f8e0002 */
[----:B------:R-:W-:-:S04]  /*c950*/  IMAD R5, R5, UR4, RZ ;  /* 0x0000000405057c24 */ /* 0x000fc8000f8e02ff */
[----:B------:R-:W-:Y:S01]  /*c960*/  IMAD R5, R4, UR5, R5 ;  /* 0x0000000504057c24 */ /* 0x000fe2000f8e0205 */
[----:B------:R-:W-:Y:S01]  /*c970*/  SHF.R.S32.HI R4, RZ, 0x1f, R0 ;  /* 0x0000001fff047819 */ /* 0x000fe20000011400 */
[----:B------:R-:W-:Y:S02]  /*c980*/  ULDC.64 UR4, c[0x0][0x2c8] ;  /* 0x0000b20000047ab9 */ /* 0x000fe40000000a00 */
[----:B------:R-:W-:Y:S02]  /*c990*/  IMAD.IADD R3, R3, 0x1, R5 ;  /* 0x0000000103037824 */ /* 0x000fe400078e0205 */
[----:B------:R-:W-:Y:S02]  /*c9a0*/  IMAD R4, R4, UR4, RZ ;  /* 0x0000000404047c24 */ /* 0x000fe4000f8e02ff */
[----:B------:R-:W-:-:S04]  /*c9b0*/  IMAD.WIDE.U32 R2, R0, UR4, R2 ;  /* 0x0000000400027c25 */ /* 0x000fc8000f8e0002 */
[----:B------:R-:W-:Y:S01]  /*c9c0*/  IMAD R4, R0, UR5, R4 ;  /* 0x0000000500047c24 */ /* 0x000fe2000f8e0204 */
[----:B------:R-:W-:Y:S02]  /*c9d0*/  ULDC.64 UR4, c[0x0][0x280] ;  /* 0x0000a00000047ab9 */ /* 0x000fe40000000a00 */
[----:B------:R-:W-:Y:S01]  /*c9e0*/  LEA R0, P0, R2, UR4, 0x1 ;  /* 0x0000000402007c11 */ /* 0x000fe2000f8008ff */
[----:B------:R-:W-:Y:S01]  /*c9f0*/  IMAD.IADD R4, R3, 0x1, R4 ;  /* 0x0000000103047824 */ /* 0x000fe200078e0204 */
[----:B------:R-:W-:-:S04]  /*ca00*/  ULDC UR4, c[0x0][0x2b8] ;  /* 0x0000ae0000047ab9 */ /* 0x000fc80000000800 */
[----:B------:R-:W-:Y:S01]  /*ca10*/  LEA.HI.X R4, R2, UR5, R4, 0x1, P0 ;  /* 0x0000000502047c11 */ /* 0x000fe200080f0c04 */
[----:B------:R-:W-:Y:S01]  /*ca20*/  UMOV UR5, 0xffffffff ;  /* 0xffffffff00057882 */ /* 0x000fe20000000000 */
[----:B------:R-:W-:Y:S02]  /*ca30*/  ISETP.GE.AND P1, PT, R9, UR4, PT ;  /* 0x0000000409007c0c */ /* 0x000fe4000bf26270 */
[----:B------:R-:W-:Y:S11]  /*ca40*/  BRA.DIV UR5, `(.L_x_430) ;  /* 0x0000003605687947 */ /* 0x000ff6000b800000 */
[----:B------:R-:W0:Y:S01]  /*ca50*/  SHFL.IDX PT, R3, R0, RZ, 0x181f ;  /* 0x00181fff00037589 */ /* 0x000e2200000e0000 */
[----:B-----5:R-:W-:Y:S02]  /*ca60*/  IMAD R5, R10, R7, RZ ;  /* 0x000000070a057224 */ /* 0x020fe400078e02ff */
[----:B------:R-:W-:Y:S01]  /*ca70*/  IMAD R17, R17, 0x40, R37 ;  /* 0x0000004011117824 */ /* 0x000fe200078e0225 */
[----:B------:R-:W1:Y:S04]  /*ca80*/  SHFL.IDX PT, R2, R4, RZ, 0x181f ;  /* 0x00181fff04027589 */ /* 0x000e6800000e0000 */
[----:B------:R-:W-:-:S13]  /*ca90*/  ISETP.GE.AND P0, PT, R17, R5, PT ;  /* 0x000000051100720c */ /* 0x000fda0003f06270 */
[----:B0-----:R-:W-:-:S05]  /*caa0*/  @!P0 LEA R3, P2, R9, R3, 0x1 ;  /* 0x0000000309038211 */ /* 0x001fca00078408ff */
[----:B-1----:R-:W-:-:S05]  /*cab0*/  @!P0 IMAD.X R2, RZ, RZ, R2, P2 ;  /* 0x000000ffff028224 */ /* 0x002fca00010e0602 */
[----:B------:R-:W-:-:S04]  /*cac0*/  @!P0 LOP3.LUT R3, R3, R2, RZ, 0x3c, !PT ;  /* 0x0000000203038212 */ /* 0x000fc800078e3cff */
[----:B------:R-:W-:-:S04]  /*cad0*/  @!P0 LOP3.LUT R2, R3, R2, RZ, 0x3c, !PT ;  /* 0x0000000203028212 */ /* 0x000fc800078e3cff */
[----:B------:R-:W-:-:S05]  /*cae0*/  @!P0 LOP3.LUT R3, R3, R2, RZ, 0x3c, !PT ;  /* 0x0000000203038212 */ /* 0x000fca00078e3cff */
[----:B------:R-:W-:Y:S01]  /*caf0*/  @!PT LDS RZ, [RZ] ;  /* 0x00000000fffff984 */ /* 0x000fe20000000800 */
[----:B------:R0:W-:Y:S02]  /*cb00*/  @!P0 LDGSTS.E.BYPASS.LTC128B.128 [R8+0x20400], desc[UR50][R2.64], !P1 ;  /* 0x2040000002088fae */ /* 0x0001e4000c901d72 */
[----:B0-----:R-:W-:Y:S02]  /*cb10*/  IADD3 R2, R17, 0x10, RZ ;  /* 0x0000001011027810 */ /* 0x001fe40007ffe0ff */
[----:B------:R-:W0:Y:S02]  /*cb20*/  SHFL.IDX PT, R3, R0, 0x1, 0x181f ;  /* 0x00381f0000037f89 */ /* 0x000e2400000e0000 */
[----:B------:R-:W-:Y:S02]  /*cb30*/  ISETP.GE.AND P0, PT, R2, R5, PT ;  /* 0x000000050200720c */ /* 0x000fe40003f06270 */
[----:B------:R-:W1:Y:S11]  /*cb40*/  SHFL.IDX PT, R2, R4, 0x1, 0x181f ;  /* 0x00381f0004027f89 */ /* 0x000e7600000e0000 */
[----:B0-----:R-:W-:-:S05]  /*cb50*/  @!P0 LEA R3, P2, R9, R3, 0x1 ;  /* 0x0000000309038211 */ /* 0x001fca00078408ff */
[----:B-1----:R-:W-:-:S05]  /*cb60*/  @!P0 IMAD.X R2, RZ, RZ, R2, P2 ;  /* 0x000000ffff028224 */ /* 0x002fca00010e0602 */
[----:B------:R-:W-:-:S04]  /*cb70*/  @!P0 LOP3.LUT R3, R3, R2, RZ, 0x3c, !PT ;  /* 0x0000000203038212 */ /* 0x000fc800078e3cff */
[----:B------:R-:W-:-:S04]  /*cb80*/  @!P0 LOP3.LUT R2, R3, R2, RZ, 0x3c, !PT ;  /* 0x0000000203028212 */ /* 0x000fc800078e3cff */
[----:B------:R-:W-:-:S05]  /*cb90*/  @!P0 LOP3.LUT R3, R3, R2, RZ, 0x3c, !PT ;  /* 0x0000000203038212 */ /* 0x000fca00078e3cff */
[----:B------:R0:W-:Y:S02]  /*cba0*/  @!P0 LDGSTS.E.BYPASS.LTC128B.128 [R8+0x20c00], desc[UR50][R2.64], !P1 ;  /* 0x20c0000002088fae */ /* 0x0001e4000c901d72 */
[----:B0-----:R-:W-:Y:S02]  /*cbb0*/  VIADD R2, R17, 0x20 ;  /* 0x0000002011027836 */ /* 0x001fe40000000000 */
[----:B------:R-:W0:Y:S03]  /*cbc0*/  SHFL.IDX PT, R3, R0, 0x2, 0x181f ;  /* 0x00581f0000037f89 */ /* 0x000e2600000e0000 */
[----:B------:R-:W-:Y:S01]  /*cbd0*/  ISETP.GE.AND P0, PT, R2, R5, PT ;  /* 0x000000050200720c */ /* 0x000fe20003f06270 */
[----:B------:R-:W-:Y:S04]  /*cbe0*/  SHFL.IDX PT, R0, R0, 0x3, 0x181f ;  /* 0x00781f0000007f89 */ /* 0x000fe800000e0000 */
[----:B------:R-:W1:Y:S04]  /*cbf0*/  SHFL.IDX PT, R2, R4, 0x2, 0x181f ;  /* 0x00581f0004027f89 */ /* 0x000e6800000e0000 */
[----:B------:R-:W2:Y:S04]  /*cc00*/  SHFL.IDX PT, R4, R4, 0x3, 0x181f ;  /* 0x00781f0004047f89 */ /* 0x000ea800000e0000 */
[----:B0-----:R-:W-:-:S05]  /*cc10*/  @!P0 LEA R3, P2, R9, R3, 0x1 ;  /* 0x0000000309038211 */ /* 0x001fca00078408ff */
[----:B-1----:R-:W-:-:S05]  /*cc20*/  @!P0 IMAD.X R2, RZ, RZ, R2, P2 ;  /* 0x000000ffff028224 */ /* 0x002fca00010e0602 */
[----:B------:R-:W-:-:S04]  /*cc30*/  @!P0 LOP3.LUT R3, R3, R2, RZ, 0x3c, !PT ;  /* 0x0000000203038212 */ /* 0x000fc800078e3cff */
[----:B------:R-:W-:-:S04]  /*cc40*/  @!P0 LOP3.LUT R2, R3, R2, RZ, 0x3c, !PT ;  /* 0x0000000203028212 */ /* 0x000fc800078e3cff */
[----:B------:R-:W-:-:S05]  /*cc50*/  @!P0 LOP3.LUT R3, R3, R2, RZ, 0x3c, !PT ;  /* 0x0000000203038212 */ /* 0x000fca00078e3cff */
[----:B--2---:R0:W-:Y:S02]  /*cc60*/  @!P0 LDGSTS.E.BYPASS.LTC128B.128 [R8+0x21400], desc[UR50][R2.64], !P1 ;  /* 0x2140000002088fae */ /* 0x0041e4000c901d72 */
.L_x_508:
[----:B------:R-:W-:-:S05]  /*cc70*/  VIADD R17, R17, 0x30 ;  /* 0x0000003011117836 */ /* 0x000fca0000000000 */
[----:B------:R-:W-:-:S13]  /*cc80*/  ISETP.GE.AND P0, PT, R17, R5, PT ;  /* 0x000000051100720c */ /* 0x000fda0003f06270 */
[----:B01----:R-:W-:-:S05]  /*cc90*/  @!P0 LEA R2, P2, R9, R0, 0x1 ;  /* 0x0000000009028211 */ /* 0x003fca00078408ff */
[----:B------:R-:W-:-:S05]  /*cca0*/  @!P0 IMAD.X R3, RZ, RZ, R4, P2 ;  /* 0x000000ffff038224 */ /* 0x000fca00010e0604 */
[----:B------:R-:W-:Y:S01]  /*ccb0*/  @!PT LDS RZ, [RZ] ;  /* 0x00000000fffff984 */ /* 0x000fe20000000800 */
[----:B------:R-:W-:Y:S01]  /*ccc0*/  @!PT LDS RZ, [RZ] ;  /* 0x00000000fffff984 */ /* 0x000fe20000000800 */
[----:B------:R-:W-:Y:S01]  /*ccd0*/  @!PT LDS RZ, [RZ] ;  /* 0x00000000fffff984 */ /* 0x000fe20000000800 */
[----:B------:R0:W-:Y:S01]  /*cce0*/  @!P0 LDGSTS.E.BYPASS.LTC128B.128 [R8+0x21c00], desc[UR50][R2.64], !P1 ;  /* 0x21c0000002088fae */ /* 0x0001e2000c901d72 */
[----:B------:R-:W-:Y:S01]  /*ccf0*/  PLOP3.LUT P0, PT, PT, PT, PT, 0x80, 0x0 ;  /* 0x000000000000781c */ /* 0x000fe20003f0f070 */
[----:B------:R-:W-:-:S12]  /*cd00*/  NOP ;  /* 0x0000000000007918 */ /* 0x000fd80000000000 */
.L_x_431:
[----:B------:R-:W-:Y:S02]  /*cd10*/  PLOP3.LUT P1, PT, P1, P0, PT, 0xa2, 0x0 ;  /* 0x000000000000781c */ /* 0x000fe40000f21472 */
[----:B------:R-:W-:-:S08]  /*cd20*/  @P0 R2UR P1, UR4, R23 ;  /* 0x00000000170402ca */ /* 0x000fd00000020000 */
[----:B------:R-:W-:-:S05]  /*cd30*/  @P0 PLOP3.LUT P0, PT, P1, PT, PT, 0x80, 0x0 ;  /* 0x000000000000081c */ /* 0x000fca0000f0f070 */
[----:B------:R-:W-:Y:S01]  /*cd40*/  @!P1 SYNCS.ARRIVE.TRANS64.RED.A0T1 RZ, [UR4+0x28c00], RZ ;  /* 0x028c00ffffff99a7 */ /* 0x000fe20008200404 */
[----:B------:R-:W-:Y:S07]  /*cd50*/  @!P1 ARRIVES.LDGSTSBAR.64.TRANSCNT [UR4+0x28c00] ;  /* 0x028c0000ff0099b0 */ /* 0x000fee0008000a84 */
[----:B------:R-:W-:Y:S05]  /*cd60*/  @P0 BRA.U.ANY `(.L_x_431) ;  /* 0xfffffffd00e80947 */ /* 0x000fea000393ffff */
[----:B0-----:R-:W2:Y:S02]  /*cd70*/  LDL.LU R2, [R1+0x24] ;  /* 0x0000240001027983 */ /* 0x001ea40000300800 */
[----:B--2---:R-:W-:-:S04]  /*cd80*/  IADD3 R2, R2, 0x1, RZ ;  /* 0x0000000102027810 */ /* 0x004fc80007ffe0ff */
[----:B------:R-:W-:Y:S01]  /*cd90*/  LEA.HI R0, R2, R2, RZ, 0x1 ;  /* 0x0000000202007211 */ /* 0x000fe200078f08ff */
[----:B------:R0:W-:Y:S03]  /*cda0*/  STL [R1+0x24], R2 ;  /* 0x0000240201007387 */ /* 0x0001e60000100800 */
[----:B------:R-:W-:-:S05]  /*cdb0*/  LOP3.LUT R0, R0, 0xfffffffe, RZ, 0xc0, !PT ;  /* 0xfffffffe00007812 */ /* 0x000fca00078ec0ff */
[----:B------:R-:W-:-:S05]  /*cdc0*/  IMAD.IADD R0, R2, 0x1, -R0 ;  /* 0x0000000102007824 */ /* 0x000fca00078e0a00 */
[----:B------:R-:W-:Y:S01]  /*cdd0*/  SHF.L.U32 R0, R0, 0x1f, RZ ;  /* 0x0000001f00007819 */ /* 0x000fe200000006ff */
[----:B------:R-:W-:Y:S01]  /*cde0*/  NOP ;  /* 0x0000000000007918 */ /* 0x000fe20000000000 */
[----:B------:R0:W-:Y:S01]  /*cdf0*/  SYNCS.ARRIVE.TRANS64.A1T0 RZ, [R23+URZ+0x28c00], RZ ;  /* 0x028c00ff17ff79a7 */ /* 0x0001e2000810003f */
[----:B------:R-:W-:Y:S01]  /*ce00*/  BSSY B0, `(.L_x_432) ;  /* 0x0000003000007945 */ /* 0x000fe20003800000 */
[----:B------:R-:W1:Y:S03]  /*ce10*/  SYNCS.PHASECHK.TRANS64.TRYWAIT P0, [R23+URZ+0x28c20], R0 ;  /* 0x028c2000170075a7 */ /* 0x000e66000800017f */
[----:B01----:R-:W-:Y:S05]  /*ce20*/  @!P0 BRA `(.L_x_433) ;  /* 0x0000003400b48947 */ /* 0x003fea0003800000 */
.L_x_509:
[----:B------:R-:W-:Y:S05]  /*ce30*/  BSYNC B0 ;  /* 0x0000000000007941 */ /* 0x000fea0003800000 */
.L_x_432:
[----:B------:R-:W-:-:S05]  /*ce40*/  IMAD.U32 R2, RZ, RZ, UR36 ;  /* 0x00000024ff027e24 */ /* 0x000fca000f8e00ff */
[----:B------:R-:W-:-:S13]  /*ce50*/  ISETP.NE.AND P0, PT, R2, 0x3, PT ;  /* 0x000000030200780c */ /* 0x000fda0003f05270 */
[----:B------:R-:W-:Y:S05]  /*ce60*/  @!P0 BRA `(.L_x_434) ;  /* 0x0000000000048947 */ /* 0x000fea0003800000 */
[----:B------:R-:W-:Y:S01]  /*ce70*/  BPT.TRAP 0x1 ;  /* 0x000000040000795c */ /* 0x000fe20000300000 */
.L_x_434:
[----:B0-----:R-:W-:Y:S01]  /*ce80*/  SHF.L.U32 R0, R25, 0x1f, RZ ;  /* 0x0000001f19007819 */ /* 0x001fe200000006ff */
[----:B------:R-:W-:Y:S03]  /*ce90*/  BSSY B0, `(.L_x_435) ;  /* 0x0000003000007945 */ /* 0x000fe60003800000 */
[----:B------:R-:W0:Y:S02]  /*cea0*/  SYNCS.PHASECHK.TRANS64.TRYWAIT P0, [R27+URZ+0x28c60], R0 ;  /* 0x028c60001b0075a7 */ /* 0x000e24000800017f */
[----:B0-----:R-:W-:Y:S05]  /*ceb0*/  @!P0 BRA `(.L_x_436) ;  /* 0x0000003400a48947 */ /* 0x001fea0003800000 */
.L_x_510:
[----:B------:R-:W-:Y:S05]  /*cec0*/  BSYNC B0 ;  /* 0x0000000000007941 */ /* 0x000fea0003800000 */
.L_x_435:
[----:B------:R-:W0:Y:S01]  /*ced0*/  LDL.LU R2, [R1+0x1c] ;  /* 0x00001c0001027983 */ /* 0x000e220000300800 */
[----:B------:R-:W-:-:S03]  /*cee0*/  ULDC.64 UR4, c[0x0][0x328] ;  /* 0x0000ca0000047ab9 */ /* 0x000fc60000000a00 */
[----:B------:R-:W2:Y:S01]  /*cef0*/  LDL.LU R4, [R1+0x20] ;  /* 0x0000200001047983 */ /* 0x000ea20000300800 */
[----:B------:R-:W-:Y:S01]  /*cf00*/  LEA R5, R24, R33, 0xf ;  /* 0x0000002118057211 */ /* 0x000fe200078e78ff */
[----:B0-----:R-:W-:Y:S02]  /*cf10*/  IMAD R0, R2, UR4, RZ ;  /* 0x0000000402007c24 */ /* 0x001fe4000f8e02ff */
[----:B------:R-:W-:-:S04]  /*cf20*/  IMAD.WIDE.U32 R2, R35, UR4, RZ ;  /* 0x0000000423027c25 */ /* 0x000fc8000f8e00ff */
[----:B------:R-:W-:Y:S01]  /*cf30*/  IMAD R0, R35, UR5, R0 ;  /* 0x0000000523007c24 */ /* 0x000fe2000f8e0200 */
[----:B------:R-:W-:-:S03]  /*cf40*/  ULDC.64 UR4, c[0x0][0x338] ;  /* 0x0000ce0000047ab9 */ /* 0x000fc60000000a00 */
[----:B------:R-:W-:Y:S02]  /*cf50*/  IMAD.IADD R3, R3, 0x1, R0 ;  /* 0x0000000103037824 */ /* 0x000fe400078e0200 */
[----:B--2---:R-:W-:Y:S02]  /*cf60*/  IMAD R0, R4, UR4, RZ ;  /* 0x0000000404007c24 */ /* 0x004fe4000f8e02ff */
        /* <DEDUP_REMOVED lines=13> */
[----:B------:R-:W2:Y:S01]  /*d040*/  LDL R3, [R1+0x4] ;  /* 0x0000040001037983 */ /* 0x000ea20000100800 */
[----:B------:R-:W-:Y:S01]  /*d050*/  IMAD R5, R5, 0x2, R23 ;  /* 0x0000000205057824 */ /* 0x000fe200078e0217 */
[C---:B------:R-:W-:Y:S01]  /*d060*/  LOP3.LUT P5, RZ, R30.reuse, 0x2, RZ, 0xc0, !PT ;  /* 0x000000021eff7812 */ /* 0x040fe200078ac0ff */
[----:B------:R-:W0:Y:S01]  /*d070*/  S2R R7, SR_TID.X ;  /* 0x0000000000077919 */ /* 0x000e220000002100 */
[C---:B------:R-:W-:Y:S02]  /*d080*/  LOP3.LUT P4, RZ, R30.reuse, 0x4, RZ, 0xc0, !PT ;  /* 0x000000041eff7812 */ /* 0x040fe4000788c0ff */
[----:B------:R-:W-:Y:S01]  /*d090*/  LOP3.LUT P3, RZ, R30, 0x8, RZ, 0xc0, !PT ;  /* 0x000000081eff7812 */ /* 0x000fe2000786c0ff */
[----:B------:R-:W1:Y:S01]  /*d0a0*/  SHFL.IDX PT, R2, R4, RZ, 0x181f ;  /* 0x00181fff04027589 */ /* 0x000e6200000e0000 */
[----:B------:R-:W-:Y:S02]  /*d0b0*/  LOP3.LUT R22, R22, 0xfffffeff, RZ, 0xc0, !PT ;  /* 0xfffffeff16167812 */ /* 0x000fe400078ec0ff */
[----:B------:R-:W-:Y:S01]  /*d0c0*/  LOP3.LUT P2, RZ, R30, 0x10, RZ, 0xc0, !PT ;  /* 0x000000101eff7812 */ /* 0x000fe2000784c0ff */
[----:B0-----:R-:W-:-:S05]  /*d0d0*/  IMAD.SHL.U32 R7, R7, 0x8, RZ ;  /* 0x0000000807077824 */ /* 0x001fca00078e00ff */
[----:B------:R-:W-:-:S05]  /*d0e0*/  LOP3.LUT R7, R7, 0x38, RZ, 0xc0, !PT ;  /* 0x0000003807077812 */ /* 0x000fca00078ec0ff */
[----:B------:R-:W-:Y:S01]  /*d0f0*/  IMAD.SHL.U32 R0, R7, 0x2, RZ ;  /* 0x0000000207007824 */ /* 0x000fe200078e00ff */
[----:B------:R-:W-:-:S04]  /*d100*/  LOP3.LUT R7, R30, 0x1, RZ, 0xc0, !PT ;  /* 0x000000011e077812 */ /* 0x000fc800078ec0ff */
[----:B-1----:R-:W-:Y:S02]  /*d110*/  IADD3 R2, P0, R2, R0, RZ ;  /* 0x0000000002027210 */ /* 0x002fe40007f1e0ff */
[----:B------:R-:W-:-:S13]  /*d120*/  ISETP.NE.U32.AND P1, PT, R7, 0x1, PT ;  /* 0x000000010700780c */ /* 0x000fda0003f25070 */
[----:B------:R-:W-:-:S04]  /*d130*/  @P1 LOP3.LUT R22, R22, 0x100, RZ, 0xfc, !PT ;  /* 0x0000010016161812 */ /* 0x000fc800078efcff */
[----:B------:R-:W-:Y:S01]  /*d140*/  LOP3.LUT R22, R22, 0xfffffdff, RZ, 0xc0, !PT ;  /* 0xfffffdff16167812 */ /* 0x000fe200078ec0ff */
[----:B--2---:R-:W-:Y:S02]  /*d150*/  IMAD.MOV.U32 R8, RZ, RZ, R3 ;  /* 0x000000ffff087224 */ /* 0x004fe400078e0003 */
[----:B------:R-:W0:Y:S03]  /*d160*/  SHFL.IDX PT, R3, R6, RZ, 0x181f ;  /* 0x00181fff06037589 */ /* 0x000e2600000e0000 */
[----:B------:R-:W-:Y:S01]  /*d170*/  PRMT R7, R8, 0x8880, RZ ;  /* 0x0000888008077816 */ /* 0x000fe200000000ff */
[----:B0-----:R-:W-:Y:S01]  /*d180*/  IMAD.X R3, RZ, RZ, R3, P0 ;  /* 0x000000ffff037224 */ /* 0x001fe200000e0603 */
[----:B------:R-:W-:Y:S02]  /*d190*/  ISETP.LT.OR P0, PT, R29, 0x1, P1 ;  /* 0x000000011d00780c */ /* 0x000fe40000f01670 */
[----:B------:R-:W-:-:S04]  /*d1a0*/  LOP3.LUT P1, RZ, R30, 0x20, RZ, 0xc0, !PT ;  /* 0x000000201eff7812 */ /* 0x000fc8000782c0ff */
[----:B------:R-:W-:-:S07]  /*d1b0*/  ISETP.LT.OR P6, PT, R29, 0x1, !P1 ;  /* 0x000000011d00780c */ /* 0x000fce0004fc1670 */
[----:B------:R-:W-:Y:S01]  /*d1c0*/  @!PT LDS RZ, [RZ] ;  /* 0x00000000fffff984 */ /* 0x000fe20000000800 */
[----:B------:R-:W-:Y:S01]  /*d1d0*/  LDGSTS.E.BYPASS.LTC128B.128 [R5+0x400], desc[UR50][R2.64], !P0 ;  /* 0x0040000002057fae */ /* 0x000fe2000c101d72 */
[----:B------:R-:W-:-:S13]  /*d1e0*/  ISETP.LT.OR P0, PT, R29, 0x1, !P5 ;  /* 0x000000011d00780c */ /* 0x000fda0006f01670 */
[----:B------:R-:W-:Y:S01]  /*d1f0*/  LDGSTS.E.BYPASS.LTC128B.128 [R5+0x2400], desc[UR50][R2.64+0x80], !P0 ;  /* 0x0240008002057fae */ /* 0x000fe2000c101d72 */
[----:B------:R-:W-:-:S13]  /*d200*/  ISETP.LT.OR P0, PT, R29, 0x1, !P4 ;  /* 0x000000011d00780c */ /* 0x000fda0006701670 */
[----:B------:R-:W-:Y:S01]  /*d210*/  LDGSTS.E.BYPASS.LTC128B.128 [R5+0x4400], desc[UR50][R2.64+0x100], !P0 ;  /* 0x0440010002057fae */ /* 0x000fe2000c101d72 */
[----:B------:R-:W-:-:S13]  /*d220*/  ISETP.LT.OR P0, PT, R29, 0x1, !P3 ;  /* 0x000000011d00780c */ /* 0x000fda0005f01670 */
[----:B------:R-:W-:Y:S01]  /*d230*/  LDGSTS.E.BYPASS.LTC128B.128 [R5+0x6400], desc[UR50][R2.64+0x180], !P0 ;  /* 0x0640018002057fae */ /* 0x000fe2000c101d72 */
[----:B------:R-:W-:-:S13]  /*d240*/  ISETP.LT.OR P0, PT, R29, 0x1, !P2 ;  /* 0x000000011d00780c */ /* 0x000fda0005701670 */
[----:B------:R-:W-:Y:S01]  /*d250*/  LDGSTS.E.BYPASS.LTC128B.128 [R5+0x8400], desc[UR50][R2.64+0x200], !P0 ;  /* 0x0840020002057fae */ /* 0x000fe2000c101d72 */
[----:B------:R-:W-:-:S03]  /*d260*/  LOP3.LUT P0, RZ, R30, 0x40, RZ, 0xc0, !PT ;  /* 0x000000401eff7812 */ /* 0x000fc6000780c0ff */
[----:B------:R-:W-:Y:S01]  /*d270*/  LDGSTS.E.BYPASS.LTC128B.128 [R5+0xa400], desc[UR50][R2.64+0x280], !P6 ;  /* 0x0a40028002057fae */ /* 0x000fe2000f101d72 */
[----:B------:R-:W-:-:S13]  /*d280*/  ISETP.LT.OR P6, PT, R29, 0x1, !P0 ;  /* 0x000000011d00780c */ /* 0x000fda00047c1670 */
[----:B------:R-:W-:Y:S01]  /*d290*/  LDGSTS.E.BYPASS.LTC128B.128 [R5+0xc400], desc[UR50][R2.64+0x300], !P6 ;  /* 0x0c40030002057fae */ /* 0x000fe2000f101d72 */
[----:B------:R-:W-:-:S03]  /*d2a0*/  ISETP.GT.AND P6, PT, R7, -0x1, PT ;  /* 0xffffffff0700780c */ /* 0x000fc60003fc4270 */
[----:B------:R-:W-:Y:S10]  /*d2b0*/  SHFL.IDX PT, R7, R6, 0x2, 0x181f ;  /* 0x00581f0006077f89 */ /* 0x000ff400000e0000 */
[----:B------:R-:W-:-:S02]  /*d2c0*/  @P6 LOP3.LUT R22, R22, 0x200, RZ, 0xfc, !PT ;  /* 0x0000020016166812 */ /* 0x000fc400078efcff */
[----:B------:R-:W-:-:S13]  /*d2d0*/  ISETP.LT.OR P6, PT, R29, 0x1, P6 ;  /* 0x000000011d00780c */ /* 0x000fda00037c1670 */
[----:B------:R0:W-:Y:S04]  /*d2e0*/  LDGSTS.E.BYPASS.LTC128B.128 [R5+0xe400], desc[UR50][R2.64+0x380], !P6 ;  /* 0x0e40038002057fae */ /* 0x0001e8000f101d72 */
[----:B0-----:R-:W0:Y:S04]  /*d2f0*/  SHFL.IDX PT, R2, R4, 0x1, 0x181f ;  /* 0x00381f0004027f89 */ /* 0x001e2800000e0000 */
[----:B------:R-:W1:Y:S04]  /*d300*/  SHFL.IDX PT, R3, R6, 0x1, 0x181f ;  /* 0x00381f0006037f89 */ /* 0x000e6800000e0000 */
[----:B------:R-:W-:Y:S01]  /*d310*/  SHFL.IDX PT, R6, R6, 0x3, 0x181f ;  /* 0x00781f0006067f89 */ /* 0x000fe200000e0000 */
[----:B0-----:R-:W-:-:S04]  /*d320*/  IADD3 R2, P6, R2, R0, RZ ;  /* 0x0000000002027210 */ /* 0x001fc80007fde0ff */
[----:B-1----:R-:W-:Y:S02]  /*d330*/  IADD3.X R3, RZ, R3, RZ, P6, !PT ;  /* 0x00000003ff037210 */ /* 0x002fe400037fe4ff */
[----:B------:R-:W-:-:S04]  /*d340*/  LOP3.LUT P6, RZ, R22, 0x100, RZ, 0xc0, !PT ;  /* 0x0000010016ff7812 */ /* 0x000fc800078cc0ff */
[----:B------:R-:W-:-:S13]  /*d350*/  ISETP.LT.OR P6, PT, R29, 0x11, P6 ;  /* 0x000000111d00780c */ /* 0x000fda00037c1670 */
        /* <DEDUP_REMOVED lines=13> */
[----:B------:R-:W-:-:S04]  /*d430*/  LOP3.LUT P6, RZ, R22, 0x200, RZ, 0xc0, !PT ;  /* 0x0000020016ff7812 */ /* 0x000fc800078cc0ff */
[----:B------:R-:W-:-:S13]  /*d440*/  ISETP.LT.OR P6, PT, R29, 0x11, P6 ;  /* 0x000000111d00780c */ /* 0x000fda00037c1670 */
[----:B------:R0:W-:Y:S04]  /*d450*/  LDGSTS.E.BYPASS.LTC128B.128 [R5+0xec00], desc[UR50][R2.64+0x380], !P6 ;  /* 0x0ec0038002057fae */ /* 0x0001e8000f101d72 */
[----:B0-----:R-:W0:Y:S02]  /*d460*/  SHFL.IDX PT, R2, R4, 0x2, 0x181f ;  /* 0x00581f0004027f89 */ /* 0x001e2400000e0000 */
[----:B0-----:R-:W-:-:S05]  /*d470*/  IADD3 R2, P6, R2, R0, RZ ;  /* 0x0000000002027210 */ /* 0x001fca0007fde0ff */
[----:B------:R-:W-:Y:S01]  /*d480*/  IMAD.X R3, RZ, RZ, R7, P6 ;  /* 0x000000ffff037224 */ /* 0x000fe200030e0607 */
        /* <DEDUP_REMOVED lines=18> */
[----:B0-----:R0:W1:Y:S02]  /*d5b0*/  SHFL.IDX PT, R2, R4, 0x3, 0x181f ;  /* 0x00781f0004027f89 */ /* 0x00106400000e0000 */
.L_x_520:
[C---:B------:R-:W-:Y:S02]  /*d5c0*/  LOP3.LUT P6, RZ, R22.reuse, 0x100, RZ, 0xc0, !PT ;  /* 0x0000010016ff7812 */ /* 0x040fe400078cc0ff */
[----:B------:R-:W-:Y:S02]  /*d5d0*/  LOP3.LUT R22, R22, 0xffffefff, RZ, 0xc0, !PT ;  /* 0xffffefff16167812 */ /* 0x000fe400078ec0ff */
[C---:B------:R-:W-:Y:S02]  /*d5e0*/  ISETP.LT.OR P6, PT, R29.reuse, 0x31, P6 ;  /* 0x000000311d00780c */ /* 0x040fe400037c1670 */
[----:B------:R-:W-:-:S11]  /*d5f0*/  ISETP.LT.OR P5, PT, R29, 0x31, !P5 ;  /* 0x000000311d00780c */ /* 0x000fd60006fa1670 */
[----:B------:R-:W-:Y:S02]  /*d600*/  @P6 LOP3.LUT R22, R22, 0x1000, RZ, 0xfc, !PT ;  /* 0x0000100016166812 */ /* 0x000fe400078efcff */
[C---:B------:R-:W-:Y:S02]  /*d610*/  ISETP.LT.OR P6, PT, R29.reuse, 0x31, !P4 ;  /* 0x000000311d00780c */ /* 0x040fe400067c1670 */
[----:B------:R-:W-:Y:S02]  /*d620*/  LOP3.LUT R22, R22, 0xffffbfff, RZ, 0xc0, !PT ;  /* 0xffffbfff16167812 */ /* 0x000fe400078ec0ff */
[C---:B------:R-:W-:Y:S02]  /*d630*/  ISETP.LT.OR P4, PT, R29.reuse, 0x31, !P2 ;  /* 0x000000311d00780c */ /* 0x040fe40005781670 */
[----:B------:R-:W-:Y:S02]  /*d640*/  LOP3.LUT R22, R22, 0xfffffeff, RZ, 0xc0, !PT ;  /* 0xfffffeff16167812 */ /* 0x000fe400078ec0ff */
[----:B------:R-:W-:-:S02]  /*d650*/  ISETP.LT.OR P2, PT, R29, 0x31, !P0 ;  /* 0x000000311d00780c */ /* 0x000fc40004741670 */
[----:B------:R-:W-:Y:S02]  /*d660*/  @P5 LOP3.LUT R22, R22, 0x100, RZ, 0xfc, !PT ;  /* 0x0000010016165812 */ /* 0x000fe400078efcff */
[----:B-1----:R-:W-:Y:S02]  /*d670*/  IADD3 R2, P0, R2, R0, RZ ;  /* 0x0000000002027210 */ /* 0x002fe40007f1e0ff */
[----:B------:R-:W-:Y:S02]  /*d680*/  @P6 LOP3.LUT R22, R22, 0x4000, RZ, 0xfc, !PT ;  /* 0x0000400016166812 */ /* 0x000fe400078efcff */
[----:B------:R-:W-:Y:S01]  /*d690*/  ISETP.LT.OR P5, PT, R29, 0x31, !P3 ;  /* 0x000000311d00780c */ /* 0x000fe20005fa1670 */
[----:B------:R-:W-:Y:S01]  /*d6a0*/  IMAD.X R3, RZ, RZ, R6, P0 ;  /* 0x000000ffff037224 */ /* 0x000fe200000e0606 */
[C---:B------:R-:W-:Y:S02]  /*d6b0*/  LOP3.LUT P6, RZ, R22.reuse, 0x1000, RZ, 0xc0, !PT ;  /* 0x0000100016ff7812 */ /* 0x040fe400078cc0ff */
[----:B------:R-:W-:-:S02]  /*d6c0*/  LOP3.LUT P0, RZ, R22, 0x100, RZ, 0xc0, !PT ;  /* 0x0000010016ff7812 */ /* 0x000fc4000780c0ff */
[----:B------:R-:W-:Y:S02]  /*d6d0*/  ISETP.LT.OR P3, PT, R29, 0x31, !P1 ;  /* 0x000000311d00780c */ /* 0x000fe40004f61670 */
[----:B------:R-:W-:-:S04]  /*d6e0*/  LOP3.LUT P1, RZ, R22, 0x200, RZ, 0xc0, !PT ;  /* 0x0000020016ff7812 */ /* 0x000fc8000782c0ff */
[----:B------:R-:W-:-:S03]  /*d6f0*/  ISETP.LT.OR P1, PT, R29, 0x31, P1 ;  /* 0x000000311d00780c */ /* 0x000fc60000f21670 */
[----:B------:R-:W-:Y:S01]  /*d700*/  @!PT LDS RZ, [RZ] ;  /* 0x00000000fffff984 */ /* 0x000fe20000000800 */
[----:B------:R-:W-:Y:S01]  /*d710*/  @!PT LDS RZ, [RZ] ;  /* 0x00000000fffff984 */ /* 0x000fe20000000800 */
[----:B------:R-:W-:Y:S01]  /*d720*/  @!PT LDS RZ, [RZ] ;  /* 0x00000000fffff984 */ /* 0x000fe20000000800 */
[----:B------:R1:W-:Y:S01]  /*d730*/  LDGSTS.E.BYPASS.LTC128B.128 [R5+0x1c00], desc[UR50][R2.64], !P6 ;  /* 0x01c0000002057fae */ /* 0x0003e2000f101d72 */
[----:B------:R-:W-:-:S03]  /*d740*/  LOP3.LUT P6, RZ, R22, 0x4000, RZ, 0xc0, !PT ;  /* 0x0000400016ff7812 */ /* 0x000fc600078cc0ff */
        /* <DEDUP_REMOVED lines=9> */
.L_x_438:
        /* <DEDUP_REMOVED lines=11> */
.L_x_439:
[----:B------:R-:W-:Y:S01]  /*d890*/  ISETP.GE.AND P0, PT, R36, 0x41, PT ;  /* 0x000000412400780c */ /* 0x000fe20003f06270 */
[----:B------:R1:W-:Y:S01]  /*d8a0*/  SYNCS.ARRIVE.TRANS64.A1T0 RZ, [R27+URZ+0x28c50], RZ ;  /* 0x028c50ff1bff79a7 */ /* 0x0003e2000810003f */
[----:B------:R-:W-:Y:S11]  /*d8b0*/  BSSY B0, `(.L_x_440) ;  /* 0x00000f5000007945 */ /* 0x000ff60003800000 */
[----:B-1----:R-:W-:Y:S05]  /*d8c0*/  @!P0 BRA `(.L_x_441) ;  /* 0x0000000c00cc8947 */ /* 0x002fea0003800000 */
[----:B0-----:R-:W2:Y:S04]  /*d8d0*/  LDL.LU R4, [R1+0x28] ;  /* 0x0000280001047983 */ /* 0x001ea80000300800 */
[----:B------:R-:W3:Y:S04]  /*d8e0*/  LDL.LU R3, [R1+0x4] ;  /* 0x0000040001037983 */ /* 0x000ee80000300800 */
[----:B------:R-:W4:Y:S01]  /*d8f0*/  LDL.LU R2, [R1+0x30] ;  /* 0x0000300001027983 */ /* 0x000f220000300800 */
[----:B--2---:R-:W-:Y:S02]  /*d900*/  LOP3.LUT R30, R4, 0x40, RZ, 0xc0, !PT ;  /* 0x00000040041e7812 */ /* 0x004fe400078ec0ff */
[----:B---3--:R-:W-:-:S02]  /*d910*/  LOP3.LUT R29, R3, 0x80, RZ, 0xc0, !PT ;  /* 0x00000080031d7812 */ /* 0x008fc400078ec0ff */
[----:B------:R-:W-:Y:S01]  /*d920*/  SHF.R.U32.HI R30, RZ, 0x2, R30 ;  /* 0x00000002ff1e7819 */ /* 0x000fe2000001161e */
[----:B----4-:R-:W-:Y:S01]  /*d930*/  VIADD R7, R2, 0xfffffffe ;  /* 0xfffffffe02077836 */ /* 0x010fe20000000000 */
[----:B------:R-:W-:-:S07]  /*d940*/  SHF.R.U32.HI R29, RZ, 0x3, R29 ;  /* 0x00000003ff1d7819 */ /* 0x000fce000001161d */
.L_x_454:
[----:B------:R-:W0:Y:S01]  /*d950*/  S2R R2, SR_TID.X ;  /* 0x0000000000027919 */ /* 0x000e220000002100 */
[----:B-1----:R-:W1:Y:S01]  /*d960*/  LDC R3, c[0x0][0x430] ;  /* 0x00010c00ff037b82 */ /* 0x002e620000000800 */
[----:B--23--:R-:W-:Y:S01]  /*d970*/  LEA R6, R7, R31, 0x6 ;  /* 0x0000001f07067211 */ /* 0x00cfe200078e30ff */
[----:B------:R-:W-:Y:S01]  /*d980*/  IMAD.U32 R11, RZ, RZ, UR36 ;  /* 0x00000024ff0b7e24 */ /* 0x000fe2000f8e00ff */
[----:B------:R-:W-:Y:S01]  /*d990*/  IADD3 R24, R24, 0x1, RZ ;  /* 0x0000000118187810 */ /* 0x000fe20007ffe0ff */
[----:B------:R-:W-:Y:S05]  /*d9a0*/  YIELD ;  /* 0x0000000000007946 */ /* 0x000fea0003800000 */
[----:B------:R-:W-:Y:S01]  /*d9b0*/  ULDC UR4, c[0x0][0x430] ;  /* 0x00010c0000047ab9 */ /* 0x000fe20000000800 */
[----:B-1----:R-:W-:Y:S01]  /*d9c0*/  ISETP.NE.AND P0, PT, R3, 0x1, PT ;  /* 0x000000010300780c */ /* 0x002fe20003f05270 */
[----:B0-----:R-:W-:-:S05]  /*d9d0*/  IMAD.SHL.U32 R4, R2, 0x10, RZ ;  /* 0x0000001002047824 */ /* 0x001fca00078e00ff */
[----:B------:R-:W-:-:S07]  /*d9e0*/  LOP3.LUT R4, R37, 0x70, R4, 0xf8, !PT ;  /* 0x0000007025047812 */ /* 0x000fce00078ef804 */
[----:B------:R-:W0:Y:S01]  /*d9f0*/  @P0 LDC R3, c[0x0][0x434] ;  /* 0x00010d00ff030b82 */ /* 0x000e220000000800 */
[C---:B------:R-:W-:Y:S01]  /*da00*/  ISETP.GT.U32.AND P1, PT, R4.reuse, 0x3f, PT ;  /* 0x0000003f0400780c */ /* 0x040fe20003f24070 */
[----:B------:R-:W-:-:S06]  /*da10*/  IMAD.IADD R6, R4, 0x1, R6 ;  /* 0x0000000104067824 */ /* 0x000fcc00078e0206 */
[----:B------:R-:W1:Y:S01]  /*da20*/  @P0 LDC R2, c[0x0][0x438] ;  /* 0x00010e00ff020b82 */ /* 0x000e620000000800 */
[----:B------:R-:W-:-:S07]  /*da30*/  IMAD.MOV.U32 R10, RZ, RZ, R6 ;  /* 0x000000ffff0a7224 */ /* 0x000fce00078e0006 */
[----:B------:R-:W2:Y:S01]  /*da40*/  @!P1 LDC.64 R4, c[0x0][0x428] ;  /* 0x00010a00ff049b82 */ /* 0x000ea20000000a00 */
[----:B0-----:R-:W-:-:S07]  /*da50*/  @P0 IMAD.HI.U32 R3, R6, R3, RZ ;  /* 0x0000000306030227 */ /* 0x001fce00078e00ff */
[----:B------:R-:W0:Y:S01]  /*da60*/  @!P1 LDC.64 R8, c[0x0][0x418] ;  /* 0x00010600ff089b82 */ /* 0x000e220000000a00 */
[----:B-1----:R-:W-:-:S04]  /*da70*/  @P0 SHF.R.U32.HI R10, RZ, R2, R3 ;  /* 0x00000002ff0a0219 */ /* 0x002fc80000011603 */
[--C-:B------:R-:W-:Y:S01]  /*da80*/  @!P1 SHF.R.S32.HI R3, RZ, 0x1f, R10.reuse ;  /* 0x0000001fff039819 */ /* 0x100fe2000001140a */
[----:B------:R-:W-:-:S04]  /*da90*/  @!P1 IMAD.MOV.U32 R2, RZ, RZ, R10 ;  /* 0x000000ffff029224 */ /* 0x000fc800078e000a */
[----:B--2---:R-:W-:-:S04]  /*daa0*/  @!P1 IMAD.WIDE.U32 R2, R28, R4, R2 ;  /* 0x000000041c029225 */ /* 0x004fc800078e0002 */
[----:B------:R-:W-:-:S04]  /*dab0*/  @!P1 IMAD R4, R32, R4, RZ ;  /* 0x0000000420049224 */ /* 0x000fc800078e02ff */
[----:B------:R-:W-:Y:S01]  /*dac0*/  @!P1 IMAD R5, R28, R5, R4 ;  /* 0x000000051c059224 */ /* 0x000fe200078e0204 */
[----:B0-----:R-:W-:Y:S01]  /*dad0*/  @!P1 LEA R8, P0, R2, R8, 0x2 ;  /* 0x0000000802089211 */ /* 0x001fe200078010ff */
[----:B------:R-:W-:Y:S02]  /*dae0*/  IMAD.MOV.U32 R4, RZ, RZ, RZ ;  /* 0x000000ffff047224 */ /* 0x000fe400078e00ff */
[----:B------:R-:W-:Y:S02]  /*daf0*/  @!P1 IMAD.IADD R3, R5, 0x1, R3 ;  /* 0x0000000105039824 */ /* 0x000fe400078e0203 */
[----:B------:R-:W-:-:S03]  /*db00*/  IMAD.MOV R5, RZ, RZ, -R10 ;  /* 0x000000ffff057224 */ /* 0x000fc600078e0a0a */
[----:B------:R-:W-:Y:S01]  /*db10*/  @!P1 LEA.HI.X R9, R2, R9, R3, 0x2, P0 ;  /* 0x0000000902099211 */ /* 0x000fe200000f1403 */
[----:B------:R-:W-:Y:S01]  /*db20*/  IMAD R5, R5, UR4, R6 ;  /* 0x0000000405057c24 */ /* 0x000fe2000f8e0206 */
[----:B------:R-:W-:-:S03]  /*db30*/  ISETP.NE.AND P0, PT, R24, 0x2, PT ;  /* 0x000000021800780c */ /* 0x000fc60003f05270 */
[----:B------:R0:W5:Y:S01]  /*db40*/  @!P1 LDG.E R4, desc[UR50][R8.64] ;  /* 0x0000003208049981 */ /* 0x000162000c1e1900 */
[----:B------:R-:W-:Y:S02]  /*db50*/  ISETP.NE.AND P1, PT, R11, 0x3, PT ;  /* 0x000000030b00780c */ /* 0x000fe40003f25270 */
[----:B------:R-:W-:Y:S02]  /*db60*/  SEL R2, RZ, 0x1, P0 ;  /* 0x00000001ff027807 */ /* 0x000fe40000000000 */
[----:B------:R-:W-:Y:S02]  /*db70*/  SEL R24, R24, RZ, P0 ;  /* 0x000000ff18187207 */ /* 0x000fe40000000000 */
[----:B------:R-:W-:Y:S01]  /*db80*/  LOP3.LUT R25, R25, R2, RZ, 0x3c, !PT ;  /* 0x0000000219197212 */ /* 0x000fe200078e3cff */
[----:B------:R-:W-:Y:S02]  /*db90*/  IMAD.MOV.U32 R2, RZ, RZ, R7 ;  /* 0x000000ffff027224 */ /* 0x000fe400078e0007 */
[----:B------:R-:W-:-:S03]  /*dba0*/  VIADD R7, R7, 0xffffffff ;  /* 0xffffffff07077836 */ /* 0x000fc60000000000 */
[----:B------:R-:W-:Y:S01]  /*dbb0*/  ISETP.GT.AND P3, PT, R2, RZ, PT ;  /* 0x000000ff0200720c */ /* 0x000fe20003f64270 */
[----:B0-----:R-:W-:-:S12]  /*dbc0*/  @!P1 BRA `(.L_x_442) ;  /* 0x0000000000049947 */ /* 0x001fd80003800000 */
[----:B------:R-:W-:Y:S01]  /*dbd0*/  BPT.TRAP 0x1 ;  /* 0x000000040000795c */ /* 0x000fe20000300000 */
.L_x_442:
[----:B------:R-:W-:Y:S01]  /*dbe0*/  IMAD R6, R24, 0x8, R23 ;  /* 0x0000000818067824 */ /* 0x000fe200078e0217 */
[----:B------:R-:W-:Y:S01]  /*dbf0*/  SHF.L.U32 R17, R25, 0x1f, RZ ;  /* 0x0000001f19117819 */ /* 0x000fe200000006ff */
[----:B------:R-:W-:Y:S01]  /*dc00*/  BSSY B1, `(.L_x_443) ;  /* 0x0000004000017945 */ /* 0x000fe20003800000 */
[----:B------:R-:W-:Y:S02]  /*dc10*/  SHF.R.S32.HI R9, RZ, 0x1f, R5 ;  /* 0x0000001fff097819 */ /* 0x000fe40000011405 */
[----:B------:R-:W0:Y:S02]  /*dc20*/  SYNCS.PHASECHK.TRANS64.TRYWAIT P0, [R6+URZ+0x28c40], R17 ;  /* 0x028c4011060075a7 */ /* 0x000e24000800017f */
[----:B0-----:R-:W-:Y:S05]  /*dc30*/  @!P0 BRA `(.L_x_444) ;  /* 0x0000003000848947 */ /* 0x001fea0003800000 */
.L_x_521:
[----:B------:R-:W-:Y:S05]  /*dc40*/  BSYNC B1 ;  /* 0x0000000000017941 */ /* 0x000fea0003800000 */
.L_x_443:
[----:B------:R-:W-:Y:S01]  /*dc50*/  ULDC.64 UR4, c[0x0][0x300] ;  /* 0x0000c00000047ab9 */ /* 0x000fe20000000a00 */
[----:B-----5:R-:W-:Y:S01]  /*dc60*/  SHF.R.S32.HI R10, RZ, 0x1f, R4 ;  /* 0x0000001fff0a7819 */ /* 0x020fe20000011404 */
[----:B------:R-:W-:Y:S01]  /*dc70*/  IMAD R8, R9, UR4, RZ ;  /* 0x0000000409087c24 */ /* 0x000fe2000f8e02ff */
[----:B------:R-:W-:Y:S01]  /*dc80*/  LOP3.LUT P1, RZ, R22, 0x2, RZ, 0xc0, !PT ;  /* 0x0000000216ff7812 */ /* 0x000fe2000782c0ff */
[----:B------:R-:W-:-:S04]  /*dc90*/  IMAD.WIDE.U32 R2, R5, UR4, RZ ;  /* 0x0000000405027c25 */ /* 0x000fc8000f8e00ff */
[----:B------:R-:W-:Y:S01]  /*dca0*/  IMAD R8, R5, UR5, R8 ;  /* 0x0000000505087c24 */ /* 0x000fe2000f8e0208 */
[----:B------:R-:W-:-:S04]  /*dcb0*/  ULDC.64 UR4, c[0x0][0x310] ;  /* 0x0000c40000047ab9 */ /* 0x000fc80000000a00 */
[----:B------:R-:W-:Y:S01]  /*dcc0*/  IADD3 R3, R3, R8, RZ ;  /* 0x0000000803037210 */ /* 0x000fe20007ffe0ff */
[----:B------:R-:W-:-:S04]  /*dcd0*/  IMAD R8, R10, UR4, RZ ;  /* 0x000000040a087c24 */ /* 0x000fc8000f8e02ff */
[C---:B------:R-:W-:Y:S02]  /*dce0*/  IMAD R8, R4.reuse, UR5, R8 ;  /* 0x0000000504087c24 */ /* 0x040fe4000f8e0208 */
[----:B------:R-:W-:Y:S01]  /*dcf0*/  IMAD.WIDE.U32 R2, R4, UR4, R2 ;  /* 0x0000000404027c25 */ /* 0x000fe2000f8e0002 */
        /* <DEDUP_REMOVED lines=10> */
[----:B------:R-:W-:Y:S01]  /*dda0*/  IMAD R8, R24, 0x1000, R33 ;  /* 0x0000100018087824 */ /* 0x000fe200078e0221 */
[----:B------:R-:W-:Y:S06]  /*ddb0*/  BRA.DIV UR4, `(.L_x_445) ;  /* 0x0000003204387947 */ /* 0x000fec000b800000 */
[----:B------:R-:W1:Y:S01]  /*ddc0*/  SHFL.IDX PT, R2, R20, RZ, 0x181f ;  /* 0x00181fff14027589 */ /* 0x000e6200000e0000 */
[----:B------:R-:W-:-:S03]  /*ddd0*/  IMAD R21, R8, 0x2, R23 ;  /* 0x0000000208157824 */ /* 0x000fc600078e0217 */
[----:B------:R-:W2:Y:S01]  /*dde0*/  SHFL.IDX PT, R3, R27, RZ, 0x181f ;  /* 0x00181fff1b037589 */ /* 0x000ea200000e0000 */
[----:B-1----:R-:W-:-:S05]  /*ddf0*/  IADD3 R2, P0, R2, R0, RZ ;  /* 0x0000000002027210 */ /* 0x002fca0007f1e0ff */
[----:B--2---:R-:W-:-:S05]  /*de00*/  IMAD.X R3, RZ, RZ, R3, P0 ;  /* 0x000000ffff037224 */ /* 0x004fca00000e0603 */
[----:B------:R-:W-:Y:S01]  /*de10*/  @!PT LDS RZ, [RZ] ;  /* 0x00000000fffff984 */ /* 0x000fe20000000800 */
[----:B------:R1:W-:Y:S04]  /*de20*/  LDGSTS.E.BYPASS.LTC128B.128 [R21+0x22400], desc[UR50][R2.64], !P1 ;  /* 0x2240000002157fae */ /* 0x0003e8000c901d72 */
[----:B-1----:R-:W1:Y:S04]  /*de30*/  SHFL.IDX PT, R2, R20, 0x1, 0x181f ;  /* 0x00381f0014027f89 */ /* 0x002e6800000e0000 */
[----:B------:R-:W2:Y:S01]  /*de40*/  SHFL.IDX PT, R3, R27, 0x1, 0x181f ;  /* 0x00381f001b037f89 */ /* 0x000ea200000e0000 */
[----:B-1----:R-:W-:-:S04]  /*de50*/  IADD3 R2, P0, R2, R0, RZ ;  /* 0x0000000002027210 */ /* 0x002fc80007f1e0ff */
[----:B--2---:R-:W-:-:S05]  /*de60*/  IADD3.X R3, RZ, R3, RZ, P0, !PT ;  /* 0x00000003ff037210 */ /* 0x004fca00007fe4ff */
[----:B------:R1:W-:Y:S04]  /*de70*/  LDGSTS.E.BYPASS.LTC128B.128 [R21+0x22c00], desc[UR50][R2.64], !P1 ;  /* 0x22c0000002157fae */ /* 0x0003e8000c901d72 */
[----:B-1----:R-:W1:Y:S04]  /*de80*/  SHFL.IDX PT, R2, R20, 0x2, 0x181f ;  /* 0x00581f0014027f89 */ /* 0x002e6800000e0000 */
[----:B------:R-:W2:Y:S04]  /*de90*/  SHFL.IDX PT, R3, R27, 0x2, 0x181f ;  /* 0x00581f001b037f89 */ /* 0x000ea800000e0000 */
[----:B------:R-:W3:Y:S01]  /*dea0*/  SHFL.IDX PT, R27, R27, 0x3, 0x181f ;  /* 0x00781f001b1b7f89 */ /* 0x000ee200000e0000 */
[----:B-1----:R-:W-:-:S05]  /*deb0*/  IADD3 R2, P0, R2, R0, RZ ;  /* 0x0000000002027210 */ /* 0x002fca0007f1e0ff */
[----:B--2---:R-:W-:-:S05]  /*dec0*/  IMAD.X R3, RZ, RZ, R3, P0 ;  /* 0x000000ffff037224 */ /* 0x004fca00000e0603 */
[----:B------:R1:W-:Y:S04]  /*ded0*/  LDGSTS.E.BYPASS.LTC128B.128 [R21+0x23400], desc[UR50][R2.64], !P1 ;  /* 0x2340000002157fae */ /* 0x0003e8000c901d72 */
[----:B-1-3--:R1:W2:Y:S02]  /*dee0*/  SHFL.IDX PT, R2, R20, 0x3, 0x181f ;  /* 0x00781f0014027f89 */ /* 0x00a2a400000e0000 */
.L_x_531:
        /* <DEDUP_REMOVED lines=8> */
.L_x_446:
[----:B------:R-:W-:Y:S02]  /*df70*/  PLOP3.LUT P1, PT, P1, P0, PT, 0xa2, 0x0 ;  /* 0x000000000000781c */ /* 0x000fe40000f21472 */
[----:B------:R-:W-:-:S08]  /*df80*/  @P0 R2UR P1, UR4, R6 ;  /* 0x00000000060402ca */ /* 0x000fd00000020000 */
[----:B------:R-:W-:-:S05]  /*df90*/  @P0 PLOP3.LUT P0, PT, P1, PT, PT, 0x80, 0x0 ;  /* 0x000000000000081c */ /* 0x000fca0000f0f070 */
[----:B------:R-:W-:Y:S01]  /*dfa0*/  @!P1 SYNCS.ARRIVE.TRANS64.RED.A0T1 RZ, [UR4+0x28c30], RZ ;  /* 0x028c30ffffff99a7 */ /* 0x000fe20008200404 */
[----:B------:R-:W-:Y:S07]  /*dfb0*/  @!P1 ARRIVES.LDGSTSBAR.64.TRANSCNT [UR4+0x28c30] ;  /* 0x028c3000ff0099b0 */ /* 0x000fee0008000a84 */
[----:B------:R-:W-:Y:S05]  /*dfc0*/  @P0 BRA.U.ANY `(.L_x_446) ;  /* 0xfffffffd00e80947 */ /* 0x000fea000393ffff */
[----:B------:R-:W-:Y:S01]  /*dfd0*/  NOP ;  /* 0x0000000000007918 */ /* 0x000fe20000000000 */
[----:B--2---:R-:W-:-:S05]  /*dfe0*/  IMAD.U32 R2, RZ, RZ, UR36 ;  /* 0x00000024ff027e24 */ /* 0x004fca000f8e00ff */
[----:B------:R-:W-:-:S13]  /*dff0*/  ISETP.NE.AND P2, PT, R2, 0x3, PT ;  /* 0x000000030200780c */ /* 0x000fda0003f45270 */
[----:B------:R-:W-:Y:S05]  /*e000*/  @!P2 BRA `(.L_x_447) ;  /* 0x000000000004a947 */ /* 0x000fea0003800000 */
[----:B------:R-:W-:Y:S01]  /*e010*/  BPT.TRAP 0x1 ;  /* 0x000000040000795c */ /* 0x000fe20000300000 */
.L_x_447:
[----:B------:R2:W-:Y:S01]  /*e020*/  SYNCS.ARRIVE.TRANS64.A1T0 RZ, [R6+URZ+0x28c30], RZ ;  /* 0x028c30ff06ff79a7 */ /* 0x0005e2000810003f */
[----:B------:R-:W-:Y:S05]  /*e030*/  @!P2 BRA `(.L_x_448) ;  /* 0x000000000004a947 */ /* 0x000fea0003800000 */
[----:B------:R-:W-:Y:S01]  /*e040*/  BPT.TRAP 0x1 ;  /* 0x000000040000795c */ /* 0x000fe20000300000 */
.L_x_448:
[----:B------:R-:W3:Y:S01]  /*e050*/  SYNCS.PHASECHK.TRANS64.TRYWAIT P0, [R6+URZ+0x28c60], R17 ;  /* 0x028c6011060075a7 */ /* 0x000ee2000800017f */
[----:B------:R-:W-:Y:S04]  /*e060*/  BSSY B1, `(.L_x_449) ;  /* 0x0000002000017945 */ /* 0x000fe80003800000 */
[----:B---3--:R-:W-:Y:S05]  /*e070*/  @!P0 BRA `(.L_x_450) ;  /* 0x0000003000a48947 */ /* 0x008fea0003800000 */
.L_x_532:
[----:B------:R-:W-:Y:S05]  /*e080*/  BSYNC B1 ;  /* 0x0000000000017941 */ /* 0x000fea0003800000 */
.L_x_449:
[----:B------:R-:W-:Y:S01]  /*e090*/  ULDC.64 UR4, c[0x0][0x328] ;  /* 0x0000ca0000047ab9 */ /* 0x000fe20000000a00 */
[C---:B------:R-:W-:Y:S01]  /*e0a0*/  LOP3.LUT P5, RZ, R22.reuse, 0x8, RZ, 0xc0, !PT ;  /* 0x0000000816ff7812 */ /* 0x040fe200078ac0ff */
[----:B------:R-:W-:Y:S01]  /*e0b0*/  IMAD R9, R9, UR4, RZ ;  /* 0x0000000409097c24 */ /* 0x000fe2000f8e02ff */
[----:B------:R-:W-:Y:S01]  /*e0c0*/  LOP3.LUT P4, RZ, R22, 0x4, RZ, 0xc0, !PT ;  /* 0x0000000416ff7812 */ /* 0x000fe2000788c0ff */
[----:B------:R-:W-:-:S04]  /*e0d0*/  IMAD.WIDE.U32 R2, R5, UR4, RZ ;  /* 0x0000000405027c25 */ /* 0x000fc8000f8e00ff */
[----:B------:R-:W-:Y:S01]  /*e0e0*/  IMAD R9, R5, UR5, R9 ;  /* 0x0000000505097c24 */ /* 0x000fe2000f8e0209 */
[----:B------:R-:W-:Y:S01]  /*e0f0*/  ULDC.64 UR4, c[0x0][0x338] ;  /* 0x0000ce0000047ab9 */ /* 0x000fe20000000a00 */
[----:B0--3--:R-:W-:Y:S02]  /*e100*/  IMAD R17, R24, 0x7000, R8 ;  /* 0x0000700018117824 */ /* 0x009fe400078e0208 */
        /* <DEDUP_REMOVED lines=9> */
[----:B------:R-:W-:-:S04]  /*e1a0*/  ULDC.64 UR4, c[0x0][0x318] ;  /* 0x0000c60000047ab9 */ /* 0x000fc80000000a00 */
[----:B------:R-:W-:Y:S02]  /*e1b0*/  IADD3 R4, R4, R3, RZ ;  /* 0x0000000304047210 */ /* 0x000fe40007ffe0ff */
[----:B------:R-:W-:Y:S01]  /*e1c0*/  LEA R9, P0, R2, UR4, 0x1 ;  /* 0x0000000402097c11 */ /* 0x000fe2000f8008ff */
[----:B------:R-:W-:-:S03]  /*e1d0*/  UMOV UR4, 0xffffffff ;  /* 0xffffffff00047882 */ /* 0x000fc60000000000 */
[----:B------:R-:W-:Y:S01]  /*e1e0*/  LEA.HI.X R10, R2, UR5, R4, 0x1, P0 ;  /* 0x00000005020a7c11 */ /* 0x000fe200080f0c04 */
[----:B------:R-:W-:Y:S08]  /*e1f0*/  BRA.DIV UR4, `(.L_x_451) ;  /* 0x0000003204587947 */ /* 0x000ff0000b800000 */
[----:B------:R-:W0:Y:S01]  /*e200*/  SHFL.IDX PT, R2, R9, RZ, 0x181f ;  /* 0x00181fff09027589 */ /* 0x000e2200000e0000 */
[C---:B------:R-:W-:Y:S01]  /*e210*/  LOP3.LUT P1, RZ, R22.reuse, 0x80, RZ, 0xc0, !PT ;  /* 0x0000008016ff7812 */ /* 0x040fe2000782c0ff */
[----:B------:R-:W-:Y:S01]  /*e220*/  IMAD R17, R17, 0x2, R23 ;  /* 0x0000000211117824 */ /* 0x000fe200078e0217 */
[C---:B------:R-:W-:Y:S01]  /*e230*/  LOP3.LUT P2, RZ, R22.reuse, 0x40, RZ, 0xc0, !PT ;  /* 0x0000004016ff7812 */ /* 0x040fe2000784c0ff */
[----:B------:R-:W3:Y:S01]  /*e240*/  SHFL.IDX PT, R3, R10, RZ, 0x181f ;  /* 0x00181fff0a037589 */ /* 0x000ee200000e0000 */
[----:B------:R-:W-:-:S03]  /*e250*/  LOP3.LUT R22, R22, 0xffffbfff, RZ, 0xc0, !PT ;  /* 0xffffbfff16167812 */ /* 0x000fc600078ec0ff */
[----:B------:R-:W4:Y:S01]  /*e260*/  SHFL.IDX PT, R14, R9, 0x1, 0x181f ;  /* 0x00381f00090e7f89 */ /* 0x000f2200000e0000 */
[----:B------:R-:W-:-:S03]  /*e270*/  @P3 LOP3.LUT R22, R22, 0x4000, RZ, 0xfc, !PT ;  /* 0x0000400016163812 */ /* 0x000fc600078efcff */
[----:B------:R-:W5:Y:S01]  /*e280*/  SHFL.IDX PT, R5, R10, 0x1, 0x181f ;  /* 0x00381f000a057f89 */ /* 0x000f6200000e0000 */
[C---:B------:R-:W-:Y:S02]  /*e290*/  LOP3.LUT P3, RZ, R22.reuse, 0x20, RZ, 0xc0, !PT ;  /* 0x0000002016ff7812 */ /* 0x040fe4000786c0ff */
[C---:B------:R-:W-:Y:S01]  /*e2a0*/  LOP3.LUT P6, RZ, R22.reuse, 0x10, RZ, 0xc0, !PT ;  /* 0x0000001016ff7812 */ /* 0x040fe200078cc0ff */
[----:B------:R-:W-:Y:S01]  /*e2b0*/  SHFL.IDX PT, R8, R10, 0x2, 0x181f ;  /* 0x00581f000a087f89 */ /* 0x000fe200000e0000 */
[----:B------:R-:W-:-:S03]  /*e2c0*/  LOP3.LUT R22, R22, 0xfffeffff, RZ, 0xc0, !PT ;  /* 0xfffeffff16167812 */ /* 0x000fc600078ec0ff */
[----:B------:R-:W-:Y:S01]  /*e2d0*/  SHFL.IDX PT, R10, R10, 0x3, 0x181f ;  /* 0x00781f000a0a7f89 */ /* 0x000fe200000e0000 */
[----:B0-----:R-:W-:-:S05]  /*e2e0*/  IADD3 R2, P0, R2, R0, RZ ;  /* 0x0000000002027210 */ /* 0x001fca0007f1e0ff */
[----:B------:R-:W-:Y:S01]  /*e2f0*/  @P3 LOP3.LUT R22, R22, 0x10000, RZ, 0xfc, !PT ;  /* 0x0001000016163812 */ /* 0x000fe200078efcff */
[----:B---3--:R-:W-:Y:S01]  /*e300*/  IMAD.X R3, RZ, RZ, R3, P0 ;  /* 0x000000ffff037224 */ /* 0x008fe200000e0603 */
[----:B------:R-:W-:-:S04]  /*e310*/  ISETP.NE.U32.AND P0, PT, R30, RZ, PT ;  /* 0x000000ff1e00720c */ /* 0x000fc80003f05070 */
[----:B------:R-:W-:Y:S01]  /*e320*/  LDGSTS.E.BYPASS.LTC128B.128 [R17+0x400], desc[UR50][R2.64], !P1 ;  /* 0x0040000002117fae */ /* 0x000fe2000c901d72 */
[----:B------:R-:W-:-:S03]  /*e330*/  ISETP.NE.U32.AND P1, PT, R29, RZ, PT ;  /* 0x000000ff1d00720c */ /* 0x000fc60003f25070 */
[----:B------:R-:W-:Y:S01]  /*e340*/  LDGSTS.E.BYPASS.LTC128B.128 [R17+0x2400], desc[UR50][R2.64+0x80], !P2 ;  /* 0x0240008002117fae */ /* 0x000fe2000d101d72 */
[----:B----4-:R-:W-:-:S03]  /*e350*/  IADD3 R4, P2, R14, R0, RZ ;  /* 0x000000000e047210 */ /* 0x010fc60007f5e0ff */
[----:B------:R-:W-:Y:S01]  /*e360*/  LDGSTS.E.BYPASS.LTC128B.128 [R17+0x4400], desc[UR50][R2.64+0x100], !P3 ;  /* 0x0440010002117fae */ /* 0x000fe2000d901d72 */
[C---:B------:R-:W-:Y:S01]  /*e370*/  LOP3.LUT P3, RZ, R22.reuse, 0x80, RZ, 0xc0, !PT ;  /* 0x0000008016ff7812 */ /* 0x040fe2000786c0ff */
[----:B-----5:R-:W-:Y:S01]  /*e380*/  IMAD.X R5, RZ, RZ, R5, P2 ;  /* 0x000000ffff057224 */ /* 0x020fe200010e0605 */
[C---:B------:R-:W-:Y:S01]  /*e390*/  LOP3.LUT P2, RZ, R22.reuse, 0x40, RZ, 0xc0, !PT ;  /* 0x0000004016ff7812 */ /* 0x040fe2000784c0ff */
[----:B------:R-:W-:Y:S04]  /*e3a0*/  LDGSTS.E.BYPASS.LTC128B.128 [R17+0x6400], desc[UR50][R2.64+0x180], !P6 ;  /* 0x0640018002117fae */ /* 0x000fe8000f101d72 */
[----:B------:R-:W-:Y:S04]  /*e3b0*/  LDGSTS.E.BYPASS.LTC128B.128 [R17+0x8400], desc[UR50][R2.64+0x200], !P5 ;  /* 0x0840020002117fae */ /* 0x000fe8000e901d72 */
[----:B------:R-:W-:Y:S04]  /*e3c0*/  LDGSTS.E.BYPASS.LTC128B.128 [R17+0xa400], desc[UR50][R2.64+0x280], !P4 ;  /* 0x0a40028002117fae */ /* 0x000fe8000e101d72 */
[----:B------:R-:W0:Y:S04]  /*e3d0*/  SHFL.IDX PT, R14, R9, 0x2, 0x181f ;  /* 0x00581f00090e7f89 */ /* 0x000e2800000e0000 */
[----:B------:R-:W-:Y:S04]  /*e3e0*/  LDGSTS.E.BYPASS.LTC128B.128 [R17+0xc400], desc[UR50][R2.64+0x300], P0 ;  /* 0x0c40030002117fae */ /* 0x000fe80008101d72 */
[----:B------:R0:W-:Y:S04]  /*e3f0*/  LDGSTS.E.BYPASS.LTC128B.128 [R17+0xe400], desc[UR50][R2.64+0x380], P1 ;  /* 0x0e40038002117fae */ /* 0x0001e80008901d72 */
[----:B------:R3:W-:Y:S01]  /*e400*/  LDGSTS.E.BYPASS.LTC128B.128 [R17+0xc00], desc[UR50][R4.64], !P3 ;  /* 0x00c0000004117fae */ /* 0x0007e2000d901d72 */
[----:B------:R-:W-:-:S02]  /*e410*/  LOP3.LUT P3, RZ, R22, 0x10000, RZ, 0xc0, !PT ;  /* 0x0001000016ff7812 */ /* 0x000fc4000786c0ff */
[----:B------:R-:W-:Y:S01]  /*e420*/  LOP3.LUT R22, R22, 0xffff7fff, RZ, 0xc0, !PT ;  /* 0xffff7fff16167812 */ /* 0x000fe200078ec0ff */
[----:B------:R3:W-:Y:S01]  /*e430*/  LDGSTS.E.BYPASS.LTC128B.128 [R17+0x2c00], desc[UR50][R4.64+0x80], !P2 ;  /* 0x02c0008004117fae */ /* 0x0007e2000d101d72 */
[----:B0-----:R-:W-:-:S09]  /*e440*/  IADD3 R2, P2, R14, R0, RZ ;  /* 0x000000000e027210 */ /* 0x001fd20007f5e0ff */
[----:B------:R-:W-:Y:S01]  /*e450*/  @P3 LOP3.LUT R22, R22, 0x8000, RZ, 0xfc, !PT ;  /* 0x0000800016163812 */ /* 0x000fe200078efcff */
[----:B------:R3:W-:Y:S01]  /*e460*/  LDGSTS.E.BYPASS.LTC128B.128 [R17+0x4c00], desc[UR50][R4.64+0x100], !P3 ;  /* 0x04c0010004117fae */ /* 0x0007e2000d901d72 */
[----:B------:R-:W-:Y:S02]  /*e470*/  IMAD.X R3, RZ, RZ, R8, P2 ;  /* 0x000000ffff037224 */ /* 0x000fe400010e0608 */
[C---:B------:R-:W-:Y:S01]  /*e480*/  LOP3.LUT P3, RZ, R22.reuse, 0x80, RZ, 0xc0, !PT ;  /* 0x0000008016ff7812 */ /* 0x040fe2000786c0ff */
[----:B------:R3:W-:Y:S01]  /*e490*/  LDGSTS.E.BYPASS.LTC128B.128 [R17+0x6c00], desc[UR50][R4.64+0x180], !P6 ;  /* 0x06c0018004117fae */ /* 0x0007e2000f101d72 */
[----:B------:R-:W-:-:S03]  /*e4a0*/  LOP3.LUT P2, RZ, R22, 0x40, RZ, 0xc0, !PT ;  /* 0x0000004016ff7812 */ /* 0x000fc6000784c0ff */
[----:B------:R3:W-:Y:S04]  /*e4b0*/  LDGSTS.E.BYPASS.LTC128B.128 [R17+0x8c00], desc[UR50][R4.64+0x200], !P5 ;  /* 0x08c0020004117fae */ /* 0x0007e8000e901d72 */
[----:B------:R3:W-:Y:S04]  /*e4c0*/  LDGSTS.E.BYPASS.LTC128B.128 [R17+0xac00], desc[UR50][R4.64+0x280], !P4 ;  /* 0x0ac0028004117fae */ /* 0x0007e8000e101d72 */
[----:B------:R3:W-:Y:S04]  /*e4d0*/  LDGSTS.E.BYPASS.LTC128B.128 [R17+0xcc00], desc[UR50][R4.64+0x300], P0 ;  /* 0x0cc0030004117fae */ /* 0x0007e80008101d72 */
[----:B------:R3:W-:Y:S04]  /*e4e0*/  LDGSTS.E.BYPASS.LTC128B.128 [R17+0xec00], desc[UR50][R4.64+0x380], P1 ;  /* 0x0ec0038004117fae */ /* 0x0007e80008901d72 */
[----:B------:R3:W-:Y:S01]  /*e4f0*/  LDGSTS.E.BYPASS.LTC128B.128 [R17+0x1400], desc[UR50][R2.64], !P3 ;  /* 0x0140000002117fae */ /* 0x0007e2000d901d72 */
[----:B------:R-:W-:-:S03]  /*e500*/  LOP3.LUT P3, RZ, R22, 0x8000, RZ, 0xc0, !PT ;  /* 0x0000800016ff7812 */ /* 0x000fc6000786c0ff */
[----:B------:R3:W-:Y:S04]  /*e510*/  LDGSTS.E.BYPASS.LTC128B.128 [R17+0x3400], desc[UR50][R2.64+0x80], !P2 ;  /* 0x0340008002117fae */ /* 0x0007e8000d101d72 */
[----:B------:R3:W0:Y:S06]  /*e520*/  SHFL.IDX PT, R14, R9, 0x3, 0x181f ;  /* 0x00781f00090e7f89 */ /* 0x00062c00000e0000 */
[----:B------:R3:W-:Y:S01]  /*e530*/  LDGSTS.E.BYPASS.LTC128B.128 [R17+0x5400], desc[UR50][R2.64+0x100], !P3 ;  /* 0x0540010002117fae */ /* 0x0007e2000d901d72 */
[----:B------:R-:W-:-:S03]  /*e540*/  LOP3.LUT P3, RZ, R22, 0x4000, RZ, 0xc0, !PT ;  /* 0x0000400016ff7812 */ /* 0x000fc6000786c0ff */
[----:B------:R3:W-:Y:S04]  /*e550*/  LDGSTS.E.BYPASS.LTC128B.128 [R17+0x7400], desc[UR50][R2.64+0x180], !P6 ;  /* 0x0740018002117fae */ /* 0x0007e8000f101d72 */
[----:B------:R3:W-:Y:S04]  /*e560*/  LDGSTS.E.BYPASS.LTC128B.128 [R17+0x9400], desc[UR50][R2.64+0x200], !P5 ;  /* 0x0940020002117fae */ /* 0x0007e8000e901d72 */
[----:B------:R3:W-:Y:S04]  /*e570*/  LDGSTS.E.BYPASS.LTC128B.128 [R17+0xb400], desc[UR50][R2.64+0x280], !P4 ;  /* 0x0b40028002117fae */ /* 0x0007e8000e101d72 */
[----:B------:R3:W-:Y:S04]  /*e580*/  LDGSTS.E.BYPASS.LTC128B.128 [R17+0xd400], desc[UR50][R2.64+0x300], P0 ;  /* 0x0d40030002117fae */ /* 0x0007e80008101d72 */
[----:B0-----:R3:W-:Y:S02]  /*e590*/  LDGSTS.E.BYPASS.LTC128B.128 [R17+0xf400], desc[UR50][R2.64+0x380], P1 ;  /* 0x0f40038002117fae */ /* 0x0017e40008901d72 */
.L_x_542:
[----:B------:R-:W-:Y:S02]  /*e5a0*/  LOP3.LUT R22, R22, 0xffff7fff, RZ, 0xc0, !PT ;  /* 0xffff7fff16167812 */ /* 0x000fe400078ec0ff */
[----:B---3--:R-:W-:Y:S02]  /*e5b0*/  IADD3 R2, P2, R14, R0, RZ ;  /* 0x000000000e027210 */ /* 0x008fe40007f5e0ff */
[----:B------:R-:W-:-:S03]  /*e5c0*/  @P1 LOP3.LUT R22, R22, 0x8000, RZ, 0xfc, !PT ;  /* 0x0000800016161812 */ /* 0x000fc600078efcff */
[----:B------:R-:W-:Y:S01]  /*e5d0*/  IMAD.X R3, RZ, RZ, R10, P2 ;  /* 0x000000ffff037224 */ /* 0x000fe200010e060a */
[C---:B------:R-:W-:Y:S02]  /*e5e0*/  LOP3.LUT P1, RZ, R22.reuse, 0x80, RZ, 0xc0, !PT ;  /* 0x0000008016ff7812 */ /* 0x040fe4000782c0ff */
[----:B------:R-:W-:-:S04]  /*e5f0*/  LOP3.LUT R22, R22, 0xffffbfff, RZ, 0xc0, !PT ;  /* 0xffffbfff16167812 */ /* 0x000fc800078ec0ff */
[----:B------:R-:W-:-:S04]  /*e600*/  @P3 LOP3.LUT R22, R22, 0x4000, RZ, 0xfc, !PT ;  /* 0x0000400016163812 */ /* 0x000fc800078efcff */
[C---:B------:R-:W-:Y:S02]  /*e610*/  LOP3.LUT P3, RZ, R22.reuse, 0x40, RZ, 0xc0, !PT ;  /* 0x0000004016ff7812 */ /* 0x040fe4000786c0ff */
[C---:B------:R-:W-:Y:S01]  /*e620*/  LOP3.LUT P2, RZ, R22.reuse, 0x20, RZ, 0xc0, !PT ;  /* 0x0000002016ff7812 */ /* 0x040fe2000784c0ff */
[----:B------:R-:W-:Y:S01]  /*e630*/  @!PT LDS RZ, [RZ] ;  /* 0x00000000fffff984 */ /* 0x000fe20000000800 */
[----:B------:R-:W-:Y:S01]  /*e640*/  @!PT LDS RZ, [RZ] ;  /* 0x00000000fffff984 */ /* 0x000fe20000000800 */
[----:B------:R-:W-:Y:S01]  /*e650*/  @!PT LDS RZ, [RZ] ;  /* 0x00000000fffff984 */ /* 0x000fe20000000800 */
[----:B------:R0:W-:Y:S01]  /*e660*/  LDGSTS.E.BYPASS.LTC128B.128 [R17+0x1c00], desc[UR50][R2.64], !P1 ;  /* 0x01c0000002117fae */ /* 0x0001e2000c901d72 */
[C---:B------:R-:W-:Y:S02]  /*e670*/  LOP3.LUT P6, RZ, R22.reuse, 0x10, RZ, 0xc0, !PT ;  /* 0x0000001016ff7812 */ /* 0x040fe400078cc0ff */
[----:B------:R-:W-:-:S07]  /*e680*/  LOP3.LUT P1, RZ, R22, 0x8000, RZ, 0xc0, !PT ;  /* 0x0000800016ff7812 */ /* 0x000fce000782c0ff */
[----:B------:R0:W-:Y:S01]  /*e690*/  LDGSTS.E.BYPASS.LTC128B.128 [R17+0x3c00], desc[UR50][R2.64+0x80], !P3 ;  /* 0x03c0008002117fae */ /* 0x0001e2000d901d72 */
[----:B------:R-:W-:-:S03]  /*e6a0*/  LOP3.LUT P3, RZ, R22, 0x4000, RZ, 0xc0, !PT ;  /* 0x0000400016ff7812 */ /* 0x000fc6000786c0ff */
        /* <DEDUP_REMOVED lines=8> */
.L_x_452:
[----:B------:R-:W-:Y:S02]  /*e730*/  PLOP3.LUT P1, PT, P1, P0, PT, 0xa2, 0x0 ;  /* 0x000000000000781c */ /* 0x000fe40000f21472 */
[----:B------:R-:W-:-:S08]  /*e740*/  @P0 R2UR P1, UR4, R6 ;  /* 0x00000000060402ca */ /* 0x000fd00000020000 */
[----:B------:R-:W-:-:S05]  /*e750*/  @P0 PLOP3.LUT P0, PT, P1, PT, PT, 0x80, 0x0 ;  /* 0x000000000000081c */ /* 0x000fca0000f0f070 */
[----:B------:R-:W-:Y:S01]  /*e760*/  @!P1 SYNCS.ARRIVE.TRANS64.RED.A0T1 RZ, [UR4+0x28c50], RZ ;  /* 0x028c50ffffff99a7 */ /* 0x000fe20008200404 */
[----:B------:R-:W-:Y:S07]  /*e770*/  @!P1 ARRIVES.LDGSTSBAR.64.TRANSCNT [UR4+0x28c50] ;  /* 0x028c5000ff0099b0 */ /* 0x000fee0008000a84 */
[----:B------:R-:W-:Y:S05]  /*e780*/  @P0 BRA.U.ANY `(.L_x_452) ;  /* 0xfffffffd00e80947 */ /* 0x000fea000393ffff */
[----:B------:R-:W-:Y:S01]  /*e790*/  NOP ;  /* 0x0000000000007918 */ /* 0x000fe20000000000 */
[----:B0-----:R-:W-:-:S04]  /*e7a0*/  MOV R2, UR36 ;  /* 0x0000002400027c02 */ /* 0x001fc80008000f00 */
[----:B------:R-:W-:-:S13]  /*e7b0*/  ISETP.NE.AND P2, PT, R2, 0x3, PT ;  /* 0x000000030200780c */ /* 0x000fda0003f45270 */
[----:B------:R-:W-:Y:S05]  /*e7c0*/  @!P2 BRA `(.L_x_453) ;  /* 0x000000000004a947 */ /* 0x000fea0003800000 */
[----:B------:R-:W-:Y:S01]  /*e7d0*/  BPT.TRAP 0x1 ;  /* 0x000000040000795c */ /* 0x000fe20000300000 */
.L_x_453:
[----:B------:R3:W-:Y:S01]  /*e7e0*/  SYNCS.ARRIVE.TRANS64.A1T0 RZ, [R6+URZ+0x28c50], RZ ;  /* 0x028c50ff06ff79a7 */ /* 0x0007e2000810003f */
[----:B------:R-:W-:Y:S05]  /*e7f0*/  @P3 BRA `(.L_x_454) ;  /* 0xfffffff000543947 */ /* 0x000fea000383ffff */
.L_x_441:
[----:B------:R-:W-:Y:S05]  /*e800*/  BSYNC B0 ;  /* 0x0000000000007941 */ /* 0x000fea0003800000 */
.L_x_440:
[----:B------:R-:W4:Y:S01]  /*e810*/  S2R R2, SR_TID.X ;  /* 0x0000000000027919 */ /* 0x000f220000002100 */
[----:B------:R-:W-:Y:S01]  /*e820*/  VIADD R24, R24, 0x1 ;  /* 0x0000000118187836 */ /* 0x000fe20000000000 */
[----:B------:R-:W-:Y:S04]  /*e830*/  BSSY B0, `(.L_x_455) ;  /* 0x0000013000007945 */ /* 0x000fe80003800000 */
[----:B------:R-:W-:-:S04]  /*e840*/  ISETP.NE.AND P0, PT, R24, 0x2, PT ;  /* 0x000000021800780c */ /* 0x000fc80003f05270 */
[----:B------:R-:W-:-:S04]  /*e850*/  SEL R0, RZ, 0x1, P0 ;  /* 0x00000001ff007807 */ /* 0x000fc80000000000 */
[----:B------:R-:W-:Y:S02]  /*e860*/  LOP3.LUT R25, R25, R0, RZ, 0x3c, !PT ;  /* 0x0000000019197212 */ /* 0x000fe400078e3cff */
[----:B----4-:R-:W-:-:S04]  /*e870*/  LOP3.LUT R2, R2, 0x7f, RZ, 0xc0, !PT ;  /* 0x0000007f02027812 */ /* 0x010fc800078ec0ff */
[----:B------:R-:W-:-:S13]  /*e880*/  ISETP.NE.AND P1, PT, R2, RZ, PT ;  /* 0x000000ff0200720c */ /* 0x000fda0003f25270 */
[----:B------:R-:W-:Y:S05]  /*e890*/  @P1 BRA `(.L_x_456) ;  /* 0x0000000000301947 */ /* 0x000fea0003800000 */
[----:B------:R-:W4:Y:S01]  /*e8a0*/  S2R R5, SR_LANEID ;  /* 0x0000000000057919 */ /* 0x000f220000000000 */
[----:B------:R-:W-:Y:S01]  /*e8b0*/  VOTEU.ANY UR4, UPT, PT ;  /* 0x0000000000047886 */ /* 0x000fe200038e0100 */
[----:B------:R-:W5:Y:S01]  /*e8c0*/  LDC.64 R2, c[0x0][0xc60] ;  /* 0x00031800ff027b82 */ /* 0x000f620000000a00 */
[----:B------:R-:W4:Y:S02]  /*e8d0*/  FLO.U32 R0, UR4 ;  /* 0x0000000400007d00 */ /* 0x000f2400080e0000 */
[----:B----4-:R-:W-:-:S06]  /*e8e0*/  ISETP.EQ.U32.AND P1, PT, R0, R5, PT ;  /* 0x000000050000720c */ /* 0x010fcc0003f22070 */
[----:B------:R-:W5:Y:S07]  /*e8f0*/  POPC R5, UR4 ;  /* 0x0000000400057d09 */ /* 0x000f6e0008000000 */
[----:B-----5:R-:W4:Y:S01]  /*e900*/  @P1 ATOMG.E.ADD.STRONG.GPU PT, R3, desc[UR50][R2.64], R5 ;  /* 0x00000005020319a8 */ /* 0x020f2200081ee1f2 */
[----:B0-----:R-:W0:Y:S02]  /*e910*/  S2R R4, SR_LTMASK ;  /* 0x0000000000047919 */ /* 0x001e240000003900 */
[----:B0-----:R-:W-:-:S04]  /*e920*/  LOP3.LUT R4, R4, UR4, RZ, 0xc0, !PT ;  /* 0x0000000404047c12 */ /* 0x001fc8000f8ec0ff */
[----:B------:R-:W0:Y:S01]  /*e930*/  POPC R7, R4 ;  /* 0x0000000400077309 */ /* 0x000e220000000000 */
[----:B----4-:R-:W0:Y:S02]  /*e940*/  SHFL.IDX PT, R0, R3, R0, 0x1f ;  /* 0x00001f0003007589 */ /* 0x010e2400000e0000 */
[----:B0-----:R-:W-:-:S07]  /*e950*/  IADD3 R16, R0, UR37, R7 ;  /* 0x0000002500107c10 */ /* 0x001fce000fffe007 */
.L_x_456:
[----:B------:R-:W-:Y:S05]  /*e960*/  BSYNC B0 ;  /* 0x0000000000007941 */ /* 0x000fea0003800000 */
.L_x_455:
[----:B------:R-:W-:-:S07]  /*e970*/  SEL R24, R24, RZ, P0 ;  /* 0x000000ff18187207 */ /* 0x000fce0000000000 */
.L_x_415:
[----:B------:R-:W-:Y:S05]  /*e980*/  BSYNC B7 ;  /* 0x0000000000077941 */ /* 0x000fea0003800000 */
.L_x_413:
[----:B------:R-:W-:-:S13]  /*e990*/  LOP3.LUT P0, RZ, R22, 0x2000, RZ, 0xc0, !PT ;  /* 0x0000200016ff7812 */ /* 0x000fda000780c0ff */
[----:B------:R-:W-:Y:S05]  /*e9a0*/  @!P0 BRA `(.L_x_457) ;  /* 0x0000000000248947 */ /* 0x000fea0003800000 */
[----:B------:R-:W-:Y:S05]  /*e9b0*/  WARPSYNC.ALL ;  /* 0x0000000000007948 */ /* 0x000fea0003800000 */
[----:B------:R-:W4:Y:S08]  /*e9c0*/  S2UR UR5, SR_CgaCtaId ;  /* 0x00000000000579c3 */ /* 0x000f300000008800 */
[----:B------:R-:W-:Y:S06]  /*e9d0*/  BAR.SYNC.DEFER_BLOCKING 0x5, 0x180 ;  /* 0x0146000000007b1d */ /* 0x000fec0000010000 */
[----:B------:R-:W-:-:S02]  /*e9e0*/  UMOV UR4, 0x400 ;  /* 0x0000040000047882 */ /* 0x000fc40000000000 */
[----:B----4-:R-:W-:-:S06]  /*e9f0*/  ULEA UR4, UR5, UR4, 0x18 ;  /* 0x0000000405047291 */ /* 0x010fcc000f8ec03f */
[----:B------:R-:W-:-:S05]  /*ea00*/  IMAD.U32 R23, RZ, RZ, UR4 ;  /* 0x00000004ff177e24 */ /* 0x000fca000f8e00ff */
[----:B------:R4:W0:Y:S01]  /*ea10*/  LDS.128 R16, [R23+0x28cd0] ;  /* 0x028cd00017107984 */ /* 0x0008220000000c00 */
[----:B------:R-:W-:Y:S06]  /*ea20*/  BAR.ARV 0x4, 0x180 ;  /* 0x0106000000007b1d */ /* 0x000fec0000002000 */
[----:B------:R-:W-:Y:S05]  /*ea30*/  BRA `(.L_x_458) ;  /* 0x0000000800407947 */ /* 0x000fea0003800000 */
.L_x_457:
[----:B------:R-:W4:Y:S01]  /*ea40*/  S2R R0, SR_TID.X ;  /* 0x0000000000007919 */ /* 0x000f220000002100 */
[----:B------:R-:W-:Y:S01]  /*ea50*/  UMOV UR4, 0xffffffff ;  /* 0xffffffff00047882 */ /* 0x000fe20000000000 */
[----:B----4-:R-:W-:-:S04]  /*ea60*/  LOP3.LUT R8, R0, 0x1f, RZ, 0xc0, !PT ;  /* 0x0000001f00087812 */ /* 0x010fc800078ec0ff */
[----:B------:R-:W-:Y:S01]  /*ea70*/  ISETP.NE.AND P0, PT, R8, 0x1f, PT ;  /* 0x0000001f0800780c */ /* 0x000fe20003f05270 */
[----:B------:R-:W-:-:S12]  /*ea80*/  BRA.DIV UR4, `(.L_x_459) ;  /* 0x0000003204107947 */ /* 0x000fd8000b800000 */
[----:B------:R-:W-:Y:S01]  /*ea90*/  IMAD.IADD R5, R19, 0x1, R8 ;  /* 0x0000000113057824 */ /* 0x000fe200078e0208 */
[----:B------:R-:W-:-:S04]  /*eaa0*/  ULDC UR4, c[0x0][0xc3c] ;  /* 0x00030f0000047ab9 */ /* 0x000fc80000000800 */
[----:B------:R-:W-:-:S13]  /*eab0*/  ISETP.GE.OR P1, PT, R5, UR4, !P0 ;  /* 0x0000000405007c0c */ /* 0x000fda000c726670 */
[----:B------:R-:W4:Y:S02]  /*eac0*/  @!P1 LDC.64 R2, c[0x0][0xc80] ;  /* 0x00032000ff029b82 */ /* 0x000f240000000a00 */
[----:B----4-:R-:W-:-:S06]  /*ead0*/  @!P1 IMAD.WIDE R2, R5, 0x4, R2 ;  /* 0x0000000405029825 */ /* 0x010fcc00078e0202 */
[----:B------:R-:W4:Y:S01]  /*eae0*/  @!P1 LDG.E R2, desc[UR50][R2.64] ;  /* 0x0000003202029981 */ /* 0x000f22000c1e1900 */
[----:B------:R-:W-:Y:S01]  /*eaf0*/  IMAD.MOV.U32 R5, RZ, RZ, RZ ;  /* 0x000000ffff057224 */ /* 0x000fe200078e00ff */
[C---:B------:R-:W-:Y:S02]  /*eb00*/  ISETP.GE.U32.AND P2, PT, R8.reuse, 0x2, PT ;  /* 0x000000020800780c */ /* 0x040fe40003f46070 */
[C---:B------:R-:W-:Y:S01]  /*eb10*/  ISETP.GE.U32.AND P3, PT, R8.reuse, 0x4, PT ;  /* 0x000000040800780c */ /* 0x040fe20003f66070 */
[----:B------:R-:W-:Y:S01]  /*eb20*/  SHFL.IDX PT, R0, R16, RZ, 0x1f ;  /* 0x00001fff10007589 */ /* 0x000fe200000e0000 */
[C---:B------:R-:W-:Y:S02]  /*eb30*/  ISETP.GE.U32.AND P4, PT, R8.reuse, 0x8, PT ;  /* 0x000000080800780c */ /* 0x040fe40003f86070 */
[C---:B------:R-:W-:Y:S01]  /*eb40*/  ISETP.GE.U32.AND P5, PT, R8.reuse, 0x10, PT ;  /* 0x000000100800780c */ /* 0x040fe20003fa6070 */
[----:B0-----:R-:W-:Y:S01]  /*eb50*/  SHFL.IDX PT, R4, R16, 0x1, 0x1f ;  /* 0x00201f0010047f89 */ /* 0x001fe200000e0000 */
[----:B----4-:R-:W-:Y:S01]  /*eb60*/  @!P1 IMAD.MOV.U32 R5, RZ, RZ, R2 ;  /* 0x000000ffff059224 */ /* 0x010fe200078e0002 */
[----:B------:R-:W-:-:S04]  /*eb70*/  ISETP.NE.AND P1, PT, R8, RZ, PT ;  /* 0x000000ff0800720c */ /* 0x000fc80003f25270 */
[----:B------:R-:W2:Y:S02]  /*eb80*/  SHFL.UP PT, R14, R5, 0x1, RZ ;  /* 0x04200000050e7989 */ /* 0x000ea400000e00ff */
[----:B--23--:R-:W-:-:S04]  /*eb90*/  SEL R6, R14, RZ, P1 ;  /* 0x000000ff0e067207 */ /* 0x00cfc80000800000 */
[----:B------:R-:W-:-:S05]  /*eba0*/  IADD3 R6, R5, R6, RZ ;  /* 0x0000000605067210 */ /* 0x000fca0007ffe0ff */
        /* <DEDUP_REMOVED lines=12> */
[----:B------:R0:W2:Y:S02]  /*ec70*/  SHFL.IDX PT, R14, R2, 0x1f, 0x1f ;  /* 0x03e01f00020e7f89 */ /* 0x0000a400000e0000 */
.L_x_552:
[----:B------:R-:W-:Y:S02]  /*ec80*/  ULDC UR4, c[0x0][0xc38] ;  /* 0x00030e0000047ab9 */ /* 0x000fe40000000800 */
[----:B------:R-:W-:-:S04]  /*ec90*/  IMAD.U32 R7, RZ, RZ, UR4 ;  /* 0x00000004ff077e24 */ /* 0x000fc8000f8e00ff */
[----:B--2---:R-:W-:-:S05]  /*eca0*/  IMAD R14, R14, R7, RZ ;  /* 0x000000070e0e7224 */ /* 0x004fca00078e02ff */
[----:B------:R-:W-:-:S04]  /*ecb0*/  IADD3 R9, R4, R14, RZ ;  /* 0x0000000e04097210 */ /* 0x000fc80007ffe0ff */
[----:B------:R-:W-:-:S13]  /*ecc0*/  ISETP.GT.AND P6, PT, R9, R0, PT ;  /* 0x000000000900720c */ /* 0x000fda0003fc4270 */
[----:B------:R-:W-:Y:S05]  /*ecd0*/  @P6 BRA `(.L_x_460) ;  /* 0x00000000009c6947 */ /* 0x000fea0003800000 */
.L_x_465:
[----:B0-----:R-:W0:Y:S01]  /*ece0*/  LDC R2, c[0x0][0xc3c] ;  /* 0x00030f00ff027b82 */ /* 0x001e220000000800 */
[----:B------:R-:W-:-:S05]  /*ecf0*/  VIADD R19, R19, 0x1f ;  /* 0x0000001f13137836 */ /* 0x000fca0000000000 */
[----:B0-----:R-:W-:-:S13]  /*ed00*/  ISETP.GE.AND P6, PT, R19, R2, PT ;  /* 0x000000021300720c */ /* 0x001fda0003fc6270 */
[----:B------:R-:W-:Y:S05]  /*ed10*/  @P6 BRA `(.L_x_461) ;  /* 0x0000000400446947 */ /* 0x000fea0003800000 */
[----:B------:R-:W0:Y:S01]  /*ed20*/  S2R R3, SR_TID.X ;  /* 0x0000000000037919 */ /* 0x000e220000002100 */
[----:B------:R-:W-:Y:S01]  /*ed30*/  BSSY B0, `(.L_x_462) ;  /* 0x0000009000007945 */ /* 0x000fe20003800000 */
[----:B------:R-:W-:Y:S01]  /*ed40*/  IMAD.MOV.U32 R5, RZ, RZ, RZ ;  /* 0x000000ffff057224 */ /* 0x000fe200078e00ff */
[----:B0-----:R-:W-:-:S05]  /*ed50*/  LOP3.LUT R3, R3, 0x1f, RZ, 0xc0, !PT ;  /* 0x0000001f03037812 */ /* 0x001fca00078ec0ff */
[----:B------:R-:W-:-:S05]  /*ed60*/  IMAD.IADD R7, R19, 0x1, R3 ;  /* 0x0000000113077824 */ /* 0x000fca00078e0203 */
[----:B------:R-:W-:-:S13]  /*ed70*/  ISETP.GE.OR P6, PT, R7, R2, !P0 ;  /* 0x000000020700720c */ /* 0x000fda00047c6670 */
[----:B------:R-:W-:Y:S05]  /*ed80*/  @P6 BRA `(.L_x_463) ;  /* 0x00000000000c6947 */ /* 0x000fea0003800000 */
[----:B------:R-:W0:Y:S02]  /*ed90*/  LDC.64 R2, c[0x0][0xc80] ;  /* 0x00032000ff027b82 */ /* 0x000e240000000a00 */
[----:B0-----:R-:W-:-:S05]  /*eda0*/  IMAD.WIDE R2, R7, 0x4, R2 ;  /* 0x0000000407027825 */ /* 0x001fca00078e0202 */
[----:B------:R0:W5:Y:S02]  /*edb0*/  LDG.E R5, desc[UR50][R2.64] ;  /* 0x0000003202057981 */ /* 0x000164000c1e1900 */
.L_x_463:
[----:B------:R-:W-:Y:S05]  /*edc0*/  BSYNC B0 ;  /* 0x0000000000007941 */ /* 0x000fea0003800000 */
.L_x_462:
[----:B------:R-:W-:-:S03]  /*edd0*/  UMOV UR4, 0xffffffff ;  /* 0xffffffff00047882 */ /* 0x000fc60000000000 */
[----:B------:R-:W-:Y:S05]  /*ede0*/  BRA.DIV UR4, `(.L_x_464) ;  /* 0x00000032045c7947 */ /* 0x000fea000b800000 */
[----:B-----5:R-:W2:Y:S02]  /*edf0*/  SHFL.UP PT, R14, R5, 0x1, RZ ;  /* 0x04200000050e7989 */ /* 0x020ea400000e00ff */
[----:B--2---:R-:W-:-:S05]  /*ee00*/  SEL R14, R14, RZ, P1 ;  /* 0x000000ff0e0e7207 */ /* 0x004fca0000800000 */
        /* <DEDUP_REMOVED lines=10> */
[----:B------:R-:W0:Y:S02]  /*eeb0*/  SHFL.UP PT, R14, R4, 0x10, RZ ;  /* 0x06000000040e7989 */ /* 0x000e2400000e00ff */
[----:B0-----:R-:W-:-:S05]  /*eec0*/  SEL R7, R14, RZ, P5 ;  /* 0x000000ff0e077207 */ /* 0x001fca0002800000 */
[----:B------:R-:W-:-:S05]  /*eed0*/  IMAD.IADD R2, R4, 0x1, R7 ;  /* 0x0000000104027824 */ /* 0x000fca00078e0207 */
[----:B------:R0:W2:Y:S02]  /*eee0*/  SHFL.IDX PT, R14, R2, 0x1f, 0x1f ;  /* 0x03e01f00020e7f89 */ /* 0x0000a400000e0000 */
.L_x_560:
[----:B------:R-:W-:Y:S02]  /*eef0*/  ULDC UR4, c[0x0][0xc38] ;  /* 0x00030e0000047ab9 */ /* 0x000fe40000000800 */
[----:B------:R-:W-:-:S04]  /*ef00*/  IMAD.U32 R7, RZ, RZ, UR4 ;  /* 0x00000004ff077e24 */ /* 0x000fc8000f8e00ff */
[----:B--2---:R-:W-:-:S04]  /*ef10*/  IMAD R14, R14, R7, RZ ;  /* 0x000000070e0e7224 */ /* 0x004fc800078e02ff */
[----:B------:R-:W-:-:S05]  /*ef20*/  IMAD.IADD R9, R14, 0x1, R9 ;  /* 0x000000010e097824 */ /* 0x000fca00078e0209 */
[----:B------:R-:W-:-:S13]  /*ef30*/  ISETP.GT.AND P6, PT, R9, R0, PT ;  /* 0x000000000900720c */ /* 0x000fda0003fc4270 */
[----:B------:R-:W-:Y:S05]  /*ef40*/  @!P6 BRA `(.L_x_465) ;  /* 0xfffffffc0064e947 */ /* 0x000fea000383ffff */
.L_x_460:
[----:B------:R-:W-:Y:S01]  /*ef50*/  IMAD.IADD R16, R9, 0x1, -R14 ;  /* 0x0000000109107824 */ /* 0x000fe200078e0a0e */
[----:B------:R-:W-:-:S03]  /*ef60*/  UMOV UR4, 0xffffffff ;  /* 0xffffffff00047882 */ /* 0x000fc60000000000 */
[----:B------:R-:W-:-:S05]  /*ef70*/  IMAD R3, R2, R7, R16 ;  /* 0x0000000702037224 */ /* 0x000fca00078e0210 */
[----:B------:R-:W-:Y:S01]  /*ef80*/  ISETP.GT.AND P6, PT, R3, R0, PT ;  /* 0x000000000300720c */ /* 0x000fe20003fc4270 */
[----:B------:R-:W-:-:S12]  /*ef90*/  BRA.DIV UR4, `(.L_x_466) ;  /* 0x0000003204ac7947 */ /* 0x000fd8000b800000 */
[----:B------:R-:W-:-:S04]  /*efa0*/  VOTE.ANY R3, PT, !P6 ;  /* 0x0000000000037806 */ /* 0x000fc800070e0100 */
[----:B------:R-:W2:Y:S02]  /*efb0*/  POPC R4, R3 ;  /* 0x0000000300047309 */ /* 0x000ea40000000000 */
[----:B--2---:R2:W3:Y:S02]  /*efc0*/  SHFL.IDX PT, R5, R5, R4, 0x1f ;  /* 0x00001f0405057589 */ /* 0x0044e400000e0000 */
.L_x_564:
[----:B------:R-:W-:Y:S02]  /*efd0*/  ISETP.NE.AND P0, PT, R3, RZ, PT ;  /* 0x000000ff0300720c */ /* 0x000fe40003f05270 */
[----:B------:R-:W-:-:S11]  /*efe0*/  MOV R14, RZ ;  /* 0x000000ff000e7202 */ /* 0x000fd60000000f00 */
[----:B------:R-:W-:Y:S05]  /*eff0*/  @!P0 BRA `(.L_x_467) ;  /* 0x0000000000108947 */ /* 0x000fea0003800000 */
[----:B------:R-:W-:Y:S01]  /*f000*/  UMOV UR4, 0xffffffff ;  /* 0xffffffff00047882 */ /* 0x000fe20000000000 */
[----:B------:R-:W-:Y:S02]  /*f010*/  VIADD R12, R4, 0xffffffff ;  /* 0xffffffff040c7836 */ /* 0x000fe40000000000 */
[----:B------:R-:W-:Y:S05]  /*f020*/  BRA.DIV UR4, `(.L_x_468) ;  /* 0x0000003204d07947 */ /* 0x000fea000b800000 */
[----:B------:R4:W0:Y:S02]  /*f030*/  SHFL.IDX PT, R14, R2, R12, 0x1f ;  /* 0x00001f0c020e7589 */ /* 0x00082400000e0000 */
.L_x_467:
[----:B---3--:R-:W-:Y:S01]  /*f040*/  IABS R6, R5 ;  /* 0x0000000500067213 */ /* 0x008fe20000000000 */
[----:B0-----:R-:W-:Y:S01]  /*f050*/  IMAD R16, R14, R7, R16 ;  /* 0x000000070e107224 */ /* 0x001fe200078e0210 */
[----:B------:R-:W-:Y:S02]  /*f060*/  IADD3 R19, R4, R19, RZ ;  /* 0x0000001304137210 */ /* 0x000fe40007ffe0ff */
[----:B------:R-:W0:Y:S01]  /*f070*/  I2F.RP R8, R6 ;  /* 0x0000000600087306 */ /* 0x000e220000209400 */
[----:B------:R-:W-:-:S05]  /*f080*/  IMAD.IADD R10, R0, 0x1, -R16 ;  /* 0x00000001000a7824 */ /* 0x000fca00078e0a10 */
[----:B------:R-:W-:Y:S02]  /*f090*/  IABS R0, R10 ;  /* 0x0000000a00007213 */ /* 0x000fe40000000000 */
[----:B0-----:R-:W4:Y:S02]  /*f0a0*/  MUFU.RCP R8, R8 ;  /* 0x0000000800087308 */ /* 0x001f240000001000 */
[----:B----4-:R-:W-:-:S06]  /*f0b0*/  VIADD R2, R8, 0xffffffe ;  /* 0x0ffffffe08027836 */ /* 0x010fcc0000000000 */
[----:B------:R0:W3:Y:S02]  /*f0c0*/  F2I.FTZ.U32.TRUNC.NTZ R3, R2 ;  /* 0x0000000200037305 */ /* 0x0000e4000021f000 */
[----:B0-----:R-:W-:Y:S02]  /*f0d0*/  IMAD.MOV.U32 R2, RZ, RZ, RZ ;  /* 0x000000ffff027224 */ /* 0x001fe400078e00ff */
[----:B---3--:R-:W-:-:S04]  /*f0e0*/  IMAD.MOV R7, RZ, RZ, -R3 ;  /* 0x000000ffff077224 */ /* 0x008fc800078e0a03 */
[----:B------:R-:W-:-:S04]  /*f0f0*/  IMAD R7, R7, R6, RZ ;  /* 0x0000000607077224 */ /* 0x000fc800078e02ff */
[----:B------:R-:W-:Y:S01]  /*f100*/  IMAD.HI.U32 R3, R3, R7, R2 ;  /* 0x0000000703037227 */ /* 0x000fe200078e0002 */
[----:B------:R-:W-:-:S04]  /*f110*/  IABS R7, R5 ;  /* 0x0000000500077213 */ /* 0x000fc80000000000 */
[----:B------:R-:W-:Y:S01]  /*f120*/  IADD3 R7, RZ, -R7, RZ ;  /* 0x80000007ff077210 */ /* 0x000fe20007ffe0ff */
[----:B------:R-:W-:-:S04]  /*f130*/  IMAD.HI.U32 R3, R3, R0, RZ ;  /* 0x0000000003037227 */ /* 0x000fc800078e00ff */
[----:B------:R-:W-:Y:S01]  /*f140*/  IMAD R7, R3, R7, R0 ;  /* 0x0000000703077224 */ /* 0x000fe200078e0200 */
[----:B------:R-:W-:-:S04]  /*f150*/  LOP3.LUT R0, R10, R5, RZ, 0x3c, !PT ;  /* 0x000000050a007212 */ /* 0x000fc800078e3cff */
[----:B------:R-:W-:Y:S02]  /*f160*/  ISETP.GT.U32.AND P1, PT, R6, R7, PT ;  /* 0x000000070600720c */ /* 0x000fe40003f24070 */
[----:B------:R-:W-:-:S11]  /*f170*/  ISETP.GE.AND P2, PT, R0, RZ, PT ;  /* 0x000000ff0000720c */ /* 0x000fd60003f46270 */
[----:B------:R-:W-:Y:S02]  /*f180*/  @!P1 IMAD.IADD R7, R7, 0x1, -R6 ;  /* 0x0000000107079824 */ /* 0x000fe400078e0a06 */
[----:B------:R-:W-:Y:S01]  /*f190*/  @!P1 VIADD R3, R3, 0x1 ;  /* 0x0000000103039836 */ /* 0x000fe20000000000 */
[----:B------:R-:W-:Y:S02]  /*f1a0*/  ISETP.NE.AND P1, PT, R5, RZ, PT ;  /* 0x000000ff0500720c */ /* 0x000fe40003f25270 */
[----:B------:R-:W-:-:S13]  /*f1b0*/  ISETP.GE.U32.AND P0, PT, R7, R6, PT ;  /* 0x000000060700720c */ /* 0x000fda0003f06070 */
[----:B------:R-:W-:-:S04]  /*f1c0*/  @P0 VIADD R3, R3, 0x1 ;  /* 0x0000000103030836 */ /* 0x000fc80000000000 */
[----:B------:R-:W-:Y:S01]  /*f1d0*/  @!P2 IMAD.MOV R3, RZ, RZ, -R3 ;  /* 0x000000ffff03a224 */ /* 0x000fe200078e0a03 */
[----:B------:R-:W-:-:S05]  /*f1e0*/  @!P1 LOP3.LUT R3, RZ, R5, RZ, 0x33, !PT ;  /* 0x00000005ff039212 */ /* 0x000fca00078e33ff */
[--C-:B------:R-:W-:Y:S02]  /*f1f0*/  IMAD.MOV R0, RZ, RZ, -R3.reuse ;  /* 0x000000ffff007224 */ /* 0x100fe400078e0a03 */
[----:B------:R-:W-:Y:S02]  /*f200*/  IMAD.MOV.U32 R18, RZ, RZ, R3 ;  /* 0x000000ffff127224 */ /* 0x000fe400078e0003 */
[----:B------:R-:W-:Y:S01]  /*f210*/  IMAD R17, R5, R0, R10 ;  /* 0x0000000005117224 */ /* 0x000fe200078e020a */
[----:B------:R-:W-:Y:S06]  /*f220*/  BRA `(.L_x_469) ;  /* 0x00000000001c7947 */ /* 0x000fec0003800000 */
.L_x_461:
[----:B------:R-:W-:Y:S01]  /*f230*/  UMOV UR4, URZ ;  /* 0x0000003f00047c82 */ /* 0x000fe20008000000 */
[----:B------:R-:W-:Y:S01]  /*f240*/  UMOV UR5, URZ ;  /* 0x0000003f00057c82 */ /* 0x000fe20008000000 */
[----:B------:R-:W-:Y:S01]  /*f250*/  ULDC UR6, c[0x0][0xc3c] ;  /* 0x00030f0000067ab9 */ /* 0x000fe20000000800 */
[----:B------:R-:W-:Y:S02]  /*f260*/  IMAD.MOV.U32 R16, RZ, RZ, R0 ;  /* 0x000000ffff107224 */ /* 0x000fe400078e0000 */
[----:B------:R-:W-:Y:S02]  /*f270*/  IMAD.U32 R17, RZ, RZ, UR4 ;  /* 0x00000004ff117e24 */ /* 0x000fe4000f8e00ff */
[----:B------:R-:W-:Y:S02]  /*f280*/  IMAD.U32 R18, RZ, RZ, UR5 ;  /* 0x00000005ff127e24 */ /* 0x000fe4000f8e00ff */
[----:B------:R-:W-:-:S07]  /*f290*/  IMAD.U32 R19, RZ, RZ, UR6 ;  /* 0x00000006ff137e24 */ /* 0x000fce000f8e00ff */
.L_x_469:
[----:B------:R-:W0:Y:S01]  /*f2a0*/  S2R R0, SR_TID.X ;  /* 0x0000000000007919 */ /* 0x000e220000002100 */
[----:B------:R-:W-:Y:S05]  /*f2b0*/  WARPSYNC.ALL ;  /* 0x0000000000007948 */ /* 0x000fea0003800000 */
[----:B------:R-:W-:Y:S01]  /*f2c0*/  BAR.SYNC.DEFER_BLOCKING 0x4, 0x180 ;  /* 0x0106000000007b1d */ /* 0x000fe20000010000 */
[----:B0-----:R-:W-:-:S04]  /*f2d0*/  LOP3.LUT R0, R0, 0x1f, RZ, 0xc0, !PT ;  /* 0x0000001f00007812 */ /* 0x001fc800078ec0ff */
[----:B------:R-:W-:-:S13]  /*f2e0*/  ISETP.NE.AND P0, PT, R0, RZ, PT ;  /* 0x000000ff0000720c */ /* 0x000fda0003f05270 */
[----:B------:R-:W0:Y:S01]  /*f2f0*/  @!P0 S2R R3, SR_CgaCtaId ;  /* 0x0000000000038919 */ /* 0x000e220000008800 */
[----:B------:R-:W-:-:S04]  /*f300*/  @!P0 MOV R0, 0x400 ;  /* 0x0000040000008802 */ /* 0x000fc80000000f00 */
[----:B0-----:R-:W-:-:S05]  /*f310*/  @!P0 LEA R23, R3, R0, 0x18 ;  /* 0x0000000003178211 */ /* 0x001fca00078ec0ff */
[----:B------:R0:W-:Y:S01]  /*f320*/  @!P0 STS.128 [R23+0x28cd0], R16 ;  /* 0x028cd01017008388 */ /* 0x0001e20000000c00 */
[----:B------:R-:W-:Y:S06]  /*f330*/  BAR.ARV 0x5, 0x180 ;  /* 0x0146000000007b1d */ /* 0x000fec0000002000 */
.L_x_458:
[----:B------:R-:W-:Y:S02]  /*f340*/  ULDC UR4, c[0x0][0xc3c] ;  /* 0x00030f0000047ab9 */ /* 0x000fe40000000800 */
[----:B0-----:R-:W-:-:S13]  /*f350*/  ISETP.GE.AND P0, PT, R19, UR4, PT ;  /* 0x0000000413007c0c */ /* 0x001fda000bf06270 */
[----:B------:R-:W-:Y:S05]  /*f360*/  @!P0 BRA `(.L_x_470) ;  /* 0xffffffb800c48947 */ /* 0x000fea000383ffff */
[----:B------:R-:W-:Y:S05]  /*f370*/  BSYNC B8 ;  /* 0x0000000000087941 */ /* 0x000fea0003800000 */
.L_x_409:
[----:B-1----:R-:W5:Y:S01]  /*f380*/  LDL.LU R0, [R1+0x24] ;  /* 0x0000240001007983 */ /* 0x002f620000300800 */
[----:B------:R-:W-:Y:S01]  /*f390*/  BSSY B0, `(.L_x_471) ;  /* 0x000000b000007945 */ /* 0x000fe20003800000 */
[----:B------:R-:W0:Y:S01]  /*f3a0*/  S2R R5, SR_CgaCtaId ;  /* 0x0000000000057919 */ /* 0x000e220000008800 */
[----:B-----5:R-:W-:-:S04]  /*f3b0*/  IADD3 R0, R0, 0x1, RZ ;  /* 0x0000000100007810 */ /* 0x020fc80007ffe0ff */
[----:B------:R-:W-:-:S04]  /*f3c0*/  LEA.HI R2, R0, R0, RZ, 0x1 ;  /* 0x0000000000027211 */ /* 0x000fc800078f08ff */
[----:B------:R-:W-:Y:S02]  /*f3d0*/  LOP3.LUT R3, R2, 0xfffffffe, RZ, 0xc0, !PT ;  /* 0xfffffffe02037812 */ /* 0x000fe400078ec0ff */
[----:B------:R-:W-:-:S03]  /*f3e0*/  MOV R2, 0x400 ;  /* 0x0000040000027802 */ /* 0x000fc60000000f00 */
[----:B------:R-:W-:Y:S01]  /*f3f0*/  IMAD.IADD R0, R0, 0x1, -R3 ;  /* 0x0000000100007824 */ /* 0x000fe200078e0a03 */
[----:B0-----:R-:W-:-:S04]  /*f400*/  LEA R5, R5, R2, 0x18 ;  /* 0x0000000205057211 */ /* 0x001fc800078ec0ff */
[----:B------:R-:W-:-:S04]  /*f410*/  SHF.L.U32 R0, R0, 0x1f, RZ ;  /* 0x0000001f00007819 */ /* 0x000fc800000006ff */
[----:B------:R-:W0:Y:S02]  /*f420*/  SYNCS.PHASECHK.TRANS64.TRYWAIT P0, [R5+URZ+0x28c20], R0 ;  /* 0x028c2000050075a7 */ /* 0x000e24000800017f */
[----:B0-----:R-:W-:Y:S05]  /*f430*/  @!P0 BRA `(.L_x_472) ;  /* 0x0000002c00f08947 */ /* 0x001fea0003800000 */
.L_x_567:
[----:B------:R-:W-:Y:S05]  /*f440*/  BSYNC B0 ;  /* 0x0000000000007941 */ /* 0x000fea0003800000 */
.L_x_471:
[----:B------:R-:W-:-:S03]  /*f450*/  UMOV UR4, 0xffffffff ;  /* 0xffffffff00047882 */ /* 0x000fc60000000000 */
[----:B------:R-:W-:Y:S05]  /*f460*/  BRA.DIV UR4, `(.L_x_473) ;  /* 0x0000002e04f87947 */ /* 0x000fea000b800000 */
[----:B0-----:R-:W0:Y:S02]  /*f470*/  S2R R0, SR_TID.X ;  /* 0x0000000000007919 */ /* 0x001e240000002100 */
[----:B0-----:R-:W-:-:S04]  /*f480*/  SHF.R.U32.HI R0, RZ, 0x5, R0 ;  /* 0x00000005ff007819 */ /* 0x001fc80000011600 */
[----:B------:R-:W-:-:S05]  /*f490*/  LOP3.LUT R0, R0, 0x3, RZ, 0xc0, !PT ;  /* 0x0000000300007812 */ /* 0x000fca00078ec0ff */
[----:B------:R0:W1:Y:S02]  /*f4a0*/  SHFL.IDX PT, R14, R0, RZ, 0x1f ;  /* 0x00001fff000e7589 */ /* 0x00006400000e0000 */
.L_x_570:
[----:B-1----:R-:W-:Y:S01]  /*f4b0*/  ISETP.NE.AND P0, PT, R14, RZ, PT ;  /* 0x000000ff0e00720c */ /* 0x002fe20003f05270 */
[----:B------:R-:W-:-:S12]  /*f4c0*/  BSSY B0, `(.L_x_474) ;  /* 0x0000024000007945 */ /* 0x000fd80003800000 */
[----:B------:R-:W-:Y:S05]  /*f4d0*/  @P0 BRA `(.L_x_475) ;  /* 0x0000000000880947 */ /* 0x000fea0003800000 */
[----:B------:R-:W-:-:S03]  /*f4e0*/  UMOV UR4, 0xffffffff ;  /* 0xffffffff00047882 */ /* 0x000fc60000000000 */
[----:B------:R-:W-:Y:S05]  /*f4f0*/  BRA.DIV UR4, `(.L_x_476) ;  /* 0x0000003204087947 */ /* 0x000fea000b800000 */
[----:B------:R-:W-:-:S13]  /*f500*/  ELECT P6, URZ, PT ;  /* 0x00000000003f782f */ /* 0x000fda00038c0000 */
.L_x_573:
[----:B------:R-:W-:Y:S05]  /*f510*/  @!P6 BRA `(.L_x_475) ;  /* 0x000000000078e947 */ /* 0x000fea0003800000 */
[----:B------:R-:W-:-:S06]  /*f520*/  ULOP3.LUT UR4, UR39, 0x2, URZ, 0xfc, !UPT ;  /* 0x0000000227047892 */ /* 0x000fcc000f8efc3f */
[----:B0-----:R-:W-:-:S05]  /*f530*/  IMAD.U32 R0, RZ, RZ, UR4 ;  /* 0x00000004ff007e24 */ /* 0x001fca000f8e00ff */
[----:B------:R-:W-:-:S13]  /*f540*/  ISETP.NE.AND P0, PT, R0, 0x3, PT ;  /* 0x000000030000780c */ /* 0x000fda0003f05270 */
[----:B------:R-:W-:Y:S05]  /*f550*/  @!P0 BRA `(.L_x_477) ;  /* 0x0000000000048947 */ /* 0x000fea0003800000 */
[----:B------:R-:W-:Y:S01]  /*f560*/  BPT.TRAP 0x1 ;  /* 0x000000040000795c */ /* 0x000fe20000300000 */
.L_x_477:
[C---:B------:R-:W-:Y:S01]  /*f570*/  IMAD R3, R24.reuse, 0x8, R5 ;  /* 0x0000000818037824 */ /* 0x040fe200078e0205 */
[----:B------:R-:W-:Y:S01]  /*f580*/  SHF.L.U32 R2, R25, 0x1f, RZ ;  /* 0x0000001f19027819 */ /* 0x000fe200000006ff */
[----:B------:R-:W-:-:S03]  /*f590*/  VIADD R24, R24, 0x1 ;  /* 0x0000000118187836 */ /* 0x000fc60000000000 */
[----:B------:R-:W0:Y:S02]  /*f5a0*/  SYNCS.PHASECHK.TRANS64.TRYWAIT P1, [R3+URZ+0x28c40], R2 ;  /* 0x028c4002030075a7 */ /* 0x000e24000802017f */
[----:B------:R-:W-:-:S04]  /*f5b0*/  ISETP.NE.AND P2, PT, R24, 0x2, PT ;  /* 0x000000021800780c */ /* 0x000fc80003f45270 */
[----:B------:R-:W-:Y:S01]  /*f5c0*/  SEL R0, RZ, 0x1, P2 ;  /* 0x00000001ff007807 */ /* 0x000fe20001000000 */
[----:B0-----:R-:W-:Y:S08]  /*f5d0*/  @!P1 BRA `(.L_x_478) ;  /* 0x0000002c00f09947 */ /* 0x001ff00003800000 */
.L_x_574:
[----:B------:R-:W-:Y:S02]  /*f5e0*/  SEL R24, R24, RZ, P2 ;  /* 0x000000ff18187207 */ /* 0x000fe40001000000 */
[----:B------:R-:W-:Y:S01]  /*f5f0*/  LOP3.LUT R0, R25, R0, RZ, 0x3c, !PT ;  /* 0x0000000019007212 */ /* 0x000fe200078e3cff */
[----:B------:R-:W-:Y:S06]  /*f600*/  @!P0 BRA `(.L_x_479) ;  /* 0x0000000000048947 */ /* 0x000fec0003800000 */
[----:B------:R-:W-:Y:S01]  /*f610*/  BPT.TRAP 0x1 ;  /* 0x000000040000795c */ /* 0x000fe20000300000 */
.L_x_479:
[----:B------:R-:W-:Y:S01]  /*f620*/  IMAD R5, R24, 0x8, R5 ;  /* 0x0000000818057824 */ /* 0x000fe200078e0205 */
[----:B------:R-:W-:-:S04]  /*f630*/  SHF.L.U32 R0, R0, 0x1f, RZ ;  /* 0x0000001f00007819 */ /* 0x000fc800000006ff */
[----:B------:R-:W1:Y:S02]  /*f640*/  SYNCS.PHASECHK.TRANS64.TRYWAIT P1, [R5+URZ+0x28c40], R0 ;  /* 0x028c4000050075a7 */ /* 0x000e64000802017f */
[----:B-1----:R-:W-:Y:S05]  /*f650*/  @!P1 BRA `(.L_x_480) ;  /* 0x0000002c00e49947 */ /* 0x002fea0003800000 */
.L_x_575:
[----:B------:R-:W-:Y:S05]  /*f660*/  @!P0 BRA `(.L_x_481) ;  /* 0x0000000000048947 */ /* 0x000fea0003800000 */
[----:B------:R-:W-:Y:S01]  /*f670*/  BPT.TRAP 0x1 ;  /* 0x000000040000795c */ /* 0x000fe20000300000 */
.L_x_481:
[----:B------:R-:W5:Y:S02]  /*f680*/  SYNCS.PHASECHK.TRANS64.TRYWAIT P1, [R3+URZ+0x28c60], R2 ;  /* 0x028c6002030075a7 */ /* 0x000f64000802017f */
[----:B-----5:R-:W-:Y:S05]  /*f690*/  @!P1 BRA `(.L_x_482) ;  /* 0x0000002c00e89947 */ /* 0x020fea0003800000 */
.L_x_576:
[----:B------:R-:W-:Y:S05]  /*f6a0*/  @!P0 BRA `(.L_x_483) ;  /* 0x0000000000048947 */ /* 0x000fea0003800000 */
[----:B------:R-:W-:Y:S01]  /*f6b0*/  BPT.TRAP 0x1 ;  /* 0x000000040000795c */ /* 0x000fe20000300000 */
.L_x_483:
[----:B------:R0:W0:Y:S02]  /*f6c0*/  SYNCS.PHASECHK.TRANS64.TRYWAIT P0, [R5+URZ+0x28c60], R0 ;  /* 0x028c6000050075a7 */ /* 0x000024000800017f */
[----:B0-----:R-:W-:Y:S05]  /*f6d0*/  @!P0 NANOSLEEP.SYNCS 0x989680 ;  /* 0x009896800000895d */ /* 0x001fea0003900000 */
[----:B------:R-:W0:Y:S02]  /*f6e0*/  @!P0 SYNCS.PHASECHK.TRANS64 P0, [R5+URZ+0x28c60], R0 ;  /* 0x028c6000050085a7 */ /* 0x000e24000800007f */
[----:B0-----:R-:W-:Y:S05]  /*f6f0*/  @!P0 BRA `(.L_x_483) ;  /* 0xfffffffc00f08947 */ /* 0x001fea000383ffff */
.L_x_475:
[----:B------:R-:W-:Y:S05]  /*f700*/  BSYNC B0 ;  /* 0x0000000000007941 */ /* 0x000fea0003800000 */
.L_x_474:
[----:B------:R-:W-:Y:S05]  /*f710*/  EXIT ;  /* 0x000000000000794d */ /* 0x000fea0003800000 */
.L_x_354:
[----:B0-----:R-:W-:-:S04]  /*f720*/  MOV R3, UR16 ;  /* 0x0000001000037c02 */ /* 0x001fc80008000f00 */
[----:B------:R0:W1:Y:S03]  /*f730*/  SYNCS.PHASECHK.TRANS64.TRYWAIT P1, [R3+URZ+0x28c50], R0 ;  /* 0x028c5000030075a7 */ /* 0x000066000802017f */
[----:B-1----:R-:W-:Y:S05]  /*f740*/  @!P1 NANOSLEEP.SYNCS 0x989680 ;  /* 0x009896800000995d */ /* 0x002fea0003900000 */
[----:B------:R-:W1:Y:S02]  /*f750*/  @!P1 SYNCS.PHASECHK.TRANS64 P1, [R3+URZ+0x28c50], R0 ;  /* 0x028c5000030095a7 */ /* 0x000e64000802007f */
[----:B-1----:R-:W-:Y:S05]  /*f760*/  @!P1 BRA `(.L_x_354) ;  /* 0xfffffffc00ec9947 */ /* 0x002fea000383ffff */
[----:B------:R-:W-:Y:S05]  /*f770*/  BRA `(.L_x_484) ;  /* 0xffffff20005c7947 */ /* 0x000fea000383ffff */
.L_x_360:
[----:B-1----:R-:W-:-:S04]  /*f780*/  IMAD.U32 R4, RZ, RZ, UR21 ;  /* 0x00000015ff047e24 */ /* 0x002fc8000f8e00ff */
[----:B------:R1:W2:Y:S03]  /*f790*/  SYNCS.PHASECHK.TRANS64.TRYWAIT P1, [R4+URZ+0x28c50], R3 ;  /* 0x028c5003040075a7 */ /* 0x0002a6000802017f */
[----:B--2---:R-:W-:Y:S05]  /*f7a0*/  @!P1 NANOSLEEP.SYNCS 0x989680 ;  /* 0x009896800000995d */ /* 0x004fea0003900000 */
[----:B------:R-:W2:Y:S02]  /*f7b0*/  @!P1 SYNCS.PHASECHK.TRANS64 P1, [R4+URZ+0x28c50], R3 ;  /* 0x028c5003040095a7 */ /* 0x000ea4000802007f */
[----:B--2---:R-:W-:Y:S05]  /*f7c0*/  @!P1 BRA `(.L_x_360) ;  /* 0xfffffffc00ec9947 */ /* 0x004fea000383ffff */
[----:B------:R-:W-:Y:S05]  /*f7d0*/  BRA `(.L_x_359) ;  /* 0xffffff2c00647947 */ /* 0x000fea000383ffff */
.L_x_364:
[----:B0-----:R-:W-:-:S04]  /*f7e0*/  IMAD.U32 R3, RZ, RZ, UR41 ;  /* 0x00000029ff037e24 */ /* 0x001fc8000f8e00ff */
[----:B------:R0:W1:Y:S03]  /*f7f0*/  SYNCS.PHASECHK.TRANS64.TRYWAIT P1, [R3+URZ+0x28c00], R0 ;  /* 0x028c0000030075a7 */ /* 0x000066000802017f */
[----:B-1----:R-:W-:Y:S05]  /*f800*/  @!P1 NANOSLEEP.SYNCS 0x989680 ;  /* 0x009896800000995d */ /* 0x002fea0003900000 */
[----:B------:R-:W1:Y:S02]  /*f810*/  @!P1 SYNCS.PHASECHK.TRANS64 P1, [R3+URZ+0x28c00], R0 ;  /* 0x028c0000030095a7 */ /* 0x000e64000802007f */
[----:B-1----:R-:W-:Y:S05]  /*f820*/  @!P1 BRA `(.L_x_364) ;  /* 0xfffffffc00ec9947 */ /* 0x002fea000383ffff */
[----:B------:R-:W-:Y:S05]  /*f830*/  BRA `(.L_x_485) ;  /* 0xffffff3800bc7947 */ /* 0x000fea000383ffff */
.L_x_368:
[----:B--2---:R2:W3:Y:S02]  /*f840*/  SYNCS.PHASECHK.TRANS64.TRYWAIT P1, [R7+URZ+0x28c30], R8 ;  /* 0x028c3008070075a7 */ /* 0x0044e4000802017f */
[----:B---3--:R-:W-:Y:S05]  /*f850*/  @!P1 NANOSLEEP.SYNCS 0x989680 ;  /* 0x009896800000995d */ /* 0x008fea0003900000 */
[----:B------:R-:W3:Y:S02]  /*f860*/  @!P1 SYNCS.PHASECHK.TRANS64 P1, [R7+URZ+0x28c30], R8 ;  /* 0x028c3008070095a7 */ /* 0x000ee4000802007f */
[----:B---3--:R-:W-:Y:S05]  /*f870*/  @!P1 BRA `(.L_x_368) ;  /* 0xfffffffc00f09947 */ /* 0x008fea000383ffff */
[----:B------:R-:W-:Y:S05]  /*f880*/  BRA `(.L_x_367) ;  /* 0xffffff3800d87947 */ /* 0x000fea000383ffff */
.L_x_373:
[----:B---3--:R3:W0:Y:S02]  /*f890*/  SYNCS.PHASECHK.TRANS64.TRYWAIT P1, [R7+URZ+0x28c50], R8 ;  /* 0x028c5008070075a7 */ /* 0x008624000802017f */
[----:B0-----:R-:W-:Y:S05]  /*f8a0*/  @!P1 NANOSLEEP.SYNCS 0x989680 ;  /* 0x009896800000995d */ /* 0x001fea0003900000 */
[----:B------:R-:W0:Y:S02]  /*f8b0*/  @!P1 SYNCS.PHASECHK.TRANS64 P1, [R7+URZ+0x28c50], R8 ;  /* 0x028c5008070095a7 */ /* 0x000e24000802007f */
[----:B0-----:R-:W-:Y:S05]  /*f8c0*/  @!P1 BRA `(.L_x_373) ;  /* 0xfffffffc00f09947 */ /* 0x001fea000383ffff */
[----:B------:R-:W-:Y:S05]  /*f8d0*/  BRA `(.L_x_372) ;  /* 0xffffff4c00f07947 */ /* 0x000fea000383ffff */
.L_x_379:
[----:B-1----:R-:W-:-:S04]  /*f8e0*/  IMAD.U32 R4, RZ, RZ, UR21 ;  /* 0x00000015ff047e24 */ /* 0x002fc8000f8e00ff */
[----:B------:R1:W2:Y:S03]  /*f8f0*/  SYNCS.PHASECHK.TRANS64.TRYWAIT P2, [R4+URZ+0x28c30], R7 ;  /* 0x028c3007040075a7 */ /* 0x0002a6000804017f */
[----:B--2---:R-:W-:Y:S05]  /*f900*/  @!P2 NANOSLEEP.SYNCS 0x989680 ;  /* 0x009896800000a95d */ /* 0x004fea0003900000 */
[----:B------:R-:W2:Y:S02]  /*f910*/  @!P2 SYNCS.PHASECHK.TRANS64 P2, [R4+URZ+0x28c30], R7 ;  /* 0x028c30070400a5a7 */ /* 0x000ea4000804007f */
[----:B--2---:R-:W-:Y:S05]  /*f920*/  @!P2 BRA `(.L_x_379) ;  /* 0xfffffffc00eca947 */ /* 0x004fea000383ffff */
[----:B------:R-:W-:Y:S05]  /*f930*/  BRA `(.L_x_378) ;  /* 0xffffff5000e07947 */ /* 0x000fea000383ffff */
.L_x_384:
[----:B-1----:R-:W-:-:S04]  /*f940*/  IMAD.U32 R8, RZ, RZ, UR21 ;  /* 0x00000015ff087e24 */ /* 0x002fc8000f8e00ff */
[----:B------:R1:W2:Y:S03]  /*f950*/  SYNCS.PHASECHK.TRANS64.TRYWAIT P2, [R8+URZ+0x28c50], R7 ;  /* 0x028c5007080075a7 */ /* 0x0002a6000804017f */
[----:B--2---:R-:W-:Y:S05]  /*f960*/  @!P2 NANOSLEEP.SYNCS 0x989680 ;  /* 0x009896800000a95d */ /* 0x004fea0003900000 */
[----:B------:R-:W2:Y:S02]  /*f970*/  @!P2 SYNCS.PHASECHK.TRANS64 P2, [R8+URZ+0x28c50], R7 ;  /* 0x028c50070800a5a7 */ /* 0x000ea4000804007f */
[----:B--2---:R-:W-:Y:S05]  /*f980*/  @!P2 BRA `(.L_x_384) ;  /* 0xfffffffc00eca947 */ /* 0x004fea000383ffff */
[----:B------:R-:W-:Y:S05]  /*f990*/  BRA `(.L_x_383) ;  /* 0xffffff6c00147947 */ /* 0x000fea000383ffff */
.L_x_421:
[----:B------:R-:W-:Y:S01]  /*f9a0*/  SHF.R.U32.HI R2, RZ, 0x5, R2 ;  /* 0x00000005ff027819 */ /* 0x000fe20000011602 */
[----:B------:R-:W-:Y:S01]  /*f9b0*/  BSSY B0, `(.L_x_486) ;  /* 0x0000009000007945 */ /* 0x000fe20003800000 */
[----:B------:R-:W-:Y:S01]  /*f9c0*/  MOV R12, RZ ;  /* 0x000000ff000c7202 */ /* 0x000fe20000000f00 */
[----:B------:R-:W-:Y:S01]  /*f9d0*/  IMAD.MOV.U32 R11, RZ, RZ, 0x1f ;  /* 0x0000001fff0b7424 */ /* 0x000fe200078e00ff */
[----:B------:R-:W-:Y:S01]  /*f9e0*/  LOP3.LUT R2, R2, 0x3, RZ, 0xc0, !PT ;  /* 0x0000000302027812 */ /* 0x000fe200078ec0ff */
[----:B------:R-:W-:-:S04]  /*f9f0*/  IMAD.MOV.U32 R15, RZ, RZ, -0x1 ;  /* 0xffffffffff0f7424 */ /* 0x000fc800078e00ff */
[----:B------:R-:W-:-:S07]  /*fa00*/  IMAD.MOV.U32 R13, RZ, RZ, R2 ;  /* 0x000000ffff0d7224 */ /* 0x000fce00078e0002 */
[----:B0----5:R-:W-:Y:S05]  /*fa10*/  WARPSYNC.COLLECTIVE R15, `(.L_x_487) ;  /* 0x000000000f087348 */ /* 0x021fea0003c00000 */
[----:B------:R1:W2:Y:S02]  /*fa20*/  SHFL.IDX P6, R14, R13, R12, R11 ;  /* 0x0000000c0d0e7389 */ /* 0x0002a400000c000b */
[----:B012--5:R-:W-:Y:S01]  /*fa30*/  ENDCOLLECTIVE ;  /* 0x000000000000791b */ /* 0x027fe20003800000 */
.L_x_487:
[----:B------:R-:W-:Y:S05]  /*fa40*/  BSYNC B0 ;  /* 0x0000000000007941 */ /* 0x000fea0003800000 */
.L_x_486:
[----:B------:R-:W-:Y:S05]  /*fa50*/  BRA `(.L_x_488) ;  /* 0xffffffc000407947 */ /* 0x000fea000383ffff */
.L_x_424:
[----:B0-----:R0:W1:Y:S02]  /*fa60*/  SYNCS.PHASECHK.TRANS64.TRYWAIT P0, [R27+URZ+0x28c40], R0 ;  /* 0x028c40001b0075a7 */ /* 0x001064000800017f */
[----:B-1----:R-:W-:Y:S05]  /*fa70*/  @!P0 NANOSLEEP.SYNCS 0x989680 ;  /* 0x009896800000895d */ /* 0x002fea0003900000 */
[----:B------:R-:W1:Y:S02]  /*fa80*/  @!P0 SYNCS.PHASECHK.TRANS64 P0, [R27+URZ+0x28c40], R0 ;  /* 0x028c40001b0085a7 */ /* 0x000e64000800007f */
[----:B-1----:R-:W-:Y:S05]  /*fa90*/  @!P0 BRA `(.L_x_424) ;  /* 0xfffffffc00f08947 */ /* 0x002fea000383ffff */
[----:B------:R-:W-:Y:S05]  /*faa0*/  BRA `(.L_x_489) ;  /* 0xffffffc400107947 */ /* 0x000fea000383ffff */
.L_x_425:
        /* <DEDUP_REMOVED lines=8> */
.L_x_491:
[----:B------:R-:W-:Y:S05]  /*fb30*/  BSYNC B0 ;  /* 0x0000000000007941 */ /* 0x000fea0003800000 */
.L_x_490:
[----:B------:R-:W-:Y:S02]  /*fb40*/  IMAD.MOV.U32 R13, RZ, RZ, R0 ;  /* 0x000000ffff0d7224 */ /* 0x000fe400078e0000 */
[----:B------:R-:W-:Y:S02]  /*fb50*/  IMAD.MOV.U32 R12, RZ, RZ, RZ ;  /* 0x000000ffff0c7224 */ /* 0x000fe400078e00ff */
[----:B------:R-:W-:Y:S02]  /*fb60*/  IMAD.MOV.U32 R11, RZ, RZ, 0x181f ;  /* 0x0000181fff0b7424 */ /* 0x000fe400078e00ff */
[----:B------:R-:W-:Y:S02]  /*fb70*/  IMAD.MOV.U32 R15, RZ, RZ, -0x1 ;  /* 0xffffffffff0f7424 */ /* 0x000fe400078e00ff */
[----:B------:R-:W-:Y:S02]  /*fb80*/  IMAD.MOV.U32 R2, RZ, RZ, R14 ;  /* 0x000000ffff027224 */ /* 0x000fe400078e000e */
[----:B------:R-:W-:-:S07]  /*fb90*/  @P0 IMAD R6, R4, 0x2, R23 ;  /* 0x0000000204060824 */ /* 0x000fce00078e0217 */
[----:B------:R-:W-:Y:S05]  /*fba0*/  WARPSYNC.COLLECTIVE R15, `(.L_x_492) ;  /* 0x000000000f087348 */ /* 0x000fea0003c00000 */
[----:B------:R0:W1:Y:S02]  /*fbb0*/  SHFL.IDX P6, R14, R13, R12, R11 ;  /* 0x0000000c0d0e7389 */ /* 0x00006400000c000b */
[----:B01----:R-:W-:Y:S01]  /*fbc0*/  ENDCOLLECTIVE ;  /* 0x000000000000791b */ /* 0x003fe20003800000 */
.L_x_492:
[----:B------:R-:W-:Y:S02]  /*fbd0*/  IMAD.MOV.U32 R13, RZ, RZ, R5 ;  /* 0x000000ffff0d7224 */ /* 0x000fe400078e0005 */
[----:B------:R-:W-:Y:S01]  /*fbe0*/  IMAD.MOV.U32 R12, RZ, RZ, 0x1 ;  /* 0x00000001ff0c7424 */ /* 0x000fe200078e00ff */
[----:B------:R-:W-:-:S07]  /*fbf0*/  MOV R3, R14 ;  /* 0x0000000e00037202 */ /* 0x000fce0000000f00 */
[----:B------:R-:W-:Y:S05]  /*fc00*/  WARPSYNC.COLLECTIVE R15, `(.L_x_493) ;  /* 0x000000000f087348 */ /* 0x000fea0003c00000 */
[----:B------:R0:W1:Y:S02]  /*fc10*/  SHFL.IDX P6, R14, R13, R12, R11 ;  /* 0x0000000c0d0e7389 */ /* 0x00006400000c000b */
[----:B01----:R-:W-:Y:S01]  /*fc20*/  ENDCOLLECTIVE ;  /* 0x000000000000791b */ /* 0x003fe20003800000 */
.L_x_493:
        /* <DEDUP_REMOVED lines=15> */
.L_x_494:
[----:B------:R-:W-:Y:S02]  /*fd20*/  @P0 IMAD R6, R4, 0x2, R23 ;  /* 0x0000000204060824 */ /* 0x000fe400078e0217 */
[----:B------:R-:W-:Y:S02]  /*fd30*/  IMAD.MOV.U32 R13, RZ, RZ, R5 ;  /* 0x000000ffff0d7224 */ /* 0x000fe400078e0005 */
[----:B------:R-:W-:Y:S02]  /*fd40*/  IMAD.MOV.U32 R12, RZ, RZ, 0x2 ;  /* 0x00000002ff0c7424 */ /* 0x000fe400078e00ff */
[----:B------:R-:W-:-:S07]  /*fd50*/  IMAD.MOV.U32 R3, RZ, RZ, R14 ;  /* 0x000000ffff037224 */ /* 0x000fce00078e000e */
[----:B------:R-:W-:Y:S05]  /*fd60*/  WARPSYNC.COLLECTIVE R15, `(.L_x_495) ;  /* 0x000000000f087348 */ /* 0x000fea0003c00000 */
[----:B------:R0:W1:Y:S02]  /*fd70*/  SHFL.IDX P6, R14, R13, R12, R11 ;  /* 0x0000000c0d0e7389 */ /* 0x00006400000c000b */
[----:B01----:R-:W-:Y:S01]  /*fd80*/  ENDCOLLECTIVE ;  /* 0x000000000000791b */ /* 0x003fe20003800000 */
.L_x_495:
        /* <DEDUP_REMOVED lines=10> */
[----:B------:R-:W-:Y:S02]  /*fe30*/  ISETP.GE.AND P0, PT, R29, 0x21, PT ;  /* 0x000000211d00780c */ /* 0x000fe40003f06270 */
[----:B0-----:R-:W-:-:S11]  /*fe40*/  MOV R2, R14 ;  /* 0x0000000e00027202 */ /* 0x001fd60000000f00 */
[----:B------:R-:W-:Y:S05]  /*fe50*/  WARPSYNC.COLLECTIVE R15, `(.L_x_496) ;  /* 0x000000000f087348 */ /* 0x000fea0003c00000 */
[----:B------:R0:W1:Y:S02]  /*fe60*/  SHFL.IDX P6, R14, R13, R12, R11 ;  /* 0x0000000c0d0e7389 */ /* 0x00006400000c000b */
[----:B01----:R-:W-:Y:S01]  /*fe70*/  ENDCOLLECTIVE ;  /* 0x000000000000791b */ /* 0x003fe20003800000 */
.L_x_496:
[----:B------:R-:W-:Y:S02]  /*fe80*/  @P0 IMAD R6, R4, 0x2, R23 ;  /* 0x0000000204060824 */ /* 0x000fe400078e0217 */
[----:B------:R-:W-:Y:S01]  /*fe90*/  IMAD.MOV.U32 R13, RZ, RZ, R5 ;  /* 0x000000ffff0d7224 */ /* 0x000fe200078e0005 */
[----:B------:R-:W-:Y:S01]  /*fea0*/  MOV R12, 0x3 ;  /* 0x00000003000c7802 */ /* 0x000fe20000000f00 */
[----:B------:R-:W-:-:S07]  /*feb0*/  IMAD.MOV.U32 R3, RZ, RZ, R14 ;  /* 0x000000ffff037224 */ /* 0x000fce00078e000e */
[----:B------:R-:W-:Y:S05]  /*fec0*/  WARPSYNC.COLLECTIVE R15, `(.L_x_497) ;  /* 0x000000000f087348 */ /* 0x000fea0003c00000 */
[----:B------:R0:W1:Y:S02]  /*fed0*/  SHFL.IDX P6, R14, R13, R12, R11 ;  /* 0x0000000c0d0e7389 */ /* 0x00006400000c000b */
[----:B01----:R-:W-:Y:S01]  /*fee0*/  ENDCOLLECTIVE ;  /* 0x000000000000791b */ /* 0x003fe20003800000 */
.L_x_497:
        /* <DEDUP_REMOVED lines=10> */
.L_x_498:
[----:B------:R-:W-:Y:S01]  /*ff90*/  @!PT LDS RZ, [RZ] ;  /* 0x00000000fffff984 */ /* 0x000fe20000000800 */
[----:B------:R-:W-:Y:S01]  /*ffa0*/  @!PT LDS RZ, [RZ] ;  /* 0x00000000fffff984 */ /* 0x000fe20000000800 */
[----:B------:R-:W-:Y:S01]  /*ffb0*/  @!PT LDS RZ, [RZ] ;  /* 0x00000000fffff984 */ /* 0x000fe20000000800 */
[----:B------:R0:W-:Y:S01]  /*ffc0*/  @P0 LDGSTS.E.BYPASS.LTC128B.128 [R6+0x23400], desc[UR50][R2.64], !P2 ;  /* 0x2340000002060fae */ /* 0x0001e2000d101d72 */
[----:B------:R-:W-:Y:S01]  /*ffd0*/  IMAD.MOV.U32 R0, RZ, RZ, R14 ;  /* 0x000000ffff007224 */ /* 0x000fe200078e000e */
[----:B------:R-:W-:Y:S06]  /*ffe0*/  BRA `(.L_x_499) ;  /* 0xffffffc000cc7947 */ /* 0x000fec000383ffff */
.L_x_430:
[----:B------:R-:W-:Y:S01]  /*fff0*/  IMAD.MOV.U32 R13, RZ, RZ, R4 ;  /* 0x000000ffff0d7224 */ /* 0x000fe200078e0004 */
[----:B------:R-:W-:Y:S01]  /*10000*/  MOV R11, 0x181f ;  /* 0x0000181f000b7802 */ /* 0x000fe20000000f00 */
[----:B------:R-:W-:Y:S02]  /*10010*/  IMAD.MOV.U32 R12, RZ, RZ, RZ ;  /* 0x000000ffff0c7224 */ /* 0x000fe400078e00ff */
[----:B------:R-:W-:Y:S02]  /*10020*/  IMAD.MOV.U32 R15, RZ, RZ, -0x1 ;  /* 0xffffffffff0f7424 */ /* 0x000fe400078e00ff */
[----:B-----5:R-:W-:Y:S02]  /*10030*/  IMAD R5, R10, R7, RZ ;  /* 0x000000070a057224 */ /* 0x020fe400078e02ff */
[----:B------:R-:W-:-:S07]  /*10040*/  IMAD R17, R17, 0x40, R37 ;  /* 0x0000004011117824 */ /* 0x000fce00078e0225 */
[----:B------:R-:W-:Y:S05]  /*10050*/  WARPSYNC.COLLECTIVE R15, `(.L_x_500) ;  /* 0x000000000f087348 */ /* 0x000fea0003c00000 */
[----:B------:R0:W1:Y:S02]  /*10060*/  SHFL.IDX P6, R14, R13, R12, R11 ;  /* 0x0000000c0d0e7389 */ /* 0x00006400000c000b */
[----:B01----:R-:W-:Y:S01]  /*10070*/  ENDCOLLECTIVE ;  /* 0x000000000000791b */ /* 0x003fe20003800000 */
.L_x_500:
[C---:B------:R-:W-:Y:S01]  /*10080*/  VIADD R6, R17.reuse, 0x10 ;  /* 0x0000001011067836 */ /* 0x040fe20000000000 */
[----:B------:R-:W-:Y:S01]  /*10090*/  ISETP.GE.AND P0, PT, R17, R5, PT ;  /* 0x000000051100720c */ /* 0x000fe20003f06270 */
[----:B------:R-:W-:Y:S02]  /*100a0*/  IMAD.MOV.U32 R13, RZ, RZ, R0 ;  /* 0x000000ffff0d7224 */ /* 0x000fe400078e0000 */
[----:B------:R-:W-:-:S10]  /*100b0*/  IMAD.MOV.U32 R2, RZ, RZ, R14 ;  /* 0x000000ffff027224 */ /* 0x000fd400078e000e */
[----:B------:R-:W-:Y:S05]  /*100c0*/  WARPSYNC.COLLECTIVE R15, `(.L_x_501) ;  /* 0x000000000f087348 */ /* 0x000fea0003c00000 */
[----:B------:R0:W1:Y:S02]  /*100d0*/  SHFL.IDX P6, R14, R13, R12, R11 ;  /* 0x0000000c0d0e7389 */ /* 0x00006400000c000b */
[----:B01----:R-:W-:Y:S01]  /*100e0*/  ENDCOLLECTIVE ;  /* 0x000000000000791b */ /* 0x003fe20003800000 */
.L_x_501:
[----:B------:R-:W-:Y:S02]  /*100f0*/  IMAD.MOV.U32 R13, RZ, RZ, R4 ;  /* 0x000000ffff0d7224 */ /* 0x000fe400078e0004 */
[----:B------:R-:W-:Y:S02]  /*10100*/  IMAD.MOV.U32 R12, RZ, RZ, 0x1 ;  /* 0x00000001ff0c7424 */ /* 0x000fe400078e00ff */
[----:B------:R-:W-:-:S07]  /*10110*/  IMAD.MOV.U32 R3, RZ, RZ, R14 ;  /* 0x000000ffff037224 */ /* 0x000fce00078e000e */
[----:B------:R-:W-:Y:S05]  /*10120*/  WARPSYNC.COLLECTIVE R15, `(.L_x_502) ;  /* 0x000000000f087348 */ /* 0x000fea0003c00000 */
[----:B------:R0:W1:Y:S02]  /*10130*/  SHFL.IDX P6, R14, R13, R12, R11 ;  /* 0x0000000c0d0e7389 */ /* 0x00006400000c000b */
[----:B01----:R-:W-:Y:S01]  /*10140*/  ENDCOLLECTIVE ;  /* 0x000000000000791b */ /* 0x003fe20003800000 */
.L_x_502:
[----:B------:R-:W-:-:S04]  /*10150*/  @!P0 LEA R3, P2, R9, R3, 0x1 ;  /* 0x0000000309038211 */ /* 0x000fc800078408ff */
[----:B------:R-:W-:-:S04]  /*10160*/  @!P0 IADD3.X R2, RZ, R2, RZ, P2, !PT ;  /* 0x00000002ff028210 */ /* 0x000fc800017fe4ff */
[----:B------:R-:W-:Y:S01]  /*10170*/  @!P0 LOP3.LUT R3, R3, R2, RZ, 0x3c, !PT ;  /* 0x0000000203038212 */ /* 0x000fe200078e3cff */
[----:B------:R-:W-:-:S03]  /*10180*/  IMAD.MOV.U32 R13, RZ, RZ, R0 ;  /* 0x000000ffff0d7224 */ /* 0x000fc600078e0000 */
[----:B------:R-:W-:-:S04]  /*10190*/  @!P0 LOP3.LUT R2, R3, R2, RZ, 0x3c, !PT ;  /* 0x0000000203028212 */ /* 0x000fc800078e3cff */
[----:B------:R-:W-:-:S05]  /*101a0*/  @!P0 LOP3.LUT R3, R3, R2, RZ, 0x3c, !PT ;  /* 0x0000000203038212 */ /* 0x000fca00078e3cff */
[----:B------:R-:W-:Y:S01]  /*101b0*/  @!PT LDS RZ, [RZ] ;  /* 0x00000000fffff984 */ /* 0x000fe20000000800 */
[----:B------:R-:W-:Y:S01]  /*101c0*/  @!PT LDS RZ, [RZ] ;  /* 0x00000000fffff984 */ /* 0x000fe20000000800 */
[----:B------:R-:W-:Y:S01]  /*101d0*/  @!PT LDS RZ, [RZ] ;  /* 0x00000000fffff984 */ /* 0x000fe20000000800 */
[----:B------:R0:W-:Y:S01]  /*101e0*/  @!P0 LDGSTS.E.BYPASS.LTC128B.128 [R8+0x20400], desc[UR50][R2.64], !P1 ;  /* 0x2040000002088fae */ /* 0x0001e2000c901d72 */
[----:B------:R-:W-:Y:S01]  /*101f0*/  ISETP.GE.AND P0, PT, R6, R5, PT ;  /* 0x000000050600720c */ /* 0x000fe20003f06270 */
[----:B0-----:R-:W-:-:S12]  /*10200*/  IMAD.MOV.U32 R2, RZ, RZ, R14 ;  /* 0x000000ffff027224 */ /* 0x001fd800078e000e */
[----:B------:R-:W-:Y:S05]  /*10210*/  WARPSYNC.COLLECTIVE R15, `(.L_x_503) ;  /* 0x000000000f087348 */ /* 0x000fea0003c00000 */
[----:B------:R0:W1:Y:S02]  /*10220*/  SHFL.IDX P6, R14, R13, R12, R11 ;  /* 0x0000000c0d0e7389 */ /* 0x00006400000c000b */
[----:B01----:R-:W-:Y:S01]  /*10230*/  ENDCOLLECTIVE ;  /* 0x000000000000791b */ /* 0x003fe20003800000 */
.L_x_503:
[----:B------:R-:W-:Y:S02]  /*10240*/  IMAD.MOV.U32 R13, RZ, RZ, R4 ;  /* 0x000000ffff0d7224 */ /* 0x000fe400078e0004 */
[----:B------:R-:W-:Y:S01]  /*10250*/  IMAD.MOV.U32 R12, RZ, RZ, 0x2 ;  /* 0x00000002ff0c7424 */ /* 0x000fe200078e00ff */
[----:B------:R-:W-:-:S07]  /*10260*/  MOV R3, R14 ;  /* 0x0000000e00037202 */ /* 0x000fce0000000f00 */
[----:B------:R-:W-:Y:S05]  /*10270*/  WARPSYNC.COLLECTIVE R15, `(.L_x_504) ;  /* 0x000000000f087348 */ /* 0x000fea0003c00000 */
[----:B------:R0:W1:Y:S02]  /*10280*/  SHFL.IDX P6, R14, R13, R12, R11 ;  /* 0x0000000c0d0e7389 */ /* 0x00006400000c000b */
[----:B01----:R-:W-:Y:S01]  /*10290*/  ENDCOLLECTIVE ;  /* 0x000000000000791b */ /* 0x003fe20003800000 */
.L_x_504:
[----:B------:R-:W-:-:S05]  /*102a0*/  @!P0 LEA R3, P2, R9, R3, 0x1 ;  /* 0x0000000309038211 */ /* 0x000fca00078408ff */
[----:B------:R-:W-:-:S05]  /*102b0*/  @!P0 IMAD.X R2, RZ, RZ, R2, P2 ;  /* 0x000000ffff028224 */ /* 0x000fca00010e0602 */
[----:B------:R-:W-:Y:S02]  /*102c0*/  @!P0 LOP3.LUT R3, R3, R2, RZ, 0x3c, !PT ;  /* 0x0000000203038212 */ /* 0x000fe400078e3cff */
[----:B------:R-:W-:Y:S02]  /*102d0*/  MOV R13, R0 ;  /* 0x00000000000d7202 */ /* 0x000fe40000000f00 */
[----:B------:R-:W-:-:S04]  /*102e0*/  @!P0 LOP3.LUT R2, R3, R2, RZ, 0x3c, !PT ;  /* 0x0000000203028212 */ /* 0x000fc800078e3cff */
[----:B------:R-:W-:-:S05]  /*102f0*/  @!P0 LOP3.LUT R3, R3, R2, RZ, 0x3c, !PT ;  /* 0x0000000203038212 */ /* 0x000fca00078e3cff */
[----:B------:R-:W-:Y:S01]  /*10300*/  @!PT LDS RZ, [RZ] ;  /* 0x00000000fffff984 */ /* 0x000fe20000000800 */
[----:B------:R-:W-:Y:S01]  /*10310*/  @!PT LDS RZ, [RZ] ;  /* 0x00000000fffff984 */ /* 0x000fe20000000800 */
[----:B------:R-:W-:Y:S01]  /*10320*/  @!PT LDS RZ, [RZ] ;  /* 0x00000000fffff984 */ /* 0x000fe20000000800 */
[----:B------:R0:W-:Y:S02]  /*10330*/  @!P0 LDGSTS.E.BYPASS.LTC128B.128 [R8+0x20c00], desc[UR50][R2.64], !P1 ;  /* 0x20c0000002088fae */ /* 0x0001e4000c901d72 */
[----:B0-----:R-:W-:-:S05]  /*10340*/  VIADD R2, R17, 0x20 ;  /* 0x0000002011027836 */ /* 0x001fca0000000000 */
[----:B------:R-:W-:Y:S01]  /*10350*/  ISETP.GE.AND P0, PT, R2, R5, PT ;  /* 0x000000050200720c */ /* 0x000fe20003f06270 */
[----:B------:R-:W-:-:S12]  /*10360*/  IMAD.MOV.U32 R2, RZ, RZ, R14 ;  /* 0x000000ffff027224 */ /* 0x000fd800078e000e */
[----:B------:R-:W-:Y:S05]  /*10370*/  WARPSYNC.COLLECTIVE R15, `(.L_x_505) ;  /* 0x000000000f087348 */ /* 0x000fea0003c00000 */
[----:B------:R0:W1:Y:S02]  /*10380*/  SHFL.IDX P6, R14, R13, R12, R11 ;  /* 0x0000000c0d0e7389 */ /* 0x00006400000c000b */
[----:B01----:R-:W-:Y:S01]  /*10390*/  ENDCOLLECTIVE ;  /* 0x000000000000791b */ /* 0x003fe20003800000 */
.L_x_505:
[----:B------:R-:W-:Y:S02]  /*103a0*/  IMAD.MOV.U32 R13, RZ, RZ, R4 ;  /* 0x000000ffff0d7224 */ /* 0x000fe400078e0004 */
[----:B------:R-:W-:Y:S02]  /*103b0*/  IMAD.MOV.U32 R12, RZ, RZ, 0x3 ;  /* 0x00000003ff0c7424 */ /* 0x000fe400078e00ff */
[----:B------:R-:W-:-:S07]  /*103c0*/  IMAD.MOV.U32 R3, RZ, RZ, R14 ;  /* 0x000000ffff037224 */ /* 0x000fce00078e000e */
[----:B------:R-:W-:Y:S05]  /*103d0*/  WARPSYNC.COLLECTIVE R15, `(.L_x_506) ;  /* 0x000000000f087348 */ /* 0x000fea0003c00000 */
[----:B------:R0:W1:Y:S02]  /*103e0*/  SHFL.IDX P6, R14, R13, R12, R11 ;  /* 0x0000000c0d0e7389 */ /* 0x00006400000c000b */
[----:B01----:R-:W-:Y:S01]  /*103f0*/  ENDCOLLECTIVE ;  /* 0x000000000000791b */ /* 0x003fe20003800000 */
.L_x_506:
[----:B------:R-:W-:-:S05]  /*10400*/  @!P0 LEA R3, P2, R9, R3, 0x1 ;  /* 0x0000000309038211 */ /* 0x000fca00078408ff */
[----:B------:R-:W-:-:S05]  /*10410*/  @!P0 IMAD.X R2, RZ, RZ, R2, P2 ;  /* 0x000000ffff028224 */ /* 0x000fca00010e0602 */
[----:B------:R-:W-:Y:S02]  /*10420*/  @!P0 LOP3.LUT R3, R3, R2, RZ, 0x3c, !PT ;  /* 0x0000000203038212 */ /* 0x000fe400078e3cff */
[----:B------:R-:W-:Y:S02]  /*10430*/  MOV R13, R0 ;  /* 0x00000000000d7202 */ /* 0x000fe40000000f00 */
[----:B------:R-:W-:-:S04]  /*10440*/  @!P0 LOP3.LUT R2, R3, R2, RZ, 0x3c, !PT ;  /* 0x0000000203028212 */ /* 0x000fc800078e3cff */
[----:B------:R-:W-:Y:S01]  /*10450*/  @!P0 LOP3.LUT R3, R3, R2, RZ, 0x3c, !PT ;  /* 0x0000000203038212 */ /* 0x000fe200078e3cff */
[----:B------:R-:W-:-:S07]  /*10460*/  IMAD.MOV.U32 R4, RZ, RZ, R14 ;  /* 0x000000ffff047224 */ /* 0x000fce00078e000e */
[----:B------:R-:W-:Y:S05]  /*10470*/  WARPSYNC.COLLECTIVE R15, `(.L_x_507) ;  /* 0x000000000f087348 */ /* 0x000fea0003c00000 */
[----:B------:R0:W1:Y:S02]  /*10480*/  SHFL.IDX P6, R14, R13, R12, R11 ;  /* 0x0000000c0d0e7389 */ /* 0x00006400000c000b */
[----:B01----:R-:W-:Y:S01]  /*10490*/  ENDCOLLECTIVE ;  /* 0x000000000000791b */ /* 0x003fe20003800000 */
.L_x_507:
[----:B------:R-:W-:Y:S01]  /*104a0*/  @!PT LDS RZ, [RZ] ;  /* 0x00000000fffff984 */ /* 0x000fe20000000800 */
[----:B------:R-:W-:Y:S01]  /*104b0*/  @!PT LDS RZ, [RZ] ;  /* 0x00000000fffff984 */ /* 0x000fe20000000800 */
[----:B------:R-:W-:Y:S01]  /*104c0*/  @!PT LDS RZ, [RZ] ;  /* 0x00000000fffff984 */ /* 0x000fe20000000800 */
[----:B------:R1:W-:Y:S01]  /*104d0*/  @!P0 LDGSTS.E.BYPASS.LTC128B.128 [R8+0x21400], desc[UR50][R2.64], !P1 ;  /* 0x2140000002088fae */ /* 0x0003e2000c901d72 */
[----:B------:R-:W-:Y:S01]  /*104e0*/  IMAD.MOV.U32 R0, RZ, RZ, R14 ;  /* 0x000000ffff007224 */ /* 0x000fe200078e000e */
[----:B------:R-:W-:Y:S06]  /*104f0*/  BRA `(.L_x_508) ;  /* 0xffffffc400dc7947 */ /* 0x000fec000383ffff */
.L_x_433:
[----:B0-----:R0:W1:Y:S02]  /*10500*/  SYNCS.PHASECHK.TRANS64.TRYWAIT P0, [R23+URZ+0x28c20], R0 ;  /* 0x028c2000170075a7 */ /* 0x001064000800017f */
[----:B-1----:R-:W-:Y:S05]  /*10510*/  @!P0 NANOSLEEP.SYNCS 0x989680 ;  /* 0x009896800000895d */ /* 0x002fea0003900000 */
[----:B------:R-:W1:Y:S02]  /*10520*/  @!P0 SYNCS.PHASECHK.TRANS64 P0, [R23+URZ+0x28c20], R0 ;  /* 0x028c2000170085a7 */ /* 0x000e64000800007f */
[----:B-1----:R-:W-:Y:S05]  /*10530*/  @!P0 BRA `(.L_x_433) ;  /* 0xfffffffc00f08947 */ /* 0x002fea000383ffff */
[----:B------:R-:W-:Y:S05]  /*10540*/  BRA `(.L_x_509) ;  /* 0xffffffc800387947 */ /* 0x000fea000383ffff */
.L_x_436:
[----:B0-----:R0:W1:Y:S02]  /*10550*/  SYNCS.PHASECHK.TRANS64.TRYWAIT P0, [R27+URZ+0x28c60], R0 ;  /* 0x028c60001b0075a7 */ /* 0x001064000800017f */
[----:B-1----:R-:W-:Y:S05]  /*10560*/  @!P0 NANOSLEEP.SYNCS 0x989680 ;  /* 0x009896800000895d */ /* 0x002fea0003900000 */
[----:B------:R-:W1:Y:S02]  /*10570*/  @!P0 SYNCS.PHASECHK.TRANS64 P0, [R27+URZ+0x28c60], R0 ;  /* 0x028c60001b0085a7 */ /* 0x000e64000800007f */
[----:B-1----:R-:W-:Y:S05]  /*10580*/  @!P0 BRA `(.L_x_436) ;  /* 0xfffffffc00f08947 */ /* 0x002fea000383ffff */
[----:B------:R-:W-:Y:S05]  /*10590*/  BRA `(.L_x_510) ;  /* 0xffffffc800487947 */ /* 0x000fea000383ffff */
.L_x_437:
        /* <DEDUP_REMOVED lines=8> */
.L_x_512:
[----:B------:R-:W-:Y:S05]  /*10620*/  BSYNC B0 ;  /* 0x0000000000007941 */ /* 0x000fea0003800000 */
.L_x_511:
[----:B------:R0:W5:Y:S01]  /*10630*/  LDL R8, [R1+0x4] ;  /* 0x0000040001087983 */ /* 0x0001620000100800 */
[----:B------:R-:W-:Y:S01]  /*10640*/  IMAD.MOV.U32 R13, RZ, RZ, R4 ;  /* 0x000000ffff0d7224 */ /* 0x000fe200078e0004 */
[----:B------:R-:W-:Y:S01]  /*10650*/  MOV R3, R14 ;  /* 0x0000000e00037202 */ /* 0x000fe20000000f00 */
[----:B------:R-:W-:Y:S01]  /*10660*/  IMAD.MOV.U32 R12, RZ, RZ, RZ ;  /* 0x000000ffff0c7224 */ /* 0x000fe200078e00ff */
[----:B------:R-:W1:Y:S01]  /*10670*/  S2R R7, SR_TID.X ;  /* 0x0000000000077919 */ /* 0x000e620000002100 */
[----:B------:R-:W-:Y:S01]  /*10680*/  IMAD.MOV.U32 R11, RZ, RZ, 0x181f ;  /* 0x0000181fff0b7424 */ /* 0x000fe200078e00ff */
[C---:B------:R-:W-:Y:S01]  /*10690*/  LOP3.LUT P5, RZ, R30.reuse, 0x2, RZ, 0xc0, !PT ;  /* 0x000000021eff7812 */ /* 0x040fe200078ac0ff */
[----:B------:R-:W-:Y:S01]  /*106a0*/  IMAD.MOV.U32 R15, RZ, RZ, -0x1 ;  /* 0xffffffffff0f7424 */ /* 0x000fe200078e00ff */
[C---:B------:R-:W-:Y:S01]  /*106b0*/  LOP3.LUT P4, RZ, R30.reuse, 0x4, RZ, 0xc0, !PT ;  /* 0x000000041eff7812 */ /* 0x040fe2000788c0ff */
[----:B------:R-:W-:Y:S01]  /*106c0*/  IMAD R5, R5, 0x2, R23 ;  /* 0x0000000205057824 */ /* 0x000fe200078e0217 */
[----:B0-----:R-:W-:-:S13]  /*106d0*/  LOP3.LUT P3, RZ, R30, 0x8, RZ, 0xc0, !PT ;  /* 0x000000081eff7812 */ /* 0x001fda000786c0ff */
[----:B-1---5:R-:W-:Y:S05]  /*106e0*/  WARPSYNC.COLLECTIVE R15, `(.L_x_513) ;  /* 0x000000000f087348 */ /* 0x022fea0003c00000 */
[----:B------:R0:W2:Y:S02]  /*106f0*/  SHFL.IDX P6, R14, R13, R12, R11 ;  /* 0x0000000c0d0e7389 */ /* 0x0000a400000c000b */
[----:B012--5:R-:W-:Y:S01]  /*10700*/  ENDCOLLECTIVE ;  /* 0x000000000000791b */ /* 0x027fe20003800000 */
.L_x_513:
[----:B------:R-:W-:Y:S02]  /*10710*/  LOP3.LUT R22, R22, 0xfffffeff, RZ, 0xc0, !PT ;  /* 0xfffffeff16167812 */ /* 0x000fe400078ec0ff */
[----:B------:R-:W-:Y:S01]  /*10720*/  LOP3.LUT P2, RZ, R30, 0x10, RZ, 0xc0, !PT ;  /* 0x000000101eff7812 */ /* 0x000fe2000784c0ff */
[----:B------:R-:W-:Y:S02]  /*10730*/  IMAD.MOV.U32 R13, RZ, RZ, R6 ;  /* 0x000000ffff0d7224 */ /* 0x000fe400078e0006 */
[----:B------:R-:W-:Y:S02]  /*10740*/  IMAD.MOV.U32 R12, RZ, RZ, 0x1 ;  /* 0x00000001ff0c7424 */ /* 0x000fe400078e00ff */
[----:B------:R-:W-:Y:S01]  /*10750*/  IMAD.SHL.U32 R7, R7, 0x8, RZ ;  /* 0x0000000807077824 */ /* 0x000fe200078e00ff */
[----:B------:R-:W-:-:S04]  /*10760*/  MOV R2, R14 ;  /* 0x0000000e00027202 */ /* 0x000fc80000000f00 */
[----:B------:R-:W-:-:S05]  /*10770*/  LOP3.LUT R7, R7, 0x38, RZ, 0xc0, !PT ;  /* 0x0000003807077812 */ /* 0x000fca00078ec0ff */
[----:B------:R-:W-:Y:S01]  /*10780*/  IMAD.SHL.U32 R0, R7, 0x2, RZ ;  /* 0x0000000207007824 */ /* 0x000fe200078e00ff */
[----:B------:R-:W-:-:S04]  /*10790*/  LOP3.LUT R7, R30, 0x1, RZ, 0xc0, !PT ;  /* 0x000000011e077812 */ /* 0x000fc800078ec0ff */
[----:B------:R-:W-:Y:S02]  /*107a0*/  IADD3 R2, P0, R2, R0, RZ ;  /* 0x0000000002027210 */ /* 0x000fe40007f1e0ff */
[----:B------:R-:W-:-:S03]  /*107b0*/  ISETP.NE.U32.AND P1, PT, R7, 0x1, PT ;  /* 0x000000010700780c */ /* 0x000fc60003f25070 */
[----:B------:R-:W-:Y:S01]  /*107c0*/  IMAD.X R3, RZ, RZ, R3, P0 ;  /* 0x000000ffff037224 */ /* 0x000fe200000e0603 */
[----:B------:R-:W-:-:S09]  /*107d0*/  ISETP.LT.OR P0, PT, R29, 0x1, P1 ;  /* 0x000000011d00780c */ /* 0x000fd20000f01670 */
[----:B------:R-:W-:Y:S02]  /*107e0*/  @P1 LOP3.LUT R22, R22, 0x100, RZ, 0xfc, !PT ;  /* 0x0000010016161812 */ /* 0x000fe400078efcff */
[----:B------:R-:W-:Y:S02]  /*107f0*/  LOP3.LUT P1, RZ, R30, 0x20, RZ, 0xc0, !PT ;  /* 0x000000201eff7812 */ /* 0x000fe4000782c0ff */
[----:B------:R-:W-:Y:S01]  /*10800*/  @!PT LDS RZ, [RZ] ;  /* 0x00000000fffff984 */ /* 0x000fe20000000800 */
[----:B------:R-:W-:Y:S01]  /*10810*/  @!PT LDS RZ, [RZ] ;  /* 0x00000000fffff984 */ /* 0x000fe20000000800 */
[----:B------:R-:W-:Y:S01]  /*10820*/  @!PT LDS RZ, [RZ] ;  /* 0x00000000fffff984 */ /* 0x000fe20000000800 */
[----:B------:R0:W-:Y:S01]  /*10830*/  LDGSTS.E.BYPASS.LTC128B.128 [R5+0x400], desc[UR50][R2.64], !P0 ;  /* 0x0040000002057fae */ /* 0x0001e2000c101d72 */
[C---:B------:R-:W-:Y:S02]  /*10840*/  ISETP.LT.OR P0, PT, R29.reuse, 0x1, !P5 ;  /* 0x000000011d00780c */ /* 0x040fe40006f01670 */
[----:B------:R-:W-:Y:S02]  /*10850*/  ISETP.LT.OR P6, PT, R29, 0x1, !P1 ;  /* 0x000000011d00780c */ /* 0x000fe40004fc1670 */
[----:B------:R-:W-:-:S09]  /*10860*/  LOP3.LUT R22, R22, 0xfffffdff, RZ, 0xc0, !PT ;  /* 0xfffffdff16167812 */ /* 0x000fd200078ec0ff */
[----:B------:R0:W-:Y:S01]  /*10870*/  LDGSTS.E.BYPASS.LTC128B.128 [R5+0x2400], desc[UR50][R2.64+0x80], !P0 ;  /* 0x0240008002057fae */ /* 0x0001e2000c101d72 */
[----:B------:R-:W-:-:S13]  /*10880*/  ISETP.LT.OR P0, PT, R29, 0x1, !P4 ;  /* 0x000000011d00780c */ /* 0x000fda0006701670 */
[----:B------:R0:W-:Y:S01]  /*10890*/  LDGSTS.E.BYPASS.LTC128B.128 [R5+0x4400], desc[UR50][R2.64+0x100], !P0 ;  /* 0x0440010002057fae */ /* 0x0001e2000c101d72 */
[----:B------:R-:W-:-:S13]  /*108a0*/  ISETP.LT.OR P0, PT, R29, 0x1, !P3 ;  /* 0x000000011d00780c */ /* 0x000fda0005f01670 */
[----:B------:R0:W-:Y:S01]  /*108b0*/  LDGSTS.E.BYPASS.LTC128B.128 [R5+0x6400], desc[UR50][R2.64+0x180], !P0 ;  /* 0x0640018002057fae */ /* 0x0001e2000c101d72 */
[----:B------:R-:W-:-:S13]  /*108c0*/  ISETP.LT.OR P0, PT, R29, 0x1, !P2 ;  /* 0x000000011d00780c */ /* 0x000fda0005701670 */
[----:B------:R0:W-:Y:S01]  /*108d0*/  LDGSTS.E.BYPASS.LTC128B.128 [R5+0x8400], desc[UR50][R2.64+0x200], !P0 ;  /* 0x0840020002057fae */ /* 0x0001e2000c101d72 */
[----:B------:R-:W-:-:S03]  /*108e0*/  LOP3.LUT P0, RZ, R30, 0x40, RZ, 0xc0, !PT ;  /* 0x000000401eff7812 */ /* 0x000fc6000780c0ff */
[----:B------:R0:W-:Y:S01]  /*108f0*/  LDGSTS.E.BYPASS.LTC128B.128 [R5+0xa400], desc[UR50][R2.64+0x280], !P6 ;  /* 0x0a40028002057fae */ /* 0x0001e2000f101d72 */
[----:B------:R-:W-:-:S13]  /*10900*/  ISETP.LT.OR P6, PT, R29, 0x1, !P0 ;  /* 0x000000011d00780c */ /* 0x000fda00047c1670 */
[----:B------:R0:W-:Y:S01]  /*10910*/  LDGSTS.E.BYPASS.LTC128B.128 [R5+0xc400], desc[UR50][R2.64+0x300], !P6 ;  /* 0x0c40030002057fae */ /* 0x0001e2000f101d72 */
[----:B------:R-:W-:-:S04]  /*10920*/  PRMT R7, R8, 0x8880, RZ ;  /* 0x0000888008077816 */ /* 0x000fc800000000ff */
[----:B------:R-:W-:-:S13]  /*10930*/  ISETP.GT.AND P6, PT, R7, -0x1, PT ;  /* 0xffffffff0700780c */ /* 0x000fda0003fc4270 */
[----:B------:R-:W-:Y:S02]  /*10940*/  @P6 LOP3.LUT R22, R22, 0x200, RZ, 0xfc, !PT ;  /* 0x0000020016166812 */ /* 0x000fe400078efcff */
[----:B------:R-:W-:-:S13]  /*10950*/  ISETP.LT.OR P6, PT, R29, 0x1, P6 ;  /* 0x000000011d00780c */ /* 0x000fda00037c1670 */
[----:B------:R0:W-:Y:S02]  /*10960*/  LDGSTS.E.BYPASS.LTC128B.128 [R5+0xe400], desc[UR50][R2.64+0x380], !P6 ;  /* 0x0e40038002057fae */ /* 0x0001e4000f101d72 */
[----:B0-----:R-:W-:Y:S05]  /*10970*/  WARPSYNC.COLLECTIVE R15, `(.L_x_514) ;  /* 0x000000000f087348 */ /* 0x001fea0003c00000 */
[----:B------:R1:W2:Y:S02]  /*10980*/  SHFL.IDX P6, R14, R13, R12, R11 ;  /* 0x0000000c0d0e7389 */ /* 0x0002a400000c000b */
[----:B012---:R-:W-:Y:S01]  /*10990*/  ENDCOLLECTIVE ;  /* 0x000000000000791b */ /* 0x007fe20003800000 */
.L_x_514:
[----:B------:R-:W-:Y:S01]  /*109a0*/  IMAD.MOV.U32 R13, RZ, RZ, R4 ;  /* 0x000000ffff0d7224 */ /* 0x000fe200078e0004 */
[----:B------:R-:W-:-:S07]  /*109b0*/  MOV R3, R14 ;  /* 0x0000000e00037202 */ /* 0x000fce0000000f00 */
[----:B------:R-:W-:Y:S05]  /*109c0*/  WARPSYNC.COLLECTIVE R15, `(.L_x_515) ;  /* 0x000000000f087348 */ /* 0x000fea0003c00000 */
[----:B------:R0:W1:Y:S02]  /*109d0*/  SHFL.IDX P6, R14, R13, R12, R11 ;  /* 0x0000000c0d0e7389 */ /* 0x00006400000c000b */
[----:B01----:R-:W-:Y:S01]  /*109e0*/  ENDCOLLECTIVE ;  /* 0x000000000000791b */ /* 0x003fe20003800000 */
.L_x_515:
[----:B------:R-:W-:Y:S02]  /*109f0*/  IMAD.MOV.U32 R13, RZ, RZ, R6 ;  /* 0x000000ffff0d7224 */ /* 0x000fe400078e0006 */
[----:B------:R-:W-:Y:S02]  /*10a00*/  IMAD.MOV.U32 R12, RZ, RZ, 0x2 ;  /* 0x00000002ff0c7424 */ /* 0x000fe400078e00ff */
[----:B------:R-:W-:-:S05]  /*10a10*/  IMAD.MOV.U32 R2, RZ, RZ, R14 ;  /* 0x000000ffff027224 */ /* 0x000fca00078e000e */
[----:B------:R-:W-:-:S05]  /*10a20*/  IADD3 R2, P6, R2, R0, RZ ;  /* 0x0000000002027210 */ /* 0x000fca0007fde0ff */
[----:B------:R-:W-:Y:S01]  /*10a30*/  IMAD.X R3, RZ, RZ, R3, P6 ;  /* 0x000000ffff037224 */ /* 0x000fe200030e0603 */
[----:B------:R-:W-:-:S04]  /*10a40*/  LOP3.LUT P6, RZ, R22, 0x100, RZ, 0xc0, !PT ;  /* 0x0000010016ff7812 */ /* 0x000fc800078cc0ff */
[----:B------:R-:W-:-:S13]  /*10a50*/  ISETP.LT.OR P6, PT, R29, 0x11, P6 ;  /* 0x000000111d00780c */ /* 0x000fda00037c1670 */
[----:B------:R-:W-:Y:S01]  /*10a60*/  @!PT LDS RZ, [RZ] ;  /* 0x00000000fffff984 */ /* 0x000fe20000000800 */
[----:B------:R-:W-:Y:S01]  /*10a70*/  @!PT LDS RZ, [RZ] ;  /* 0x00000000fffff984 */ /* 0x000fe20000000800 */
[----:B------:R-:W-:Y:S01]  /*10a80*/  @!PT LDS RZ, [RZ] ;  /* 0x00000000fffff984 */ /* 0x000fe20000000800 */
[----:B------:R0:W-:Y:S01]  /*10a90*/  LDGSTS.E.BYPASS.LTC128B.128 [R5+0xc00], desc[UR50][R2.64], !P6 ;  /* 0x00c0000002057fae */ /* 0x0001e2000f101d72 */
[----:B------:R-:W-:-:S13]  /*10aa0*/  ISETP.LT.OR P6, PT, R29, 0x11, !P5 ;  /* 0x000000111d00780c */ /* 0x000fda0006fc1670 */
        /* <DEDUP_REMOVED lines=11> */
[----:B------:R-:W-:-:S04]  /*10b60*/  LOP3.LUT P6, RZ, R22, 0x200, RZ, 0xc0, !PT ;  /* 0x0000020016ff7812 */ /* 0x000fc800078cc0ff */
[----:B------:R-:W-:-:S13]  /*10b70*/  ISETP.LT.OR P6, PT, R29, 0x11, P6 ;  /* 0x000000111d00780c */ /* 0x000fda00037c1670 */
[----:B------:R0:W-:Y:S02]  /*10b80*/  LDGSTS.E.BYPASS.LTC128B.128 [R5+0xec00], desc[UR50][R2.64+0x380], !P6 ;  /* 0x0ec0038002057fae */ /* 0x0001e4000f101d72 */
[----:B0-----:R-:W-:Y:S05]  /*10b90*/  WARPSYNC.COLLECTIVE R15, `(.L_x_516) ;  /* 0x000000000f087348 */ /* 0x001fea0003c00000 */
[----:B------:R1:W2:Y:S02]  /*10ba0*/  SHFL.IDX P6, R14, R13, R12, R11 ;  /* 0x0000000c0d0e7389 */ /* 0x0002a400000c000b */
[----:B012---:R-:W-:Y:S01]  /*10bb0*/  ENDCOLLECTIVE ;  /* 0x000000000000791b */ /* 0x007fe20003800000 */
.L_x_516:
[----:B------:R-:W-:Y:S01]  /*10bc0*/  IMAD.MOV.U32 R13, RZ, RZ, R4 ;  /* 0x000000ffff0d7224 */ /* 0x000fe200078e0004 */
[----:B------:R-:W-:-:S07]  /*10bd0*/  MOV R7, R14 ;  /* 0x0000000e00077202 */ /* 0x000fce0000000f00 */
[----:B------:R-:W-:Y:S05]  /*10be0*/  WARPSYNC.COLLECTIVE R15, `(.L_x_517) ;  /* 0x000000000f087348 */ /* 0x000fea0003c00000 */
[----:B------:R0:W1:Y:S02]  /*10bf0*/  SHFL.IDX P6, R14, R13, R12, R11 ;  /* 0x0000000c0d0e7389 */ /* 0x00006400000c000b */
[----:B01----:R-:W-:Y:S01]  /*10c00*/  ENDCOLLECTIVE ;  /* 0x000000000000791b */ /* 0x003fe20003800000 */
.L_x_517:
        /* <DEDUP_REMOVED lines=29> */
.L_x_518:
[----:B------:R-:W-:Y:S01]  /*10de0*/  IMAD.MOV.U32 R13, RZ, RZ, R4 ;  /* 0x000000ffff0d7224 */ /* 0x000fe200078e0004 */
[----:B------:R-:W-:-:S07]  /*10df0*/  MOV R6, R14 ;  /* 0x0000000e00067202 */ /* 0x000fce0000000f00 */
[----:B------:R-:W-:Y:S05]  /*10e00*/  WARPSYNC.COLLECTIVE R15, `(.L_x_519) ;  /* 0x000000000f087348 */ /* 0x000fea0003c00000 */
[----:B------:R0:W1:Y:S02]  /*10e10*/  SHFL.IDX P6, R14, R13, R12, R11 ;  /* 0x0000000c0d0e7389 */ /* 0x00006400000c000b */
[----:B01----:R-:W-:Y:S01]  /*10e20*/  ENDCOLLECTIVE ;  /* 0x000000000000791b */ /* 0x003fe20003800000 */
.L_x_519:
[----:B------:R-:W-:Y:S01]  /*10e30*/  IMAD.MOV.U32 R2, RZ, RZ, R14 ;  /* 0x000000ffff027224 */ /* 0x000fe200078e000e */
[----:B------:R-:W-:Y:S06]  /*10e40*/  BRA `(.L_x_520) ;  /* 0xffffffc400dc7947 */ /* 0x000fec000383ffff */
.L_x_444:
[----:B0-----:R0:W1:Y:S02]  /*10e50*/  SYNCS.PHASECHK.TRANS64.TRYWAIT P0, [R6+URZ+0x28c40], R17 ;  /* 0x028c4011060075a7 */ /* 0x001064000800017f */
[----:B-1----:R-:W-:Y:S05]  /*10e60*/  @!P0 NANOSLEEP.SYNCS 0x989680 ;  /* 0x009896800000895d */ /* 0x002fea0003900000 */
[----:B------:R-:W1:Y:S02]  /*10e70*/  @!P0 SYNCS.PHASECHK.TRANS64 P0, [R6+URZ+0x28c40], R17 ;  /* 0x028c4011060085a7 */ /* 0x000e64000800007f */
[----:B-1----:R-:W-:Y:S05]  /*10e80*/  @!P0 BRA `(.L_x_444) ;  /* 0xfffffffc00f08947 */ /* 0x002fea000383ffff */
[----:B------:R-:W-:Y:S05]  /*10e90*/  BRA `(.L_x_521) ;  /* 0xffffffcc00687947 */ /* 0x000fea000383ffff */
.L_x_445:
[----:B------:R-:W-:Y:S01]  /*10ea0*/  BSSY B1, `(.L_x_522) ;  /* 0x0000008000017945 */ /* 0x000fe20003800000 */
[----:B------:R-:W-:Y:S01]  /*10eb0*/  IMAD.MOV.U32 R13, RZ, RZ, R27 ;  /* 0x000000ffff0d7224 */ /* 0x000fe200078e001b */
[----:B------:R-:W-:Y:S01]  /*10ec0*/  MOV R15, 0xffffffff ;  /* 0xffffffff000f7802 */ /* 0x000fe20000000f00 */
[----:B------:R-:W-:Y:S02]  /*10ed0*/  IMAD.MOV.U32 R12, RZ, RZ, RZ ;  /* 0x000000ffff0c7224 */ /* 0x000fe400078e00ff */
[----:B------:R-:W-:-:S07]  /*10ee0*/  IMAD.MOV.U32 R11, RZ, RZ, 0x181f ;  /* 0x0000181fff0b7424 */ /* 0x000fce00078e00ff */
[----:B0-----:R-:W-:Y:S05]  /*10ef0*/  WARPSYNC.COLLECTIVE R15, `(.L_x_523) ;  /* 0x000000000f087348 */ /* 0x001fea0003c00000 */
[----:B------:R1:W2:Y:S02]  /*10f00*/  SHFL.IDX P6, R14, R13, R12, R11 ;  /* 0x0000000c0d0e7389 */ /* 0x0002a400000c000b */
[----:B012---:R-:W-:Y:S01]  /*10f10*/  ENDCOLLECTIVE ;  /* 0x000000000000791b */ /* 0x007fe20003800000 */
.L_x_523:
[----:B------:R-:W-:Y:S05]  /*10f20*/  BSYNC B1 ;  /* 0x0000000000017941 */ /* 0x000fea0003800000 */
.L_x_522:
[----:B------:R-:W-:Y:S02]  /*10f30*/  IMAD.MOV.U32 R13, RZ, RZ, R20 ;  /* 0x000000ffff0d7224 */ /* 0x000fe400078e0014 */
[----:B------:R-:W-:Y:S02]  /*10f40*/  IMAD.MOV.U32 R12, RZ, RZ, RZ ;  /* 0x000000ffff0c7224 */ /* 0x000fe400078e00ff */
[----:B------:R-:W-:Y:S02]  /*10f50*/  IMAD.MOV.U32 R11, RZ, RZ, 0x181f ;  /* 0x0000181fff0b7424 */ /* 0x000fe400078e00ff */
[----:B------:R-:W-:Y:S02]  /*10f60*/  IMAD.MOV.U32 R15, RZ, RZ, -0x1 ;  /* 0xffffffffff0f7424 */ /* 0x000fe400078e00ff */
[----:B------:R-:W-:Y:S02]  /*10f70*/  IMAD.MOV.U32 R3, RZ, RZ, R14 ;  /* 0x000000ffff037224 */ /* 0x000fe400078e000e */
[----:B------:R-:W-:-:S07]  /*10f80*/  IMAD R21, R8, 0x2, R23 ;  /* 0x0000000208157824 */ /* 0x000fce00078e0217 */
[----:B------:R-:W-:Y:S05]  /*10f90*/  WARPSYNC.COLLECTIVE R15, `(.L_x_524) ;  /* 0x000000000f087348 */ /* 0x000fea0003c00000 */
[----:B------:R0:W1:Y:S02]  /*10fa0*/  SHFL.IDX P6, R14, R13, R12, R11 ;  /* 0x0000000c0d0e7389 */ /* 0x00006400000c000b */
[----:B01----:R-:W-:Y:S01]  /*10fb0*/  ENDCOLLECTIVE ;  /* 0x000000000000791b */ /* 0x003fe20003800000 */
.L_x_524:
[----:B------:R-:W-:Y:S02]  /*10fc0*/  IMAD.MOV.U32 R13, RZ, RZ, R27 ;  /* 0x000000ffff0d7224 */ /* 0x000fe400078e001b */
[----:B------:R-:W-:Y:S01]  /*10fd0*/  IMAD.MOV.U32 R12, RZ, RZ, 0x1 ;  /* 0x00000001ff0c7424 */ /* 0x000fe200078e00ff */
[----:B------:R-:W-:-:S07]  /*10fe0*/  MOV R2, R14 ;  /* 0x0000000e00027202 */ /* 0x000fce0000000f00 */
[----:B------:R-:W-:Y:S05]  /*10ff0*/  WARPSYNC.COLLECTIVE R15, `(.L_x_525) ;  /* 0x000000000f087348 */ /* 0x000fea0003c00000 */
[----:B------:R0:W1:Y:S02]  /*11000*/  SHFL.IDX P6, R14, R13, R12, R11 ;  /* 0x0000000c0d0e7389 */ /* 0x00006400000c000b */
[----:B01----:R-:W-:Y:S01]  /*11010*/  ENDCOLLECTIVE ;  /* 0x000000000000791b */ /* 0x003fe20003800000 */
.L_x_525:
[----:B------:R-:W-:-:S05]  /*11020*/  IADD3 R2, P0, R2, R0, RZ ;  /* 0x0000000002027210 */ /* 0x000fca0007f1e0ff */
[----:B------:R-:W-:-:S05]  /*11030*/  IMAD.X R3, RZ, RZ, R3, P0 ;  /* 0x000000ffff037224 */ /* 0x000fca00000e0603 */
[----:B------:R-:W-:Y:S01]  /*11040*/  @!PT LDS RZ, [RZ] ;  /* 0x00000000fffff984 */ /* 0x000fe20000000800 */
[----:B------:R-:W-:Y:S01]  /*11050*/  @!PT LDS RZ, [RZ] ;  /* 0x00000000fffff984 */ /* 0x000fe20000000800 */
[----:B------:R-:W-:Y:S01]  /*11060*/  @!PT LDS RZ, [RZ] ;  /* 0x00000000fffff984 */ /* 0x000fe20000000800 */
[----:B------:R0:W-:Y:S01]  /*11070*/  LDGSTS.E.BYPASS.LTC128B.128 [R21+0x22400], desc[UR50][R2.64], !P1 ;  /* 0x2240000002157fae */ /* 0x0001e2000c901d72 */
[----:B------:R-:W-:Y:S01]  /*11080*/  MOV R13, R20 ;  /* 0x00000014000d7202 */ /* 0x000fe20000000f00 */
[----:B0-----:R-:W-:-:S07]  /*11090*/  IMAD.MOV.U32 R3, RZ, RZ, R14 ;  /* 0x000000ffff037224 */ /* 0x001fce00078e000e */
[----:B------:R-:W-:Y:S05]  /*110a0*/  WARPSYNC.COLLECTIVE R15, `(.L_x_526) ;  /* 0x000000000f087348 */ /* 0x000fea0003c00000 */
[----:B------:R0:W1:Y:S02]  /*110b0*/  SHFL.IDX P6, R14, R13, R12, R11 ;  /* 0x0000000c0d0e7389 */ /* 0x00006400000c000b */
[----:B01----:R-:W-:Y:S01]  /*110c0*/  ENDCOLLECTIVE ;  /* 0x000000000000791b */ /* 0x003fe20003800000 */
.L_x_526:
[----:B------:R-:W-:Y:S02]  /*110d0*/  IMAD.MOV.U32 R13, RZ, RZ, R27 ;  /* 0x000000ffff0d7224 */ /* 0x000fe400078e001b */
[----:B------:R-:W-:Y:S02]  /*110e0*/  IMAD.MOV.U32 R12, RZ, RZ, 0x2 ;  /* 0x00000002ff0c7424 */ /* 0x000fe400078e00ff */
[----:B------:R-:W-:-:S07]  /*110f0*/  IMAD.MOV.U32 R2, RZ, RZ, R14 ;  /* 0x000000ffff027224 */ /* 0x000fce00078e000e */
[----:B------:R-:W-:Y:S05]  /*11100*/  WARPSYNC.COLLECTIVE R15, `(.L_x_527) ;  /* 0x000000000f087348 */ /* 0x000fea0003c00000 */
[----:B------:R0:W1:Y:S02]  /*11110*/  SHFL.IDX P6, R14, R13, R12, R11 ;  /* 0x0000000c0d0e7389 */ /* 0x00006400000c000b */
[----:B01----:R-:W-:Y:S01]  /*11120*/  ENDCOLLECTIVE ;  /* 0x000000000000791b */ /* 0x003fe20003800000 */
.L_x_527:
        /* <DEDUP_REMOVED lines=11> */
.L_x_528:
[----:B------:R-:W-:Y:S02]  /*111e0*/  IMAD.MOV.U32 R13, RZ, RZ, R27 ;  /* 0x000000ffff0d7224 */ /* 0x000fe400078e001b */
[----:B------:R-:W-:Y:S02]  /*111f0*/  IMAD.MOV.U32 R12, RZ, RZ, 0x3 ;  /* 0x00000003ff0c7424 */ /* 0x000fe400078e00ff */
[----:B------:R-:W-:-:S07]  /*11200*/  IMAD.MOV.U32 R2, RZ, RZ, R14 ;  /* 0x000000ffff027224 */ /* 0x000fce00078e000e */
[----:B------:R-:W-:Y:S05]  /*11210*/  WARPSYNC.COLLECTIVE R15, `(.L_x_529) ;  /* 0x000000000f087348 */ /* 0x000fea0003c00000 */
[----:B------:R0:W1:Y:S02]  /*11220*/  SHFL.IDX P6, R14, R13, R12, R11 ;  /* 0x0000000c0d0e7389 */ /* 0x00006400000c000b */
[----:B01----:R-:W-:Y:S01]  /*11230*/  ENDCOLLECTIVE ;  /* 0x000000000000791b */ /* 0x003fe20003800000 */
.L_x_529:
        /* <DEDUP_REMOVED lines=11> */
.L_x_530:
[----:B------:R-:W-:Y:S01]  /*112f0*/  IMAD.MOV.U32 R2, RZ, RZ, R14 ;  /* 0x000000ffff027224 */ /* 0x000fe200078e000e */
[----:B------:R-:W-:Y:S06]  /*11300*/  BRA `(.L_x_531) ;  /* 0xffffffc800f87947 */ /* 0x000fec000383ffff */
.L_x_450:
[----:B---3--:R3:W4:Y:S02]  /*11310*/  SYNCS.PHASECHK.TRANS64.TRYWAIT P0, [R6+URZ+0x28c60], R17 ;  /* 0x028c6011060075a7 */ /* 0x008724000800017f */
[----:B----4-:R-:W-:Y:S05]  /*11320*/  @!P0 NANOSLEEP.SYNCS 0x989680 ;  /* 0x009896800000895d */ /* 0x010fea0003900000 */
[----:B------:R-:W4:Y:S02]  /*11330*/  @!P0 SYNCS.PHASECHK.TRANS64 P0, [R6+URZ+0x28c60], R17 ;  /* 0x028c6011060085a7 */ /* 0x000f24000800007f */
[----:B----4-:R-:W-:Y:S05]  /*11340*/  @!P0 BRA `(.L_x_450) ;  /* 0xfffffffc00f08947 */ /* 0x010fea000383ffff */
[----:B------:R-:W-:Y:S05]  /*11350*/  BRA `(.L_x_532) ;  /* 0xffffffcc00487947 */ /* 0x000fea000383ffff */
.L_x_451:
[----:B------:R-:W-:Y:S01]  /*11360*/  BSSY B1, `(.L_x_533) ;  /* 0x0000008000017945 */ /* 0x000fe20003800000 */
[----:B------:R-:W-:Y:S02]  /*11370*/  IMAD.MOV.U32 R13, RZ, RZ, R10 ;  /* 0x000000ffff0d7224 */ /* 0x000fe400078e000a */
[----:B------:R-:W-:Y:S02]  /*11380*/  IMAD.MOV.U32 R12, RZ, RZ, RZ ;  /* 0x000000ffff0c7224 */ /* 0x000fe400078e00ff */
[----:B------:R-:W-:Y:S02]  /*11390*/  IMAD.MOV.U32 R11, RZ, RZ, 0x181f ;  /* 0x0000181fff0b7424 */ /* 0x000fe400078e00ff */
[----:B------:R-:W-:-:S07]  /*113a0*/  IMAD.MOV.U32 R15, RZ, RZ, -0x1 ;  /* 0xffffffffff0f7424 */ /* 0x000fce00078e00ff */
[----:B-12---:R-:W-:Y:S05]  /*113b0*/  WARPSYNC.COLLECTIVE R15, `(.L_x_534) ;  /* 0x000000000f087348 */ /* 0x006fea0003c00000 */
[----:B------:R0:W3:Y:S02]  /*113c0*/  SHFL.IDX P6, R14, R13, R12, R11 ;  /* 0x0000000c0d0e7389 */ /* 0x0000e400000c000b */
[----:B0123--:R-:W-:Y:S01]  /*113d0*/  ENDCOLLECTIVE ;  /* 0x000000000000791b */ /* 0x00ffe20003800000 */
.L_x_534:
[----:B------:R-:W-:Y:S05]  /*113e0*/  BSYNC B1 ;  /* 0x0000000000017941 */ /* 0x000fea0003800000 */
.L_x_533:
[----:B------:R-:W-:Y:S01]  /*113f0*/  IMAD.MOV.U32 R13, RZ, RZ, R9 ;  /* 0x000000ffff0d7224 */ /* 0x000fe200078e0009 */
[----:B------:R-:W-:Y:S01]  /*11400*/  MOV R3, R14 ;  /* 0x0000000e00037202 */ /* 0x000fe20000000f00 */
[----:B------:R-:W-:Y:S01]  /*11410*/  IMAD.MOV.U32 R12, RZ, RZ, RZ ;  /* 0x000000ffff0c7224 */ /* 0x000fe200078e00ff */
[C---:B------:R-:W-:Y:S01]  /*11420*/  LOP3.LUT P2, RZ, R22.reuse, 0x40, RZ, 0xc0, !PT ;  /* 0x0000004016ff7812 */ /* 0x040fe2000784c0ff */
[----:B------:R-:W-:Y:S01]  /*11430*/  IMAD.MOV.U32 R11, RZ, RZ, 0x181f ;  /* 0x0000181fff0b7424 */ /* 0x000fe200078e00ff */
[C---:B------:R-:W-:Y:S01]  /*11440*/  LOP3.LUT P1, RZ, R22.reuse, 0x20, RZ, 0xc0, !PT ;  /* 0x0000002016ff7812 */ /* 0x040fe2000782c0ff */
[----:B------:R-:W-:Y:S01]  /*11450*/  IMAD.MOV.U32 R15, RZ, RZ, -0x1 ;  /* 0xffffffffff0f7424 */ /* 0x000fe200078e00ff */
[----:B------:R-:W-:Y:S01]  /*11460*/  LOP3.LUT R22, R22, 0xffffbfff, RZ, 0xc0, !PT ;  /* 0xffffbfff16167812 */ /* 0x000fe200078ec0ff */
[----:B------:R-:W-:-:S10]  /*11470*/  IMAD R17, R17, 0x2, R23 ;  /* 0x0000000211117824 */ /* 0x000fd400078e0217 */
[----:B------:R-:W-:Y:S05]  /*11480*/  WARPSYNC.COLLECTIVE R15, `(.L_x_535) ;  /* 0x000000000f087348 */ /* 0x000fea0003c00000 */
[----:B------:R0:W1:Y:S02]  /*11490*/  SHFL.IDX P6, R14, R13, R12, R11 ;  /* 0x0000000c0d0e7389 */ /* 0x00006400000c000b */
[----:B01----:R-:W-:Y:S01]  /*114a0*/  ENDCOLLECTIVE ;  /* 0x000000000000791b */ /* 0x003fe20003800000 */
.L_x_535:
[----:B------:R-:W-:-:S04]  /*114b0*/  @P3 LOP3.LUT R22, R22, 0x4000, RZ, 0xfc, !PT ;  /* 0x0000400016163812 */ /* 0x000fc800078efcff */
[C---:B------:R-:W-:Y:S01]  /*114c0*/  LOP3.LUT P3, RZ, R22.reuse, 0x10, RZ, 0xc0, !PT ;  /* 0x0000001016ff7812 */ /* 0x040fe2000786c0ff */
[----:B------:R-:W-:Y:S02]  /*114d0*/  IMAD.MOV.U32 R13, RZ, RZ, R10 ;  /* 0x000000ffff0d7224 */ /* 0x000fe400078e000a */
[----:B------:R-:W-:Y:S02]  /*114e0*/  IMAD.MOV.U32 R12, RZ, RZ, 0x1 ;  /* 0x00000001ff0c7424 */ /* 0x000fe400078e00ff */
[----:B------:R-:W-:Y:S01]  /*114f0*/  IMAD.MOV.U32 R2, RZ, RZ, R14 ;  /* 0x000000ffff027224 */ /* 0x000fe200078e000e */
[C---:B------:R-:W-:Y:S02]  /*11500*/  LOP3.LUT P6, RZ, R22.reuse, 0x80, RZ, 0xc0, !PT ;  /* 0x0000008016ff7812 */ /* 0x040fe400078cc0ff */
[----:B------:R-:W-:Y:S02]  /*11510*/  LOP3.LUT R22, R22, 0xfffeffff, RZ, 0xc0, !PT ;  /* 0xfffeffff16167812 */ /* 0x000fe400078ec0ff */
[----:B------:R-:W-:-:S03]  /*11520*/  IADD3 R2, P0, R2, R0, RZ ;  /* 0x0000000002027210 */ /* 0x000fc60007f1e0ff */
[----:B------:R-:W-:Y:S02]  /*11530*/  @P3 LOP3.LUT R22, R22, 0x10000, RZ, 0xfc, !PT ;  /* 0x0001000016163812 */ /* 0x000fe400078efcff */
[----:B------:R-:W-:Y:S02]  /*11540*/  IADD3.X R3, RZ, R3, RZ, P0, !PT ;  /* 0x00000003ff037210 */ /* 0x000fe400007fe4ff */
[----:B------:R-:W-:-:S03]  /*11550*/  ISETP.NE.U32.AND P0, PT, R30, RZ, PT ;  /* 0x000000ff1e00720c */ /* 0x000fc60003f05070 */
[----:B------:R-:W-:Y:S01]  /*11560*/  @!PT LDS RZ, [RZ] ;  /* 0x00000000fffff984 */ /* 0x000fe20000000800 */
[----:B------:R-:W-:Y:S01]  /*11570*/  @!PT LDS RZ, [RZ] ;  /* 0x00000000fffff984 */ /* 0x000fe20000000800 */
[----:B------:R-:W-:Y:S01]  /*11580*/  @!PT LDS RZ, [RZ] ;  /* 0x00000000fffff984 */ /* 0x000fe20000000800 */
[----:B------:R0:W-:Y:S10]  /*11590*/  LDGSTS.E.BYPASS.LTC128B.128 [R17+0x400], desc[UR50][R2.64], !P6 ;  /* 0x0040000002117fae */ /* 0x0001f4000f101d72 */
[----:B0-----:R-:W-:Y:S05]  /*115a0*/  WARPSYNC.COLLECTIVE R15, `(.L_x_536) ;  /* 0x000000000f087348 */ /* 0x001fea0003c00000 */
[----:B------:R1:W2:Y:S02]  /*115b0*/  SHFL.IDX P6, R14, R13, R12, R11 ;  /* 0x0000000c0d0e7389 */ /* 0x0002a400000c000b */
[----:B012---:R-:W-:Y:S01]  /*115c0*/  ENDCOLLECTIVE ;  /* 0x000000000000791b */ /* 0x007fe20003800000 */
.L_x_536:
[----:B------:R-:W-:Y:S01]  /*115d0*/  @!PT LDS RZ, [RZ] ;  /* 0x00000000fffff984 */ /* 0x000fe20000000800 */
[----:B------:R-:W-:Y:S01]  /*115e0*/  @!PT LDS RZ, [RZ] ;  /* 0x00000000fffff984 */ /* 0x000fe20000000800 */
[----:B------:R-:W-:Y:S01]  /*115f0*/  @!PT LDS RZ, [RZ] ;  /* 0x00000000fffff984 */ /* 0x000fe20000000800 */
[----:B------:R0:W-:Y:S04]  /*11600*/  LDGSTS.E.BYPASS.LTC128B.128 [R17+0x2400], desc[UR50][R2.64+0x80], !P2 ;  /* 0x0240008002117fae */ /* 0x0001e8000d101d72 */
[----:B------:R0:W-:Y:S01]  /*11610*/  LDGSTS.E.BYPASS.LTC128B.128 [R17+0x4400], desc[UR50][R2.64+0x100], !P1 ;  /* 0x0440010002117fae */ /* 0x0001e2000c901d72 */
[----:B------:R-:W-:-:S03]  /*11620*/  ISETP.NE.U32.AND P1, PT, R29, RZ, PT ;  /* 0x000000ff1d00720c */ /* 0x000fc60003f25070 */
[----:B------:R0:W-:Y:S01]  /*11630*/  LDGSTS.E.BYPASS.LTC128B.128 [R17+0x6400], desc[UR50][R2.64+0x180], !P3 ;  /* 0x0640018002117fae */ /* 0x0001e2000d901d72 */
[----:B------:R-:W-:Y:S01]  /*11640*/  LOP3.LUT P3, RZ, R22, 0x80, RZ, 0xc0, !PT ;  /* 0x0000008016ff7812 */ /* 0x000fe2000786c0ff */
[----:B------:R-:W-:Y:S02]  /*11650*/  IMAD.MOV.U32 R13, RZ, RZ, R9 ;  /* 0x000000ffff0d7224 */ /* 0x000fe400078e0009 */
[----:B------:R0:W-:Y:S04]  /*11660*/  LDGSTS.E.BYPASS.LTC128B.128 [R17+0x8400], desc[UR50][R2.64+0x200], !P5 ;  /* 0x0840020002117fae */ /* 0x0001e8000e901d72 */
[----:B------:R0:W-:Y:S01]  /*11670*/  LDGSTS.E.BYPASS.LTC128B.128 [R17+0xa400], desc[UR50][R2.64+0x280], !P4 ;  /* 0x0a40028002117fae */ /* 0x0001e2000e101d72 */
[----:B------:R-:W-:-:S03]  /*11680*/  IMAD.MOV.U32 R5, RZ, RZ, R14 ;  /* 0x000000ffff057224 */ /* 0x000fc600078e000e */
[----:B------:R0:W-:Y:S04]  /*11690*/  LDGSTS.E.BYPASS.LTC128B.128 [R17+0xc400], desc[UR50][R2.64+0x300], P0 ;  /* 0x0c40030002117fae */ /* 0x0001e80008101d72 */
[----:B0-----:R-:W-:Y:S05]  /*116a0*/  WARPSYNC.COLLECTIVE R15, `(.L_x_537) ;  /* 0x000000000f087348 */ /* 0x001fea0003c00000 */
[----:B------:R1:W2:Y:S02]  /*116b0*/  SHFL.IDX P6, R14, R13, R12, R11 ;  /* 0x0000000c0d0e7389 */ /* 0x0002a400000c000b */
[----:B012---:R-:W-:Y:S01]  /*116c0*/  ENDCOLLECTIVE ;  /* 0x000000000000791b */ /* 0x007fe20003800000 */
.L_x_537:
[----:B------:R-:W-:Y:S01]  /*116d0*/  @!PT LDS RZ, [RZ] ;  /* 0x00000000fffff984 */ /* 0x000fe20000000800 */
[----:B------:R-:W-:Y:S01]  /*116e0*/  @!PT LDS RZ, [RZ] ;  /* 0x00000000fffff984 */ /* 0x000fe20000000800 */
[----:B------:R-:W-:Y:S01]  /*116f0*/  @!PT LDS RZ, [RZ] ;  /* 0x00000000fffff984 */ /* 0x000fe20000000800 */
[----:B------:R0:W-:Y:S01]  /*11700*/  LDGSTS.E.BYPASS.LTC128B.128 [R17+0xe400], desc[UR50][R2.64+0x380], P1 ;  /* 0x0e40038002117fae */ /* 0x0001e20008901d72 */
[----:B------:R-:W-:Y:S02]  /*11710*/  IMAD.MOV.U32 R13, RZ, RZ, R10 ;  /* 0x000000ffff0d7224 */ /* 0x000fe400078e000a */
[----:B------:R-:W-:Y:S01]  /*11720*/  IMAD.MOV.U32 R12, RZ, RZ, 0x2 ;  /* 0x00000002ff0c7424 */ /* 0x000fe200078e00ff */
[----:B0-----:R-:W-:Y:S02]  /*11730*/  IADD3 R2, P2, R14, R0, RZ ;  /* 0x000000000e027210 */ /* 0x001fe40007f5e0ff */
[C---:B------:R-:W-:Y:S02]  /*11740*/  LOP3.LUT P6, RZ, R22.reuse, 0x20, RZ, 0xc0, !PT ;  /* 0x0000002016ff7812 */ /* 0x040fe400078cc0ff */
[----:B------:R-:W-:Y:S02]  /*11750*/  IADD3.X R3, RZ, R5, RZ, P2, !PT ;  /* 0x00000005ff037210 */ /* 0x000fe400017fe4ff */
[----:B------:R-:W-:-:S03]  /*11760*/  LOP3.LUT P2, RZ, R22, 0x40, RZ, 0xc0, !PT ;  /* 0x0000004016ff7812 */ /* 0x000fc6000784c0ff */
[----:B------:R0:W-:Y:S01]  /*11770*/  LDGSTS.E.BYPASS.LTC128B.128 [R17+0xc00], desc[UR50][R2.64], !P3 ;  /* 0x00c0000002117fae */ /* 0x0001e2000d901d72 */
[C---:B------:R-:W-:Y:S02]  /*11780*/  LOP3.LUT P3, RZ, R22.reuse, 0x10000, RZ, 0xc0, !PT ;  /* 0x0001000016ff7812 */ /* 0x040fe4000786c0ff */
[----:B------:R-:W-:-:S07]  /*11790*/  LOP3.LUT R22, R22, 0xffff7fff, RZ, 0xc0, !PT ;  /* 0xffff7fff16167812 */ /* 0x000fce00078ec0ff */
[----:B------:R0:W-:Y:S04]  /*117a0*/  LDGSTS.E.BYPASS.LTC128B.128 [R17+0x2c00], desc[UR50][R2.64+0x80], !P2 ;  /* 0x02c0008002117fae */ /* 0x0001e8000d101d72 */
[----:B------:R0:W-:Y:S01]  /*117b0*/  LDGSTS.E.BYPASS.LTC128B.128 [R17+0x4c00], desc[UR50][R2.64+0x100], !P6 ;  /* 0x04c0010002117fae */ /* 0x0001e2000f101d72 */
[----:B------:R-:W-:-:S07]  /*117c0*/  @P3 LOP3.LUT R22, R22, 0x8000, RZ, 0xfc, !PT ;  /* 0x0000800016163812 */ /* 0x000fce00078efcff */
[----:B0-----:R-:W-:Y:S05]  /*117d0*/  WARPSYNC.COLLECTIVE R15, `(.L_x_538) ;  /* 0x000000000f087348 */ /* 0x001fea0003c00000 */
[----:B------:R1:W2:Y:S02]  /*117e0*/  SHFL.IDX P6, R14, R13, R12, R11 ;  /* 0x0000000c0d0e7389 */ /* 0x0002a400000c000b */
[----:B012---:R-:W-:Y:S01]  /*117f0*/  ENDCOLLECTIVE ;  /* 0x000000000000791b */ /* 0x007fe20003800000 */
.L_x_538:
[----:B------:R-:W-:Y:S01]  /*11800*/  @!PT LDS RZ, [RZ] ;  /* 0x00000000fffff984 */ /* 0x000fe20000000800 */
[----:B------:R-:W-:Y:S01]  /*11810*/  @!PT LDS RZ, [RZ] ;  /* 0x00000000fffff984 */ /* 0x000fe20000000800 */
[----:B------:R-:W-:Y:S01]  /*11820*/  @!PT LDS RZ, [RZ] ;  /* 0x00000000fffff984 */ /* 0x000fe20000000800 */
[----:B------:R0:W-:Y:S01]  /*11830*/  LDGSTS.E.BYPASS.LTC128B.128 [R17+0x6c00], desc[UR50][R2.64+0x180], !P3 ;  /* 0x06c0018002117fae */ /* 0x0001e2000d901d72 */
[----:B------:R-:W-:-:S03]  /*11840*/  LOP3.LUT P3, RZ, R22, 0x80, RZ, 0xc0, !PT ;  /* 0x0000008016ff7812 */ /* 0x000fc6000786c0ff */
        /* <DEDUP_REMOVED lines=9> */
.L_x_539:
[----:B------:R-:W-:Y:S01]  /*118e0*/  MOV R13, R10 ;  /* 0x0000000a000d7202 */ /* 0x000fe20000000f00 */
        /* <DEDUP_REMOVED lines=9> */
[----:B------:R-:W-:-:S08]  /*11980*/  LOP3.LUT P3, RZ, R22, 0x8000, RZ, 0xc0, !PT ;  /* 0x0000800016ff7812 */ /* 0x000fd0000786c0ff */
[----:B------:R0:W-:Y:S04]  /*11990*/  LDGSTS.E.BYPASS.LTC128B.128 [R17+0x3400], desc[UR50][R2.64+0x80], !P2 ;  /* 0x0340008002117fae */ /* 0x0001e8000d101d72 */
[----:B------:R0:W-:Y:S02]  /*119a0*/  LDGSTS.E.BYPASS.LTC128B.128 [R17+0x5400], desc[UR50][R2.64+0x100], !P6 ;  /* 0x0540010002117fae */ /* 0x0001e4000f101d72 */
[----:B0-----:R-:W-:Y:S05]  /*119b0*/  WARPSYNC.COLLECTIVE R15, `(.L_x_540) ;  /* 0x000000000f087348 */ /* 0x001fea0003c00000 */
[----:B------:R1:W2:Y:S02]  /*119c0*/  SHFL.IDX P6, R14, R13, R12, R11 ;  /* 0x0000000c0d0e7389 */ /* 0x0002a400000c000b */
[----:B012---:R-:W-:Y:S01]  /*119d0*/  ENDCOLLECTIVE ;  /* 0x000000000000791b */ /* 0x007fe20003800000 */
.L_x_540:
        /* <DEDUP_REMOVED lines=14> */
.L_x_541:
[----:B------:R-:W-:Y:S05]  /*11ac0*/  BRA `(.L_x_542) ;  /* 0xffffffc800b47947 */ /* 0x000fea000383ffff */
.L_x_459:
[----:B------:R-:W-:Y:S01]  /*11ad0*/  BSSY B0, `(.L_x_543) ;  /* 0x0000008000007945 */ /* 0x000fe20003800000 */
[----:B------:R-:W-:Y:S01]  /*11ae0*/  IMAD.MOV.U32 R13, RZ, RZ, R16 ;  /* 0x000000ffff0d7224 */ /* 0x000fe200078e0010 */
[----:B------:R-:W-:Y:S01]  /*11af0*/  MOV R11, 0x1f ;  /* 0x0000001f000b7802 */ /* 0x000fe20000000f00 */
[----:B------:R-:W-:Y:S02]  /*11b00*/  IMAD.MOV.U32 R12, RZ, RZ, RZ ;  /* 0x000000ffff0c7224 */ /* 0x000fe400078e00ff */
[----:B------:R-:W-:-:S07]  /*11b10*/  IMAD.MOV.U32 R15, RZ, RZ, -0x1 ;  /* 0xffffffffff0f7424 */ /* 0x000fce00078e00ff */
[----:B0123--:R-:W-:Y:S05]  /*11b20*/  WARPSYNC.COLLECTIVE R15, `(.L_x_544) ;  /* 0x000000000f087348 */ /* 0x00ffea0003c00000 */
[----:B------:R4:W0:Y:S02]  /*11b30*/  SHFL.IDX P6, R14, R13, R12, R11 ;  /* 0x0000000c0d0e7389 */ /* 0x00082400000c000b */
[----:B01234-:R-:W-:Y:S01]  /*11b40*/  ENDCOLLECTIVE ;  /* 0x000000000000791b */ /* 0x01ffe20003800000 */
.L_x_544:
[----:B------:R-:W-:Y:S05]  /*11b50*/  BSYNC B0 ;  /* 0x0000000000007941 */ /* 0x000fea0003800000 */
.L_x_543:
[----:B------:R-:W-:Y:S01]  /*11b60*/  IMAD.MOV.U32 R13, RZ, RZ, R16 ;  /* 0x000000ffff0d7224 */ /* 0x000fe200078e0010 */
[----:B------:R-:W-:Y:S01]  /*11b70*/  MOV R15, 0xffffffff ;  /* 0xffffffff000f7802 */ /* 0x000fe20000000f00 */
[----:B------:R-:W-:Y:S02]  /*11b80*/  IMAD.MOV.U32 R12, RZ, RZ, 0x1 ;  /* 0x00000001ff0c7424 */ /* 0x000fe400078e00ff */
[----:B------:R-:W-:Y:S02]  /*11b90*/  IMAD.MOV.U32 R11, RZ, RZ, 0x1f ;  /* 0x0000001fff0b7424 */ /* 0x000fe400078e00ff */
[----:B------:R-:W-:Y:S02]  /*11ba0*/  IMAD.IADD R5, R19, 0x1, R8 ;  /* 0x0000000113057824 */ /* 0x000fe400078e0208 */
[----:B------:R-:W-:-:S07]  /*11bb0*/  IMAD.MOV.U32 R0, RZ, RZ, R14 ;  /* 0x000000ffff007224 */ /* 0x000fce00078e000e */
[----:B------:R-:W-:Y:S05]  /*11bc0*/  WARPSYNC.COLLECTIVE R15, `(.L_x_545) ;  /* 0x000000000f087348 */ /* 0x000fea0003c00000 */
[----:B------:R0:W1:Y:S02]  /*11bd0*/  SHFL.IDX P6, R14, R13, R12, R11 ;  /* 0x0000000c0d0e7389 */ /* 0x00006400000c000b */
[----:B01----:R-:W-:Y:S01]  /*11be0*/  ENDCOLLECTIVE ;  /* 0x000000000000791b */ /* 0x003fe20003800000 */
.L_x_545:
[----:B------:R-:W-:Y:S02]  /*11bf0*/  ULDC UR4, c[0x0][0xc3c] ;  /* 0x00030f0000047ab9 */ /* 0x000fe40000000800 */
[----:B------:R-:W-:-:S13]  /*11c00*/  ISETP.GE.OR P1, PT, R5, UR4, !P0 ;  /* 0x0000000405007c0c */ /* 0x000fda000c726670 */
[----:B------:R-:W0:Y:S01]  /*11c10*/  @!P1 LDC.64 R2, c[0x0][0xc80] ;  /* 0x00032000ff029b82 */ /* 0x000e220000000a00 */
[----:B------:R-:W-:Y:S01]  /*11c20*/  MOV R11, RZ ;  /* 0x000000ff000b7202 */ /* 0x000fe20000000f00 */
[----:B------:R-:W-:Y:S02]  /*11c30*/  IMAD.MOV.U32 R4, RZ, RZ, R14 ;  /* 0x000000ffff047224 */ /* 0x000fe400078e000e */
[----:B0-----:R-:W-:-:S06]  /*11c40*/  @!P1 IMAD.WIDE R2, R5, 0x4, R2 ;  /* 0x0000000405029825 */ /* 0x001fcc00078e0202 */
[----:B------:R-:W2:Y:S01]  /*11c50*/  @!P1 LDG.E R2, desc[UR50][R2.64] ;  /* 0x0000003202029981 */ /* 0x000ea2000c1e1900 */
[----:B------:R-:W-:Y:S01]  /*11c60*/  IMAD.MOV.U32 R5, RZ, RZ, RZ ;  /* 0x000000ffff057224 */ /* 0x000fe200078e00ff */
[C---:B------:R-:W-:Y:S02]  /*11c70*/  ISETP.GE.U32.AND P2, PT, R8.reuse, 0x2, PT ;  /* 0x000000020800780c */ /* 0x040fe40003f46070 */
[C---:B------:R-:W-:Y:S02]  /*11c80*/  ISETP.GE.U32.AND P3, PT, R8.reuse, 0x4, PT ;  /* 0x000000040800780c */ /* 0x040fe40003f66070 */
[C---:B------:R-:W-:Y:S02]  /*11c90*/  ISETP.GE.U32.AND P4, PT, R8.reuse, 0x8, PT ;  /* 0x000000080800780c */ /* 0x040fe40003f86070 */
[C---:B------:R-:W-:Y:S01]  /*11ca0*/  ISETP.GE.U32.AND P5, PT, R8.reuse, 0x10, PT ;  /* 0x000000100800780c */ /* 0x040fe20003fa6070 */
[----:B--2---:R-:W-:Y:S01]  /*11cb0*/  @!P1 IMAD.MOV.U32 R5, RZ, RZ, R2 ;  /* 0x000000ffff059224 */ /* 0x004fe200078e0002 */
[----:B------:R-:W-:-:S03]  /*11cc0*/  ISETP.NE.AND P1, PT, R8, RZ, PT ;  /* 0x000000ff0800720c */ /* 0x000fc60003f25270 */
[----:B------:R-:W-:-:S10]  /*11cd0*/  IMAD.MOV.U32 R13, RZ, RZ, R5 ;  /* 0x000000ffff0d7224 */ /* 0x000fd400078e0005 */
[----:B------:R-:W-:Y:S05]  /*11ce0*/  WARPSYNC.COLLECTIVE R15, `(.L_x_546) ;  /* 0x000000000f087348 */ /* 0x000fea0003c00000 */
[----:B------:R0:W1:Y:S02]  /*11cf0*/  SHFL.UP P6, R14, R13, R12, R11 ;  /* 0x0400000c0d0e7389 */ /* 0x00006400000c000b */
[----:B01----:R-:W-:Y:S01]  /*11d00*/  ENDCOLLECTIVE ;  /* 0x000000000000791b */ /* 0x003fe20003800000 */
.L_x_546:
[----:B------:R-:W-:Y:S01]  /*11d10*/  IMAD.MOV.U32 R12, RZ, RZ, 0x2 ;  /* 0x00000002ff0c7424 */ /* 0x000fe200078e00ff */
[----:B------:R-:W-:-:S05]  /*11d20*/  SEL R6, R14, RZ, P1 ;  /* 0x000000ff0e067207 */ /* 0x000fca0000800000 */
[----:B------:R-:W-:-:S04]  /*11d30*/  IMAD.IADD R6, R5, 0x1, R6 ;  /* 0x0000000105067824 */ /* 0x000fc800078e0206 */
[----:B------:R-:W-:-:S07]  /*11d40*/  IMAD.MOV.U32 R13, RZ, RZ, R6 ;  /* 0x000000ffff0d7224 */ /* 0x000fce00078e0006 */
[----:B------:R-:W-:Y:S05]  /*11d50*/  WARPSYNC.COLLECTIVE R15, `(.L_x_547) ;  /* 0x000000000f087348 */ /* 0x000fea0003c00000 */
[----:B------:R0:W1:Y:S02]  /*11d60*/  SHFL.UP P6, R14, R13, R12, R11 ;  /* 0x0400000c0d0e7389 */ /* 0x00006400000c000b */
[----:B01----:R-:W-:Y:S01]  /*11d70*/  ENDCOLLECTIVE ;  /* 0x000000000000791b */ /* 0x003fe20003800000 */
.L_x_547:
[----:B------:R-:W-:Y:S02]  /*11d80*/  MOV R12, 0x4 ;  /* 0x00000004000c7802 */ /* 0x000fe40000000f00 */
[----:B------:R-:W-:-:S05]  /*11d90*/  SEL R7, R14, RZ, P2 ;  /* 0x000000ff0e077207 */ /* 0x000fca0001000000 */
[----:B------:R-:W-:-:S04]  /*11da0*/  IMAD.IADD R7, R6, 0x1, R7 ;  /* 0x0000000106077824 */ /* 0x000fc800078e0207 */
[----:B------:R-:W-:-:S07]  /*11db0*/  IMAD.MOV.U32 R13, RZ, RZ, R7 ;  /* 0x000000ffff0d7224 */ /* 0x000fce00078e0007 */
[----:B------:R-:W-:Y:S05]  /*11dc0*/  WARPSYNC.COLLECTIVE R15, `(.L_x_548) ;  /* 0x000000000f087348 */ /* 0x000fea0003c00000 */
[----:B------:R0:W1:Y:S02]  /*11dd0*/  SHFL.UP P6, R14, R13, R12, R11 ;  /* 0x0400000c0d0e7389 */ /* 0x00006400000c000b */
[----:B01----:R-:W-:Y:S01]  /*11de0*/  ENDCOLLECTIVE ;  /* 0x000000000000791b */ /* 0x003fe20003800000 */
.L_x_548:
[----:B------:R-:W-:Y:S01]  /*11df0*/  IMAD.MOV.U32 R12, RZ, RZ, 0x8 ;  /* 0x00000008ff0c7424 */ /* 0x000fe200078e00ff */
[----:B------:R-:W-:-:S05]  /*11e00*/  SEL R2, R14, RZ, P3 ;  /* 0x000000ff0e027207 */ /* 0x000fca0001800000 */
[----:B------:R-:W-:-:S04]  /*11e10*/  IMAD.IADD R2, R7, 0x1, R2 ;  /* 0x0000000107027824 */ /* 0x000fc800078e0202 */
[----:B------:R-:W-:-:S07]  /*11e20*/  IMAD.MOV.U32 R13, RZ, RZ, R2 ;  /* 0x000000ffff0d7224 */ /* 0x000fce00078e0002 */
[----:B------:R-:W-:Y:S05]  /*11e30*/  WARPSYNC.COLLECTIVE R15, `(.L_x_549) ;  /* 0x000000000f087348 */ /* 0x000fea0003c00000 */
[----:B------:R0:W1:Y:S02]  /*11e40*/  SHFL.UP P6, R14, R13, R12, R11 ;  /* 0x0400000c0d0e7389 */ /* 0x00006400000c000b */
[----:B01----:R-:W-:Y:S01]  /*11e50*/  ENDCOLLECTIVE ;  /* 0x000000000000791b */ /* 0x003fe20003800000 */
.L_x_549:
[----:B------:R-:W-:Y:S02]  /*11e60*/  MOV R12, 0x10 ;  /* 0x00000010000c7802 */ /* 0x000fe40000000f00 */
[----:B------:R-:W-:-:S05]  /*11e70*/  SEL R3, R14, RZ, P4 ;  /* 0x000000ff0e037207 */ /* 0x000fca0002000000 */
[----:B------:R-:W-:-:S04]  /*11e80*/  IMAD.IADD R3, R2, 0x1, R3 ;  /* 0x0000000102037824 */ /* 0x000fc800078e0203 */
[----:B------:R-:W-:-:S07]  /*11e90*/  IMAD.MOV.U32 R13, RZ, RZ, R3 ;  /* 0x000000ffff0d7224 */ /* 0x000fce00078e0003 */
[----:B------:R-:W-:Y:S05]  /*11ea0*/  WARPSYNC.COLLECTIVE R15, `(.L_x_550) ;  /* 0x000000000f087348 */ /* 0x000fea0003c00000 */
[----:B------:R0:W1:Y:S02]  /*11eb0*/  SHFL.UP P6, R14, R13, R12, R11 ;  /* 0x0400000c0d0e7389 */ /* 0x00006400000c000b */
[----:B01----:R-:W-:Y:S01]  /*11ec0*/  ENDCOLLECTIVE ;  /* 0x000000000000791b */ /* 0x003fe20003800000 */
.L_x_550:
[----:B------:R-:W-:Y:S02]  /*11ed0*/  IMAD.MOV.U32 R12, RZ, RZ, 0x1f ;  /* 0x0000001fff0c7424 */ /* 0x000fe400078e00ff */
[----:B------:R-:W-:Y:S01]  /*11ee0*/  IMAD.MOV.U32 R11, RZ, RZ, 0x1f ;  /* 0x0000001fff0b7424 */ /* 0x000fe200078e00ff */
[----:B------:R-:W-:-:S05]  /*11ef0*/  SEL R2, R14, RZ, P5 ;  /* 0x000000ff0e027207 */ /* 0x000fca0002800000 */
[----:B------:R-:W-:-:S04]  /*11f00*/  IMAD.IADD R2, R3, 0x1, R2 ;  /* 0x0000000103027824 */ /* 0x000fc800078e0202 */
[----:B------:R-:W-:-:S07]  /*11f10*/  IMAD.MOV.U32 R13, RZ, RZ, R2 ;  /* 0x000000ffff0d7224 */ /* 0x000fce00078e0002 */
[----:B------:R-:W-:Y:S05]  /*11f20*/  WARPSYNC.COLLECTIVE R15, `(.L_x_551) ;  /* 0x000000000f087348 */ /* 0x000fea0003c00000 */
[----:B------:R0:W1:Y:S02]  /*11f30*/  SHFL.IDX P6, R14, R13, R12, R11 ;  /* 0x0000000c0d0e7389 */ /* 0x00006400000c000b */
[----:B01----:R-:W-:Y:S01]  /*11f40*/  ENDCOLLECTIVE ;  /* 0x000000000000791b */ /* 0x003fe20003800000 */
.L_x_551:
[----:B------:R-:W-:Y:S05]  /*11f50*/  BRA `(.L_x_552) ;  /* 0xffffffcc00487947 */ /* 0x000fea000383ffff */
.L_x_464:
[----:B------:R-:W-:Y:S01]  /*11f60*/  BSSY B0, `(.L_x_553) ;  /* 0x0000008000007945 */ /* 0x000fe20003800000 */
[----:B-----5:R-:W-:Y:S01]  /*11f70*/  IMAD.MOV.U32 R13, RZ, RZ, R5 ;  /* 0x000000ffff0d7224 */ /* 0x020fe200078e0005 */
[----:B------:R-:W-:Y:S01]  /*11f80*/  MOV R12, 0x1 ;  /* 0x00000001000c7802 */ /* 0x000fe20000000f00 */
[----:B------:R-:W-:Y:S02]  /*11f90*/  IMAD.MOV.U32 R11, RZ, RZ, RZ ;  /* 0x000000ffff0b7224 */ /* 0x000fe400078e00ff */
[----:B------:R-:W-:-:S07]  /*11fa0*/  IMAD.MOV.U32 R15, RZ, RZ, -0x1 ;  /* 0xffffffffff0f7424 */ /* 0x000fce00078e00ff */
[----:B01----:R-:W-:Y:S05]  /*11fb0*/  WARPSYNC.COLLECTIVE R15, `(.L_x_554) ;  /* 0x000000000f087348 */ /* 0x003fea0003c00000 */
[----:B------:R2:W3:Y:S02]  /*11fc0*/  SHFL.UP P6, R14, R13, R12, R11 ;  /* 0x0400000c0d0e7389 */ /* 0x0004e400000c000b */
[----:B0123--:R-:W-:Y:S01]  /*11fd0*/  ENDCOLLECTIVE ;  /* 0x000000000000791b */ /* 0x00ffe20003800000 */
.L_x_554:
[----:B------:R-:W-:Y:S05]  /*11fe0*/  BSYNC B0 ;  /* 0x0000000000007941 */ /* 0x000fea0003800000 */
.L_x_553:
[----:B------:R-:W-:Y:S01]  /*11ff0*/  SEL R14, R14, RZ, P1 ;  /* 0x000000ff0e0e7207 */ /* 0x000fe20000800000 */
[----:B------:R-:W-:Y:S01]  /*12000*/  IMAD.MOV.U32 R12, RZ, RZ, 0x2 ;  /* 0x00000002ff0c7424 */ /* 0x000fe200078e00ff */
[----:B------:R-:W-:Y:S01]  /*12010*/  MOV R15, 0xffffffff ;  /* 0xffffffff000f7802 */ /* 0x000fe20000000f00 */
[----:B------:R-:W-:Y:S02]  /*12020*/  IMAD.MOV.U32 R11, RZ, RZ, RZ ;  /* 0x000000ffff0b7224 */ /* 0x000fe400078e00ff */
[----:B------:R-:W-:-:S07]  /*12030*/  IMAD.IADD R13, R5, 0x1, R14 ;  /* 0x00000001050d7824 */ /* 0x000fce00078e020e */
[----:B------:R-:W-:Y:S05]  /*12040*/  WARPSYNC.COLLECTIVE R15, `(.L_x_555) ;  /* 0x000000000f087348 */ /* 0x000fea0003c00000 */
[----:B------:R0:W1:Y:S02]  /*12050*/  SHFL.UP P6, R14, R13, R12, R11 ;  /* 0x0400000c0d0e7389 */ /* 0x00006400000c000b */
[----:B01----:R-:W-:Y:S01]  /*12060*/  ENDCOLLECTIVE ;  /* 0x000000000000791b */ /* 0x003fe20003800000 */
.L_x_555:
[----:B------:R-:W-:Y:S01]  /*12070*/  IMAD.MOV.U32 R12, RZ, RZ, 0x4 ;  /* 0x00000004ff0c7424 */ /* 0x000fe200078e00ff */
[----:B------:R-:W-:-:S05]  /*12080*/  SEL R2, R14, RZ, P2 ;  /* 0x000000ff0e027207 */ /* 0x000fca0001000000 */
[----:B------:R-:W-:-:S04]  /*12090*/  IMAD.IADD R2, R13, 0x1, R2 ;  /* 0x000000010d027824 */ /* 0x000fc800078e0202 */
[----:B------:R-:W-:-:S07]  /*120a0*/  IMAD.MOV.U32 R13, RZ, RZ, R2 ;  /* 0x000000ffff0d7224 */ /* 0x000fce00078e0002 */
[----:B------:R-:W-:Y:S05]  /*120b0*/  WARPSYNC.COLLECTIVE R15, `(.L_x_556) ;  /* 0x000000000f087348 */ /* 0x000fea0003c00000 */
[----:B------:R0:W1:Y:S02]  /*120c0*/  SHFL.UP P6, R14, R13, R12, R11 ;  /* 0x0400000c0d0e7389 */ /* 0x00006400000c000b */
[----:B01----:R-:W-:Y:S01]  /*120d0*/  ENDCOLLECTIVE ;  /* 0x000000000000791b */ /* 0x003fe20003800000 */
.L_x_556:
[----:B------:R-:W-:Y:S02]  /*120e0*/  MOV R12, 0x8 ;  /* 0x00000008000c7802 */ /* 0x000fe40000000f00 */
[----:B------:R-:W-:-:S05]  /*120f0*/  SEL R3, R14, RZ, P3 ;  /* 0x000000ff0e037207 */ /* 0x000fca0001800000 */
[----:B------:R-:W-:-:S04]  /*12100*/  IMAD.IADD R3, R2, 0x1, R3 ;  /* 0x0000000102037824 */ /* 0x000fc800078e0203 */
[----:B------:R-:W-:-:S07]  /*12110*/  IMAD.MOV.U32 R13, RZ, RZ, R3 ;  /* 0x000000ffff0d7224 */ /* 0x000fce00078e0003 */
[----:B------:R-:W-:Y:S05]  /*12120*/  WARPSYNC.COLLECTIVE R15, `(.L_x_557) ;  /* 0x000000000f087348 */ /* 0x000fea0003c00000 */
[----:B------:R0:W1:Y:S02]  /*12130*/  SHFL.UP P6, R14, R13, R12, R11 ;  /* 0x0400000c0d0e7389 */ /* 0x00006400000c000b */
[----:B01----:R-:W-:Y:S01]  /*12140*/  ENDCOLLECTIVE ;  /* 0x000000000000791b */ /* 0x003fe20003800000 */
.L_x_557:
[----:B------:R-:W-:Y:S01]  /*12150*/  IMAD.MOV.U32 R12, RZ, RZ, 0x10 ;  /* 0x00000010ff0c7424 */ /* 0x000fe200078e00ff */
[----:B------:R-:W-:-:S05]  /*12160*/  SEL R4, R14, RZ, P4 ;  /* 0x000000ff0e047207 */ /* 0x000fca0002000000 */
[----:B------:R-:W-:-:S04]  /*12170*/  IMAD.IADD R4, R3, 0x1, R4 ;  /* 0x0000000103047824 */ /* 0x000fc800078e0204 */
[----:B------:R-:W-:-:S07]  /*12180*/  IMAD.MOV.U32 R13, RZ, RZ, R4 ;  /* 0x000000ffff0d7224 */ /* 0x000fce00078e0004 */
[----:B------:R-:W-:Y:S05]  /*12190*/  WARPSYNC.COLLECTIVE R15, `(.L_x_558) ;  /* 0x000000000f087348 */ /* 0x000fea0003c00000 */
[----:B------:R0:W1:Y:S02]  /*121a0*/  SHFL.UP P6, R14, R13, R12, R11 ;  /* 0x0400000c0d0e7389 */ /* 0x00006400000c000b */
[----:B01----:R-:W-:Y:S01]  /*121b0*/  ENDCOLLECTIVE ;  /* 0x000000000000791b */ /* 0x003fe20003800000 */
.L_x_558:
[----:B------:R-:W-:Y:S01]  /*121c0*/  MOV R12, 0x1f ;  /* 0x0000001f000c7802 */ /* 0x000fe20000000f00 */
[----:B------:R-:W-:Y:S01]  /*121d0*/  IMAD.MOV.U32 R11, RZ, RZ, 0x1f ;  /* 0x0000001fff0b7424 */ /* 0x000fe200078e00ff */
[----:B------:R-:W-:-:S05]  /*121e0*/  SEL R3, R14, RZ, P5 ;  /* 0x000000ff0e037207 */ /* 0x000fca0002800000 */
[----:B------:R-:W-:-:S04]  /*121f0*/  IMAD.IADD R2, R4, 0x1, R3 ;  /* 0x0000000104027824 */ /* 0x000fc800078e0203 */
[----:B------:R-:W-:-:S07]  /*12200*/  IMAD.MOV.U32 R13, RZ, RZ, R2 ;  /* 0x000000ffff0d7224 */ /* 0x000fce00078e0002 */
[----:B------:R-:W-:Y:S05]  /*12210*/  WARPSYNC.COLLECTIVE R15, `(.L_x_559) ;  /* 0x000000000f087348 */ /* 0x000fea0003c00000 */
[----:B------:R0:W1:Y:S02]  /*12220*/  SHFL.IDX P6, R14, R13, R12, R11 ;  /* 0x0000000c0d0e7389 */ /* 0x00006400000c000b */
[----:B01----:R-:W-:Y:S01]  /*12230*/  ENDCOLLECTIVE ;  /* 0x000000000000791b */ /* 0x003fe20003800000 */
.L_x_559:
[----:B------:R-:W-:Y:S05]  /*12240*/  BRA `(.L_x_560) ;  /* 0xffffffcc00287947 */ /* 0x000fea000383ffff */
.L_x_466:
[----:B------:R-:W-:Y:S01]  /*12250*/  BSSY B0, `(.L_x_561) ;  /* 0x0000006000007945 */ /* 0x000fe20003800000 */
[----:B------:R-:W-:Y:S01]  /*12260*/  PLOP3.LUT P6, PT, P6, PT, PT, 0x8, 0x0 ;  /* 0x000000000000781c */ /* 0x000fe200037ce170 */
[----:B------:R-:W-:-:S12]  /*12270*/  IMAD.MOV.U32 R15, RZ, RZ, -0x1 ;  /* 0xffffffffff0f7424 */ /* 0x000fd800078e00ff */
[----:B01----:R-:W-:Y:S05]  /*12280*/  WARPSYNC.COLLECTIVE R15, `(.L_x_562) ;  /* 0x000000000f087348 */ /* 0x003fea0003c00000 */
[----:B------:R-:W-:Y:S01]  /*12290*/  VOTE.ANY R14, PT, P6 ;  /* 0x00000000000e7806 */ /* 0x000fe200030e0100 */
[----:B01----:R-:W-:Y:S06]  /*122a0*/  ENDCOLLECTIVE ;  /* 0x000000000000791b */ /* 0x003fec0003800000 */
.L_x_562:
[----:B------:R-:W-:Y:S05]  /*122b0*/  BSYNC B0 ;  /* 0x0000000000007941 */ /* 0x000fea0003800000 */
.L_x_561:
[----:B------:R-:W-:Y:S01]  /*122c0*/  IMAD.MOV.U32 R3, RZ, RZ, R14 ;  /* 0x000000ffff037224 */ /* 0x000fe200078e000e */
[----:B------:R-:W-:Y:S01]  /*122d0*/  MOV R11, 0x1f ;  /* 0x0000001f000b7802 */ /* 0x000fe20000000f00 */
[----:B------:R-:W-:Y:S02]  /*122e0*/  IMAD.MOV.U32 R13, RZ, RZ, R5 ;  /* 0x000000ffff0d7224 */ /* 0x000fe400078e0005 */
[----:B------:R-:W0:Y:S01]  /*122f0*/  POPC R4, R3 ;  /* 0x0000000300047309 */ /* 0x000e220000000000 */
[----:B------:R-:W-:Y:S02]  /*12300*/  IMAD.MOV.U32 R15, RZ, RZ, -0x1 ;  /* 0xffffffffff0f7424 */ /* 0x000fe400078e00ff */
[----:B0-----:R-:W-:-:S07]  /*12310*/  IMAD.MOV.U32 R12, RZ, RZ, R4 ;  /* 0x000000ffff0c7224 */ /* 0x001fce00078e0004 */
[----:B------:R-:W-:Y:S05]  /*12320*/  WARPSYNC.COLLECTIVE R15, `(.L_x_563) ;  /* 0x000000000f087348 */ /* 0x000fea0003c00000 */
[----:B------:R0:W1:Y:S02]  /*12330*/  SHFL.IDX P6, R14, R13, R12, R11 ;  /* 0x0000000c0d0e7389 */ /* 0x00006400000c000b */
[----:B01----:R-:W-:Y:S01]  /*12340*/  ENDCOLLECTIVE ;  /* 0x000000000000791b */ /* 0x003fe20003800000 */
.L_x_563:
[----:B------:R-:W-:Y:S01]  /*12350*/  IMAD.MOV.U32 R5, RZ, RZ, R14 ;  /* 0x000000ffff057224 */ /* 0x000fe200078e000e */
[----:B------:R-:W-:Y:S06]  /*12360*/  BRA `(.L_x_564) ;  /* 0xffffffcc00187947 */ /* 0x000fec000383ffff */
.L_x_468:
[----:B------:R-:W-:Y:S01]  /*12370*/  BSSY B0, `(.L_x_565) ;  /* 0x0000007000007945 */ /* 0x000fe20003800000 */
[----:B------:R-:W-:Y:S02]  /*12380*/  IMAD.MOV.U32 R13, RZ, RZ, R2 ;  /* 0x000000ffff0d7224 */ /* 0x000fe400078e0002 */
[----:B------:R-:W-:Y:S02]  /*12390*/  IMAD.MOV.U32 R11, RZ, RZ, 0x1f ;  /* 0x0000001fff0b7424 */ /* 0x000fe400078e00ff */
[----:B------:R-:W-:-:S07]  /*123a0*/  IMAD.MOV.U32 R15, RZ, RZ, -0x1 ;  /* 0xffffffffff0f7424 */ /* 0x000fce00078e00ff */
[----:B0123--:R-:W-:Y:S05]  /*123b0*/  WARPSYNC.COLLECTIVE R15, `(.L_x_566) ;  /* 0x000000000f087348 */ /* 0x00ffea0003c00000 */
[----:B------:R4:W0:Y:S02]  /*123c0*/  SHFL.IDX P6, R14, R13, R12, R11 ;  /* 0x0000000c0d0e7389 */ /* 0x00082400000c000b */
[----:B01234-:R-:W-:Y:S01]  /*123d0*/  ENDCOLLECTIVE ;  /* 0x000000000000791b */ /* 0x01ffe20003800000 */
.L_x_566:
[----:B------:R-:W-:Y:S05]  /*123e0*/  BSYNC B0 ;  /* 0x0000000000007941 */ /* 0x000fea0003800000 */
.L_x_565:
[----:B------:R-:W-:Y:S05]  /*123f0*/  BRA `(.L_x_467) ;  /* 0xffffffcc00107947 */ /* 0x000fea000383ffff */
.L_x_472:
[----:B0-----:R0:W1:Y:S02]  /*12400*/  SYNCS.PHASECHK.TRANS64.TRYWAIT P0, [R5+URZ+0x28c20], R0 ;  /* 0x028c2000050075a7 */ /* 0x001064000800017f */
[----:B-1----:R-:W-:Y:S05]  /*12410*/  @!P0 NANOSLEEP.SYNCS 0x989680 ;  /* 0x009896800000895d */ /* 0x002fea0003900000 */
[----:B------:R-:W1:Y:S02]  /*12420*/  @!P0 SYNCS.PHASECHK.TRANS64 P0, [R5+URZ+0x28c20], R0 ;  /* 0x028c2000050085a7 */ /* 0x000e64000800007f */
[----:B-1----:R-:W-:Y:S05]  /*12430*/  @!P0 BRA `(.L_x_472) ;  /* 0xfffffffc00f08947 */ /* 0x002fea000383ffff */
[----:B------:R-:W-:Y:S05]  /*12440*/  BRA `(.L_x_567) ;  /* 0xffffffcc00fc7947 */ /* 0x000fea000383ffff */
.L_x_473:
[----:B------:R-:W1:Y:S01]  /*12450*/  S2R R2, SR_TID.X ;  /* 0x0000000000027919 */ /* 0x000e620000002100 */
[----:B------:R-:W-:Y:S01]  /*12460*/  BSSY B0, `(.L_x_568) ;  /* 0x000000a000007945 */ /* 0x000fe20003800000 */
[----:B------:R-:W-:Y:S02]  /*12470*/  IMAD.MOV.U32 R12, RZ, RZ, RZ ;  /* 0x000000ffff0c7224 */ /* 0x000fe400078e00ff */
[----:B------:R-:W-:Y:S02]  /*12480*/  IMAD.MOV.U32 R11, RZ, RZ, 0x1f ;  /* 0x0000001fff0b7424 */ /* 0x000fe400078e00ff */
[----:B------:R-:W-:Y:S01]  /*12490*/  IMAD.MOV.U32 R15, RZ, RZ, -0x1 ;  /* 0xffffffffff0f7424 */ /* 0x000fe200078e00ff */
[----:B-1----:R-:W-:-:S04]  /*124a0*/  SHF.R.U32.HI R2, RZ, 0x5, R2 ;  /* 0x00000005ff027819 */ /* 0x002fc80000011602 */
[----:B------:R-:W-:-:S04]  /*124b0*/  LOP3.LUT R2, R2, 0x3, RZ, 0xc0, !PT ;  /* 0x0000000302027812 */ /* 0x000fc800078ec0ff */
[----:B------:R-:W-:-:S07]  /*124c0*/  MOV R13, R2 ;  /* 0x00000002000d7202 */ /* 0x000fce0000000f00 */
[----:B0-234-:R-:W-:Y:S05]  /*124d0*/  WARPSYNC.COLLECTIVE R15, `(.L_x_569) ;  /* 0x000000000f087348 */ /* 0x01dfea0003c00000 */
[----:B------:R1:W0:Y:S02]  /*124e0*/  SHFL.IDX P6, R14, R13, R12, R11 ;  /* 0x0000000c0d0e7389 */ /* 0x00022400000c000b */
[----:B01234-:R-:W-:Y:S01]  /*124f0*/  ENDCOLLECTIVE ;  /* 0x000000000000791b */ /* 0x01ffe20003800000 */
.L_x_569:
[----:B------:R-:W-:Y:S05]  /*12500*/  BSYNC B0 ;  /* 0x0000000000007941 */ /* 0x000fea0003800000 */
.L_x_568:
[----:B------:R-:W-:Y:S05]  /*12510*/  BRA `(.L_x_570) ;  /* 0xffffffcc00e47947 */ /* 0x000fea000383ffff */
.L_x_476:
[----:B------:R-:W-:Y:S01]  /*12520*/  BSSY B1, `(.L_x_571) ;  /* 0x0000006000017945 */ /* 0x000fe20003800000 */
[----:B------:R-:W-:-:S07]  /*12530*/  IMAD.MOV.U32 R15, RZ, RZ, -0x1 ;  /* 0xffffffffff0f7424 */ /* 0x000fce00078e00ff */
[----:B0-234-:R-:W-:Y:S05]  /*12540*/  WARPSYNC.COLLECTIVE R15, `(.L_x_572) ;  /* 0x000000000f0c7348 */ /* 0x01dfea0003c00000 */
[----:B------:R-:W-:Y:S02]  /*12550*/  ELECT P6, UR62, PT ;  /* 0x00000000003e782f */ /* 0x000fe400038c0000 */
[----:B------:R-:W-:Y:S01]  /*12560*/  MOV R14, UR62 ;  /* 0x0000003e000e7c02 */ /* 0x000fe20008000f00 */
[----:B0-234-:R-:W-:Y:S10]  /*12570*/  ENDCOLLECTIVE ;  /* 0x000000000000791b */ /* 0x01dff40003800000 */
.L_x_572:
[----:B------:R-:W-:Y:S05]  /*12580*/  BSYNC B1 ;  /* 0x0000000000017941 */ /* 0x000fea0003800000 */
.L_x_571:
[----:B------:R-:W-:Y:S05]  /*12590*/  BRA `(.L_x_573) ;  /* 0xffffffcc00dc7947 */ /* 0x000fea000383ffff */
.L_x_478:
[----:B0-----:R0:W1:Y:S02]  /*125a0*/  SYNCS.PHASECHK.TRANS64.TRYWAIT P1, [R3+URZ+0x28c40], R2 ;  /* 0x028c4002030075a7 */ /* 0x001064000802017f */
[----:B-1----:R-:W-:Y:S05]  /*125b0*/  @!P1 NANOSLEEP.SYNCS 0x989680 ;  /* 0x009896800000995d */ /* 0x002fea0003900000 */
[----:B------:R-:W1:Y:S02]  /*125c0*/  @!P1 SYNCS.PHASECHK.TRANS64 P1, [R3+URZ+0x28c40], R2 ;  /* 0x028c4002030095a7 */ /* 0x000e64000802007f */
[----:B-1----:R-:W-:Y:S05]  /*125d0*/  @!P1 BRA `(.L_x_478) ;  /* 0xfffffffc00f09947 */ /* 0x002fea000383ffff */
[----:B------:R-:W-:Y:S05]  /*125e0*/  BRA `(.L_x_574) ;  /* 0xffffffcc00fc7947 */ /* 0x000fea000383ffff */
.L_x_480:
[----:B-1----:R1:W0:Y:S02]  /*125f0*/  SYNCS.PHASECHK.TRANS64.TRYWAIT P1, [R5+URZ+0x28c40], R0 ;  /* 0x028c4000050075a7 */ /* 0x002224000802017f */
[----:B0-----:R-:W-:Y:S05]  /*12600*/  @!P1 NANOSLEEP.SYNCS 0x989680 ;  /* 0x009896800000995d */ /* 0x001fea0003900000 */
[----:B------:R-:W0:Y:S02]  /*12610*/  @!P1 SYNCS.PHASECHK.TRANS64 P1, [R5+URZ+0x28c40], R0 ;  /* 0x028c4000050095a7 */ /* 0x000e24000802007f */
[----:B0-----:R-:W-:Y:S05]  /*12620*/  @!P1 BRA `(.L_x_480) ;  /* 0xfffffffc00f09947 */ /* 0x001fea000383ffff */
[----:B------:R-:W-:Y:S05]  /*12630*/  BRA `(.L_x_575) ;  /* 0xffffffd000087947 */ /* 0x000fea000383ffff */
.L_x_482:
[----:B------:R0:W0:Y:S02]  /*12640*/  SYNCS.PHASECHK.TRANS64.TRYWAIT P1, [R3+URZ+0x28c60], R2 ;  /* 0x028c6002030075a7 */ /* 0x000024000802017f */
[----:B0-----:R-:W-:Y:S05]  /*12650*/  @!P1 NANOSLEEP.SYNCS 0x989680 ;  /* 0x009896800000995d */ /* 0x001fea0003900000 */
[----:B------:R-:W0:Y:S02]  /*12660*/  @!P1 SYNCS.PHASECHK.TRANS64 P1, [R3+URZ+0x28c60], R2 ;  /* 0x028c6002030095a7 */ /* 0x000e24000802007f */
[----:B0-----:R-:W-:Y:S05]  /*12670*/  @!P1 BRA `(.L_x_482) ;  /* 0xfffffffc00f09947 */ /* 0x001fea000383ffff */
[----:B------:R-:W-:Y:S05]  /*12680*/  BRA `(.L_x_576) ;  /* 0xffffffd000047947 */ /* 0x000fea000383ffff */
.L_x_577:
        /* <DEDUP_REMOVED lines=15> */
.L_x_5804:


//--------------------- .text._ZN7cutlass13device_kernelIN5flash11enable_sm90INS1_16FlashAttnFwdSm90INS1_25CollectiveMainloopFwdSm90ILi2EN4cute5tupleIJNS5_1CILi1EEES8_S8_EEENS6_IJNS7_ILi64EEESA_SA_EEELi512ENS_6half_tEfNS_4arch4Sm90ELb0ELb0ELb1ELb1ELb1ELb1ELb0ELb0ELb0ELb1ELb0ELb0EEENS1_21CollectiveEpilogueFwdINS6_IJSA_NS7_ILi512EEESA_EEES9_SC_SE_Li256ELb1ELb1ELb0ELb0EEENS1_36VarlenDynamicPersistentTileSchedulerILi64ELi64ELi256ELi128ELb0ELb1ELb1ELb0ELb1ELb1EEEEEEEEEvNT_6ParamsE --------------------------
	.section	.text._ZN7cutlass13device_kernelIN5flash11enable_sm90INS1_16FlashAttnFwdSm90INS1_25CollectiveMainloopFwdSm90ILi2EN4cute5tupleIJNS5_1CILi1EEES8_S8_EEENS6_IJNS7_ILi64EEESA_SA_EEELi512ENS_6half_tEfNS_4arch4Sm90ELb0ELb0ELb1ELb1ELb1ELb1ELb0ELb0ELb0ELb1ELb0ELb0EEENS1_21CollectiveEpilogueFwdINS6_IJSA_NS7_ILi512EEESA_EEES9_SC_SE_Li256ELb1ELb1ELb0ELb0EEENS1_36VarlenDynamicPersistentTileSchedulerILi64ELi64ELi256ELi128ELb0ELb1ELb1ELb0ELb1ELb1EEEEEEEEEvNT_6ParamsE,"ax",@progbits
	.align	128
.text._ZN7cutlass13device_kernelIN5flash11enable_sm90INS1_16FlashAttnFwdSm90INS1_25CollectiveMainloopFwdSm90ILi2EN4cute5tupleIJNS5_1CILi1EEES8_S8_EEENS6_IJNS7_ILi64EEESA_SA_EEELi512ENS_6half_tEfNS_4arch4Sm90ELb0ELb0ELb1ELb1ELb1ELb1ELb0ELb0ELb0ELb1ELb0ELb0EEENS1_21CollectiveEpilogueFwdINS6_IJSA_NS7_ILi512EEESA_EEES9_SC_SE_Li256ELb1ELb1ELb0ELb0EEENS1_36VarlenDynamicPersistentTileSchedulerILi64ELi64ELi256ELi128ELb0ELb1ELb1ELb0ELb1ELb1EEEEEEEEEvNT_6ParamsE:
        .type           _ZN7cutlass13device_kernelIN5flash11enable_sm90INS1_16FlashAttnFwdSm90INS1_25CollectiveMainloopFwdSm90ILi2EN4cute5tupleIJNS5_1CILi1EEES8_S8_EEENS6_IJNS7_ILi64EEESA_SA_EEELi512ENS_6half_tEfNS_4arch4Sm90ELb0ELb0ELb1ELb1ELb1ELb1ELb0ELb0ELb0ELb1ELb0ELb0EEENS1_21CollectiveEpilogueFwdINS6_IJSA_NS7_ILi512EEESA_EEES9_SC_SE_Li256ELb1ELb1ELb0ELb0EEENS1_36VarlenDynamicPersistentTileSchedulerILi64ELi64ELi256ELi128ELb0ELb1ELb1ELb0ELb1ELb1EEEEEEEEEvNT_6ParamsE,@function
        .size           _ZN7cutlass13device_kernelIN5flash11enable_sm90INS1_16FlashAttnFwdSm90INS1_25CollectiveMainloopFwdSm90ILi2EN4cute5tupleIJNS5_1CILi1EEES8_S8_EEENS6_IJNS7_ILi64EEESA_SA_EEELi512ENS_6half_tEfNS_4arch4Sm90ELb0ELb0ELb1ELb1ELb1ELb1ELb0ELb0ELb0ELb1ELb0ELb0EEENS1_21CollectiveEpilogueFwdINS6_IJSA_NS7_ILi512EEESA_EEES9_SC_SE_Li256ELb1ELb1ELb0ELb0EEENS1_36VarlenDynamicPersistentTileSchedulerILi64ELi64ELi256ELi128ELb0ELb1ELb1ELb0ELb1ELb1EEEEEEEEEvNT_6ParamsE,(.L_x_5805 - _ZN7cutlass13device_kernelIN5flash11enable_sm90INS1_16FlashAttnFwdSm90INS1_25CollectiveMainloopFwdSm90ILi2EN4cute5tupleIJNS5_1CILi1EEES8_S8_EEENS6_IJNS7_ILi64EEESA_SA_EEELi512ENS_6half_tEfNS_4arch4Sm90ELb0ELb0ELb1ELb1ELb1ELb1ELb0ELb0ELb0ELb1ELb0ELb0EEENS1_21CollectiveEpilogueFwdINS6_IJSA_NS7_ILi512EEESA_EEES9_SC_SE_Li256ELb1ELb1ELb0ELb0EEENS1_36VarlenDynamicPersistentTileSchedulerILi64ELi64ELi256ELi128ELb0ELb1ELb1ELb0ELb1ELb1EEEEEEEEEvNT_6ParamsE)
        .other          _ZN7cutlass13device_kernelIN5flash11enable_sm90INS1_16FlashAttnFwdSm90INS1_25CollectiveMainloopFwdSm90ILi2EN4cute5tupleIJNS5_1CILi1EEES8_S8_EEENS6_IJNS7_ILi64EEESA_SA_EEELi512ENS_6half_tEfNS_4arch4Sm90ELb0ELb0ELb1ELb1ELb1ELb1ELb0ELb0ELb0ELb1ELb0ELb0EEENS1_21CollectiveEpilogueFwdINS6_IJSA_NS7_ILi512EEESA_EEES9_SC_SE_Li256ELb1ELb1ELb0ELb0EEENS1_36VarlenDynamicPersistentTileSchedulerILi64ELi64ELi256ELi128ELb0ELb1ELb1ELb0ELb1ELb1EEEEEEEEEvNT_6ParamsE,@"STO_CUDA_ENTRY STV_DEFAULT"
_ZN7cutlass13device_kernelIN5flash11enable_sm90INS1_16FlashAttnFwdSm90INS1_25CollectiveMainloopFwdSm90ILi2EN4cute5tupleIJNS5_1CILi1EEES8_S8_EEENS6_IJNS7_ILi64EEESA_SA_EEELi512ENS_6half_tEfNS_4arch4Sm90ELb0ELb0ELb1ELb1ELb1ELb1ELb0ELb0ELb0ELb1ELb0ELb0EEENS1_21CollectiveEpilogueFwdINS6_IJSA_NS7_ILi512EEESA_EEES9_SC_SE_Li256ELb1ELb1ELb0ELb0EEENS1_36VarlenDynamicPersistentTileSchedulerILi64ELi64ELi256ELi128ELb0ELb1ELb1ELb0ELb1ELb1EEEEEEEEEvNT_6ParamsE:
[----:B------:R-:W0:Y:S02]  /*0000*/  LDC R1, c[0x0][0x28] ;  /* 0x00000a00ff017b82 */ /* 0x000e240000000800 */
[----:B0-----:R-:W-:Y:S01]  /*0010*/  VIADD R1, R1, 0xffffffa0 ;  /* 0xffffffa001017836 */ /* 0x001fe20000000000 */
[----:B------:R-:W0:Y:S01]  /*0020*/  S2R R0, SR_TID.X ;  /* 0x0000000000007919 */ /* 0x000e220000002100 */
[----:B------:R-:W-:Y:S01]  /*0030*/  ELECT P0, URZ, PT ;  /* 0x00000000003f782f */ /* 0x000fe20003800000 */
[----:B------:R-:W-:Y:S01]  /*0040*/  BSSY B0, `(.L_x_578) ;  /* 0x000000d000007945 */ /* 0x000fe20003800000 */
[----:B0-----:R-:W-:-:S05]  /*0050*/  SHF.R.U32.HI R2, RZ, 0x5, R0 ;  /* 0x00000005ff027819 */ /* 0x001fca0000011600 */
[----:B------:R-:W0:Y:S02]  /*0060*/  SHFL.IDX PT, R3, R2, RZ, 0x1f ;  /* 0x00001fff02037589 */ /* 0x000e2400000e0000 */
[----:B0-----:R-:W-:-:S13]  /*0070*/  ISETP.EQ.AND P0, PT, R3, RZ, P0 ;  /* 0x000000ff0300720c */ /* 0x001fda0000702270 */
[----:B------:R-:W-:Y:S05]  /*0080*/  @!P0 BRA `(.L_x_579) ;  /* 0x0000000000208947 */ /* 0x000fea0003800000 */
[----:B------:R-:W-:Y:S02]  /*0090*/  ULDC.64 UR4, c[0x0][0x198] ;  /* 0x0000660000047ab9 */ /* 0x000fe40000000a00 */
[----:B------:R-:W-:Y:S02]  /*00a0*/  UIADD3 UR6, UP0, UR4, 0x570, URZ ;  /* 0x0000057004067890 */ /* 0x000fe4000ff1e03f */
[----:B------:R-:W-:Y:S02]  /*00b0*/  UIADD3 UR4, UP1, UR4, 0x670, URZ ;  /* 0x0000067004047890 */ /* 0x000fe4000ff3e03f */
[----:B------:R-:W-:Y:S02]  /*00c0*/  UIADD3.X UR7, URZ, UR5, URZ, UP0, !UPT ;  /* 0x000000053f077290 */ /* 0x000fe400087fe43f */
[----:B------:R-:W-:-:S07]  /*00d0*/  UIADD3.X UR5, URZ, UR5, URZ, UP1, !UPT ;  /* 0x000000053f057290 */ /* 0x000fce0008ffe43f */
[----:B------:R0:W-:Y:S02]  /*00e0*/  UTMACCTL.PF [UR6] ;  /* 0x00000000060079b9 */ /* 0x0001e40008040000 */
[----:B------:R0:W-:Y:S02]  /*00f0*/  UTMACCTL.PF [UR4] ;  /* 0x00000000040079b9 */ /* 0x0001e40008040000 */
[----:B0-----:R-:W-:Y:S01]  /*0100*/  NOP ;  /* 0x0000000000007918 */ /* 0x001fe20000000000 */
.L_x_579:
[----:B------:R-:W-:Y:S05]  /*0110*/  BSYNC B0 ;  /* 0x0000000000007941 */ /* 0x000fea0003800000 */
.L_x_578:
[----:B------:R-:W-:Y:S01]  /*0120*/  SHF.R.U32.HI R4, RZ, 0x7, R0 ;  /* 0x00000007ff047819 */ /* 0x000fe20000011600 */
[----:B------:R-:W-:Y:S01]  /*0130*/  VOTEU.ANY UP0, P0 ;  /* 0x00000000003f7886 */ /* 0x000fe20000000100 */
[----:B------:R-:W0:Y:S01]  /*0140*/  SHFL.IDX PT, R3, R2, RZ, 0x1f ;  /* 0x00001fff02037589 */ /* 0x000e2200000e0000 */
[----:B------:R-:W-:Y:S01]  /*0150*/  UMOV UR4, 0x80 ;  /* 0x0000008000047882 */ /* 0x000fe20000000000 */
[----:B------:R-:W-:Y:S01]  /*0160*/  UMOV UR7, 0x100 ;  /* 0x0000010000077882 */ /* 0x000fe20000000000 */
[----:B------:R-:W-:Y:S01]  /*0170*/  VOTEU.ANY UP1, P0 ;  /* 0x00000000003f7886 */ /* 0x000fe20000020100 */
[----:B------:R-:W1:Y:S01]  /*0180*/  SHFL.IDX PT, R4, R4, RZ, 0x1f ;  /* 0x00001fff04047589 */ /* 0x000e6200000e0000 */
[----:B------:R-:W2:Y:S01]  /*0190*/  @UP0 S2UR UR8, SR_CgaCtaId ;  /* 0x00000000000809c3 */ /* 0x000ea20000008800 */
[----:B------:R-:W-:Y:S01]  /*01a0*/  @UP0 UMOV UR6, 0x400 ;  /* 0x0000040000060882 */ /* 0x000fe20000000000 */
[----:B------:R-:W-:-:S04]  /*01b0*/  @UP0 UIADD3 UR4, -UR4, 0x100000, URZ ;  /* 0x0010000004040890 */ /* 0x000fc8000fffe13f */
[----:B------:R-:W-:Y:S02]  /*01c0*/  @UP0 USHF.L.U32 UR5, UR4, 0xb, URZ ;  /* 0x0000000b04050899 */ /* 0x000fe4000800063f */
[----:B------:R-:W-:Y:S01]  /*01d0*/  @UP0 USHF.L.U32 UR4, UR4, 0x1, URZ ;  /* 0x0000000104040899 */ /* 0x000fe2000800063f */
[----:B0-----:R-:W-:Y:S01]  /*01e0*/  ISETP.NE.AND P1, PT, R3, RZ, PT ;  /* 0x000000ff0300720c */ /* 0x001fe20003f25270 */
[----:B-1----:R0:W-:Y:S01]  /*01f0*/  STL [R1+0x50], R4 ;  /* 0x0000500401007387 */ /* 0x0021e20000100800 */
[----:B--2---:R-:W-:Y:S02]  /*0200*/  @UP0 ULEA UR8, UR8, UR6, 0x18 ;  /* 0x0000000608080291 */ /* 0x004fe4000f8ec03f */
[----:B------:R-:W-:-:S04]  /*0210*/  @UP0 UIADD3 UR6, -UR7, 0x100000, URZ ;  /* 0x0010000007060890 */ /* 0x000fc8000fffe13f */
[----:B------:R-:W-:Y:S02]  /*0220*/  @UP0 USHF.L.U32 UR7, UR6, 0xb, URZ ;  /* 0x0000000b06070899 */ /* 0x000fe4000800063f */
[----:B------:R-:W-:Y:S01]  /*0230*/  @UP0 USHF.L.U32 UR6, UR6, 0x1, URZ ;  /* 0x0000000106060899 */ /* 0x000fe2000800063f */
[----:B------:R-:W-:Y:S01]  /*0240*/  VOTEU.ANY UP0, P0 ;  /* 0x00000000003f7886 */ /* 0x000fe20000000100 */
[----:B------:R-:W1:Y:S04]  /*0250*/  FENCE.VIEW.ASYNC.S ;  /* 0x00000000000073c6 */ /* 0x000e680000000000 */
[----:B-1----:R0:W1:Y:S06]  /*0260*/  @UP0 SYNCS.EXCH.64 URZ, [UR8+0x28c00], UR4 ;  /* 0x028c0004083f05b2 */ /* 0x00206c0008000100 */
[----:B------:R0:W2:Y:S02]  /*0270*/  @UP1 SYNCS.EXCH.64 URZ, [UR8+0x28c20], UR6 ;  /* 0x028c2006083f15b2 */ /* 0x0000a40008000100 */
        /* <DEDUP_REMOVED lines=10> */
[----:B0-----:R0:W3:Y:S01]  /*0320*/  SYNCS.EXCH.64 URZ, [UR6+0x28c30], UR4 ;  /* 0x028c3004063f75b2 */ /* 0x0010e20008000100 */
[----:B------:R0:W4:Y:S01]  /*0330*/  SYNCS.EXCH.64 URZ, [UR6+0x28c40], UR4 ;  /* 0x028c4004063f75b2 */ /* 0x0001220008000100 */
[----:B------:R0:W0:Y:S01]  /*0340*/  SYNCS.EXCH.64 URZ, [UR6+0x28c38], UR4 ;  /* 0x028c3804063f75b2 */ /* 0x0000220008000100 */
[----:B------:R0:W0:Y:S01]  /*0350*/  SYNCS.EXCH.64 URZ, [UR6+0x28c48], UR4 ;  /* 0x028c4804063f75b2 */ /* 0x0000220008000100 */
[----:B------:R-:W-:Y:S01]  /*0360*/  NOP ;  /* 0x0000000000007918 */ /* 0x000fe20000000000 */
.L_x_580:
        /* <DEDUP_REMOVED lines=22> */
.L_x_581:
        /* <DEDUP_REMOVED lines=18> */
.L_x_582:
        /* <DEDUP_REMOVED lines=22> */
.L_x_583:
        /* <DEDUP_REMOVED lines=22> */
.L_x_584:
[----:B------:R-:W-:Y:S01]  /*08b0*/  ISETP.NE.AND P0, PT, R4, RZ, PT ;  /* 0x000000ff0400720c */ /* 0x000fe20003f05270 */
[----:B------:R-:W-:Y:S01]  /*08c0*/  IMAD.MOV.U32 R37, RZ, RZ, 0x1 ;  /* 0x00000001ff257424 */ /* 0x000fe200078e00ff */
[----:B------:R-:W-:Y:S01]  /*08d0*/  NOP ;  /* 0x0000000000007918 */ /* 0x000fe20000000000 */
[----:B------:R-:W-:Y:S01]  /*08e0*/  ULDC.64 UR40, c[0x0][0x208] ;  /* 0x0000820000287ab9 */ /* 0x000fe20000000a00 */
[----:B------:R-:W-:Y:S02]  /*08f0*/  BSSY B9, `(.L_x_585) ;  /* 0x00016b9000097945 */ /* 0x000fe40003800000 */
[----:B------:R-:W-:Y:S01]  /*0900*/  SEL R37, R37, 0x2, !P0 ;  /* 0x0000000225257807 */ /* 0x000fe20004000000 */
[----:B01234-:R-:W-:Y:S06]  /*0910*/  BAR.SYNC.DEFER_BLOCKING 0x0 ;  /* 0x0000000000007b1d */ /* 0x01ffec0000010000 */
[----:B------:R-:W-:Y:S05]  /*0920*/  @!P0 BRA `(.L_x_586) ;  /* 0x000000f800d48947 */ /* 0x000fea0003800000 */
.L_x_587:
[----:B------:R-:W-:-:S08]  /*0930*/  NOP ;  /* 0x0000000000007918 */ /* 0x000fd00000000000 */
[----:B------:R-:W0:Y:S02]  /*0940*/  USETMAXREG.TRY_ALLOC.CTAPOOL UP0, 0xe8 ;  /* 0x000000e8000079c8 */ /* 0x000e240008000600 */
[----:B0-----:R-:W-:-:S13]  /*0950*/  PLOP3.LUT P0, PT, PT, PT, UP0, 0x80, 0x0 ;  /* 0x000000000000781c */ /* 0x001fda0003f0f008 */
[----:B------:R-:W-:Y:S05]  /*0960*/  @!P0 BRA `(.L_x_587) ;  /* 0xfffffffc00f08947 */ /* 0x000fea000383ffff */
[----:B------:R-:W-:Y:S01]  /*0970*/  SHF.R.U32.HI R2, RZ, 0x7, R0 ;  /* 0x00000007ff027819 */ /* 0x000fe20000011600 */
[----:B------:R-:W0:Y:S03]  /*0980*/  S2UR UR4, SR_CgaCtaId ;  /* 0x00000000000479c3 */ /* 0x000e260000008800 */
[----:B------:R-:W-:Y:S02]  /*0990*/  ISETP.NE.AND P0, PT, R2, 0x1, PT ;  /* 0x000000010200780c */ /* 0x000fe40003f05270 */
[----:B------:R-:W-:-:S11]  /*09a0*/  MOV R2, 0x400 ;  /* 0x0000040000027802 */ /* 0x000fd60000000f00 */
[----:B------:R-:W-:Y:S06]  /*09b0*/  @!P0 BAR.ARV 0x8, 0x100 ;  /* 0x0204000000008b1d */ /* 0x000fec0000002000 */
[----:B------:R-:W-:Y:S01]  /*09c0*/  ISETP.GE.U32.AND P0, PT, R0, 0x100, PT ;  /* 0x000001000000780c */ /* 0x000fe20003f06070 */
[----:B0-----:R-:W-:Y:S01]  /*09d0*/  IMAD.U32 R189, RZ, RZ, UR4 ;  /* 0x00000004ffbd7e24 */ /* 0x001fe2000f8e00ff */
[----:B------:R-:W-:-:S04]  /*09e0*/  ULDC UR4, c[0x0][0xc3c] ;  /* 0x00030f0000047ab9 */ /* 0x000fc80000000800 */
[----:B------:R-:W-:-:S07]  /*09f0*/  LEA R2, R189, R2, 0x18 ;  /* 0x00000002bd027211 */ /* 0x000fce00078ec0ff */
[----:B------:R-:W-:Y:S08]  /*0a00*/  @P0 BAR.ARV 0xf, 0x100 ;  /* 0x03c4000000000b1d */ /* 0x000ff00000002000 */
[----:B------:R-:W-:Y:S06]  /*0a10*/  BAR.SYNC.DEFER_BLOCKING 0x5, 0x180 ;  /* 0x0146000000007b1d */ /* 0x000fec0000010000 */
[----:B------:R-:W0:Y:S02]  /*0a20*/  LDS.128 R24, [R2+0x28cd0] ;  /* 0x028cd00002187984 */ /* 0x000e240000000c00 */
[----:B------:R-:W-:Y:S06]  /*0a30*/  BAR.ARV 0x4, 0x180 ;  /* 0x0106000000007b1d */ /* 0x000fec0000002000 */
[----:B0-----:R-:W-:-:S13]  /*0a40*/  ISETP.GE.AND P0, PT, R27, UR4, PT ;  /* 0x000000041b007c0c */ /* 0x001fda000bf06270 */
[----:B------:R-:W-:Y:S05]  /*0a50*/  @P0 BRA `(.L_x_588) ;  /* 0x0000016800880947 */ /* 0x000fea0003800000 */
[----:B------:R-:W-:Y:S01]  /*0a60*/  VIADD R19, R0, 0xffffff80 ;  /* 0xffffff8000137836 */ /* 0x000fe20000000000 */
[----:B------:R-:W-:Y:S01]  /*0a70*/  LOP3.LUT R185, R37, 0x1, RZ, 0xfc, !PT ;  /* 0x0000000125b97812 */ /* 0x000fe200078efcff */
[----:B------:R-:W-:Y:S01]  /*0a80*/  IMAD.MOV.U32 R214, RZ, RZ, 0x40 ;  /* 0x00000040ffd67424 */ /* 0x000fe200078e00ff */
[----:B------:R-:W-:Y:S01]  /*0a90*/  CS2R R22, SRZ ;  /* 0x0000000000167805 */ /* 0x000fe2000001ff00 */
[----:B------:R-:W-:Y:S01]  /*0aa0*/  IMAD.MOV.U32 R188, RZ, RZ, RZ ;  /* 0x000000ffffbc7224 */ /* 0x000fe200078e00ff */
[----:B------:R-:W-:Y:S01]  /*0ab0*/  SHF.R.S32.HI R0, RZ, 0x1f, R19 ;  /* 0x0000001fff007819 */ /* 0x000fe20000011413 */
[----:B------:R-:W-:-:S03]  /*0ac0*/  IMAD.MOV.U32 R18, RZ, RZ, RZ ;  /* 0x000000ffff127224 */ /* 0x000fc600078e00ff */
[CC--:B------:R-:W-:Y:S02]  /*0ad0*/  LEA.HI R3, R0.reuse, R19.reuse, RZ, 0x7 ;  /* 0x0000001300037211 */ /* 0x0c0fe400078f38ff */
[-C--:B------:R-:W-:Y:S02]  /*0ae0*/  LEA.HI R6, R0, R19.reuse, RZ, 0x4 ;  /* 0x0000001300067211 */ /* 0x080fe400078f20ff */
[----:B------:R-:W-:Y:S02]  /*0af0*/  LOP3.LUT R4, R3, 0xffffff80, RZ, 0xc0, !PT ;  /* 0xffffff8003047812 */ /* 0x000fe400078ec0ff */
[----:B------:R-:W-:Y:S02]  /*0b00*/  LOP3.LUT R5, R6, 0xfffffff0, RZ, 0xc0, !PT ;  /* 0xfffffff006057812 */ /* 0x000fe400078ec0ff */
[----:B------:R-:W-:Y:S01]  /*0b10*/  LEA.HI R7, R0, R19, RZ, 0x5 ;  /* 0x0000001300077211 */ /* 0x000fe200078f28ff */
[C---:B------:R-:W-:Y:S01]  /*0b20*/  IMAD.IADD R4, R19.reuse, 0x1, -R4 ;  /* 0x0000000113047824 */ /* 0x040fe200078e0a04 */
[----:B------:R-:W-:Y:S01]  /*0b30*/  SHF.R.S32.HI R11, RZ, 0x4, R6 ;  /* 0x00000004ff0b7819 */ /* 0x000fe20000011406 */
[----:B------:R-:W-:Y:S01]  /*0b40*/  IMAD.IADD R9, R19, 0x1, -R5 ;  /* 0x0000000113097824 */ /* 0x000fe200078e0a05 */
[----:B------:R-:W-:-:S02]  /*0b50*/  SHF.R.S32.HI R209, RZ, 0x5, R7 ;  /* 0x00000005ffd17819 */ /* 0x000fc40000011407 */
[----:B------:R-:W-:Y:S02]  /*0b60*/  SHF.R.S32.HI R12, RZ, 0x1f, R7 ;  /* 0x0000001fff0c7819 */ /* 0x000fe40000011407 */
[----:B------:R-:W-:Y:S02]  /*0b70*/  SHF.R.S32.HI R5, RZ, 0x1f, R4 ;  /* 0x0000001fff057819 */ /* 0x000fe40000011404 */
[----:B------:R-:W-:Y:S02]  /*0b80*/  SHF.R.S32.HI R8, RZ, 0x1f, R9 ;  /* 0x0000001fff087819 */ /* 0x000fe40000011409 */
[----:B------:R-:W-:Y:S02]  /*0b90*/  LEA.HI R7, R6, R11, RZ, 0x1 ;  /* 0x0000000b06077211 */ /* 0x000fe400078f08ff */
[----:B------:R-:W-:Y:S02]  /*0ba0*/  LEA.HI R6, R5, R4, RZ, 0x2 ;  /* 0x0000000405067211 */ /* 0x000fe400078f10ff */
[----:B------:R-:W-:-:S02]  /*0bb0*/  LEA.HI R13, R12, R209, RZ, 0x2 ;  /* 0x000000d10c0d7211 */ /* 0x000fc400078f10ff */
[-C--:B------:R-:W-:Y:S02]  /*0bc0*/  LEA.HI R10, R8, R9.reuse, RZ, 0x3 ;  /* 0x00000009080a7211 */ /* 0x080fe400078f18ff */
[----:B------:R-:W-:Y:S02]  /*0bd0*/  LOP3.LUT R14, R7, 0x1ffffffe, RZ, 0xc0, !PT ;  /* 0x1ffffffe070e7812 */ /* 0x000fe400078ec0ff */
[----:B------:R-:W-:Y:S02]  /*0be0*/  SHF.R.S32.HI R15, RZ, 0x7, R3 ;  /* 0x00000007ff0f7819 */ /* 0x000fe40000011403 */
[----:B------:R-:W-:Y:S01]  /*0bf0*/  SHF.R.S32.HI R7, RZ, 0x2, R6 ;  /* 0x00000002ff077819 */ /* 0x000fe20000011406 */
[----:B------:R-:W-:Y:S01]  /*0c00*/  IMAD.IADD R14, R11, 0x1, -R14 ;  /* 0x000000010b0e7824 */ /* 0x000fe200078e0a0e */
[----:B------:R-:W-:Y:S02]  /*0c10*/  SHF.R.S32.HI R8, RZ, 0x1f, R6 ;  /* 0x0000001fff087819 */ /* 0x000fe40000011406 */
[----:B------:R-:W-:Y:S01]  /*0c20*/  LOP3.LUT R16, R13, 0x3ffffc, RZ, 0xc0, !PT ;  /* 0x003ffffc0d107812 */ /* 0x000fe200078ec0ff */
[----:B------:R-:W-:Y:S01]  /*0c30*/  IMAD.SHL.U32 R14, R14, 0x8, RZ ;  /* 0x000000080e0e7824 */ /* 0x000fe200078e00ff */
[----:B------:R-:W-:-:S02]  /*0c40*/  LEA R13, R15, R9, 0x8 ;  /* 0x000000090f0d7211 */ /* 0x000fc400078e40ff */
[----:B------:R-:W-:Y:S01]  /*0c50*/  LEA.HI R8, R8, R7, RZ, 0x3 ;  /* 0x0000000708087211 */ /* 0x000fe200078f18ff */
[----:B------:R-:W-:Y:S01]  /*0c60*/  IMAD.IADD R16, R209, 0x1, -R16 ;  /* 0x00000001d1107824 */ /* 0x000fe200078e0a10 */
[C---:B------:R-:W-:Y:S01]  /*0c70*/  LOP3.LUT R12, R10.reuse, 0xfffffff8, RZ, 0xc0, !PT ;  /* 0xfffffff80a0c7812 */ /* 0x040fe200078ec0ff */
[----:B------:R-:W-:Y:S01]  /*0c80*/  IMAD.SHL.U32 R10, R10, 0x40, RZ ;  /* 0x000000400a0a7824 */ /* 0x000fe200078e00ff */
[----:B------:R-:W-:Y:S01]  /*0c90*/  LOP3.LUT R8, R8, 0xfffffff8, RZ, 0xc0, !PT ;  /* 0xfffffff808087812 */ /* 0x000fe200078ec0ff */
[----:B------:R-:W-:Y:S01]  /*0ca0*/  IMAD R13, R16, 0x10, R13 ;  /* 0x00000010100d7824 */ /* 0x000fe200078e020d */
[----:B------:R-:W-:Y:S01]  /*0cb0*/  LEA.HI R5, R5, R4, RZ, 0x5 ;  /* 0x0000000405057211 */ /* 0x000fe200078f28ff */
[----:B------:R-:W-:Y:S01]  /*0cc0*/  IMAD.IADD R12, R9, 0x1, -R12 ;  /* 0x00000001090c7824 */ /* 0x000fe200078e0a0c */
[----:B------:R-:W-:Y:S01]  /*0cd0*/  LOP3.LUT R10, R10, 0x7ffffe00, RZ, 0xc0, !PT ;  /* 0x7ffffe000a0a7812 */ /* 0x000fe200078ec0ff */
[----:B------:R-:W-:Y:S01]  /*0ce0*/  IMAD.IADD R8, R7, 0x1, -R8 ;  /* 0x0000000107087824 */ /* 0x000fe200078e0a08 */
[----:B------:R-:W-:Y:S01]  /*0cf0*/  LEA R7, R13, R14, 0x6 ;  /* 0x0000000e0d077211 */ /* 0x000fe200078e30ff */
[----:B------:R-:W-:Y:S01]  /*0d00*/  IMAD.SHL.U32 R9, R12, 0x40, RZ ;  /* 0x000000400c097824 */ /* 0x000fe200078e00ff */
[----:B------:R-:W-:Y:S01]  /*0d10*/  SHF.R.S32.HI R5, RZ, 0x5, R5 ;  /* 0x00000005ff057819 */ /* 0x000fe20000011405 */
[----:B------:R-:W-:Y:S01]  /*0d20*/  IMAD R10, R209, 0x400, R10 ;  /* 0x00000400d10a7824 */ /* 0x000fe200078e020a */
[----:B------:R-:W-:Y:S01]  /*0d30*/  LEA.HI R3, R3, R15, RZ, 0x1 ;  /* 0x0000000f03037211 */ /* 0x000fe200078f08ff */
[----:B------:R0:W-:Y:S01]  /*0d40*/  STL [R1+0x5c], R7 ;  /* 0x00005c0701007387 */ /* 0x0001e20000100800 */
[----:B------:R-:W-:Y:S01]  /*0d50*/  LOP3.LUT R9, R9, 0x1c0, RZ, 0xc0, !PT ;  /* 0x000001c009097812 */ /* 0x000fe200078ec0ff */
[----:B------:R-:W-:Y:S01]  /*0d60*/  IMAD R194, R5, 0x10, R8 ;  /* 0x0000001005c27824 */ /* 0x000fe200078e0208 */
[----:B------:R-:W-:Y:S01]  /*0d70*/  LOP3.LUT R3, R3, 0xfffffe, RZ, 0xc0, !PT ;  /* 0x00fffffe03037812 */ /* 0x000fe200078ec0ff */
[----:B------:R-:W-:Y:S01]  /*0d80*/  STL [R1+0x34], RZ ;  /* 0x000034ff01007387 */ /* 0x000fe20000100800 */
[----:B------:R-:W-:-:S02]  /*0d90*/  LOP3.LUT R14, R9, 0x8, R14, 0xf8, !PT ;  /* 0x00000008090e7812 */ /* 0x000fc400078ef80e */
[----:B------:R-:W-:Y:S01]  /*0da0*/  SHF.R.U32.HI R9, RZ, 0x3, R9 ;  /* 0x00000003ff097819 */ /* 0x000fe20000011609 */
[----:B------:R-:W-:Y:S01]  /*0db0*/  IMAD.IADD R3, R15, 0x1, -R3 ;  /* 0x000000010f037824 */ /* 0x000fe200078e0a03 */
[----:B------:R-:W-:Y:S02]  /*0dc0*/  R2P PR, R12, 0x6 ;  /* 0x000000060c007804 */ /* 0x000fe40000000000 */
[----:B0-----:R-:W-:Y:S02]  /*0dd0*/  LOP3.LUT R7, R6, 0x7ffffffc, RZ, 0xc0, !PT ;  /* 0x7ffffffc06077812 */ /* 0x001fe400078ec0ff */
[----:B------:R-:W-:Y:S02]  /*0de0*/  LOP3.LUT R9, R14, R9, RZ, 0x3c, !PT ;  /* 0x000000090e097212 */ /* 0x000fe400078e3cff */
[----:B------:R-:W-:Y:S01]  /*0df0*/  SHF.L.U32 R211, R3, 0x8, RZ ;  /* 0x0000000803d37819 */ /* 0x000fe200000006ff */
[----:B------:R-:W-:Y:S01]  /*0e00*/  IMAD.IADD R7, R4, 0x1, -R7 ;  /* 0x0000000104077824 */ /* 0x000fe200078e0a07 */
[-C--:B------:R-:W-:Y:S01]  /*0e10*/  LEA.HI R4, R0, R19.reuse, RZ, 0x3 ;  /* 0x0000001300047211 */ /* 0x080fe200078f18ff */
[----:B------:R-:W-:Y:S01]  /*0e20*/  IMAD.IADD R9, R10, 0x1, R9 ;  /* 0x000000010a097824 */ /* 0x000fe200078e0209 */
[----:B------:R-:W-:Y:S01]  /*0e30*/  LEA.HI R0, R0, R19, RZ, 0x2 ;  /* 0x0000001300007211 */ /* 0x000fe200078f10ff */
[----:B------:R-:W-:Y:S01]  /*0e40*/  IMAD.SHL.U32 R210, R7, 0x2, RZ ;  /* 0x0000000207d27824 */ /* 0x000fe200078e00ff */
[----:B------:R-:W-:Y:S01]  /*0e50*/  SHF.R.S32.HI R5, RZ, 0x3, R4 ;  /* 0x00000003ff057819 */ /* 0x000fe20000011404 */
[----:B------:R-:W-:Y:S01]  /*0e60*/  IMAD R212, R9, 0x2, R2 ;  /* 0x0000000209d47824 */ /* 0x000fe200078e0202 */
[----:B------:R-:W-:-:S02]  /*0e70*/  LOP3.LUT R4, R4, 0xfffffff8, RZ, 0xc0, !PT ;  /* 0xfffffff804047812 */ /* 0x000fc400078ec0ff */
[--C-:B------:R-:W-:Y:S01]  /*0e80*/  SHF.R.S32.HI R184, RZ, 0x2, R0.reuse ;  /* 0x00000002ffb87819 */ /* 0x100fe20000011400 */
[C---:B------:R-:W-:Y:S01]  /*0e90*/  VIADD R215, R212.reuse, 0x26800 ;  /* 0x00026800d4d77836 */ /* 0x040fe20000000000 */
[----:B------:R-:W-:Y:S01]  /*0ea0*/  IADD3 R11, R19, -R4, RZ ;  /* 0x80000004130b7210 */ /* 0x000fe20007ffe0ff */
[----:B------:R-:W-:Y:S01]  /*0eb0*/  VIADD R213, R212, 0x26820 ;  /* 0x00026820d4d57836 */ /* 0x000fe20000000000 */
[----:B------:R-:W-:Y:S01]  /*0ec0*/  SHF.R.S32.HI R5, RZ, 0x1f, R0 ;  /* 0x0000001fff057819 */ /* 0x000fe20000011400 */
[----:B------:R-:W-:Y:S01]  /*0ed0*/  VIADD R10, R184, 0x20 ;  /* 0x00000020b80a7836 */ /* 0x000fe20000000000 */
[----:B------:R-:W-:Y:S01]  /*0ee0*/  LOP3.LUT R0, R0, 0xfffffffc, RZ, 0xc0, !PT ;  /* 0xfffffffc00007812 */ /* 0x000fe200078ec0ff */
[----:B------:R-:W-:Y:S01]  /*0ef0*/  IMAD.SHL.U32 R192, R11, 0x8, RZ ;  /* 0x000000080bc07824 */ /* 0x000fe200078e00ff */
[----:B------:R-:W-:Y:S01]  /*0f00*/  LEA.HI R5, R5, R184, RZ, 0x3 ;  /* 0x000000b805057211 */ /* 0x000fe200078f18ff */
[----:B------:R-:W-:Y:S01]  /*0f10*/  IMAD.SHL.U32 R4, R10, 0x40, RZ ;  /* 0x000000400a047824 */ /* 0x000fe200078e00ff */
[----:B------:R-:W-:Y:S01]  /*0f20*/  SHF.R.S32.HI R6, RZ, 0x1f, R10 ;  /* 0x0000001fff067819 */ /* 0x000fe2000001140a */
[----:B------:R-:W-:Y:S01]  /*0f30*/  IMAD.IADD R8, R19, 0x1, -R0 ;  /* 0x0000000113087824 */ /* 0x000fe200078e0a00 */
[----:B------:R-:W-:Y:S01]  /*0f40*/  LOP3.LUT R5, R5, 0xfffffff8, RZ, 0xc0, !PT ;  /* 0xfffffff805057812 */ /* 0x000fe200078ec0ff */
[----:B------:R-:W-:Y:S01]  /*0f50*/  VIADD R30, R192, 0x40 ;  /* 0x00000040c01e7836 */ /* 0x000fe20000000000 */
[----:B------:R-:W-:Y:S01]  /*0f60*/  LEA.HI R6, R6, R10, RZ, 0x3 ;  /* 0x0000000a06067211 */ /* 0x000fe200078f18ff */
[----:B------:R-:W-:Y:S01]  /*0f70*/  VIADD R29, R192, 0x80 ;  /* 0x00000080c01d7836 */ /* 0x000fe20000000000 */
[----:B------:R-:W-:Y:S01]  /*0f80*/  LEA.HI R0, R8, R8, RZ, 0x1 ;  /* 0x0000000808007211 */ /* 0x000fe200078f08ff */
[C---:B------:R-:W-:Y:S01]  /*0f90*/  VIADD R28, R192.reuse, 0xc0 ;  /* 0x000000c0c01c7836 */ /* 0x040fe20000000000 */
[----:B------:R-:W-:Y:S01]  /*0fa0*/  SHF.R.S32.HI R31, RZ, 0x1f, R30 ;  /* 0x0000001fff1f7819 */ /* 0x000fe2000001141e */
[----:B------:R-:W-:Y:S01]  /*0fb0*/  VIADD R24, R192, 0x100 ;  /* 0x00000100c0187836 */ /* 0x000fe20000000000 */
[----:B------:R-:W-:Y:S01]  /*0fc0*/  SHF.R.S32.HI R30, RZ, 0x1f, R29 ;  /* 0x0000001fff1e7819 */ /* 0x000fe2000001141d */
[----:B------:R-:W-:Y:S01]  /*0fd0*/  IMAD.SHL.U32 R186, R8, 0x4, RZ ;  /* 0x0000000408ba7824 */ /* 0x000fe200078e00ff */
[----:B------:R-:W-:Y:S01]  /*0fe0*/  LOP3.LUT R0, R0, 0x1ffffffe, RZ, 0xc0, !PT ;  /* 0x1ffffffe00007812 */ /* 0x000fe200078ec0ff */
[----:B------:R-:W-:Y:S01]  /*0ff0*/  VIADD R21, R192, 0x140 ;  /* 0x00000140c0157836 */ /* 0x000fe20000000000 */
[----:B------:R-:W-:Y:S01]  /*1000*/  SHF.R.S32.HI R29, RZ, 0x1f, R28 ;  /* 0x0000001fff1d7819 */ /* 0x000fe2000001141c */
[----:B------:R-:W-:Y:S01]  /*1010*/  IMAD.SHL.U32 R16, R8, 0x8, RZ ;  /* 0x0000000808107824 */ /* 0x000fe200078e00ff */
[----:B------:R-:W-:Y:S01]  /*1020*/  SHF.R.S32.HI R28, RZ, 0x1f, R24 ;  /* 0x0000001fff1c7819 */ /* 0x000fe20000011418 */
[----:B------:R-:W-:Y:S01]  /*1030*/  VIADD R20, R192, 0x180 ;  /* 0x00000180c0147836 */ /* 0x000fe20000000000 */
[----:B------:R-:W-:Y:S01]  /*1040*/  LOP3.LUT R4, R4, 0x1c0, RZ, 0xc0, !PT ;  /* 0x000001c004047812 */ /* 0x000fe200078ec0ff */
[----:B------:R-:W-:Y:S01]  /*1050*/  VIADD R15, R192, 0x1c0 ;  /* 0x000001c0c00f7836 */ /* 0x000fe20000000000 */
[----:B------:R-:W-:Y:S01]  /*1060*/  SHF.R.S32.HI R24, RZ, 0x1f, R21 ;  /* 0x0000001fff187819 */ /* 0x000fe20000011415 */
[----:B------:R-:W-:Y:S01]  /*1070*/  VIADD R193, R186, 0x10 ;  /* 0x00000010bac17836 */ /* 0x000fe20000000000 */
[----:B------:R-:W-:Y:S01]  /*1080*/  SHF.R.S32.HI R21, RZ, 0x1f, R20 ;  /* 0x0000001fff157819 */ /* 0x000fe20000011414 */
[C---:B------:R-:W-:Y:S01]  /*1090*/  VIADD R204, R16.reuse, 0x80 ;  /* 0x0000008010cc7836 */ /* 0x040fe20000000000 */
[----:B------:R-:W-:Y:S01]  /*10a0*/  SHF.R.S32.HI R20, RZ, 0x1f, R15 ;  /* 0x0000001fff147819 */ /* 0x000fe2000001140f */
[----:B------:R-:W-:Y:S01]  /*10b0*/  VIADD R197, R16, 0x160 ;  /* 0x0000016010c57836 */ /* 0x000fe20000000000 */
[----:B------:R-:W-:Y:S01]  /*10c0*/  IADD3 R190, R184, -R5, RZ ;  /* 0x80000005b8be7210 */ /* 0x000fe20007ffe0ff */
[----:B------:R-:W-:Y:S01]  /*10d0*/  VIADD R196, R16, 0x180 ;  /* 0x0000018010c47836 */ /* 0x000fe20000000000 */
[----:B------:R-:W-:Y:S01]  /*10e0*/  SHF.R.U32.HI R14, RZ, 0x3, R4 ;  /* 0x00000003ff0e7819 */ /* 0x000fe20000011604 */
[----:B------:R-:W-:Y:S01]  /*10f0*/  IMAD.IADD R3, R8, 0x1, -R0 ;  /* 0x0000000108037824 */ /* 0x000fe200078e0a00 */
[----:B------:R-:W-:Y:S01]  /*1100*/  LOP3.LUT R0, R4, 0x38, R16, 0xf8, !PT ;  /* 0x0000003804007812 */ /* 0x000fe200078ef810 */
[----:B------:R-:W-:Y:S01]  /*1110*/  IMAD.SHL.U32 R6, R6, 0x40, RZ ;  /* 0x0000004006067824 */ /* 0x000fe200078e00ff */
[----:B------:R-:W-:Y:S01]  /*1120*/  SHF.R.S32.HI R5, RZ, 0x1f, R204 ;  /* 0x0000001fff057819 */ /* 0x000fe200000114cc */
[----:B------:R-:W-:Y:S01]  /*1130*/  IMAD.SHL.U32 R15, R193, 0x2, RZ ;  /* 0x00000002c10f7824 */ /* 0x000fe200078e00ff */
[----:B------:R-:W-:Y:S01]  /*1140*/  SHF.R.S32.HI R4, RZ, 0x1f, R197 ;  /* 0x0000001fff047819 */ /* 0x000fe200000114c5 */
[C---:B------:R-:W-:Y:S01]  /*1150*/  VIADD R195, R16.reuse, 0x1a0 ;  /* 0x000001a010c37836 */ /* 0x040fe20000000000 */
[----:B------:R-:W-:Y:S01]  /*1160*/  SHF.R.S32.HI R11, RZ, 0x1f, R196 ;  /* 0x0000001fff0b7819 */ /* 0x000fe200000114c4 */
[----:B------:R-:W-:Y:S01]  /*1170*/  VIADD R208, R16, 0x1c0 ;  /* 0x000001c010d07836 */ /* 0x000fe20000000000 */
[----:B------:R-:W-:Y:S01]  /*1180*/  LOP3.LUT R6, R6, 0xfffffe00, RZ, 0xc0, !PT ;  /* 0xfffffe0006067812 */ /* 0x000fe200078ec0ff */
[----:B------:R-:W-:Y:S01]  /*1190*/  VIADD R207, R16, 0x1e0 ;  /* 0x000001e010cf7836 */ /* 0x000fe20000000000 */
[----:B------:R0:W-:Y:S01]  /*11a0*/  STL [R1+0x48], R15 ;  /* 0x0000480f01007387 */ /* 0x0001e20000100800 */
[----:B------:R-:W-:Y:S01]  /*11b0*/  SHF.L.U64.HI R220, R204, 0x1, R5 ;  /* 0x00000001ccdc7819 */ /* 0x000fe20000010205 */
[----:B------:R-:W-:Y:S01]  /*11c0*/  VIADD R206, R16, 0x40 ;  /* 0x0000004010ce7836 */ /* 0x000fe20000000000 */
[----:B------:R-:W-:Y:S01]  /*11d0*/  SHF.R.S32.HI R8, RZ, 0x1f, R195 ;  /* 0x0000001fff087819 */ /* 0x000fe200000114c3 */
[----:B------:R-:W-:Y:S01]  /*11e0*/  STL [R1+0x54], R6 ;  /* 0x0000540601007387 */ /* 0x000fe20000100800 */
[----:B------:R-:W-:Y:S01]  /*11f0*/  SHF.L.U64.HI R5, R196, 0x1, R11 ;  /* 0x00000001c4057819 */ /* 0x000fe2000001020b */
[C---:B------:R-:W-:Y:S01]  /*1200*/  VIADD R205, R16.reuse, 0x60 ;  /* 0x0000006010cd7836 */ /* 0x040fe20000000000 */
[----:B------:R-:W-:Y:S01]  /*1210*/  SHF.R.S32.HI R13, RZ, 0x1f, R208 ;  /* 0x0000001fff0d7819 */ /* 0x000fe200000114d0 */
[C---:B------:R-:W-:Y:S01]  /*1220*/  VIADD R203, R16.reuse, 0xa0 ;  /* 0x000000a010cb7836 */ /* 0x040fe20000000000 */
[----:B------:R-:W-:Y:S01]  /*1230*/  SHF.R.S32.HI R10, RZ, 0x1f, R207 ;  /* 0x0000001fff0a7819 */ /* 0x000fe200000114cf */
[C---:B------:R-:W-:Y:S01]  /*1240*/  VIADD R202, R16.reuse, 0xc0 ;  /* 0x000000c010ca7836 */ /* 0x040fe20000000000 */
[----:B0-----:R-:W-:Y:S01]  /*1250*/  SHF.L.U64.HI R15, R197, 0x1, R4 ;  /* 0x00000001c50f7819 */ /* 0x001fe20000010204 */
[C---:B------:R-:W-:Y:S01]  /*1260*/  VIADD R201, R16.reuse, 0xe0 ;  /* 0x000000e010c97836 */ /* 0x040fe20000000000 */
[----:B------:R-:W-:Y:S01]  /*1270*/  SHF.L.U64.HI R4, R195, 0x1, R8 ;  /* 0x00000001c3047819 */ /* 0x000fe20000010208 */
[----:B------:R-:W-:Y:S01]  /*1280*/  VIADD R200, R16, 0x100 ;  /* 0x0000010010c87836 */ /* 0x000fe20000000000 */
[----:B------:R-:W-:Y:S01]  /*1290*/  SHF.L.U64.HI R8, R208, 0x1, R13 ;  /* 0x00000001d0087819 */ /* 0x000fe2000001020d */
[----:B------:R-:W-:Y:S01]  /*12a0*/  STL [R1], R15 ;  /* 0x0000000f01007387 */ /* 0x000fe20000100800 */
[----:B------:R-:W-:Y:S01]  /*12b0*/  SHF.R.S32.HI R12, RZ, 0x1f, R193 ;  /* 0x0000001fff0c7819 */ /* 0x000fe200000114c1 */
[C---:B------:R-:W-:Y:S01]  /*12c0*/  VIADD R198, R16.reuse, 0x140 ;  /* 0x0000014010c67836 */ /* 0x040fe20000000000 */
[----:B------:R-:W-:Y:S01]  /*12d0*/  IADD3 R199, R16, 0x120, RZ ;  /* 0x0000012010c77810 */ /* 0x000fe20007ffe0ff */
[----:B------:R0:W-:Y:S01]  /*12e0*/  STL [R1+0x4], R5 ;  /* 0x0000040501007387 */ /* 0x0001e20000100800 */
[----:B------:R-:W-:-:S02]  /*12f0*/  SEL R214, R214, 0xffffffc0, !P2 ;  /* 0xffffffc0d6d67807 */ /* 0x000fc40005000000 */
[C---:B------:R-:W-:Y:S01]  /*1300*/  @P1 IADD3 R213, R215.reuse, -0x20, RZ ;  /* 0xffffffe0d7d51810 */ /* 0x040fe20007ffe0ff */
[----:B------:R1:W-:Y:S01]  /*1310*/  STL [R1+0x8], R4 ;  /* 0x0000080401007387 */ /* 0x0003e20000100800 */
[----:B------:R-:W-:Y:S01]  /*1320*/  IADD3 R19, R16, 0x20, RZ ;  /* 0x0000002010137810 */ /* 0x000fe20007ffe0ff */
[----:B------:R-:W-:Y:S01]  /*1330*/  IMAD.IADD R215, R215, 0x1, R214 ;  /* 0x00000001d7d77824 */ /* 0x000fe200078e02d6 */
[----:B------:R-:W-:Y:S01]  /*1340*/  SHF.R.S32.HI R217, RZ, 0x1f, R206 ;  /* 0x0000001fffd97819 */ /* 0x000fe200000114ce */
[----:B------:R-:W-:Y:S01]  /*1350*/  STL [R1+0xc], R8 ;  /* 0x00000c0801007387 */ /* 0x000fe20000100800 */
[----:B------:R-:W-:Y:S01]  /*1360*/  SHF.R.S32.HI R218, RZ, 0x1f, R205 ;  /* 0x0000001fffda7819 */ /* 0x000fe200000114cd */
[----:B------:R-:W-:Y:S01]  /*1370*/  IMAD.IADD R214, R214, 0x1, R213 ;  /* 0x00000001d6d67824 */ /* 0x000fe200078e02d5 */
[----:B0-----:R-:W-:Y:S02]  /*1380*/  SHF.L.U64.HI R5, R207, 0x1, R10 ;  /* 0x00000001cf057819 */ /* 0x001fe4000001020a */
[----:B------:R-:W-:-:S02]  /*1390*/  SHF.R.S32.HI R224, RZ, 0x1f, R203 ;  /* 0x0000001fffe07819 */ /* 0x000fc400000114cb */
[----:B-1----:R-:W-:Y:S01]  /*13a0*/  SHF.L.U64.HI R4, R193, 0x1, R12 ;  /* 0x00000001c1047819 */ /* 0x002fe2000001020c */
[----:B------:R0:W-:Y:S01]  /*13b0*/  STL [R1+0x10], R5 ;  /* 0x0000100501007387 */ /* 0x0001e20000100800 */
[----:B------:R-:W-:Y:S02]  /*13c0*/  SHF.R.S32.HI R225, RZ, 0x1f, R202 ;  /* 0x0000001fffe17819 */ /* 0x000fe400000114ca */
[----:B------:R-:W-:Y:S01]  /*13d0*/  SHF.R.S32.HI R226, RZ, 0x1f, R201 ;  /* 0x0000001fffe27819 */ /* 0x000fe200000114c9 */
[----:B------:R1:W-:Y:S01]  /*13e0*/  STL [R1+0x44], R4 ;  /* 0x0000440401007387 */ /* 0x0003e20000100800 */
[----:B------:R-:W-:Y:S02]  /*13f0*/  SHF.R.S32.HI R227, RZ, 0x1f, R200 ;  /* 0x0000001fffe37819 */ /* 0x000fe400000114c8 */
[----:B------:R-:W-:Y:S02]  /*1400*/  SHF.R.S32.HI R228, RZ, 0x1f, R199 ;  /* 0x0000001fffe47819 */ /* 0x000fe400000114c7 */
[----:B------:R-:W-:-:S02]  /*1410*/  SHF.R.S32.HI R229, RZ, 0x1f, R198 ;  /* 0x0000001fffe57819 */ /* 0x000fc400000114c6 */
[----:B0-----:R-:W-:Y:S01]  /*1420*/  LOP3.LUT R5, R6, R0, R14, 0xf6, !PT ;  /* 0x0000000006057212 */ /* 0x001fe200078ef60e */
[----:B------:R-:W-:Y:S01]  /*1430*/  IMAD R0, R3, 0x8, R194 ;  /* 0x0000000803007824 */ /* 0x000fe200078e02c2 */
[----:B------:R-:W-:Y:S02]  /*1440*/  SHF.R.S32.HI R17, RZ, 0x1f, R16 ;  /* 0x0000001fff117819 */ /* 0x000fe40000011410 */
[----:B------:R-:W-:Y:S01]  /*1450*/  SHF.R.S32.HI R191, RZ, 0x1f, R19 ;  /* 0x0000001fffbf7819 */ /* 0x000fe20000011413 */
[----:B-1----:R-:W-:Y:S01]  /*1460*/  IMAD R4, R5, 0x2, R2 ;  /* 0x0000000205047824 */ /* 0x002fe200078e0202 */
[----:B------:R-:W-:Y:S02]  /*1470*/  SHF.L.U64.HI R217, R206, 0x1, R217 ;  /* 0x00000001ced97819 */ /* 0x000fe400000102d9 */
[----:B------:R-:W-:Y:S02]  /*1480*/  SHF.L.U64.HI R218, R205, 0x1, R218 ;  /* 0x00000001cdda7819 */ /* 0x000fe400000102da */
[----:B------:R0:W-:Y:S01]  /*1490*/  STL [R1+0x4c], R4 ;  /* 0x00004c0401007387 */ /* 0x0001e20000100800 */
[----:B------:R-:W-:-:S02]  /*14a0*/  SHF.L.U64.HI R224, R203, 0x1, R224 ;  /* 0x00000001cbe07819 */ /* 0x000fc400000102e0 */
[----:B------:R-:W-:Y:S01]  /*14b0*/  SHF.L.U64.HI R225, R202, 0x1, R225 ;  /* 0x00000001cae17819 */ /* 0x000fe200000102e1 */
[----:B------:R0:W-:Y:S01]  /*14c0*/  STL [R1+0x58], R0 ;  /* 0x0000580001007387 */ /* 0x0001e20000100800 */
[----:B------:R-:W-:Y:S02]  /*14d0*/  SHF.L.U64.HI R226, R201, 0x1, R226 ;  /* 0x00000001c9e27819 */ /* 0x000fe400000102e2 */
[----:B------:R-:W-:Y:S02]  /*14e0*/  SHF.L.U64.HI R227, R200, 0x1, R227 ;  /* 0x00000001c8e37819 */ /* 0x000fe400000102e3 */
[----:B------:R-:W-:Y:S02]  /*14f0*/  SHF.L.U64.HI R228, R199, 0x1, R228 ;  /* 0x00000001c7e47819 */ /* 0x000fe400000102e4 */
[----:B------:R-:W-:-:S07]  /*1500*/  SHF.L.U64.HI R229, R198, 0x1, R229 ;  /* 0x00000001c6e57819 */ /* 0x000fce00000102e5 */
.L_x_716:
[----:B0-2-4-:R-:W0:Y:S01]  /*1510*/  LDC.64 R4, c[0x0][0xc88] ;  /* 0x00032200ff047b82 */ /* 0x015e220000000a00 */
[----:B------:R-:W-:Y:S01]  /*1520*/  ULDC.64 UR4, c[0x0][0xa28] ;  /* 0x00028a0000047ab9 */ /* 0x000fe20000000a00 */
[----:B------:R-:W-:Y:S01]  /*1530*/  ULDC.64 UR8, c[0x0][0xa18] ;  /* 0x0002860000087ab9 */ /* 0x000fe20000000a00 */
[----:B------:R-:W-:Y:S01]  /*1540*/  ULDC.64 UR6, c[0x0][0xa08] ;  /* 0x0002820000067ab9 */ /* 0x000fe20000000a00 */
[----:B0-----:R-:W-:-:S05]  /*1550*/  IMAD.WIDE R4, R27, 0x4, R4 ;  /* 0x000000041b047825 */ /* 0x001fca00078e0204 */
[----:B------:R-:W2:Y:S01]  /*1560*/  LDG.E R0, desc[UR40][R4.64] ;  /* 0x0000002804007981 */ /* 0x000ea2000c1e1900 */
[----:B------:R-:W-:Y:S02]  /*1570*/  ISETP.NE.U32.AND P2, PT, RZ, UR4, PT ;  /* 0x00000004ff007c0c */ /* 0x000fe4000bf45070 */
[----:B------:R-:W-:Y:S02]  /*1580*/  ISETP.NE.U32.AND P1, PT, RZ, UR8, PT ;  /* 0x00000008ff007c0c */ /* 0x000fe4000bf25070 */
[----:B------:R-:W-:Y:S02]  /*1590*/  ISETP.NE.AND.EX P2, PT, RZ, UR5, PT, P2 ;  /* 0x00000005ff007c0c */ /* 0x000fe4000bf45320 */
[----:B------:R-:W-:Y:S02]  /*15a0*/  ISETP.NE.AND.EX P1, PT, RZ, UR9, PT, P1 ;  /* 0x00000009ff007c0c */ /* 0x000fe4000bf25310 */
[----:B------:R-:W-:Y:S02]  /*15b0*/  ISETP.NE.U32.AND P0, PT, RZ, UR6, PT ;  /* 0x00000006ff007c0c */ /* 0x000fe4000bf05070 */
[----:B------:R-:W-:-:S02]  /*15c0*/  MOV R29, RZ ;  /* 0x000000ff001d7202 */ /* 0x000fc40000000f00 */
[----:B------:R-:W-:Y:S02]  /*15d0*/  ISETP.NE.AND.EX P0, PT, RZ, UR7, PT, P0 ;  /* 0x00000007ff007c0c */ /* 0x000fe4000bf05300 */
[----:B--2---:R-:W-:Y:S01]  /*15e0*/  SHF.R.S32.HI R3, RZ, 0x1f, R0 ;  /* 0x0000001fff037819 */ /* 0x004fe20000011400 */
[----:B------:R-:W-:Y:S02]  /*15f0*/  STL [R1+0x20], R0 ;  /* 0x0000200001007387 */ /* 0x000fe40000100800 */
[C---:B------:R-:W-:Y:S01]  /*1600*/  @P2 LEA R4, P3, R0.reuse, UR4, 0x2 ;  /* 0x0000000400042c11 */ /* 0x040fe2000f8610ff */
[C---:B------:R-:W-:Y:S01]  /*1610*/  IMAD.SHL.U32 R31, R0.reuse, 0x4, RZ ;  /* 0x00000004001f7824 */ /* 0x040fe200078e00ff */
[C-C-:B------:R-:W-:Y:S01]  /*1620*/  SHF.L.U64.HI R30, R0.reuse, 0x2, R3.reuse ;  /* 0x00000002001e7819 */ /* 0x140fe20000010203 */
[----:B------:R0:W-:Y:S01]  /*1630*/  STL [R1+0x40], R3 ;  /* 0x0000400301007387 */ /* 0x0001e20000100800 */
[----:B------:R-:W-:Y:S01]  /*1640*/  @P2 LEA.HI.X R5, R0, UR5, R3, 0x2, P3 ;  /* 0x0000000500052c11 */ /* 0x000fe200098f1403 */
[----:B------:R-:W-:Y:S01]  /*1650*/  ULDC UR4, c[0x0][0x288] ;  /* 0x0000a20000047ab9 */ /* 0x000fe20000000800 */
[----:B------:R-:W-:Y:S01]  /*1660*/  IADD3 R8, P4, R31, UR6, RZ ;  /* 0x000000061f087c10 */ /* 0x000fe2000ff9e0ff */
[----:B-1----:R1:W-:Y:S01]  /*1670*/  STL [R1+0x18], R31 ;  /* 0x0000181f01007387 */ /* 0x0023e20000100800 */
[----:B0-----:R-:W-:-:S02]  /*1680*/  IMAD.MOV.U32 R3, RZ, RZ, RZ ;  /* 0x000000ffff037224 */ /* 0x001fc400078e00ff */
[----:B------:R-:W-:Y:S01]  /*1690*/  IADD3.X R9, R30, UR7, RZ, P4, !PT ;  /* 0x000000071e097c10 */ /* 0x000fe2000a7fe4ff */
[----:B------:R-:W-:Y:S01]  /*16a0*/  IMAD.U32 R24, RZ, RZ, UR4 ;  /* 0x00000004ff187e24 */ /* 0x000fe2000f8e00ff */
[----:B------:R1:W-:Y:S01]  /*16b0*/  STL [R1+0x1c], R30 ;  /* 0x00001c1e01007387 */ /* 0x0003e20000100800 */
[----:B------:R-:W-:-:S03]  /*16c0*/  ULDC.64 UR4, c[0x0][0x418] ;  /* 0x0001060000047ab9 */ /* 0x000fc60000000a00 */
[----:B------:R1:W5:Y:S01]  /*16d0*/  @P2 LDG.E R3, desc[UR40][R4.64] ;  /* 0x0000002804032981 */ /* 0x000362000c1e1900 */
[----:B------:R-:W-:-:S03]  /*16e0*/  @P1 IADD3 R6, P2, R31, UR8, RZ ;  /* 0x000000081f061c10 */ /* 0x000fc6000ff5e0ff */
[----:B------:R1:W5:Y:S01]  /*16f0*/  @P0 LDG.E R29, desc[UR40][R8.64] ;  /* 0x00000028081d0981 */ /* 0x000362000c1e1900 */
[----:B---3--:R-:W-:-:S03]  /*1700*/  @P1 IADD3.X R7, R30, UR9, RZ, P2, !PT ;  /* 0x000000091e071c10 */ /* 0x008fc600097fe4ff */
[----:B------:R1:W-:Y:S01]  /*1710*/  STL [R1+0x38], R25 ;  /* 0x0000381901007387 */ /* 0x0003e20000100800 */
[----:B------:R-:W-:Y:S01]  /*1720*/  UISETP.NE.U32.AND UP0, UPT, UR4, URZ, UPT ;  /* 0x0000003f0400728c */ /* 0x000fe2000bf05070 */
[----:B------:R-:W-:Y:S02]  /*1730*/  ULDC.64 UR8, c[0x0][0xa20] ;  /* 0x0002880000087ab9 */ /* 0x000fe40000000a00 */
[----:B------:R1:W5:Y:S01]  /*1740*/  @P1 LDG.E R24, desc[UR40][R6.64] ;  /* 0x0000002806181981 */ /* 0x000362000c1e1900 */
[----:B------:R-:W-:Y:S01]  /*1750*/  UISETP.NE.AND.EX UP0, UPT, UR5, URZ, UPT, UP0 ;  /* 0x0000003f0500728c */ /* 0x000fe2000bf05300 */
[----:B------:R-:W-:Y:S01]  /*1760*/  ISETP.NE.U32.AND P2, PT, RZ, UR8, PT ;  /* 0x00000008ff007c0c */ /* 0x000fe2000bf45070 */
[----:B------:R-:W-:Y:S01]  /*1770*/  ULDC UR4, c[0x0][0x424] ;  /* 0x0001090000047ab9 */ /* 0x000fe20000000800 */
[----:B------:R1:W-:Y:S01]  /*1780*/  STL [R1+0x14], R26 ;  /* 0x0000141a01007387 */ /* 0x0003e20000100800 */
[----:B------:R-:W-:Y:S01]  /*1790*/  USEL UR4, UR4, 0x1, UP0 ;  /* 0x0000000104047887 */ /* 0x000fe20008000000 */
[----:B------:R-:W-:Y:S01]  /*17a0*/  ISETP.NE.AND.EX P2, PT, RZ, UR9, PT, P2 ;  /* 0x00000009ff007c0c */ /* 0x000fe2000bf45320 */
[----:B------:R-:W-:Y:S01]  /*17b0*/  ULDC UR5, c[0x0][0x2f0] ;  /* 0x0000bc0000057ab9 */ /* 0x000fe20000000800 */
[----:B------:R-:W-:Y:S01]  /*17c0*/  IMAD.MOV.U32 R41, RZ, RZ, R0 ;  /* 0x000000ffff297224 */ /* 0x000fe200078e0000 */
[----:B------:R-:W-:-:S03]  /*17d0*/  UIMAD UR4, UR4, UR5, URZ ;  /* 0x00000005040472a4 */ /* 0x000fc6000f8e023f */
[----:B------:R-:W-:Y:S01]  /*17e0*/  ULDC UR5, c[0x0][0x348] ;  /* 0x0000d20000057ab9 */ /* 0x000fe20000000800 */
[----:B------:R-:W-:Y:S08]  /*17f0*/  @P1 BRA `(.L_x_589) ;  /* 0x0000000000241947 */ /* 0x000ff00003800000 */
[----:B------:R-:W-:Y:S02]  /*1800*/  ULDC.64 UR6, c[0x0][0xa00] ;  /* 0x0002800000067ab9 */ /* 0x000fe40000000a00 */
[----:B------:R-:W-:-:S04]  /*1810*/  ISETP.NE.U32.AND P1, PT, RZ, UR6, PT ;  /* 0x00000006ff007c0c */ /* 0x000fc8000bf25070 */
[----:B------:R-:W-:-:S13]  /*1820*/  ISETP.NE.AND.EX P1, PT, RZ, UR7, PT, P1 ;  /* 0x00000007ff007c0c */ /* 0x000fda000bf25310 */
[----:B------:R-:W-:Y:S05]  /*1830*/  @!P1 BRA `(.L_x_589) ;  /* 0x0000000000149947 */ /* 0x000fea0003800000 */
[----:B-1----:R-:W0:Y:S02]  /*1840*/  LDC.64 R4, c[0x0][0xa00] ;  /* 0x00028000ff047b82 */ /* 0x002e240000000a00 */
[----:B0-----:R-:W-:-:S05]  /*1850*/  IMAD.WIDE R4, R41, 0x4, R4 ;  /* 0x0000000429047825 */ /* 0x001fca00078e0204 */
[----:B-----5:R-:W2:Y:S04]  /*1860*/  LDG.E R24, desc[UR40][R4.64] ;  /* 0x0000002804187981 */ /* 0x020ea8000c1e1900 */
[----:B------:R-:W2:Y:S02]  /*1870*/  LDG.E R7, desc[UR40][R4.64+0x4] ;  /* 0x0000042804077981 */ /* 0x000ea4000c1e1900 */
[----:B--2---:R-:W-:-:S07]  /*1880*/  IMAD.IADD R24, R7, 0x1, -R24 ;  /* 0x0000000107187824 */ /* 0x004fce00078e0a18 */
.L_x_589:
[----:B------:R-:W-:Y:S02]  /*1890*/  IMAD.U32 R40, RZ, RZ, UR5 ;  /* 0x00000005ff287e24 */ /* 0x000fe4000f8e00ff */
[----:B------:R-:W-:Y:S01]  /*18a0*/  IMAD.U32 R28, RZ, RZ, UR4 ;  /* 0x00000004ff1c7e24 */ /* 0x000fe2000f8e00ff */
[----:B------:R-:W-:Y:S06]  /*18b0*/  @!P2 BRA `(.L_x_590) ;  /* 0x000000000010a947 */ /* 0x000fec0003800000 */
[----:B-1----:R-:W-:-:S04]  /*18c0*/  IADD3 R4, P0, R31, UR8, RZ ;  /* 0x000000081f047c10 */ /* 0x002fc8000ff1e0ff */
[----:B------:R-:W-:-:S05]  /*18d0*/  IADD3.X R5, R30, UR9, RZ, P0, !PT ;  /* 0x000000091e057c10 */ /* 0x000fca00087fe4ff */
[----:B------:R0:W5:Y:S01]  /*18e0*/  LDG.E R28, desc[UR40][R4.64] ;  /* 0x00000028041c7981 */ /* 0x000162000c1e1900 */
[----:B------:R-:W-:Y:S05]  /*18f0*/  BRA `(.L_x_591) ;  /* 0x0000000000107947 */ /* 0x000fea0003800000 */
.L_x_590:
[----:B------:R-:W-:Y:S05]  /*1900*/  @!P0 BRA `(.L_x_591) ;  /* 0x00000000000c8947 */ /* 0x000fea0003800000 */
[----:B-1----:R-:W2:Y:S04]  /*1910*/  LDG.E R5, desc[UR40][R8.64] ;  /* 0x0000002808057981 */ /* 0x002ea8000c1e1900 */
[----:B------:R-:W2:Y:S02]  /*1920*/  LDG.E R28, desc[UR40][R8.64+0x4] ;  /* 0x00000428081c7981 */ /* 0x000ea4000c1e1900 */
[----:B--2---:R-:W-:-:S07]  /*1930*/  IMAD.IADD R28, R28, 0x1, -R5 ;  /* 0x000000011c1c7824 */ /* 0x004fce00078e0a05 */
.L_x_591:
[----:B------:R-:W-:Y:S02]  /*1940*/  ULDC.64 UR4, c[0x0][0xa10] ;  /* 0x0002840000047ab9 */ /* 0x000fe40000000a00 */
[----:B------:R-:W-:-:S04]  /*1950*/  ISETP.NE.U32.AND P0, PT, RZ, UR4, PT ;  /* 0x00000004ff007c0c */ /* 0x000fc8000bf05070 */
[----:B------:R-:W-:Y:S01]  /*1960*/  ISETP.NE.AND.EX P0, PT, RZ, UR5, PT, P0 ;  /* 0x00000005ff007c0c */ /* 0x000fe2000bf05300 */
[----:B-----5:R-:W-:Y:S01]  /*1970*/  IMAD.IADD R11, R28, 0x1, -R3 ;  /* 0x000000011c0b7824 */ /* 0x020fe200078e0a03 */
[----:B------:R-:W-:-:S11]  /*1980*/  ULDC.64 UR4, c[0x0][0xa30] ;  /* 0x00028c0000047ab9 */ /* 0x000fd60000000a00 */
[----:B01----:R-:W0:Y:S02]  /*1990*/  @P0 LDC.64 R4, c[0x0][0xa10] ;  /* 0x00028400ff040b82 */ /* 0x003e240000000a00 */
[----:B0-----:R-:W-:-:S05]  /*19a0*/  @P0 IMAD.WIDE R4, R41, 0x4, R4 ;  /* 0x0000000429040825 */ /* 0x001fca00078e0204 */
[----:B------:R-:W2:Y:S04]  /*19b0*/  @P0 LDG.E R0, desc[UR40][R4.64] ;  /* 0x0000002804000981 */ /* 0x000ea8000c1e1900 */
[----:B------:R-:W2:Y:S01]  /*19c0*/  @P0 LDG.E R9, desc[UR40][R4.64+0x4] ;  /* 0x0000042804090981 */ /* 0x000ea2000c1e1900 */
[----:B------:R-:W-:Y:S01]  /*19d0*/  IMAD.MOV R39, RZ, RZ, -R11 ;  /* 0x000000ffff277224 */ /* 0x000fe200078e0a0b */
[----:B------:R-:W-:Y:S02]  /*19e0*/  ISETP.NE.U32.AND P1, PT, RZ, UR4, PT ;  /* 0x00000004ff007c0c */ /* 0x000fe4000bf25070 */
[----:B------:R-:W-:Y:S02]  /*19f0*/  MOV R27, R28 ;  /* 0x0000001c001b7202 */ /* 0x000fe40000000f00 */
[----:B------:R-:W-:-:S02]  /*1a00*/  VIMNMX R39, RZ, R39, !PT ;  /* 0x00000027ff277248 */ /* 0x000fc40007fe0100 */
[----:B------:R-:W-:-:S13]  /*1a10*/  ISETP.NE.AND.EX P1, PT, RZ, UR5, PT, P1 ;  /* 0x00000005ff007c0c */ /* 0x000fda000bf25310 */
[----:B------:R-:W-:-:S04]  /*1a20*/  @P1 IADD3 R6, P2, R31, UR4, RZ ;  /* 0x000000041f061c10 */ /* 0x000fc8000ff5e0ff */
[----:B------:R-:W-:-:S05]  /*1a30*/  @P1 IADD3.X R7, R30, UR5, RZ, P2, !PT ;  /* 0x000000051e071c10 */ /* 0x000fca00097fe4ff */
[----:B------:R0:W5:Y:S01]  /*1a40*/  @P1 LDG.E R27, desc[UR40][R6.64] ;  /* 0x00000028061b1981 */ /* 0x000162000c1e1900 */
[----:B--2---:R-:W-:-:S04]  /*1a50*/  @P0 IMAD.IADD R40, R9, 0x1, -R0 ;  /* 0x0000000109280824 */ /* 0x004fc800078e0a00 */
[----:B------:R-:W-:-:S04]  /*1a60*/  IMAD.IADD R171, R11, 0x1, R40 ;  /* 0x000000010bab7824 */ /* 0x000fc800078e0228 */
[----:B------:R-:W-:-:S05]  /*1a70*/  VIADD R0, R171, 0x3f ;  /* 0x0000003fab007836 */ /* 0x000fca0000000000 */
[----:B------:R-:W-:-:S04]  /*1a80*/  SHF.R.S32.HI R3, RZ, 0x1f, R0 ;  /* 0x0000001fff037819 */ /* 0x000fc80000011400 */
[----:B------:R-:W-:-:S04]  /*1a90*/  LEA.HI R3, R3, R0, RZ, 0x6 ;  /* 0x0000000003037211 */ /* 0x000fc800078f30ff */
[----:B------:R-:W-:Y:S02]  /*1aa0*/  LOP3.LUT R5, R3, 0xffffffc0, RZ, 0xc0, !PT ;  /* 0xffffffc003057812 */ /* 0x000fe400078ec0ff */
[----:B------:R-:W-:Y:S02]  /*1ab0*/  SHF.R.S32.HI R172, RZ, 0x6, R3 ;  /* 0x00000006ffac7819 */ /* 0x000fe40000011403 */
[----:B------:R-:W-:-:S04]  /*1ac0*/  VIADDMNMX R0, R5, -R11, R40, PT ;  /* 0x8000000b05007246 */ /* 0x000fc80003800128 */
[----:B------:R-:W-:Y:S02]  /*1ad0*/  ISETP.GT.AND P0, PT, R0, R39, PT ;  /* 0x000000270000720c */ /* 0x000fe40003f04270 */
[----:B------:R-:W-:-:S04]  /*1ae0*/  SHF.R.U32.HI R39, RZ, 0x6, R39 ;  /* 0x00000006ff277819 */ /* 0x000fc80000011627 */
[----:B------:R-:W-:-:S07]  /*1af0*/  MOV R38, R39 ;  /* 0x0000002700267202 */ /* 0x000fce0000000f00 */
[----:B------:R-:W-:-:S05]  /*1b00*/  @P0 VIADD R0, R0, 0x3f ;  /* 0x0000003f00000836 */ /* 0x000fca0000000000 */
[----:B------:R-:W-:-:S04]  /*1b10*/  @P0 SHF.R.S32.HI R5, RZ, 0x1f, R0 ;  /* 0x0000001fff050819 */ /* 0x000fc80000011400 */
[----:B------:R-:W-:-:S04]  /*1b20*/  @P0 LEA.HI R5, R5, R0, RZ, 0x6 ;  /* 0x0000000005050211 */ /* 0x000fc800078f30ff */
[----:B------:R-:W-:Y:S02]  /*1b30*/  @P0 SHF.R.S32.HI R38, RZ, 0x6, R5 ;  /* 0x00000006ff260819 */ /* 0x000fe40000011405 */
[----:B------:R-:W-:Y:S02]  /*1b40*/  PLOP3.LUT P0, PT, PT, PT, PT, 0x80, 0x0 ;  /* 0x000000000000781c */ /* 0x000fe40003f0f070 */
[----:B------:R-:W-:-:S13]  /*1b50*/  ISETP.GT.AND P1, PT, R38, R39, PT ;  /* 0x000000272600720c */ /* 0x000fda0003f24270 */
[----:B0-----:R-:W-:Y:S05]  /*1b60*/  @!P1 BRA `(.L_x_592) ;  /* 0x0000002c00389947 */ /* 0x001fea0003800000 */
[----:B------:R-:W-:Y:S01]  /*1b70*/  VIADD R0, R2, 0x22400 ;  /* 0x0002240002007836 */ /* 0x000fe20000000000 */
[----:B------:R-:W-:Y:S04]  /*1b80*/  BSSY B6, `(.L_x_593) ;  /* 0x0000013000067945 */ /* 0x000fe80003800000 */
[----:B------:R-:W-:-:S13]  /*1b90*/  LOP3.LUT P0, RZ, R0, 0x3ff, RZ, 0xc0, !PT ;  /* 0x000003ff00ff7812 */ /* 0x000fda000780c0ff */
        /* <DEDUP_REMOVED lines=16> */
[----:B-1---5:R-:W-:Y:S05]  /*1ca0*/  CALL.ABS.NOINC R14 ;  /* 0x000000000e007343 */ /* 0x022fea0003c00000 */
.L_x_594:
[----:B------:R-:W-:Y:S05]  /*1cb0*/  BSYNC B6 ;  /* 0x0000000000067941 */ /* 0x000fea0003800000 */
.L_x_593:
        /* <DEDUP_REMOVED lines=11> */
[----:B------:R-:W-:Y:S01]  /*1d70*/  MOV R6, UR6 ;  /* 0x0000000600067c02 */ /* 0x000fe20008000f00 */
        /* <DEDUP_REMOVED lines=8> */
.L_x_596:
[----:B------:R-:W-:Y:S05]  /*1e00*/  BSYNC B6 ;  /* 0x0000000000067941 */ /* 0x000fea0003800000 */
.L_x_595:
[----:B------:R-:W-:Y:S01]  /*1e10*/  ULDC.64 UR4, c[0x0][0x9f8] ;  /* 0x00027e0000047ab9 */ /* 0x000fe20000000a00 */
[----:B------:R-:W0:Y:S01]  /*1e20*/  LDC.64 R4, c[0x0][0x3f8] ;  /* 0x0000fe00ff047b82 */ /* 0x000e220000000a00 */
[----:B------:R-:W-:-:S04]  /*1e30*/  ISETP.NE.U32.AND P0, PT, RZ, UR4, PT ;  /* 0x00000004ff007c0c */ /* 0x000fc8000bf05070 */
[----:B------:R-:W-:-:S03]  /*1e40*/  ISETP.NE.AND.EX P0, PT, RZ, UR5, PT, P0 ;  /* 0x00000005ff007c0c */ /* 0x000fc6000bf05300 */
[----:B------:R-:W1:Y:S08]  /*1e50*/  LDC.64 R46, c[0x0][0x408] ;  /* 0x00010200ff2e7b82 */ /* 0x000e700000000a00 */
[----:B------:R-:W2:Y:S02]  /*1e60*/  LDC R51, c[0x0][0x3f4] ;  /* 0x0000fd00ff337b82 */ /* 0x000ea40000000800 */
[----:B------:R-:W-:-:S02]  /*1e70*/  @P0 IADD3 R6, P1, R31, UR4, RZ ;  /* 0x000000041f060c10 */ /* 0x000fc4000ff3e0ff */
[----:B------:R-:W-:Y:S01]  /*1e80*/  SHF.R.S32.HI R3, RZ, 0x1f, R184 ;  /* 0x0000001fff037819 */ /* 0x000fe200000114b8 */
[----:B------:R-:W3:Y:S01]  /*1e90*/  S2R R12, SR_TID.X ;  /* 0x00000000000c7919 */ /* 0x000ee20000002100 */
[----:B------:R-:W-:Y:S02]  /*1ea0*/  @P0 IADD3.X R7, R30, UR5, RZ, P1, !PT ;  /* 0x000000051e070c10 */ /* 0x000fe40008ffe4ff */
[----:B------:R-:W-:Y:S01]  /*1eb0*/  SHF.R.S32.HI R187, RZ, 0x1f, R186 ;  /* 0x0000001fffbb7819 */ /* 0x000fe200000114ba */
[----:B0-----:R-:W-:-:S04]  /*1ec0*/  IMAD.WIDE.U32 R32, R184, R4, R16 ;  /* 0x00000004b8207225 */ /* 0x001fc800078e0010 */
[----:B------:R-:W-:Y:S01]  /*1ed0*/  IMAD.SHL.U32 R44, R190, 0x40, RZ ;  /* 0x00000040be2c7824 */ /* 0x000fe200078e00ff */
[----:B------:R0:W4:Y:S01]  /*1ee0*/  @P0 LDG.E R41, desc[UR40][R6.64] ;  /* 0x0000002806290981 */ /* 0x000122000c1e1900 */
[C---:B------:R-:W-:Y:S01]  /*1ef0*/  IMAD R0, R3.reuse, R4, RZ ;  /* 0x0000000403007224 */ /* 0x040fe200078e02ff */
[----:B------:R-:W-:Y:S01]  /*1f00*/  SHF.L.U64.HI R42, R4, 0x6, R5 ;  /* 0x00000006042a7819 */ /* 0x000fe20000010205 */
[----:B-1----:R-:W-:Y:S01]  /*1f10*/  IMAD R3, R3, R46, RZ ;  /* 0x0000002e03037224 */ /* 0x002fe200078e02ff */
[----:B------:R-:W1:Y:S01]  /*1f20*/  S2R R30, SR_TID.X ;  /* 0x00000000001e7919 */ /* 0x000e620000002100 */
[----:B------:R-:W-:Y:S01]  /*1f30*/  IMAD R9, R184, R5, R0 ;  /* 0x00000005b8097224 */ /* 0x000fe200078e0200 */
[----:B------:R-:W-:Y:S01]  /*1f40*/  LOP3.LUT R44, R44, 0x1c0, RZ, 0xc0, !PT ;  /* 0x000001c02c2c7812 */ /* 0x000fe200078ec0ff */
[----:B------:R-:W-:Y:S01]  /*1f50*/  IMAD R11, R184, R47, R3 ;  /* 0x0000002fb80b7224 */ /* 0x000fe200078e0203 */
[----:B------:R-:W-:Y:S01]  /*1f60*/  SHF.L.U32 R43, R4, 0x6, RZ ;  /* 0x00000006042b7819 */ /* 0x000fe200000006ff */
[-C--:B------:R-:W-:Y:S01]  /*1f70*/  IMAD.WIDE.U32 R20, R184, R4.reuse, R186 ;  /* 0x00000004b8147225 */ /* 0x080fe200078e00ba */
[----:B--2---:R-:W-:Y:S01]  /*1f80*/  ISETP.GE.AND P3, PT, R16, R51, PT ;  /* 0x000000331000720c */ /* 0x004fe20003f66270 */
[----:B------:R-:W-:Y:S01]  /*1f90*/  ULDC UR4, c[0x0][0x2f4] ;  /* 0x0000bd0000047ab9 */ /* 0x000fe20000000800 */
[----:B0----5:R-:W-:Y:S01]  /*1fa0*/  SHF.R.S32.HI R7, RZ, 0x1f, R27 ;  /* 0x0000001fff077819 */ /* 0x021fe2000001141b */
[----:B------:R-:W-:Y:S01]  /*1fb0*/  IMAD.IADD R21, R21, 0x1, R9 ;  /* 0x0000000115157824 */ /* 0x000fe200078e0209 */
[----:B------:R-:W-:Y:S01]  /*1fc0*/  SEL R3, R51, RZ, P3 ;  /* 0x000000ff33037207 */ /* 0x000fe20001800000 */
[----:B------:R-:W-:Y:S01]  /*1fd0*/  IMAD.IADD R33, R9, 0x1, R33 ;  /* 0x0000000109217824 */ /* 0x000fe200078e0221 */
[----:B------:R-:W-:Y:S01]  /*1fe0*/  SHF.L.U64.HI R45, R46, 0x6, R47 ;  /* 0x000000062e2d7819 */ /* 0x000fe2000001022f */
[----:B------:R-:W-:Y:S01]  /*1ff0*/  IMAD R8, R7, R4, RZ ;  /* 0x0000000407087224 */ /* 0x000fe200078e02ff */
[----:B------:R-:W-:Y:S01]  /*2000*/  IADD3 R0, R29, R28, RZ ;  /* 0x0000001c1d007210 */ /* 0x000fe20007ffe0ff */
[C---:B------:R-:W-:Y:S01]  /*2010*/  IMAD.IADD R3, R16.reuse, 0x1, R3 ;  /* 0x0000000110037824 */ /* 0x040fe200078e0203 */
[----:B------:R-:W-:Y:S01]  /*2020*/  SHF.R.S32.HI R48, RZ, 0x1f, R26 ;  /* 0x0000001fff307819 */ /* 0x000fe2000001141a */
[----:B------:R-:W-:Y:S01]  /*2030*/  IMAD.WIDE.U32 R20, R27, R4, R20 ;  /* 0x000000041b147225 */ /* 0x000fe200078e0014 */
[----:B------:R-:W-:-:S02]  /*2040*/  ISETP.GE.AND P2, PT, R16, UR4, PT ;  /* 0x0000000410007c0c */ /* 0x000fc4000bf46270 */
[----:B------:R-:W-:Y:S01]  /*2050*/  SHF.R.S32.HI R6, RZ, 0x1f, R3 ;  /* 0x0000001fff067819 */ /* 0x000fe20000011403 */
[----:B------:R-:W-:Y:S01]  /*2060*/  IMAD.WIDE.U32 R32, R27, R4, R32 ;  /* 0x000000041b207225 */ /* 0x000fe200078e0020 */
[----:B------:R-:W-:Y:S02]  /*2070*/  LOP3.LUT R4, R44, 0x18, R16, 0xf8, !PT ;  /* 0x000000182c047812 */ /* 0x000fe400078ef810 */
[----:B------:R-:W-:Y:S01]  /*2080*/  LEA.HI R3, R6, R3, RZ, 0x3 ;  /* 0x0000000306037211 */ /* 0x000fe200078f18ff */
[-C--:B------:R-:W-:Y:S01]  /*2090*/  IMAD R6, R7, R46.reuse, RZ ;  /* 0x0000002e07067224 */ /* 0x080fe200078e02ff */
[----:B---3--:R-:W-:Y:S01]  /*20a0*/  SHF.R.U32.HI R12, RZ, 0x7, R12 ;  /* 0x00000007ff0c7819 */ /* 0x008fe2000001160c */
[-C--:B------:R-:W-:Y:S01]  /*20b0*/  IMAD.WIDE.U32 R34, R184, R46.reuse, R186 ;  /* 0x0000002eb8227225 */ /* 0x080fe200078e00ba */
[----:B------:R-:W-:Y:S02]  /*20c0*/  LOP3.LUT R58, R3, 0xfffffff8, RZ, 0xc0, !PT ;  /* 0xfffffff8033a7812 */ /* 0x000fe400078ec0ff */
[----:B------:R-:W-:Y:S01]  /*20d0*/  ISETP.GE.AND P1, PT, R19, UR4, PT ;  /* 0x0000000413007c0c */ /* 0x000fe2000bf26270 */
[----:B------:R-:W-:Y:S01]  /*20e0*/  IMAD R59, R27, R47, R6 ;  /* 0x0000002f1b3b7224 */ /* 0x000fe200078e0206 */
[----:B------:R-:W-:Y:S01]  /*20f0*/  SHF.R.U32.HI R47, RZ, 0x3, R44 ;  /* 0x00000003ff2f7819 */ /* 0x000fe2000001162c */
[----:B-1----:R-:W-:Y:S01]  /*2100*/  VIADD R30, R30, 0xffffff80 ;  /* 0xffffff801e1e7836 */ /* 0x002fe20000000000 */
[----:B------:R-:W-:Y:S01]  /*2110*/  SHF.R.S32.HI R61, RZ, 0x1f, R58 ;  /* 0x0000001fff3d7819 */ /* 0x000fe2000001143a */
[----:B------:R-:W-:Y:S01]  /*2120*/  IMAD.WIDE.U32 R36, R184, R46, R16 ;  /* 0x0000002eb8247225 */ /* 0x000fe200078e0010 */
[----:B------:R-:W-:-:S02]  /*2130*/  LOP3.LUT R4, R4, R47, RZ, 0x3c, !PT ;  /* 0x0000002f04047212 */ /* 0x000fc400078e3cff */
[----:B------:R-:W-:Y:S01]  /*2140*/  SHF.R.S32.HI R10, RZ, 0x1f, R30 ;  /* 0x0000001fff0a7819 */ /* 0x000fe2000001141e */
[----:B------:R-:W-:Y:S01]  /*2150*/  IMAD.IADD R35, R35, 0x1, R11 ;  /* 0x0000000123237824 */ /* 0x000fe200078e020b */
[----:B------:R-:W-:Y:S01]  /*2160*/  LEA R52, R209, R4, 0x9 ;  /* 0x00000004d1347211 */ /* 0x000fe200078e48ff */
[----:B------:R-:W-:Y:S01]  /*2170*/  IMAD.IADD R37, R11, 0x1, R37 ;  /* 0x000000010b257824 */ /* 0x000fe200078e0225 */
[----:B------:R-:W-:Y:S01]  /*2180*/  LEA.HI R10, R10, R30, RZ, 0x2 ;  /* 0x0000001e0a0a7211 */ /* 0x000fe200078f10ff */
[CC--:B------:R-:W-:Y:S01]  /*2190*/  IMAD.WIDE.U32 R34, R27.reuse, R46.reuse, R34 ;  /* 0x0000002e1b227225 */ /* 0x0c0fe200078e0022 */
[----:B------:R-:W-:Y:S02]  /*21a0*/  LOP3.LUT R4, R44, 0x38, R3, 0xf8, !PT ;  /* 0x000000382c047812 */ /* 0x000fe400078ef803 */
[----:B------:R-:W-:Y:S01]  /*21b0*/  LOP3.LUT R10, R10, 0xfffffffc, RZ, 0xc0, !PT ;  /* 0xfffffffc0a0a7812 */ /* 0x000fe200078ec0ff */
[C---:B------:R-:W-:Y:S01]  /*21c0*/  IMAD R9, R27.reuse, R5, R8 ;  /* 0x000000051b097224 */ /* 0x040fe200078e0208 */
[----:B------:R-:W-:Y:S01]  /*21d0*/  LOP3.LUT R4, R4, R47, RZ, 0x3c, !PT ;  /* 0x0000002f04047212 */ /* 0x000fe200078e3cff */
[----:B------:R-:W-:-:S04]  /*21e0*/  IMAD.WIDE.U32 R36, R27, R46, R36 ;  /* 0x0000002e1b247225 */ /* 0x000fc800078e0024 */
[----:B------:R-:W-:Y:S02]  /*21f0*/  IMAD.IADD R10, R30, 0x1, -R10 ;  /* 0x000000011e0a7824 */ /* 0x000fe400078e0a0a */
[----:B------:R-:W-:Y:S02]  /*2200*/  IMAD.IADD R55, R35, 0x1, R59 ;  /* 0x0000000123377824 */ /* 0x000fe400078e023b */
[----:B------:R-:W-:Y:S02]  /*2210*/  IMAD.SHL.U32 R46, R46, 0x40, RZ ;  /* 0x000000402e2e7824 */ /* 0x000fe400078e00ff */
[----:B------:R-:W-:Y:S02]  /*2220*/  VIADD R49, R12, 0x8 ;  /* 0x000000080c317836 */ /* 0x000fe40000000000 */
[----:B------:R-:W-:Y:S02]  /*2230*/  IMAD R50, R10, 0x40, R184 ;  /* 0x000000400a327824 */ /* 0x000fe400078e02b8 */
[----:B------:R-:W-:-:S02]  /*2240*/  IMAD.SHL.U32 R51, R51, 0x2, RZ ;  /* 0x0000000233337824 */ /* 0x000fc400078e00ff */
[----:B------:R-:W-:Y:S02]  /*2250*/  IMAD.IADD R53, R21, 0x1, R9 ;  /* 0x0000000115357824 */ /* 0x000fe400078e0209 */
[----:B------:R-:W-:Y:S02]  /*2260*/  IMAD.IADD R54, R9, 0x1, R33 ;  /* 0x0000000109367824 */ /* 0x000fe400078e0221 */
[----:B------:R-:W-:Y:S02]  /*2270*/  IMAD.IADD R59, R59, 0x1, R37 ;  /* 0x000000013b3b7824 */ /* 0x000fe400078e0225 */
[----:B------:R-:W-:Y:S01]  /*2280*/  IMAD R62, R209, 0x200, R4 ;  /* 0x00000200d13e7824 */ /* 0x000fe200078e0204 */
[----:B----4-:R-:W-:-:S07]  /*2290*/  SHF.R.S32.HI R60, RZ, 0x1f, R41 ;  /* 0x0000001fff3c7819 */ /* 0x010fce0000011429 */
.L_x_629:
[----:B0-----:R-:W0:Y:S01]  /*22a0*/  LDC R65, c[0x0][0x430] ;  /* 0x00010c00ff417b82 */ /* 0x001e220000000800 */
[----:B------:R-:W-:Y:S02]  /*22b0*/  VIADD R38, R38, 0xffffffff ;  /* 0xffffffff26267836 */ /* 0x000fe40000000000 */
[----:B------:R-:W-:-:S03]  /*22c0*/  IMAD.MOV.U32 R64, RZ, RZ, RZ ;  /* 0x000000ffff407224 */ /* 0x000fc600078e00ff */
[----:B------:R-:W-:Y:S02]  /*22d0*/  LEA R5, R38, R50, 0x6 ;  /* 0x0000003226057211 */ /* 0x000fe400078e30ff */
[----:B-1----:R-:W1:Y:S02]  /*22e0*/  LDC R73, c[0x0][0x3f4] ;  /* 0x0000fd00ff497b82 */ /* 0x002e640000000800 */
[----:B------:R-:W-:Y:S01]  /*22f0*/  ISETP.GE.AND P0, PT, R5, R40, PT ;  /* 0x000000280500720c */ /* 0x000fe20003f06270 */
[----:B------:R-:W-:-:S03]  /*2300*/  IMAD.IADD R12, R0, 0x1, R5 ;  /* 0x00000001000c7824 */ /* 0x000fc600078e0205 */
[----:B------:R-:W-:Y:S01]  /*2310*/  ISETP.GT.OR P0, PT, R50, 0x3f, P0 ;  /* 0x0000003f3200780c */ /* 0x000fe20000704670 */
[----:B------:R-:W-:Y:S01]  /*2320*/  IMAD.MOV.U32 R8, RZ, RZ, R12 ;  /* 0x000000ffff087224 */ /* 0x000fe200078e000c */
[----:B0-----:R-:W-:-:S11]  /*2330*/  ISETP.NE.AND P4, PT, R65, 0x1, PT ;  /* 0x000000014100780c */ /* 0x001fd60003f85270 */
[----:B------:R-:W0:Y:S08]  /*2340*/  @!P0 LDC.64 R6, c[0x0][0x428] ;  /* 0x00010a00ff068b82 */ /* 0x000e300000000a00 */
[----:B------:R-:W2:Y:S08]  /*2350*/  @!P0 LDC.64 R4, c[0x0][0x418] ;  /* 0x00010600ff048b82 */ /* 0x000eb00000000a00 */
[----:B---3--:R-:W3:Y:S08]  /*2360*/  @P4 LDC R9, c[0x0][0x434] ;  /* 0x00010d00ff094b82 */ /* 0x008ef00000000800 */
[----:B------:R-:W4:Y:S01]  /*2370*/  @P4 LDC R10, c[0x0][0x438] ;  /* 0x00010e00ff0a4b82 */ /* 0x000f220000000800 */
[----:B---3--:R-:W-:-:S05]  /*2380*/  @P4 IMAD.HI.U32 R9, R12, R9, RZ ;  /* 0x000000090c094227 */ /* 0x008fca00078e00ff */
[----:B----4-:R-:W-:Y:S01]  /*2390*/  @P4 SHF.R.U32.HI R8, RZ, R10, R9 ;  /* 0x0000000aff084219 */ /* 0x010fe20000011609 */
[----:B0-----:R-:W-:-:S03]  /*23a0*/  @!P0 IMAD R10, R60, R6, RZ ;  /* 0x000000063c0a8224 */ /* 0x001fc600078e02ff */
[----:B------:R-:W-:Y:S01]  /*23b0*/  @!P0 SHF.R.S32.HI R9, RZ, 0x1f, R8 ;  /* 0x0000001fff098819 */ /* 0x000fe20000011408 */
[C---:B------:R-:W-:Y:S02]  /*23c0*/  @!P0 IMAD R11, R41.reuse, R7, R10 ;  /* 0x00000007290b8224 */ /* 0x040fe400078e020a */
[----:B------:R-:W-:-:S04]  /*23d0*/  @!P0 IMAD.WIDE.U32 R6, R41, R6, R8 ;  /* 0x0000000629068225 */ /* 0x000fc800078e0008 */
[----:B------:R-:W-:Y:S01]  /*23e0*/  @!P0 IMAD.IADD R7, R7, 0x1, R11 ;  /* 0x0000000107078824 */ /* 0x000fe200078e020b */
[----:B--2---:R-:W-:-:S04]  /*23f0*/  @!P0 LEA R4, P4, R6, R4, 0x2 ;  /* 0x0000000406048211 */ /* 0x004fc800078810ff */
[----:B------:R-:W-:-:S05]  /*2400*/  @!P0 LEA.HI.X R5, R6, R5, R7, 0x2, P4 ;  /* 0x0000000506058211 */ /* 0x000fca00020f1407 */
[----:B------:R0:W5:Y:S01]  /*2410*/  @!P0 LDG.E R64, desc[UR40][R4.64] ;  /* 0x0000002804408981 */ /* 0x000162000c1e1900 */
[----:B-1----:R-:W-:Y:S01]  /*2420*/  ISETP.GE.AND P0, PT, R73, 0x1, PT ;  /* 0x000000014900780c */ /* 0x002fe20003f06270 */
[----:B------:R-:W-:Y:S01]  /*2430*/  IMAD.SHL.U32 R71, R22, 0x1000, RZ ;  /* 0x0000100016477824 */ /* 0x000fe200078e00ff */
[----:B------:R-:W-:Y:S05]  /*2440*/  YIELD ;  /* 0x0000000000007946 */ /* 0x000fea0003800000 */
[----:B------:R-:W-:Y:S01]  /*2450*/  IADD3 R75, R52, R71, RZ ;  /* 0x00000047344b7210 */ /* 0x000fe20007ffe0ff */
[----:B------:R-:W-:Y:S01]  /*2460*/  IMAD.MOV R6, RZ, RZ, -R8 ;  /* 0x000000ffff067224 */ /* 0x000fe200078e0a08 */
[----:B------:R-:W-:Y:S01]  /*2470*/  BSSY B0, `(.L_x_597) ;  /* 0x00001a2000007945 */ /* 0x000fe20003800000 */
[----:B------:R-:W-:-:S02]  /*2480*/  ISETP.GT.AND P4, PT, R38, R39, PT ;  /* 0x000000272600720c */ /* 0x000fc40003f84270 */
[----:B------:R-:W-:Y:S02]  /*2490*/  IMAD R65, R65, R6, R12 ;  /* 0x0000000641417224 */ /* 0x000fe400078e020c */
[----:B------:R-:W-:Y:S01]  /*24a0*/  IMAD R75, R75, 0x2, R2 ;  /* 0x000000024b4b7824 */ /* 0x000fe200078e0202 */
[----:B0-----:R-:W-:Y:S08]  /*24b0*/  @!P0 BRA `(.L_x_598) ;  /* 0x00000014009c8947 */ /* 0x001ff00003800000 */
[----:B------:R-:W-:Y:S01]  /*24c0*/  SHF.R.S32.HI R67, RZ, 0x1f, R65 ;  /* 0x0000001fff437819 */ /* 0x000fe20000011441 */
[----:B------:R-:W-:Y:S01]  /*24d0*/  ULDC.64 UR4, c[0x0][0x300] ;  /* 0x0000c00000047ab9 */ /* 0x000fe20000000a00 */
[----:B-----5:R-:W-:Y:S01]  /*24e0*/  SHF.R.S32.HI R66, RZ, 0x1f, R64 ;  /* 0x0000001fff427819 */ /* 0x020fe20000011440 */
[----:B------:R-:W-:Y:S01]  /*24f0*/  IMAD.WIDE.U32 R4, R65, UR4, RZ ;  /* 0x0000000441047c25 */ /* 0x000fe2000f8e00ff */
[----:B------:R-:W-:Y:S01]  /*2500*/  ULDC.U8 UR6, c[0x0][0x410] ;  /* 0x0001040000067ab9 */ /* 0x000fe20000000000 */
[----:B------:R-:W-:Y:S02]  /*2510*/  SHF.R.S32.HI R11, RZ, 0x1f, R38 ;  /* 0x0000001fff0b7819 */ /* 0x000fe40000011426 */
[----:B------:R-:W-:Y:S01]  /*2520*/  IMAD R6, R67, UR4, RZ ;  /* 0x0000000443067c24 */ /* 0x000fe2000f8e02ff */
[----:B------:R-:W-:Y:S01]  /*2530*/  ISETP.NE.AND P0, PT, RZ, UR6, PT ;  /* 0x00000006ff007c0c */ /* 0x000fe2000bf05270 */
[----:B------:R-:W-:Y:S02]  /*2540*/  IMAD R8, R42, R38, RZ ;  /* 0x000000262a087224 */ /* 0x000fe400078e02ff */
[----:B------:R-:W-:Y:S01]  /*2550*/  IMAD R7, R65, UR5, R6 ;  /* 0x0000000541077c24 */ /* 0x000fe2000f8e0206 */
[----:B------:R-:W-:-:S02]  /*2560*/  ULDC.64 UR4, c[0x0][0x310] ;  /* 0x0000c40000047ab9 */ /* 0x000fc40000000a00 */
[----:B------:R-:W-:Y:S02]  /*2570*/  IMAD R9, R66, UR4, RZ ;  /* 0x0000000442097c24 */ /* 0x000fe4000f8e02ff */
[----:B------:R-:W-:Y:S02]  /*2580*/  IMAD.IADD R5, R5, 0x1, R7 ;  /* 0x0000000105057824 */ /* 0x000fe400078e0207 */
[C---:B------:R-:W-:Y:S02]  /*2590*/  IMAD R9, R64.reuse, UR5, R9 ;  /* 0x0000000540097c24 */ /* 0x040fe4000f8e0209 */
[----:B------:R-:W-:Y:S01]  /*25a0*/  IMAD.WIDE.U32 R4, R64, UR4, R4 ;  /* 0x0000000440047c25 */ /* 0x000fe2000f8e0004 */
[----:B------:R-:W-:-:S03]  /*25b0*/  ULDC.64 UR4, c[0x0][0x308] ;  /* 0x0000c20000047ab9 */ /* 0x000fc60000000a00 */
[----:B------:R-:W-:Y:S02]  /*25c0*/  IMAD R7, R48, UR4, RZ ;  /* 0x0000000430077c24 */ /* 0x000fe4000f8e02ff */
[----:B------:R-:W-:Y:S02]  /*25d0*/  IMAD.IADD R5, R5, 0x1, R9 ;  /* 0x0000000105057824 */ /* 0x000fe400078e0209 */
[C---:B------:R-:W-:Y:S02]  /*25e0*/  IMAD R69, R26.reuse, UR5, R7 ;  /* 0x000000051a457c24 */ /* 0x040fe4000f8e0207 */
[----:B------:R-:W-:Y:S01]  /*25f0*/  IMAD.WIDE.U32 R6, R26, UR4, R4 ;  /* 0x000000041a067c25 */ /* 0x000fe2000f8e0004 */
[----:B------:R-:W-:-:S03]  /*2600*/  ULDC.64 UR4, c[0x0][0x2e8] ;  /* 0x0000ba0000047ab9 */ /* 0x000fc60000000a00 */
[----:B------:R-:W-:Y:S01]  /*2610*/  IMAD.IADD R69, R7, 0x1, R69 ;  /* 0x0000000107457824 */ /* 0x000fe200078e0245 */
[----:B------:R-:W-:Y:S01]  /*2620*/  LEA R70, P5, R6, UR4, 0x1 ;  /* 0x0000000406467c11 */ /* 0x000fe2000f8a08ff */
[----:B------:R-:W-:-:S03]  /*2630*/  IMAD.WIDE.U32 R4, R43, R38, RZ ;  /* 0x000000262b047225 */ /* 0x000fc600078e00ff */
[----:B------:R-:W-:Y:S01]  /*2640*/  LEA.HI.X R69, R6, UR5, R69, 0x1, P5 ;  /* 0x0000000506457c11 */ /* 0x000fe2000a8f0c45 */
[----:B------:R-:W-:-:S04]  /*2650*/  IMAD R9, R11, R43, R8 ;  /* 0x0000002b0b097224 */ /* 0x000fc800078e0208 */
[----:B------:R-:W-:Y:S01]  /*2660*/  IMAD.IADD R10, R5, 0x1, R9 ;  /* 0x00000001050a7824 */ /* 0x000fe200078e0209 */
[----:B------:R-:W-:Y:S06]  /*2670*/  @!P0 BRA `(.L_x_599) ;  /* 0x0000000800988947 */ /* 0x000fec0003800000 */
[----:B------:R-:W-:Y:S01]  /*2680*/  IMAD R68, R38, -0x40, R40 ;  /* 0xffffffc026447824 */ /* 0x000fe200078e0228 */
[----:B------:R-:W-:Y:S01]  /*2690*/  BSSY B1, `(.L_x_600) ;  /* 0x000001e000017945 */ /* 0x000fe20003800000 */
[----:B------:R-:W-:Y:S02]  /*26a0*/  CS2R R8, SRZ ;  /* 0x0000000000087805 */ /* 0x000fe4000001ff00 */
[----:B------:R-:W-:Y:S02]  /*26b0*/  CS2R R30, SRZ ;  /* 0x00000000001e7805 */ /* 0x000fe4000001ff00 */
[----:B------:R-:W-:Y:S02]  /*26c0*/  CS2R R28, SRZ ;  /* 0x00000000001c7805 */ /* 0x000fe4000001ff00 */
[----:B------:R-:W-:Y:S02]  /*26d0*/  VIMNMX R68, R68, 0x40, PT ;  /* 0x0000004044447848 */ /* 0x000fe40003fe0100 */
[----:B------:R-:W-:-:S02]  /*26e0*/  CS2R R56, SRZ ;  /* 0x0000000000387805 */ /* 0x000fc4000001ff00 */
[----:B------:R-:W-:-:S13]  /*26f0*/  ISETP.GE.AND P0, PT, R184, R68, PT ;  /* 0x00000044b800720c */ /* 0x000fda0003f06270 */
[----:B------:R-:W-:Y:S05]  /*2700*/  @P0 BRA `(.L_x_601) ;  /* 0x0000000000580947 */ /* 0x000fea0003800000 */
[----:B------:R-:W-:Y:S01]  /*2710*/  MOV R7, R55 ;  /* 0x0000003700077202 */ /* 0x000fe20000000f00 */
[----:B------:R-:W-:Y:S01]  /*2720*/  IMAD.MOV.U32 R6, RZ, RZ, R34 ;  /* 0x000000ffff067224 */ /* 0x000fe200078e0022 */
[----:B------:R-:W-:Y:S01]  /*2730*/  ULDC.64 UR4, c[0x0][0x3e8] ;  /* 0x0000fa0000047ab9 */ /* 0x000fe20000000a00 */
[----:B------:R-:W-:Y:S01]  /*2740*/  IMAD R5, R45, R38, RZ ;  /* 0x000000262d057224 */ /* 0x000fe200078e02ff */
[----:B------:R-:W-:Y:S01]  /*2750*/  ULDC.64 UR6, c[0x0][0x400] ;  /* 0x0001000000067ab9 */ /* 0x000fe20000000a00 */
[----:B------:R-:W-:Y:S01]  /*2760*/  IMAD.WIDE.U32 R8, R38, R46, R6 ;  /* 0x0000002e26087225 */ /* 0x000fe200078e0006 */
[----:B------:R-:W-:Y:S02]  /*2770*/  IADD3 R7, P5, R20, R4, RZ ;  /* 0x0000000414077210 */ /* 0x000fe40007fbe0ff */
[----:B------:R-:W-:Y:S01]  /*2780*/  CS2R R28, SRZ ;  /* 0x00000000001c7805 */ /* 0x000fe2000001ff00 */
[----:B------:R-:W-:Y:S01]  /*2790*/  IMAD R5, R11, R46, R5 ;  /* 0x0000002e0b057224 */ /* 0x000fe200078e0205 */
[----:B------:R-:W-:Y:S01]  /*27a0*/  LEA R4, P6, R8, UR6, 0x1 ;  /* 0x0000000608047c11 */ /* 0x000fe2000f8c08ff */
[----:B------:R-:W-:Y:S01]  /*27b0*/  IMAD.X R10, R10, 0x1, R53, P5 ;  /* 0x000000010a0a7824 */ /* 0x000fe200028e0635 */
[----:B------:R-:W-:Y:S01]  /*27c0*/  LEA R6, P5, R7, UR4, 0x1 ;  /* 0x0000000407067c11 */ /* 0x000fe2000f8a08ff */
[----:B------:R-:W-:-:S03]  /*27d0*/  IMAD.IADD R5, R9, 0x1, R5 ;  /* 0x0000000109057824 */ /* 0x000fc600078e0205 */
[----:B------:R-:W-:Y:S02]  /*27e0*/  LEA.HI.X R7, R7, UR5, R10, 0x1, P5 ;  /* 0x0000000507077c11 */ /* 0x000fe4000a8f0c0a */
[----:B------:R-:W-:Y:S02]  /*27f0*/  LEA.HI.X R5, R8, UR7, R5, 0x1, P6 ;  /* 0x0000000708057c11 */ /* 0x000fe4000b0f0c05 */
[----:B------:R-:W-:Y:S02]  /*2800*/  CS2R R8, SRZ ;  /* 0x0000000000087805 */ /* 0x000fe4000001ff00 */
[-C--:B------:R-:W-:Y:S02]  /*2810*/  ISETP.GE.AND P6, PT, R186, R73.reuse, PT ;  /* 0x00000049ba00720c */ /* 0x080fe40003fc6270 */
[----:B------:R-:W-:-:S11]  /*2820*/  ISETP.GE.AND P5, PT, R193, R73, PT ;  /* 0x00000049c100720c */ /* 0x000fd60003fa6270 */
[----:B------:R0:W5:Y:S04]  /*2830*/  @!P6 LDG.E.64 R30, desc[UR40][R6.64] ;  /* 0x00000028061ee981 */ /* 0x000168000c1e1b00 */
[----:B------:R0:W5:Y:S04]  /*2840*/  @!P5 LDG.E.64 R8, desc[UR40][R6.64+0x20] ;  /* 0x000020280608d981 */ /* 0x000168000c1e1b00 */
[----:B------:R0:W5:Y:S04]  /*2850*/  @!P6 LDG.E.64 R56, desc[UR40][R4.64] ;  /* 0x000000280438e981 */ /* 0x000168000c1e1b00 */
[----:B------:R0:W5:Y:S02]  /*2860*/  @!P5 LDG.E.64 R28, desc[UR40][R4.64+0x20] ;  /* 0x00002028041cd981 */ /* 0x000164000c1e1b00 */
.L_x_601:
[----:B------:R-:W-:Y:S05]  /*2870*/  BSYNC B1 ;  /* 0x0000000000017941 */ /* 0x000fea0003800000 */
.L_x_600:
[----:B------:R-:W-:Y:S01]  /*2880*/  ISETP.NE.AND P5, PT, R185, 0x3, PT ;  /* 0x00000003b900780c */ /* 0x000fe20003fa5270 */
[----:B0----5:R-:W-:Y:S02]  /*2890*/  IMAD.MOV.U32 R4, RZ, RZ, R8 ;  /* 0x000000ffff047224 */ /* 0x021fe400078e0008 */
[----:B------:R-:W-:Y:S02]  /*28a0*/  IMAD.MOV.U32 R5, RZ, RZ, R9 ;  /* 0x000000ffff057224 */ /* 0x000fe400078e0009 */
[----:B------:R-:W-:Y:S02]  /*28b0*/  IMAD.MOV.U32 R6, RZ, RZ, R30 ;  /* 0x000000ffff067224 */ /* 0x000fe400078e001e */
[----:B------:R-:W-:Y:S01]  /*28c0*/  IMAD.MOV.U32 R7, RZ, RZ, R31 ;  /* 0x000000ffff077224 */ /* 0x000fe200078e001f */
[----:B------:R-:W-:Y:S01]  /*28d0*/  PRMT R77, R4, 0x5410, R5 ;  /* 0x00005410044d7816 */ /* 0x000fe20000000005 */
[----:B------:R-:W-:Y:S01]  /*28e0*/  IMAD.MOV.U32 R5, RZ, RZ, R29 ;  /* 0x000000ffff057224 */ /* 0x000fe200078e001d */
[----:B------:R-:W-:-:S02]  /*28f0*/  MOV R4, R28 ;  /* 0x0000001c00047202 */ /* 0x000fc40000000f00 */
[----:B------:R-:W-:Y:S01]  /*2900*/  PRMT R78, R6, 0x5410, R7 ;  /* 0x00005410064e7816 */ /* 0x000fe20000000007 */
[----:B------:R-:W-:Y:S01]  /*2910*/  IMAD.MOV.U32 R6, RZ, RZ, R56 ;  /* 0x000000ffff067224 */ /* 0x000fe200078e0038 */
[----:B------:R-:W-:Y:S01]  /*2920*/  PRMT R79, R4, 0x5410, R5 ;  /* 0x00005410044f7816 */ /* 0x000fe20000000005 */
[----:B------:R-:W-:-:S05]  /*2930*/  IMAD.MOV.U32 R7, RZ, RZ, R57 ;  /* 0x000000ffff077224 */ /* 0x000fca00078e0039 */
[----:B------:R-:W-:Y:S01]  /*2940*/  PRMT R80, R6, 0x5410, R7 ;  /* 0x0000541006507816 */ /* 0x000fe20000000007 */
[----:B------:R-:W-:Y:S06]  /*2950*/  @!P5 BRA `(.L_x_602) ;  /* 0x000000000004d947 */ /* 0x000fec0003800000 */
[----:B------:R-:W-:Y:S01]  /*2960*/  BPT.TRAP 0x1 ;  /* 0x000000040000795c */ /* 0x000fe20000300000 */
.L_x_602:
[----:B------:R-:W-:Y:S01]  /*2970*/  IMAD R63, R22, 0x8, R2 ;  /* 0x00000008163f7824 */ /* 0x000fe200078e0202 */
[----:B------:R-:W-:Y:S01]  /*2980*/  SHF.L.U32 R74, R188, 0x1f, RZ ;  /* 0x0000001fbc4a7819 */ /* 0x000fe200000006ff */
[----:B------:R-:W-:Y:S03]  /*2990*/  BSSY B1, `(.L_x_603) ;  /* 0x0000003000017945 */ /* 0x000fe60003800000 */
[----:B------:R-:W0:Y:S02]  /*29a0*/  SYNCS.PHASECHK.TRANS64.TRYWAIT P6, [R63+URZ+0x28c90], R74 ;  /* 0x028c904a3f0075a7 */ /* 0x000e2400080c017f */
[----:B0-----:R-:W-:Y:S05]  /*29b0*/  @!P6 BRA `(.L_x_604) ;  /* 0x0000014800b8e947 */ /* 0x001fea0003800000 */
.L_x_845:
[----:B------:R-:W-:Y:S05]  /*29c0*/  BSYNC B1 ;  /* 0x0000000000017941 */ /* 0x000fea0003800000 */
.L_x_603:
[----:B------:R-:W-:-:S03]  /*29d0*/  UMOV UR4, 0xffffffff ;  /* 0xffffffff00047882 */ /* 0x000fc60000000000 */
[----:B------:R-:W-:Y:S05]  /*29e0*/  BRA.DIV UR4, `(.L_x_605) ;  /* 0x0000014a04c07947 */ /* 0x000fea000b800000 */
[----:B------:R1:W2:Y:S04]  /*29f0*/  SHFL.IDX PT, R72, R69, RZ, 0x1c1f ;  /* 0x001c1fff45487589 */ /* 0x0002a800000e0000 */
[----:B------:R1:W3:Y:S02]  /*2a00*/  SHFL.IDX PT, R14, R70, RZ, 0x1c1f ;  /* 0x001c1fff460e7589 */ /* 0x0002e400000e0000 */
.L_x_849:
[----:B------:R-:W-:Y:S05]  /*2a10*/  @P0 BRA `(.L_x_606) ;  /* 0x00000014001c0947 */ /* 0x000fea0003800000 */
[----:B------:R-:W-:Y:S04]  /*2a20*/  BSSY B1, `(.L_x_607) ;  /* 0x0000033000017945 */ /* 0x000fe80003800000 */
[----:B------:R-:W-:Y:S05]  /*2a30*/  @P2 BRA `(.L_x_608) ;  /* 0x0000000000c42947 */ /* 0x000fea0003800000 */
[----:B------:R4:W0:Y:S01]  /*2a40*/  LDS.128 R4, [R75+0x22400] ;  /* 0x022400004b047984 */ /* 0x0008220000000c00 */
[----:B------:R-:W-:Y:S01]  /*2a50*/  ISETP.GE.AND P6, PT, R186, R73, PT ;  /* 0x00000049ba00720c */ /* 0x000fe20003fc6270 */
[----:B------:R-:W-:Y:S01]  /*2a60*/  BSSY B2, `(.L_x_609) ;  /* 0x000002d000027945 */ /* 0x000fe20003800000 */
[----:B---3--:R-:W-:-:S04]  /*2a70*/  LEA R10, P0, R16, R14, 0x1 ;  /* 0x0000000e100a7211 */ /* 0x008fc800078008ff */
[----:B--2---:R-:W-:-:S07]  /*2a80*/  LEA.HI.X R11, R16, R72, R17, 0x1, P0 ;  /* 0x00000048100b7211 */ /* 0x004fce00000f0c11 */
[----:B----4-:R-:W-:Y:S05]  /*2a90*/  @P6 BRA `(.L_x_610) ;  /* 0x0000000000a46947 */ /* 0x010fea0003800000 */
[--C-:B------:R-:W-:Y:S01]  /*2aa0*/  SHF.R.U64 R15, R30, 0x10, R31.reuse ;  /* 0x000000101e0f7819 */ /* 0x100fe2000000121f */
[----:B0-----:R-:W-:Y:S01]  /*2ab0*/  IMAD.MOV.U32 R12, RZ, RZ, R6 ;  /* 0x000000ffff0c7224 */ /* 0x001fe200078e0006 */
[----:B------:R-:W-:Y:S01]  /*2ac0*/  SHF.R.U32.HI R30, RZ, 0x10, R31 ;  /* 0x00000010ff1e7819 */ /* 0x000fe2000001161f */
[--C-:B------:R-:W-:Y:S01]  /*2ad0*/  HADD2.F32 R6, -RZ, R5.reuse.H1_H1 ;  /* 0x30000005ff067230 */ /* 0x100fe20000004100 */
[--C-:B------:R-:W-:Y:S01]  /*2ae0*/  SHF.R.U64 R31, R56, 0x10, R57.reuse ;  /* 0x00000010381f7819 */ /* 0x100fe20000001239 */
[----:B------:R-:W-:Y:S01]  /*2af0*/  HADD2.F32 R5, -RZ, R5.H0_H0 ;  /* 0x20000005ff057230 */ /* 0x000fe20000004100 */
[----:B------:R-:W-:Y:S01]  /*2b00*/  SHF.R.U32.HI R56, RZ, 0x10, R57 ;  /* 0x00000010ff387819 */ /* 0x000fe20000011639 */
[----:B------:R-:W-:Y:S02]  /*2b10*/  HADD2.F32 R15, -RZ, R15.H0_H0 ;  /* 0x2000000fff0f7230 */ /* 0x000fe40000004100 */
[----:B------:R-:W-:Y:S02]  /*2b20*/  HADD2.F32 R31, -RZ, R31.H0_H0 ;  /* 0x2000001fff1f7230 */ /* 0x000fe40000004100 */
[----:B------:R-:W-:-:S02]  /*2b30*/  HADD2.F32 R56, -RZ, R56.H0_H0 ;  /* 0x20000038ff387230 */ /* 0x000fc40000004100 */
[--C-:B------:R-:W-:Y:S02]  /*2b40*/  HADD2.F32 R13, -RZ, R7.reuse.H1_H1 ;  /* 0x30000007ff0d7230 */ /* 0x100fe40000004100 */
[CC--:B-1----:R-:W-:Y:S01]  /*2b50*/  FMUL.FTZ R70, R6.reuse, R31.reuse ;  /* 0x0000001f06467220 */ /* 0x0c2fe20000410000 */
[----:B------:R-:W-:Y:S02]  /*2b60*/  HADD2.F32 R7, -RZ, R7.H0_H0 ;  /* 0x20000007ff077230 */ /* 0x000fe40000004100 */
[C---:B------:R-:W-:Y:S01]  /*2b70*/  FMUL.FTZ R31, R5.reuse, R31 ;  /* 0x0000001f051f7220 */ /* 0x040fe20000410000 */
[----:B------:R-:W-:Y:S02]  /*2b80*/  HADD2.F32 R30, -RZ, R30.H0_H0 ;  /* 0x2000001eff1e7230 */ /* 0x000fe40000004100 */
[-C--:B------:R-:W-:Y:S01]  /*2b90*/  FFMA.FTZ R70, R5, R15.reuse, -R70 ;  /* 0x0000000f05467223 */ /* 0x080fe20000010846 */
[----:B------:R-:W-:Y:S01]  /*2ba0*/  FMUL.FTZ R76, R13, R56 ;  /* 0x000000380d4c7220 */ /* 0x000fe20000410000 */
[----:B------:R-:W-:Y:S01]  /*2bb0*/  FFMA.FTZ R69, R6, R15, R31 ;  /* 0x0000000f06457223 */ /* 0x000fe2000001001f */
[----:B------:R-:W-:-:S02]  /*2bc0*/  HADD2.F32 R5, -RZ, R4.H1_H1 ;  /* 0x30000004ff057230 */ /* 0x000fc40000004100 */
[C---:B------:R-:W-:Y:S01]  /*2bd0*/  FMUL.FTZ R56, R7.reuse, R56 ;  /* 0x0000003807387220 */ /* 0x040fe20000410000 */
[----:B------:R-:W-:Y:S02]  /*2be0*/  HADD2.F32 R15, -RZ, R80.H0_H0 ;  /* 0x20000050ff0f7230 */ /* 0x000fe40000004100 */
[-C--:B------:R-:W-:Y:S01]  /*2bf0*/  FFMA.FTZ R76, R7, R30.reuse, -R76 ;  /* 0x0000001e074c7223 */ /* 0x080fe2000001084c */
[----:B------:R-:W-:Y:S02]  /*2c00*/  HADD2.F32 R4, -RZ, R4.H0_H0 ;  /* 0x20000004ff047230 */ /* 0x000fe40000004100 */
[----:B------:R-:W-:Y:S01]  /*2c10*/  FFMA.FTZ R75, R13, R30, R56 ;  /* 0x0000001e0d4b7223 */ /* 0x000fe20000010038 */
[----:B------:R-:W-:Y:S02]  /*2c20*/  HADD2.F32 R31, -RZ, R80.H1_H1 ;  /* 0x30000050ff1f7230 */ /* 0x000fe40000004100 */
[----:B------:R-:W-:Y:S01]  /*2c30*/  FMUL.FTZ R57, R5, R15 ;  /* 0x0000000f05397220 */ /* 0x000fe20000410000 */
[----:B------:R-:W-:-:S02]  /*2c40*/  HADD2.F32 R6, -RZ, R12.H1_H1 ;  /* 0x3000000cff067230 */ /* 0x000fc40000004100 */
[----:B------:R-:W-:Y:S01]  /*2c50*/  FMUL.FTZ R30, R4, R15 ;  /* 0x0000000f041e7220 */ /* 0x000fe20000410000 */
[----:B------:R-:W-:Y:S02]  /*2c60*/  HADD2.F32 R12, -RZ, R12.H0_H0 ;  /* 0x2000000cff0c7230 */ /* 0x000fe40000004100 */
[--C-:B------:R-:W-:Y:S02]  /*2c70*/  HADD2.F32 R7, -RZ, R78.reuse.H0_H0 ;  /* 0x2000004eff077230 */ /* 0x100fe40000004100 */
[-C--:B------:R-:W-:Y:S01]  /*2c80*/  FMUL.FTZ R15, R6, R31.reuse ;  /* 0x0000001f060f7220 */ /* 0x080fe20000410000 */
[----:B------:R-:W-:Y:S02]  /*2c90*/  HADD2.F32 R13, -RZ, R78.H1_H1 ;  /* 0x3000004eff0d7230 */ /* 0x000fe40000004100 */
[----:B------:R-:W-:Y:S01]  /*2ca0*/  FMUL.FTZ R31, R12, R31 ;  /* 0x0000001f0c1f7220 */ /* 0x000fe20000410000 */
[-C--:B------:R-:W-:Y:S01]  /*2cb0*/  FFMA.FTZ R57, R4, R7.reuse, -R57 ;  /* 0x0000000704397223 */ /* 0x080fe20000010839 */
[----:B------:R-:W-:Y:S01]  /*2cc0*/  FFMA.FTZ R30, R5, R7, R30 ;  /* 0x00000007051e7223 */ /* 0x000fe2000001001e */
[-C--:B------:R-:W-:Y:S01]  /*2cd0*/  FFMA.FTZ R15, R12, R13.reuse, -R15 ;  /* 0x0000000d0c0f7223 */ /* 0x080fe2000001080f */
[----:B------:R-:W-:Y:S01]  /*2ce0*/  FFMA.FTZ R6, R6, R13, R31 ;  /* 0x0000000d06067223 */ /* 0x000fe2000001001f */
[----:B------:R-:W-:-:S02]  /*2cf0*/  F2FP.F16.F32.PACK_AB R5, R69, R70 ;  /* 0x000000464505723e */ /* 0x000fc400000000ff */
[----:B------:R-:W-:Y:S02]  /*2d00*/  F2FP.F16.F32.PACK_AB R7, R75, R76 ;  /* 0x0000004c4b07723e */ /* 0x000fe400000000ff */
[----:B------:R-:W-:Y:S02]  /*2d10*/  F2FP.F16.F32.PACK_AB R4, R30, R57 ;  /* 0x000000391e04723e */ /* 0x000fe400000000ff */
[----:B------:R-:W-:-:S07]  /*2d20*/  F2FP.F16.F32.PACK_AB R6, R6, R15 ;  /* 0x0000000f0606723e */ /* 0x000fce00000000ff */
.L_x_610:
[----:B------:R-:W-:Y:S05]  /*2d30*/  BSYNC B2 ;  /* 0x0000000000027941 */ /* 0x000fea0003800000 */
.L_x_609:
[----:B0-----:R4:W-:Y:S02]  /*2d40*/  ST.E.128 desc[UR40][R10.64], R4 ;  /* 0x000000040a007985 */ /* 0x0019e4000c101d28 */
.L_x_608:
[----:B------:R-:W-:Y:S05]  /*2d50*/  BSYNC B1 ;  /* 0x0000000000017941 */ /* 0x000fea0003800000 */
.L_x_607:
[----:B------:R-:W-:Y:S05]  /*2d60*/  @P1 BRA `(.L_x_606) ;  /* 0x0000001000481947 */ /* 0x000fea0003800000 */
[----:B----4-:R-:W-:Y:S01]  /*2d70*/  IMAD.MOV.U32 R4, RZ, RZ, 0x20 ;  /* 0x00000020ff047424 */ /* 0x010fe200078e00ff */
[----:B------:R-:W-:Y:S01]  /*2d80*/  LOP3.LUT P0, RZ, R190, 0x4, RZ, 0xc0, !PT ;  /* 0x00000004beff7812 */ /* 0x000fe2000780c0ff */
[----:B------:R-:W-:Y:S01]  /*2d90*/  BSSY B1, `(.L_x_611) ;  /* 0x0000032000017945 */ /* 0x000fe20003800000 */
[----:B------:R-:W-:Y:S02]  /*2da0*/  ISETP.GE.AND P6, PT, R193, R73, PT ;  /* 0x00000049c100720c */ /* 0x000fe40003fc6270 */
[----:B------:R-:W-:Y:S02]  /*2db0*/  SEL R4, R4, 0xffffffe0, !P0 ;  /* 0xffffffe004047807 */ /* 0x000fe40004000000 */
[C---:B---3--:R-:W-:Y:S02]  /*2dc0*/  LEA R10, P0, R19.reuse, R14, 0x1 ;  /* 0x0000000e130a7211 */ /* 0x048fe400078008ff */
[----:B------:R-:W-:Y:S02]  /*2dd0*/  IADD3 R71, R4, R52, R71 ;  /* 0x0000003404477210 */ /* 0x000fe40007ffe047 */
[----:B--2---:R-:W-:-:S02]  /*2de0*/  LEA.HI.X R11, R19, R72, R191, 0x1, P0 ;  /* 0x00000048130b7211 */ /* 0x004fc400000f0cbf */
[----:B------:R-:W-:-:S06]  /*2df0*/  LEA R4, R71, R2, 0x1 ;  /* 0x0000000247047211 */ /* 0x000fcc00078e08ff */
[----:B------:R-:W2:Y:S01]  /*2e00*/  LDS.128 R4, [R4+0x22400] ;  /* 0x0224000004047984 */ /* 0x000ea20000000c00 */
[----:B------:R-:W-:Y:S05]  /*2e10*/  @P6 BRA `(.L_x_612) ;  /* 0x0000000000a46947 */ /* 0x000fea0003800000 */
[----:B------:R-:W-:Y:S02]  /*2e20*/  SHF.R.U64 R13, R28, 0x10, R29 ;  /* 0x000000101c0d7819 */ /* 0x000fe4000000121d */
[----:B------:R-:W-:Y:S01]  /*2e30*/  SHF.R.U64 R12, R8, 0x10, R9 ;  /* 0x00000010080c7819 */ /* 0x000fe20000001209 */
[----:B--2---:R-:W-:Y:S01]  /*2e40*/  IMAD.MOV.U32 R8, RZ, RZ, R6 ;  /* 0x000000ffff087224 */ /* 0x004fe200078e0006 */
[----:B------:R-:W-:Y:S01]  /*2e50*/  SHF.R.U32.HI R28, RZ, 0x10, R29 ;  /* 0x00000010ff1c7819 */ /* 0x000fe2000001161d */
[----:B------:R-:W-:Y:S01]  /*2e60*/  HADD2.F32 R13, -RZ, R13.H0_H0 ;  /* 0x2000000dff0d7230 */ /* 0x000fe20000004100 */
[----:B------:R-:W-:Y:S01]  /*2e70*/  SHF.R.U32.HI R14, RZ, 0x10, R9 ;  /* 0x00000010ff0e7819 */ /* 0x000fe20000011609 */
[--C-:B------:R-:W-:Y:S02]  /*2e80*/  HADD2.F32 R6, -RZ, R5.reuse.H1_H1 ;  /* 0x30000005ff067230 */ /* 0x100fe40000004100 */
[----:B------:R-:W-:Y:S02]  /*2e90*/  HADD2.F32 R5, -RZ, R5.H0_H0 ;  /* 0x20000005ff057230 */ /* 0x000fe40000004100 */
[----:B------:R-:W-:-:S02]  /*2ea0*/  HADD2.F32 R12, -RZ, R12.H0_H0 ;  /* 0x2000000cff0c7230 */ /* 0x000fc40000004100 */
[CC--:B------:R-:W-:Y:S01]  /*2eb0*/  FMUL.FTZ R30, R6.reuse, R13.reuse ;  /* 0x0000000d061e7220 */ /* 0x0c0fe20000410000 */
[----:B------:R-:W-:Y:S02]  /*2ec0*/  HADD2.F32 R28, -RZ, R28.H0_H0 ;  /* 0x2000001cff1c7230 */ /* 0x000fe40000004100 */
[C---:B------:R-:W-:Y:S01]  /*2ed0*/  FMUL.FTZ R13, R5.reuse, R13 ;  /* 0x0000000d050d7220 */ /* 0x040fe20000410000 */
[--C-:B------:R-:W-:Y:S02]  /*2ee0*/  HADD2.F32 R9, -RZ, R7.reuse.H1_H1 ;  /* 0x30000007ff097230 */ /* 0x100fe40000004100 */
[-C--:B------:R-:W-:Y:S01]  /*2ef0*/  FFMA.FTZ R30, R5, R12.reuse, -R30 ;  /* 0x0000000c051e7223 */ /* 0x080fe2000001081e */
[----:B------:R-:W-:Y:S02]  /*2f00*/  HADD2.F32 R7, -RZ, R7.H0_H0 ;  /* 0x20000007ff077230 */ /* 0x000fe40000004100 */
[----:B------:R-:W-:Y:S01]  /*2f10*/  FFMA.FTZ R29, R6, R12, R13 ;  /* 0x0000000c061d7223 */ /* 0x000fe2000001000d */
[----:B------:R-:W-:-:S02]  /*2f20*/  HADD2.F32 R14, -RZ, R14.H0_H0 ;  /* 0x2000000eff0e7230 */ /* 0x000fc40000004100 */
[-C--:B------:R-:W-:Y:S01]  /*2f30*/  FMUL.FTZ R56, R9, R28.reuse ;  /* 0x0000001c09387220 */ /* 0x080fe20000410000 */
[--C-:B------:R-:W-:Y:S02]  /*2f40*/  HADD2.F32 R12, -RZ, R79.reuse.H0_H0 ;  /* 0x2000004fff0c7230 */ /* 0x100fe40000004100 */
[C---:B------:R-:W-:Y:S01]  /*2f50*/  FMUL.FTZ R28, R7.reuse, R28 ;  /* 0x0000001c071c7220 */ /* 0x040fe20000410000 */
[----:B------:R-:W-:Y:S02]  /*2f60*/  HADD2.F32 R13, -RZ, R79.H1_H1 ;  /* 0x3000004fff0d7230 */ /* 0x000fe40000004100 */
[-C--:B------:R-:W-:Y:S01]  /*2f70*/  FFMA.FTZ R56, R7, R14.reuse, -R56 ;  /* 0x0000000e07387223 */ /* 0x080fe20000010838 */
[----:B------:R-:W-:Y:S02]  /*2f80*/  HADD2.F32 R5, -RZ, R4.H1_H1 ;  /* 0x30000004ff057230 */ /* 0x000fe40000004100 */
[----:B------:R-:W-:Y:S01]  /*2f90*/  FFMA.FTZ R57, R9, R14, R28 ;  /* 0x0000000e09397223 */ /* 0x000fe2000001001c */
[----:B------:R-:W-:-:S02]  /*2fa0*/  HADD2.F32 R6, -RZ, R8.H1_H1 ;  /* 0x30000008ff067230 */ /* 0x000fc40000004100 */
[----:B------:R-:W-:Y:S02]  /*2fb0*/  HADD2.F32 R4, -RZ, R4.H0_H0 ;  /* 0x20000004ff047230 */ /* 0x000fe40000004100 */
[CC--:B------:R-:W-:Y:S01]  /*2fc0*/  FMUL.FTZ R15, R5.reuse, R12.reuse ;  /* 0x0000000c050f7220 */ /* 0x0c0fe20000410000 */
[----:B------:R-:W-:Y:S02]  /*2fd0*/  HADD2.F32 R8, -RZ, R8.H0_H0 ;  /* 0x20000008ff087230 */ /* 0x000fe40000004100 */
[-C--:B------:R-:W-:Y:S01]  /*2fe0*/  FMUL.FTZ R31, R6, R13.reuse ;  /* 0x0000000d061f7220 */ /* 0x080fe20000410000 */
[--C-:B------:R-:W-:Y:S02]  /*2ff0*/  HADD2.F32 R7, -RZ, R77.reuse.H0_H0 ;  /* 0x2000004dff077230 */ /* 0x100fe40000004100 */
[----:B------:R-:W-:Y:S01]  /*3000*/  FMUL.FTZ R12, R4, R12 ;  /* 0x0000000c040c7220 */ /* 0x000fe20000410000 */
        /* <DEDUP_REMOVED lines=10> */
.L_x_612:
[----:B------:R-:W-:Y:S05]  /*30b0*/  BSYNC B1 ;  /* 0x0000000000017941 */ /* 0x000fea0003800000 */
.L_x_611:
[----:B--2---:R2:W-:Y:S01]  /*30c0*/  ST.E.128 desc[UR40][R10.64], R4 ;  /* 0x000000040a007985 */ /* 0x0045e2000c101d28 */
[----:B------:R-:W-:Y:S05]  /*30d0*/  BRA `(.L_x_606) ;  /* 0x0000000c006c7947 */ /* 0x000fea0003800000 */
.L_x_599:
[----:B------:R-:W-:Y:S01]  /*30e0*/  IMAD R68, R38, -0x40, R40 ;  /* 0xffffffc026447824 */ /* 0x000fe200078e0228 */
[----:B------:R-:W-:-:S04]  /*30f0*/  ISETP.GE.AND P0, PT, R16, R73, PT ;  /* 0x000000491000720c */ /* 0x000fc80003f06270 */
[----:B------:R-:W-:-:S04]  /*3100*/  VIMNMX R68, R68, 0x40, PT ;  /* 0x0000004044447848 */ /* 0x000fc80003fe0100 */
[----:B------:R-:W-:-:S13]  /*3110*/  ISETP.GE.OR P5, PT, R184, R68, P0 ;  /* 0x00000044b800720c */ /* 0x000fda00007a6670 */
[----:B------:R-:W0:Y:S01]  /*3120*/  @!P5 LDC.64 R12, c[0x0][0x3e8] ;  /* 0x0000fa00ff0cdb82 */ /* 0x000e220000000a00 */
[----:B------:R-:W-:Y:S01]  /*3130*/  @!P5 IADD3 R6, P6, R32, R4, RZ ;  /* 0x000000042006d210 */ /* 0x000fe20007fde0ff */
[----:B------:R-:W-:Y:S02]  /*3140*/  @!P5 IMAD R4, R45, R38, RZ ;  /* 0x000000262d04d224 */ /* 0x000fe400078e02ff */
[----:B------:R-:W-:Y:S02]  /*3150*/  @!P5 IMAD.MOV.U32 R5, RZ, RZ, R59 ;  /* 0x000000ffff05d224 */ /* 0x000fe400078e003b */
[----:B------:R-:W-:Y:S02]  /*3160*/  @!P5 IMAD R15, R11, R46, R4 ;  /* 0x0000002e0b0fd224 */ /* 0x000fe400078e0204 */
[----:B------:R-:W1:Y:S01]  /*3170*/  @!P5 LDC.64 R8, c[0x0][0x400] ;  /* 0x00010000ff08db82 */ /* 0x000e620000000a00 */
[----:B------:R-:W-:Y:S02]  /*3180*/  @!P5 IMAD.X R7, R10, 0x1, R54, P6 ;  /* 0x000000010a07d824 */ /* 0x000fe400030e0636 */
[----:B------:R-:W-:-:S04]  /*3190*/  @!P5 IMAD.MOV.U32 R4, RZ, RZ, R36 ;  /* 0x000000ffff04d224 */ /* 0x000fc800078e0024 */
[----:B------:R-:W-:Y:S01]  /*31a0*/  @!P5 IMAD.WIDE.U32 R10, R38, R46, R4 ;  /* 0x0000002e260ad225 */ /* 0x000fe200078e0004 */
[----:B------:R-:W-:-:S03]  /*31b0*/  CS2R R4, SRZ ;  /* 0x0000000000047805 */ /* 0x000fc6000001ff00 */
[----:B------:R-:W-:Y:S01]  /*31c0*/  @!P5 IMAD.IADD R11, R15, 0x1, R11 ;  /* 0x000000010f0bd824 */ /* 0x000fe200078e020b */
[----:B0-----:R-:W-:-:S04]  /*31d0*/  @!P5 LEA R12, P6, R6, R12, 0x1 ;  /* 0x0000000c060cd211 */ /* 0x001fc800078c08ff */
[----:B------:R-:W-:Y:S02]  /*31e0*/  @!P5 LEA.HI.X R13, R6, R13, R7, 0x1, P6 ;  /* 0x0000000d060dd211 */ /* 0x000fe400030f0c07 */
[----:B------:R-:W-:Y:S02]  /*31f0*/  CS2R R6, SRZ ;  /* 0x0000000000067805 */ /* 0x000fe4000001ff00 */
[C---:B-1----:R-:W-:Y:S02]  /*3200*/  @!P5 LEA R8, P6, R10.reuse, R8, 0x1 ;  /* 0x000000080a08d211 */ /* 0x042fe400078c08ff */
[----:B------:R-:W-:Y:S02]  /*3210*/  CS2R R30, SRZ ;  /* 0x00000000001e7805 */ /* 0x000fe4000001ff00 */
[----:B------:R-:W-:Y:S01]  /*3220*/  CS2R R28, SRZ ;  /* 0x00000000001c7805 */ /* 0x000fe2000001ff00 */
[----:B------:R-:W2:Y:S01]  /*3230*/  @!P5 LDG.E.128 R4, desc[UR40][R12.64] ;  /* 0x000000280c04d981 */ /* 0x000ea2000c1e1d00 */
[----:B------:R-:W-:-:S05]  /*3240*/  @!P5 LEA.HI.X R9, R10, R9, R11, 0x1, P6 ;  /* 0x000000090a09d211 */ /* 0x000fca00030f0c0b */
[----:B------:R-:W3:Y:S01]  /*3250*/  @!P5 LDG.E.128 R28, desc[UR40][R8.64] ;  /* 0x00000028081cd981 */ /* 0x000ee2000c1e1d00 */
[----:B------:R-:W-:Y:S01]  /*3260*/  ISETP.NE.AND P5, PT, R185, 0x3, PT ;  /* 0x00000003b900780c */ /* 0x000fe20003fa5270 */
[----:B--2---:R-:W-:Y:S01]  /*3270*/  IMAD.MOV.U32 R10, RZ, RZ, R6 ;  /* 0x000000ffff0a7224 */ /* 0x004fe200078e0006 */
[----:B------:R-:W-:Y:S01]  /*3280*/  MOV R11, R7 ;  /* 0x00000007000b7202 */ /* 0x000fe20000000f00 */
[----:B------:R-:W-:Y:S02]  /*3290*/  IMAD.MOV.U32 R14, RZ, RZ, R4 ;  /* 0x000000ffff0e7224 */ /* 0x000fe400078e0004 */
[----:B------:R-:W-:Y:S01]  /*32a0*/  IMAD.MOV.U32 R15, RZ, RZ, R5 ;  /* 0x000000ffff0f7224 */ /* 0x000fe200078e0005 */
[----:B------:R-:W-:Y:S01]  /*32b0*/  PRMT R79, R79, 0x5410, R11 ;  /* 0x000054104f4f7816 */ /* 0x000fe2000000000b */
[----:B---3--:R-:W-:Y:S01]  /*32c0*/  IMAD.MOV.U32 R8, RZ, RZ, R31 ;  /* 0x000000ffff087224 */ /* 0x008fe200078e001f */
[----:B------:R-:W-:Y:S01]  /*32d0*/  PRMT R87, R10, 0x5410, R14 ;  /* 0x000054100a577816 */ /* 0x000fe2000000000e */
[----:B------:R-:W-:Y:S01]  /*32e0*/  IMAD.MOV.U32 R10, RZ, RZ, R30 ;  /* 0x000000ffff0a7224 */ /* 0x000fe200078e001e */
[----:B------:R-:W-:Y:S01]  /*32f0*/  PRMT R76, R76, 0x5410, R15 ;  /* 0x000054104c4c7816 */ /* 0x000fe2000000000f */
[----:B------:R-:W-:Y:S01]  /*3300*/  IMAD.MOV.U32 R9, RZ, RZ, R28 ;  /* 0x000000ffff097224 */ /* 0x000fe200078e001c */
[----:B------:R-:W-:Y:S01]  /*3310*/  PRMT R79, R8, 0x7610, R79 ;  /* 0x00007610084f7816 */ /* 0x000fe2000000004f */
[----:B------:R-:W-:-:S03]  /*3320*/  IMAD.MOV.U32 R11, RZ, RZ, R29 ;  /* 0x000000ffff0b7224 */ /* 0x000fc600078e001d */
[----:B------:R-:W-:Y:S02]  /*3330*/  PRMT R86, R10, 0x5410, R9 ;  /* 0x000054100a567816 */ /* 0x000fe40000000009 */
[----:B------:R-:W-:Y:S01]  /*3340*/  PRMT R76, R11, 0x7610, R76 ;  /* 0x000076100b4c7816 */ /* 0x000fe2000000004c */
[----:B------:R-:W-:Y:S06]  /*3350*/  @!P5 BRA `(.L_x_613) ;  /* 0x000000000004d947 */ /* 0x000fec0003800000 */
[----:B------:R-:W-:Y:S01]  /*3360*/  BPT.TRAP 0x1 ;  /* 0x000000040000795c */ /* 0x000fe20000300000 */
.L_x_613:
[----:B------:R-:W-:Y:S01]  /*3370*/  LEA R63, R22, R2, 0x3 ;  /* 0x00000002163f7211 */ /* 0x000fe200078e18ff */
[----:B------:R-:W-:Y:S01]  /*3380*/  BSSY B1, `(.L_x_614) ;  /* 0x0000004000017945 */ /* 0x000fe20003800000 */
[----:B------:R-:W-:-:S04]  /*3390*/  SHF.L.U32 R74, R188, 0x1f, RZ ;  /* 0x0000001fbc4a7819 */ /* 0x000fc800000006ff */
[----:B------:R-:W0:Y:S02]  /*33a0*/  SYNCS.PHASECHK.TRANS64.TRYWAIT P6, [R63+URZ+0x28c90], R74 ;  /* 0x028c904a3f0075a7 */ /* 0x000e2400080c017f */
[----:B0-----:R-:W-:Y:S05]  /*33b0*/  @!P6 BRA `(.L_x_615) ;  /* 0x000001400094e947 */ /* 0x001fea0003800000 */
.L_x_850:
[----:B------:R-:W-:Y:S05]  /*33c0*/  BSYNC B1 ;  /* 0x0000000000017941 */ /* 0x000fea0003800000 */
.L_x_614:
[----:B------:R-:W-:-:S03]  /*33d0*/  UMOV UR4, 0xffffffff ;  /* 0xffffffff00047882 */ /* 0x000fc60000000000 */
[----:B------:R-:W-:Y:S05]  /*33e0*/  BRA.DIV UR4, `(.L_x_616) ;  /* 0x00000142049c7947 */ /* 0x000fea000b800000 */
[----:B------:R-:W1:Y:S04]  /*33f0*/  SHFL.IDX PT, R69, R69, RZ, 0x1c1f ;  /* 0x001c1fff45457589 */ /* 0x000e6800000e0000 */
[----:B------:R-:W2:Y:S02]  /*3400*/  SHFL.IDX PT, R70, R70, RZ, 0x1c1f ;  /* 0x001c1fff46467589 */ /* 0x000ea400000e0000 */
.L_x_854:
[----:B------:R-:W-:-:S13]  /*3410*/  ISETP.GE.OR P6, PT, R184, R68, P2 ;  /* 0x00000044b800720c */ /* 0x000fda00017c6670 */
[----:B------:R-:W-:Y:S05]  /*3420*/  @P6 BRA `(.L_x_606) ;  /* 0x0000000800986947 */ /* 0x000fea0003800000 */
[----:B------:R-:W3:Y:S01]  /*3430*/  LDC R72, c[0x0][0x2f4] ;  /* 0x0000bd00ff487b82 */ /* 0x000ee20000000800 */
[C---:B--2---:R-:W-:Y:S01]  /*3440*/  LEA R56, P6, R58.reuse, R70, 0x1 ;  /* 0x000000463a387211 */ /* 0x044fe200078c08ff */
[----:B------:R-:W-:Y:S03]  /*3450*/  BSSY B1, `(.L_x_617) ;  /* 0x0000065000017945 */ /* 0x000fe60003800000 */
[----:B-1----:R-:W-:Y:S01]  /*3460*/  LEA.HI.X R57, R58, R69, R61, 0x1, P6 ;  /* 0x000000453a397211 */ /* 0x002fe200030f0c3d */
[----:B---3--:R-:W-:-:S05]  /*3470*/  IMAD.IADD R8, R72, 0x1, -R51 ;  /* 0x0000000148087824 */ /* 0x008fca00078e0a33 */
[----:B------:R-:W-:-:S04]  /*3480*/  SEL R8, R51, R8, !P3 ;  /* 0x0000000833087207 */ /* 0x000fc80005800000 */
[----:B------:R-:W-:-:S04]  /*3490*/  SHF.R.S32.HI R9, RZ, 0x1f, R8 ;  /* 0x0000001fff097819 */ /* 0x000fc80000011408 */
[----:B------:R-:W-:-:S04]  /*34a0*/  LEA.HI R9, R9, R8, RZ, 0x4 ;  /* 0x0000000809097211 */ /* 0x000fc800078f20ff */
[----:B------:R-:W-:Y:S01]  /*34b0*/  SHF.R.S32.HI R8, RZ, 0x4, R9 ;  /* 0x00000004ff087819 */ /* 0x000fe20000011409 */
[----:B------:R-:W-:-:S03]  /*34c0*/  IMAD.IADD R9, R62, 0x1, R71 ;  /* 0x000000013e097824 */ /* 0x000fc600078e0247 */
[----:B------:R-:W-:Y:S01]  /*34d0*/  LEA.HI.SX32 R8, R3, R8, 0x1d ;  /* 0x0000000803087211 */ /* 0x000fe200078feaff */
[----:B------:R-:W-:-:S04]  /*34e0*/  IMAD R9, R9, 0x2, R2 ;  /* 0x0000000209097824 */ /* 0x000fc800078e0202 */
[----:B------:R-:W-:-:S05]  /*34f0*/  IMAD.SHL.U32 R73, R8, 0x8, RZ ;  /* 0x0000000808497824 */ /* 0x000fca00078e00ff */
[----:B------:R-:W-:-:S04]  /*3500*/  LOP3.LUT R8, R44, 0x38, R73, 0xf8, !PT ;  /* 0x000000382c087812 */ /* 0x000fc800078ef849 */
[----:B------:R-:W-:-:S05]  /*3510*/  LOP3.LUT R8, R8, R47, RZ, 0x3c, !PT ;  /* 0x0000002f08087212 */ /* 0x000fca00078e3cff */
[----:B------:R-:W-:-:S04]  /*3520*/  IMAD R8, R209, 0x200, R8 ;  /* 0x00000200d1087824 */ /* 0x000fc800078e0208 */
[----:B------:R-:W-:Y:S02]  /*3530*/  IMAD.IADD R71, R71, 0x1, R8 ;  /* 0x0000000147477824 */ /* 0x000fe400078e0208 */
[----:B------:R-:W1:Y:S03]  /*3540*/  LDS.128 R8, [R9+0x22400] ;  /* 0x0224000009087984 */ /* 0x000e660000000c00 */
[----:B------:R-:W-:-:S05]  /*3550*/  LEA R71, R71, R2, 0x1 ;  /* 0x0000000247477211 */ /* 0x000fca00078e08ff */
[----:B------:R2:W3:Y:S01]  /*3560*/  LDS.128 R12, [R71+0x22400] ;  /* 0x02240000470c7984 */ /* 0x0004e20000000c00 */
[----:B------:R-:W-:Y:S05]  /*3570*/  @P0 BRA `(.L_x_618) ;  /* 0x0000000400480947 */ /* 0x000fea0003800000 */
[--C-:B------:R-:W-:Y:S02]  /*3580*/  SHF.R.U64 R83, R28, 0x10, R29.reuse ;  /* 0x000000101c537819 */ /* 0x100fe4000000121d */
[----:B------:R-:W-:Y:S01]  /*3590*/  SHF.R.U32.HI R28, RZ, 0x10, R29 ;  /* 0x00000010ff1c7819 */ /* 0x000fe2000001161d */
[----:B------:R-:W-:Y:S01]  /*35a0*/  HADD2.F32 R29, -RZ, R76.H0_H0 ;  /* 0x2000004cff1d7230 */ /* 0x000fe20000004100 */
[----:B------:R-:W-:Y:S02]  /*35b0*/  SHF.R.U64 R85, R4, 0x10, R5 ;  /* 0x0000001004557819 */ /* 0x000fe40000001205 */
[----:B------:R-:W-:Y:S01]  /*35c0*/  SHF.R.U64 R4, R6, 0x10, R7 ;  /* 0x0000001006047819 */ /* 0x000fe20000001207 */
[--C-:B---3--:R-:W-:Y:S01]  /*35d0*/  HADD2.F32 R6, -RZ, R13.reuse.H0_H0 ;  /* 0x2000000dff067230 */ /* 0x108fe20000004100 */
[----:B--2---:R-:W-:Y:S01]  /*35e0*/  SHF.R.U32.HI R71, RZ, 0x10, R5 ;  /* 0x00000010ff477819 */ /* 0x004fe20000011605 */
[----:B------:R-:W-:Y:S01]  /*35f0*/  HADD2.F32 R13, -RZ, R13.H1_H1 ;  /* 0x3000000dff0d7230 */ /* 0x000fe20000004100 */
[----:B------:R-:W-:Y:S01]  /*3600*/  SHF.R.U64 R81, R30, 0x10, R31 ;  /* 0x000000101e517819 */ /* 0x000fe2000000121f */
[--C-:B-1----:R-:W-:Y:S01]  /*3610*/  HADD2.F32 R5, -RZ, R9.reuse.H0_H0 ;  /* 0x20000009ff057230 */ /* 0x102fe20000004100 */
[----:B------:R-:W-:Y:S01]  /*3620*/  SHF.R.U32.HI R77, RZ, 0x10, R7 ;  /* 0x00000010ff4d7819 */ /* 0x000fe20000011607 */
[----:B------:R-:W-:Y:S01]  /*3630*/  HADD2.F32 R30, -RZ, R28.H0_H0 ;  /* 0x2000001cff1e7230 */ /* 0x000fe20000004100 */
[----:B------:R-:W-:Y:S01]  /*3640*/  SHF.R.U32.HI R75, RZ, 0x10, R31 ;  /* 0x00000010ff4b7819 */ /* 0x000fe2000001161f */
[----:B------:R-:W-:-:S02]  /*3650*/  HADD2.F32 R9, -RZ, R9.H1_H1 ;  /* 0x30000009ff097230 */ /* 0x000fc40000004100 */
[----:B------:R-:W-:Y:S02]  /*3660*/  HADD2.F32 R7, -RZ, R76.H1_H1 ;  /* 0x3000004cff077230 */ /* 0x000fe40000004100 */
[CC--:B------:R-:W-:Y:S01]  /*3670*/  FMUL.FTZ R76, R6.reuse, R29.reuse ;  /* 0x0000001d064c7220 */ /* 0x0c0fe20000410000 */
[----:B------:R-:W-:Y:S02]  /*3680*/  HADD2.F32 R28, -RZ, R71.H0_H0 ;  /* 0x20000047ff1c7230 */ /* 0x000fe40000004100 */
[----:B------:R-:W-:Y:S01]  /*3690*/  FMUL.FTZ R29, R5, R29 ;  /* 0x0000001d051d7220 */ /* 0x000fe20000410000 */
[-C--:B------:R-:W-:Y:S01]  /*36a0*/  FMUL.FTZ R78, R13, R30.reuse ;  /* 0x0000001e0d4e7220 */ /* 0x080fe20000410000 */
[----:B------:R-:W-:Y:S01]  /*36b0*/  FMUL.FTZ R30, R9, R30 ;  /* 0x0000001e091e7220 */ /* 0x000fe20000410000 */
[-C--:B------:R-:W-:Y:S01]  /*36c0*/  FFMA.FTZ R76, R5, R7.reuse, -R76 ;  /* 0x00000007054c7223 */ /* 0x080fe2000001084c */
[----:B------:R-:W-:Y:S01]  /*36d0*/  FFMA.FTZ R31, R6, R7, R29 ;  /* 0x00000007061f7223 */ /* 0x000fe2000001001d */
[-C--:B------:R-:W-:Y:S01]  /*36e0*/  FFMA.FTZ R71, R9, R28.reuse, -R78 ;  /* 0x0000001c09477223 */ /* 0x080fe2000001084e */
[----:B------:R-:W-:Y:S01]  /*36f0*/  FFMA.FTZ R78, R13, R28, R30 ;  /* 0x0000001c0d4e7223 */ /* 0x000fe2000001001e */
[----:B------:R-:W-:-:S02]  /*3700*/  HADD2.F32 R9, -RZ, R79.H0_H0 ;  /* 0x2000004fff097230 */ /* 0x000fc40000004100 */
[--C-:B------:R-:W-:Y:S02]  /*3710*/  HADD2.F32 R6, -RZ, R15.reuse.H0_H0 ;  /* 0x2000000fff067230 */ /* 0x100fe40000004100 */
[----:B------:R-:W-:Y:S01]  /*3720*/  HADD2.F32 R15, -RZ, R15.H1_H1 ;  /* 0x3000000fff0f7230 */ /* 0x000fe20000004100 */
[----:B------:R-:W-:Y:S01]  /*3730*/  F2FP.F16.F32.PACK_AB R31, R78, R31 ;  /* 0x0000001f4e1f723e */ /* 0x000fe200000000ff */
[----:B------:R-:W-:Y:S02]  /*3740*/  HADD2.F32 R5, -RZ, R11.H0_H0 ;  /* 0x2000000bff057230 */ /* 0x000fe40000004100 */
[-C--:B------:R-:W-:Y:S01]  /*3750*/  FMUL.FTZ R80, R6, R9.reuse ;  /* 0x0000000906507220 */ /* 0x080fe20000410000 */
[----:B------:R-:W-:Y:S02]  /*3760*/  HADD2.F32 R30, -RZ, R75.H0_H0 ;  /* 0x2000004bff1e7230 */ /* 0x000fe40000004100 */
[----:B------:R-:W-:Y:S02]  /*3770*/  HADD2.F32 R11, -RZ, R11.H1_H1 ;  /* 0x3000000bff0b7230 */ /* 0x000fe40000004100 */
[----:B------:R-:W-:Y:S01]  /*3780*/  FMUL.FTZ R9, R5, R9 ;  /* 0x0000000905097220 */ /* 0x000fe20000410000 */
[----:B------:R-:W-:-:S02]  /*3790*/  HADD2.F32 R7, -RZ, R79.H1_H1 ;  /* 0x3000004fff077230 */ /* 0x000fc40000004100 */
[-C--:B------:R-:W-:Y:S01]  /*37a0*/  FMUL.FTZ R82, R15, R30.reuse ;  /* 0x0000001e0f527220 */ /* 0x080fe20000410000 */
[----:B------:R-:W-:Y:S02]  /*37b0*/  HADD2.F32 R28, -RZ, R77.H0_H0 ;  /* 0x2000004dff1c7230 */ /* 0x000fe40000004100 */
[----:B------:R-:W-:Y:S01]  /*37c0*/  FMUL.FTZ R84, R11, R30 ;  /* 0x0000001e0b547220 */ /* 0x000fe20000410000 */
[----:B------:R-:W-:Y:S02]  /*37d0*/  HADD2.F32 R13, -RZ, R83.H0_H0 ;  /* 0x20000053ff0d7230 */ /* 0x000fe40000004100 */
[-C--:B------:R-:W-:Y:S01]  /*37e0*/  FFMA.FTZ R30, R6, R7.reuse, R9 ;  /* 0x00000007061e7223 */ /* 0x080fe20000010009 */
[----:B------:R-:W-:Y:S01]  /*37f0*/  FFMA.FTZ R80, R5, R7, -R80 ;  /* 0x0000000705507223 */ /* 0x000fe20000010850 */
[-C--:B------:R-:W-:Y:S01]  /*3800*/  FFMA.FTZ R77, R11, R28.reuse, -R82 ;  /* 0x0000001c0b4d7223 */ /* 0x080fe20000010852 */
[----:B------:R-:W-:Y:S02]  /*3810*/  HADD2.F32 R11, -RZ, R86.H1_H1 ;  /* 0x30000056ff0b7230 */ /* 0x000fe40000004100 */
[----:B------:R-:W-:Y:S01]  /*3820*/  FFMA.FTZ R79, R15, R28, R84 ;  /* 0x0000001c0f4f7223 */ /* 0x000fe20000010054 */
[----:B------:R-:W-:-:S02]  /*3830*/  HADD2.F32 R6, -RZ, R12.H0_H0 ;  /* 0x2000000cff067230 */ /* 0x000fc40000004100 */
[----:B------:R-:W-:Y:S02]  /*3840*/  HADD2.F32 R5, -RZ, R8.H0_H0 ;  /* 0x20000008ff057230 */ /* 0x000fe40000004100 */
[----:B------:R-:W-:Y:S02]  /*3850*/  HADD2.F32 R12, -RZ, R12.H1_H1 ;  /* 0x3000000cff0c7230 */ /* 0x000fe40000004100 */
[-C--:B------:R-:W-:Y:S01]  /*3860*/  FMUL.FTZ R28, R6, R11.reuse ;  /* 0x0000000b061c7220 */ /* 0x080fe20000410000 */
[----:B------:R-:W-:Y:S02]  /*3870*/  HADD2.F32 R8, -RZ, R8.H1_H1 ;  /* 0x30000008ff087230 */ /* 0x000fe40000004100 */
[----:B------:R-:W-:Y:S01]  /*3880*/  FMUL.FTZ R11, R5, R11 ;  /* 0x0000000b050b7220 */ /* 0x000fe20000410000 */
[----:B------:R-:W-:Y:S02]  /*3890*/  HADD2.F32 R7, -RZ, R87.H1_H1 ;  /* 0x30000057ff077230 */ /* 0x000fe40000004100 */
[----:B------:R-:W-:Y:S01]  /*38a0*/  FMUL.FTZ R15, R12, R13 ;  /* 0x0000000d0c0f7220 */ /* 0x000fe20000410000 */
[----:B------:R-:W-:-:S02]  /*38b0*/  HADD2.F32 R9, -RZ, R85.H0_H0 ;  /* 0x20000055ff097230 */ /* 0x000fc40000004100 */
[----:B------:R-:W-:Y:S01]  /*38c0*/  FMUL.FTZ R29, R8, R13 ;  /* 0x0000000d081d7220 */ /* 0x000fe20000410000 */
[----:B------:R-:W-:Y:S01]  /*38d0*/  F2FP.F16.F32.PACK_AB R30, R79, R30 ;  /* 0x0000001e4f1e723e */ /* 0x000fe200000000ff */
[-C--:B------:R-:W-:Y:S01]  /*38e0*/  FFMA.FTZ R13, R6, R7.reuse, R11 ;  /* 0x00000007060d7223 */ /* 0x080fe2000001000b */
[----:B------:R-:W-:Y:S01]  /*38f0*/  FFMA.FTZ R28, R5, R7, -R28 ;  /* 0x00000007051c7223 */ /* 0x000fe2000001081c */
[----:B------:R-:W-:Y:S02]  /*3900*/  HADD2.F32 R6, -RZ, R14.H0_H0 ;  /* 0x2000000eff067230 */ /* 0x000fe40000004100 */
[-C--:B------:R-:W-:Y:S01]  /*3910*/  FFMA.FTZ R15, R8, R9.reuse, -R15 ;  /* 0x00000009080f7223 */ /* 0x080fe2000001080f */
[----:B------:R-:W-:Y:S02]  /*3920*/  HADD2.F32 R11, -RZ, R81.H0_H0 ;  /* 0x20000051ff0b7230 */ /* 0x000fe40000004100 */
[----:B------:R-:W-:Y:S01]  /*3930*/  FFMA.FTZ R12, R12, R9, R29 ;  /* 0x000000090c0c7223 */ /* 0x000fe2000001001d */
[----:B------:R-:W-:-:S02]  /*3940*/  HADD2.F32 R5, -RZ, R10.H0_H0 ;  /* 0x2000000aff057230 */ /* 0x000fc40000004100 */
[----:B------:R-:W-:Y:S02]  /*3950*/  HADD2.F32 R14, -RZ, R14.H1_H1 ;  /* 0x3000000eff0e7230 */ /* 0x000fe40000004100 */
[----:B------:R-:W-:Y:S01]  /*3960*/  HADD2.F32 R8, -RZ, R86.H0_H0 ;  /* 0x20000056ff087230 */ /* 0x000fe20000004100 */
[----:B------:R-:W-:Y:S01]  /*3970*/  F2FP.F16.F32.PACK_AB R12, R12, R13 ;  /* 0x0000000d0c0c723e */ /* 0x000fe200000000ff */
[----:B------:R-:W-:Y:S02]  /*3980*/  HADD2.F32 R10, -RZ, R10.H1_H1 ;  /* 0x3000000aff0a7230 */ /* 0x000fe40000004100 */
[----:B------:R-:W-:Y:S01]  /*3990*/  FMUL.FTZ R75, R14, R11 ;  /* 0x0000000b0e4b7220 */ /* 0x000fe20000410000 */
[----:B------:R-:W-:Y:S02]  /*39a0*/  HADD2.F32 R7, -RZ, R87.H0_H0 ;  /* 0x20000057ff077230 */ /* 0x000fe40000004100 */
[----:B------:R-:W-:Y:S01]  /*39b0*/  FMUL.FTZ R29, R5, R8 ;  /* 0x00000008051d7220 */ /* 0x000fe20000410000 */
[----:B------:R-:W-:-:S02]  /*39c0*/  HADD2.F32 R9, -RZ, R4.H0_H0 ;  /* 0x20000004ff097230 */ /* 0x000fc40000004100 */
[----:B------:R-:W-:Y:S01]  /*39d0*/  FMUL.FTZ R4, R6, R8 ;  /* 0x0000000806047220 */ /* 0x000fe20000410000 */
[----:B------:R-:W-:Y:S01]  /*39e0*/  FMUL.FTZ R11, R10, R11 ;  /* 0x0000000b0a0b7220 */ /* 0x000fe20000410000 */
[-C--:B------:R-:W-:Y:S01]  /*39f0*/  FFMA.FTZ R29, R6, R7.reuse, R29 ;  /* 0x00000007061d7223 */ /* 0x080fe2000001001d */
[----:B------:R-:W-:Y:S01]  /*3a00*/  F2FP.F16.F32.PACK_AB R8, R15, R28 ;  /* 0x0000001c0f08723e */ /* 0x000fe200000000ff */
[----:B------:R-:W-:Y:S01]  /*3a10*/  FFMA.FTZ R4, R5, R7, -R4 ;  /* 0x0000000705047223 */ /* 0x000fe20000010804 */
[-C--:B------:R-:W-:Y:S01]  /*3a20*/  FFMA.FTZ R75, R10, R9.reuse, -R75 ;  /* 0x000000090a4b7223 */ /* 0x080fe2000001084b */
[----:B------:R-:W-:Y:S01]  /*3a30*/  FFMA.FTZ R14, R14, R9, R11 ;  /* 0x000000090e0e7223 */ /* 0x000fe2000001000b */
[----:B------:R-:W-:Y:S01]  /*3a40*/  F2FP.F16.F32.PACK_AB R9, R71, R76 ;  /* 0x0000004c4709723e */ /* 0x000fe200000000ff */
[----:B------:R-:W-:Y:S01]  /*3a50*/  IMAD.MOV.U32 R13, RZ, RZ, R31 ;  /* 0x000000ffff0d7224 */ /* 0x000fe200078e001f */
[----:B------:R-:W-:Y:S01]  /*3a60*/  F2FP.F16.F32.PACK_AB R11, R77, R80 ;  /* 0x000000504d0b723e */ /* 0x000fe200000000ff */
[----:B------:R-:W-:Y:S01]  /*3a70*/  IMAD.MOV.U32 R15, RZ, RZ, R30 ;  /* 0x000000ffff0f7224 */ /* 0x000fe200078e001e */
[----:B------:R-:W-:-:S02]  /*3a80*/  F2FP.F16.F32.PACK_AB R10, R75, R4 ;  /* 0x000000044b0a723e */ /* 0x000fc400000000ff */
[----:B------:R-:W-:-:S07]  /*3a90*/  F2FP.F16.F32.PACK_AB R14, R14, R29 ;  /* 0x0000001d0e0e723e */ /* 0x000fce00000000ff */
.L_x_618:
[----:B------:R-:W-:Y:S05]  /*3aa0*/  BSYNC B1 ;  /* 0x0000000000017941 */ /* 0x000fea0003800000 */
.L_x_617:
[----:B-1----:R1:W-:Y:S01]  /*3ab0*/  ST.E.128 desc[UR40][R56.64], R8 ;  /* 0x0000000838007985 */ /* 0x0023e2000c101d28 */
[----:B------:R-:W-:Y:S01]  /*3ac0*/  ISETP.GE.AND P0, PT, R73, R72, PT ;  /* 0x000000484900720c */ /* 0x000fe20003f06270 */
[----:B------:R-:W-:Y:S02]  /*3ad0*/  IMAD.MOV.U32 R4, RZ, RZ, R70 ;  /* 0x000000ffff047224 */ /* 0x000fe400078e0046 */
[----:B------:R-:W-:-:S10]  /*3ae0*/  IMAD.MOV.U32 R5, RZ, RZ, R69 ;  /* 0x000000ffff057224 */ /* 0x000fd400078e0045 */
[----:B------:R-:W-:Y:S05]  /*3af0*/  @P0 BRA `(.L_x_606) ;  /* 0x0000000000e40947 */ /* 0x000fea0003800000 */
[----:B------:R-:W-:-:S05]  /*3b00*/  IMAD.WIDE R4, R73, 0x2, R4 ;  /* 0x0000000249047825 */ /* 0x000fca00078e0204 */
[----:B---3--:R3:W-:Y:S01]  /*3b10*/  ST.E.128 desc[UR40][R4.64], R12 ;  /* 0x0000000c04007985 */ /* 0x0087e2000c101d28 */
[----:B------:R-:W-:Y:S05]  /*3b20*/  BRA `(.L_x_606) ;  /* 0x0000000000d87947 */ /* 0x000fea0003800000 */
.L_x_598:
[----:B------:R-:W-:-:S13]  /*3b30*/  ISETP.NE.AND P5, PT, R185, 0x3, PT ;  /* 0x00000003b900780c */ /* 0x000fda0003fa5270 */
[----:B------:R-:W-:Y:S05]  /*3b40*/  @!P5 BRA `(.L_x_619) ;  /* 0x000000000004d947 */ /* 0x000fea0003800000 */
[----:B------:R-:W-:Y:S01]  /*3b50*/  BPT.TRAP 0x1 ;  /* 0x000000040000795c */ /* 0x000fe20000300000 */
.L_x_619:
[----:B------:R-:W-:Y:S01]  /*3b60*/  IMAD R63, R22, 0x8, R2 ;  /* 0x00000008163f7824 */ /* 0x000fe200078e0202 */
[----:B------:R-:W-:Y:S01]  /*3b70*/  SHF.L.U32 R74, R188, 0x1f, RZ ;  /* 0x0000001fbc4a7819 */ /* 0x000fe200000006ff */
[----:B------:R-:W-:Y:S01]  /*3b80*/  BSSY B1, `(.L_x_620) ;  /* 0x0000004000017945 */ /* 0x000fe20003800000 */
[----:B------:R-:W-:Y:S02]  /*3b90*/  SHF.R.S32.HI R67, RZ, 0x1f, R65 ;  /* 0x0000001fff437819 */ /* 0x000fe40000011441 */
[----:B------:R-:W0:Y:S02]  /*3ba0*/  SYNCS.PHASECHK.TRANS64.TRYWAIT P0, [R63+URZ+0x28c90], R74 ;  /* 0x028c904a3f0075a7 */ /* 0x000e24000800017f */
[----:B0-----:R-:W-:Y:S05]  /*3bb0*/  @!P0 BRA `(.L_x_621) ;  /* 0x0000013800f48947 */ /* 0x001fea0003800000 */
.L_x_855:
[----:B------:R-:W-:Y:S05]  /*3bc0*/  BSYNC B1 ;  /* 0x0000000000017941 */ /* 0x000fea0003800000 */
.L_x_620:
[----:B------:R-:W-:Y:S01]  /*3bd0*/  ULDC.64 UR4, c[0x0][0x300] ;  /* 0x0000c00000047ab9 */ /* 0x000fe20000000a00 */
[----:B-----5:R-:W-:Y:S01]  /*3be0*/  SHF.R.S32.HI R66, RZ, 0x1f, R64 ;  /* 0x0000001fff427819 */ /* 0x020fe20000011440 */
[----:B------:R-:W-:Y:S02]  /*3bf0*/  IMAD R6, R67, UR4, RZ ;  /* 0x0000000443067c24 */ /* 0x000fe4000f8e02ff */
[----:B------:R-:W-:-:S04]  /*3c00*/  IMAD.WIDE.U32 R4, R65, UR4, RZ ;  /* 0x0000000441047c25 */ /* 0x000fc8000f8e00ff */
[----:B------:R-:W-:Y:S01]  /*3c10*/  IMAD R7, R65, UR5, R6 ;  /* 0x0000000541077c24 */ /* 0x000fe2000f8e0206 */
[----:B------:R-:W-:Y:S01]  /*3c20*/  ULDC.64 UR4, c[0x0][0x310] ;  /* 0x0000c40000047ab9 */ /* 0x000fe20000000a00 */
[----:B------:R-:W-:Y:S02]  /*3c30*/  IMAD R68, R38, -0x40, R40 ;  /* 0xffffffc026447824 */ /* 0x000fe400078e0228 */
[----:B------:R-:W-:Y:S02]  /*3c40*/  IMAD R9, R66, UR4, RZ ;  /* 0x0000000442097c24 */ /* 0x000fe4000f8e02ff */
[----:B------:R-:W-:Y:S01]  /*3c50*/  IMAD.IADD R5, R5, 0x1, R7 ;  /* 0x0000000105057824 */ /* 0x000fe200078e0207 */
[----:B------:R-:W-:Y:S01]  /*3c60*/  VIMNMX R68, R68, 0x40, PT ;  /* 0x0000004044447848 */ /* 0x000fe20003fe0100 */
[C---:B------:R-:W-:Y:S02]  /*3c70*/  IMAD R9, R64.reuse, UR5, R9 ;  /* 0x0000000540097c24 */ /* 0x040fe4000f8e0209 */
[----:B------:R-:W-:Y:S01]  /*3c80*/  IMAD.WIDE.U32 R4, R64, UR4, R4 ;  /* 0x0000000440047c25 */ /* 0x000fe2000f8e0004 */
[----:B------:R-:W-:Y:S01]  /*3c90*/  ULDC.64 UR4, c[0x0][0x308] ;  /* 0x0000c20000047ab9 */ /* 0x000fe20000000a00 */
[----:B------:R-:W-:-:S02]  /*3ca0*/  ISETP.GT.AND P0, PT, R68, R184, PT ;  /* 0x000000b84400720c */ /* 0x000fc40003f04270 */
[----:B------:R-:W-:Y:S01]  /*3cb0*/  IMAD R7, R48, UR4, RZ ;  /* 0x0000000430077c24 */ /* 0x000fe2000f8e02ff */
[----:B------:R-:W-:-:S03]  /*3cc0*/  IADD3 R5, R5, R9, RZ ;  /* 0x0000000905057210 */ /* 0x000fc60007ffe0ff */
        /* <DEDUP_REMOVED lines=8> */
[----:B------:R1:W2:Y:S04]  /*3d50*/  SHFL.IDX PT, R10, R13, RZ, 0x1c1f ;  /* 0x001c1fff0d0a7589 */ /* 0x0002a800000e0000 */
[----:B------:R1:W3:Y:S02]  /*3d60*/  SHFL.IDX PT, R14, R6, RZ, 0x1c1f ;  /* 0x001c1fff060e7589 */ /* 0x0002e400000e0000 */
.L_x_859:
[----:B------:R-:W-:Y:S05]  /*3d70*/  @!P0 BRA `(.L_x_606) ;  /* 0x0000000000448947 */ /* 0x000fea0003800000 */
[----:B------:R-:W-:Y:S02]  /*3d80*/  ULDC UR4, c[0x0][0x2f4] ;  /* 0x0000bd0000047ab9 */ /* 0x000fe40000000800 */
[----:B------:R-:W-:-:S13]  /*3d90*/  ISETP.GE.AND P0, PT, R16, UR4, PT ;  /* 0x0000000410007c0c */ /* 0x000fda000bf06270 */
[----:B-1----:R-:W1:Y:S01]  /*3da0*/  @!P0 LDS.128 R4, [R75+0x22400] ;  /* 0x022400004b048984 */ /* 0x002e620000000c00 */
[----:B---3--:R-:W-:-:S04]  /*3db0*/  @!P0 LEA R8, P6, R16, R14, 0x1 ;  /* 0x0000000e10088211 */ /* 0x008fc800078c08ff */
[----:B--2---:R-:W-:-:S05]  /*3dc0*/  @!P0 LEA.HI.X R9, R16, R10, R17, 0x1, P6 ;  /* 0x0000000a10098211 */ /* 0x004fca00030f0c11 */
[----:B-1----:R4:W-:Y:S01]  /*3dd0*/  @!P0 ST.E.128 desc[UR40][R8.64], R4 ;  /* 0x0000000408008985 */ /* 0x0029e2000c101d28 */
[----:B------:R-:W-:-:S13]  /*3de0*/  ISETP.GE.AND P0, PT, R19, UR4, PT ;  /* 0x0000000413007c0c */ /* 0x000fda000bf06270 */
[----:B------:R-:W-:Y:S05]  /*3df0*/  @P0 BRA `(.L_x_606) ;  /* 0x0000000000240947 */ /* 0x000fea0003800000 */
[----:B------:R-:W-:Y:S01]  /*3e00*/  LOP3.LUT P0, RZ, R190, 0x4, RZ, 0xc0, !PT ;  /* 0x00000004beff7812 */ /* 0x000fe2000780c0ff */
[----:B----4-:R-:W-:-:S12]  /*3e10*/  VIADD R4, R52, 0x20 ;  /* 0x0000002034047836 */ /* 0x010fd80000000000 */
[----:B------:R-:W-:Y:S01]  /*3e20*/  @P0 VIADD R4, R52, 0xffffffe0 ;  /* 0xffffffe034040836 */ /* 0x000fe20000000000 */
[----:B------:R-:W-:-:S03]  /*3e30*/  LEA R8, P0, R19, R14, 0x1 ;  /* 0x0000000e13087211 */ /* 0x000fc600078008ff */
[----:B------:R-:W-:Y:S01]  /*3e40*/  IMAD.IADD R71, R71, 0x1, R4 ;  /* 0x0000000147477824 */ /* 0x000fe200078e0204 */
[----:B------:R-:W-:-:S03]  /*3e50*/  LEA.HI.X R9, R19, R10, R191, 0x1, P0 ;  /* 0x0000000a13097211 */ /* 0x000fc600000f0cbf */
[----:B------:R-:W-:-:S06]  /*3e60*/  IMAD R4, R71, 0x2, R2 ;  /* 0x0000000247047824 */ /* 0x000fcc00078e0202 */
[----:B------:R-:W1:Y:S04]  /*3e70*/  LDS.128 R4, [R4+0x22400] ;  /* 0x0224000004047984 */ /* 0x000e680000000c00 */
[----:B-1----:R1:W-:Y:S02]  /*3e80*/  ST.E.128 desc[UR40][R8.64], R4 ;  /* 0x0000000408007985 */ /* 0x0023e4000c101d28 */
.L_x_606:
[----:B------:R-:W-:Y:S05]  /*3e90*/  BSYNC B0 ;  /* 0x0000000000007941 */ /* 0x000fea0003800000 */
.L_x_597:
[----:B-1234-:R-:W1:Y:S01]  /*3ea0*/  S2R R4, SR_TID.X ;  /* 0x0000000000047919 */ /* 0x01ee620000002100 */
[----:B------:R-:W-:Y:S01]  /*3eb0*/  @!PT LDS RZ, [RZ] ;  /* 0x00000000fffff984 */ /* 0x000fe20000000800 */
[----:B------:R-:W-:Y:S01]  /*3ec0*/  @!PT LDS RZ, [RZ] ;  /* 0x00000000fffff984 */ /* 0x000fe20000000800 */
[----:B------:R-:W-:Y:S01]  /*3ed0*/  @!PT LDS RZ, [RZ] ;  /* 0x00000000fffff984 */ /* 0x000fe20000000800 */
[----:B------:R-:W-:Y:S01]  /*3ee0*/  @!PT LDS RZ, [RZ] ;  /* 0x00000000fffff984 */ /* 0x000fe20000000800 */
[----:B------:R2:W-:Y:S06]  /*3ef0*/  MEMBAR.ALL.CTA ;  /* 0x0000000000007992 */ /* 0x0005ec0000008000 */
[----:B--2---:R-:W2:Y:S01]  /*3f00*/  FENCE.VIEW.ASYNC.S ;  /* 0x00000000000073c6 */ /* 0x004ea20000000000 */
[----:B------:R-:W-:Y:S05]  /*3f10*/  WARPSYNC.ALL ;  /* 0x0000000000007948 */ /* 0x000fea0003800000 */
[----:B------:R-:W-:Y:S01]  /*3f20*/  BSSY B0, `(.L_x_623) ;  /* 0x0000009000007945 */ /* 0x000fe20003800000 */
[----:B-1----:R-:W-:Y:S01]  /*3f30*/  LOP3.LUT R4, R4, 0x7f, RZ, 0xc0, !PT ;  /* 0x0000007f04047812 */ /* 0x002fe200078ec0ff */
[----:B--2---:R1:W-:Y:S03]  /*3f40*/  BAR.SYNC.DEFER_BLOCKING R49, 0x80 ;  /* 0x000200310000751d */ /* 0x0043e60000010000 */
[----:B------:R-:W-:-:S13]  /*3f50*/  ISETP.NE.AND P0, PT, R4, RZ, PT ;  /* 0x000000ff0400720c */ /* 0x000fda0003f05270 */
[----:B------:R-:W-:-:S05]  /*3f60*/  @!P0 VIADD R4, R63, 0x28ca0 ;  /* 0x00028ca03f048836 */ /* 0x000fca0000000000 */
[----:B------:R-:W-:-:S04]  /*3f70*/  @!P0 PRMT R4, RZ, 0x654, R4 ;  /* 0x00000654ff048816 */ /* 0x000fc80000000004 */
[----:B------:R1:W-:Y:S01]  /*3f80*/  @!P0 SYNCS.ARRIVE.TRANS64.RED.A1T0 RZ, [R4+URZ], RZ ;  /* 0x000000ff04ff89a7 */ /* 0x0003e2000810043f */
[----:B------:R-:W-:Y:S05]  /*3f90*/  @!P5 BRA `(.L_x_624) ;  /* 0x000000000004d947 */ /* 0x000fea0003800000 */
[----:B------:R-:W-:Y:S01]  /*3fa0*/  BPT.TRAP 0x1 ;  /* 0x000000040000795c */ /* 0x000fe20000300000 */
.L_x_624:
[----:B------:R-:W-:Y:S05]  /*3fb0*/  BSYNC B0 ;  /* 0x0000000000007941 */ /* 0x000fea0003800000 */
.L_x_623:
[----:B------:R-:W2:Y:S01]  /*3fc0*/  SYNCS.PHASECHK.TRANS64.TRYWAIT P5, [R63+URZ+0x28cb0], R74 ;  /* 0x028cb04a3f0075a7 */ /* 0x000ea200080a017f */
[----:B------:R-:W-:Y:S04]  /*3fd0*/  BSSY B0, `(.L_x_625) ;  /* 0x0000002000007945 */ /* 0x000fe80003800000 */
[----:B--2---:R-:W-:Y:S05]  /*3fe0*/  @!P5 BRA `(.L_x_626) ;  /* 0x000001380040d947 */ /* 0x004fea0003800000 */
.L_x_860:
[----:B------:R-:W-:Y:S05]  /*3ff0*/  BSYNC B0 ;  /* 0x0000000000007941 */ /* 0x000fea0003800000 */
.L_x_625:
[----:B------:R-:W-:Y:S01]  /*4000*/  ULDC.64 UR4, c[0x0][0x328] ;  /* 0x0000ca0000047ab9 */ /* 0x000fe20000000a00 */
[----:B------:R-:W-:Y:S01]  /*4010*/  BSSY B0, `(.L_x_627) ;  /* 0x0000072000007945 */ /* 0x000fe20003800000 */
[----:B------:R-:W-:Y:S02]  /*4020*/  IMAD R6, R67, UR4, RZ ;  /* 0x0000000443067c24 */ /* 0x000fe4000f8e02ff */
[----:B-1----:R-:W-:-:S04]  /*4030*/  IMAD.WIDE.U32 R4, R65, UR4, RZ ;  /* 0x0000000441047c25 */ /* 0x002fc8000f8e00ff */
[----:B------:R-:W-:Y:S01]  /*4040*/  IMAD R65, R65, UR5, R6 ;  /* 0x0000000541417c24 */ /* 0x000fe2000f8e0206 */
[----:B------:R-:W-:Y:S02]  /*4050*/  ULDC.64 UR4, c[0x0][0x338] ;  /* 0x0000ce0000047ab9 */ /* 0x000fe40000000a00 */
[----:B------:R-:W-:Y:S02]  /*4060*/  IMAD R7, R66, UR4, RZ ;  /* 0x0000000442077c24 */ /* 0x000fe4000f8e02ff */
[----:B------:R-:W-:Y:S02]  /*4070*/  IADD3 R5, R5, R65, RZ ;  /* 0x0000004105057210 */ /* 0x000fe40007ffe0ff */
        /* <DEDUP_REMOVED lines=9> */
[----:B------:R-:W-:-:S04]  /*4110*/  LEA R11, P5, R4, UR4, 0x1 ;  /* 0x00000004040b7c11 */ /* 0x000fc8000f8a08ff */
[----:B------:R-:W-:Y:S02]  /*4120*/  LEA.HI.X R10, R4, UR5, R5, 0x1, P5 ;  /* 0x00000005040a7c11 */ /* 0x000fe4000a8f0c05 */
[----:B------:R-:W-:Y:S01]  /*4130*/  ISETP.GT.AND P5, PT, R68, R184, PT ;  /* 0x000000b84400720c */ /* 0x000fe20003fa4270 */
[----:B------:R-:W1:Y:S04]  /*4140*/  SHFL.IDX PT, R11, R11, RZ, 0x1c1f ;  /* 0x001c1fff0b0b7589 */ /* 0x000e6800000e0000 */
[----:B------:R-:W3:Y:S08]  /*4150*/  SHFL.IDX PT, R10, R10, RZ, 0x1c1f ;  /* 0x001c1fff0a0a7589 */ /* 0x000ef000000e0000 */
[----:B------:R-:W-:Y:S05]  /*4160*/  @!P5 BRA `(.L_x_628) ;  /* 0x000000040070d947 */ /* 0x000fea0003800000 */
[----:B------:R-:W-:Y:S01]  /*4170*/  ULDC UR4, c[0x0][0x320] ;  /* 0x0000c80000047ab9 */ /* 0x000fe20000000800 */
[----:B------:R-:W4:Y:S01]  /*4180*/  LDL R30, [R1] ;  /* 0x00000000011e7983 */ /* 0x000f220000100800 */
[----:B------:R-:W-:Y:S01]  /*4190*/  ISETP.GE.AND P6, PT, R16, UR4, PT ;  /* 0x0000000410007c0c */ /* 0x000fe2000bfc6270 */
[----:B------:R-:W-:Y:S02]  /*41a0*/  IMAD R9, R22, 0x8000, R52 ;  /* 0x0000800016097824 */ /* 0x000fe400078e0234 */
[----:B------:R-:W5:Y:S02]  /*41b0*/  LDL R29, [R1+0x4] ;  /* 0x00000400011d7983 */ /* 0x000f640000100800 */
[C---:B------:R-:W-:Y:S02]  /*41c0*/  IMAD R12, R9.reuse, 0x2, R2 ;  /* 0x00000002090c7824 */ /* 0x040fe400078e0202 */
[----:B------:R-:W2:Y:S04]  /*41d0*/  LDL R28, [R1+0x8] ;  /* 0x00000800011c7983 */ /* 0x000ea80000100800 */
[----:B------:R-:W2:Y:S04]  /*41e0*/  LDL R15, [R1+0xc] ;  /* 0x00000c00010f7983 */ /* 0x000ea80000100800 */
[----:B------:R-:W0:Y:S01]  /*41f0*/  @!P6 LDS.128 R4, [R12+0x400] ;  /* 0x000400000c04e984 */ /* 0x000e220000000c00 */
[----:B------:R-:W-:Y:S01]  /*4200*/  LOP3.LUT P5, RZ, R190, 0x4, RZ, 0xc0, !PT ;  /* 0x00000004beff7812 */ /* 0x000fe200078ac0ff */
[----:B------:R-:W-:-:S02]  /*4210*/  VIADD R13, R9, 0x20 ;  /* 0x00000020090d7836 */ /* 0x000fc40000000000 */
[----:B------:R-:W2:Y:S10]  /*4220*/  LDL R14, [R1+0x10] ;  /* 0x00001000010e7983 */ /* 0x000eb40000100800 */
[----:B------:R-:W-:Y:S01]  /*4230*/  @P5 VIADD R13, R9, 0xffffffe0 ;  /* 0xffffffe0090d5836 */ /* 0x000fe20000000000 */
[----:B-1----:R-:W-:-:S04]  /*4240*/  @!P6 LEA R8, P5, R16, R11, 0x1 ;  /* 0x0000000b1008e211 */ /* 0x002fc800078a08ff */
[----:B---3--:R-:W-:Y:S02]  /*4250*/  @!P6 LEA.HI.X R9, R16, R10, R17, 0x1, P5 ;  /* 0x0000000a1009e211 */ /* 0x008fe400028f0c11 */
[----:B------:R-:W-:Y:S02]  /*4260*/  ISETP.GE.AND P5, PT, R19, UR4, PT ;  /* 0x0000000413007c0c */ /* 0x000fe4000bfa6270 */
[----:B------:R-:W-:Y:S01]  /*4270*/  LEA R13, R13, R2, 0x1 ;  /* 0x000000020d0d7211 */ /* 0x000fe200078e08ff */
[----:B0-----:R0:W-:Y:S10]  /*4280*/  @!P6 ST.E.128 desc[UR40][R8.64], R4 ;  /* 0x000000040800e985 */ /* 0x0011f4000c101d28 */
[----:B------:R-:W1:Y:S01]  /*4290*/  @!P5 LDS.128 R4, [R13+0x400] ;  /* 0x000400000d04d984 */ /* 0x000e620000000c00 */
[----:B0-----:R-:W-:-:S04]  /*42a0*/  @!P5 LEA R8, P6, R19, R11, 0x1 ;  /* 0x0000000b1308d211 */ /* 0x001fc800078c08ff */
[----:B------:R-:W-:Y:S02]  /*42b0*/  @!P5 LEA.HI.X R9, R19, R10, R191, 0x1, P6 ;  /* 0x0000000a1309d211 */ /* 0x000fe400030f0cbf */
[----:B------:R-:W-:-:S03]  /*42c0*/  ISETP.GE.AND P6, PT, R206, UR4, PT ;  /* 0x00000004ce007c0c */ /* 0x000fc6000bfc6270 */
[----:B-1----:R0:W-:Y:S10]  /*42d0*/  @!P5 ST.E.128 desc[UR40][R8.64], R4 ;  /* 0x000000040800d985 */ /* 0x0021f4000c101d28 */
[----:B------:R-:W1:Y:S01]  /*42e0*/  @!P6 LDS.128 R4, [R12+0x2400] ;  /* 0x002400000c04e984 */ /* 0x000e620000000c00 */
[----:B0-----:R-:W-:-:S05]  /*42f0*/  @!P6 LEA R8, P5, R206, R11, 0x1 ;  /* 0x0000000bce08e211 */ /* 0x001fca00078a08ff */
[----:B------:R-:W-:Y:S01]  /*4300*/  @!P6 IMAD.X R9, R10, 0x1, R217, P5 ;  /* 0x000000010a09e824 */ /* 0x000fe200028e06d9 */
[----:B------:R-:W-:-:S04]  /*4310*/  ISETP.GE.AND P5, PT, R205, UR4, PT ;  /* 0x00000004cd007c0c */ /* 0x000fc8000bfa6270 */
[----:B-1----:R0:W-:Y:S09]  /*4320*/  @!P6 ST.E.128 desc[UR40][R8.64], R4 ;  /* 0x000000040800e985 */ /* 0x0021f2000c101d28 */
        /* <DEDUP_REMOVED lines=26> */
[----:B0-----:R-:W-:-:S04]  /*44d0*/  @!P6 LEA R8, P5, R200, R11, 0x1 ;  /* 0x0000000bc808e211 */ /* 0x001fc800078a08ff */
[----:B------:R-:W-:Y:S02]  /*44e0*/  @!P6 IADD3.X R9, R10, R227, RZ, P5, !PT ;  /* 0x000000e30a09e210 */ /* 0x000fe40002ffe4ff */
        /* <DEDUP_REMOVED lines=14> */
[----:B----4-:R-:W-:Y:S01]  /*45d0*/  @!P5 IMAD.X R9, R10, 0x1, R30, P6 ;  /* 0x000000010a09d824 */ /* 0x010fe200030e061e */
[----:B------:R-:W-:-:S04]  /*45e0*/  ISETP.GE.AND P6, PT, R196, UR4, PT ;  /* 0x00000004c4007c0c */ /* 0x000fc8000bfc6270 */
[----:B-1----:R0:W-:Y:S09]  /*45f0*/  @!P5 ST.E.128 desc[UR40][R8.64], R4 ;  /* 0x000000040800d985 */ /* 0x0021f2000c101d28 */
[----:B------:R-:W1:Y:S01]  /*4600*/  @!P6 LDS.128 R4, [R12+0xc400] ;  /* 0x00c400000c04e984 */ /* 0x000e620000000c00 */
[----:B0-----:R-:W-:-:S05]  /*4610*/  @!P6 LEA R8, P5, R196, R11, 0x1 ;  /* 0x0000000bc408e211 */ /* 0x001fca00078a08ff */
[----:B-----5:R-:W-:Y:S01]  /*4620*/  @!P6 IMAD.X R9, R10, 0x1, R29, P5 ;  /* 0x000000010a09e824 */ /* 0x020fe200028e061d */
[----:B------:R-:W-:-:S04]  /*4630*/  ISETP.GE.AND P5, PT, R195, UR4, PT ;  /* 0x00000004c3007c0c */ /* 0x000fc8000bfa6270 */
[----:B-1----:R0:W-:Y:S09]  /*4640*/  @!P6 ST.E.128 desc[UR40][R8.64], R4 ;  /* 0x000000040800e985 */ /* 0x0021f2000c101d28 */
[----:B------:R-:W1:Y:S01]  /*4650*/  @!P5 LDS.128 R4, [R13+0xc400] ;  /* 0x00c400000d04d984 */ /* 0x000e620000000c00 */
[----:B0-----:R-:W-:-:S05]  /*4660*/  @!P5 LEA R8, P6, R195, R11, 0x1 ;  /* 0x0000000bc308d211 */ /* 0x001fca00078c08ff */
[----:B--2---:R-:W-:Y:S01]  /*4670*/  @!P5 IMAD.X R9, R10, 0x1, R28, P6 ;  /* 0x000000010a09d824 */ /* 0x004fe200030e061c */
        /* <DEDUP_REMOVED lines=9> */
[----:B------:R-:W-:-:S05]  /*4710*/  @!P5 IADD3.X R9, R10, R14, RZ, P6, !PT ;  /* 0x0000000e0a09d210 */ /* 0x000fca00037fe4ff */
[----:B-1----:R4:W-:Y:S04]  /*4720*/  @!P5 ST.E.128 desc[UR40][R8.64], R4 ;  /* 0x000000040800d985 */ /* 0x0029e8000c101d28 */
.L_x_628:
[----:B------:R-:W-:Y:S05]  /*4730*/  BSYNC B0 ;  /* 0x0000000000007941 */ /* 0x000fea0003800000 */
.L_x_627:
[----:B------:R-:W-:Y:S01]  /*4740*/  @!PT LDS RZ, [RZ] ;  /* 0x00000000fffff984 */ /* 0x000fe20000000800 */
[----:B------:R-:W-:Y:S01]  /*4750*/  @!PT LDS RZ, [RZ] ;  /* 0x00000000fffff984 */ /* 0x000fe20000000800 */
[----:B------:R-:W-:Y:S01]  /*4760*/  @!PT LDS RZ, [RZ] ;  /* 0x00000000fffff984 */ /* 0x000fe20000000800 */
[----:B------:R-:W-:Y:S01]  /*4770*/  @!PT LDS RZ, [RZ] ;  /* 0x00000000fffff984 */ /* 0x000fe20000000800 */
[----:B------:R5:W-:Y:S06]  /*4780*/  MEMBAR.ALL.CTA ;  /* 0x0000000000007992 */ /* 0x000bec0000008000 */
[----:B-----5:R-:W5:Y:S01]  /*4790*/  FENCE.VIEW.ASYNC.S ;  /* 0x00000000000073c6 */ /* 0x020f620000000000 */
[----:B------:R-:W-:Y:S02]  /*47a0*/  VIADD R22, R22, 0x1 ;  /* 0x0000000116167836 */ /* 0x000fe40000000000 */
[----:B0-2---:R-:W-:Y:S01]  /*47b0*/  @!P0 VIADD R63, R63, 0x28cc0 ;  /* 0x00028cc03f3f8836 */ /* 0x005fe20000000000 */
[----:B-----5:R0:W-:Y:S02]  /*47c0*/  BAR.SYNC.DEFER_BLOCKING R49, 0x80 ;  /* 0x000200310000751d */ /* 0x0201e40000010000 */
[----:B------:R-:W-:-:S02]  /*47d0*/  ISETP.NE.AND P5, PT, R22, 0x2, PT ;  /* 0x000000021600780c */ /* 0x000fc40003fa5270 */
[----:B------:R-:W-:Y:S02]  /*47e0*/  @!P0 PRMT R63, RZ, 0x654, R63 ;  /* 0x00000654ff3f8816 */ /* 0x000fe4000000003f */
[----:B----4-:R-:W-:Y:S02]  /*47f0*/  SEL R5, RZ, 0x1, P5 ;  /* 0x00000001ff057807 */ /* 0x010fe40002800000 */
[----:B------:R-:W-:Y:S02]  /*4800*/  SEL R22, R22, RZ, P5 ;  /* 0x000000ff16167207 */ /* 0x000fe40002800000 */
[----:B------:R-:W-:Y:S01]  /*4810*/  LOP3.LUT R188, R188, R5, RZ, 0x3c, !PT ;  /* 0x00000005bcbc7212 */ /* 0x000fe200078e3cff */
[----:B------:R0:W-:Y:S01]  /*4820*/  @!P0 SYNCS.ARRIVE.TRANS64.RED.A1T0 RZ, [R63+URZ], RZ ;  /* 0x000000ff3fff89a7 */ /* 0x0001e2000810043f */
[----:B------:R-:W-:Y:S01]  /*4830*/  PLOP3.LUT P0, PT, PT, PT, PT, 0x8, 0x0 ;  /* 0x000000000000781c */ /* 0x000fe20003f0e170 */
[----:B------:R-:W-:-:S12]  /*4840*/  @P4 BRA `(.L_x_629) ;  /* 0xffffffd800944947 */ /* 0x000fd8000383ffff */
.L_x_592:
[----:B------:R-:W2:Y:S01]  /*4850*/  LDL R4, [R1+0x50] ;  /* 0x0000500001047983 */ /* 0x000ea20000100800 */
[----:B------:R-:W-:Y:S01]  /*4860*/  BSSY B0, `(.L_x_630) ;  /* 0x0000047000007945 */ /* 0x000fe20003800000 */
[----:B------:R-:W-:Y:S01]  /*4870*/  IMAD.MOV.U32 R0, RZ, RZ, RZ ;  /* 0x000000ffff007224 */ /* 0x000fe200078e00ff */
[----:B------:R-:W-:Y:S01]  /*4880*/  CS2R R150, SRZ ;  /* 0x0000000000967805 */ /* 0x000fe2000001ff00 */
[----:B------:R-:W-:Y:S01]  /*4890*/  IMAD.MOV.U32 R3, RZ, RZ, RZ ;  /* 0x000000ffff037224 */ /* 0x000fe200078e00ff */
        /* <DEDUP_REMOVED lines=24> */
[----:B------:R-:W-:Y:S01]  /*4a20*/  CS2R R100, SRZ ;  /* 0x0000000000647805 */ /* 0x000fe2000001ff00 */
[----:B------:R-:W-:Y:S01]  /*4a30*/  IMAD.MOV.U32 R99, RZ, RZ, RZ ;  /* 0x000000ffff637224 */ /* 0x000fe200078e00ff */
[----:B------:R-:W-:Y:S01]  /*4a40*/  CS2R R40, SRZ ;  /* 0x0000000000287805 */ /* 0x000fe2000001ff00 */
[----:B------:R-:W-:Y:S01]  /*4a50*/  IMAD.MOV.U32 R96, RZ, RZ, RZ ;  /* 0x000000ffff607224 */ /* 0x000fe200078e00ff */
[----:B------:R-:W-:Y:S02]  /*4a60*/  CS2R R94, SRZ ;  /* 0x00000000005e7805 */ /* 0x000fe4000001ff00 */
[----:B------:R-:W-:-:S02]  /*4a70*/  CS2R R92, SRZ ;  /* 0x00000000005c7805 */ /* 0x000fc4000001ff00 */
[----:B------:R-:W-:Y:S02]  /*4a80*/  MOV R91, RZ ;  /* 0x000000ff005b7202 */ /* 0x000fe40000000f00 */
[----:B------:R-:W-:Y:S02]  /*4a90*/  CS2R R36, SRZ ;  /* 0x0000000000247805 */ /* 0x000fe4000001ff00 */
[----:B------:R-:W-:Y:S02]  /*4aa0*/  CS2R R88, SRZ ;  /* 0x0000000000587805 */ /* 0x000fe4000001ff00 */
[----:B------:R-:W-:Y:S02]  /*4ab0*/  CS2R R86, SRZ ;  /* 0x0000000000567805 */ /* 0x000fe4000001ff00 */
[----:B------:R-:W-:Y:S01]  /*4ac0*/  CS2R R84, SRZ ;  /* 0x0000000000547805 */ /* 0x000fe2000001ff00 */
[----:B------:R-:W-:Y:S01]  /*4ad0*/  IMAD.MOV.U32 R83, RZ, RZ, RZ ;  /* 0x000000ffff537224 */ /* 0x000fe200078e00ff */
[----:B------:R-:W-:-:S02]  /*4ae0*/  CS2R R32, SRZ ;  /* 0x0000000000207805 */ /* 0x000fc4000001ff00 */
[----:B------:R-:W-:Y:S02]  /*4af0*/  CS2R R80, SRZ ;  /* 0x0000000000507805 */ /* 0x000fe4000001ff00 */
[----:B------:R-:W-:Y:S02]  /*4b00*/  CS2R R78, SRZ ;  /* 0x00000000004e7805 */ /* 0x000fe4000001ff00 */
[----:B------:R-:W-:Y:S01]  /*4b10*/  CS2R R76, SRZ ;  /* 0x00000000004c7805 */ /* 0x000fe2000001ff00 */
[----:B------:R-:W-:Y:S01]  /*4b20*/  IMAD.MOV.U32 R75, RZ, RZ, RZ ;  /* 0x000000ffff4b7224 */ /* 0x000fe200078e00ff */
        /* <DEDUP_REMOVED lines=8> */
[----:B0-----:R-:W-:-:S02]  /*4bb0*/  CS2R R62, SRZ ;  /* 0x00000000003e7805 */ /* 0x001fc4000001ff00 */
[----:B------:R-:W-:Y:S02]  /*4bc0*/  CS2R R60, SRZ ;  /* 0x00000000003c7805 */ /* 0x000fe4000001ff00 */
[----:B------:R-:W-:Y:S02]  /*4bd0*/  CS2R R58, SRZ ;  /* 0x00000000003a7805 */ /* 0x000fe4000001ff00 */
[----:B------:R-:W-:Y:S02]  /*4be0*/  MOV R157, RZ ;  /* 0x000000ff009d7202 */ /* 0x000fe40000000f00 */
[----:B------:R-:W-:Y:S02]  /*4bf0*/  CS2R R158, SRZ ;  /* 0x00000000009e7805 */ /* 0x000fe4000001ff00 */
[----:B------:R-:W-:Y:S02]  /*4c00*/  CS2R R54, SRZ ;  /* 0x0000000000367805 */ /* 0x000fe4000001ff00 */
[----:B------:R-:W-:-:S02]  /*4c10*/  CS2R R160, SRZ ;  /* 0x0000000000a07805 */ /* 0x000fc4000001ff00 */
[----:B------:R-:W-:Y:S01]  /*4c20*/  CS2R R50, SRZ ;  /* 0x0000000000327805 */ /* 0x000fe2000001ff00 */
[----:B------:R-:W-:Y:S01]  /*4c30*/  IMAD.MOV.U32 R162, RZ, RZ, RZ ;  /* 0x000000ffffa27224 */ /* 0x000fe200078e00ff */
[----:B------:R-:W-:Y:S02]  /*4c40*/  CS2R R46, SRZ ;  /* 0x00000000002e7805 */ /* 0x000fe4000001ff00 */
[----:B------:R-:W-:Y:S01]  /*4c50*/  CS2R R42, SRZ ;  /* 0x00000000002a7805 */ /* 0x000fe2000001ff00 */
[----:B------:R-:W-:Y:S02]  /*4c60*/  IMAD.MOV.U32 R155, RZ, RZ, RZ ;  /* 0x000000ffff9b7224 */ /* 0x000fe400078e00ff */
[----:B------:R-:W-:Y:S02]  /*4c70*/  IMAD.MOV.U32 R39, RZ, RZ, RZ ;  /* 0x000000ffff277224 */ /* 0x000fe400078e00ff */
[----:B-1----:R-:W-:Y:S01]  /*4c80*/  IMAD.MOV.U32 R11, RZ, RZ, RZ ;  /* 0x000000ffff0b7224 */ /* 0x002fe200078e00ff */
[----:B--2---:R-:W-:Y:S01]  /*4c90*/  ISETP.NE.AND P1, PT, R4, 0x1, PT ;  /* 0x000000010400780c */ /* 0x004fe20003f25270 */
[----:B------:R-:W-:-:S12]  /*4ca0*/  @P0 BRA `(.L_x_631) ;  /* 0x0000000000080947 */ /* 0x000fd80003800000 */
[----:B------:R-:W0:Y:S02]  /*4cb0*/  FENCE.VIEW.ASYNC.G ;  /* 0x00000000000073c6 */ /* 0x000e240000000100 */
[----:B0-----:R-:W-:Y:S06]  /*4cc0*/  BAR.ARV 0xc, 0x180 ;  /* 0x0306000000007b1d */ /* 0x001fec0000002000 */
.L_x_631:
[----:B------:R-:W-:Y:S05]  /*4cd0*/  BSYNC B0 ;  /* 0x0000000000007941 */ /* 0x000fea0003800000 */
.L_x_630:
[----:B------:R-:W-:Y:S01]  /*4ce0*/  BSSY B7, `(.L_x_632) ;  /* 0x000084a000077945 */ /* 0x000fe20003800000 */
[----:B------:R-:W-:Y:S01]  /*4cf0*/  IMAD.MOV.U32 R28, RZ, RZ, RZ ;  /* 0x000000ffff1c7224 */ /* 0x000fe200078e00ff */
[----:B------:R-:W-:Y:S01]  /*4d00*/  MOV R35, RZ ;  /* 0x000000ff00237202 */ /* 0x000fe20000000f00 */
[----:B------:R-:W-:Y:S01]  /*4d10*/  IMAD.MOV.U32 R154, RZ, RZ, RZ ;  /* 0x000000ffff9a7224 */ /* 0x000fe200078e00ff */
[----:B------:R-:W-:Y:S01]  /*4d20*/  CS2R R8, SRZ ;  /* 0x0000000000087805 */ /* 0x000fe2000001ff00 */
[----:B------:R-:W-:Y:S01]  /*4d30*/  IMAD.MOV.U32 R14, RZ, RZ, RZ ;  /* 0x000000ffff0e7224 */ /* 0x000fe200078e00ff */
[----:B------:R-:W-:Y:S01]  /*4d40*/  CS2R R152, SRZ ;  /* 0x0000000000987805 */ /* 0x000fe2000001ff00 */
[----:B------:R-:W-:Y:S01]  /*4d50*/  IMAD.MOV.U32 R31, RZ, RZ, RZ ;  /* 0x000000ffff1f7224 */ /* 0x000fe200078e00ff */
[----:B------:R-:W-:Y:S01]  /*4d60*/  CS2R R6, SRZ ;  /* 0x0000000000067805 */ /* 0x000fe2000001ff00 */
[----:B------:R-:W-:Y:S02]  /*4d70*/  IMAD.MOV.U32 R156, RZ, RZ, RZ ;  /* 0x000000ffff9c7224 */ /* 0x000fe400078e00ff */
[----:B------:R-:W-:-:S02]  /*4d80*/  IMAD.MOV.U32 R5, RZ, RZ, RZ ;  /* 0x000000ffff057224 */ /* 0x000fc400078e00ff */
[----:B---3--:R-:W-:Y:S01]  /*4d90*/  IMAD.MOV.U32 R10, RZ, RZ, RZ ;  /* 0x000000ffff0a7224 */ /* 0x008fe200078e00ff */
[----:B------:R-:W-:Y:S06]  /*4da0*/  @!P1 BRA `(.L_x_633) ;  /* 0x0000001800b89947 */ /* 0x000fec0003800000 */
[----:B------:R-:W-:Y:S02]  /*4db0*/  ISETP.GE.AND P1, PT, R171, 0x1, PT ;  /* 0x00000001ab00780c */ /* 0x000fe40003f26270 */
[----:B------:R-:W-:-:S11]  /*4dc0*/  PLOP3.LUT P0, PT, PT, PT, PT, 0x80, 0x0 ;  /* 0x000000000000781c */ /* 0x000fd60003f0f070 */
[----:B------:R-:W-:Y:S05]  /*4dd0*/  @!P1 BRA `(.L_x_634) ;  /* 0x0000008000e89947 */ /* 0x000fea0003800000 */
[----:B------:R-:W0:Y:S01]  /*4de0*/  S2R R20, SR_TID.X ;  /* 0x0000000000147919 */ /* 0x000e220000002100 */
[----:B------:R-:W-:Y:S01]  /*4df0*/  ISETP.NE.AND P0, PT, R185, 0x3, PT ;  /* 0x00000003b900780c */ /* 0x000fe20003f05270 */
[----:B0-----:R-:W-:-:S05]  /*4e00*/  VIADD R20, R20, 0xffffff80 ;  /* 0xffffff8014147836 */ /* 0x001fca0000000000 */
[----:B------:R-:W-:-:S04]  /*4e10*/  SHF.R.S32.HI R4, RZ, 0x1f, R20 ;  /* 0x0000001fff047819 */ /* 0x000fc80000011414 */
[----:B------:R-:W-:-:S04]  /*4e20*/  LEA.HI R4, R4, R20, RZ, 0x7 ;  /* 0x0000001404047211 */ /* 0x000fc800078f38ff */
[----:B------:R-:W-:-:S05]  /*4e30*/  SHF.R.S32.HI R4, RZ, 0x7, R4 ;  /* 0x00000007ff047819 */ /* 0x000fca0000011404 */
[----:B------:R-:W0:Y:S02]  /*4e40*/  SHFL.IDX PT, R0, R4, RZ, 0x1f ;  /* 0x00001fff04007589 */ /* 0x000e2400000e0000 */
[----:B0-----:R-:W-:-:S04]  /*4e50*/  LEA.HI R3, R0, R0, RZ, 0x1 ;  /* 0x0000000000037211 */ /* 0x001fc800078f08ff */
[----:B------:R-:W-:-:S04]  /*4e60*/  LOP3.LUT R3, R3, 0x1fffe, RZ, 0xc0, !PT ;  /* 0x0001fffe03037812 */ /* 0x000fc800078ec0ff */
[----:B------:R-:W-:-:S05]  /*4e70*/  IADD3 R3, R0, -R3, RZ ;  /* 0x8000000300037210 */ /* 0x000fca0007ffe0ff */
[----:B------:R-:W-:-:S04]  /*4e80*/  IMAD R3, R3, 0x8000, R2 ;  /* 0x0000800003037824 */ /* 0x000fc800078e0202 */
[----:B------:R-:W-:-:S05]  /*4e90*/  VIADD R3, R3, 0x400 ;  /* 0x0000040003037836 */ /* 0x000fca0000000000 */
[----:B------:R-:W-:-:S04]  /*4ea0*/  SHF.R.U32.HI R3, RZ, 0x4, R3 ;  /* 0x00000004ff037819 */ /* 0x000fc80000011603 */
[----:B------:R-:W-:-:S04]  /*4eb0*/  LOP3.LUT R0, R3, 0x3fff, RZ, 0xc0, !PT ;  /* 0x00003fff03007812 */ /* 0x000fc800078ec0ff */
[----:B------:R-:W-:Y:S01]  /*4ec0*/  LOP3.LUT R0, R0, 0x2000000, RZ, 0xfc, !PT ;  /* 0x0200000000007812 */ /* 0x000fe200078efcff */
[----:B------:R-:W-:Y:S06]  /*4ed0*/  @!P0 BRA `(.L_x_635) ;  /* 0x0000000000048947 */ /* 0x000fec0003800000 */
[----:B------:R-:W-:Y:S01]  /*4ee0*/  BPT.TRAP 0x1 ;  /* 0x000000040000795c */ /* 0x000fe20000300000 */
.L_x_635:
[----:B------:R-:W-:Y:S01]  /*4ef0*/  IMAD R3, R18, 0x8, R2 ;  /* 0x0000000812037824 */ /* 0x000fe200078e0202 */
[----:B------:R-:W-:Y:S01]  /*4f00*/  SHF.L.U32 R6, R23, 0x1f, RZ ;  /* 0x0000001f17067819 */ /* 0x000fe200000006ff */
[----:B------:R-:W-:Y:S01]  /*4f10*/  VIADD R4, R2, 0x26800 ;  /* 0x0002680002047836 */ /* 0x000fe20000000000 */
[----:B------:R-:W-:Y:S02]  /*4f20*/  BSSY B0, `(.L_x_636) ;  /* 0x0000008000007945 */ /* 0x000fe40003800000 */
[----:B------:R-:W0:Y:S02]  /*4f30*/  SYNCS.PHASECHK.TRANS64.TRYWAIT P1, [R3+URZ+0x28c50], R6 ;  /* 0x028c5006030075a7 */ /* 0x000e24000802017f */
[----:B------:R-:W-:Y:S01]  /*4f40*/  SHF.R.U32.HI R5, RZ, 0x4, R4 ;  /* 0x00000004ff057819 */ /* 0x000fe20000011604 */
[----:B------:R-:W-:-:S03]  /*4f50*/  IMAD R4, R18, 0x1000, R0 ;  /* 0x0000100012047824 */ /* 0x000fc600078e0200 */
[----:B------:R-:W-:-:S04]  /*4f60*/  LOP3.LUT R5, R5, 0x3fff, RZ, 0xc0, !PT ;  /* 0x00003fff05057812 */ /* 0x000fc800078ec0ff */
[----:B------:R-:W-:Y:S01]  /*4f70*/  LOP3.LUT R10, R5, 0x10000, RZ, 0xfc, !PT ;  /* 0x00010000050a7812 */ /* 0x000fe200078efcff */
[----:B------:R-:W-:Y:S01]  /*4f80*/  IMAD.MOV.U32 R5, RZ, RZ, 0x40000040 ;  /* 0x40000040ff057424 */ /* 0x000fe200078e00ff */
[----:B0-----:R-:W-:Y:S06]  /*4f90*/  @!P1 BRA `(.L_x_637) ;  /* 0x0000012800689947 */ /* 0x001fec0003800000 */
.L_x_861:
[----:B------:R-:W-:Y:S05]  /*4fa0*/  BSYNC B0 ;  /* 0x0000000000007941 */ /* 0x000fea0003800000 */
.L_x_636:
[----:B------:R-:W-:Y:S01]  /*4fb0*/  BAR.SYNC.DEFER_BLOCKING 0xe, 0x100 ;  /* 0x0384000000007b1d */ /* 0x000fe20000010000 */
[----:B------:R-:W-:Y:S01]  /*4fc0*/  MOV R11, 0x40000040 ;  /* 0x40000040000b7802 */ /* 0x000fe20000000f00 */
[C---:B0-----:R-:W-:Y:S01]  /*4fd0*/  VIADD R6, R4.reuse, 0x80 ;  /* 0x0000008004067836 */ /* 0x041fe20000000000 */
[----:B------:R-:W-:Y:S01]  /*4fe0*/  R2UR UR6, R4 ;  /* 0x00000000040672ca */ /* 0x000fe200000e0000 */
[----:B------:R-:W-:Y:S01]  /*4ff0*/  IMAD.MOV.U32 R7, RZ, RZ, 0x40000040 ;  /* 0x40000040ff077424 */ /* 0x000fe200078e00ff */
[----:B------:R-:W-:Y:S01]  /*5000*/  R2UR UR7, R5 ;  /* 0x00000000050772ca */ /* 0x000fe200000e0000 */
[----:B------:R-:W-:Y:S01]  /*5010*/  IMAD.MOV.U32 R9, RZ, RZ, 0x40000040 ;  /* 0x40000040ff097424 */ /* 0x000fe200078e00ff */
[C---:B------:R-:W-:Y:S01]  /*5020*/  R2UR UR4, R10.reuse ;  /* 0x000000000a0472ca */ /* 0x040fe200000e0000 */
[----:B------:R-:W-:Y:S01]  /*5030*/  IMAD.MOV.U32 R5, RZ, RZ, 0x40000040 ;  /* 0x40000040ff057424 */ /* 0x000fe200078e00ff */
[----:B------:R-:W-:Y:S02]  /*5040*/  R2UR UR5, R11 ;  /* 0x000000000b0572ca */ /* 0x000fe400000e0000 */
[----:B------:R-:W-:-:S02]  /*5050*/  IADD3 R8, R10, 0x2, RZ ;  /* 0x000000020a087810 */ /* 0x000fc40007ffe0ff */
[----:B------:R-:W-:Y:S01]  /*5060*/  R2UR UR15, R5 ;  /* 0x00000000050f72ca */ /* 0x000fe200000e0000 */
[----:B------:R-:W-:-:S05]  /*5070*/  IMAD.MOV.U32 R5, RZ, RZ, 0x40000040 ;  /* 0x40000040ff057424 */ /* 0x000fca00078e00ff */
[----:B------:R-:W-:Y:S01]  /*5080*/  R2UR UR13, R5 ;  /* 0x00000000050d72ca */ /* 0x000fe200000e0000 */
[----:B-----5:R-:W-:-:S06]  /*5090*/  WARPGROUP.ARRIVE ;  /* 0x00000000000079c5 */ /* 0x020fcc0000000000 */
[----:B------:R-:W-:Y:S01]  /*50a0*/  HGMMA.64x256x16.F32 R24, gdesc[UR4].tnspB, RZ, !UPT, gsb0 ;  /* 0x43e00000041879f0 */ /* 0x000fe2000c0008ff */
[----:B------:R-:W-:Y:S01]  /*50b0*/  R2UR UR6, R6 ;  /* 0x00000000060672ca */ /* 0x000fe200000e0000 */
[----:B------:R-:W-:Y:S01]  /*50c0*/  VIADD R6, R4, 0x100 ;  /* 0x0000010004067836 */ /* 0x000fe20000000000 */
[----:B------:R-:W-:Y:S01]  /*50d0*/  R2UR UR7, R7 ;  /* 0x00000000070772ca */ /* 0x000fe200000e0000 */
[----:B------:R-:W-:Y:S01]  /*50e0*/  IMAD.MOV.U32 R7, RZ, RZ, 0x40000040 ;  /* 0x40000040ff077424 */ /* 0x000fe200078e00ff */
[----:B------:R-:W-:Y:S01]  /*50f0*/  R2UR UR4, R8 ;  /* 0x00000000080472ca */ /* 0x000fe200000e0000 */
[----:B------:R-:W-:Y:S01]  /*5100*/  VIADD R4, R4, 0x180 ;  /* 0x0000018004047836 */ /* 0x000fe20000000000 */
[----:B------:R-:W-:Y:S02]  /*5110*/  R2UR UR5, R9 ;  /* 0x00000000090572ca */ /* 0x000fe400000e0000 */
[----:B------:R-:W-:Y:S01]  /*5120*/  R2UR UR10, R6 ;  /* 0x00000000060a72ca */ /* 0x000fe200000e0000 */
[----:B------:R-:W-:Y:S01]  /*5130*/  VIADD R6, R10, 0x4 ;  /* 0x000000040a067836 */ /* 0x000fe20000000000 */
[----:B------:R-:W-:Y:S01]  /*5140*/  R2UR UR11, R7 ;  /* 0x00000000070b72ca */ /* 0x000fe200000e0000 */
[----:B------:R-:W-:Y:S01]  /*5150*/  IMAD.MOV.U32 R7, RZ, RZ, 0x40000040 ;  /* 0x40000040ff077424 */ /* 0x000fe200078e00ff */
[----:B------:R-:W-:Y:S01]  /*5160*/  R2UR UR14, R4 ;  /* 0x00000000040e72ca */ /* 0x000fe200000e0000 */
[----:B------:R-:W-:Y:S01]  /*5170*/  VIADD R4, R10, 0x6 ;  /* 0x000000060a047836 */ /* 0x000fe20000000000 */
[----:B------:R-:W-:-:S02]  /*5180*/  R2UR UR8, R6 ;  /* 0x00000000060872ca */ /* 0x000fc400000e0000 */
[----:B------:R-:W-:Y:S02]  /*5190*/  R2UR UR9, R7 ;  /* 0x00000000070972ca */ /* 0x000fe400000e0000 */
[----:B------:R-:W-:Y:S01]  /*51a0*/  R2UR UR12, R4 ;  /* 0x00000000040c72ca */ /* 0x000fe200000e0000 */
[----:B------:R-:W-:Y:S02]  /*51b0*/  WARPGROUP.DEPBAR.LE gsb0, 0x0 ;  /* 0x00008000000079c5 */ /* 0x000fe40000010000 */
        /* <DEDUP_REMOVED lines=14> */
.L_x_638:
[----:B------:R-:W-:Y:S01]  /*52a0*/  ISETP.GE.AND P1, PT, R171, 0x41, PT ;  /* 0x00000041ab00780c */ /* 0x000fe20003f26270 */
[----:B------:R-:W-:Y:S01]  /*52b0*/  VIADD R10, R3, 0x28c60 ;  /* 0x00028c60030a7836 */ /* 0x000fe20000000000 */
[----:B------:R-:W-:Y:S04]  /*52c0*/  BSSY B0, `(.L_x_639) ;  /* 0x00000cd000007945 */ /* 0x000fe80003800000 */
[----:B------:R-:W-:-:S04]  /*52d0*/  PRMT R10, R189, 0x654, R10 ;  /* 0x00000654bd0a7816 */ /* 0x000fc8000000000a */
[----:B------:R0:W-:Y:S03]  /*52e0*/  SYNCS.ARRIVE.TRANS64.RED.A1T0 RZ, [R10+URZ], RZ ;  /* 0x000000ff0aff79a7 */ /* 0x0001e6000810043f */
[----:B------:R-:W-:Y:S05]  /*52f0*/  @!P1 BRA `(.L_x_640) ;  /* 0x0000000c00249947 */ /* 0x000fea0003800000 */
[----:B------:R-:W-:-:S07]  /*5300*/  IADD3 R172, R172, -0x2, RZ ;  /* 0xfffffffeacac7810 */ /* 0x000fce0007ffe0ff */
.L_x_647:
[----:B------:R-:W-:Y:S01]  /*5310*/  BAR.SYNC.DEFER_BLOCKING 0xe, 0x100 ;  /* 0x0384000000007b1d */ /* 0x000fe20000010000 */
[----:B------:R-:W-:Y:S01]  /*5320*/  IMAD R3, R18, 0x40, R194 ;  /* 0x0000004012037824 */ /* 0x000fe200078e02c2 */
[----:B------:R-:W-:Y:S01]  /*5330*/  ISETP.GT.AND P2, PT, R172, RZ, PT ;  /* 0x000000ffac00720c */ /* 0x000fe20003f44270 */
[----:B------:R-:W-:Y:S02]  /*5340*/  VIADD R18, R18, 0x1 ;  /* 0x0000000112127836 */ /* 0x000fe40000000000 */
[----:B------:R-:W-:Y:S02]  /*5350*/  IMAD R3, R3, 0x4, R2 ;  /* 0x0000000403037824 */ /* 0x000fe400078e0202 */
[----:B------:R-:W-:Y:S01]  /*5360*/  VIADD R172, R172, 0xffffffff ;  /* 0xffffffffacac7836 */ /* 0x000fe20000000000 */
[----:B------:R-:W-:-:S04]  /*5370*/  ISETP.NE.AND P1, PT, R18, 0x2, PT ;  /* 0x000000021200780c */ /* 0x000fc80003f25270 */
[----:B------:R-:W-:Y:S01]  /*5380*/  SEL R18, R18, RZ, P1 ;  /* 0x000000ff12127207 */ /* 0x000fe20000800000 */
[----:B01----:R-:W0:Y:S04]  /*5390*/  LDS R10, [R3+0x28800] ;  /* 0x02880000030a7984 */ /* 0x003e280000000800 */
        /* <DEDUP_REMOVED lines=65> */
[----:B------:R-:W-:Y:S01]  /*57b0*/  SEL R10, RZ, 0x1, P1 ;  /* 0x00000001ff0a7807 */ /* 0x000fe20000800000 */
        /* <DEDUP_REMOVED lines=64> */
[----:B------:R-:W-:Y:S01]  /*5bc0*/  LOP3.LUT R23, R23, R10, RZ, 0x3c, !PT ;  /* 0x0000000a17177212 */ /* 0x000fe200078e3cff */
[----:B------:R-:W-:Y:S06]  /*5bd0*/  @!P0 BRA `(.L_x_641) ;  /* 0x0000000000048947 */ /* 0x000fec0003800000 */
[----:B------:R-:W-:Y:S01]  /*5be0*/  BPT.TRAP 0x1 ;  /* 0x000000040000795c */ /* 0x000fe20000300000 */
.L_x_641:
[----:B------:R-:W-:Y:S01]  /*5bf0*/  IMAD R3, R18, 0x8, R2 ;  /* 0x0000000812037824 */ /* 0x000fe200078e0202 */
[----:B------:R-:W-:-:S04]  /*5c00*/  SHF.L.U32 R10, R23, 0x1f, RZ ;  /* 0x0000001f170a7819 */ /* 0x000fc800000006ff */
[----:B------:R0:W1:Y:S01]  /*5c10*/  SYNCS.PHASECHK.TRANS64.TRYWAIT P1, [R3+URZ+0x28c50], R10 ;  /* 0x028c500a030075a7 */ /* 0x000062000802017f */
[----:B------:R-:W-:Y:S05]  /*5c20*/  @!P0 BRA `(.L_x_642) ;  /* 0x0000000000048947 */ /* 0x000fea0003800000 */
[----:B------:R-:W-:Y:S01]  /*5c30*/  BPT.TRAP 0x1 ;  /* 0x000000040000795c */ /* 0x000fe20000300000 */
.L_x_642:
[----:B------:R-:W-:Y:S04]  /*5c40*/  BSSY B1, `(.L_x_643) ;  /* 0x0000004000017945 */ /* 0x000fe80003800000 */
[----:B-1----:R-:W-:Y:S05]  /*5c50*/  @P1 BRA `(.L_x_644) ;  /* 0x0000000000081947 */ /* 0x002fea0003800000 */
[----:B------:R-:W1:Y:S02]  /*5c60*/  SYNCS.PHASECHK.TRANS64.TRYWAIT P1, [R3+URZ+0x28c50], R10 ;  /* 0x028c500a030075a7 */ /* 0x000e64000802017f */
[----:B-1----:R-:W-:Y:S05]  /*5c70*/  @!P1 BRA `(.L_x_645) ;  /* 0x0000011c00449947 */ /* 0x002fea0003800000 */
.L_x_644:
[----:B------:R-:W-:Y:S05]  /*5c80*/  BSYNC B1 ;  /* 0x0000000000017941 */ /* 0x000fea0003800000 */
.L_x_643:
[----:B01----:R-:W-:Y:S01]  /*5c90*/  IMAD R10, R18, 0x1000, R0 ;  /* 0x00001000120a7824 */ /* 0x003fe200078e0200 */
[----:B------:R-:W-:Y:S01]  /*5ca0*/  MOV R11, 0x40000040 ;  /* 0x40000040000b7802 */ /* 0x000fe20000000f00 */
[----:B------:R-:W-:Y:S01]  /*5cb0*/  WARPGROUP.ARRIVE ;  /* 0x00000000000079c5 */ /* 0x000fe20000000000 */
[----:B------:R-:W-:Y:S01]  /*5cc0*/  IMAD.MOV.U32 R13, RZ, RZ, 0x40000040 ;  /* 0x40000040ff0d7424 */ /* 0x000fe200078e00ff */
[----:B------:R-:W-:Y:S01]  /*5cd0*/  R2UR UR8, R8 ;  /* 0x00000000080872ca */ /* 0x000fe200000e0000 */
[C---:B------:R-:W-:Y:S01]  /*5ce0*/  VIADD R12, R10.reuse, 0x80 ;  /* 0x000000800a0c7836 */ /* 0x040fe20000000000 */
[----:B------:R-:W-:Y:S02]  /*5cf0*/  R2UR UR6, R10 ;  /* 0x000000000a0672ca */ /* 0x000fe400000e0000 */
[C---:B------:R-:W-:Y:S02]  /*5d00*/  R2UR UR7, R11.reuse ;  /* 0x000000000b0772ca */ /* 0x040fe400000e0000 */
[----:B------:R-:W-:Y:S01]  /*5d10*/  R2UR UR10, R12 ;  /* 0x000000000c0a72ca */ /* 0x000fe200000e0000 */
[C---:B------:R-:W-:Y:S01]  /*5d20*/  VIADD R12, R10.reuse, 0x100 ;  /* 0x000001000a0c7836 */ /* 0x040fe20000000000 */
[----:B------:R-:W-:Y:S01]  /*5d30*/  R2UR UR5, R11 ;  /* 0x000000000b0572ca */ /* 0x000fe200000e0000 */
[----:B------:R-:W-:Y:S01]  /*5d40*/  VIADD R10, R10, 0x180 ;  /* 0x000001800a0a7836 */ /* 0x000fe20000000000 */
[----:B------:R-:W-:-:S02]  /*5d50*/  R2UR UR11, R13 ;  /* 0x000000000d0b72ca */ /* 0x000fc400000e0000 */
[----:B------:R-:W-:Y:S02]  /*5d60*/  R2UR UR9, R9 ;  /* 0x00000000090972ca */ /* 0x000fe400000e0000 */
[----:B------:R-:W-:Y:S01]  /*5d70*/  R2UR UR18, R10 ;  /* 0x000000000a1272ca */ /* 0x000fe200000e0000 */
[----:B------:R-:W-:Y:S01]  /*5d80*/  VIADD R10, R2, 0x26800 ;  /* 0x00026800020a7836 */ /* 0x000fe20000000000 */
[----:B------:R-:W-:Y:S02]  /*5d90*/  R2UR UR14, R12 ;  /* 0x000000000c0e72ca */ /* 0x000fe400000e0000 */
[----:B------:R-:W-:Y:S02]  /*5da0*/  R2UR UR15, R13 ;  /* 0x000000000d0f72ca */ /* 0x000fe400000e0000 */
[----:B------:R-:W-:Y:S02]  /*5db0*/  SHF.R.U32.HI R10, RZ, 0x4, R10 ;  /* 0x00000004ff0a7819 */ /* 0x000fe4000001160a */
[----:B------:R-:W-:-:S02]  /*5dc0*/  R2UR UR12, R6 ;  /* 0x00000000060c72ca */ /* 0x000fc400000e0000 */
[----:B------:R-:W-:Y:S02]  /*5dd0*/  LOP3.LUT R10, R10, 0x3fff, RZ, 0xc0, !PT ;  /* 0x00003fff0a0a7812 */ /* 0x000fe400078ec0ff */
[----:B------:R-:W-:Y:S02]  /*5de0*/  R2UR UR13, R7 ;  /* 0x00000000070d72ca */ /* 0x000fe400000e0000 */
[----:B------:R-:W-:Y:S02]  /*5df0*/  LOP3.LUT R10, R10, 0x10000, RZ, 0xfc, !PT ;  /* 0x000100000a0a7812 */ /* 0x000fe400078efcff */
[----:B------:R-:W-:Y:S02]  /*5e00*/  R2UR UR19, R11 ;  /* 0x000000000b1372ca */ /* 0x000fe400000e0000 */
[----:B------:R-:W-:Y:S02]  /*5e10*/  R2UR UR4, R10 ;  /* 0x000000000a0472ca */ /* 0x000fe400000e0000 */
[----:B------:R-:W-:-:S02]  /*5e20*/  R2UR UR16, R4 ;  /* 0x00000000041072ca */ /* 0x000fc400000e0000 */
[----:B------:R-:W-:-:S09]  /*5e30*/  R2UR UR17, R5 ;  /* 0x00000000051172ca */ /* 0x000fd200000e0000 */
        /* <DEDUP_REMOVED lines=17> */
.L_x_646:
[----:B------:R-:W-:-:S05]  /*5f50*/  VIADD R10, R3, 0x28c60 ;  /* 0x00028c60030a7836 */ /* 0x000fca0000000000 */
[----:B------:R-:W-:-:S04]  /*5f60*/  PRMT R10, R189, 0x654, R10 ;  /* 0x00000654bd0a7816 */ /* 0x000fc8000000000a */
[----:B------:R1:W-:Y:S01]  /*5f70*/  SYNCS.ARRIVE.TRANS64.RED.A1T0 RZ, [R10+URZ], RZ ;  /* 0x000000ff0aff79a7 */ /* 0x0003e2000810043f */
[----:B------:R-:W-:Y:S05]  /*5f80*/  @P2 BRA `(.L_x_647) ;  /* 0xfffffff000e02947 */ /* 0x000fea000383ffff */
.L_x_640:
[----:B------:R-:W-:Y:S05]  /*5f90*/  BSYNC B0 ;  /* 0x0000000000007941 */ /* 0x000fea0003800000 */
.L_x_639:
[----:B------:R-:W-:Y:S01]  /*5fa0*/  BAR.SYNC.DEFER_BLOCKING 0xe, 0x100 ;  /* 0x0384000000007b1d */ /* 0x000fe20000010000 */
[C---:B------:R-:W-:Y:S01]  /*5fb0*/  LEA R3, R18.reuse, R194, 0x6 ;  /* 0x000000c212037211 */ /* 0x040fe200078e30ff */
[----:B------:R-:W-:Y:S01]  /*5fc0*/  VIADD R18, R18, 0x1 ;  /* 0x0000000112127836 */ /* 0x000fe20000000000 */
[----:B------:R-:W-:-:S03]  /*5fd0*/  PLOP3.LUT P0, PT, PT, PT, PT, 0x8, 0x0 ;  /* 0x000000000000781c */ /* 0x000fc60003f0e170 */
[----:B------:R-:W-:Y:S01]  /*5fe0*/  IMAD R3, R3, 0x4, R2 ;  /* 0x0000000403037824 */ /* 0x000fe200078e0202 */
[----:B------:R-:W-:-:S04]  /*5ff0*/  ISETP.NE.AND P1, PT, R18, 0x2, PT ;  /* 0x000000021200780c */ /* 0x000fc80003f25270 */
[----:B------:R-:W-:Y:S01]  /*6000*/  SEL R18, R18, RZ, P1 ;  /* 0x000000ff12127207 */ /* 0x000fe20000800000 */
[----:B------:R-:W2:Y:S04]  /*6010*/  LDS R2, [R3+0x28800] ;  /* 0x0288000003027984 */ /* 0x000ea80000000800 */
[----:B------:R3:W4:Y:S02]  /*6020*/  LDS R0, [R3+0x28820] ;  /* 0x0288200003007984 */ /* 0x0007240000000800 */
[----:B---3--:R-:W-:Y:S02]  /*6030*/  IMAD.MOV.U32 R3, RZ, RZ, RZ ;  /* 0x000000ffff037224 */ /* 0x008fe400078e00ff */
[-C--:B--2---:R-:W-:Y:S01]  /*6040*/  FMUL.FTZ R156, R28, R2.reuse ;  /* 0x000000021c9c7220 */ /* 0x084fe20000410000 */
[-C--:B------:R-:W-:Y:S01]  /*6050*/  FMUL.FTZ R153, R32, R2.reuse ;  /* 0x0000000220997220 */ /* 0x080fe20000410000 */
[-C--:B------:R-:W-:Y:S01]  /*6060*/  FMUL.FTZ R152, R29, R2.reuse ;  /* 0x000000021d987220 */ /* 0x080fe20000410000 */
[-C--:B------:R-:W-:Y:S01]  /*6070*/  FMUL.FTZ R14, R33, R2.reuse ;  /* 0x00000002210e7220 */ /* 0x080fe20000410000 */
[-C--:B------:R-:W-:Y:S01]  /*6080*/  FMUL.FTZ R28, R37, R2.reuse ;  /* 0x00000002251c7220 */ /* 0x080fe20000410000 */
[----:B------:R-:W-:Y:S01]  /*6090*/  FMUL.FTZ R32, R41, R2 ;  /* 0x0000000229207220 */ /* 0x000fe20000410000 */
[-C--:B----4-:R-:W-:Y:S01]  /*60a0*/  FMUL.FTZ R5, R26, R0.reuse ;  /* 0x000000001a057220 */ /* 0x090fe20000410000 */
        /* <DEDUP_REMOVED lines=64> */
[-C--:B------:R-:W-:Y:S01]  /*64b0*/  FMUL.FTZ R154, R36, R2.reuse ;  /* 0x00000002249a7220 */ /* 0x080fe20000410000 */
[-C--:B------:R-:W-:Y:S01]  /*64c0*/  FMUL.FTZ R155, R40, R2.reuse ;  /* 0x00000002289b7220 */ /* 0x080fe20000410000 */
[----:B01----:R-:W-:Y:S01]  /*64d0*/  FMUL.FTZ R10, R24, R2 ;  /* 0x00000002180a7220 */ /* 0x003fe20000410000 */
[----:B------:R-:W-:Y:S01]  /*64e0*/  LOP3.LUT R23, R23, R0, RZ, 0x3c, !PT ;  /* 0x0000000017177212 */ /* 0x000fe200078e3cff */
        /* <DEDUP_REMOVED lines=58> */
.L_x_633:
[----:B------:R-:W-:Y:S02]  /*6890*/  ISETP.GE.AND P1, PT, R171, 0x1, PT ;  /* 0x00000001ab00780c */ /* 0x000fe40003f26270 */
[----:B------:R-:W-:-:S11]  /*68a0*/  PLOP3.LUT P0, PT, PT, PT, PT, 0x80, 0x0 ;  /* 0x000000000000781c */ /* 0x000fd60003f0f070 */
[----:B------:R-:W-:Y:S05]  /*68b0*/  @!P1 BRA `(.L_x_634) ;  /* 0x0000006800309947 */ /* 0x000fea0003800000 */
[----:B------:R-:W0:Y:S01]  /*68c0*/  S2R R20, SR_TID.X ;  /* 0x0000000000147919 */ /* 0x000e220000002100 */
[----:B------:R-:W-:Y:S01]  /*68d0*/  BSSY B6, `(.L_x_648) ;  /* 0x0000020000067945 */ /* 0x000fe20003800000 */
[----:B0-----:R-:W-:-:S05]  /*68e0*/  VIADD R20, R20, 0xffffff80 ;  /* 0xffffff8014147836 */ /* 0x001fca0000000000 */
[----:B------:R-:W-:-:S04]  /*68f0*/  SHF.R.S32.HI R4, RZ, 0x1f, R20 ;  /* 0x0000001fff047819 */ /* 0x000fc80000011414 */
[----:B------:R-:W-:-:S04]  /*6900*/  LEA.HI R4, R4, R20, RZ, 0x7 ;  /* 0x0000001404047211 */ /* 0x000fc800078f38ff */
[----:B------:R-:W-:-:S05]  /*6910*/  SHF.R.S32.HI R4, RZ, 0x7, R4 ;  /* 0x00000007ff047819 */ /* 0x000fca0000011404 */
[----:B------:R-:W0:Y:S02]  /*6920*/  SHFL.IDX PT, R0, R4, RZ, 0x1f ;  /* 0x00001fff04007589 */ /* 0x000e2400000e0000 */
[----:B0-----:R-:W-:-:S04]  /*6930*/  LEA.HI R3, R0, R0, RZ, 0x1 ;  /* 0x0000000000037211 */ /* 0x001fc800078f08ff */
[----:B------:R-:W-:-:S05]  /*6940*/  LOP3.LUT R3, R3, 0x1fffe, RZ, 0xc0, !PT ;  /* 0x0001fffe03037812 */ /* 0x000fca00078ec0ff */
[----:B------:R-:W-:Y:S02]  /*6950*/  IMAD.IADD R3, R0, 0x1, -R3 ;  /* 0x0000000100037824 */ /* 0x000fe400078e0a03 */
[----:B------:R-:W-:-:S03]  /*6960*/  VIADD R0, R2, 0x26800 ;  /* 0x0002680002007836 */ /* 0x000fc60000000000 */
[----:B------:R-:W-:Y:S02]  /*6970*/  LEA R3, R3, R2, 0xf ;  /* 0x0000000203037211 */ /* 0x000fe400078e78ff */
[----:B------:R-:W-:-:S03]  /*6980*/  LOP3.LUT P0, RZ, R0, 0x3ff, RZ, 0xc0, !PT ;  /* 0x000003ff00ff7812 */ /* 0x000fc6000780c0ff */
[----:B------:R-:W-:-:S05]  /*6990*/  VIADD R3, R3, 0x400 ;  /* 0x0000040003037836 */ /* 0x000fca0000000000 */
[----:B------:R-:W-:-:S04]  /*69a0*/  SHF.R.U32.HI R3, RZ, 0x4, R3 ;  /* 0x00000004ff037819 */ /* 0x000fc80000011603 */
[----:B------:R-:W-:Y:S01]  /*69b0*/  LOP3.LUT R56, R3, 0x3fff, RZ, 0xc0, !PT ;  /* 0x00003fff03387812 */ /* 0x000fe200078ec0ff */
[----:B------:R-:W-:Y:S06]  /*69c0*/  @!P0 BRA `(.L_x_649) ;  /* 0x0000000000408947 */ /* 0x000fec0003800000 */
        /* <DEDUP_REMOVED lines=16> */
.L_x_649:
[----:B------:R-:W-:Y:S05]  /*6ad0*/  BSYNC B6 ;  /* 0x0000000000067941 */ /* 0x000fea0003800000 */
.L_x_648:
[----:B------:R-:W-:Y:S02]  /*6ae0*/  ULDC UR4, c[0x0][0x3f4] ;  /* 0x0000fd0000047ab9 */ /* 0x000fe40000000800 */
[----:B------:R-:W-:-:S13]  /*6af0*/  ISETP.LT.AND P0, PT, RZ, UR4, PT ;  /* 0x00000004ff007c0c */ /* 0x000fda000bf01270 */
[----:B------:R-:W-:Y:S05]  /*6b00*/  @P0 BRA `(.L_x_650) ;  /* 0x0000000000400947 */ /* 0x000fea0003800000 */
[----:B------:R-:W2:Y:S02]  /*6b10*/  LDL R20, [R1+0x34] ;  /* 0x0000340001147983 */ /* 0x000ea40000100800 */
[----:B--2---:R-:W-:-:S04]  /*6b20*/  LEA.HI R0, R20, R20, RZ, 0x1 ;  /* 0x0000001414007211 */ /* 0x004fc800078f08ff */
[----:B------:R-:W-:-:S05]  /*6b30*/  LOP3.LUT R0, R0, 0xfffffffe, RZ, 0xc0, !PT ;  /* 0xfffffffe00007812 */ /* 0x000fca00078ec0ff */
[----:B------:R-:W-:-:S05]  /*6b40*/  IMAD.IADD R0, R20, 0x1, -R0 ;  /* 0x0000000114007824 */ /* 0x000fca00078e0a00 */
[----:B------:R-:W-:-:S04]  /*6b50*/  SHF.L.U32 R3, R0, 0x1f, RZ ;  /* 0x0000001f00037819 */ /* 0x000fc800000006ff */
[----:B------:R0:W1:Y:S03]  /*6b60*/  SYNCS.PHASECHK.TRANS64.TRYWAIT P0, [R2+URZ+0x28c00], R3 ;  /* 0x028c0003020075a7 */ /* 0x000066000800017f */
[----:B-1----:R-:W-:Y:S05]  /*6b70*/  @!P0 NANOSLEEP.SYNCS 0x989680 ;  /* 0x009896800000895d */ /* 0x002fea0003900000 */
[----:B------:R-:W1:Y:S01]  /*6b80*/  @!P0 SYNCS.PHASECHK.TRANS64 P0, [R2+URZ+0x28c00], R3 ;  /* 0x028c0003020085a7 */ /* 0x000e62000800007f */
[----:B------:R-:W-:Y:S04]  /*6b90*/  BSSY B0, `(.L_x_651) ;  /* 0x0000006000007945 */ /* 0x000fe80003800000 */
[----:B-1----:R-:W-:Y:S05]  /*6ba0*/  @P0 BRA `(.L_x_652) ;  /* 0x0000000000100947 */ /* 0x002fea0003800000 */
.L_x_653:
[----:B-1----:R1:W2:Y:S02]  /*6bb0*/  SYNCS.PHASECHK.TRANS64.TRYWAIT P0, [R2+URZ+0x28c00], R3 ;  /* 0x028c0003020075a7 */ /* 0x0022a4000800017f */
[----:B--2---:R-:W-:Y:S05]  /*6bc0*/  @!P0 NANOSLEEP.SYNCS 0x989680 ;  /* 0x009896800000895d */ /* 0x004fea0003900000 */
[----:B------:R-:W2:Y:S02]  /*6bd0*/  @!P0 SYNCS.PHASECHK.TRANS64 P0, [R2+URZ+0x28c00], R3 ;  /* 0x028c0003020085a7 */ /* 0x000ea4000800007f */
[----:B--2---:R-:W-:Y:S05]  /*6be0*/  @!P0 BRA `(.L_x_653) ;  /* 0xfffffffc00f08947 */ /* 0x004fea000383ffff */
.L_x_652:
[----:B------:R-:W-:Y:S05]  /*6bf0*/  BSYNC B0 ;  /* 0x0000000000007941 */ /* 0x000fea0003800000 */
.L_x_651:
[----:B------:R-:W-:Y:S05]  /*6c00*/  BRA `(.L_x_654) ;  /* 0x0000002000b87947 */ /* 0x000fea0003800000 */
.L_x_650:
[----:B-----5:R-:W-:Y:S01]  /*6c10*/  SHF.R.S32.HI R0, RZ, 0x1f, R27 ;  /* 0x0000001fff007819 */ /* 0x020fe2000001141b */
[----:B------:R-:W-:Y:S01]  /*6c20*/  VIADD R3, R2, 0x20400 ;  /* 0x0002040002037836 */ /* 0x000fe20000000000 */
[----:B------:R-:W-:Y:S01]  /*6c30*/  ULDC.64 UR4, c[0x0][0x3f8] ;  /* 0x0000fe0000047ab9 */ /* 0x000fe20000000a00 */
[----:B------:R-:W-:Y:S01]  /*6c40*/  ULDC.64 UR6, c[0x0][0x408] ;  /* 0x0001020000067ab9 */ /* 0x000fe20000000a00 */
[----:B------:R-:W-:Y:S01]  /*6c50*/  IMAD.WIDE.U32 R4, R27, UR4, RZ ;  /* 0x000000041b047c25 */ /* 0x000fe2000f8e00ff */
[----:B------:R-:W-:Y:S01]  /*6c60*/  BSSY B6, `(.L_x_655) ;  /* 0x0000020000067945 */ /* 0x000fe20003800000 */
[----:B------:R-:W-:Y:S02]  /*6c70*/  LOP3.LUT P0, RZ, R3, 0x3ff, RZ, 0xc0, !PT ;  /* 0x000003ff03ff7812 */ /* 0x000fe4000780c0ff */
[C---:B------:R-:W-:Y:S02]  /*6c80*/  IMAD R6, R0.reuse, UR4, RZ ;  /* 0x0000000400067c24 */ /* 0x040fe4000f8e02ff */
[----:B------:R-:W-:-:S02]  /*6c90*/  IMAD R0, R0, UR6, RZ ;  /* 0x0000000600007c24 */ /* 0x000fc4000f8e02ff */
[C---:B------:R-:W-:Y:S01]  /*6ca0*/  IMAD R3, R27.reuse, UR5, R6 ;  /* 0x000000051b037c24 */ /* 0x040fe2000f8e0206 */
[----:B------:R-:W-:Y:S01]  /*6cb0*/  ULDC.64 UR4, c[0x0][0x3e8] ;  /* 0x0000fa0000047ab9 */ /* 0x000fe20000000a00 */
[----:B------:R-:W-:Y:S01]  /*6cc0*/  IMAD.WIDE.U32 R6, R27, UR6, RZ ;  /* 0x000000061b067c25 */ /* 0x000fe2000f8e00ff */
[----:B------:R-:W-:-:S03]  /*6cd0*/  LEA R26, P1, R4, UR4, 0x1 ;  /* 0x00000004041a7c11 */ /* 0x000fc6000f8208ff */
[----:B------:R-:W-:Y:S01]  /*6ce0*/  IMAD R29, R27, UR7, R0 ;  /* 0x000000071b1d7c24 */ /* 0x000fe2000f8e0200 */
[----:B------:R-:W-:Y:S01]  /*6cf0*/  ULDC.64 UR6, c[0x0][0x400] ;  /* 0x0001000000067ab9 */ /* 0x000fe20000000a00 */
[----:B------:R-:W-:Y:S02]  /*6d00*/  IADD3 R27, R3, R5, RZ ;  /* 0x00000005031b7210 */ /* 0x000fe40007ffe0ff */
[----:B------:R-:W-:Y:S01]  /*6d10*/  IMAD.IADD R29, R29, 0x1, R7 ;  /* 0x000000011d1d7824 */ /* 0x000fe200078e0207 */
[----:B------:R-:W-:Y:S02]  /*6d20*/  LEA R28, P2, R6, UR6, 0x1 ;  /* 0x00000006061c7c11 */ /* 0x000fe4000f8408ff */
[----:B------:R-:W-:Y:S02]  /*6d30*/  LEA.HI.X R27, R4, UR5, R27, 0x1, P1 ;  /* 0x00000005041b7c11 */ /* 0x000fe400088f0c1b */
[----:B------:R-:W-:Y:S01]  /*6d40*/  LEA.HI.X R29, R6, UR7, R29, 0x1, P2 ;  /* 0x00000007061d7c11 */ /* 0x000fe200090f0c1d */
[----:B------:R-:W-:Y:S08]  /*6d50*/  @!P0 BRA `(.L_x_656) ;  /* 0x0000000000408947 */ /* 0x000ff00003800000 */
        /* <DEDUP_REMOVED lines=16> */
.L_x_656:
[----:B------:R-:W-:Y:S05]  /*6e60*/  BSYNC B6 ;  /* 0x0000000000067941 */ /* 0x000fea0003800000 */
.L_x_655:
[----:B------:R-:W-:Y:S01]  /*6e70*/  ULDC.U8 UR4, c[0x0][0x410] ;  /* 0x0001040000047ab9 */ /* 0x000fe20000000000 */
[----:B------:R-:W-:Y:S01]  /*6e80*/  BSSY B0, `(.L_x_657) ;  /* 0x00001fe000007945 */ /* 0x000fe20003800000 */
[----:B------:R-:W-:Y:S01]  /*6e90*/  ISETP.NE.AND P0, PT, RZ, UR4, PT ;  /* 0x00000004ff007c0c */ /* 0x000fe2000bf05270 */
[----:B------:R-:W-:-:S12]  /*6ea0*/  IMAD R4, R25, 0x40, R184 ;  /* 0x0000004019047824 */ /* 0x000fd800078e02b8 */
[----:B------:R-:W-:Y:S05]  /*6eb0*/  @!P0 BRA `(.L_x_658) ;  /* 0x0000001000088947 */ /* 0x000fea0003800000 */
[----:B------:R-:W-:-:S03]  /*6ec0*/  UMOV UR4, 0xffffffff ;  /* 0xffffffff00047882 */ /* 0x000fc60000000000 */
[----:B------:R-:W-:Y:S05]  /*6ed0*/  BRA.DIV UR4, `(.L_x_659) ;  /* 0x0000010a04c07947 */ /* 0x000fea000b800000 */
[----:B------:R0:W1:Y:S04]  /*6ee0*/  SHFL.IDX PT, R3, R27, RZ, 0x1c1f ;  /* 0x001c1fff1b037589 */ /* 0x00006800000e0000 */
[----:B------:R0:W2:Y:S04]  /*6ef0*/  SHFL.IDX PT, R0, R26, RZ, 0x1c1f ;  /* 0x001c1fff1a007589 */ /* 0x0000a800000e0000 */
[----:B------:R0:W3:Y:S04]  /*6f00*/  SHFL.IDX PT, R5, R29, RZ, 0x1c1f ;  /* 0x001c1fff1d057589 */ /* 0x0000e800000e0000 */
[----:B------:R0:W4:Y:S02]  /*6f10*/  SHFL.IDX PT, R14, R28, RZ, 0x1c1f ;  /* 0x001c1fff1c0e7589 */ /* 0x00012400000e0000 */
.L_x_867:
[----:B------:R-:W5:Y:S01]  /*6f20*/  LDL R10, [R1+0x34] ;  /* 0x00003400010a7983 */ /* 0x000f620000100800 */
[----:B------:R-:W-:Y:S01]  /*6f30*/  ULDC UR4, c[0x0][0x448] ;  /* 0x0001120000047ab9 */ /* 0x000fe20000000800 */
[----:B------:R-:W-:Y:S01]  /*6f40*/  IMAD.SHL.U32 R6, R190, 0x40, RZ ;  /* 0x00000040be067824 */ /* 0x000fe200078e00ff */
[----:B------:R-:W-:Y:S01]  /*6f50*/  BSSY B1, `(.L_x_660) ;  /* 0x0000026000017945 */ /* 0x000fe20003800000 */
[----:B------:R-:W-:Y:S01]  /*6f60*/  IMAD R24, R24, UR4, RZ ;  /* 0x0000000418187c24 */ /* 0x000fe2000f8e02ff */
[----:B------:R-:W-:Y:S02]  /*6f70*/  CS2R R12, SRZ ;  /* 0x00000000000c7805 */ /* 0x000fe4000001ff00 */
[----:B------:R-:W-:Y:S01]  /*6f80*/  LOP3.LUT R7, R6, 0x1c0, RZ, 0xc0, !PT ;  /* 0x000001c006077812 */ /* 0x000fe200078ec0ff */
[----:B0-----:R-:W-:Y:S01]  /*6f90*/  IMAD R26, R25, -0x40, R24 ;  /* 0xffffffc0191a7824 */ /* 0x001fe200078e0218 */
[----:B------:R-:W-:Y:S02]  /*6fa0*/  ISETP.GE.AND P0, PT, R4, R24, PT ;  /* 0x000000180400720c */ /* 0x000fe40003f06270 */
[----:B------:R-:W-:-:S02]  /*6fb0*/  LOP3.LUT R8, R7, 0x18, R16, 0xf8, !PT ;  /* 0x0000001807087812 */ /* 0x000fc400078ef810 */
[----:B------:R-:W-:-:S04]  /*6fc0*/  SHF.R.U32.HI R7, RZ, 0x3, R7 ;  /* 0x00000003ff077819 */ /* 0x000fc80000011607 */
[----:B------:R-:W-:Y:S02]  /*6fd0*/  LOP3.LUT R28, R8, R7, RZ, 0x3c, !PT ;  /* 0x00000007081c7212 */ /* 0x000fe400078e3cff */
[----:B------:R-:W-:Y:S02]  /*6fe0*/  CS2R R8, SRZ ;  /* 0x0000000000087805 */ /* 0x000fe4000001ff00 */
[----:B-----5:R-:W-:-:S04]  /*6ff0*/  LEA.HI R6, R10, R10, RZ, 0x1 ;  /* 0x0000000a0a067211 */ /* 0x020fc800078f08ff */
[----:B------:R-:W-:Y:S02]  /*7000*/  LOP3.LUT R4, R6, 0xfffffffe, RZ, 0xc0, !PT ;  /* 0xfffffffe06047812 */ /* 0x000fe400078ec0ff */
[----:B------:R-:W-:-:S03]  /*7010*/  CS2R R6, SRZ ;  /* 0x0000000000067805 */ /* 0x000fc6000001ff00 */
[----:B------:R-:W-:Y:S01]  /*7020*/  IMAD.IADD R27, R10, 0x1, -R4 ;  /* 0x000000010a1b7824 */ /* 0x000fe200078e0a04 */
[----:B------:R-:W-:Y:S01]  /*7030*/  CS2R R10, SRZ ;  /* 0x00000000000a7805 */ /* 0x000fe2000001ff00 */
[----:B------:R-:W-:Y:S06]  /*7040*/  @P0 BRA `(.L_x_661) ;  /* 0x0000000000580947 */ /* 0x000fec0003800000 */
[----:B------:R-:W4:Y:S01]  /*7050*/  LDL R30, [R1+0x48] ;  /* 0x00004800011e7983 */ /* 0x000f220000100800 */
[----:B------:R-:W-:-:S03]  /*7060*/  ULDC UR4, c[0x0][0x3f4] ;  /* 0x0000fd0000047ab9 */ /* 0x000fc60000000800 */
[----:B------:R-:W4:Y:S01]  /*7070*/  LDL R29, [R1+0x44] ;  /* 0x00004400011d7983 */ /* 0x000f220000100800 */
[----:B------:R-:W-:Y:S01]  /*7080*/  ISETP.GE.AND P3, PT, R193, UR4, PT ;  /* 0x00000004c1007c0c */ /* 0x000fe2000bf66270 */
[----:B-1----:R-:W-:Y:S01]  /*7090*/  IMAD.MOV.U32 R7, RZ, RZ, R3 ;  /* 0x000000ffff077224 */ /* 0x002fe200078e0003 */
[----:B------:R-:W-:Y:S01]  /*70a0*/  ISETP.GE.AND P2, PT, R186, UR4, PT ;  /* 0x00000004ba007c0c */ /* 0x000fe2000bf46270 */
[----:B---3--:R-:W-:Y:S01]  /*70b0*/  IMAD.MOV.U32 R15, RZ, RZ, R5 ;  /* 0x000000ffff0f7224 */ /* 0x008fe200078e0005 */
[----:B--2---:R-:W-:Y:S02]  /*70c0*/  MOV R6, R0 ;  /* 0x0000000000067202 */ /* 0x004fe40000000f00 */
[----:B------:R-:W-:Y:S02]  /*70d0*/  CS2R R12, SRZ ;  /* 0x00000000000c7805 */ /* 0x000fe4000001ff00 */
[----:B------:R-:W-:Y:S02]  /*70e0*/  CS2R R8, SRZ ;  /* 0x0000000000087805 */ /* 0x000fe4000001ff00 */
[----:B------:R-:W-:-:S05]  /*70f0*/  CS2R R10, SRZ ;  /* 0x00000000000a7805 */ /* 0x000fca000001ff00 */
[----:B------:R-:W-:Y:S01]  /*7100*/  @!P2 IMAD.WIDE R20, R186, 0x2, R6 ;  /* 0x00000002ba14a825 */ /* 0x000fe200078e0206 */
[----:B------:R-:W-:-:S04]  /*7110*/  CS2R R6, SRZ ;  /* 0x0000000000067805 */ /* 0x000fc8000001ff00 */
[----:B------:R0:W5:Y:S01]  /*7120*/  @!P2 LD.E.64 R12, desc[UR40][R20.64] ;  /* 0x00000028140ca980 */ /* 0x000162000c101b00 */
[-C--:B----4-:R-:W-:Y:S02]  /*7130*/  @!P3 IADD3 R24, P0, R0, R30.reuse, RZ ;  /* 0x0000001e0018b210 */ /* 0x090fe40007f1e0ff */
[----:B------:R-:W-:Y:S01]  /*7140*/  @!P3 IADD3 R4, P1, R14, R30, RZ ;  /* 0x0000001e0e04b210 */ /* 0x000fe20007f3e0ff */
[----:B------:R-:W-:-:S04]  /*7150*/  @!P2 IMAD.WIDE R14, R186, 0x2, R14 ;  /* 0x00000002ba0ea825 */ /* 0x000fc800078e020e */
[--C-:B------:R-:W-:Y:S01]  /*7160*/  @!P3 IMAD.X R25, R3, 0x1, R29.reuse, P0 ;  /* 0x000000010319b824 */ /* 0x100fe200000e061d */
[----:B------:R0:W5:Y:S01]  /*7170*/  @!P2 LD.E.64 R8, desc[UR40][R14.64] ;  /* 0x000000280e08a980 */ /* 0x000162000c101b00 */
[----:B------:R-:W-:-:S03]  /*7180*/  @!P3 IMAD.X R5, R5, 0x1, R29, P1 ;  /* 0x000000010505b824 */ /* 0x000fc600008e061d */
[----:B------:R0:W5:Y:S04]  /*7190*/  @!P3 LD.E.64 R10, desc[UR40][R24.64] ;  /* 0x00000028180ab980 */ /* 0x000168000c101b00 */
[----:B------:R0:W5:Y:S02]  /*71a0*/  @!P3 LD.E.64 R6, desc[UR40][R4.64] ;  /* 0x000000280406b980 */ /* 0x000164000c101b00 */
.L_x_661:
[----:B------:R-:W-:Y:S05]  /*71b0*/  BSYNC B1 ;  /* 0x0000000000017941 */ /* 0x000fea0003800000 */
.L_x_660:
[----:B0--3--:R-:W-:Y:S01]  /*71c0*/  SHF.L.U32 R5, R27, 0x1f, RZ ;  /* 0x0000001f1b057819 */ /* 0x009fe200000006ff */
[----:B-----5:R-:W-:Y:S01]  /*71d0*/  IMAD.MOV.U32 R30, RZ, RZ, R12 ;  /* 0x000000ffff1e7224 */ /* 0x020fe200078e000c */
[----:B-1----:R-:W-:Y:S01]  /*71e0*/  LEA R3, R209, R28, 0x9 ;  /* 0x0000001cd1037211 */ /* 0x002fe200078e48ff */
[----:B------:R-:W-:Y:S01]  /*71f0*/  IMAD.MOV.U32 R31, RZ, RZ, R10 ;  /* 0x000000ffff1f7224 */ /* 0x000fe200078e000a */
[----:B------:R-:W0:Y:S01]  /*7200*/  SYNCS.PHASECHK.TRANS64.TRYWAIT P0, [R2+URZ+0x28c00], R5 ;  /* 0x028c0005020075a7 */ /* 0x000e22000800017f */
[----:B------:R-:W-:Y:S01]  /*7210*/  LOP3.LUT P1, RZ, R190, 0x4, RZ, 0xc0, !PT ;  /* 0x00000004beff7812 */ /* 0x000fe2000782c0ff */
[----:B------:R-:W-:Y:S01]  /*7220*/  IMAD.MOV.U32 R28, RZ, RZ, R8 ;  /* 0x000000ffff1c7224 */ /* 0x000fe200078e0008 */
[----:B------:R-:W-:Y:S01]  /*7230*/  SHF.R.U64 R32, R12, 0x10, R13 ;  /* 0x000000100c207819 */ /* 0x000fe2000000120d */
[----:B------:R-:W-:Y:S01]  /*7240*/  IMAD R3, R3, 0x2, R2 ;  /* 0x0000000203037824 */ /* 0x000fe200078e0202 */
[----:B------:R-:W-:Y:S01]  /*7250*/  SHF.R.U64 R33, R10, 0x10, R11 ;  /* 0x000000100a217819 */ /* 0x000fe2000000120b */
[----:B----4-:R-:W-:Y:S01]  /*7260*/  IMAD.MOV.U32 R14, RZ, RZ, R13 ;  /* 0x000000ffff0e7224 */ /* 0x010fe200078e000d */
[----:B------:R-:W-:Y:S01]  /*7270*/  SHF.R.U64 R34, R8, 0x10, R9 ;  /* 0x0000001008227819 */ /* 0x000fe20000001209 */
[----:B------:R-:W-:Y:S01]  /*7280*/  IMAD.MOV.U32 R12, RZ, RZ, R11 ;  /* 0x000000ffff0c7224 */ /* 0x000fe200078e000b */
[C---:B------:R-:W-:Y:S01]  /*7290*/  IADD3 R4, R3.reuse, 0x20400, RZ ;  /* 0x0002040003047810 */ /* 0x040fe20007ffe0ff */
[----:B------:R-:W-:Y:S01]  /*72a0*/  IMAD.MOV.U32 R10, RZ, RZ, R9 ;  /* 0x000000ffff0a7224 */ /* 0x000fe200078e0009 */
[----:B------:R-:W-:Y:S01]  /*72b0*/  SHF.R.U32.HI R13, RZ, 0x10, R13 ;  /* 0x00000010ff0d7819 */ /* 0x000fe2000001160d */
[----:B------:R-:W-:Y:S01]  /*72c0*/  IMAD.MOV.U32 R29, RZ, RZ, R6 ;  /* 0x000000ffff1d7224 */ /* 0x000fe200078e0006 */
[----:B------:R-:W-:Y:S01]  /*72d0*/  SHF.R.U32.HI R11, RZ, 0x10, R11 ;  /* 0x00000010ff0b7819 */ /* 0x000fe2000001160b */
[----:B------:R-:W-:Y:S01]  /*72e0*/  IMAD.MOV.U32 R8, RZ, RZ, R7 ;  /* 0x000000ffff087224 */ /* 0x000fe200078e0007 */
[----:B------:R-:W-:Y:S01]  /*72f0*/  SHF.R.U32.HI R9, RZ, 0x10, R9 ;  /* 0x00000010ff097819 */ /* 0x000fe20000011609 */
[----:B------:R-:W-:Y:S01]  /*7300*/  BSSY B1, `(.L_x_662) ;  /* 0x000000f000017945 */ /* 0x000fe20003800000 */
[----:B------:R-:W-:Y:S01]  /*7310*/  VIMNMX R27, R26, 0x40, PT ;  /* 0x000000401a1b7848 */ /* 0x000fe20003fe0100 */
[----:B--2---:R-:W-:Y:S01]  /*7320*/  VIADD R0, R3, 0x20440 ;  /* 0x0002044003007836 */ /* 0x004fe20000000000 */
[--C-:B------:R-:W-:Y:S01]  /*7330*/  SHF.R.U64 R35, R6, 0x10, R7.reuse ;  /* 0x0000001006237819 */ /* 0x100fe20000001207 */
[----:B------:R-:W-:Y:S01]  /*7340*/  @P1 VIADD R0, R4, 0xffffffc0 ;  /* 0xffffffc004001836 */ /* 0x000fe20000000000 */
[----:B------:R-:W-:-:S02]  /*7350*/  SHF.R.U32.HI R6, RZ, 0x10, R7 ;  /* 0x00000010ff067819 */ /* 0x000fc40000011607 */
[----:B------:R-:W-:Y:S02]  /*7360*/  PRMT R30, R30, 0x5410, R14 ;  /* 0x000054101e1e7816 */ /* 0x000fe4000000000e */
[----:B------:R-:W-:Y:S02]  /*7370*/  PRMT R32, R32, 0x5410, R13 ;  /* 0x0000541020207816 */ /* 0x000fe4000000000d */
[----:B------:R-:W-:Y:S02]  /*7380*/  PRMT R31, R31, 0x5410, R12 ;  /* 0x000054101f1f7816 */ /* 0x000fe4000000000c */
[----:B------:R-:W-:Y:S02]  /*7390*/  PRMT R33, R33, 0x5410, R11 ;  /* 0x0000541021217816 */ /* 0x000fe4000000000b */
[----:B------:R-:W-:Y:S02]  /*73a0*/  ISETP.GE.AND P1, PT, R184, R27, PT ;  /* 0x0000001bb800720c */ /* 0x000fe40003f26270 */
[----:B------:R-:W-:-:S02]  /*73b0*/  PRMT R28, R28, 0x5410, R10 ;  /* 0x000054101c1c7816 */ /* 0x000fc4000000000a */
[----:B------:R-:W-:Y:S02]  /*73c0*/  PRMT R34, R34, 0x5410, R9 ;  /* 0x0000541022227816 */ /* 0x000fe40000000009 */
[----:B------:R-:W-:Y:S01]  /*73d0*/  PRMT R29, R29, 0x5410, R8 ;  /* 0x000054101d1d7816 */ /* 0x000fe20000000008 */
[----:B0-----:R-:W-:Y:S06]  /*73e0*/  @!P0 BRA `(.L_x_663) ;  /* 0x0000010400ec8947 */ /* 0x001fec0003800000 */
.L_x_868:
[----:B------:R-:W-:Y:S05]  /*73f0*/  BSYNC B1 ;  /* 0x0000000000017941 */ /* 0x000fea0003800000 */
.L_x_662:
[----:B------:R-:W-:Y:S01]  /*7400*/  BSSY B1, `(.L_x_664) ;  /* 0x0000056000017945 */ /* 0x000fe20003800000 */
[----:B------:R-:W-:-:S03]  /*7410*/  PRMT R35, R35, 0x5410, R6 ;  /* 0x0000541023237816 */ /* 0x000fc60000000006 */
[----:B------:R-:W-:Y:S05]  /*7420*/  @P1 BRA `(.L_x_665) ;  /* 0x00000004004c1947 */ /* 0x000fea0003800000 */
[----:B------:R-:W1:Y:S01]  /*7430*/  LDC R4, c[0x0][0x3f4] ;  /* 0x0000fd00ff047b82 */ /* 0x000e620000000800 */
[----:B------:R-:W-:Y:S01]  /*7440*/  BSSY B2, `(.L_x_666) ;  /* 0x000002a000027945 */ /* 0x000fe20003800000 */
[-C--:B-1----:R-:W-:Y:S02]  /*7450*/  ISETP.GE.AND P0, PT, R186, R4.reuse, PT ;  /* 0x00000004ba00720c */ /* 0x082fe40003f06270 */
[----:B------:R-:W-:-:S11]  /*7460*/  ISETP.GE.AND P1, PT, R193, R4, PT ;  /* 0x00000004c100720c */ /* 0x000fd60003f26270 */
[----:B------:R-:W-:Y:S05]  /*7470*/  @P0 BRA `(.L_x_667) ;  /* 0x0000000000980947 */ /* 0x000fea0003800000 */
[----:B0-----:R-:W0:Y:S01]  /*7480*/  LDS.128 R4, [R3+0x20400] ;  /* 0x0204000003047984 */ /* 0x001e220000000c00 */
[----:B------:R-:W-:Y:S02]  /*7490*/  HADD2.F32 R15, -RZ, R28.H0_H0 ;  /* 0x2000001cff0f7230 */ /* 0x000fe40000004100 */
[----:B------:R-:W-:Y:S02]  /*74a0*/  HADD2.F32 R13, -RZ, R30.H0_H0 ;  /* 0x2000001eff0d7230 */ /* 0x000fe40000004100 */
[----:B------:R-:W-:Y:S02]  /*74b0*/  HADD2.F32 R12, -RZ, R32.H0_H0 ;  /* 0x20000020ff0c7230 */ /* 0x000fe40000004100 */
[----:B------:R-:W-:Y:S02]  /*74c0*/  HADD2.F32 R14, -RZ, R34.H0_H0 ;  /* 0x20000022ff0e7230 */ /* 0x000fe40000004100 */
[--C-:B0-----:R-:W-:Y:S02]  /*74d0*/  HADD2.F32 R8, -RZ, R4.reuse.H0_H0 ;  /* 0x20000004ff087230 */ /* 0x101fe40000004100 */
[----:B------:R-:W-:-:S02]  /*74e0*/  HADD2.F32 R4, -RZ, R4.H1_H1 ;  /* 0x30000004ff047230 */ /* 0x000fc40000004100 */
[--C-:B------:R-:W-:Y:S02]  /*74f0*/  HADD2.F32 R9, -RZ, R5.reuse.H0_H0 ;  /* 0x20000005ff097230 */ /* 0x100fe40000004100 */
[----:B------:R-:W-:Y:S02]  /*7500*/  HADD2.F32 R5, -RZ, R5.H1_H1 ;  /* 0x30000005ff057230 */ /* 0x000fe40000004100 */
[C---:B------:R-:W-:Y:S01]  /*7510*/  FMUL.FTZ R21, R4.reuse, R15 ;  /* 0x0000000f04157220 */ /* 0x040fe20000410000 */
[-C--:B------:R-:W-:Y:S01]  /*7520*/  FMUL.FTZ R4, R4, R13.reuse ;  /* 0x0000000d04047220 */ /* 0x080fe20000410000 */
[--C-:B------:R-:W-:Y:S02]  /*7530*/  HADD2.F32 R10, -RZ, R6.reuse.H0_H0 ;  /* 0x20000006ff0a7230 */ /* 0x100fe40000004100 */
[----:B------:R-:W-:Y:S02]  /*7540*/  HADD2.F32 R11, -RZ, R7.H0_H0 ;  /* 0x20000007ff0b7230 */ /* 0x000fe40000004100 */
[C---:B------:R-:W-:Y:S01]  /*7550*/  FMUL.FTZ R24, R5.reuse, R14 ;  /* 0x0000000e05187220 */ /* 0x040fe20000410000 */
[C---:B------:R-:W-:Y:S01]  /*7560*/  FFMA.FTZ R21, R8.reuse, R13, -R21 ;  /* 0x0000000d08157223 */ /* 0x040fe20000010815 */
[----:B------:R-:W-:Y:S01]  /*7570*/  FFMA.FTZ R20, R8, R15, R4 ;  /* 0x0000000f08147223 */ /* 0x000fe20000010004 */
[----:B------:R-:W-:Y:S01]  /*7580*/  FMUL.FTZ R26, R5, R12 ;  /* 0x0000000c051a7220 */ /* 0x000fe20000410000 */
[----:B------:R-:W-:-:S02]  /*7590*/  HADD2.F32 R6, -RZ, R6.H1_H1 ;  /* 0x30000006ff067230 */ /* 0x000fc40000004100 */
[C---:B------:R-:W-:Y:S01]  /*75a0*/  FFMA.FTZ R24, R9.reuse, R12, -R24 ;  /* 0x0000000c09187223 */ /* 0x040fe20000010818 */
[----:B------:R-:W-:Y:S02]  /*75b0*/  HADD2.F32 R7, -RZ, R7.H1_H1 ;  /* 0x30000007ff077230 */ /* 0x000fe40000004100 */
[----:B------:R-:W-:Y:S01]  /*75c0*/  FFMA.FTZ R9, R9, R14, R26 ;  /* 0x0000000e09097223 */ /* 0x000fe2000001001a */
[----:B------:R-:W-:Y:S02]  /*75d0*/  HADD2.F32 R13, -RZ, R28.H1_H1 ;  /* 0x3000001cff0d7230 */ /* 0x000fe40000004100 */
[----:B------:R-:W-:Y:S02]  /*75e0*/  HADD2.F32 R5, -RZ, R30.H1_H1 ;  /* 0x3000001eff057230 */ /* 0x000fe40000004100 */
[----:B------:R-:W-:Y:S02]  /*75f0*/  HADD2.F32 R8, -RZ, R34.H1_H1 ;  /* 0x30000022ff087230 */ /* 0x000fe40000004100 */
[----:B------:R-:W-:Y:S01]  /*7600*/  FMUL.FTZ R15, R6, R13 ;  /* 0x0000000d060f7220 */ /* 0x000fe20000410000 */
[----:B------:R-:W-:-:S02]  /*7610*/  HADD2.F32 R4, -RZ, R32.H1_H1 ;  /* 0x30000020ff047230 */ /* 0x000fc40000004100 */
[-C--:B------:R-:W-:Y:S01]  /*7620*/  FMUL.FTZ R12, R6, R5.reuse ;  /* 0x00000005060c7220 */ /* 0x080fe20000410000 */
[C---:B------:R-:W-:Y:S01]  /*7630*/  FMUL.FTZ R14, R7.reuse, R8 ;  /* 0x00000008070e7220 */ /* 0x040fe20000410000 */
[C---:B------:R-:W-:Y:S01]  /*7640*/  FFMA.FTZ R6, R10.reuse, R5, -R15 ;  /* 0x000000050a067223 */ /* 0x040fe2000001080f */
[-C--:B------:R-:W-:Y:S01]  /*7650*/  FMUL.FTZ R25, R7, R4.reuse ;  /* 0x0000000407197220 */ /* 0x080fe20000410000 */
[----:B------:R-:W-:Y:S01]  /*7660*/  FFMA.FTZ R13, R10, R13, R12 ;  /* 0x0000000d0a0d7223 */ /* 0x000fe2000001000c */
[C---:B------:R-:W-:Y:S01]  /*7670*/  FFMA.FTZ R7, R11.reuse, R4, -R14 ;  /* 0x000000040b077223 */ /* 0x040fe2000001080e */
[----:B------:R-:W-:Y:S01]  /*7680*/  F2FP.F16.F32.PACK_AB R4, R20, R21 ;  /* 0x000000151404723e */ /* 0x000fe200000000ff */
[----:B------:R-:W-:Y:S01]  /*7690*/  FFMA.FTZ R8, R11, R8, R25 ;  /* 0x000000080b087223 */ /* 0x000fe20000010019 */
[----:B------:R-:W-:Y:S02]  /*76a0*/  F2FP.F16.F32.PACK_AB R5, R9, R24 ;  /* 0x000000180905723e */ /* 0x000fe400000000ff */
[----:B------:R-:W-:-:S02]  /*76b0*/  F2FP.F16.F32.PACK_AB R6, R13, R6 ;  /* 0x000000060d06723e */ /* 0x000fc400000000ff */
[----:B------:R-:W-:-:S05]  /*76c0*/  F2FP.F16.F32.PACK_AB R7, R8, R7 ;  /* 0x000000070807723e */ /* 0x000fca00000000ff */
[----:B------:R1:W-:Y:S02]  /*76d0*/  STS.128 [R3+0x20400], R4 ;  /* 0x0204000403007388 */ /* 0x0003e40000000c00 */
.L_x_667:
[----:B------:R-:W-:Y:S05]  /*76e0*/  BSYNC B2 ;  /* 0x0000000000027941 */ /* 0x000fea0003800000 */
.L_x_666:
[----:B------:R-:W-:Y:S05]  /*76f0*/  @P1 BRA `(.L_x_665) ;  /* 0x0000000000981947 */ /* 0x000fea0003800000 */
[----:B01----:R-:W0:Y:S01]  /*7700*/  LDS.128 R4, [R0] ;  /* 0x0000000000047984 */ /* 0x003e220000000c00 */
        /* <DEDUP_REMOVED lines=36> */
[----:B------:R2:W-:Y:S02]  /*7950*/  STS.128 [R0], R4 ;  /* 0x0000000400007388 */ /* 0x0005e40000000c00 */
.L_x_665:
[----:B------:R-:W-:Y:S05]  /*7960*/  BSYNC B1 ;  /* 0x0000000000017941 */ /* 0x000fea0003800000 */
.L_x_664:
[----:B-12---:R-:W-:-:S05]  /*7970*/  VIADD R4, R184, 0x20 ;  /* 0x00000020b8047836 */ /* 0x006fca0000000000 */
[----:B------:R-:W-:-:S13]  /*7980*/  ISETP.GE.AND P0, PT, R4, R27, PT ;  /* 0x0000001b0400720c */ /* 0x000fda0003f06270 */
        /* <DEDUP_REMOVED lines=11> */
[----:B------:R-:W-:Y:S02]  /*7a40*/  HADD2.F32 R24, -RZ, R28.H1_H1 ;  /* 0x3000001cff187230 */ /* 0x000fe40000004100 */
[----:B------:R-:W-:-:S02]  /*7a50*/  HADD2.F32 R27, -RZ, R34.H1_H1 ;  /* 0x30000022ff1b7230 */ /* 0x000fc40000004100 */
[--C-:B0-----:R-:W-:Y:S02]  /*7a60*/  HADD2.F32 R8, -RZ, R4.reuse.H0_H0 ;  /* 0x20000004ff087230 */ /* 0x101fe40000004100 */
[----:B------:R-:W-:Y:S02]  /*7a70*/  HADD2.F32 R4, -RZ, R4.H1_H1 ;  /* 0x30000004ff047230 */ /* 0x000fe40000004100 */
[--C-:B------:R-:W-:Y:S02]  /*7a80*/  HADD2.F32 R9, -RZ, R5.reuse.H0_H0 ;  /* 0x20000005ff097230 */ /* 0x100fe40000004100 */
[----:B------:R-:W-:Y:S02]  /*7a90*/  HADD2.F32 R5, -RZ, R5.H1_H1 ;  /* 0x30000005ff057230 */ /* 0x000fe40000004100 */
[-C--:B------:R-:W-:Y:S01]  /*7aa0*/  FMUL.FTZ R13, R20, R4.reuse ;  /* 0x00000004140d7220 */ /* 0x080fe20000410000 */
[----:B------:R-:W-:Y:S01]  /*7ab0*/  FMUL.FTZ R15, R14, R4 ;  /* 0x000000040e0f7220 */ /* 0x000fe20000410000 */
[----:B------:R-:W-:-:S02]  /*7ac0*/  HADD2.F32 R10, -RZ, R6.H0_H0 ;  /* 0x20000006ff0a7230 */ /* 0x000fc40000004100 */
[-C--:B------:R-:W-:Y:S01]  /*7ad0*/  FMUL.FTZ R12, R25, R5.reuse ;  /* 0x00000005190c7220 */ /* 0x080fe20000410000 */
[-C--:B------:R-:W-:Y:S01]  /*7ae0*/  FFMA.FTZ R4, R14, R8.reuse, -R13 ;  /* 0x000000080e047223 */ /* 0x080fe2000001080d */
[----:B------:R-:W-:Y:S01]  /*7af0*/  FFMA.FTZ R15, R20, R8, R15 ;  /* 0x00000008140f7223 */ /* 0x000fe2000001000f */
[C---:B------:R-:W-:Y:S01]  /*7b00*/  FMUL.FTZ R8, R21.reuse, R5 ;  /* 0x0000000515087220 */ /* 0x040fe20000410000 */
[--C-:B------:R-:W-:Y:S02]  /*7b10*/  HADD2.F32 R11, -RZ, R7.reuse.H0_H0 ;  /* 0x20000007ff0b7230 */ /* 0x100fe40000004100 */
[-C--:B------:R-:W-:Y:S01]  /*7b20*/  FFMA.FTZ R5, R21, R9.reuse, -R12 ;  /* 0x0000000915057223 */ /* 0x080fe2000001080c */
[----:B------:R-:W-:Y:S02]  /*7b30*/  HADD2.F32 R6, -RZ, R6.H1_H1 ;  /* 0x30000006ff067230 */ /* 0x000fe40000004100 */
[----:B------:R-:W-:Y:S01]  /*7b40*/  FFMA.FTZ R8, R25, R9, R8 ;  /* 0x0000000919087223 */ /* 0x000fe20000010008 */
[----:B------:R-:W-:Y:S01]  /*7b50*/  HADD2.F32 R7, -RZ, R7.H1_H1 ;  /* 0x30000007ff077230 */ /* 0x000fe20000004100 */
[----:B------:R-:W-:Y:S01]  /*7b60*/  F2FP.F16.F32.PACK_AB R4, R15, R4 ;  /* 0x000000040f04723e */ /* 0x000fe200000000ff */
[----:B------:R-:W-:-:S02]  /*7b70*/  HADD2.F32 R20, -RZ, R30.H1_H1 ;  /* 0x3000001eff147230 */ /* 0x000fc40000004100 */
[-C--:B------:R-:W-:Y:S01]  /*7b80*/  FMUL.FTZ R9, R24, R6.reuse ;  /* 0x0000000618097220 */ /* 0x080fe20000410000 */
[----:B------:R-:W-:Y:S02]  /*7b90*/  HADD2.F32 R21, -RZ, R32.H1_H1 ;  /* 0x30000020ff157230 */ /* 0x000fe40000004100 */
[----:B------:R-:W-:Y:S01]  /*7ba0*/  FMUL.FTZ R12, R27, R7 ;  /* 0x000000071b0c7220 */ /* 0x000fe20000410000 */
[----:B------:R-:W-:Y:S01]  /*7bb0*/  F2FP.F16.F32.PACK_AB R5, R8, R5 ;  /* 0x000000050805723e */ /* 0x000fe200000000ff */
[C---:B------:R-:W-:Y:S01]  /*7bc0*/  FMUL.FTZ R13, R20.reuse, R6 ;  /* 0x00000006140d7220 */ /* 0x040fe20000410000 */
[-C--:B------:R-:W-:Y:S01]  /*7bd0*/  FFMA.FTZ R6, R20, R10.reuse, -R9 ;  /* 0x0000000a14067223 */ /* 0x080fe20000010809 */
[C---:B------:R-:W-:Y:S01]  /*7be0*/  FMUL.FTZ R14, R21.reuse, R7 ;  /* 0x00000007150e7220 */ /* 0x040fe20000410000 */
[-C--:B------:R-:W-:Y:S01]  /*7bf0*/  FFMA.FTZ R7, R21, R11.reuse, -R12 ;  /* 0x0000000b15077223 */ /* 0x080fe2000001080c */
[----:B------:R-:W-:Y:S02]  /*7c00*/  FFMA.FTZ R13, R24, R10, R13 ;  /* 0x0000000a180d7223 */ /* 0x000fe4000001000d */
[----:B------:R-:W-:-:S03]  /*7c10*/  FFMA.FTZ R14, R27, R11, R14 ;  /* 0x0000000b1b0e7223 */ /* 0x000fc6000001000e */
[----:B------:R-:W-:Y:S02]  /*7c20*/  F2FP.F16.F32.PACK_AB R6, R13, R6 ;  /* 0x000000060d06723e */ /* 0x000fe400000000ff */
[----:B------:R-:W-:-:S05]  /*7c30*/  F2FP.F16.F32.PACK_AB R7, R14, R7 ;  /* 0x000000070e07723e */ /* 0x000fca00000000ff */
[----:B------:R1:W-:Y:S02]  /*7c40*/  STS.128 [R3+0x21400], R4 ;  /* 0x0214000403007388 */ /* 0x0003e40000000c00 */
.L_x_670:
[----:B------:R-:W-:Y:S05]  /*7c50*/  BSYNC B1 ;  /* 0x0000000000017941 */ /* 0x000fea0003800000 */
.L_x_669:
[----:B------:R-:W-:Y:S05]  /*7c60*/  @P1 BRA `(.L_x_668) ;  /* 0x00000010007c1947 */ /* 0x000fea0003800000 */
[----:B01----:R-:W0:Y:S01]  /*7c70*/  LDS.128 R4, [R0+0x1000] ;  /* 0x0010000000047984 */ /* 0x003e220000000c00 */
        /* <DEDUP_REMOVED lines=13> */
[----:B------:R-:W-:Y:S01]  /*7d50*/  FMUL.FTZ R11, R24, R5 ;  /* 0x00000005180b7220 */ /* 0x000fe20000410000 */
[----:B------:R-:W-:Y:S01]  /*7d60*/  FFMA.FTZ R4, R13, R3, -R12 ;  /* 0x000000030d047223 */ /* 0x000fe2000001080c */
[--C-:B------:R-:W-:Y:S02]  /*7d70*/  HADD2.F32 R10, -RZ, R7.reuse.H0_H0 ;  /* 0x20000007ff0a7230 */ /* 0x100fe40000004100 */
[C---:B------:R-:W-:Y:S01]  /*7d80*/  FMUL.FTZ R13, R20.reuse, R5 ;  /* 0x00000005140d7220 */ /* 0x040fe20000410000 */
[----:B------:R-:W-:Y:S02]  /*7d90*/  HADD2.F32 R6, -RZ, R6.H1_H1 ;  /* 0x30000006ff067230 */ /* 0x000fe40000004100 */
[----:B------:R-:W-:Y:S01]  /*7da0*/  FFMA.FTZ R3, R15, R3, R14 ;  /* 0x000000030f037223 */ /* 0x000fe2000001000e */
[----:B------:R-:W-:Y:S02]  /*7db0*/  HADD2.F32 R7, -RZ, R7.H1_H1 ;  /* 0x30000007ff077230 */ /* 0x000fe40000004100 */
[----:B------:R-:W-:Y:S01]  /*7dc0*/  FFMA.FTZ R5, R20, R8, -R11 ;  /* 0x0000000814057223 */ /* 0x000fe2000001080b */
[----:B------:R-:W-:-:S02]  /*7dd0*/  HADD2.F32 R15, -RZ, R31.H1_H1 ;  /* 0x3000001fff0f7230 */ /* 0x000fc40000004100 */
[----:B------:R-:W-:Y:S01]  /*7de0*/  FFMA.FTZ R8, R24, R8, R13 ;  /* 0x0000000818087223 */ /* 0x000fe2000001000d */
[----:B------:R-:W-:Y:S02]  /*7df0*/  HADD2.F32 R20, -RZ, R33.H1_H1 ;  /* 0x30000021ff147230 */ /* 0x000fe40000004100 */
[-C--:B------:R-:W-:Y:S01]  /*7e00*/  FMUL.FTZ R12, R21, R6.reuse ;  /* 0x00000006150c7220 */ /* 0x080fe20000410000 */
[-C--:B------:R-:W-:Y:S01]  /*7e10*/  FMUL.FTZ R11, R26, R7.reuse ;  /* 0x000000071a0b7220 */ /* 0x080fe20000410000 */
[----:B------:R-:W-:Y:S01]  /*7e20*/  FMUL.FTZ R14, R15, R6 ;  /* 0x000000060f0e7220 */ /* 0x000fe20000410000 */
[----:B------:R-:W-:Y:S01]  /*7e30*/  F2FP.F16.F32.PACK_AB R4, R3, R4 ;  /* 0x000000040304723e */ /* 0x000fe200000000ff */
[C---:B------:R-:W-:Y:S01]  /*7e40*/  FMUL.FTZ R13, R20.reuse, R7 ;  /* 0x00000007140d7220 */ /* 0x040fe20000410000 */
[-C--:B------:R-:W-:Y:S01]  /*7e50*/  FFMA.FTZ R6, R15, R9.reuse, -R12 ;  /* 0x000000090f067223 */ /* 0x080fe2000001080c */
[-C--:B------:R-:W-:Y:S01]  /*7e60*/  FFMA.FTZ R7, R20, R10.reuse, -R11 ;  /* 0x0000000a14077223 */ /* 0x080fe2000001080b */
[----:B------:R-:W-:Y:S01]  /*7e70*/  FFMA.FTZ R9, R21, R9, R14 ;  /* 0x0000000915097223 */ /* 0x000fe2000001000e */
[----:B------:R-:W-:Y:S01]  /*7e80*/  FFMA.FTZ R10, R26, R10, R13 ;  /* 0x0000000a1a0a7223 */ /* 0x000fe2000001000d */
[----:B------:R-:W-:-:S03]  /*7e90*/  F2FP.F16.F32.PACK_AB R5, R8, R5 ;  /* 0x000000050805723e */ /* 0x000fc600000000ff */
[----:B------:R-:W-:Y:S02]  /*7ea0*/  F2FP.F16.F32.PACK_AB R6, R9, R6 ;  /* 0x000000060906723e */ /* 0x000fe400000000ff */
[----:B------:R-:W-:-:S05]  /*7eb0*/  F2FP.F16.F32.PACK_AB R7, R10, R7 ;  /* 0x000000070a07723e */ /* 0x000fca00000000ff */
[----:B------:R4:W-:Y:S01]  /*7ec0*/  STS.128 [R0+0x1000], R4 ;  /* 0x0010000400007388 */ /* 0x0009e20000000c00 */
[----:B------:R-:W-:Y:S05]  /*7ed0*/  BRA `(.L_x_668) ;  /* 0x0000000c00e07947 */ /* 0x000fea0003800000 */
.L_x_658:
[----:B------:R-:W-:-:S03]  /*7ee0*/  UMOV UR4, 0xffffffff ;  /* 0xffffffff00047882 */ /* 0x000fc60000000000 */
[----:B------:R-:W-:Y:S05]  /*7ef0*/  BRA.DIV UR4, `(.L_x_671) ;  /* 0x000000fe043c7947 */ /* 0x000fea000b800000 */
[----:B------:R0:W1:Y:S04]  /*7f00*/  SHFL.IDX PT, R0, R27, RZ, 0x1c1f ;  /* 0x001c1fff1b007589 */ /* 0x00006800000e0000 */
[----:B------:R0:W2:Y:S04]  /*7f10*/  SHFL.IDX PT, R3, R26, RZ, 0x1c1f ;  /* 0x001c1fff1a037589 */ /* 0x0000a800000e0000 */
[----:B------:R0:W3:Y:S04]  /*7f20*/  SHFL.IDX PT, R20, R29, RZ, 0x1c1f ;  /* 0x001c1fff1d147589 */ /* 0x0000e800000e0000 */
[----:B------:R0:W4:Y:S02]  /*7f30*/  SHFL.IDX PT, R14, R28, RZ, 0x1c1f ;  /* 0x001c1fff1c0e7589 */ /* 0x00012400000e0000 */
.L_x_874:
[----:B------:R-:W5:Y:S01]  /*7f40*/  LDL R6, [R1+0x34] ;  /* 0x0000340001067983 */ /* 0x000f620000100800 */
[----:B------:R-:W-:Y:S01]  /*7f50*/  ULDC UR4, c[0x0][0x448] ;  /* 0x0001120000047ab9 */ /* 0x000fe20000000800 */
[----:B------:R-:W-:Y:S01]  /*7f60*/  BSSY B1, `(.L_x_672) ;  /* 0x0000019000017945 */ /* 0x000fe20003800000 */
[----:B------:R-:W-:Y:S01]  /*7f70*/  IMAD R21, R24, UR4, RZ ;  /* 0x0000000418157c24 */ /* 0x000fe2000f8e02ff */
[----:B------:R-:W-:Y:S02]  /*7f80*/  CS2R R10, SRZ ;  /* 0x00000000000a7805 */ /* 0x000fe4000001ff00 */
[----:B------:R-:W-:Y:S02]  /*7f90*/  CS2R R8, SRZ ;  /* 0x0000000000087805 */ /* 0x000fe4000001ff00 */
[----:B------:R-:W-:Y:S01]  /*7fa0*/  ISETP.GE.AND P0, PT, R4, R21, PT ;  /* 0x000000150400720c */ /* 0x000fe20003f06270 */
[----:B------:R-:W-:Y:S01]  /*7fb0*/  IMAD R21, R25, -0x40, R21 ;  /* 0xffffffc019157824 */ /* 0x000fe200078e0215 */
[----:B-----5:R-:W-:-:S04]  /*7fc0*/  LEA.HI R5, R6, R6, RZ, 0x1 ;  /* 0x0000000606057211 */ /* 0x020fc800078f08ff */
[----:B------:R-:W-:-:S05]  /*7fd0*/  LOP3.LUT R5, R5, 0xfffffffe, RZ, 0xc0, !PT ;  /* 0xfffffffe05057812 */ /* 0x000fca00078ec0ff */
[----:B------:R-:W-:Y:S01]  /*7fe0*/  IMAD.IADD R25, R6, 0x1, -R5 ;  /* 0x0000000106197824 */ /* 0x000fe200078e0a05 */
[----:B------:R-:W-:Y:S02]  /*7ff0*/  CS2R R6, SRZ ;  /* 0x0000000000067805 */ /* 0x000fe4000001ff00 */
[----:B------:R-:W-:Y:S02]  /*8000*/  CS2R R4, SRZ ;  /* 0x0000000000047805 */ /* 0x000fe4000001ff00 */
[----:B------:R-:W-:Y:S01]  /*8010*/  SHF.L.U32 R25, R25, 0x1f, RZ ;  /* 0x0000001f19197819 */ /* 0x000fe200000006ff */
[----:B------:R-:W-:Y:S06]  /*8020*/  @P0 BRA `(.L_x_673) ;  /* 0x0000000000300947 */ /* 0x000fec0003800000 */
[----:B------:R-:W-:Y:S01]  /*8030*/  ULDC UR4, c[0x0][0x3f4] ;  /* 0x0000fd0000047ab9 */ /* 0x000fe20000000800 */
[C---:B------:R-:W-:Y:S01]  /*8040*/  IMAD.SHL.U32 R15, R16.reuse, 0x2, RZ ;  /* 0x00000002100f7824 */ /* 0x040fe200078e00ff */
[C---:B------:R-:W-:Y:S02]  /*8050*/  ISETP.GE.AND P2, PT, R16.reuse, UR4, PT ;  /* 0x0000000410007c0c */ /* 0x040fe4000bf46270 */
[----:B------:R-:W-:Y:S02]  /*8060*/  SHF.L.U64.HI R7, R16, 0x1, R17 ;  /* 0x0000000110077819 */ /* 0x000fe40000010211 */
[-C--:B----4-:R-:W-:Y:S02]  /*8070*/  IADD3 R14, P1, R14, R15.reuse, RZ ;  /* 0x0000000f0e0e7210 */ /* 0x090fe40007f3e0ff */
[----:B--2---:R-:W-:-:S03]  /*8080*/  IADD3 R12, P0, R3, R15, RZ ;  /* 0x0000000f030c7210 */ /* 0x004fc60007f1e0ff */
[----:B---3--:R-:W-:Y:S01]  /*8090*/  IMAD.X R15, R20, 0x1, R7, P1 ;  /* 0x00000001140f7824 */ /* 0x008fe200008e0607 */
[----:B-1----:R-:W-:Y:S02]  /*80a0*/  IADD3.X R13, R0, R7, RZ, P0, !PT ;  /* 0x00000007000d7210 */ /* 0x002fe400007fe4ff */
[----:B------:R-:W-:Y:S01]  /*80b0*/  CS2R R6, SRZ ;  /* 0x0000000000067805 */ /* 0x000fe2000001ff00 */
[----:B------:R-:W-:Y:S06]  /*80c0*/  @P2 BRA `(.L_x_673) ;  /* 0x0000000000082947 */ /* 0x000fec0003800000 */
[----:B------:R1:W5:Y:S04]  /*80d0*/  LD.E.128 R8, desc[UR40][R12.64] ;  /* 0x000000280c087980 */ /* 0x000368000c101d00 */
[----:B------:R1:W5:Y:S02]  /*80e0*/  LD.E.128 R4, desc[UR40][R14.64] ;  /* 0x000000280e047980 */ /* 0x000364000c101d00 */
.L_x_673:
[----:B------:R-:W-:Y:S05]  /*80f0*/  BSYNC B1 ;  /* 0x0000000000017941 */ /* 0x000fea0003800000 */
.L_x_672:
[----:B------:R-:W0:Y:S01]  /*8100*/  SYNCS.PHASECHK.TRANS64.TRYWAIT P1, [R2+URZ+0x28c00], R25 ;  /* 0x028c0019020075a7 */ /* 0x000e22000802017f */
[----:B-1---5:R-:W-:Y:S01]  /*8110*/  IMAD.MOV.U32 R12, RZ, RZ, R8 ;  /* 0x000000ffff0c7224 */ /* 0x022fe200078e0008 */
[--C-:B------:R-:W-:Y:S01]  /*8120*/  SHF.R.U64 R13, R8, 0x10, R9.reuse ;  /* 0x00000010080d7819 */ /* 0x100fe20000001209 */
[--C-:B------:R-:W-:Y:S01]  /*8130*/  IMAD.MOV.U32 R41, RZ, RZ, R9.reuse ;  /* 0x000000ffff297224 */ /* 0x100fe200078e0009 */
[----:B------:R-:W-:Y:S01]  /*8140*/  SHF.R.U32.HI R42, RZ, 0x10, R9 ;  /* 0x00000010ff2a7819 */ /* 0x000fe20000011609 */
[----:B------:R-:W-:Y:S01]  /*8150*/  IMAD.MOV.U32 R39, RZ, RZ, R4 ;  /* 0x000000ffff277224 */ /* 0x000fe200078e0004 */
[----:B------:R-:W-:Y:S01]  /*8160*/  SHF.R.U64 R43, R4, 0x10, R5 ;  /* 0x00000010042b7819 */ /* 0x000fe20000001205 */
[----:B------:R-:W-:Y:S01]  /*8170*/  IMAD.MOV.U32 R40, RZ, RZ, R10 ;  /* 0x000000ffff287224 */ /* 0x000fe200078e000a */
[--C-:B------:R-:W-:Y:S01]  /*8180*/  SHF.R.U64 R9, R10, 0x10, R11.reuse ;  /* 0x000000100a097819 */ /* 0x100fe2000000120b */
[----:B------:R-:W-:Y:S01]  /*8190*/  IMAD.MOV.U32 R0, RZ, RZ, R11 ;  /* 0x000000ffff007224 */ /* 0x000fe200078e000b */
[----:B------:R-:W-:Y:S01]  /*81a0*/  MOV R8, R5 ;  /* 0x0000000500087202 */ /* 0x000fe20000000f00 */
[----:B------:R-:W-:Y:S01]  /*81b0*/  IMAD.MOV.U32 R38, RZ, RZ, R6 ;  /* 0x000000ffff267224 */ /* 0x000fe200078e0006 */
[--C-:B------:R-:W-:Y:S01]  /*81c0*/  SHF.R.U64 R44, R6, 0x10, R7.reuse ;  /* 0x00000010062c7819 */ /* 0x100fe20000001207 */
[----:B------:R-:W-:Y:S01]  /*81d0*/  IMAD.MOV.U32 R4, RZ, RZ, R7 ;  /* 0x000000ffff047224 */ /* 0x000fe200078e0007 */
[----:B------:R-:W-:Y:S01]  /*81e0*/  VIMNMX R21, R21, 0x40, PT ;  /* 0x0000004015157848 */ /* 0x000fe20003fe0100 */
[----:B----4-:R-:W-:Y:S01]  /*81f0*/  VIADD R14, R184, 0x20 ;  /* 0x00000020b80e7836 */ /* 0x010fe20000000000 */
[----:B--2---:R-:W1:Y:S01]  /*8200*/  LDC R3, c[0x0][0x3f4] ;  /* 0x0000fd00ff037b82 */ /* 0x004e620000000800 */
[----:B------:R-:W-:Y:S01]  /*8210*/  SHF.R.U32.HI R10, RZ, 0x10, R11 ;  /* 0x00000010ff0a7819 */ /* 0x000fe2000001160b */
[----:B------:R-:W-:Y:S01]  /*8220*/  BSSY B1, `(.L_x_674) ;  /* 0x0000010000017945 */ /* 0x000fe20003800000 */
[----:B------:R-:W-:-:S02]  /*8230*/  SHF.R.U32.HI R5, RZ, 0x10, R5 ;  /* 0x00000010ff057819 */ /* 0x000fc40000011605 */
[----:B------:R-:W-:Y:S02]  /*8240*/  SHF.R.U32.HI R6, RZ, 0x10, R7 ;  /* 0x00000010ff067819 */ /* 0x000fe40000011607 */
[----:B------:R-:W-:Y:S02]  /*8250*/  PRMT R40, R40, 0x5410, R12 ;  /* 0x0000541028287816 */ /* 0x000fe4000000000c */
[----:B------:R-:W-:Y:S02]  /*8260*/  PRMT R41, R41, 0x5410, R13 ;  /* 0x0000541029297816 */ /* 0x000fe4000000000d */
[----:B------:R-:W-:Y:S02]  /*8270*/  PRMT R0, R10, 0x5410, R0 ;  /* 0x000054100a007816 */ /* 0x000fe40000000000 */
[----:B------:R-:W-:Y:S02]  /*8280*/  PRMT R42, R42, 0x5410, R9 ;  /* 0x000054102a2a7816 */ /* 0x000fe40000000009 */
[----:B------:R-:W-:-:S02]  /*8290*/  PRMT R39, R39, 0x5410, R8 ;  /* 0x0000541027277816 */ /* 0x000fc40000000008 */
[----:B------:R-:W-:Y:S02]  /*82a0*/  PRMT R43, R43, 0x5410, R5 ;  /* 0x000054102b2b7816 */ /* 0x000fe40000000005 */
[----:B------:R-:W-:Y:S02]  /*82b0*/  PRMT R38, R38, 0x5410, R4 ;  /* 0x0000541026267816 */ /* 0x000fe40000000004 */
[----:B------:R-:W-:Y:S02]  /*82c0*/  PRMT R44, R44, 0x5410, R6 ;  /* 0x000054102c2c7816 */ /* 0x000fe40000000006 */
[C---:B-1----:R-:W-:Y:S01]  /*82d0*/  ISETP.GE.AND P0, PT, R16.reuse, R3, PT ;  /* 0x000000031000720c */ /* 0x042fe20003f06270 */
[----:B------:R-:W-:-:S03]  /*82e0*/  IMAD.IADD R3, R16, 0x1, R3 ;  /* 0x0000000110037824 */ /* 0x000fc600078e0203 */
[-C--:B------:R-:W-:Y:S02]  /*82f0*/  ISETP.GE.OR P2, PT, R184, R21.reuse, P0 ;  /* 0x00000015b800720c */ /* 0x080fe40000746670 */
[----:B------:R-:W-:Y:S01]  /*8300*/  ISETP.GE.OR P0, PT, R14, R21, P0 ;  /* 0x000000150e00720c */ /* 0x000fe20000706670 */
[----:B0-----:R-:W-:-:S12]  /*8310*/  @!P1 BRA `(.L_x_675) ;  /* 0x000000f800a49947 */ /* 0x001fd80003800000 */
.L_x_875:
[----:B------:R-:W-:Y:S05]  /*8320*/  BSYNC B1 ;  /* 0x0000000000017941 */ /* 0x000fea0003800000 */
.L_x_674:
[----:B------:R-:W-:Y:S01]  /*8330*/  BSSY B1, `(.L_x_676) ;  /* 0x0000059000017945 */ /* 0x000fe20003800000 */
[----:B------:R-:W-:-:S03]  /*8340*/  LOP3.LUT R3, R3, 0x38, RZ, 0xc0, !PT ;  /* 0x0000003803037812 */ /* 0x000fc600078ec0ff */
[----:B------:R-:W-:Y:S05]  /*8350*/  @P2 BRA `(.L_x_677) ;  /* 0x0000000400582947 */ /* 0x000fea0003800000 */
[----:B------:R-:W-:Y:S02]  /*8360*/  IMAD.SHL.U32 R4, R190, 0x40, RZ ;  /* 0x00000040be047824 */ /* 0x000fe400078e00ff */
[----:B------:R-:W-:Y:S02]  /*8370*/  HADD2.F32 R29, -RZ, R39.H0_H0 ;  /* 0x20000027ff1d7230 */ /* 0x000fe40000004100 */
[----:B------:R-:W-:Y:S01]  /*8380*/  HADD2.F32 R27, -RZ, R40.H1_H1 ;  /* 0x30000028ff1b7230 */ /* 0x000fe20000004100 */
[----:B------:R-:W-:Y:S01]  /*8390*/  LOP3.LUT R8, R4, 0x1c0, RZ, 0xc0, !PT ;  /* 0x000001c004087812 */ /* 0x000fe200078ec0ff */
[----:B------:R-:W-:-:S03]  /*83a0*/  HADD2.F32 R31, -RZ, R43.H0_H0 ;  /* 0x2000002bff1f7230 */ /* 0x000fc60000004100 */
[----:B------:R-:W-:Y:S02]  /*83b0*/  SHF.R.U32.HI R7, RZ, 0x3, R8 ;  /* 0x00000003ff077819 */ /* 0x000fe40000011608 */
[----:B------:R-:W-:Y:S02]  /*83c0*/  LOP3.LUT R4, R8, 0x38, R16, 0xf8, !PT ;  /* 0x0000003808047812 */ /* 0x000fe400078ef810 */
[----:B------:R-:W-:Y:S02]  /*83d0*/  LOP3.LUT R8, R7, R3, R8, 0x1e, !PT ;  /* 0x0000000307087212 */ /* 0x000fe400078e1e08 */
[----:B------:R-:W-:-:S03]  /*83e0*/  LOP3.LUT R4, R4, R7, RZ, 0x3c, !PT ;  /* 0x0000000704047212 */ /* 0x000fc600078e3cff */
[C---:B------:R-:W-:Y:S02]  /*83f0*/  IMAD R9, R209.reuse, 0x200, R8 ;  /* 0x00000200d1097824 */ /* 0x040fe400078e0208 */
[----:B------:R-:W-:Y:S02]  /*8400*/  IMAD R5, R209, 0x200, R4 ;  /* 0x00000200d1057824 */ /* 0x000fe400078e0204 */
[----:B------:R-:W-:-:S03]  /*8410*/  IMAD R36, R9, 0x2, R2 ;  /* 0x0000000209247824 */ /* 0x000fc600078e0202 */
[----:B------:R-:W-:Y:S02]  /*8420*/  LEA R34, R5, R2, 0x1 ;  /* 0x0000000205227211 */ /* 0x000fe400078e08ff */
[----:B------:R-:W3:Y:S04]  /*8430*/  LDS.128 R8, [R36+0x20400] ;  /* 0x0204000024087984 */ /* 0x000ee80000000c00 */
[----:B------:R-:W1:Y:S01]  /*8440*/  LDS.128 R4, [R34+0x20400] ;  /* 0x0204000022047984 */ /* 0x000e620000000c00 */
[--C-:B---3--:R-:W-:Y:S02]  /*8450*/  HADD2.F32 R20, -RZ, R8.reuse.H0_H0 ;  /* 0x20000008ff147230 */ /* 0x108fe40000004100 */
[----:B------:R-:W-:Y:S02]  /*8460*/  HADD2.F32 R8, -RZ, R8.H1_H1 ;  /* 0x30000008ff087230 */ /* 0x000fe40000004100 */
[----:B-1----:R-:W-:-:S02]  /*8470*/  HADD2.F32 R12, -RZ, R4.H0_H0 ;  /* 0x20000004ff0c7230 */ /* 0x002fc40000004100 */
[C---:B------:R-:W-:Y:S01]  /*8480*/  FMUL.FTZ R33, R20.reuse, R29 ;  /* 0x0000001d14217220 */ /* 0x040fe20000410000 */
[----:B------:R-:W-:Y:S01]  /*8490*/  FMUL.FTZ R35, R20, R27 ;  /* 0x0000001b14237220 */ /* 0x000fe20000410000 */
[----:B------:R-:W-:Y:S02]  /*84a0*/  HADD2.F32 R21, -RZ, R9.H0_H0 ;  /* 0x20000009ff157230 */ /* 0x000fe40000004100 */
[----:B------:R-:W-:Y:S01]  /*84b0*/  FMUL.FTZ R37, R8, R31 ;  /* 0x0000001f08257220 */ /* 0x000fe20000410000 */
[C---:B------:R-:W-:Y:S01]  /*84c0*/  FFMA.FTZ R33, R12.reuse, R27, -R33 ;  /* 0x0000001b0c217223 */ /* 0x040fe20000010821 */
[----:B------:R-:W-:Y:S02]  /*84d0*/  HADD2.F32 R27, -RZ, R41.H1_H1 ;  /* 0x30000029ff1b7230 */ /* 0x000fe40000004100 */
[----:B------:R-:W-:Y:S01]  /*84e0*/  FFMA.FTZ R35, R12, R29, R35 ;  /* 0x0000001d0c237223 */ /* 0x000fe20000010023 */
[----:B------:R-:W-:Y:S02]  /*84f0*/  HADD2.F32 R20, -RZ, R39.H1_H1 ;  /* 0x30000027ff147230 */ /* 0x000fe40000004100 */
[----:B------:R-:W-:-:S02]  /*8500*/  HADD2.F32 R12, -RZ, R41.H0_H0 ;  /* 0x20000029ff0c7230 */ /* 0x000fc40000004100 */
[-C--:B------:R-:W-:Y:S01]  /*8510*/  FMUL.FTZ R29, R8, R27.reuse ;  /* 0x0000001b081d7220 */ /* 0x080fe20000410000 */
[----:B------:R-:W-:Y:S02]  /*8520*/  HADD2.F32 R4, -RZ, R4.H1_H1 ;  /* 0x30000004ff047230 */ /* 0x000fe40000004100 */
[C---:B------:R-:W-:Y:S01]  /*8530*/  FMUL.FTZ R30, R21.reuse, R20 ;  /* 0x00000014151e7220 */ /* 0x040fe20000410000 */
[----:B------:R-:W-:Y:S02]  /*8540*/  HADD2.F32 R13, -RZ, R5.H0_H0 ;  /* 0x20000005ff0d7230 */ /* 0x000fe40000004100 */
[----:B------:R-:W-:Y:S01]  /*8550*/  FMUL.FTZ R21, R21, R12 ;  /* 0x0000000c15157220 */ /* 0x000fe20000410000 */
[----:B------:R-:W-:Y:S02]  /*8560*/  HADD2.F32 R9, -RZ, R9.H1_H1 ;  /* 0x30000009ff097230 */ /* 0x000fe40000004100 */
[C---:B------:R-:W-:Y:S01]  /*8570*/  FFMA.FTZ R26, R4.reuse, R27, -R37 ;  /* 0x0000001b041a7223 */ /* 0x040fe20000010825 */
[----:B------:R-:W-:Y:S01]  /*8580*/  FFMA.FTZ R28, R4, R31, R29 ;  /* 0x0000001f041c7223 */ /* 0x000fe2000001001d */
[----:B------:R-:W-:-:S02]  /*8590*/  HADD2.F32 R8, -RZ, R43.H1_H1 ;  /* 0x3000002bff087230 */ /* 0x000fc40000004100 */
[C---:B------:R-:W-:Y:S01]  /*85a0*/  FFMA.FTZ R20, R13.reuse, R20, R21 ;  /* 0x000000140d147223 */ /* 0x040fe20000010015 */
[----:B------:R-:W-:Y:S02]  /*85b0*/  HADD2.F32 R4, -RZ, R42.H0_H0 ;  /* 0x2000002aff047230 */ /* 0x000fe40000004100 */
[----:B------:R-:W-:Y:S01]  /*85c0*/  FFMA.FTZ R30, R13, R12, -R30 ;  /* 0x0000000c0d1e7223 */ /* 0x000fe2000001081e */
[----:B------:R-:W-:Y:S02]  /*85d0*/  HADD2.F32 R24, -RZ, R10.H0_H0 ;  /* 0x2000000aff187230 */ /* 0x000fe40000004100 */
[C---:B------:R-:W-:Y:S01]  /*85e0*/  FMUL.FTZ R12, R9.reuse, R8 ;  /* 0x00000008090c7220 */ /* 0x040fe20000410000 */
[----:B------:R-:W-:Y:S02]  /*85f0*/  HADD2.F32 R21, -RZ, R38.H0_H0 ;  /* 0x20000026ff157230 */ /* 0x000fe40000004100 */
[----:B------:R-:W-:Y:S01]  /*8600*/  FMUL.FTZ R32, R9, R4 ;  /* 0x0000000409207220 */ /* 0x000fe20000410000 */
[----:B------:R-:W-:-:S02]  /*8610*/  HADD2.F32 R5, -RZ, R5.H1_H1 ;  /* 0x30000005ff057230 */ /* 0x000fc40000004100 */
[----:B------:R-:W-:Y:S02]  /*8620*/  HADD2.F32 R14, -RZ, R6.H0_H0 ;  /* 0x20000006ff0e7230 */ /* 0x000fe40000004100 */
[C---:B------:R-:W-:Y:S01]  /*8630*/  FMUL.FTZ R37, R24.reuse, R21 ;  /* 0x0000001518257220 */ /* 0x040fe20000410000 */
[----:B------:R-:W-:Y:S02]  /*8640*/  HADD2.F32 R13, -RZ, R40.H0_H0 ;  /* 0x20000028ff0d7230 */ /* 0x000fe40000004100 */
[C---:B------:R-:W-:Y:S01]  /*8650*/  FFMA.FTZ R29, R5.reuse, R4, -R12 ;  /* 0x00000004051d7223 */ /* 0x040fe2000001080c */
[----:B------:R-:W-:Y:S02]  /*8660*/  HADD2.F32 R10, -RZ, R10.H1_H1 ;  /* 0x3000000aff0a7230 */ /* 0x000fe40000004100 */
[----:B------:R-:W-:Y:S01]  /*8670*/  FFMA.FTZ R31, R5, R8, R32 ;  /* 0x00000008051f7223 */ /* 0x000fe20000010020 */
[----:B------:R-:W-:Y:S02]  /*8680*/  HADD2.F32 R27, -RZ, R44.H0_H0 ;  /* 0x2000002cff1b7230 */ /* 0x000fe40000004100 */
[----:B------:R-:W-:Y:S01]  /*8690*/  FMUL.FTZ R24, R24, R13 ;  /* 0x0000000d18187220 */ /* 0x000fe20000410000 */
[----:B------:R-:W-:-:S02]  /*86a0*/  HADD2.F32 R9, -RZ, R42.H1_H1 ;  /* 0x3000002aff097230 */ /* 0x000fc40000004100 */
[----:B------:R-:W-:Y:S01]  /*86b0*/  FFMA.FTZ R37, R14, R13, -R37 ;  /* 0x0000000d0e257223 */ /* 0x000fe20000010825 */
[----:B------:R-:W-:Y:S02]  /*86c0*/  HADD2.F32 R6, -RZ, R6.H1_H1 ;  /* 0x30000006ff067230 */ /* 0x000fe40000004100 */
[C---:B------:R-:W-:Y:S01]  /*86d0*/  FMUL.FTZ R5, R10.reuse, R27 ;  /* 0x0000001b0a057220 */ /* 0x040fe20000410000 */
[--C-:B0-----:R-:W-:Y:S02]  /*86e0*/  HADD2.F32 R25, -RZ, R11.reuse.H0_H0 ;  /* 0x2000000bff197230 */ /* 0x101fe40000004100 */
[----:B------:R-:W-:Y:S01]  /*86f0*/  FMUL.FTZ R13, R10, R9 ;  /* 0x000000090a0d7220 */ /* 0x000fe20000410000 */
[----:B------:R-:W-:Y:S02]  /*8700*/  HADD2.F32 R11, -RZ, R11.H1_H1 ;  /* 0x3000000bff0b7230 */ /* 0x000fe40000004100 */
[----:B------:R-:W-:Y:S01]  /*8710*/  FFMA.FTZ R24, R14, R21, R24 ;  /* 0x000000150e187223 */ /* 0x000fe20000010018 */
[----:B------:R-:W-:-:S02]  /*8720*/  HADD2.F32 R10, -RZ, R38.H1_H1 ;  /* 0x30000026ff0a7230 */ /* 0x000fc40000004100 */
[C---:B------:R-:W-:Y:S01]  /*8730*/  FFMA.FTZ R14, R6.reuse, R9, -R5 ;  /* 0x00000009060e7223 */ /* 0x040fe20000010805 */
[----:B------:R-:W-:Y:S02]  /*8740*/  HADD2.F32 R12, -RZ, R44.H1_H1 ;  /* 0x3000002cff0c7230 */ /* 0x000fe40000004100 */
[----:B------:R-:W-:Y:S01]  /*8750*/  FFMA.FTZ R13, R6, R27, R13 ;  /* 0x0000001b060d7223 */ /* 0x000fe2000001000d */
[--C-:B------:R-:W-:Y:S02]  /*8760*/  HADD2.F32 R4, -RZ, R0.reuse.H1_H1 ;  /* 0x30000000ff047230 */ /* 0x100fe40000004100 */
[----:B------:R-:W-:Y:S01]  /*8770*/  FMUL.FTZ R6, R25, R10 ;  /* 0x0000000a19067220 */ /* 0x000fe20000410000 */
[----:B------:R-:W-:Y:S02]  /*8780*/  HADD2.F32 R8, -RZ, R0.H0_H0 ;  /* 0x20000000ff087230 */ /* 0x000fe40000004100 */
[----:B------:R-:W-:Y:S01]  /*8790*/  FMUL.FTZ R32, R11, R12 ;  /* 0x0000000c0b207220 */ /* 0x000fe20000410000 */
[----:B------:R-:W-:-:S02]  /*87a0*/  HADD2.F32 R15, -RZ, R7.H0_H0 ;  /* 0x20000007ff0f7230 */ /* 0x000fc40000004100 */
[----:B------:R-:W-:Y:S01]  /*87b0*/  FMUL.FTZ R25, R25, R4 ;  /* 0x0000000419197220 */ /* 0x000fe20000410000 */
[----:B------:R-:W-:Y:S02]  /*87c0*/  HADD2.F32 R7, -RZ, R7.H1_H1 ;  /* 0x30000007ff077230 */ /* 0x000fe40000004100 */
[----:B------:R-:W-:Y:S01]  /*87d0*/  FMUL.FTZ R5, R11, R8 ;  /* 0x000000080b057220 */ /* 0x000fe20000410000 */
[----:B------:R-:W-:Y:S01]  /*87e0*/  F2FP.F16.F32.PACK_AB R9, R31, R20 ;  /* 0x000000141f09723e */ /* 0x000fe200000000ff */
[C---:B------:R-:W-:Y:S01]  /*87f0*/  FFMA.FTZ R11, R15.reuse, R4, -R6 ;  /* 0x000000040f0b7223 */ /* 0x040fe20000010806 */
[----:B------:R-:W-:Y:S01]  /*8800*/  FFMA.FTZ R25, R15, R10, R25 ;  /* 0x0000000a0f197223 */ /* 0x000fe20000010019 */
[C---:B------:R-:W-:Y:S01]  /*8810*/  FFMA.FTZ R32, R7.reuse, R8, -R32 ;  /* 0x0000000807207223 */ /* 0x040fe20000010820 */
[----:B------:R-:W-:Y:S01]  /*8820*/  FFMA.FTZ R12, R7, R12, R5 ;  /* 0x0000000c070c7223 */ /* 0x000fe20000010005 */
[----:B------:R-:W-:Y:S02]  /*8830*/  F2FP.F16.F32.PACK_AB R4, R26, R33 ;  /* 0x000000211a04723e */ /* 0x000fe400000000ff */
[----:B------:R-:W-:-:S02]  /*8840*/  F2FP.F16.F32.PACK_AB R5, R29, R30 ;  /* 0x0000001e1d05723e */ /* 0x000fc400000000ff */
[----:B------:R-:W-:Y:S02]  /*8850*/  F2FP.F16.F32.PACK_AB R6, R14, R37 ;  /* 0x000000250e06723e */ /* 0x000fe400000000ff */
[----:B------:R-:W-:Y:S02]  /*8860*/  F2FP.F16.F32.PACK_AB R7, R32, R11 ;  /* 0x0000000b2007723e */ /* 0x000fe400000000ff */
[----:B------:R-:W-:Y:S02]  /*8870*/  F2FP.F16.F32.PACK_AB R8, R28, R35 ;  /* 0x000000231c08723e */ /* 0x000fe400000000ff */
[----:B------:R-:W-:Y:S01]  /*8880*/  F2FP.F16.F32.PACK_AB R10, R13, R24 ;  /* 0x000000180d0a723e */ /* 0x000fe200000000ff */
[----:B------:R1:W-:Y:S01]  /*8890*/  STS.128 [R34+0x20400], R4 ;  /* 0x0204000422007388 */ /* 0x0003e20000000c00 */
[----:B------:R-:W-:-:S05]  /*88a0*/  F2FP.F16.F32.PACK_AB R11, R12, R25 ;  /* 0x000000190c0b723e */ /* 0x000fca00000000ff */
[----:B------:R1:W-:Y:S02]  /*88b0*/  STS.128 [R36+0x20400], R8 ;  /* 0x0204000824007388 */ /* 0x0003e40000000c00 */
.L_x_677:
[----:B------:R-:W-:Y:S05]  /*88c0*/  BSYNC B1 ;  /* 0x0000000000017941 */ /* 0x000fea0003800000 */
.L_x_676:
[----:B------:R-:W-:Y:S05]  /*88d0*/  @P0 BRA `(.L_x_668) ;  /* 0x0000000400600947 */ /* 0x000fea0003800000 */
[----:B-1----:R-:W2:Y:S01]  /*88e0*/  LDL R8, [R1+0x54] ;  /* 0x0000540001087983 */ /* 0x002ea20000100800 */
[C---:B------:R-:W-:Y:S02]  /*88f0*/  VIADD R4, R184.reuse, 0x20 ;  /* 0x00000020b8047836 */ /* 0x040fe40000000000 */
[----:B------:R-:W-:Y:S01]  /*8900*/  VIADD R5, R184, 0x20 ;  /* 0x00000020b8057836 */ /* 0x000fe20000000000 */
[----:B------:R-:W4:Y:S01]  /*8910*/  LDL R36, [R1+0x4c] ;  /* 0x00004c0001247983 */ /* 0x000f220000100800 */
[----:B------:R-:W-:Y:S02]  /*8920*/  IMAD.SHL.U32 R4, R4, 0x40, RZ ;  /* 0x0000004004047824 */ /* 0x000fe400078e00ff */
[----:B------:R-:W-:-:S03]  /*8930*/  IMAD.SHL.U32 R5, R5, 0x40, RZ ;  /* 0x0000004005057824 */ /* 0x000fc600078e00ff */
[----:B------:R-:W-:Y:S02]  /*8940*/  LOP3.LUT R4, R4, 0x1c0, RZ, 0xc0, !PT ;  /* 0x000001c004047812 */ /* 0x000fe400078ec0ff */
[----:B------:R-:W-:Y:S02]  /*8950*/  LOP3.LUT R5, R5, 0x1c0, RZ, 0xc0, !PT ;  /* 0x000001c005057812 */ /* 0x000fe400078ec0ff */
[----:B------:R-:W-:-:S04]  /*8960*/  SHF.R.U32.HI R4, RZ, 0x3, R4 ;  /* 0x00000003ff047819 */ /* 0x000fc80000011604 */
[----:B------:R-:W-:Y:S01]  /*8970*/  LOP3.LUT R3, R4, R3, R5, 0x1e, !PT ;  /* 0x0000000304037212 */ /* 0x000fe200078e1e05 */
[----:B------:R-:W-:Y:S02]  /*8980*/  HADD2.F32 R26, -RZ, R40.H1_H1 ;  /* 0x30000028ff1a7230 */ /* 0x000fe40000004100 */
[----:B------:R-:W-:Y:S02]  /*8990*/  HADD2.F32 R28, -RZ, R39.H0_H0 ;  /* 0x20000027ff1c7230 */ /* 0x000fe40000004100 */
[----:B------:R-:W-:Y:S02]  /*89a0*/  HADD2.F32 R30, -RZ, R43.H0_H0 ;  /* 0x2000002bff1e7230 */ /* 0x000fe40000004100 */
[----:B------:R-:W-:Y:S02]  /*89b0*/  HADD2.F32 R37, -RZ, R39.H1_H1 ;  /* 0x30000027ff257230 */ /* 0x000fe40000004100 */
[----:B------:R-:W-:Y:S02]  /*89c0*/  HADD2.F32 R35, -RZ, R41.H0_H0 ;  /* 0x20000029ff237230 */ /* 0x000fe40000004100 */
[----:B------:R-:W-:-:S02]  /*89d0*/  HADD2.F32 R39, -RZ, R43.H1_H1 ;  /* 0x3000002bff277230 */ /* 0x000fc40000004100 */
[----:B------:R-:W-:Y:S02]  /*89e0*/  HADD2.F32 R34, -RZ, R44.H0_H0 ;  /* 0x2000002cff227230 */ /* 0x000fe40000004100 */
[----:B------:R-:W-:Y:S01]  /*89f0*/  HADD2.F32 R32, -RZ, R38.H0_H0 ;  /* 0x20000026ff207230 */ /* 0x000fe20000004100 */
[----:B--2---:R-:W-:Y:S01]  /*8a00*/  IADD3 R3, R8, R3, RZ ;  /* 0x0000000308037210 */ /* 0x004fe20007ffe0ff */
[----:B----4-:R-:W1:Y:S04]  /*8a10*/  LDS.128 R4, [R36+0x20400] ;  /* 0x0204000024047984 */ /* 0x010e680000000c00 */
[----:B------:R-:W-:-:S05]  /*8a20*/  IMAD R3, R3, 0x2, R2 ;  /* 0x0000000203037824 */ /* 0x000fca00078e0202 */
[----:B------:R-:W3:Y:S01]  /*8a30*/  LDS.128 R8, [R3+0x20400] ;  /* 0x0204000003087984 */ /* 0x000ee20000000c00 */
[----:B-1----:R-:W-:Y:S02]  /*8a40*/  HADD2.F32 R12, -RZ, R4.H0_H0 ;  /* 0x20000004ff0c7230 */ /* 0x002fe40000004100 */
[--C-:B---3--:R-:W-:Y:S02]  /*8a50*/  HADD2.F32 R20, -RZ, R8.reuse.H0_H0 ;  /* 0x20000008ff147230 */ /* 0x108fe40000004100 */
[----:B------:R-:W-:-:S03]  /*8a60*/  HADD2.F32 R8, -RZ, R8.H1_H1 ;  /* 0x30000008ff087230 */ /* 0x000fc60000004100 */
[-C--:B------:R-:W-:Y:S01]  /*8a70*/  FMUL.FTZ R27, R28, R20.reuse ;  /* 0x000000141c1b7220 */ /* 0x080fe20000410000 */
[----:B------:R-:W-:Y:S01]  /*8a80*/  FMUL.FTZ R29, R26, R20 ;  /* 0x000000141a1d7220 */ /* 0x000fe20000410000 */
[----:B------:R-:W-:Y:S02]  /*8a90*/  HADD2.F32 R20, -RZ, R41.H1_H1 ;  /* 0x30000029ff147230 */ /* 0x000fe40000004100 */
[-C--:B------:R-:W-:Y:S01]  /*8aa0*/  FMUL.FTZ R31, R30, R8.reuse ;  /* 0x000000081e1f7220 */ /* 0x080fe20000410000 */
[----:B------:R-:W-:Y:S02]  /*8ab0*/  HADD2.F32 R4, -RZ, R4.H1_H1 ;  /* 0x30000004ff047230 */ /* 0x000fe40000004100 */
[--C-:B------:R-:W-:Y:S02]  /*8ac0*/  HADD2.F32 R21, -RZ, R9.reuse.H0_H0 ;  /* 0x20000009ff157230 */ /* 0x100fe40000004100 */
[----:B------:R-:W-:Y:S01]  /*8ad0*/  FMUL.FTZ R33, R20, R8 ;  /* 0x0000000814217220 */ /* 0x000fe20000410000 */
[----:B------:R-:W-:-:S02]  /*8ae0*/  HADD2.F32 R9, -RZ, R9.H1_H1 ;  /* 0x30000009ff097230 */ /* 0x000fc40000004100 */
[----:B------:R-:W-:Y:S01]  /*8af0*/  FFMA.FTZ R27, R26, R12, -R27 ;  /* 0x0000000c1a1b7223 */ /* 0x000fe2000001081b */
[----:B------:R-:W-:Y:S01]  /*8b00*/  FFMA.FTZ R8, R20, R4, -R31 ;  /* 0x0000000414087223 */ /* 0x000fe2000001081f */
[-C--:B------:R-:W-:Y:S01]  /*8b10*/  FMUL.FTZ R20, R37, R21.reuse ;  /* 0x0000001525147220 */ /* 0x080fe20000410000 */
[----:B------:R-:W-:Y:S01]  /*8b20*/  FMUL.FTZ R26, R35, R21 ;  /* 0x00000015231a7220 */ /* 0x000fe20000410000 */
[----:B------:R-:W-:Y:S02]  /*8b30*/  HADD2.F32 R21, -RZ, R42.H0_H0 ;  /* 0x2000002aff157230 */ /* 0x000fe40000004100 */
[----:B------:R-:W-:Y:S01]  /*8b40*/  FFMA.FTZ R29, R28, R12, R29 ;  /* 0x0000000c1c1d7223 */ /* 0x000fe2000001001d */
[--C-:B------:R-:W-:Y:S02]  /*8b50*/  HADD2.F32 R13, -RZ, R5.reuse.H0_H0 ;  /* 0x20000005ff0d7230 */ /* 0x100fe40000004100 */
[----:B------:R-:W-:Y:S01]  /*8b60*/  FFMA.FTZ R12, R30, R4, R33 ;  /* 0x000000041e0c7223 */ /* 0x000fe20000010021 */
[----:B------:R-:W-:-:S02]  /*8b70*/  HADD2.F32 R5, -RZ, R5.H1_H1 ;  /* 0x30000005ff057230 */ /* 0x000fc40000004100 */
[-C--:B------:R-:W-:Y:S01]  /*8b80*/  FMUL.FTZ R4, R39, R9.reuse ;  /* 0x0000000927047220 */ /* 0x080fe20000410000 */
[--C-:B------:R-:W-:Y:S02]  /*8b90*/  HADD2.F32 R24, -RZ, R10.reuse.H0_H0 ;  /* 0x2000000aff187230 */ /* 0x100fe40000004100 */
[C---:B------:R-:W-:Y:S01]  /*8ba0*/  FMUL.FTZ R28, R21.reuse, R9 ;  /* 0x00000009151c7220 */ /* 0x040fe20000410000 */
[----:B------:R-:W-:Y:S02]  /*8bb0*/  HADD2.F32 R10, -RZ, R10.H1_H1 ;  /* 0x3000000aff0a7230 */ /* 0x000fe40000004100 */
[----:B------:R-:W-:Y:S01]  /*8bc0*/  FFMA.FTZ R9, R21, R5, -R4 ;  /* 0x0000000515097223 */ /* 0x000fe20000010804 */
[----:B------:R-:W-:Y:S02]  /*8bd0*/  HADD2.F32 R14, -RZ, R6.H0_H0 ;  /* 0x20000006ff0e7230 */ /* 0x000fe40000004100 */
[-C--:B------:R-:W-:Y:S01]  /*8be0*/  FFMA.FTZ R20, R35, R13.reuse, -R20 ;  /* 0x0000000d23147223 */ /* 0x080fe20000010814 */
[----:B------:R-:W-:Y:S01]  /*8bf0*/  FFMA.FTZ R26, R37, R13, R26 ;  /* 0x0000000d251a7223 */ /* 0x000fe2000001001a */
[----:B------:R-:W-:-:S02]  /*8c00*/  HADD2.F32 R4, -RZ, R42.H1_H1 ;  /* 0x3000002aff047230 */ /* 0x000fc40000004100 */
[----:B------:R-:W-:Y:S01]  /*8c10*/  FFMA.FTZ R13, R39, R5, R28 ;  /* 0x00000005270d7223 */ /* 0x000fe2000001001c */
[----:B------:R-:W-:Y:S02]  /*8c20*/  HADD2.F32 R6, -RZ, R6.H1_H1 ;  /* 0x30000006ff067230 */ /* 0x000fe40000004100 */
[-C--:B------:R-:W-:Y:S01]  /*8c30*/  FMUL.FTZ R5, R34, R10.reuse ;  /* 0x0000000a22057220 */ /* 0x080fe20000410000 */
[----:B------:R-:W-:Y:S02]  /*8c40*/  HADD2.F32 R30, -RZ, R40.H0_H0 ;  /* 0x20000028ff1e7230 */ /* 0x000fe40000004100 */
[----:B------:R-:W-:Y:S01]  /*8c50*/  FMUL.FTZ R33, R4, R10 ;  /* 0x0000000a04217220 */ /* 0x000fe20000410000 */
[--C-:B0-----:R-:W-:Y:S02]  /*8c60*/  HADD2.F32 R25, -RZ, R11.reuse.H0_H0 ;  /* 0x2000000bff197230 */ /* 0x101fe40000004100 */
[----:B------:R-:W-:Y:S01]  /*8c70*/  FMUL.FTZ R21, R32, R24 ;  /* 0x0000001820157220 */ /* 0x000fe20000410000 */
[----:B------:R-:W-:-:S02]  /*8c80*/  HADD2.F32 R11, -RZ, R11.H1_H1 ;  /* 0x3000000bff0b7230 */ /* 0x000fc40000004100 */
[----:B------:R-:W-:Y:S01]  /*8c90*/  FMUL.FTZ R31, R30, R24 ;  /* 0x000000181e1f7220 */ /* 0x000fe20000410000 */
[----:B------:R-:W-:Y:S01]  /*8ca0*/  FFMA.FTZ R10, R4, R6, -R5 ;  /* 0x00000006040a7223 */ /* 0x000fe20000010805 */
[----:B------:R-:W-:Y:S02]  /*8cb0*/  HADD2.F32 R37, -RZ, R38.H1_H1 ;  /* 0x30000026ff257230 */ /* 0x000fe40000004100 */
[----:B------:R-:W-:Y:S02]  /*8cc0*/  HADD2.F32 R39, -RZ, R44.H1_H1 ;  /* 0x3000002cff277230 */ /* 0x000fe40000004100 */
[--C-:B------:R-:W-:Y:S02]  /*8cd0*/  HADD2.F32 R5, -RZ, R0.reuse.H1_H1 ;  /* 0x30000000ff057230 */ /* 0x100fe40000004100 */
[----:B------:R-:W-:Y:S02]  /*8ce0*/  HADD2.F32 R35, -RZ, R0.H0_H0 ;  /* 0x20000000ff237230 */ /* 0x000fe40000004100 */
[----:B------:R-:W-:Y:S01]  /*8cf0*/  FFMA.FTZ R21, R30, R14, -R21 ;  /* 0x0000000e1e157223 */ /* 0x000fe20000010815 */
[----:B------:R-:W-:-:S02]  /*8d00*/  HADD2.F32 R15, -RZ, R7.H0_H0 ;  /* 0x20000007ff0f7230 */ /* 0x000fc40000004100 */
[----:B------:R-:W-:Y:S01]  /*8d10*/  FFMA.FTZ R31, R32, R14, R31 ;  /* 0x0000000e201f7223 */ /* 0x000fe2000001001f */
[----:B------:R-:W-:Y:S02]  /*8d20*/  HADD2.F32 R7, -RZ, R7.H1_H1 ;  /* 0x30000007ff077230 */ /* 0x000fe40000004100 */
[----:B------:R-:W-:Y:S01]  /*8d30*/  FFMA.FTZ R0, R34, R6, R33 ;  /* 0x0000000622007223 */ /* 0x000fe20000010021 */
[----:B------:R-:W-:Y:S01]  /*8d40*/  FMUL.FTZ R4, R37, R25 ;  /* 0x0000001925047220 */ /* 0x000fe20000410000 */
[----:B------:R-:W-:Y:S01]  /*8d50*/  FMUL.FTZ R14, R39, R11 ;  /* 0x0000000b270e7220 */ /* 0x000fe20000410000 */
[----:B------:R-:W-:Y:S01]  /*8d60*/  FMUL.FTZ R6, R5, R25 ;  /* 0x0000001905067220 */ /* 0x000fe20000410000 */
[----:B------:R-:W-:Y:S01]  /*8d70*/  FMUL.FTZ R24, R35, R11 ;  /* 0x0000000b23187220 */ /* 0x000fe20000410000 */
[----:B------:R-:W-:Y:S01]  /*8d80*/  FFMA.FTZ R11, R5, R15, -R4 ;  /* 0x0000000f050b7223 */ /* 0x000fe20000010804 */
[----:B------:R-:W-:Y:S01]  /*8d90*/  FFMA.FTZ R14, R35, R7, -R14 ;  /* 0x00000007230e7223 */ /* 0x000fe2000001080e */
[----:B------:R-:W-:Y:S01]  /*8da0*/  FFMA.FTZ R15, R37, R15, R6 ;  /* 0x0000000f250f7223 */ /* 0x000fe20000010006 */
[----:B------:R-:W-:Y:S01]  /*8db0*/  FFMA.FTZ R24, R39, R7, R24 ;  /* 0x0000000727187223 */ /* 0x000fe20000010018 */
[----:B------:R-:W-:-:S02]  /*8dc0*/  F2FP.F16.F32.PACK_AB R4, R8, R27 ;  /* 0x0000001b0804723e */ /* 0x000fc400000000ff */
[----:B------:R-:W-:Y:S02]  /*8dd0*/  F2FP.F16.F32.PACK_AB R5, R9, R20 ;  /* 0x000000140905723e */ /* 0x000fe400000000ff */
[----:B------:R-:W-:Y:S02]  /*8de0*/  F2FP.F16.F32.PACK_AB R6, R10, R21 ;  /* 0x000000150a06723e */ /* 0x000fe400000000ff */
[----:B------:R-:W-:Y:S02]  /*8df0*/  F2FP.F16.F32.PACK_AB R7, R14, R11 ;  /* 0x0000000b0e07723e */ /* 0x000fe400000000ff */
[----:B------:R-:W-:Y:S02]  /*8e00*/  F2FP.F16.F32.PACK_AB R8, R12, R29 ;  /* 0x0000001d0c08723e */ /* 0x000fe400000000ff */
[----:B------:R-:W-:Y:S02]  /*8e10*/  F2FP.F16.F32.PACK_AB R9, R13, R26 ;  /* 0x0000001a0d09723e */ /* 0x000fe400000000ff */
[----:B------:R-:W-:-:S02]  /*8e20*/  F2FP.F16.F32.PACK_AB R10, R0, R31 ;  /* 0x0000001f000a723e */ /* 0x000fc400000000ff */
[----:B------:R-:W-:Y:S01]  /*8e30*/  F2FP.F16.F32.PACK_AB R11, R24, R15 ;  /* 0x0000000f180b723e */ /* 0x000fe200000000ff */
[----:B------:R2:W-:Y:S04]  /*8e40*/  STS.128 [R36+0x20400], R4 ;  /* 0x0204000424007388 */ /* 0x0005e80000000c00 */
[----:B------:R2:W-:Y:S02]  /*8e50*/  STS.128 [R3+0x20400], R8 ;  /* 0x0204000803007388 */ /* 0x0005e40000000c00 */
.L_x_668:
[----:B------:R-:W-:Y:S05]  /*8e60*/  BSYNC B0 ;  /* 0x0000000000007941 */ /* 0x000fea0003800000 */
.L_x_657:
[----:B------:R-:W-:Y:S01]  /*8e70*/  @!PT LDS RZ, [RZ] ;  /* 0x00000000fffff984 */ /* 0x000fe20000000800 */
[----:B------:R-:W-:Y:S01]  /*8e80*/  @!PT LDS RZ, [RZ] ;  /* 0x00000000fffff984 */ /* 0x000fe20000000800 */
[----:B------:R-:W-:Y:S01]  /*8e90*/  @!PT LDS RZ, [RZ] ;  /* 0x00000000fffff984 */ /* 0x000fe20000000800 */
[----:B------:R-:W-:Y:S01]  /*8ea0*/  @!PT LDS RZ, [RZ] ;  /* 0x00000000fffff984 */ /* 0x000fe20000000800 */
[----:B------:R5:W-:Y:S06]  /*8eb0*/  MEMBAR.ALL.CTA ;  /* 0x0000000000007992 */ /* 0x000bec0000008000 */
[----:B-----5:R-:W5:Y:S01]  /*8ec0*/  FENCE.VIEW.ASYNC.S ;  /* 0x00000000000073c6 */ /* 0x020f620000000000 */
[----:B------:R-:W-:Y:S05]  /*8ed0*/  WARPSYNC.ALL ;  /* 0x0000000000007948 */ /* 0x000fea0003800000 */
[----:B-----5:R-:W-:Y:S06]  /*8ee0*/  BAR.SYNC.DEFER_BLOCKING 0xd, 0x80 ;  /* 0x0342000000007b1d */ /* 0x020fec0000010000 */
.L_x_654:
[----:B------:R-:W-:-:S13]  /*8ef0*/  ISETP.NE.AND P0, PT, R185, 0x3, PT ;  /* 0x00000003b900780c */ /* 0x000fda0003f05270 */
[----:B------:R-:W-:Y:S05]  /*8f00*/  @!P0 BRA `(.L_x_678) ;  /* 0x0000000000048947 */ /* 0x000fea0003800000 */
[----:B------:R-:W-:Y:S01]  /*8f10*/  BPT.TRAP 0x1 ;  /* 0x000000040000795c */ /* 0x000fe20000300000 */
.L_x_678:
[----:B------:R-:W-:Y:S01]  /*8f20*/  IMAD R12, R18, 0x8, R2 ;  /* 0x00000008120c7824 */ /* 0x000fe200078e0202 */
[----:B------:R-:W-:-:S04]  /*8f30*/  SHF.L.U32 R13, R23, 0x1f, RZ ;  /* 0x0000001f170d7819 */ /* 0x000fc800000006ff */
[----:B------:R0:W0:Y:S01]  /*8f40*/  SYNCS.PHASECHK.TRANS64.TRYWAIT P1, [R12+URZ+0x28c30], R13 ;  /* 0x028c300d0c0075a7 */ /* 0x000022000802017f */
[----:B------:R-:W-:Y:S05]  /*8f50*/  @!P0 BRA `(.L_x_679) ;  /* 0x0000000000048947 */ /* 0x000fea0003800000 */
[----:B------:R-:W-:Y:S01]  /*8f60*/  BPT.TRAP 0x1 ;  /* 0x000000040000795c */ /* 0x000fe20000300000 */
.L_x_679:
[C---:B----4-:R-:W-:Y:S02]  /*8f70*/  VIADD R0, R2.reuse, 0x22400 ;  /* 0x0002240002007836 */ /* 0x050fe40000000000 */
[----:B012---:R-:W-:-:S03]  /*8f80*/  VIADD R3, R2, 0x20400 ;  /* 0x0002040002037836 */ /* 0x007fc60000000000 */
[----:B------:R-:W-:Y:S02]  /*8f90*/  SHF.R.U32.HI R0, RZ, 0x4, R0 ;  /* 0x00000004ff007819 */ /* 0x000fe40000011600 */
[----:B------:R-:W-:Y:S02]  /*8fa0*/  SHF.R.U32.HI R3, RZ, 0x4, R3 ;  /* 0x00000004ff037819 */ /* 0x000fe40000011603 */
[----:B------:R-:W-:Y:S02]  /*8fb0*/  LOP3.LUT R0, R0, 0x3fff, RZ, 0xc0, !PT ;  /* 0x00003fff00007812 */ /* 0x000fe400078ec0ff */
[----:B------:R-:W-:Y:S02]  /*8fc0*/  LOP3.LUT R3, R3, 0x3fff, RZ, 0xc0, !PT ;  /* 0x00003fff03037812 */ /* 0x000fe400078ec0ff */
[----:B------:R-:W-:Y:S01]  /*8fd0*/  LOP3.LUT R11, R0, 0x10000, RZ, 0xfc, !PT ;  /* 0x00010000000b7812 */ /* 0x000fe200078efcff */
[----:B------:R-:W-:Y:S06]  /*8fe0*/  @P1 BRA `(.L_x_680) ;  /* 0x0000000000081947 */ /* 0x000fec0003800000 */
[----:B------:R-:W0:Y:S02]  /*8ff0*/  SYNCS.PHASECHK.TRANS64.TRYWAIT P1, [R12+URZ+0x28c30], R13 ;  /* 0x028c300d0c0075a7 */ /* 0x000e24000802017f */
[----:B0-----:R-:W-:Y:S05]  /*9000*/  @!P1 BRA `(.L_x_681) ;  /* 0x000000ec007c9947 */ /* 0x001fea0003800000 */
.L_x_680:
[----:B------:R-:W-:Y:S01]  /*9010*/  IMAD R14, R18, 0x200, R11 ;  /* 0x00000200120e7824 */ /* 0x000fe200078e020b */
[----:B------:R-:W-:Y:S01]  /*9020*/  LOP3.LUT R4, R3, 0x10000, RZ, 0xfc, !PT ;  /* 0x0001000003047812 */ /* 0x000fe200078efcff */
[----:B------:R-:W-:Y:S01]  /*9030*/  IMAD.MOV.U32 R5, RZ, RZ, 0x40000040 ;  /* 0x40000040ff057424 */ /* 0x000fe200078e00ff */
[----:B------:R-:W-:Y:S01]  /*9040*/  MOV R15, 0x40000040 ;  /* 0x40000040000f7802 */ /* 0x000fe20000000f00 */
[----:B------:R-:W-:Y:S05]  /*9050*/  WARPSYNC.ALL ;  /* 0x0000000000007948 */ /* 0x000fea0003800000 */
[C---:B------:R-:W-:Y:S01]  /*9060*/  R2UR UR4, R4.reuse ;  /* 0x00000000040472ca */ /* 0x040fe200000e0000 */
[----:B-----5:R-:W-:Y:S01]  /*9070*/  WARPGROUP.ARRIVE ;  /* 0x00000000000079c5 */ /* 0x020fe20000000000 */
[----:B------:R-:W-:Y:S01]  /*9080*/  R2UR UR5, R5 ;  /* 0x00000000050572ca */ /* 0x000fe200000e0000 */
[----:B------:R-:W-:Y:S01]  /*9090*/  VIADD R8, R4, 0x2 ;  /* 0x0000000204087836 */ /* 0x000fe20000000000 */
[C---:B------:R-:W-:Y:S01]  /*90a0*/  R2UR UR6, R14.reuse ;  /* 0x000000000e0672ca */ /* 0x040fe200000e0000 */
[----:B------:R-:W-:Y:S01]  /*90b0*/  VIADD R6, R14, 0x2 ;  /* 0x000000020e067836 */ /* 0x000fe20000000000 */
[----:B------:R-:W-:Y:S01]  /*90c0*/  R2UR UR7, R15 ;  /* 0x000000000f0772ca */ /* 0x000fe200000e0000 */
[----:B------:R-:W-:-:S02]  /*90d0*/  IMAD.MOV.U32 R9, RZ, RZ, 0x40000040 ;  /* 0x40000040ff097424 */ /* 0x000fc400078e00ff */
[----:B------:R-:W-:Y:S02]  /*90e0*/  IMAD.MOV.U32 R7, RZ, RZ, 0x40000040 ;  /* 0x40000040ff077424 */ /* 0x000fe400078e00ff */
[C---:B---3--:R-:W-:Y:S02]  /*90f0*/  VIADD R20, R14.reuse, 0x4 ;  /* 0x000000040e147836 */ /* 0x048fe40000000000 */
[----:B------:R-:W-:Y:S02]  /*9100*/  IMAD.MOV.U32 R21, RZ, RZ, 0x40000040 ;  /* 0x40000040ff157424 */ /* 0x000fe400078e00ff */
[----:B------:R-:W-:Y:S02]  /*9110*/  VIADD R14, R14, 0x6 ;  /* 0x000000060e0e7836 */ /* 0x000fe40000000000 */
[----:B------:R-:W-:Y:S02]  /*9120*/  IMAD.MOV.U32 R5, RZ, RZ, 0x40000040 ;  /* 0x40000040ff057424 */ /* 0x000fe400078e00ff */
[----:B------:R-:W-:Y:S01]  /*9130*/  HGMMA.64x64x16.F32 R24, gdesc[UR4], RZ, !UPT, gsb0 ;  /* 0x00e00000041879f0 */ /* 0x000fe2000c0008ff */
[----:B------:R-:W-:Y:S01]  /*9140*/  R2UR UR4, R8 ;  /* 0x00000000080472ca */ /* 0x000fe200000e0000 */
[----:B------:R-:W-:Y:S01]  /*9150*/  IMAD.MOV.U32 R15, RZ, RZ, 0x40000040 ;  /* 0x40000040ff0f7424 */ /* 0x000fe200078e00ff */
[----:B------:R-:W-:-:S02]  /*9160*/  R2UR UR5, R9 ;  /* 0x00000000090572ca */ /* 0x000fc400000e0000 */
[----:B------:R-:W-:Y:S01]  /*9170*/  R2UR UR6, R6 ;  /* 0x00000000060672ca */ /* 0x000fe200000e0000 */
[C---:B------:R-:W-:Y:S01]  /*9180*/  VIADD R6, R4.reuse, 0x4 ;  /* 0x0000000404067836 */ /* 0x040fe20000000000 */
[----:B------:R-:W-:Y:S01]  /*9190*/  R2UR UR7, R7 ;  /* 0x00000000070772ca */ /* 0x000fe200000e0000 */
[----:B------:R-:W-:Y:S01]  /*91a0*/  VIADD R4, R4, 0x6 ;  /* 0x0000000604047836 */ /* 0x000fe20000000000 */
[----:B------:R-:W-:Y:S01]  /*91b0*/  MOV R7, 0x40000040 ;  /* 0x4000004000077802 */ /* 0x000fe20000000f00 */
[----:B------:R-:W-:Y:S02]  /*91c0*/  WARPGROUP.DEPBAR.LE gsb0, 0x0 ;  /* 0x00008000000079c5 */ /* 0x000fe40000010000 */
[----:B------:R-:W-:-:S08]  /*91d0*/  WARPGROUP.ARRIVE ;  /* 0x00000000000079c5 */ /* 0x000fd00000000000 */
[----:B------:R-:W-:Y:S01]  /*91e0*/  HGMMA.64x64x16.F32 R24, gdesc[UR4], R24, gsb0 ;  /* 0x00e00000041879f0 */ /* 0x000fe20008000818 */
[----:B------:R-:W-:Y:S02]  /*91f0*/  R2UR UR4, R6 ;  /* 0x00000000060472ca */ /* 0x000fe400000e0000 */
[----:B------:R-:W-:Y:S02]  /*9200*/  R2UR UR5, R7 ;  /* 0x00000000070572ca */ /* 0x000fe400000e0000 */
[----:B------:R-:W-:Y:S02]  /*9210*/  R2UR UR6, R20 ;  /* 0x00000000140672ca */ /* 0x000fe400000e0000 */
[----:B------:R-:W-:Y:S01]  /*9220*/  R2UR UR7, R21 ;  /* 0x00000000150772ca */ /* 0x000fe200000e0000 */
[----:B------:R-:W-:Y:S02]  /*9230*/  WARPGROUP.DEPBAR.LE gsb0, 0x0 ;  /* 0x00008000000079c5 */ /* 0x000fe40000010000 */
[----:B------:R-:W-:-:S10]  /*9240*/  WARPGROUP.ARRIVE ;  /* 0x00000000000079c5 */ /* 0x000fd40000000000 */
[----:B------:R-:W-:Y:S01]  /*9250*/  HGMMA.64x64x16.F32 R24, gdesc[UR4], R24, gsb0 ;  /* 0x00e00000041879f0 */ /* 0x000fe20008000818 */
[----:B------:R-:W-:Y:S02]  /*9260*/  R2UR UR4, R4 ;  /* 0x00000000040472ca */ /* 0x000fe400000e0000 */
[----:B------:R-:W-:Y:S02]  /*9270*/  R2UR UR5, R5 ;  /* 0x00000000050572ca */ /* 0x000fe400000e0000 */
[----:B------:R-:W-:Y:S02]  /*9280*/  R2UR UR6, R14 ;  /* 0x000000000e0672ca */ /* 0x000fe400000e0000 */
[----:B------:R-:W-:Y:S01]  /*9290*/  R2UR UR7, R15 ;  /* 0x000000000f0772ca */ /* 0x000fe200000e0000 */
[----:B------:R-:W-:Y:S02]  /*92a0*/  WARPGROUP.DEPBAR.LE gsb0, 0x0 ;  /* 0x00008000000079c5 */ /* 0x000fe40000010000 */
[----:B------:R-:W-:-:S10]  /*92b0*/  WARPGROUP.ARRIVE ;  /* 0x00000000000079c5 */ /* 0x000fd40000000000 */
[----:B------:R-:W-:Y:S03]  /*92c0*/  HGMMA.64x64x16.F32 R24, gdesc[UR4], R24, gsb0 ;  /* 0x00e00000041879f0 */ /* 0x000fe60008000818 */
[----:B------:R-:W-:Y:S02]  /*92d0*/  WARPGROUP.DEPBAR.LE gsb0, 0x0 ;  /* 0x00008000000079c5 */ /* 0x000fe40000010000 */
[----:B------:R-:W-:Y:S05]  /*92e0*/  @!P0 BRA `(.L_x_682) ;  /* 0x0000000000048947 */ /* 0x000fea0003800000 */
[----:B------:R-:W-:Y:S01]  /*92f0*/  BPT.TRAP 0x1 ;  /* 0x000000040000795c */ /* 0x000fe20000300000 */
.L_x_682:
[----:B------:R-:W-:Y:S01]  /*9300*/  ULDC UR4, c[0x0][0x9d8] ;  /* 0x0002760000047ab9 */ /* 0x000fe20000000800 */
[----:B------:R-:W-:Y:S02]  /*9310*/  IMAD R15, R172, -0x40, R171 ;  /* 0xffffffc0ac0f7824 */ /* 0x000fe400078e02ab */
[----:B------:R-:W-:Y:S01]  /*9320*/  FMUL.FTZ R24, R24, UR4 ;  /* 0x0000000418187c20 */ /* 0x000fe20008410000 */
[----:B------:R-:W-:Y:S01]  /*9330*/  FMUL.FTZ R25, R25, UR4 ;  /* 0x0000000419197c20 */ /* 0x000fe20008410000 */
[----:B------:R-:W-:Y:S01]  /*9340*/  FMUL.FTZ R28, R28, UR4 ;  /* 0x000000041c1c7c20 */ /* 0x000fe20008410000 */
[----:B------:R-:W-:Y:S01]  /*9350*/  FMUL.FTZ R29, R29, UR4 ;  /* 0x000000041d1d7c20 */ /* 0x000fe20008410000 */
[----:B------:R-:W-:Y:S01]  /*9360*/  FMUL.FTZ R32, R32, UR4 ;  /* 0x0000000420207c20 */ /* 0x000fe20008410000 */
[----:B------:R-:W-:Y:S01]  /*9370*/  IADD3 R15, -R210, 0x40, R15 ;  /* 0x00000040d20f7810 */ /* 0x000fe20007ffe10f */
[----:B------:R-:W-:Y:S01]  /*9380*/  MUFU.TANH R24, R24 ;  /* 0x0000001800187308 */ /* 0x000fe20000002400 */
[----:B------:R-:W-:Y:S01]  /*9390*/  FMUL.FTZ R33, R33, UR4 ;  /* 0x0000000421217c20 */ /* 0x000fe20008410000 */
[----:B------:R-:W-:Y:S01]  /*93a0*/  FMUL.FTZ R26, R26, UR4 ;  /* 0x000000041a1a7c20 */ /* 0x000fe20008410000 */
[----:B------:R-:W-:Y:S01]  /*93b0*/  FMUL.FTZ R34, R34, UR4 ;  /* 0x0000000422227c20 */ /* 0x000fe20008410000 */
[C---:B------:R-:W-:Y:S01]  /*93c0*/  ISETP.GT.AND P5, PT, R15.reuse, RZ, PT ;  /* 0x000000ff0f00720c */ /* 0x040fe20003fa4270 */
[----:B------:R-:W-:Y:S01]  /*93d0*/  FMUL.FTZ R36, R36, UR4 ;  /* 0x0000000424247c20 */ /* 0x000fe20008410000 */
[----:B------:R-:W-:Y:S01]  /*93e0*/  ISETP.GT.AND P4, PT, R15, 0x1, PT ;  /* 0x000000010f00780c */ /* 0x000fe20003f84270 */
[----:B------:R-:W-:Y:S01]  /*93f0*/  FMUL.FTZ R27, R27, UR4 ;  /* 0x000000041b1b7c20 */ /* 0x000fe20008410000 */
[----:B------:R-:W1:Y:S01]  /*9400*/  MUFU.TANH R25, R25 ;  /* 0x0000001900197308 */ /* 0x000e620000002400 */
[----:B------:R-:W-:Y:S01]  /*9410*/  FMUL.FTZ R38, R38, UR4 ;  /* 0x0000000426267c20 */ /* 0x000fe20008410000 */
[----:B------:R-:W-:Y:S01]  /*9420*/  ISETP.GT.AND P3, PT, R15, 0x8, PT ;  /* 0x000000080f00780c */ /* 0x000fe20003f64270 */
[----:B------:R-:W-:Y:S01]  /*9430*/  FMUL.FTZ R30, R30, UR4 ;  /* 0x000000041e1e7c20 */ /* 0x000fe20008410000 */
[----:B------:R-:W-:Y:S01]  /*9440*/  FMUL.FTZ R37, R37, UR4 ;  /* 0x0000000425257c20 */ /* 0x000fe20008410000 */
[----:B------:R-:W-:Y:S01]  /*9450*/  FMUL.FTZ R42, R42, UR4 ;  /* 0x000000042a2a7c20 */ /* 0x000fe20008410000 */
[----:B------:R-:W-:Y:S01]  /*9460*/  ISETP.GT.AND P2, PT, R15, 0x9, PT ;  /* 0x000000090f00780c */ /* 0x000fe20003f44270 */
[----:B------:R-:W-:Y:S01]  /*9470*/  FMUL.FTZ R40, R40, UR4 ;  /* 0x0000000428287c20 */ /* 0x000fe20008410000 */
[----:B------:R-:W-:Y:S01]  /*9480*/  MUFU.TANH R28, R28 ;  /* 0x0000001c001c7308 */ /* 0x000fe20000002400 */
[----:B------:R-:W-:Y:S01]  /*9490*/  FMUL.FTZ R31, R31, UR4 ;  /* 0x000000041f1f7c20 */ /* 0x000fe20008410000 */
[----:B------:R-:W-:Y:S01]  /*94a0*/  ISETP.GT.AND P1, PT, R15, 0x10, PT ;  /* 0x000000100f00780c */ /* 0x000fe20003f24270 */
[----:B------:R-:W-:Y:S01]  /*94b0*/  FMUL.FTZ R41, R41, UR4 ;  /* 0x0000000429297c20 */ /* 0x000fe20008410000 */
[----:B------:R-:W-:Y:S01]  /*94c0*/  FMUL.FTZ R35, R35, UR4 ;  /* 0x0000000423237c20 */ /* 0x000fe20008410000 */
[----:B------:R-:W-:Y:S01]  /*94d0*/  ISETP.GT.AND P6, PT, R15, 0x11, PT ;  /* 0x000000110f00780c */ /* 0x000fe20003fc4270 */
[----:B------:R-:W-:Y:S01]  /*94e0*/  FMUL.FTZ R44, R44, UR4 ;  /* 0x000000042c2c7c20 */ /* 0x000fe20008410000 */
[----:B------:R-:W-:Y:S01]  /*94f0*/  FMUL.FTZ R45, R45, UR4 ;  /* 0x000000042d2d7c20 */ /* 0x000fe20008410000 */
[----:B------:R-:W-:Y:S01]  /*9500*/  MUFU.TANH R29, R29 ;  /* 0x0000001d001d7308 */ /* 0x000fe20000002400 */
[----:B-1----:R-:W-:Y:S01]  /*9510*/  FSEL R25, R25, -INF , P4 ;  /* 0xff80000019197808 */ /* 0x002fe20002000000 */
        /* <DEDUP_REMOVED lines=12> */
[----:B------:R-:W-:Y:S01]  /*95e0*/  ULDC UR5, c[0x0][0x988] ;  /* 0x0002620000057ab9 */ /* 0x000fe20000000800 */
[----:B------:R-:W-:Y:S01]  /*95f0*/  FMUL.FTZ R55, R55, UR4 ;  /* 0x0000000437377c20 */ /* 0x000fe20008410000 */
[----:B------:R-:W2:Y:S01]  /*9600*/  MUFU.TANH R0, R26 ;  /* 0x0000001a00007308 */ /* 0x000ea20000002400 */
[----:B------:R-:W-:-:S07]  /*9610*/  IMAD.U32 R169, RZ, RZ, UR5 ;  /* 0x00000005ffa97e24 */ /* 0x000fce000f8e00ff */
[----:B------:R-:W3:Y:S01]  /*9620*/  MUFU.TANH R33, R33 ;  /* 0x0000002100217308 */ /* 0x000ee20000002400 */
[----:B-1----:R-:W-:-:S07]  /*9630*/  FSEL R58, R32, -INF , P1 ;  /* 0xff800000203a7808 */ /* 0x002fce0000800000 */
[----:B------:R1:W4:Y:S01]  /*9640*/  MUFU.TANH R20, R34 ;  /* 0x0000002200147308 */ /* 0x0003220000002400 */
[----:B--2---:R-:W-:-:S07]  /*9650*/  FSEL R0, R0, -INF , P5 ;  /* 0xff80000000007808 */ /* 0x004fce0002800000 */
[----:B------:R-:W2:Y:S01]  /*9660*/  MUFU.TANH R3, R27 ;  /* 0x0000001b00037308 */ /* 0x000ea20000002400 */
[----:B-1----:R-:W-:Y:S02]  /*9670*/  FSEL R34, R24, -INF , P5 ;  /* 0xff80000018227808 */ /* 0x002fe40002800000 */
[----:B------:R-:W-:Y:S02]  /*9680*/  ISETP.GT.AND P5, PT, R15, 0x18, PT ;  /* 0x000000180f00780c */ /* 0x000fe40003fa4270 */
[----:B------:R-:W-:Y:S02]  /*9690*/  FMNMX.FTZ R21, R34, R25, !PT ;  /* 0x0000001922157209 */ /* 0x000fe40007810000 */
[----:B---3--:R-:W-:Y:S01]  /*96a0*/  FSEL R60, R33, -INF , P6 ;  /* 0xff800000213c7808 */ /* 0x008fe20003000000 */
[----:B------:R-:W1:Y:S01]  /*96b0*/  MUFU.TANH R36, R36 ;  /* 0x0000002400247308 */ /* 0x000e620000002400 */
[----:B----4-:R-:W-:Y:S02]  /*96c0*/  FSEL R20, R20, -INF , P1 ;  /* 0xff80000014147808 */ /* 0x010fe40000800000 */
[----:B------:R-:W-:-:S05]  /*96d0*/  ISETP.GT.AND P1, PT, R15, 0x28, PT ;  /* 0x000000280f00780c */ /* 0x000fca0003f24270 */
[----:B------:R3:W4:Y:S01]  /*96e0*/  MUFU.TANH R26, R38 ;  /* 0x00000026001a7308 */ /* 0x0007220000002400 */
[----:B--2---:R-:W-:Y:S02]  /*96f0*/  FSEL R3, R3, -INF , P4 ;  /* 0xff80000003037808 */ /* 0x004fe40002000000 */
[----:B------:R-:W-:-:S05]  /*9700*/  ISETP.GT.AND P4, PT, R15, 0x19, PT ;  /* 0x000000190f00780c */ /* 0x000fca0003f84270 */
[----:B------:R-:W2:Y:S01]  /*9710*/  MUFU.TANH R10, R30 ;  /* 0x0000001e000a7308 */ /* 0x000ea20000002400 */
[----:B---3--:R-:W-:Y:S02]  /*9720*/  FSEL R38, R28, -INF , P3 ;  /* 0xff8000001c267808 */ /* 0x008fe40001800000 */
[----:B-1----:R-:W-:Y:S02]  /*9730*/  FSEL R36, R36, -INF , P5 ;  /* 0xff80000024247808 */ /* 0x002fe40002800000 */
[----:B------:R-:W-:-:S03]  /*9740*/  FMNMX.FTZ R21, R38, R21, !PT ;  /* 0x0000001526157209 */ /* 0x000fc60007810000 */
        /* <DEDUP_REMOVED lines=11> */
[----:B------:R-:W-:Y:S02]  /*9800*/  FMNMX.FTZ R21, R58, R21, !PT ;  /* 0x000000153a157209 */ /* 0x000fe40007810000 */
[----:B----4-:R-:W-:Y:S02]  /*9810*/  FSEL R30, R30, -INF , P3 ;  /* 0xff8000001e1e7808 */ /* 0x010fe40001800000 */
[----:B------:R-:W-:-:S03]  /*9820*/  FMNMX.FTZ R21, R60, R21, !PT ;  /* 0x000000153c157209 */ /* 0x000fc60007810000 */
[----:B------:R-:W3:Y:S01]  /*9830*/  MUFU.TANH R41, R41 ;  /* 0x0000002900297308 */ /* 0x000ee20000002400 */
[----:B------:R-:W-:Y:S02]  /*9840*/  FMNMX.FTZ R21, R36, R21, !PT ;  /* 0x0000001524157209 */ /* 0x000fe40007810000 */
[----:B--2---:R-:W-:Y:S02]  /*9850*/  FSEL R14, R14, -INF , P2 ;  /* 0xff8000000e0e7808 */ /* 0x004fe40001000000 */
[C---:B------:R-:W-:Y:S02]  /*9860*/  ISETP.GT.AND P2, PT, R15.reuse, 0x21, PT ;  /* 0x000000210f00780c */ /* 0x040fe40003f44270 */
[----:B------:R-:W-:Y:S01]  /*9870*/  FMNMX.FTZ R21, R62, R21, !PT ;  /* 0x000000153e157209 */ /* 0x000fe20007810000 */
[----:B------:R-:W2:Y:S01]  /*9880*/  MUFU.TANH R35, R35 ;  /* 0x0000002300237308 */ /* 0x000ea20000002400 */
[----:B-1----:R-:W-:Y:S02]  /*9890*/  FSEL R40, R40, -INF , P3 ;  /* 0xff80000028287808 */ /* 0x002fe40001800000 */
[----:B------:R-:W-:-:S02]  /*98a0*/  ISETP.GT.AND P3, PT, R15, 0x38, PT ;  /* 0x000000380f00780c */ /* 0x000fc40003f64270 */
[----:B------:R-:W-:-:S03]  /*98b0*/  FMNMX.FTZ R21, R40, R21, !PT ;  /* 0x0000001528157209 */ /* 0x000fc60007810000 */
[----:B------:R-:W1:Y:S01]  /*98c0*/  MUFU.TANH R44, R44 ;  /* 0x0000002c002c7308 */ /* 0x000e620000002400 */
[----:B---3--:R-:W-:-:S04]  /*98d0*/  FSEL R64, R41, -INF , P2 ;  /* 0xff80000029407808 */ /* 0x008fc80001000000 */
[----:B------:R-:W-:-:S03]  /*98e0*/  FMNMX.FTZ R21, R64, R21, !PT ;  /* 0x0000001540157209 */ /* 0x000fc60007810000 */
[----:B------:R-:W3:Y:S01]  /*98f0*/  MUFU.TANH R45, R45 ;  /* 0x0000002d002d7308 */ /* 0x000ee20000002400 */
[----:B--2---:R-:W-:Y:S02]  /*9900*/  FSEL R24, R35, -INF , P6 ;  /* 0xff80000023187808 */ /* 0x004fe40003000000 */
[----:B------:R-:W-:-:S05]  /*9910*/  ISETP.GT.AND P6, PT, R15, 0x29, PT ;  /* 0x000000290f00780c */ /* 0x000fca0003fc4270 */
[----:B------:R-:W2:Y:S01]  /*9920*/  MUFU.TANH R39, R39 ;  /* 0x0000002700277308 */ /* 0x000ea20000002400 */
[----:B-1----:R-:W-:-:S04]  /*9930*/  FSEL R44, R44, -INF , P1 ;  /* 0xff8000002c2c7808 */ /* 0x002fc80000800000 */
        /* <DEDUP_REMOVED lines=15> */
[----:B------:R-:W-:Y:S02]  /*9a30*/  ISETP.GT.AND P2, PT, R15, 0x39, PT ;  /* 0x000000390f00780c */ /* 0x000fe40003f44270 */
[----:B------:R-:W-:-:S03]  /*9a40*/  FMNMX.FTZ R15, R0, R3, !PT ;  /* 0x00000003000f7209 */ /* 0x000fc60007810000 */
[----:B------:R-:W2:Y:S01]  /*9a50*/  MUFU.TANH R46, R46 ;  /* 0x0000002e002e7308 */ /* 0x000ea20000002400 */
[----:B-1----:R-:W-:Y:S02]  /*9a60*/  FSEL R52, R52, -INF , P3 ;  /* 0xff80000034347808 */ /* 0x002fe40001800000 */
[----:B------:R-:W-:Y:S02]  /*9a70*/  FMNMX.FTZ R15, R10, R15, !PT ;  /* 0x0000000f0a0f7209 */ /* 0x000fe40007810000 */
[----:B------:R-:W-:Y:S02]  /*9a80*/  FMNMX.FTZ R21, R52, R21, !PT ;  /* 0x0000001534157209 */ /* 0x000fe40007810000 */
[----:B------:R-:W-:Y:S01]  /*9a90*/  FMNMX.FTZ R15, R14, R15, !PT ;  /* 0x0000000f0e0f7209 */ /* 0x000fe20007810000 */
[----:B------:R-:W-:Y:S01]  /*9aa0*/  MUFU.TANH R47, R47 ;  /* 0x0000002f002f7308 */ /* 0x000fe20000002400 */
[----:B---3--:R-:W-:Y:S02]  /*9ab0*/  FSEL R74, R53, -INF , P2 ;  /* 0xff800000354a7808 */ /* 0x008fe40001000000 */
[----:B------:R-:W-:-:S02]  /*9ac0*/  FMNMX.FTZ R15, R20, R15, !PT ;  /* 0x0000000f140f7209 */ /* 0x000fc40007810000 */
[----:B------:R-:W-:Y:S02]  /*9ad0*/  FMNMX.FTZ R21, R74, R21, !PT ;  /* 0x000000154a157209 */ /* 0x000fe40007810000 */
[----:B------:R-:W-:Y:S01]  /*9ae0*/  FMNMX.FTZ R15, R24, R15, !PT ;  /* 0x0000000f180f7209 */ /* 0x000fe20007810000 */
[----:B------:R-:W1:Y:S01]  /*9af0*/  MUFU.TANH R50, R50 ;  /* 0x0000003200327308 */ /* 0x000e620000002400 */
[----:B--2---:R-:W-:Y:S01]  /*9b00*/  FSEL R46, R46, -INF , P1 ;  /* 0xff8000002e2e7808 */ /* 0x004fe20000800000 */
[----:B------:R-:W2:Y:S01]  /*9b10*/  SHFL.BFLY PT, R48, R21, 0x2, 0x1f ;  /* 0x0c401f0015307f89 */ /* 0x000ea200000e0000 */
[----:B------:R-:W-:-:S04]  /*9b20*/  FMNMX.FTZ R15, R26, R15, !PT ;  /* 0x0000000f1a0f7209 */ /* 0x000fc80007810000 */
[----:B------:R-:W-:Y:S01]  /*9b30*/  FMNMX.FTZ R15, R28, R15, !PT ;  /* 0x0000000f1c0f7209 */ /* 0x000fe20007810000 */
[----:B------:R-:W-:Y:S03]  /*9b40*/  MUFU.TANH R51, R51 ;  /* 0x0000003300337308 */ /* 0x000fe60000002400 */
[----:B------:R-:W-:-:S04]  /*9b50*/  FMNMX.FTZ R15, R30, R15, !PT ;  /* 0x0000000f1e0f7209 */ /* 0x000fc80007810000 */
[----:B------:R-:W-:Y:S01]  /*9b60*/  FMNMX.FTZ R15, R32, R15, !PT ;  /* 0x0000000f200f7209 */ /* 0x000fe20007810000 */
[----:B------:R-:W3:Y:S01]  /*9b70*/  MUFU.TANH R54, R54 ;  /* 0x0000003600367308 */ /* 0x000ee20000002400 */
[----:B-1----:R-:W-:Y:S02]  /*9b80*/  FSEL R50, R50, -INF , P5 ;  /* 0xff80000032327808 */ /* 0x002fe40002800000 */
[----:B------:R-:W-:-:S05]  /*9b90*/  FMNMX.FTZ R15, R46, R15, !PT ;  /* 0x0000000f2e0f7209 */ /* 0x000fca0007810000 */
[----:B------:R-:W1:Y:S01]  /*9ba0*/  MUFU.TANH R55, R55 ;  /* 0x0000003700377308 */ /* 0x000e620000002400 */
[----:B--2---:R-:W-:-:S05]  /*9bb0*/  FMNMX.FTZ R48, R21, R48, !PT ;  /* 0x0000003015307209 */ /* 0x004fca0007810000 */
[----:B------:R-:W2:Y:S01]  /*9bc0*/  SHFL.BFLY PT, R27, R48, 0x1, 0x1f ;  /* 0x0c201f00301b7f89 */ /* 0x000ea200000e0000 */
[----:B---3--:R-:W-:Y:S02]  /*9bd0*/  FSEL R54, R54, -INF , P3 ;  /* 0xff80000036367808 */ /* 0x008fe40001800000 */
[----:B-1----:R-:W-:Y:S02]  /*9be0*/  FSEL R72, R55, -INF , P2 ;  /* 0xff80000037487808 */ /* 0x002fe40001000000 */
[----:B--2---:R-:W-:Y:S02]  /*9bf0*/  FMNMX.FTZ R168, R48, R27, !PT ;  /* 0x0000001b30a87209 */ /* 0x004fe40007810000 */
[----:B------:R-:W-:Y:S02]  /*9c00*/  FSEL R48, R47, -INF , P6 ;  /* 0xff8000002f307808 */ /* 0x000fe40003000000 */
[C---:B------:R-:W-:Y:S01]  /*9c10*/  FSETP.NEU.FTZ.AND P1, PT, R168.reuse, -INF , PT ;  /* 0xff800000a800780b */ /* 0x040fe20003f3d000 */
[----:B------:R-:W-:Y:S01]  /*9c20*/  FMUL.FTZ R21, R168, R169 ;  /* 0x000000a9a8157220 */ /* 0x000fe20000410000 */
[----:B------:R-:W-:-:S04]  /*9c30*/  FMNMX.FTZ R15, R48, R15, !PT ;  /* 0x0000000f300f7209 */ /* 0x000fc80007810000 */
[----:B------:R-:W-:Y:S02]  /*9c40*/  FSEL R21, R21, RZ, P1 ;  /* 0x000000ff15157208 */ /* 0x000fe40000800000 */
[----:B------:R-:W-:-:S03]  /*9c50*/  FMNMX.FTZ R15, R50, R15, !PT ;  /* 0x0000000f320f7209 */ /* 0x000fc60007810000 */
[-CC-:B------:R-:W-:Y:S01]  /*9c60*/  FFMA.FTZ R27, R34, R169.reuse, -R21.reuse ;  /* 0x000000a9221b7223 */ /* 0x180fe20000010815 */
[----:B------:R-:W-:Y:S01]  /*9c70*/  FSEL R34, R51, -INF , P4 ;  /* 0xff80000033227808 */ /* 0x000fe20002000000 */
[-CC-:B------:R-:W-:Y:S01]  /*9c80*/  FFMA.FTZ R29, R38, R169.reuse, -R21.reuse ;  /* 0x000000a9261d7223 */ /* 0x180fe20000010815 */
[-CC-:B------:R-:W-:Y:S01]  /*9c90*/  FFMA.FTZ R25, R25, R169.reuse, -R21.reuse ;  /* 0x000000a919197223 */ /* 0x180fe20000010815 */
[--C-:B------:R-:W-:Y:S01]  /*9ca0*/  FFMA.FTZ R42, R42, R169, -R21.reuse ;  /* 0x000000a92a2a7223 */ /* 0x100fe20000010815 */
[----:B------:R-:W-:Y:S01]  /*9cb0*/  FMNMX.FTZ R15, R34, R15, !PT ;  /* 0x0000000f220f7209 */ /* 0x000fe20007810000 */
[----:B------:R-:W-:Y:S01]  /*9cc0*/  MUFU.EX2 R27, R27 ;  /* 0x0000001b001b7308 */ /* 0x000fe20000000800 */
[-CC-:B------:R-:W-:Y:S01]  /*9cd0*/  FFMA.FTZ R58, R58, R169.reuse, -R21.reuse ;  /* 0x000000a93a3a7223 */ /* 0x180fe20000010815 */
[--C-:B------:R-:W-:Y:S01]  /*9ce0*/  FFMA.FTZ R60, R60, R169, -R21.reuse ;  /* 0x000000a93c3c7223 */ /* 0x100fe20000010815 */
[----:B------:R-:W-:Y:S01]  /*9cf0*/  FMNMX.FTZ R15, R54, R15, !PT ;  /* 0x0000000f360f7209 */ /* 0x000fe20007810000 */
[-CC-:B------:R-:W-:Y:S01]  /*9d00*/  FFMA.FTZ R36, R36, R169.reuse, -R21.reuse ;  /* 0x000000a924247223 */ /* 0x180fe20000010815 */
[-CC-:B------:R-:W-:Y:S01]  /*9d10*/  FFMA.FTZ R62, R62, R169.reuse, -R21.reuse ;  /* 0x000000a93e3e7223 */ /* 0x180fe20000010815 */
[--C-:B------:R-:W-:Y:S01]  /*9d20*/  FFMA.FTZ R40, R40, R169, -R21.reuse ;  /* 0x000000a928287223 */ /* 0x100fe20000010815 */
[----:B------:R-:W-:Y:S01]  /*9d30*/  FMNMX.FTZ R15, R72, R15, !PT ;  /* 0x0000000f480f7209 */ /* 0x000fe20007810000 */
[----:B------:R-:W-:Y:S01]  /*9d40*/  MUFU.EX2 R152, R25 ;  /* 0x0000001900987308 */ /* 0x000fe20000000800 */
[-CC-:B------:R-:W-:Y:S01]  /*9d50*/  FFMA.FTZ R64, R64, R169.reuse, -R21.reuse ;  /* 0x000000a940407223 */ /* 0x180fe20000010815 */
[-CC-:B------:R-:W-:Y:S01]  /*9d60*/  FFMA.FTZ R44, R44, R169.reuse, -R21.reuse ;  /* 0x000000a92c2c7223 */ /* 0x180fe20000010815 */
[-CC-:B------:R-:W-:Y:S01]  /*9d70*/  FFMA.FTZ R66, R66, R169.reuse, -R21.reuse ;  /* 0x000000a942427223 */ /* 0x180fe20000010815 */
[----:B------:R-:W1:Y:S01]  /*9d80*/  SHFL.BFLY PT, R38, R15, 0x2, 0x1f ;  /* 0x0c401f000f267f89 */ /* 0x000e6200000e0000 */
[-CC-:B------:R-:W-:Y:S01]  /*9d90*/  FFMA.FTZ R68, R68, R169.reuse, -R21.reuse ;  /* 0x000000a944447223 */ /* 0x180fe20000010815 */
[-CC-:B------:R-:W-:Y:S01]  /*9da0*/  FFMA.FTZ R70, R70, R169.reuse, -R21.reuse ;  /* 0x000000a946467223 */ /* 0x180fe20000010815 */
[-CC-:B------:R-:W-:Y:S01]  /*9db0*/  FFMA.FTZ R52, R52, R169.reuse, -R21.reuse ;  /* 0x000000a934347223 */ /* 0x180fe20000010815 */
[----:B------:R-:W-:Y:S01]  /*9dc0*/  MUFU.EX2 R29, R29 ;  /* 0x0000001d001d7308 */ /* 0x000fe20000000800 */
[----:B------:R-:W-:-:S07]  /*9dd0*/  FFMA.FTZ R21, R74, R169, -R21 ;  /* 0x000000a94a157223 */ /* 0x000fce0000010815 */
[----:B------:R-:W2:Y:S08]  /*9de0*/  MUFU.EX2 R42, R42 ;  /* 0x0000002a002a7308 */ /* 0x000eb00000000800 */
[----:B------:R-:W-:Y:S01]  /*9df0*/  MUFU.EX2 R58, R58 ;  /* 0x0000003a003a7308 */ /* 0x000fe20000000800 */
[----:B-1----:R-:W-:-:S07]  /*9e00*/  FMNMX.FTZ R38, R15, R38, !PT ;  /* 0x000000260f267209 */ /* 0x002fce0007810000 */
[----:B------:R-:W1:Y:S01]  /*9e10*/  MUFU.EX2 R25, R60 ;  /* 0x0000003c00197308 */ /* 0x000e620000000800 */
[----:B------:R-:W3:Y:S01]  /*9e20*/  SHFL.BFLY PT, R15, R38, 0x1, 0x1f ;  /* 0x0c201f00260f7f89 */ /* 0x000ee200000e0000 */
[----:B--2---:R-:W-:-:S06]  /*9e30*/  F2FP.F16.F32.PACK_AB R154, R42, R29 ;  /* 0x0000001d2a9a723e */ /* 0x004fcc00000000ff */
[----:B------:R-:W-:Y:S08]  /*9e40*/  MUFU.EX2 R36, R36 ;  /* 0x0000002400247308 */ /* 0x000ff00000000800 */
[----:B------:R-:W2:Y:S01]  /*9e50*/  MUFU.EX2 R31, R62 ;  /* 0x0000003e001f7308 */ /* 0x000ea20000000800 */
[----:B-1----:R-:W-:-:S07]  /*9e60*/  F2FP.F16.F32.PACK_AB R156, R25, R58 ;  /* 0x0000003a199c723e */ /* 0x002fce00000000ff */
[----:B------:R-:W-:Y:S01]  /*9e70*/  MUFU.EX2 R40, R40 ;  /* 0x0000002800287308 */ /* 0x000fe20000000800 */
[----:B---3--:R-:W-:-:S04]  /*9e80*/  FMNMX.FTZ R170, R38, R15, !PT ;  /* 0x0000000f26aa7209 */ /* 0x008fc80007810000 */
[C---:B------:R-:W-:Y:S01]  /*9e90*/  FSETP.NEU.FTZ.AND P1, PT, R170.reuse, -INF , PT ;  /* 0xff800000aa00780b */ /* 0x040fe20003f3d000 */
[----:B------:R-:W-:Y:S02]  /*9ea0*/  FMUL.FTZ R37, R170, R169 ;  /* 0x000000a9aa257220 */ /* 0x000fe40000410000 */
[----:B------:R-:W1:Y:S01]  /*9eb0*/  MUFU.EX2 R33, R64 ;  /* 0x0000004000217308 */ /* 0x000e620000000800 */
[----:B--2---:R-:W-:Y:S02]  /*9ec0*/  F2FP.F16.F32.PACK_AB R158, R31, R36 ;  /* 0x000000241f9e723e */ /* 0x004fe400000000ff */
[----:B------:R-:W-:-:S05]  /*9ed0*/  FSEL R37, R37, RZ, P1 ;  /* 0x000000ff25257208 */ /* 0x000fca0000800000 */
[-CC-:B------:R-:W-:Y:S01]  /*9ee0*/  FFMA.FTZ R0, R0, R169.reuse, -R37.reuse ;  /* 0x000000a900007223 */ /* 0x180fe20000010825 */
[-CC-:B------:R-:W-:Y:S01]  /*9ef0*/  FFMA.FTZ R3, R3, R169.reuse, -R37.reuse ;  /* 0x000000a903037223 */ /* 0x180fe20000010825 */
[-CC-:B------:R-:W-:Y:S01]  /*9f00*/  FFMA.FTZ R10, R10, R169.reuse, -R37.reuse ;  /* 0x000000a90a0a7223 */ /* 0x180fe20000010825 */
[-CC-:B------:R-:W-:Y:S01]  /*9f10*/  FFMA.FTZ R14, R14, R169.reuse, -R37.reuse ;  /* 0x000000a90e0e7223 */ /* 0x180fe20000010825 */
[----:B------:R2:W-:Y:S01]  /*9f20*/  MUFU.EX2 R153, R0 ;  /* 0x0000000000997308 */ /* 0x0005e20000000800 */
[-CC-:B------:R-:W-:Y:S01]  /*9f30*/  FFMA.FTZ R20, R20, R169.reuse, -R37.reuse ;  /* 0x000000a914147223 */ /* 0x180fe20000010825 */
[-CC-:B------:R-:W-:Y:S01]  /*9f40*/  FFMA.FTZ R24, R24, R169.reuse, -R37.reuse ;  /* 0x000000a918187223 */ /* 0x180fe20000010825 */
[-CC-:B------:R-:W-:Y:S01]  /*9f50*/  FFMA.FTZ R26, R26, R169.reuse, -R37.reuse ;  /* 0x000000a91a1a7223 */ /* 0x180fe20000010825 */
[-CC-:B------:R-:W-:Y:S01]  /*9f60*/  FFMA.FTZ R28, R28, R169.reuse, -R37.reuse ;  /* 0x000000a91c1c7223 */ /* 0x180fe20000010825 */
[-CC-:B------:R-:W-:Y:S01]  /*9f70*/  FFMA.FTZ R30, R30, R169.reuse, -R37.reuse ;  /* 0x000000a91e1e7223 */ /* 0x180fe20000010825 */
[-CC-:B------:R-:W-:Y:S01]  /*9f80*/  FFMA.FTZ R32, R32, R169.reuse, -R37.reuse ;  /* 0x000000a920207223 */ /* 0x180fe20000010825 */
[--C-:B------:R-:W-:Y:S01]  /*9f90*/  FFMA.FTZ R46, R46, R169, -R37.reuse ;  /* 0x000000a92e2e7223 */ /* 0x100fe20000010825 */
[----:B------:R-:W3:Y:S01]  /*9fa0*/  MUFU.EX2 R38, R3 ;  /* 0x0000000300267308 */ /* 0x000ee20000000800 */
[----:B--2---:R-:W-:Y:S01]  /*9fb0*/  FADD.FTZ R0, R27, R152 ;  /* 0x000000981b007221 */ /* 0x004fe20000010000 */
[----:B------:R-:W-:Y:S01]  /*9fc0*/  F2FP.F16.F32.PACK_AB R152, R152, R27 ;  /* 0x0000001b9898723e */ /* 0x000fe200000000ff */
[-CC-:B------:R-:W-:Y:S01]  /*9fd0*/  FFMA.FTZ R48, R48, R169.reuse, -R37.reuse ;  /* 0x000000a930307223 */ /* 0x180fe20000010825 */
[-CC-:B------:R-:W-:Y:S01]  /*9fe0*/  FFMA.FTZ R50, R50, R169.reuse, -R37.reuse ;  /* 0x000000a932327223 */ /* 0x180fe20000010825 */
[----:B------:R-:W-:Y:S01]  /*9ff0*/  FADD.FTZ R41, R29, R0 ;  /* 0x000000001d297221 */ /* 0x000fe20000010000 */
[----:B------:R-:W-:Y:S01]  /*a000*/  IADD3 R0, R12, 0x28c40, RZ ;  /* 0x00028c400c007810 */ /* 0x000fe20007ffe0ff */
[-C--:B------:R-:W-:Y:S01]  /*a010*/  FFMA.FTZ R34, R34, R169.reuse, -R37 ;  /* 0x000000a922227223 */ /* 0x080fe20000010825 */
[----:B------:R-:W2:Y:S01]  /*a020*/  MUFU.EX2 R10, R10 ;  /* 0x0000000a000a7308 */ /* 0x000ea20000000800 */
[----:B------:R-:W-:Y:S01]  /*a030*/  FADD.FTZ R41, R42, R41 ;  /* 0x000000292a297221 */ /* 0x000fe20000010000 */
[----:B------:R-:W-:Y:S01]  /*a040*/  PRMT R0, R189, 0x654, R0 ;  /* 0x00000654bd007816 */ /* 0x000fe20000000000 */
[-CC-:B------:R-:W-:Y:S01]  /*a050*/  FFMA.FTZ R54, R54, R169.reuse, -R37.reuse ;  /* 0x000000a936367223 */ /* 0x180fe20000010825 */
[----:B------:R-:W-:Y:S01]  /*a060*/  FFMA.FTZ R37, R72, R169, -R37 ;  /* 0x000000a948257223 */ /* 0x000fe20000010825 */
[----:B-1----:R-:W-:Y:S01]  /*a070*/  F2FP.F16.F32.PACK_AB R160, R33, R40 ;  /* 0x0000002821a0723e */ /* 0x002fe200000000ff */
[----:B------:R1:W-:Y:S02]  /*a080*/  SYNCS.ARRIVE.TRANS64.RED.A1T0 RZ, [R0+URZ], RZ ;  /* 0x000000ff00ff79a7 */ /* 0x0003e4000810043f */
[----:B------:R2:W4:Y:S01]  /*a090*/  MUFU.EX2 R155, R14 ;  /* 0x0000000e009b7308 */ /* 0x0005220000000800 */
[----:B---3--:R-:W-:Y:S01]  /*a0a0*/  FADD.FTZ R39, R153, R38 ;  /* 0x0000002699277221 */ /* 0x008fe20000010000 */
[----:B------:R-:W-:-:S06]  /*a0b0*/  F2FP.F16.F32.PACK_AB R153, R38, R153 ;  /* 0x000000992699723e */ /* 0x000fcc00000000ff */
[----:B------:R-:W1:Y:S01]  /*a0c0*/  MUFU.EX2 R20, R20 ;  /* 0x0000001400147308 */ /* 0x000e620000000800 */
[----:B--2---:R-:W-:-:S07]  /*a0d0*/  FADD.FTZ R14, R10, R39 ;  /* 0x000000270a0e7221 */ /* 0x004fce0000010000 */
[----:B------:R2:W3:Y:S08]  /*a0e0*/  MUFU.EX2 R157, R24 ;  /* 0x00000018009d7308 */ /* 0x0004f00000000800 */
[----:B------:R-:W5:Y:S01]  /*a0f0*/  MUFU.EX2 R26, R26 ;  /* 0x0000001a001a7308 */ /* 0x000f620000000800 */
[----:B--2---:R-:W-:Y:S01]  /*a100*/  FADD.FTZ R24, R58, R41 ;  /* 0x000000293a187221 */ /* 0x004fe20000010000 */
[C---:B----4-:R-:W-:Y:S01]  /*a110*/  FADD.FTZ R41, R155.reuse, R14 ;  /* 0x0000000e9b297221 */ /* 0x050fe20000010000 */
[----:B------:R-:W-:Y:S01]  /*a120*/  F2FP.F16.F32.PACK_AB R155, R155, R10 ;  /* 0x0000000a9b9b723e */ /* 0x000fe200000000ff */
[----:B------:R-:W-:Y:S01]  /*a130*/  BAR.SYNC.DEFER_BLOCKING 0xf, 0x100 ;  /* 0x03c4000000007b1d */ /* 0x000fe20000010000 */
[----:B------:R-:W-:Y:S01]  /*a140*/  FADD.FTZ R43, R25, R24 ;  /* 0x00000018192b7221 */ /* 0x000fe20000010000 */
[----:B-1----:R-:W-:-:S03]  /*a150*/  FADD.FTZ R0, R20, R41 ;  /* 0x0000002914007221 */ /* 0x002fc60000010000 */
[----:B------:R-:W-:Y:S01]  /*a160*/  FADD.FTZ R14, R36, R43 ;  /* 0x0000002b240e7221 */ /* 0x000fe20000010000 */
[----:B------:R-:W1:Y:S01]  /*a170*/  MUFU.EX2 R159, R28 ;  /* 0x0000001c009f7308 */ /* 0x000e620000000800 */
[C---:B---3--:R-:W-:Y:S01]  /*a180*/  FADD.FTZ R27, R157.reuse, R0 ;  /* 0x000000009d1b7221 */ /* 0x048fe20000010000 */
[----:B------:R-:W-:Y:S01]  /*a190*/  F2FP.F16.F32.PACK_AB R157, R157, R20 ;  /* 0x000000149d9d723e */ /* 0x000fe200000000ff */
[----:B------:R-:W-:Y:S02]  /*a1a0*/  FADD.FTZ R41, R31, R14 ;  /* 0x0000000e1f297221 */ /* 0x000fe40000010000 */
[----:B-----5:R-:W-:-:S03]  /*a1b0*/  FADD.FTZ R0, R26, R27 ;  /* 0x0000001b1a007221 */ /* 0x020fc60000010000 */
[----:B------:R-:W2:Y:S01]  /*a1c0*/  MUFU.EX2 R30, R30 ;  /* 0x0000001e001e7308 */ /* 0x000ea20000000800 */
[----:B------:R-:W-:-:S04]  /*a1d0*/  FADD.FTZ R14, R40, R41 ;  /* 0x00000029280e7221 */ /* 0x000fc80000010000 */
[----:B------:R-:W-:-:S03]  /*a1e0*/  FADD.FTZ R27, R33, R14 ;  /* 0x0000000e211b7221 */ /* 0x000fc60000010000 */
[----:B------:R-:W3:Y:S01]  /*a1f0*/  MUFU.EX2 R161, R32 ;  /* 0x0000002000a17308 */ /* 0x000ee20000000800 */
[C---:B-1----:R-:W-:Y:S01]  /*a200*/  FADD.FTZ R25, R159.reuse, R0 ;  /* 0x000000009f197221 */ /* 0x042fe20000010000 */
[----:B------:R-:W-:Y:S01]  /*a210*/  F2FP.F16.F32.PACK_AB R159, R159, R26 ;  /* 0x0000001a9f9f723e */ /* 0x000fe200000000ff */
[----:B------:R1:W-:Y:S04]  /*a220*/  STSM.16.M88.4 [R212+0x26800], R152 ;  /* 0x02680098d4007844 */ /* 0x0003e80000000200 */
[----:B------:R1:W-:Y:S01]  /*a230*/  STSM.16.M88.4 [R213], R156 ;  /* 0x0000009cd5007844 */ /* 0x0003e20000000200 */
[----:B------:R-:W4:Y:S01]  /*a240*/  MUFU.EX2 R44, R44 ;  /* 0x0000002c002c7308 */ /* 0x000f220000000800 */
[----:B--2---:R-:W-:-:S07]  /*a250*/  FADD.FTZ R0, R30, R25 ;  /* 0x000000191e007221 */ /* 0x004fce0000010000 */
[----:B------:R-:W2:Y:S01]  /*a260*/  MUFU.EX2 R46, R46 ;  /* 0x0000002e002e7308 */ /* 0x000ea20000000800 */
[C---:B---3--:R-:W-:Y:S01]  /*a270*/  FADD.FTZ R25, R161.reuse, R0 ;  /* 0x00000000a1197221 */ /* 0x048fe20000010000 */
[----:B------:R-:W-:-:S06]  /*a280*/  F2FP.F16.F32.PACK_AB R161, R161, R30 ;  /* 0x0000001ea1a1723e */ /* 0x000fcc00000000ff */
[----:B------:R-:W3:Y:S01]  /*a290*/  MUFU.EX2 R35, R66 ;  /* 0x0000004200237308 */ /* 0x000ee20000000800 */
[----:B----4-:R-:W-:-:S07]  /*a2a0*/  FADD.FTZ R0, R44, R27 ;  /* 0x0000001b2c007221 */ /* 0x010fce0000010000 */
[----:B------:R-:W4:Y:S01]  /*a2b0*/  MUFU.EX2 R3, R48 ;  /* 0x0000003000037308 */ /* 0x000f220000000800 */
[----:B--2---:R-:W-:-:S07]  /*a2c0*/  FADD.FTZ R10, R46, R25 ;  /* 0x000000192e0a7221 */ /* 0x004fce0000010000 */
[----:B------:R-:W-:Y:S01]  /*a2d0*/  MUFU.EX2 R68, R68 ;  /* 0x0000004400447308 */ /* 0x000fe20000000800 */
[C---:B---3--:R-:W-:Y:S01]  /*a2e0*/  F2FP.F16.F32.PACK_AB R162, R35.reuse, R44 ;  /* 0x0000002c23a2723e */ /* 0x048fe200000000ff */
[----:B------:R-:W-:-:S06]  /*a2f0*/  FADD.FTZ R35, R35, R0 ;  /* 0x0000000023237221 */ /* 0x000fcc0000010000 */
[----:B------:R-:W2:Y:S01]  /*a300*/  MUFU.EX2 R15, R70 ;  /* 0x00000046000f7308 */ /* 0x000ea20000000800 */
[C---:B----4-:R-:W-:Y:S01]  /*a310*/  F2FP.F16.F32.PACK_AB R163, R3.reuse, R46 ;  /* 0x0000002e03a3723e */ /* 0x050fe200000000ff */
[----:B------:R-:W-:-:S04]  /*a320*/  FADD.FTZ R3, R3, R10 ;  /* 0x0000000a03037221 */ /* 0x000fc80000010000 */
[----:B------:R1:W-:Y:S02]  /*a330*/  STSM.16.M88.4 [R215], R160 ;  /* 0x000000a0d7007844 */ /* 0x0003e40000000200 */
[----:B------:R-:W-:Y:S08]  /*a340*/  MUFU.EX2 R50, R50 ;  /* 0x0000003200327308 */ /* 0x000ff00000000800 */
[----:B------:R-:W3:Y:S01]  /*a350*/  MUFU.EX2 R39, R34 ;  /* 0x0000002200277308 */ /* 0x000ee20000000800 */
[----:B--2---:R-:W-:Y:S01]  /*a360*/  F2FP.F16.F32.PACK_AB R164, R15, R68 ;  /* 0x000000440fa4723e */ /* 0x004fe200000000ff */
[----:B------:R-:W-:-:S04]  /*a370*/  FADD.FTZ R68, R68, R35 ;  /* 0x0000002344447221 */ /* 0x000fc80000010000 */
[----:B------:R-:W-:Y:S02]  /*a380*/  FADD.FTZ R15, R15, R68 ;  /* 0x000000440f0f7221 */ /* 0x000fe40000010000 */
[----:B------:R-:W2:Y:S08]  /*a390*/  MUFU.EX2 R52, R52 ;  /* 0x0000003400347308 */ /* 0x000eb00000000800 */
[----:B------:R-:W4:Y:S01]  /*a3a0*/  MUFU.EX2 R21, R21 ;  /* 0x0000001500157308 */ /* 0x000f220000000800 */
[----:B---3--:R-:W-:Y:S01]  /*a3b0*/  F2FP.F16.F32.PACK_AB R165, R39, R50 ;  /* 0x0000003227a5723e */ /* 0x008fe200000000ff */
[----:B------:R-:W-:-:S04]  /*a3c0*/  FADD.FTZ R50, R50, R3 ;  /* 0x0000000332327221 */ /* 0x000fc80000010000 */
[----:B------:R-:W-:Y:S02]  /*a3d0*/  FADD.FTZ R39, R39, R50 ;  /* 0x0000003227277221 */ /* 0x000fe40000010000 */
[----:B------:R-:W-:Y:S01]  /*a3e0*/  MUFU.EX2 R54, R54 ;  /* 0x0000003600367308 */ /* 0x000fe20000000800 */
[----:B--2---:R-:W-:-:S07]  /*a3f0*/  FADD.FTZ R0, R52, R15 ;  /* 0x0000000f34007221 */ /* 0x004fce0000010000 */
[----:B------:R-:W2:Y:S01]  /*a400*/  MUFU.EX2 R37, R37 ;  /* 0x0000002500257308 */ /* 0x000ea20000000800 */
[C---:B----4-:R-:W-:Y:S01]  /*a410*/  F2FP.F16.F32.PACK_AB R166, R21.reuse, R52 ;  /* 0x0000003415a6723e */ /* 0x050fe200000000ff */
[----:B------:R-:W-:Y:S01]  /*a420*/  FADD.FTZ R0, R21, R0 ;  /* 0x0000000015007221 */ /* 0x000fe20000010000 */
[----:B--2---:R-:W-:Y:S01]  /*a430*/  F2FP.F16.F32.PACK_AB R167, R37, R54 ;  /* 0x0000003625a7723e */ /* 0x004fe200000000ff */
[----:B------:R-:W-:-:S04]  /*a440*/  FADD.FTZ R54, R54, R39 ;  /* 0x0000002736367221 */ /* 0x000fc80000010000 */
[----:B------:R1:W-:Y:S01]  /*a450*/  STSM.16.M88.4 [R214], R164 ;  /* 0x000000a4d6007844 */ /* 0x0003e20000000200 */
[----:B------:R-:W-:Y:S01]  /*a460*/  FADD.FTZ R3, R37, R54 ;  /* 0x0000003625037221 */ /* 0x000fe20000010000 */
[----:B------:R-:W-:Y:S06]  /*a470*/  @!P0 BRA `(.L_x_683) ;  /* 0x0000000000048947 */ /* 0x000fec0003800000 */
[----:B------:R-:W-:Y:S01]  /*a480*/  BPT.TRAP 0x1 ;  /* 0x000000040000795c */ /* 0x000fe20000300000 */
.L_x_683:
[----:B------:R2:W3:Y:S01]  /*a490*/  SYNCS.PHASECHK.TRANS64.TRYWAIT P1, [R12+URZ+0x28c50], R13 ;  /* 0x028c500d0c0075a7 */ /* 0x0004e2000802017f */
[----:B------:R-:W-:Y:S05]  /*a4a0*/  @!P0 BRA `(.L_x_684) ;  /* 0x0000000000048947 */ /* 0x000fea0003800000 */
[----:B------:R-:W-:Y:S01]  /*a4b0*/  BPT.TRAP 0x1 ;  /* 0x000000040000795c */ /* 0x000fe20000300000 */
.L_x_684:
[----:B------:R-:W-:Y:S01]  /*a4c0*/  LOP3.LUT R10, R56, 0x2000000, RZ, 0xfc, !PT ;  /* 0x02000000380a7812 */ /* 0x000fe200078efcff */
[----:B------:R-:W-:Y:S01]  /*a4d0*/  ULDC UR37, c[0x0][0x9d8] ;  /* 0x0002760000257ab9 */ /* 0x000fe20000000800 */
[----:B------:R-:W-:Y:S01]  /*a4e0*/  ULDC UR36, c[0x0][0x988] ;  /* 0x0002620000247ab9 */ /* 0x000fe20000000800 */
[----:B------:R-:W-:Y:S01]  /*a4f0*/  BSSY B0, `(.L_x_685) ;  /* 0x0000006000007945 */ /* 0x000fe20003800000 */
[----:B------:R-:W-:Y:S02]  /*a500*/  IMAD.MOV.U32 R15, RZ, RZ, 0x40000040 ;  /* 0x40000040ff0f7424 */ /* 0x000fe400078e00ff */
[----:B------:R-:W-:Y:S01]  /*a510*/  IMAD R14, R18, 0x1000, R10 ;  /* 0x00001000120e7824 */ /* 0x000fe200078e020a */
[----:B---3--:R-:W-:Y:S06]  /*a520*/  @P1 BRA `(.L_x_686) ;  /* 0x0000000000081947 */ /* 0x008fec0003800000 */
[----:B------:R-:W3:Y:S02]  /*a530*/  SYNCS.PHASECHK.TRANS64.TRYWAIT P1, [R12+URZ+0x28c50], R13 ;  /* 0x028c500d0c0075a7 */ /* 0x000ee4000802017f */
[----:B---3--:R-:W-:Y:S05]  /*a540*/  @!P1 BRA `(.L_x_687) ;  /* 0x000000d800409947 */ /* 0x008fea0003800000 */
.L_x_686:
[----:B------:R-:W-:Y:S05]  /*a550*/  BSYNC B0 ;  /* 0x0000000000007941 */ /* 0x000fea0003800000 */
.L_x_685:
[C---:B------:R-:W-:Y:S01]  /*a560*/  R2UR UR6, R14.reuse ;  /* 0x000000000e0672ca */ /* 0x040fe200000e0000 */
[C---:B------:R-:W-:Y:S01]  /*a570*/  VIADD R24, R14.reuse, 0x100 ;  /* 0x000001000e187836 */ /* 0x040fe20000000000 */
[----:B------:R-:W-:Y:S01]  /*a580*/  R2UR UR7, R15 ;  /* 0x000000000f0772ca */ /* 0x000fe200000e0000 */
[----:B------:R-:W-:Y:S01]  /*a590*/  VIADD R20, R14, 0x80 ;  /* 0x000000800e147836 */ /* 0x000fe20000000000 */
[----:B------:R-:W-:Y:S01]  /*a5a0*/  MOV R25, 0x40000040 ;  /* 0x4000004000197802 */ /* 0x000fe20000000f00 */
[----:B------:R-:W-:Y:S01]  /*a5b0*/  IMAD.MOV.U32 R21, RZ, RZ, 0x40000040 ;  /* 0x40000040ff157424 */ /* 0x000fe200078e00ff */
[----:B------:R-:W-:Y:S01]  /*a5c0*/  R2UR UR14, R24 ;  /* 0x00000000180e72ca */ /* 0x000fe200000e0000 */
[----:B------:R-:W-:Y:S01]  /*a5d0*/  VIADD R14, R14, 0x180 ;  /* 0x000001800e0e7836 */ /* 0x000fe20000000000 */
[----:B------:R-:W-:Y:S01]  /*a5e0*/  R2UR UR15, R25 ;  /* 0x00000000190f72ca */ /* 0x000fe200000e0000 */
[----:B------:R-:W-:Y:S01]  /*a5f0*/  IMAD.MOV.U32 R15, RZ, RZ, 0x40000040 ;  /* 0x40000040ff0f7424 */ /* 0x000fe200078e00ff */
[----:B------:R-:W-:Y:S01]  /*a600*/  WARPGROUP.ARRIVE ;  /* 0x00000000000079c5 */ /* 0x000fe20000000000 */
[----:B------:R-:W-:-:S02]  /*a610*/  R2UR UR10, R20 ;  /* 0x00000000140a72ca */ /* 0x000fc400000e0000 */
[----:B------:R-:W-:Y:S02]  /*a620*/  R2UR UR11, R21 ;  /* 0x00000000150b72ca */ /* 0x000fe400000e0000 */
[----:B------:R-:W-:Y:S01]  /*a630*/  R2UR UR18, R14 ;  /* 0x000000000e1272ca */ /* 0x000fe200000e0000 */
[----:B------:R-:W-:Y:S01]  /*a640*/  HGMMA.64x256x16.F32 R24, R152, gdesc[UR4].tnspB, RZ, !UPT, gsb0 ;  /* 0x43e0000498187df0 */ /* 0x000fe2000c0008ff */
[----:B------:R-:W-:Y:S02]  /*a650*/  R2UR UR19, R15 ;  /* 0x000000000f1372ca */ /* 0x000fe400000e0000 */
[----:B------:R-:W-:Y:S02]  /*a660*/  WARPGROUP.DEPBAR.LE gsb0, 0x0 ;  /* 0x00008000000079c5 */ /* 0x000fe40000010000 */
[----:B------:R-:W-:-:S15]  /*a670*/  WARPGROUP.ARRIVE ;  /* 0x00000000000079c5 */ /* 0x000fde0000000000 */
[----:B------:R-:W-:-:S08]  /*a680*/  NOP ;  /* 0x0000000000007918 */ /* 0x000fd00000000000 */
[----:B------:R-:W-:Y:S03]  /*a690*/  HGMMA.64x256x16.F32 R24, R156, gdesc[UR8].tnspB, R24, gsb0 ;  /* 0x43e000089c187df0 */ /* 0x000fe60008000818 */
        /* <DEDUP_REMOVED lines=19> */
.L_x_688:
[----:B------:R-:W-:Y:S01]  /*a7d0*/  ISETP.GE.AND P1, PT, R171, 0x41, PT ;  /* 0x00000041ab00780c */ /* 0x000fe20003f26270 */
[----:B0-23--:R-:W-:Y:S01]  /*a7e0*/  VIADD R12, R12, 0x28c60 ;  /* 0x00028c600c0c7836 */ /* 0x00dfe20000000000 */
[----:B------:R-:W-:Y:S04]  /*a7f0*/  BSSY B0, `(.L_x_689) ;  /* 0x00001ef000007945 */ /* 0x000fe80003800000 */
[----:B------:R-:W-:-:S04]  /*a800*/  PRMT R12, R189, 0x654, R12 ;  /* 0x00000654bd0c7816 */ /* 0x000fc8000000000c */
[----:B------:R0:W-:Y:S03]  /*a810*/  SYNCS.ARRIVE.TRANS64.RED.A1T0 RZ, [R12+URZ], RZ ;  /* 0x000000ff0cff79a7 */ /* 0x0001e6000810043f */
[----:B------:R-:W-:Y:S05]  /*a820*/  @!P1 BRA `(.L_x_690) ;  /* 0x0000001c00ac9947 */ /* 0x000fea0003800000 */
[----:B------:R-:W-:Y:S02]  /*a830*/  VIADD R13, R172, 0xfffffffe ;  /* 0xfffffffeac0d7836 */ /* 0x000fe40000000000 */
[----:B------:R-:W-:Y:S02]  /*a840*/  IMAD.MOV.U32 R15, RZ, RZ, R170 ;  /* 0x000000ffff0f7224 */ /* 0x000fe400078e00aa */
[----:B------:R-:W-:Y:S02]  /*a850*/  IMAD.MOV.U32 R219, RZ, RZ, R168 ;  /* 0x000000ffffdb7224 */ /* 0x000fe400078e00a8 */
[----:B------:R-:W-:-:S07]  /*a860*/  IMAD.MOV.U32 R216, RZ, RZ, R18 ;  /* 0x000000ffffd87224 */ /* 0x000fce00078e0012 */
.L_x_703:
[----:B------:R-:W-:Y:S01]  /*a870*/  VIADD R18, R216, 0x1 ;  /* 0x00000001d8127836 */ /* 0x000fe20000000000 */
[----:B0-2---:R-:W-:Y:S01]  /*a880*/  MOV R12, R13 ;  /* 0x0000000d000c7202 */ /* 0x005fe20000000f00 */
[----:B------:R-:W-:-:S03]  /*a890*/  VIADD R13, R13, 0xffffffff ;  /* 0xffffffff0d0d7836 */ /* 0x000fc60000000000 */
[----:B------:R-:W-:Y:S02]  /*a8a0*/  ISETP.NE.AND P2, PT, R18, 0x2, PT ;  /* 0x000000021200780c */ /* 0x000fe40003f45270 */
[----:B------:R-:W-:Y:S02]  /*a8b0*/  ISETP.GT.AND P1, PT, R12, RZ, PT ;  /* 0x000000ff0c00720c */ /* 0x000fe40003f24270 */
[----:B------:R-:W-:Y:S02]  /*a8c0*/  SEL R12, RZ, 0x1, P2 ;  /* 0x00000001ff0c7807 */ /* 0x000fe40001000000 */
[----:B------:R-:W-:Y:S02]  /*a8d0*/  SEL R18, R18, RZ, P2 ;  /* 0x000000ff12127207 */ /* 0x000fe40001000000 */
[----:B------:R-:W-:Y:S01]  /*a8e0*/  LOP3.LUT R23, R23, R12, RZ, 0x3c, !PT ;  /* 0x0000000c17177212 */ /* 0x000fe200078e3cff */
[----:B------:R-:W-:Y:S06]  /*a8f0*/  @!P0 BRA `(.L_x_691) ;  /* 0x0000000000048947 */ /* 0x000fec0003800000 */
[----:B------:R-:W-:Y:S01]  /*a900*/  BPT.TRAP 0x1 ;  /* 0x000000040000795c */ /* 0x000fe20000300000 */
.L_x_691:
[----:B------:R-:W-:Y:S01]  /*a910*/  IMAD R12, R18, 0x8, R2 ;  /* 0x00000008120c7824 */ /* 0x000fe200078e0202 */
[----:B------:R-:W-:-:S04]  /*a920*/  SHF.L.U32 R14, R23, 0x1f, RZ ;  /* 0x0000001f170e7819 */ /* 0x000fc800000006ff */
[----:B------:R0:W2:Y:S01]  /*a930*/  SYNCS.PHASECHK.TRANS64.TRYWAIT P2, [R12+URZ+0x28c30], R14 ;  /* 0x028c300e0c0075a7 */ /* 0x0000a2000804017f */
[----:B------:R-:W-:Y:S05]  /*a940*/  @!P0 BRA `(.L_x_692) ;  /* 0x0000000000048947 */ /* 0x000fea0003800000 */
[----:B------:R-:W-:Y:S01]  /*a950*/  BPT.TRAP 0x1 ;  /* 0x000000040000795c */ /* 0x000fe20000300000 */
.L_x_692:
[----:B------:R-:W-:Y:S01]  /*a960*/  VIADD R20, R2, 0x20400 ;  /* 0x0002040002147836 */ /* 0x000fe20000000000 */
[----:B------:R-:W-:Y:S01]  /*a970*/  BSSY B1, `(.L_x_693) ;  /* 0x0000009000017945 */ /* 0x000fe20003800000 */
[----:B-1----:R-:W-:Y:S02]  /*a980*/  IMAD R154, R18, 0x200, R11 ;  /* 0x00000200129a7824 */ /* 0x002fe400078e020b */
[----:B------:R-:W-:Y:S01]  /*a990*/  IMAD.MOV.U32 R155, RZ, RZ, 0x40000040 ;  /* 0x40000040ff9b7424 */ /* 0x000fe200078e00ff */
[----:B------:R-:W-:-:S04]  /*a9a0*/  SHF.R.U32.HI R20, RZ, 0x4, R20 ;  /* 0x00000004ff147819 */ /* 0x000fc80000011614 */
[----:B------:R-:W-:-:S04]  /*a9b0*/  LOP3.LUT R20, R20, 0x3fff, RZ, 0xc0, !PT ;  /* 0x00003fff14147812 */ /* 0x000fc800078ec0ff */
[----:B------:R-:W-:Y:S01]  /*a9c0*/  LOP3.LUT R20, R20, 0x10000, RZ, 0xfc, !PT ;  /* 0x0001000014147812 */ /* 0x000fe200078efcff */
[----:B--2---:R-:W-:Y:S06]  /*a9d0*/  @P2 BRA `(.L_x_694) ;  /* 0x0000000000082947 */ /* 0x004fec0003800000 */
[----:B------:R-:W1:Y:S02]  /*a9e0*/  SYNCS.PHASECHK.TRANS64.TRYWAIT P2, [R12+URZ+0x28c30], R14 ;  /* 0x028c300e0c0075a7 */ /* 0x000e64000804017f */
[----:B-1----:R-:W-:Y:S05]  /*a9f0*/  @!P2 BRA `(.L_x_695) ;  /* 0x000000d40028a947 */ /* 0x002fea0003800000 */
.L_x_694:
[----:B------:R-:W-:Y:S05]  /*aa00*/  BSYNC B1 ;  /* 0x0000000000017941 */ /* 0x000fea0003800000 */
.L_x_693:
[----:B------:R-:W-:Y:S01]  /*aa10*/  MOV R21, 0x40000040 ;  /* 0x4000004000157802 */ /* 0x000fe20000000f00 */
[----:B------:R-:W-:Y:S01]  /*aa20*/  VIADD R152, R154, 0x2 ;  /* 0x000000029a987836 */ /* 0x000fe20000000000 */
[----:B------:R-:W-:Y:S01]  /*aa30*/  R2UR UR4, R20 ;  /* 0x00000000140472ca */ /* 0x000fe200000e0000 */
[C---:B------:R-:W-:Y:S01]  /*aa40*/  VIADD R20, R154.reuse, 0x4 ;  /* 0x000000049a147836 */ /* 0x040fe20000000000 */
[C---:B------:R-:W-:Y:S01]  /*aa50*/  R2UR UR6, R154.reuse ;  /* 0x000000009a0672ca */ /* 0x040fe200000e0000 */
[----:B------:R-:W-:Y:S01]  /*aa60*/  VIADD R154, R154, 0x6 ;  /* 0x000000069a9a7836 */ /* 0x000fe20000000000 */
[----:B------:R-:W-:Y:S01]  /*aa70*/  R2UR UR7, R155 ;  /* 0x000000009b0772ca */ /* 0x000fe200000e0000 */
[----:B------:R-:W-:Y:S01]  /*aa80*/  IMAD.MOV.U32 R153, RZ, RZ, 0x40000040 ;  /* 0x40000040ff997424 */ /* 0x000fe200078e00ff */
[----:B------:R-:W-:Y:S01]  /*aa90*/  R2UR UR5, R21 ;  /* 0x00000000150572ca */ /* 0x000fe200000e0000 */
[----:B------:R-:W-:Y:S01]  /*aaa0*/  IMAD.MOV.U32 R155, RZ, RZ, 0x40000040 ;  /* 0x40000040ff9b7424 */ /* 0x000fe200078e00ff */
[----:B------:R-:W-:-:S02]  /*aab0*/  R2UR UR10, R152 ;  /* 0x00000000980a72ca */ /* 0x000fc400000e0000 */
[----:B------:R-:W-:Y:S02]  /*aac0*/  R2UR UR11, R153 ;  /* 0x00000000990b72ca */ /* 0x000fe400000e0000 */
[----:B------:R-:W-:Y:S02]  /*aad0*/  R2UR UR18, R154 ;  /* 0x000000009a1272ca */ /* 0x000fe400000e0000 */
[----:B------:R-:W-:Y:S02]  /*aae0*/  R2UR UR19, R155 ;  /* 0x000000009b1372ca */ /* 0x000fe400000e0000 */
[----:B------:R-:W-:Y:S01]  /*aaf0*/  WARPGROUP.ARRIVE ;  /* 0x00000000000079c5 */ /* 0x000fe20000000000 */
[----:B------:R-:W-:Y:S02]  /*ab00*/  R2UR UR8, R8 ;  /* 0x00000000080872ca */ /* 0x000fe400000e0000 */
[----:B------:R-:W-:Y:S02]  /*ab10*/  R2UR UR9, R9 ;  /* 0x00000000090972ca */ /* 0x000fe400000e0000 */
[----:B------:R-:W-:Y:S01]  /*ab20*/  R2UR UR14, R20 ;  /* 0x00000000140e72ca */ /* 0x000fe200000e0000 */
[----:B------:R-:W-:Y:S01]  /*ab30*/  HGMMA.64x64x16.F32 R152, gdesc[UR4], RZ, !UPT, gsb0 ;  /* 0x00e00000049879f0 */ /* 0x000fe2000c0008ff */
[----:B------:R-:W-:-:S02]  /*ab40*/  R2UR UR15, R21 ;  /* 0x00000000150f72ca */ /* 0x000fc400000e0000 */
[----:B------:R-:W-:Y:S02]  /*ab50*/  R2UR UR12, R6 ;  /* 0x00000000060c72ca */ /* 0x000fe400000e0000 */
[----:B------:R-:W-:Y:S02]  /*ab60*/  R2UR UR13, R7 ;  /* 0x00000000070d72ca */ /* 0x000fe400000e0000 */
[----:B------:R-:W-:Y:S02]  /*ab70*/  R2UR UR16, R4 ;  /* 0x00000000041072ca */ /* 0x000fe400000e0000 */
[----:B------:R-:W-:Y:S01]  /*ab80*/  R2UR UR17, R5 ;  /* 0x00000000051172ca */ /* 0x000fe200000e0000 */
        /* <DEDUP_REMOVED lines=12> */
.L_x_696:
        /* <DEDUP_REMOVED lines=15> */
[----:B------:R-:W-:Y:S01]  /*ad40*/  FMUL.FTZ R221, R177, UR37 ;  /* 0x00000025b1dd7c20 */ /* 0x000fe20008410000 */
[----:B------:R-:W-:Y:S01]  /*ad50*/  FMUL.FTZ R180, R180, UR37 ;  /* 0x00000025b4b47c20 */ /* 0x000fe20008410000 */
[----:B------:R-:W-:Y:S01]  /*ad60*/  FMUL.FTZ R181, R181, UR37 ;  /* 0x00000025b5b57c20 */ /* 0x000fe20008410000 */
[----:B------:R-:W-:Y:S01]  /*ad70*/  FMUL.FTZ R177, R154, UR37 ;  /* 0x000000259ab17c20 */ /* 0x000fe20008410000 */
[----:B------:R-:W-:Y:S01]  /*ad80*/  FMUL.FTZ R155, R155, UR37 ;  /* 0x000000259b9b7c20 */ /* 0x000fe20008410000 */
[----:B------:R-:W-:Y:S01]  /*ad90*/  FMUL.FTZ R158, R158, UR37 ;  /* 0x000000259e9e7c20 */ /* 0x000fe20008410000 */
[----:B------:R-:W-:Y:S01]  /*ada0*/  FMUL.FTZ R159, R159, UR37 ;  /* 0x000000259f9f7c20 */ /* 0x000fe20008410000 */
[----:B------:R-:W4:Y:S01]  /*adb0*/  MUFU.TANH R152, R152 ;  /* 0x0000009800987308 */ /* 0x000f220000002400 */
[----:B--2---:R-:W-:Y:S01]  /*adc0*/  FMNMX.FTZ R168, R20, R219, !PT ;  /* 0x000000db14a87209 */ /* 0x004fe20007810000 */
[----:B------:R-:W-:Y:S01]  /*add0*/  FMUL.FTZ R162, R162, UR37 ;  /* 0x00000025a2a27c20 */ /* 0x000fe20008410000 */
[----:B------:R-:W-:-:S05]  /*ade0*/  FMUL.FTZ R170, R170, UR37 ;  /* 0x00000025aaaa7c20 */ /* 0x000fca0008410000 */
[----:B------:R-:W2:Y:S01]  /*adf0*/  MUFU.TANH R153, R153 ;  /* 0x0000009900997308 */ /* 0x000ea20000002400 */
[----:B---3--:R-:W-:-:S07]  /*ae00*/  FMNMX.FTZ R168, R21, R168, !PT ;  /* 0x000000a815a87209 */ /* 0x008fce0007810000 */
[----:B------:R-:W3:Y:S01]  /*ae10*/  MUFU.TANH R156, R156 ;  /* 0x0000009c009c7308 */ /* 0x000ee20000002400 */
[----:B----4-:R-:W-:-:S07]  /*ae20*/  FMNMX.FTZ R168, R152, R168, !PT ;  /* 0x000000a898a87209 */ /* 0x010fce0007810000 */
[----:B------:R-:W4:Y:S01]  /*ae30*/  MUFU.TANH R157, R157 ;  /* 0x0000009d009d7308 */ /* 0x000f220000002400 */
[----:B--2---:R-:W-:-:S07]  /*ae40*/  FMNMX.FTZ R168, R153, R168, !PT ;  /* 0x000000a899a87209 */ /* 0x004fce0007810000 */
        /* <DEDUP_REMOVED lines=20> */
[----:B------:R-:W-:Y:S01]  /*af90*/  MUFU.TANH R177, R177 ;  /* 0x000000b100b17308 */ /* 0x000fe20000002400 */
[----:B----4-:R-:W-:-:S07]  /*afa0*/  FMNMX.FTZ R168, R180, R168, !PT ;  /* 0x000000a8b4a87209 */ /* 0x010fce0007810000 */
[----:B------:R-:W-:Y:S01]  /*afb0*/  MUFU.TANH R155, R155 ;  /* 0x0000009b009b7308 */ /* 0x000fe20000002400 */
[----:B--2---:R-:W-:-:S05]  /*afc0*/  FMNMX.FTZ R168, R181, R168, !PT ;  /* 0x000000a8b5a87209 */ /* 0x004fca0007810000 */
[----:B------:R-:W2:Y:S02]  /*afd0*/  SHFL.BFLY PT, R169, R168, 0x2, 0x1f ;  /* 0x0c401f00a8a97f89 */ /* 0x000ea400000e0000 */
[----:B------:R-:W-:Y:S08]  /*afe0*/  MUFU.TANH R158, R158 ;  /* 0x0000009e009e7308 */ /* 0x000ff00000002400 */
[----:B------:R-:W-:Y:S08]  /*aff0*/  MUFU.TANH R159, R159 ;  /* 0x0000009f009f7308 */ /* 0x000ff00000002400 */
[----:B------:R-:W-:Y:S01]  /*b000*/  MUFU.TANH R162, R162 ;  /* 0x000000a200a27308 */ /* 0x000fe20000002400 */
[----:B--2---:R-:W-:-:S05]  /*b010*/  FMNMX.FTZ R168, R168, R169, !PT ;  /* 0x000000a9a8a87209 */ /* 0x004fca0007810000 */
[----:B------:R-:W2:Y:S02]  /*b020*/  SHFL.BFLY PT, R169, R168, 0x1, 0x1f ;  /* 0x0c201f00a8a97f89 */ /* 0x000ea400000e0000 */
[----:B--2---:R-:W-:Y:S01]  /*b030*/  FMNMX.FTZ R168, R168, R169, !PT ;  /* 0x000000a9a8a87209 */ /* 0x004fe20007810000 */
[----:B------:R-:W-:-:S04]  /*b040*/  IMAD.U32 R169, RZ, RZ, UR36 ;  /* 0x00000024ffa97e24 */ /* 0x000fc8000f8e00ff */
[C---:B------:R-:W-:Y:S01]  /*b050*/  FADD.FTZ R222, -R168.reuse, R219 ;  /* 0x000000dba8de7221 */ /* 0x040fe20000010100 */
[----:B------:R-:W-:-:S03]  /*b060*/  FMUL.FTZ R154, R168, R169 ;  /* 0x000000a9a89a7220 */ /* 0x000fc60000410000 */
[-C--:B------:R-:W-:Y:S01]  /*b070*/  FMUL.FTZ R222, R222, R169.reuse ;  /* 0x000000a9dede7220 */ /* 0x080fe20000410000 */
[-CC-:B------:R-:W-:Y:S01]  /*b080*/  FFMA.FTZ R219, R20, R169.reuse, -R154.reuse ;  /* 0x000000a914db7223 */ /* 0x180fe2000001089a */
[-CC-:B------:R-:W-:Y:S01]  /*b090*/  FFMA.FTZ R223, R21, R169.reuse, -R154.reuse ;  /* 0x000000a915df7223 */ /* 0x180fe2000001089a */
[-CC-:B------:R-:W-:Y:S01]  /*b0a0*/  FFMA.FTZ R21, R152, R169.reuse, -R154.reuse ;  /* 0x000000a998157223 */ /* 0x180fe2000001089a */
[----:B------:R-:W2:Y:S01]  /*b0b0*/  MUFU.EX2 R20, R222 ;  /* 0x000000de00147308 */ /* 0x000ea20000000800 */
[-CC-:B------:R-:W-:Y:S01]  /*b0c0*/  FFMA.FTZ R153, R153, R169.reuse, -R154.reuse ;  /* 0x000000a999997223 */ /* 0x180fe2000001089a */
[-CC-:B------:R-:W-:Y:S01]  /*b0d0*/  FFMA.FTZ R156, R156, R169.reuse, -R154.reuse ;  /* 0x000000a99c9c7223 */ /* 0x180fe2000001089a */
[-CC-:B------:R-:W-:Y:S01]  /*b0e0*/  FFMA.FTZ R157, R157, R169.reuse, -R154.reuse ;  /* 0x000000a99d9d7223 */ /* 0x180fe2000001089a */
[-CC-:B------:R-:W-:Y:S01]  /*b0f0*/  FFMA.FTZ R160, R160, R169.reuse, -R154.reuse ;  /* 0x000000a9a0a07223 */ /* 0x180fe2000001089a */
[-CC-:B------:R-:W-:Y:S01]  /*b100*/  FFMA.FTZ R161, R161, R169.reuse, -R154.reuse ;  /* 0x000000a9a1a17223 */ /* 0x180fe2000001089a */
[-CC-:B------:R-:W-:Y:S01]  /*b110*/  FFMA.FTZ R164, R164, R169.reuse, -R154.reuse ;  /* 0x000000a9a4a47223 */ /* 0x180fe2000001089a */
[-CC-:B------:R-:W-:Y:S01]  /*b120*/  FFMA.FTZ R165, R165, R169.reuse, -R154.reuse ;  /* 0x000000a9a5a57223 */ /* 0x180fe2000001089a */
[----:B------:R-:W3:Y:S01]  /*b130*/  MUFU.EX2 R152, R219 ;  /* 0x000000db00987308 */ /* 0x000ee20000000800 */
[-CC-:B------:R-:W-:Y:S01]  /*b140*/  FFMA.FTZ R172, R172, R169.reuse, -R154.reuse ;  /* 0x000000a9acac7223 */ /* 0x180fe2000001089a */
[-CC-:B------:R-:W-:Y:S01]  /*b150*/  FFMA.FTZ R173, R173, R169.reuse, -R154.reuse ;  /* 0x000000a9adad7223 */ /* 0x180fe2000001089a */
[-CC-:B------:R-:W-:Y:S01]  /*b160*/  FFMA.FTZ R176, R176, R169.reuse, -R154.reuse ;  /* 0x000000a9b0b07223 */ /* 0x180fe2000001089a */
[-CC-:B------:R-:W-:Y:S01]  /*b170*/  FFMA.FTZ R221, R221, R169.reuse, -R154.reuse ;  /* 0x000000a9dddd7223 */ /* 0x180fe2000001089a */
[-CC-:B------:R-:W-:Y:S01]  /*b180*/  FFMA.FTZ R180, R180, R169.reuse, -R154.reuse ;  /* 0x000000a9b4b47223 */ /* 0x180fe2000001089a */
[----:B------:R-:W-:-:S02]  /*b190*/  FFMA.FTZ R181, R181, R169, -R154 ;  /* 0x000000a9b5b57223 */ /* 0x000fc4000001089a */
[----:B------:R-:W4:Y:S01]  /*b1a0*/  MUFU.EX2 R223, R223 ;  /* 0x000000df00df7308 */ /* 0x000f220000000800 */
[-C--:B--2---:R-:W-:Y:S01]  /*b1b0*/  FMUL.FTZ R24, R24, R20.reuse ;  /* 0x0000001418187220 */ /* 0x084fe20000410000 */
[-C--:B------:R-:W-:Y:S01]  /*b1c0*/  FMUL.FTZ R25, R25, R20.reuse ;  /* 0x0000001419197220 */ /* 0x080fe20000410000 */
[-C--:B------:R-:W-:Y:S01]  /*b1d0*/  FMUL.FTZ R28, R28, R20.reuse ;  /* 0x000000141c1c7220 */ /* 0x080fe20000410000 */
[-C--:B------:R-:W-:Y:S01]  /*b1e0*/  FMUL.FTZ R29, R29, R20.reuse ;  /* 0x000000141d1d7220 */ /* 0x080fe20000410000 */
[-C--:B------:R-:W-:Y:S01]  /*b1f0*/  FMUL.FTZ R32, R32, R20.reuse ;  /* 0x0000001420207220 */ /* 0x080fe20000410000 */
[-C--:B------:R-:W-:Y:S01]  /*b200*/  FMUL.FTZ R33, R33, R20.reuse ;  /* 0x0000001421217220 */ /* 0x080fe20000410000 */
[----:B------:R-:W-:Y:S01]  /*b210*/  FMUL.FTZ R36, R36, R20 ;  /* 0x0000001424247220 */ /* 0x000fe20000410000 */
[----:B------:R2:W5:Y:S01]  /*b220*/  MUFU.EX2 R219, R21 ;  /* 0x0000001500db7308 */ /* 0x0005620000000800 */
[----:B---3--:R-:W-:Y:S01]  /*b230*/  FFMA.FTZ R154, R20, R0, R152 ;  /* 0x00000000149a7223 */ /* 0x008fe20000010098 */
[----:B------:R-:W-:Y:S01]  /*b240*/  FMUL.FTZ R0, R163, UR37 ;  /* 0x00000025a3007c20 */ /* 0x000fe20008410000 */
[-C--:B------:R-:W-:Y:S01]  /*b250*/  FMUL.FTZ R37, R37, R20.reuse ;  /* 0x0000001425257220 */ /* 0x080fe20000410000 */
[-C--:B------:R-:W-:Y:S01]  /*b260*/  FMUL.FTZ R40, R40, R20.reuse ;  /* 0x0000001428287220 */ /* 0x080fe20000410000 */
[-C--:B------:R-:W-:Y:S01]  /*b270*/  FMUL.FTZ R41, R41, R20.reuse ;  /* 0x0000001429297220 */ /* 0x080fe20000410000 */
[-C--:B------:R-:W-:Y:S01]  /*b280*/  FMUL.FTZ R44, R44, R20.reuse ;  /* 0x000000142c2c7220 */ /* 0x080fe20000410000 */
[----:B------:R-:W-:Y:S01]  /*b290*/  FMUL.FTZ R45, R45, R20 ;  /* 0x000000142d2d7220 */ /* 0x000fe20000410000 */
[----:B------:R-:W3:Y:S01]  /*b2a0*/  MUFU.EX2 R153, R153 ;  /* 0x0000009900997308 */ /* 0x000ee20000000800 */
[C---:B----4-:R-:W-:Y:S01]  /*b2b0*/  FADD.FTZ R154, R223.reuse, R154 ;  /* 0x0000009adf9a7221 */ /* 0x050fe20000010000 */
[----:B--2---:R-:W-:Y:S01]  /*b2c0*/  FMUL.FTZ R21, R166, UR37 ;  /* 0x00000025a6157c20 */ /* 0x004fe20008410000 */
[----:B------:R-:W-:Y:S01]  /*b2d0*/  F2FP.F16.F32.PACK_AB R152, R223, R152 ;  /* 0x00000098df98723e */ /* 0x000fe200000000ff */
[-C--:B------:R-:W-:Y:S01]  /*b2e0*/  FMUL.FTZ R48, R48, R20.reuse ;  /* 0x0000001430307220 */ /* 0x080fe20000410000 */
[-C--:B------:R-:W-:Y:S01]  /*b2f0*/  FMUL.FTZ R49, R49, R20.reuse ;  /* 0x0000001431317220 */ /* 0x080fe20000410000 */
[-C--:B------:R-:W-:Y:S01]  /*b300*/  FMUL.FTZ R52, R52, R20.reuse ;  /* 0x0000001434347220 */ /* 0x080fe20000410000 */
[-C--:B------:R-:W-:Y:S01]  /*b310*/  FMUL.FTZ R53, R53, R20.reuse ;  /* 0x0000001435357220 */ /* 0x080fe20000410000 */
[----:B------:R-:W2:Y:S01]  /*b320*/  MUFU.TANH R0, R0 ;  /* 0x0000000000007308 */ /* 0x000ea20000002400 */
[----:B-----5:R-:W-:Y:S01]  /*b330*/  FADD.FTZ R154, R219, R154 ;  /* 0x0000009adb9a7221 */ /* 0x020fe20000010000 */
[-C--:B------:R-:W-:Y:S01]  /*b340*/  FMUL.FTZ R56, R56, R20.reuse ;  /* 0x0000001438387220 */ /* 0x080fe20000410000 */
[-C--:B------:R-:W-:Y:S01]  /*b350*/  FMUL.FTZ R57, R57, R20.reuse ;  /* 0x0000001439397220 */ /* 0x080fe20000410000 */
[-C--:B------:R-:W-:Y:S01]  /*b360*/  FMUL.FTZ R60, R60, R20.reuse ;  /* 0x000000143c3c7220 */ /* 0x080fe20000410000 */
[-C--:B------:R-:W-:Y:S01]  /*b370*/  FMUL.FTZ R61, R61, R20.reuse ;  /* 0x000000143d3d7220 */ /* 0x080fe20000410000 */
[-C--:B------:R-:W-:Y:S01]  /*b380*/  FMUL.FTZ R64, R64, R20.reuse ;  /* 0x0000001440407220 */ /* 0x080fe20000410000 */
[-C--:B------:R-:W-:Y:S01]  /*b390*/  FMUL.FTZ R65, R65, R20.reuse ;  /* 0x0000001441417220 */ /* 0x080fe20000410000 */
[----:B------:R-:W4:Y:S01]  /*b3a0*/  MUFU.TANH R21, R21 ;  /* 0x0000001500157308 */ /* 0x000f220000002400 */
[C---:B---3--:R-:W-:Y:S01]  /*b3b0*/  FADD.FTZ R163, R153.reuse, R154 ;  /* 0x0000009a99a37221 */ /* 0x048fe20000010000 */
[----:B------:R-:W-:Y:S01]  /*b3c0*/  F2FP.F16.F32.PACK_AB R154, R153, R219 ;  /* 0x000000db999a723e */ /* 0x000fe200000000ff */
[----:B------:R-:W-:Y:S01]  /*b3d0*/  FMUL.FTZ R153, R167, UR37 ;  /* 0x00000025a7997c20 */ /* 0x000fe20008410000 */
[----:B------:R-:W-:Y:S01]  /*b3e0*/  FMUL.FTZ R167, R174, UR37 ;  /* 0x00000025aea77c20 */ /* 0x000fe20008410000 */
[----:B------:R-:W-:Y:S01]  /*b3f0*/  FMUL.FTZ R174, R178, UR37 ;  /* 0x00000025b2ae7c20 */ /* 0x000fe20008410000 */
        /* <DEDUP_REMOVED lines=10> */
[----:B------:R-:W5:Y:S01]  /*b4a0*/  MUFU.TANH R153, R153 ;  /* 0x0000009900997308 */ /* 0x000f620000002400 */
[----:B---3--:R-:W-:Y:S01]  /*b4b0*/  IADD3 R157, -R211, RZ, RZ ;  /* 0x000000ffd39d7210 */ /* 0x008fe20007ffe1ff */
[-C--:B------:R-:W-:Y:S01]  /*b4c0*/  FMUL.FTZ R85, R85, R20.reuse ;  /* 0x0000001455557220 */ /* 0x080fe20000410000 */
[-C--:B------:R-:W-:Y:S01]  /*b4d0*/  FMUL.FTZ R88, R88, R20.reuse ;  /* 0x0000001458587220 */ /* 0x080fe20000410000 */
[----:B------:R-:W-:Y:S01]  /*b4e0*/  FMUL.FTZ R89, R89, R20 ;  /* 0x0000001459597220 */ /* 0x000fe20000410000 */
[----:B------:R-:W-:Y:S01]  /*b4f0*/  ISETP.NE.AND P2, PT, R210, R157, PT ;  /* 0x0000009dd200720c */ /* 0x000fe20003f45270 */
[----:B------:R-:W-:-:S02]  /*b500*/  VIADD R157, R12, 0x28c40 ;  /* 0x00028c400c9d7836 */ /* 0x000fc40000000000 */
[-C--:B------:R-:W-:Y:S01]  /*b510*/  FMUL.FTZ R92, R92, R20.reuse ;  /* 0x000000145c5c7220 */ /* 0x080fe20000410000 */
[----:B------:R-:W-:Y:S01]  /*b520*/  MUFU.TANH R167, R167 ;  /* 0x000000a700a77308 */ /* 0x000fe20000002400 */
[-C--:B------:R-:W-:Y:S01]  /*b530*/  FMUL.FTZ R93, R93, R20.reuse ;  /* 0x000000145d5d7220 */ /* 0x080fe20000410000 */
[-C--:B------:R-:W-:Y:S01]  /*b540*/  FMUL.FTZ R96, R96, R20.reuse ;  /* 0x0000001460607220 */ /* 0x080fe20000410000 */
[----:B------:R-:W-:Y:S01]  /*b550*/  PRMT R166, R189, 0x654, R157 ;  /* 0x00000654bda67816 */ /* 0x000fe2000000009d */
[-C--:B------:R-:W-:Y:S01]  /*b560*/  FMUL.FTZ R97, R97, R20.reuse ;  /* 0x0000001461617220 */ /* 0x080fe20000410000 */
[-C--:B------:R-:W-:Y:S01]  /*b570*/  FMUL.FTZ R100, R100, R20.reuse ;  /* 0x0000001464647220 */ /* 0x080fe20000410000 */
[-C--:B------:R-:W-:Y:S01]  /*b580*/  FMUL.FTZ R101, R101, R20.reuse ;  /* 0x0000001465657220 */ /* 0x080fe20000410000 */
[----:B------:R3:W-:Y:S01]  /*b590*/  SYNCS.ARRIVE.TRANS64.RED.A1T0 RZ, [R166+URZ], RZ ;  /* 0x000000ffa6ff79a7 */ /* 0x0007e2000810043f */
[----:B------:R0:W1:Y:S01]  /*b5a0*/  MUFU.TANH R157, R170 ;  /* 0x000000aa009d7308 */ /* 0x0000620000002400 */
[-C--:B------:R-:W-:Y:S01]  /*b5b0*/  FMUL.FTZ R104, R104, R20.reuse ;  /* 0x0000001468687220 */ /* 0x080fe20000410000 */
[-C--:B------:R-:W-:Y:S01]  /*b5c0*/  FMUL.FTZ R105, R105, R20.reuse ;  /* 0x0000001469697220 */ /* 0x080fe20000410000 */
[-C--:B------:R-:W-:Y:S01]  /*b5d0*/  FMUL.FTZ R108, R108, R20.reuse ;  /* 0x000000146c6c7220 */ /* 0x080fe20000410000 */
[-C--:B------:R-:W-:Y:S01]  /*b5e0*/  FMUL.FTZ R109, R109, R20.reuse ;  /* 0x000000146d6d7220 */ /* 0x080fe20000410000 */
[-C--:B------:R-:W-:Y:S01]  /*b5f0*/  FMUL.FTZ R112, R112, R20.reuse ;  /* 0x0000001470707220 */ /* 0x080fe20000410000 */
[----:B------:R-:W-:Y:S01]  /*b600*/  FMUL.FTZ R113, R113, R20 ;  /* 0x0000001471717220 */ /* 0x000fe20000410000 */
[----:B---3--:R-:W-:Y:S01]  /*b610*/  FMUL.FTZ R166, R171, UR37 ;  /* 0x00000025aba67c20 */ /* 0x008fe20008410000 */
[----:B------:R-:W-:Y:S01]  /*b620*/  FMUL.FTZ R171, R175, UR37 ;  /* 0x00000025afab7c20 */ /* 0x000fe20008410000 */
[----:B0-----:R-:W-:Y:S01]  /*b630*/  FMNMX.FTZ R170, R177, R15, !PT ;  /* 0x0000000fb1aa7209 */ /* 0x001fe20007810000 */
[----:B------:R-:W-:Y:S01]  /*b640*/  FMUL.FTZ R175, R179, UR37 ;  /* 0x00000025b3af7c20 */ /* 0x000fe20008410000 */
[----:B------:R-:W-:Y:S01]  /*b650*/  MUFU.TANH R174, R174 ;  /* 0x000000ae00ae7308 */ /* 0x000fe20000002400 */
[----:B------:R-:W-:Y:S01]  /*b660*/  FMUL.FTZ R179, R182, UR37 ;  /* 0x00000025b6b37c20 */ /* 0x000fe20008410000 */
[----:B------:R-:W-:Y:S01]  /*b670*/  FMNMX.FTZ R170, R155, R170, !PT ;  /* 0x000000aa9baa7209 */ /* 0x000fe20007810000 */
[----:B------:R-:W-:Y:S01]  /*b680*/  FMUL.FTZ R182, R183, UR37 ;  /* 0x00000025b7b67c20 */ /* 0x000fe20008410000 */
[-C--:B------:R-:W-:Y:S01]  /*b690*/  FMUL.FTZ R116, R116, R20.reuse ;  /* 0x0000001474747220 */ /* 0x080fe20000410000 */
[----:B------:R-:W-:Y:S01]  /*b6a0*/  FMUL.FTZ R117, R117, R20 ;  /* 0x0000001475757220 */ /* 0x000fe20000410000 */
[----:B------:R-:W-:Y:S01]  /*b6b0*/  FMNMX.FTZ R170, R158, R170, !PT ;  /* 0x000000aa9eaa7209 */ /* 0x000fe20007810000 */
[-C--:B------:R-:W-:Y:S01]  /*b6c0*/  FMUL.FTZ R120, R120, R20.reuse ;  /* 0x0000001478787220 */ /* 0x080fe20000410000 */
[----:B------:R-:W0:Y:S01]  /*b6d0*/  MUFU.TANH R166, R166 ;  /* 0x000000a600a67308 */ /* 0x000e220000002400 */
[----:B------:R-:W-:Y:S01]  /*b6e0*/  FMUL.FTZ R121, R121, R20 ;  /* 0x0000001479797220 */ /* 0x000fe20000410000 */
[----:B------:R-:W-:Y:S01]  /*b6f0*/  FMNMX.FTZ R170, R159, R170, !PT ;  /* 0x000000aa9faa7209 */ /* 0x000fe20007810000 */
[-C--:B------:R-:W-:Y:S01]  /*b700*/  FMUL.FTZ R124, R124, R20.reuse ;  /* 0x000000147c7c7220 */ /* 0x080fe20000410000 */
[-C--:B------:R-:W-:Y:S01]  /*b710*/  FMUL.FTZ R125, R125, R20.reuse ;  /* 0x000000147d7d7220 */ /* 0x080fe20000410000 */
[----:B------:R-:W-:Y:S01]  /*b720*/  FMUL.FTZ R128, R128, R20 ;  /* 0x0000001480807220 */ /* 0x000fe20000410000 */
[----:B------:R-:W-:Y:S01]  /*b730*/  FMNMX.FTZ R170, R162, R170, !PT ;  /* 0x000000aaa2aa7209 */ /* 0x000fe20007810000 */
[-C--:B------:R-:W-:Y:S01]  /*b740*/  FMUL.FTZ R129, R129, R20.reuse ;  /* 0x0000001481817220 */ /* 0x080fe20000410000 */
[----:B------:R-:W3:Y:S01]  /*b750*/  MUFU.TANH R171, R171 ;  /* 0x000000ab00ab7308 */ /* 0x000ee20000002400 */
[----:B------:R-:W-:Y:S01]  /*b760*/  FMUL.FTZ R132, R132, R20 ;  /* 0x0000001484847220 */ /* 0x000fe20000410000 */
[----:B--2---:R-:W-:Y:S01]  /*b770*/  FMNMX.FTZ R170, R0, R170, !PT ;  /* 0x000000aa00aa7209 */ /* 0x004fe20007810000 */
[-C--:B------:R-:W-:Y:S01]  /*b780*/  FMUL.FTZ R133, R133, R20.reuse ;  /* 0x0000001485857220 */ /* 0x080fe20000410000 */
[-C--:B------:R-:W-:Y:S01]  /*b790*/  FMUL.FTZ R136, R136, R20.reuse ;  /* 0x0000001488887220 */ /* 0x080fe20000410000 */
[----:B------:R-:W-:Y:S01]  /*b7a0*/  FMUL.FTZ R137, R137, R20 ;  /* 0x0000001489897220 */ /* 0x000fe20000410000 */
[----:B----4-:R-:W-:Y:S01]  /*b7b0*/  FMNMX.FTZ R170, R21, R170, !PT ;  /* 0x000000aa15aa7209 */ /* 0x010fe20007810000 */
[-C--:B------:R-:W-:Y:S01]  /*b7c0*/  FMUL.FTZ R140, R140, R20.reuse ;  /* 0x000000148c8c7220 */ /* 0x080fe20000410000 */
[----:B------:R-:W2:Y:S01]  /*b7d0*/  MUFU.TANH R175, R175 ;  /* 0x000000af00af7308 */ /* 0x000ea20000002400 */
[----:B------:R-:W-:Y:S01]  /*b7e0*/  FMUL.FTZ R141, R141, R20 ;  /* 0x000000148d8d7220 */ /* 0x000fe20000410000 */
[----:B-----5:R-:W-:Y:S01]  /*b7f0*/  FMNMX.FTZ R170, R153, R170, !PT ;  /* 0x000000aa99aa7209 */ /* 0x020fe20007810000 */
[-C--:B------:R-:W-:Y:S01]  /*b800*/  FMUL.FTZ R144, R144, R20.reuse ;  /* 0x0000001490907220 */ /* 0x080fe20000410000 */
[-C--:B------:R-:W-:Y:S01]  /*b810*/  FMUL.FTZ R145, R145, R20.reuse ;  /* 0x0000001491917220 */ /* 0x080fe20000410000 */
[----:B------:R-:W-:Y:S01]  /*b820*/  FMUL.FTZ R148, R148, R20 ;  /* 0x0000001494947220 */ /* 0x000fe20000410000 */
[----:B-1----:R-:W-:Y:S01]  /*b830*/  FMNMX.FTZ R170, R157, R170, !PT ;  /* 0x000000aa9daa7209 */ /* 0x002fe20007810000 */
[----:B------:R-:W-:Y:S01]  /*b840*/  FMUL.FTZ R149, R149, R20 ;  /* 0x0000001495957220 */ /* 0x000fe20000410000 */
[----:B------:R-:W1:Y:S02]  /*b850*/  MUFU.TANH R179, R179 ;  /* 0x000000b300b37308 */ /* 0x000e640000002400 */
[----:B0-----:R-:W-:-:S04]  /*b860*/  FMNMX.FTZ R170, R166, R170, !PT ;  /* 0x000000aaa6aa7209 */ /* 0x001fc80007810000 */
[----:B------:R-:W-:Y:S02]  /*b870*/  FMNMX.FTZ R170, R167, R170, !PT ;  /* 0x000000aaa7aa7209 */ /* 0x000fe40007810000 */
[----:B------:R-:W0:Y:S02]  /*b880*/  MUFU.TANH R182, R182 ;  /* 0x000000b600b67308 */ /* 0x000e240000002400 */
[----:B---3--:R-:W-:-:S04]  /*b890*/  FMNMX.FTZ R170, R171, R170, !PT ;  /* 0x000000aaabaa7209 */ /* 0x008fc80007810000 */
[----:B------:R-:W-:Y:S02]  /*b8a0*/  FMNMX.FTZ R170, R174, R170, !PT ;  /* 0x000000aaaeaa7209 */ /* 0x000fe40007810000 */
[----:B------:R-:W3:Y:S02]  /*b8b0*/  MUFU.EX2 R156, R156 ;  /* 0x0000009c009c7308 */ /* 0x000ee40000000800 */
[----:B--2---:R-:W-:-:S04]  /*b8c0*/  FMNMX.FTZ R170, R175, R170, !PT ;  /* 0x000000aaafaa7209 */ /* 0x004fc80007810000 */
[----:B-1----:R-:W-:Y:S02]  /*b8d0*/  FMNMX.FTZ R170, R179, R170, !PT ;  /* 0x000000aab3aa7209 */ /* 0x002fe40007810000 */
[----:B------:R-:W-:Y:S02]  /*b8e0*/  MUFU.EX2 R161, R161 ;  /* 0x000000a100a17308 */ /* 0x000fe40000000800 */
[----:B0-----:R-:W-:-:S05]  /*b8f0*/  FMNMX.FTZ R170, R182, R170, !PT ;  /* 0x000000aab6aa7209 */ /* 0x001fca0007810000 */
[----:B------:R-:W0:Y:S01]  /*b900*/  SHFL.BFLY PT, R178, R170, 0x2, 0x1f ;  /* 0x0c401f00aab27f89 */ /* 0x000e2200000e0000 */
[----:B------:R-:W-:Y:S01]  /*b910*/  MUFU.EX2 R165, R165 ;  /* 0x000000a500a57308 */ /* 0x000fe20000000800 */
[----:B---3--:R-:W-:Y:S01]  /*b920*/  FADD.FTZ R163, R156, R163 ;  /* 0x000000a39ca37221 */ /* 0x008fe20000010000 */
[----:B------:R-:W-:-:S03]  /*b930*/  F2FP.F16.F32.PACK_AB R156, R219, R156 ;  /* 0x0000009cdb9c723e */ /* 0x000fc600000000ff */
[----:B------:R-:W-:-:S03]  /*b940*/  FADD.FTZ R163, R219, R163 ;  /* 0x000000a3dba37221 */ /* 0x000fc60000010000 */
[----:B------:R-:W-:Y:S08]  /*b950*/  MUFU.EX2 R172, R172 ;  /* 0x000000ac00ac7308 */ /* 0x000ff00000000800 */
[----:B------:R-:W-:Y:S01]  /*b960*/  MUFU.EX2 R173, R173 ;  /* 0x000000ad00ad7308 */ /* 0x000fe20000000800 */
[----:B0-----:R-:W-:-:S07]  /*b970*/  FMNMX.FTZ R170, R170, R178, !PT ;  /* 0x000000b2aaaa7209 */ /* 0x001fce0007810000 */
[----:B------:R-:W-:Y:S01]  /*b980*/  MUFU.EX2 R221, R221 ;  /* 0x000000dd00dd7308 */ /* 0x000fe20000000800 */
[----:B------:R-:W0:Y:S07]  /*b990*/  SHFL.BFLY PT, R183, R170, 0x1, 0x1f ;  /* 0x0c201f00aab77f89 */ /* 0x000e2e00000e0000 */
[----:B------:R-:W-:Y:S08]  /*b9a0*/  MUFU.EX2 R178, R160 ;  /* 0x000000a000b27308 */ /* 0x000ff00000000800 */
[----:B------:R-:W-:Y:S08]  /*b9b0*/  MUFU.EX2 R160, R164 ;  /* 0x000000a400a07308 */ /* 0x000ff00000000800 */
[----:B------:R1:W-:Y:S01]  /*b9c0*/  MUFU.EX2 R164, R176 ;  /* 0x000000b000a47308 */ /* 0x0003e20000000800 */
[----:B0-----:R-:W-:-:S07]  /*b9d0*/  FMNMX.FTZ R170, R170, R183, !PT ;  /* 0x000000b7aaaa7209 */ /* 0x001fce0007810000 */
[----:B------:R-:W-:Y:S01]  /*b9e0*/  MUFU.EX2 R180, R180 ;  /* 0x000000b400b47308 */ /* 0x000fe20000000800 */
[----:B------:R-:W-:Y:S01]  /*b9f0*/  FADD.FTZ R15, -R170, R15 ;  /* 0x0000000faa0f7221 */ /* 0x000fe20000010100 */
[----:B-1----:R-:W-:-:S03]  /*ba00*/  @!P2 IMAD R176, R216, 0x40, R194 ;  /* 0x00000040d8b0a824 */ /* 0x002fc600078e02c2 */
[----:B------:R-:W-:Y:S01]  /*ba10*/  FMUL.FTZ R15, R15, R169 ;  /* 0x000000a90f0f7220 */ /* 0x000fe20000410000 */
[----:B------:R-:W-:Y:S02]  /*ba20*/  @!P2 IMAD R176, R176, 0x4, R2 ;  /* 0x00000004b0b0a824 */ /* 0x000fe400078e0202 */
[----:B------:R-:W-:Y:S03]  /*ba30*/  MUFU.EX2 R181, R181 ;  /* 0x000000b500b57308 */ /* 0x000fe60000000800 */
[----:B------:R-:W-:Y:S05]  /*ba40*/  @!P2 STS [R176+0x28800], R20 ;  /* 0x02880014b000a388 */ /* 0x000fea0000000800 */
[----:B------:R-:W0:Y:S02]  /*ba50*/  MUFU.EX2 R15, R15 ;  /* 0x0000000f000f7308 */ /* 0x000e240000000800 */
[----:B0-----:R0:W-:Y:S01]  /*ba60*/  @!P2 STS [R176+0x28820], R15 ;  /* 0x0288200fb000a388 */ /* 0x0011e20000000800 */
        /* <DEDUP_REMOVED lines=9> */
[----:B0-----:R-:W-:Y:S01]  /*bb00*/  FMUL.FTZ R176, R170, R169 ;  /* 0x000000a9aab07220 */ /* 0x001fe20000410000 */
[-C--:B------:R-:W-:Y:S01]  /*bb10*/  FMUL.FTZ R43, R43, R15.reuse ;  /* 0x0000000f2b2b7220 */ /* 0x080fe20000410000 */
[-C--:B------:R-:W-:Y:S01]  /*bb20*/  FMUL.FTZ R46, R46, R15.reuse ;  /* 0x0000000f2e2e7220 */ /* 0x080fe20000410000 */
[----:B------:R-:W-:Y:S01]  /*bb30*/  FMUL.FTZ R47, R47, R15 ;  /* 0x0000000f2f2f7220 */ /* 0x000fe20000410000 */
[-CC-:B------:R-:W-:Y:S01]  /*bb40*/  FFMA.FTZ R177, R177, R169.reuse, -R176.reuse ;  /* 0x000000a9b1b17223 */ /* 0x180fe200000108b0 */
[-CC-:B------:R-:W-:Y:S01]  /*bb50*/  FFMA.FTZ R155, R155, R169.reuse, -R176.reuse ;  /* 0x000000a99b9b7223 */ /* 0x180fe200000108b0 */
[-CC-:B------:R-:W-:Y:S01]  /*bb60*/  FFMA.FTZ R158, R158, R169.reuse, -R176.reuse ;  /* 0x000000a99e9e7223 */ /* 0x180fe200000108b0 */
[-CC-:B------:R-:W-:Y:S01]  /*bb70*/  FFMA.FTZ R159, R159, R169.reuse, -R176.reuse ;  /* 0x000000a99f9f7223 */ /* 0x180fe200000108b0 */
[-CC-:B------:R-:W-:Y:S01]  /*bb80*/  FFMA.FTZ R162, R162, R169.reuse, -R176.reuse ;  /* 0x000000a9a2a27223 */ /* 0x180fe200000108b0 */
[-CC-:B------:R-:W-:Y:S01]  /*bb90*/  FFMA.FTZ R183, R0, R169.reuse, -R176.reuse ;  /* 0x000000a900b77223 */ /* 0x180fe200000108b0 */
[----:B------:R-:W0:Y:S01]  /*bba0*/  MUFU.EX2 R177, R177 ;  /* 0x000000b100b17308 */ /* 0x000e220000000800 */
[-CC-:B------:R-:W-:Y:S01]  /*bbb0*/  FFMA.FTZ R0, R21, R169.reuse, -R176.reuse ;  /* 0x000000a915007223 */ /* 0x180fe200000108b0 */
[-CC-:B------:R-:W-:Y:S01]  /*bbc0*/  FFMA.FTZ R216, R153, R169.reuse, -R176.reuse ;  /* 0x000000a999d87223 */ /* 0x180fe200000108b0 */
[-CC-:B------:R-:W-:Y:S01]  /*bbd0*/  FFMA.FTZ R21, R157, R169.reuse, -R176.reuse ;  /* 0x000000a99d157223 */ /* 0x180fe200000108b0 */
[-CC-:B------:R-:W-:Y:S01]  /*bbe0*/  FFMA.FTZ R166, R166, R169.reuse, -R176.reuse ;  /* 0x000000a9a6a67223 */ /* 0x180fe200000108b0 */
[-CC-:B------:R-:W-:Y:S01]  /*bbf0*/  FFMA.FTZ R167, R167, R169.reuse, -R176.reuse ;  /* 0x000000a9a7a77223 */ /* 0x180fe200000108b0 */
[-CC-:B------:R-:W-:Y:S01]  /*bc00*/  FFMA.FTZ R171, R171, R169.reuse, -R176.reuse ;  /* 0x000000a9abab7223 */ /* 0x180fe200000108b0 */
[-CC-:B------:R-:W-:Y:S01]  /*bc10*/  FFMA.FTZ R174, R174, R169.reuse, -R176.reuse ;  /* 0x000000a9aeae7223 */ /* 0x180fe200000108b0 */
[----:B------:R-:W1:Y:S01]  /*bc20*/  MUFU.EX2 R155, R155 ;  /* 0x0000009b009b7308 */ /* 0x000e620000000800 */
[-CC-:B------:R-:W-:Y:S01]  /*bc30*/  FFMA.FTZ R175, R175, R169.reuse, -R176.reuse ;  /* 0x000000a9afaf7223 */ /* 0x180fe200000108b0 */
[-CC-:B------:R-:W-:Y:S01]  /*bc40*/  FFMA.FTZ R179, R179, R169.reuse, -R176.reuse ;  /* 0x000000a9b3b37223 */ /* 0x180fe200000108b0 */
[----:B------:R-:W-:Y:S01]  /*bc50*/  FFMA.FTZ R176, R182, R169, -R176 ;  /* 0x000000a9b6b07223 */ /* 0x000fe200000108b0 */
        /* <DEDUP_REMOVED lines=13> */
[----:B-1----:R-:W-:Y:S01]  /*bd30*/  FADD.FTZ R153, R155, R3 ;  /* 0x000000039b997221 */ /* 0x002fe20000010000 */
[-C--:B------:R-:W-:Y:S01]  /*bd40*/  FMUL.FTZ R70, R70, R15.reuse ;  /* 0x0000000f46467220 */ /* 0x080fe20000410000 */
[-C--:B------:R-:W-:Y:S01]  /*bd50*/  FMUL.FTZ R71, R71, R15.reuse ;  /* 0x0000000f47477220 */ /* 0x080fe20000410000 */
[-C--:B------:R-:W-:Y:S01]  /*bd60*/  FMUL.FTZ R74, R74, R15.reuse ;  /* 0x0000000f4a4a7220 */ /* 0x080fe20000410000 */
[-C--:B------:R-:W-:Y:S01]  /*bd70*/  FMUL.FTZ R75, R75, R15.reuse ;  /* 0x0000000f4b4b7220 */ /* 0x080fe20000410000 */
[-C--:B------:R-:W-:Y:S01]  /*bd80*/  FMUL.FTZ R78, R78, R15.reuse ;  /* 0x0000000f4e4e7220 */ /* 0x080fe20000410000 */
[----:B------:R-:W-:Y:S01]  /*bd90*/  FMUL.FTZ R79, R79, R15 ;  /* 0x0000000f4f4f7220 */ /* 0x000fe20000410000 */
[----:B------:R-:W1:Y:S01]  /*bda0*/  MUFU.EX2 R162, R162 ;  /* 0x000000a200a27308 */ /* 0x000e620000000800 */
[----:B--2---:R-:W-:Y:S01]  /*bdb0*/  FADD.FTZ R157, R158, R153 ;  /* 0x000000999e9d7221 */ /* 0x004fe20000010000 */
[----:B------:R-:W-:Y:S01]  /*bdc0*/  F2FP.F16.F32.PACK_AB R153, R155, R177 ;  /* 0x000000b19b99723e */ /* 0x000fe200000000ff */
[-C--:B------:R-:W-:Y:S01]  /*bdd0*/  FMUL.FTZ R82, R82, R15.reuse ;  /* 0x0000000f52527220 */ /* 0x080fe20000410000 */
[-C--:B------:R-:W-:Y:S01]  /*bde0*/  FMUL.FTZ R83, R83, R15.reuse ;  /* 0x0000000f53537220 */ /* 0x080fe20000410000 */
[-C--:B------:R-:W-:Y:S01]  /*bdf0*/  FMUL.FTZ R86, R86, R15.reuse ;  /* 0x0000000f56567220 */ /* 0x080fe20000410000 */
[-C--:B------:R-:W-:Y:S01]  /*be00*/  FMUL.FTZ R87, R87, R15.reuse ;  /* 0x0000000f57577220 */ /* 0x080fe20000410000 */
[-C--:B------:R-:W-:Y:S01]  /*be10*/  FMUL.FTZ R90, R90, R15.reuse ;  /* 0x0000000f5a5a7220 */ /* 0x080fe20000410000 */
[----:B------:R-:W2:Y:S01]  /*be20*/  MUFU.EX2 R183, R183 ;  /* 0x000000b700b77308 */ /* 0x000ea20000000800 */
[C---:B0-----:R-:W-:Y:S01]  /*be30*/  FADD.FTZ R157, R159.reuse, R157 ;  /* 0x0000009d9f9d7221 */ /* 0x041fe20000010000 */
[----:B------:R-:W-:Y:S01]  /*be40*/  F2FP.F16.F32.PACK_AB R155, R159, R158 ;  /* 0x0000009e9f9b723e */ /* 0x000fe200000000ff */
[----:B------:R-:W-:Y:S01]  /*be50*/  BAR.SYNC.DEFER_BLOCKING 0xf, 0x100 ;  /* 0x03c4000000007b1d */ /* 0x000fe20000010000 */
        /* <DEDUP_REMOVED lines=12> */
[-C--:B------:R-:W-:Y:S01]  /*bf20*/  FMUL.FTZ R111, R111, R15.reuse ;  /* 0x0000000f6f6f7220 */ /* 0x080fe20000410000 */
[----:B------:R-:W1:Y:S01]  /*bf30*/  MUFU.EX2 R216, R216 ;  /* 0x000000d800d87308 */ /* 0x000e620000000800 */
[C---:B--2---:R-:W-:Y:S01]  /*bf40*/  FADD.FTZ R158, R183.reuse, R157 ;  /* 0x0000009db79e7221 */ /* 0x044fe20000010000 */
[----:B------:R-:W-:Y:S01]  /*bf50*/  F2FP.F16.F32.PACK_AB R157, R183, R162 ;  /* 0x000000a2b79d723e */ /* 0x000fe200000000ff */
[----:B------:R-:W-:Y:S01]  /*bf60*/  FADD.FTZ R162, R178, R163 ;  /* 0x000000a3b2a27221 */ /* 0x000fe20000010000 */
[-C--:B------:R-:W-:Y:S01]  /*bf70*/  FMUL.FTZ R114, R114, R15.reuse ;  /* 0x0000000f72727220 */ /* 0x080fe20000410000 */
[-C--:B------:R-:W-:Y:S01]  /*bf80*/  FMUL.FTZ R115, R115, R15.reuse ;  /* 0x0000000f73737220 */ /* 0x080fe20000410000 */
[-C--:B------:R-:W-:Y:S01]  /*bf90*/  FMUL.FTZ R118, R118, R15.reuse ;  /* 0x0000000f76767220 */ /* 0x080fe20000410000 */
[C---:B------:R-:W-:Y:S01]  /*bfa0*/  FADD.FTZ R162, R161.reuse, R162 ;  /* 0x000000a2a1a27221 */ /* 0x040fe20000010000 */
[----:B------:R-:W2:Y:S01]  /*bfb0*/  MUFU.EX2 R21, R21 ;  /* 0x0000001500157308 */ /* 0x000ea20000000800 */
[----:B0-----:R-:W-:Y:S01]  /*bfc0*/  FADD.FTZ R159, R0, R158 ;  /* 0x0000009e009f7221 */ /* 0x001fe20000010000 */
[----:B------:R-:W-:Y:S01]  /*bfd0*/  F2FP.F16.F32.PACK_AB R158, R161, R178 ;  /* 0x000000b2a19e723e */ /* 0x000fe200000000ff */
[----:B------:R0:W-:Y:S01]  /*bfe0*/  STSM.16.M88.4 [R212+0x26800], R152 ;  /* 0x02680098d4007844 */ /* 0x0001e20000000200 */
[-C--:B------:R-:W-:Y:S01]  /*bff0*/  FMUL.FTZ R119, R119, R15.reuse ;  /* 0x0000000f77777220 */ /* 0x080fe20000410000 */
[-C--:B------:R-:W-:Y:S01]  /*c000*/  FMUL.FTZ R122, R122, R15.reuse ;  /* 0x0000000f7a7a7220 */ /* 0x080fe20000410000 */
[-C--:B------:R-:W-:Y:S01]  /*c010*/  FMUL.FTZ R123, R123, R15.reuse ;  /* 0x0000000f7b7b7220 */ /* 0x080fe20000410000 */
[-C--:B------:R-:W-:Y:S01]  /*c020*/  FMUL.FTZ R126, R126, R15.reuse ;  /* 0x0000000f7e7e7220 */ /* 0x080fe20000410000 */
[----:B------:R-:W3:Y:S01]  /*c030*/  MUFU.EX2 R166, R166 ;  /* 0x000000a600a67308 */ /* 0x000ee20000000800 */
[C---:B-1----:R-:W-:Y:S01]  /*c040*/  FADD.FTZ R161, R216.reuse, R159 ;  /* 0x0000009fd8a17221 */ /* 0x042fe20000010000 */
[----:B------:R-:W-:Y:S01]  /*c050*/  F2FP.F16.F32.PACK_AB R159, R216, R0 ;  /* 0x00000000d89f723e */ /* 0x000fe200000000ff */
[----:B------:R-:W-:Y:S01]  /*c060*/  FADD.FTZ R0, R160, R162 ;  /* 0x000000a2a0007221 */ /* 0x000fe20000010000 */
[----:B------:R-:W-:Y:S01]  /*c070*/  F2FP.F16.F32.PACK_AB R160, R165, R160 ;  /* 0x000000a0a5a0723e */ /* 0x000fe200000000ff */
[-C--:B------:R-:W-:Y:S01]  /*c080*/  FMUL.FTZ R127, R127, R15.reuse ;  /* 0x0000000f7f7f7220 */ /* 0x080fe20000410000 */
[-C--:B------:R-:W-:Y:S01]  /*c090*/  FMUL.FTZ R130, R130, R15.reuse ;  /* 0x0000000f82827220 */ /* 0x080fe20000410000 */
[----:B------:R-:W-:Y:S01]  /*c0a0*/  FADD.FTZ R0, R165, R0 ;  /* 0x00000000a5007221 */ /* 0x000fe20000010000 */
[----:B------:R-:W1:Y:S01]  /*c0b0*/  MUFU.EX2 R3, R167 ;  /* 0x000000a700037308 */ /* 0x000e620000000800 */
[----:B--2---:R-:W-:Y:S01]  /*c0c0*/  FADD.FTZ R161, R21, R161 ;  /* 0x000000a115a17221 */ /* 0x004fe20000010000 */
[----:B------:R0:W-:Y:S01]  /*c0d0*/  STSM.16.M88.4 [R213], R156 ;  /* 0x0000009cd5007844 */ /* 0x0001e20000000200 */
[----:B------:R-:W-:Y:S01]  /*c0e0*/  FADD.FTZ R0, R172, R0 ;  /* 0x00000000ac007221 */ /* 0x000fe20000010000 */
[-C--:B------:R-:W-:Y:S01]  /*c0f0*/  FMUL.FTZ R131, R131, R15.reuse ;  /* 0x0000000f83837220 */ /* 0x080fe20000410000 */
[-C--:B------:R-:W-:Y:S01]  /*c100*/  FMUL.FTZ R134, R134, R15.reuse ;  /* 0x0000000f86867220 */ /* 0x080fe20000410000 */
[----:B------:R-:W-:Y:S01]  /*c110*/  FMUL.FTZ R135, R135, R15 ;  /* 0x0000000f87877220 */ /* 0x000fe20000410000 */
[----:B------:R-:W-:Y:S01]  /*c120*/  FADD.FTZ R0, R173, R0 ;  /* 0x00000000ad007221 */ /* 0x000fe20000010000 */
[----:B------:R-:W2:Y:S01]  /*c130*/  MUFU.EX2 R171, R171 ;  /* 0x000000ab00ab7308 */ /* 0x000ea20000000800 */
[C---:B---3--:R-:W-:Y:S01]  /*c140*/  FADD.FTZ R162, R166.reuse, R161 ;  /* 0x000000a1a6a27221 */ /* 0x048fe20000010000 */
[----:B------:R-:W-:Y:S01]  /*c150*/  F2FP.F16.F32.PACK_AB R161, R166, R21 ;  /* 0x00000015a6a1723e */ /* 0x000fe200000000ff */
[----:B------:R-:W-:Y:S01]  /*c160*/  FADD.FTZ R0, R164, R0 ;  /* 0x00000000a4007221 */ /* 0x000fe20000010000 */
[----:B------:R-:W-:Y:S01]  /*c170*/  F2FP.F16.F32.PACK_AB R164, R221, R164 ;  /* 0x000000a4dda4723e */ /* 0x000fe200000000ff */
[-C--:B------:R-:W-:Y:S01]  /*c180*/  FMUL.FTZ R138, R138, R15.reuse ;  /* 0x0000000f8a8a7220 */ /* 0x080fe20000410000 */
[----:B------:R-:W-:Y:S01]  /*c190*/  F2FP.F16.F32.PACK_AB R166, R181, R180 ;  /* 0x000000b4b5a6723e */ /* 0x000fe200000000ff */
[----:B------:R-:W-:Y:S01]  /*c1a0*/  FADD.FTZ R0, R221, R0 ;  /* 0x00000000dd007221 */ /* 0x000fe20000010000 */
[----:B------:R-:W3:Y:S01]  /*c1b0*/  MUFU.EX2 R174, R174 ;  /* 0x000000ae00ae7308 */ /* 0x000ee20000000800 */
[----:B-1----:R-:W-:Y:S01]  /*c1c0*/  FADD.FTZ R21, R3, R162 ;  /* 0x000000a203157221 */ /* 0x002fe20000010000 */
[----:B------:R-:W-:Y:S01]  /*c1d0*/  F2FP.F16.F32.PACK_AB R162, R173, R172 ;  /* 0x000000acada2723e */ /* 0x000fe200000000ff */
[----:B------:R-:W-:Y:S01]  /*c1e0*/  FADD.FTZ R0, R180, R0 ;  /* 0x00000000b4007221 */ /* 0x000fe20000010000 */
[-C--:B------:R-:W-:Y:S01]  /*c1f0*/  FMUL.FTZ R139, R139, R15.reuse ;  /* 0x0000000f8b8b7220 */ /* 0x080fe20000410000 */
[-C--:B------:R-:W-:Y:S01]  /*c200*/  FMUL.FTZ R142, R142, R15.reuse ;  /* 0x0000000f8e8e7220 */ /* 0x080fe20000410000 */
[----:B------:R-:W-:Y:S01]  /*c210*/  FMUL.FTZ R143, R143, R15 ;  /* 0x0000000f8f8f7220 */ /* 0x000fe20000410000 */
[----:B------:R-:W-:Y:S01]  /*c220*/  FADD.FTZ R0, R181, R0 ;  /* 0x00000000b5007221 */ /* 0x000fe20000010000 */
[----:B------:R-:W1:Y:S01]  /*c230*/  MUFU.EX2 R175, R175 ;  /* 0x000000af00af7308 */ /* 0x000e620000000800 */
[C---:B--2---:R-:W-:Y:S01]  /*c240*/  FADD.FTZ R21, R171.reuse, R21 ;  /* 0x00000015ab157221 */ /* 0x044fe20000010000 */
[----:B------:R-:W-:Y:S01]  /*c250*/  F2FP.F16.F32.PACK_AB R163, R171, R3 ;  /* 0x00000003aba3723e */ /* 0x000fe200000000ff */
[-C--:B------:R-:W-:Y:S01]  /*c260*/  FMUL.FTZ R146, R146, R15.reuse ;  /* 0x0000000f92927220 */ /* 0x080fe20000410000 */
[-C--:B------:R-:W-:Y:S01]  /*c270*/  FMUL.FTZ R147, R147, R15.reuse ;  /* 0x0000000f93937220 */ /* 0x080fe20000410000 */
[-C--:B------:R-:W-:Y:S01]  /*c280*/  FMUL.FTZ R150, R150, R15.reuse ;  /* 0x0000000f96967220 */ /* 0x080fe20000410000 */
[----:B------:R-:W-:Y:S01]  /*c290*/  FMUL.FTZ R151, R151, R15 ;  /* 0x0000000f97977220 */ /* 0x000fe20000410000 */
[----:B------:R0:W-:Y:S01]  /*c2a0*/  STSM.16.M88.4 [R215], R160 ;  /* 0x000000a0d7007844 */ /* 0x0001e20000000200 */
[----:B------:R-:W2:Y:S01]  /*c2b0*/  MUFU.EX2 R167, R179 ;  /* 0x000000b300a77308 */ /* 0x000ea20000000800 */
[----:B---3--:R-:W-:-:S07]  /*c2c0*/  FADD.FTZ R21, R174, R21 ;  /* 0x00000015ae157221 */ /* 0x008fce0000010000 */
[----:B------:R-:W3:Y:S01]  /*c2d0*/  MUFU.EX2 R176, R176 ;  /* 0x000000b000b07308 */ /* 0x000ee20000000800 */
[C---:B-1----:R-:W-:Y:S01]  /*c2e0*/  FADD.FTZ R21, R175.reuse, R21 ;  /* 0x00000015af157221 */ /* 0x042fe20000010000 */
[----:B------:R-:W-:-:S03]  /*c2f0*/  F2FP.F16.F32.PACK_AB R165, R175, R174 ;  /* 0x000000aeafa5723e */ /* 0x000fc600000000ff */
[----:B--2---:R-:W-:Y:S01]  /*c300*/  FADD.FTZ R21, R167, R21 ;  /* 0x00000015a7157221 */ /* 0x004fe20000010000 */
[----:B---3--:R-:W-:-:S03]  /*c310*/  F2FP.F16.F32.PACK_AB R167, R176, R167 ;  /* 0x000000a7b0a7723e */ /* 0x008fc600000000ff */
[----:B------:R-:W-:Y:S02]  /*c320*/  FADD.FTZ R3, R176, R21 ;  /* 0x00000015b0037221 */ /* 0x000fe40000010000 */
[----:B------:R0:W-:Y:S01]  /*c330*/  STSM.16.M88.4 [R214], R164 ;  /* 0x000000a4d6007844 */ /* 0x0001e20000000200 */
[----:B------:R-:W-:Y:S05]  /*c340*/  @!P0 BRA `(.L_x_697) ;  /* 0x0000000000048947 */ /* 0x000fea0003800000 */
[----:B------:R-:W-:Y:S01]  /*c350*/  BPT.TRAP 0x1 ;  /* 0x000000040000795c */ /* 0x000fe20000300000 */
.L_x_697:
[----:B------:R1:W2:Y:S01]  /*c360*/  SYNCS.PHASECHK.TRANS64.TRYWAIT P2, [R12+URZ+0x28c50], R14 ;  /* 0x028c500e0c0075a7 */ /* 0x0002a2000804017f */
[----:B------:R-:W-:Y:S05]  /*c370*/  @!P0 BRA `(.L_x_698) ;  /* 0x0000000000048947 */ /* 0x000fea0003800000 */
[----:B------:R-:W-:Y:S01]  /*c380*/  BPT.TRAP 0x1 ;  /* 0x000000040000795c */ /* 0x000fe20000300000 */
.L_x_698:
[----:B------:R-:W-:Y:S04]  /*c390*/  BSSY B1, `(.L_x_699) ;  /* 0x0000004000017945 */ /* 0x000fe80003800000 */
[----:B--2---:R-:W-:Y:S05]  /*c3a0*/  @P2 BRA `(.L_x_700) ;  /* 0x0000000000082947 */ /* 0x004fea0003800000 */
[----:B------:R-:W2:Y:S02]  /*c3b0*/  SYNCS.PHASECHK.TRANS64.TRYWAIT P2, [R12+URZ+0x28c50], R14 ;  /* 0x028c500e0c0075a7 */ /* 0x000ea4000804017f */
[----:B--2---:R-:W-:Y:S05]  /*c3c0*/  @!P2 BRA `(.L_x_701) ;  /* 0x000000b800c8a947 */ /* 0x004fea0003800000 */
.L_x_700:
[----:B------:R-:W-:Y:S05]  /*c3d0*/  BSYNC B1 ;  /* 0x0000000000017941 */ /* 0x000fea0003800000 */
.L_x_699:
[----:B-12---:R-:W-:Y:S01]  /*c3e0*/  IMAD R14, R18, 0x1000, R10 ;  /* 0x00001000120e7824 */ /* 0x006fe200078e020a */
[----:B------:R-:W-:Y:S01]  /*c3f0*/  WARPGROUP.ARRIVE ;  /* 0x00000000000079c5 */ /* 0x000fe20000000000 */
[----:B------:R-:W-:Y:S01]  /*c400*/  IMAD.MOV.U32 R15, RZ, RZ, 0x40000040 ;  /* 0x40000040ff0f7424 */ /* 0x000fe200078e00ff */
[----:B------:R-:W-:Y:S01]  /*c410*/  MOV R21, 0x40000040 ;  /* 0x4000004000157802 */ /* 0x000fe20000000f00 */
[C---:B------:R-:W-:Y:S01]  /*c420*/  VIADD R20, R14.reuse, 0x80 ;  /* 0x000000800e147836 */ /* 0x040fe20000000000 */
[----:B------:R-:W-:Y:S02]  /*c430*/  R2UR UR6, R14 ;  /* 0x000000000e0672ca */ /* 0x000fe400000e0000 */
[----:B------:R-:W-:Y:S01]  /*c440*/  R2UR UR7, R15 ;  /* 0x000000000f0772ca */ /* 0x000fe200000e0000 */
[----:B------:R-:W-:-:S12]  /*c450*/  IMAD.MOV.U32 R15, RZ, RZ, 0x40000040 ;  /* 0x40000040ff0f7424 */ /* 0x000fd800078e00ff */
[----:B------:R-:W-:Y:S01]  /*c460*/  HGMMA.64x256x16.F32 R24, R152, gdesc[UR4].tnspB, R24, gsb0 ;  /* 0x43e0000498187df0 */ /* 0x000fe20008000818 */
[----:B------:R-:W-:Y:S01]  /*c470*/  R2UR UR6, R20 ;  /* 0x00000000140672ca */ /* 0x000fe200000e0000 */
[C---:B------:R-:W-:Y:S01]  /*c480*/  VIADD R20, R14.reuse, 0x100 ;  /* 0x000001000e147836 */ /* 0x040fe20000000000 */
[----:B------:R-:W-:Y:S01]  /*c490*/  R2UR UR7, R21 ;  /* 0x00000000150772ca */ /* 0x000fe200000e0000 */
[----:B------:R-:W-:Y:S02]  /*c4a0*/  IMAD.MOV.U32 R21, RZ, RZ, 0x40000040 ;  /* 0x40000040ff157424 */ /* 0x000fe400078e00ff */
[----:B------:R-:W-:Y:S01]  /*c4b0*/  VIADD R14, R14, 0x180 ;  /* 0x000001800e0e7836 */ /* 0x000fe20000000000 */
[----:B------:R-:W-:Y:S02]  /*c4c0*/  WARPGROUP.DEPBAR.LE gsb0, 0x0 ;  /* 0x00008000000079c5 */ /* 0x000fe40000010000 */
[----:B------:R-:W-:-:S15]  /*c4d0*/  WARPGROUP.ARRIVE ;  /* 0x00000000000079c5 */ /* 0x000fde0000000000 */
[----:B------:R-:W-:-:S04]  /*c4e0*/  NOP ;  /* 0x0000000000007918 */ /* 0x000fc80000000000 */
[----:B------:R-:W-:Y:S01]  /*c4f0*/  HGMMA.64x256x16.F32 R24, R156, gdesc[UR4].tnspB, R24, gsb0 ;  /* 0x43e000049c187df0 */ /* 0x000fe20008000818 */
[----:B------:R-:W-:Y:S02]  /*c500*/  R2UR UR6, R20 ;  /* 0x00000000140672ca */ /* 0x000fe400000e0000 */
[----:B------:R-:W-:Y:S01]  /*c510*/  R2UR UR7, R21 ;  /* 0x00000000150772ca */ /* 0x000fe200000e0000 */
[----:B------:R-:W-:Y:S02]  /*c520*/  WARPGROUP.DEPBAR.LE gsb0, 0x0 ;  /* 0x00008000000079c5 */ /* 0x000fe40000010000 */
[----:B------:R-:W-:-:S15]  /*c530*/  WARPGROUP.ARRIVE ;  /* 0x00000000000079c5 */ /* 0x000fde0000000000 */
[----:B------:R-:W-:-:S07]  /*c540*/  NOP ;  /* 0x0000000000007918 */ /* 0x000fce0000000000 */
[----:B------:R-:W-:Y:S01]  /*c550*/  HGMMA.64x256x16.F32 R24, R160, gdesc[UR4].tnspB, R24, gsb0 ;  /* 0x43e00004a0187df0 */ /* 0x000fe20008000818 */
[----:B------:R-:W-:Y:S02]  /*c560*/  R2UR UR6, R14 ;  /* 0x000000000e0672ca */ /* 0x000fe400000e0000 */
[----:B------:R-:W-:Y:S01]  /*c570*/  R2UR UR7, R15 ;  /* 0x000000000f0772ca */ /* 0x000fe200000e0000 */
[----:B------:R-:W-:Y:S02]  /*c580*/  WARPGROUP.DEPBAR.LE gsb0, 0x0 ;  /* 0x00008000000079c5 */ /* 0x000fe40000010000 */
[----:B------:R-:W-:-:S15]  /*c590*/  WARPGROUP.ARRIVE ;  /* 0x00000000000079c5 */ /* 0x000fde0000000000 */
[----:B------:R-:W-:-:S07]  /*c5a0*/  NOP ;  /* 0x0000000000007918 */ /* 0x000fce0000000000 */
        /* <DEDUP_REMOVED lines=10> */
[----:B------:R-:W-:Y:S05]  /*c650*/  @!P0 BRA `(.L_x_702) ;  /* 0x0000000000048947 */ /* 0x000fea0003800000 */
[----:B------:R-:W-:Y:S01]  /*c660*/  BPT.TRAP 0x1 ;  /* 0x000000040000795c */ /* 0x000fe20000300000 */
.L_x_702:
[----:B------:R-:W-:Y:S01]  /*c670*/  VIADD R12, R12, 0x28c60 ;  /* 0x00028c600c0c7836 */ /* 0x000fe20000000000 */
[----:B------:R-:W-:Y:S01]  /*c680*/  MOV R219, R168 ;  /* 0x000000a800db7202 */ /* 0x000fe20000000f00 */
[----:B------:R-:W-:Y:S02]  /*c690*/  IMAD.MOV.U32 R15, RZ, RZ, R170 ;  /* 0x000000ffff0f7224 */ /* 0x000fe400078e00aa */
[----:B------:R-:W-:Y:S01]  /*c6a0*/  IMAD.MOV.U32 R216, RZ, RZ, R18 ;  /* 0x000000ffffd87224 */ /* 0x000fe200078e0012 */
[----:B------:R-:W-:-:S04]  /*c6b0*/  PRMT R12, R189, 0x654, R12 ;  /* 0x00000654bd0c7816 */ /* 0x000fc8000000000c */
[----:B------:R2:W-:Y:S01]  /*c6c0*/  SYNCS.ARRIVE.TRANS64.RED.A1T0 RZ, [R12+URZ], RZ ;  /* 0x000000ff0cff79a7 */ /* 0x0005e2000810043f */
[----:B------:R-:W-:Y:S05]  /*c6d0*/  @P1 BRA `(.L_x_703) ;  /* 0xffffffe000641947 */ /* 0x000fea000383ffff */
.L_x_690:
[----:B------:R-:W-:Y:S05]  /*c6e0*/  BSYNC B0 ;  /* 0x0000000000007941 */ /* 0x000fea0003800000 */
.L_x_689:
[----:B------:R-:W3:Y:S04]  /*c6f0*/  LDL.LU R20, [R1+0x34] ;  /* 0x0000340001147983 */ /* 0x000ee80000300800 */
[----:B------:R-:W4:Y:S04]  /*c700*/  SHFL.BFLY PT, R4, R3, 0x2, 0x1f ;  /* 0x0c401f0003047f89 */ /* 0x000f2800000e0000 */
[----:B------:R-:W5:Y:S01]  /*c710*/  SHFL.BFLY PT, R5, R0, 0x2, 0x1f ;  /* 0x0c401f0000057f89 */ /* 0x000f6200000e0000 */
[----:B----4-:R-:W-:Y:S01]  /*c720*/  FADD.FTZ R4, R4, R3 ;  /* 0x0000000304047221 */ /* 0x010fe20000010000 */
[----:B------:R-:W-:-:S02]  /*c730*/  IMAD.MOV.U32 R3, RZ, RZ, -0x800000 ;  /* 0xff800000ff037424 */ /* 0x000fc400078e00ff */
[----:B-----5:R-:W-:Y:S02]  /*c740*/  FADD.FTZ R5, R5, R0 ;  /* 0x0000000005057221 */ /* 0x020fe40000010000 */
[----:B------:R-:W4:Y:S04]  /*c750*/  SHFL.BFLY PT, R7, R4, 0x1, 0x1f ;  /* 0x0c201f0004077f89 */ /* 0x000f2800000e0000 */
[----:B------:R-:W5:Y:S01]  /*c760*/  SHFL.BFLY PT, R6, R5, 0x1, 0x1f ;  /* 0x0c201f0005067f89 */ /* 0x000f6200000e0000 */
[----:B----4-:R-:W-:Y:S01]  /*c770*/  FADD.FTZ R7, R4, R7 ;  /* 0x0000000704077221 */ /* 0x010fe20000010000 */
[----:B-----5:R-:W-:Y:S01]  /*c780*/  FADD.FTZ R6, R5, R6 ;  /* 0x0000000605067221 */ /* 0x020fe20000010000 */
[----:B------:R-:W-:Y:S08]  /*c790*/  BAR.ARV 0x8, 0x100 ;  /* 0x0204000000007b1d */ /* 0x000ff00000002000 */
[----:B------:R-:W-:Y:S01]  /*c7a0*/  BAR.SYNC.DEFER_BLOCKING 0xf, 0x100 ;  /* 0x03c4000000007b1d */ /* 0x000fe20000010000 */
[----:B------:R-:W-:-:S02]  /*c7b0*/  FSETP.NE.FTZ.AND P1, PT, R7, RZ, PT ;  /* 0x000000ff0700720b */ /* 0x000fc40003f35000 */
[----:B------:R-:W-:-:S11]  /*c7c0*/  FSETP.NE.FTZ.AND P0, PT, R6, RZ, PT ;  /* 0x000000ff0600720b */ /* 0x000fd60003f15000 */
[----:B------:R-:W4:Y:S01]  /*c7d0*/  @P1 MUFU.LG2 R0, R7 ;  /* 0x0000000700001308 */ /* 0x000f220000000c00 */
[C---:B------:R-:W-:Y:S01]  /*c7e0*/  @P1 FMUL.FTZ R4, R169.reuse, 0.69314718246459960938 ;  /* 0x3f317218a9041820 */ /* 0x040fe20000410000 */
[----:B------:R-:W-:-:S06]  /*c7f0*/  @P0 FMUL.FTZ R9, R169, 0.69314718246459960938 ;  /* 0x3f317218a9090820 */ /* 0x000fcc0000410000 */
[----:B------:R-:W5:Y:S01]  /*c800*/  @P0 MUFU.LG2 R8, R6 ;  /* 0x0000000600080308 */ /* 0x000f620000000c00 */
[----:B----4-:R-:W-:Y:S01]  /*c810*/  @P1 FMUL.FTZ R5, R0, 0.69314718246459960938 ;  /* 0x3f31721800051820 */ /* 0x010fe20000410000 */
[----:B------:R-:W-:-:S03]  /*c820*/  IMAD.MOV.U32 R0, RZ, RZ, -0x800000 ;  /* 0xff800000ff007424 */ /* 0x000fc600078e00ff */
[----:B------:R-:W-:Y:S01]  /*c830*/  @P1 FFMA.FTZ R0, R4, R170, R5 ;  /* 0x000000aa04001223 */ /* 0x000fe20000010005 */
[----:B------:R-:W-:Y:S02]  /*c840*/  IMAD.MOV R5, RZ, RZ, -R211 ;  /* 0x000000ffff057224 */ /* 0x000fe400078e0ad3 */
[----:B-----5:R-:W-:-:S03]  /*c850*/  @P0 FMUL.FTZ R8, R8, 0.69314718246459960938 ;  /* 0x3f31721808080820 */ /* 0x020fc60000410000 */
[----:B------:R-:W-:Y:S02]  /*c860*/  ISETP.NE.AND P2, PT, R210, R5, PT ;  /* 0x00000005d200720c */ /* 0x000fe40003f45270 */
[----:B------:R-:W-:Y:S01]  /*c870*/  CS2R R4, SRZ ;  /* 0x0000000000047805 */ /* 0x000fe2000001ff00 */
[----:B------:R-:W-:-:S05]  /*c880*/  @P0 FFMA.FTZ R3, R9, R168, R8 ;  /* 0x000000a809030223 */ /* 0x000fca0000010008 */
[----:B------:R-:W4:Y:S01]  /*c890*/  @P0 MUFU.RCP R5, R6 ;  /* 0x0000000600050308 */ /* 0x000f220000001000 */
[----:B------:R-:W-:-:S04]  /*c8a0*/  PLOP3.LUT P0, PT, PT, PT, PT, 0x8, 0x0 ;  /* 0x000000000000781c */ /* 0x000fc80003f0e170 */
[C---:B------:R-:W-:Y:S01]  /*c8b0*/  @!P2 IMAD R9, R18.reuse, 0x40, R194 ;  /* 0x000000401209a824 */ /* 0x040fe200078e02c2 */
[----:B------:R-:W-:Y:S02]  /*c8c0*/  IADD3 R18, R18, 0x1, RZ ;  /* 0x0000000112127810 */ /* 0x000fe40007ffe0ff */
[----:B------:R-:W5:Y:S01]  /*c8d0*/  @P1 MUFU.RCP R4, R7 ;  /* 0x0000000700041308 */ /* 0x000f620000001000 */
[----:B------:R-:W-:Y:S01]  /*c8e0*/  @!P2 IMAD R9, R9, 0x4, R2 ;  /* 0x000000040909a824 */ /* 0x000fe200078e0202 */
[----:B------:R-:W-:-:S04]  /*c8f0*/  ISETP.NE.AND P1, PT, R18, 0x2, PT ;  /* 0x000000021200780c */ /* 0x000fc80003f25270 */
[----:B------:R-:W-:Y:S01]  /*c900*/  SEL R2, RZ, 0x1, P1 ;  /* 0x00000001ff027807 */ /* 0x000fe20000800000 */
[----:B----4-:R4:W-:Y:S01]  /*c910*/  @!P2 STS [R9+0x28800], R5 ;  /* 0x028800050900a388 */ /* 0x0109e20000000800 */
[-C--:B01----:R-:W-:Y:S01]  /*c920*/  FMUL.FTZ R156, R28, R5.reuse ;  /* 0x000000051c9c7220 */ /* 0x083fe20000410000 */
[-C--:B------:R-:W-:Y:S01]  /*c930*/  FMUL.FTZ R153, R32, R5.reuse ;  /* 0x0000000520997220 */ /* 0x080fe20000410000 */
[-C--:B------:R-:W-:Y:S01]  /*c940*/  FMUL.FTZ R154, R36, R5.reuse ;  /* 0x00000005249a7220 */ /* 0x080fe20000410000 */
[-C--:B------:R-:W-:Y:S01]  /*c950*/  FMUL.FTZ R155, R40, R5.reuse ;  /* 0x00000005289b7220 */ /* 0x080fe20000410000 */
[-C--:B------:R-:W-:Y:S01]  /*c960*/  FMUL.FTZ R10, R24, R5.reuse ;  /* 0x00000005180a7220 */ /* 0x080fe20000410000 */
[-C--:B------:R-:W-:Y:S01]  /*c970*/  FMUL.FTZ R8, R25, R5.reuse ;  /* 0x0000000519087220 */ /* 0x080fe20000410000 */
[-C--:B------:R-:W-:Y:S01]  /*c980*/  FMUL.FTZ R152, R29, R5.reuse ;  /* 0x000000051d987220 */ /* 0x080fe20000410000 */
[----:B-----5:R0:W-:Y:S01]  /*c990*/  @!P2 STS [R9+0x28820], R4 ;  /* 0x028820040900a388 */ /* 0x0201e20000000800 */
[-C--:B------:R-:W-:Y:S01]  /*c9a0*/  FMUL.FTZ R14, R33, R5.reuse ;  /* 0x00000005210e7220 */ /* 0x080fe20000410000 */
[-C--:B------:R-:W-:Y:S01]  /*c9b0*/  FMUL.FTZ R28, R37, R5.reuse ;  /* 0x00000005251c7220 */ /* 0x080fe20000410000 */
[-C--:B------:R-:W-:Y:S01]  /*c9c0*/  FMUL.FTZ R32, R41, R5.reuse ;  /* 0x0000000529207220 */ /* 0x080fe20000410000 */
[-C--:B------:R-:W-:Y:S01]  /*c9d0*/  FMUL.FTZ R36, R44, R5.reuse ;  /* 0x000000052c247220 */ /* 0x080fe20000410000 */
        /* <DEDUP_REMOVED lines=117> */
[----:B------:R-:W-:-:S02]  /*d130*/  LOP3.LUT R23, R23, R2, RZ, 0x3c, !PT ;  /* 0x0000000217177212 */ /* 0x000fc400078e3cff */
[----:B------:R-:W-:Y:S01]  /*d140*/  SEL R18, R18, RZ, P1 ;  /* 0x000000ff12127207 */ /* 0x000fe20000800000 */
[----:B---3--:R-:W-:-:S05]  /*d150*/  VIADD R20, R20, 0x1 ;  /* 0x0000000114147836 */ /* 0x008fca0000000000 */
[----:B------:R0:W-:Y:S01]  /*d160*/  STL [R1+0x34], R20 ;  /* 0x0000341401007387 */ /* 0x0001e20000100800 */
[----:B------:R-:W-:Y:S06]  /*d170*/  BAR.ARV 0xe, 0x100 ;  /* 0x0384000000007b1d */ /* 0x000fec0000002000 */
.L_x_634:
[----:B------:R-:W-:Y:S05]  /*d180*/  BSYNC B7 ;  /* 0x0000000000077941 */ /* 0x000fea0003800000 */
.L_x_632:
[----:B------:R-:W1:Y:S08]  /*d190*/  S2UR UR4, SR_CgaCtaId ;  /* 0x00000000000479c3 */ /* 0x000e700000008800 */
[----:B------:R-:W-:Y:S01]  /*d1a0*/  BAR.SYNC.DEFER_BLOCKING 0x5, 0x180 ;  /* 0x0146000000007b1d */ /* 0x000fe20000010000 */
[----:B------:R-:W-:-:S05]  /*d1b0*/  MOV R2, 0x400 ;  /* 0x0000040000027802 */ /* 0x000fca0000000f00 */
[----:B------:R-:W-:Y:S01]  /*d1c0*/  BSSY B0, `(.L_x_704) ;  /* 0x0000327000007945 */ /* 0x000fe20003800000 */
[----:B-1----:R-:W-:-:S05]  /*d1d0*/  IMAD.U32 R189, RZ, RZ, UR4 ;  /* 0x00000004ffbd7e24 */ /* 0x002fca000f8e00ff */
[----:B------:R-:W-:-:S05]  /*d1e0*/  LEA R2, R189, R2, 0x18 ;  /* 0x00000002bd027211 */ /* 0x000fca00078ec0ff */
[----:B-----5:R1:W2:Y:S01]  /*d1f0*/  LDS.128 R24, [R2+0x28cd0] ;  /* 0x028cd00002187984 */ /* 0x0202a20000000c00 */
[----:B------:R-:W-:Y:S06]  /*d200*/  BAR.ARV 0x4, 0x180 ;  /* 0x0106000000007b1d */ /* 0x000fec0000002000 */
[----:B------:R-:W-:Y:S05]  /*d210*/  @P0 BRA `(.L_x_705) ;  /* 0x0000002000a00947 */ /* 0x000fea0003800000 */
[----:B------:R-:W3:Y:S01]  /*d220*/  LDL R30, [R1+0x5c] ;  /* 0x00005c00011e7983 */ /* 0x000ee20000100800 */
[----:B------:R-:W4:Y:S01]  /*d230*/  S2R R45, SR_SWINHI ;  /* 0x00000000002d7919 */ /* 0x000f220000002f00 */
[----:B------:R-:W-:Y:S01]  /*d240*/  F2FP.F16.F32.PACK_AB R7, R31, R7 ;  /* 0x000000071f07723e */ /* 0x000fe200000000ff */
[----:B------:R-:W-:Y:S01]  /*d250*/  ULDC.64 UR4, c[0x0][0xc00] ;  /* 0x0003000000047ab9 */ /* 0x000fe20000000a00 */
[----:B------:R-:W-:Y:S01]  /*d260*/  F2FP.F16.F32.PACK_AB R5, R6, R5 ;  /* 0x000000050605723e */ /* 0x000fe200000000ff */
[----:B------:R-:W2:Y:S01]  /*d270*/  LDL.LU R70, [R1+0x18] ;  /* 0x0000180001467983 */ /* 0x000ea20000300800 */
[----:B------:R-:W-:-:S03]  /*d280*/  F2FP.F16.F32.PACK_AB R4, R8, R10 ;  /* 0x0000000a0804723e */ /* 0x000fc600000000ff */
[----:B------:R-:W2:Y:S01]  /*d290*/  LDL.LU R66, [R1+0x1c] ;  /* 0x00001c0001427983 */ /* 0x000ea20000300800 */
[----:B------:R-:W-:Y:S02]  /*d2a0*/  F2FP.F16.F32.PACK_AB R6, R152, R156 ;  /* 0x0000009c9806723e */ /* 0x000fe400000000ff */
[----:B0-----:R-:W-:Y:S02]  /*d2b0*/  MOV R20, R2 ;  /* 0x0000000200147202 */ /* 0x001fe40000000f00 */
[----:B----4-:R-:W-:Y:S02]  /*d2c0*/  MOV R21, R45 ;  /* 0x0000002d00157202 */ /* 0x010fe40000000f00 */
[----:B------:R-:W-:Y:S02]  /*d2d0*/  F2FP.F16.F32.PACK_AB R8, R14, R153 ;  /* 0x000000990e08723e */ /* 0x000fe400000000ff */
[----:B------:R-:W-:Y:S02]  /*d2e0*/  F2FP.F16.F32.PACK_AB R9, R35, R9 ;  /* 0x000000092309723e */ /* 0x000fe400000000ff */
        /* <DEDUP_REMOVED lines=8> */
[----:B------:R-:W-:Y:S01]  /*d370*/  BAR.SYNC.DEFER_BLOCKING 0x1, 0x100 ;  /* 0x0044000000007b1d */ /* 0x000fe20000010000 */
[----:B---3--:R-:W-:-:S03]  /*d380*/  IMAD.WIDE R44, R30, 0x2, R20 ;  /* 0x000000021e2c7825 */ /* 0x008fc600078e0214 */
[----:B------:R-:W-:Y:S01]  /*d390*/  LOP3.LUT R49, R44, 0x380, RZ, 0xc0, !PT ;  /* 0x000003802c317812 */ /* 0x000fe200078ec0ff */
[----:B------:R-:W-:-:S03]  /*d3a0*/  IMAD.MOV.U32 R31, RZ, RZ, R45 ;  /* 0x000000ffff1f7224 */ /* 0x000fc600078e002d */
[----:B------:R-:W-:-:S04]  /*d3b0*/  SHF.R.U64 R49, R49, 0x3, RZ ;  /* 0x0000000331317819 */ /* 0x000fc800000012ff */
[----:B------:R-:W-:-:S04]  /*d3c0*/  LOP3.LUT R30, R49, R44, RZ, 0x3c, !PT ;  /* 0x0000002c311e7212 */ /* 0x000fc800078e3cff */
[----:B------:R-:W-:Y:S02]  /*d3d0*/  MOV R30, R30 ;  /* 0x0000001e001e7202 */ /* 0x000fe40000000f00 */
[----:B------:R-:W-:-:S03]  /*d3e0*/  IADD3 R31, P0, R44, 0x20, RZ ;  /* 0x000000202c1f7810 */ /* 0x000fc60007f1e0ff */
[----:B------:R0:W-:Y:S01]  /*d3f0*/  STSM.16.M88.4 [R30], R4 ;  /* 0x000000041e007844 */ /* 0x0001e20000000200 */
[----:B------:R-:W-:Y:S02]  /*d400*/  LOP3.LUT R10, R31, 0x380, RZ, 0xc0, !PT ;  /* 0x000003801f0a7812 */ /* 0x000fe400078ec0ff */
[C---:B------:R-:W-:Y:S01]  /*d410*/  IADD3 R49, P6, R44.reuse, 0x2040, RZ ;  /* 0x000020402c317810 */ /* 0x040fe20007fde0ff */
[----:B0-----:R-:W-:Y:S01]  /*d420*/  IMAD.X R5, RZ, RZ, R45, P0 ;  /* 0x000000ffff057224 */ /* 0x001fe200000e062d */
[----:B------:R-:W-:-:S04]  /*d430*/  IADD3 R7, P0, R44, 0x40, RZ ;  /* 0x000000402c077810 */ /* 0x000fc80007f1e0ff */
[----:B------:R-:W-:-:S04]  /*d440*/  LOP3.LUT R6, R7, 0x380, RZ, 0xc0, !PT ;  /* 0x0000038007067812 */ /* 0x000fc800078ec0ff */
[----:B------:R-:W-:Y:S02]  /*d450*/  SHF.R.U64 R6, R6, 0x3, RZ ;  /* 0x0000000306067819 */ /* 0x000fe400000012ff */
[----:B------:R-:W-:Y:S02]  /*d460*/  SHF.R.U64 R10, R10, 0x3, RZ ;  /* 0x000000030a0a7819 */ /* 0x000fe400000012ff */
[----:B------:R-:W-:Y:S01]  /*d470*/  LOP3.LUT R6, R6, R7, RZ, 0x3c, !PT ;  /* 0x0000000706067212 */ /* 0x000fe200078e3cff */
[----:B------:R-:W-:Y:S01]  /*d480*/  IMAD.X R7, RZ, RZ, R45, P0 ;  /* 0x000000ffff077224 */ /* 0x000fe200000e062d */
[----:B------:R-:W-:Y:S02]  /*d490*/  LOP3.LUT R4, R10, R31, RZ, 0x3c, !PT ;  /* 0x0000001f0a047212 */ /* 0x000fe400078e3cff */
[----:B------:R-:W-:Y:S02]  /*d4a0*/  LOP3.LUT R48, R49, 0x380, RZ, 0xc0, !PT ;  /* 0x0000038031307812 */ /* 0x000fe400078ec0ff */
[----:B------:R-:W-:-:S02]  /*d4b0*/  MOV R14, R6 ;  /* 0x00000006000e7202 */ /* 0x000fc40000000f00 */
[----:B--2---:R-:W-:Y:S02]  /*d4c0*/  MOV R24, R4 ;  /* 0x0000000400187202 */ /* 0x004fe40000000f00 */
[----:B------:R-:W-:Y:S02]  /*d4d0*/  F2FP.F16.F32.PACK_AB R10, R28, R154 ;  /* 0x0000009a1c0a723e */ /* 0x000fe400000000ff */
[----:B------:R-:W-:Y:S02]  /*d4e0*/  F2FP.F16.F32.PACK_AB R7, R47, R46 ;  /* 0x0000002e2f07723e */ /* 0x000fe400000000ff */
[----:B------:R-:W-:Y:S02]  /*d4f0*/  F2FP.F16.F32.PACK_AB R4, R32, R155 ;  /* 0x0000009b2004723e */ /* 0x000fe400000000ff */
[----:B------:R-:W-:Y:S02]  /*d500*/  F2FP.F16.F32.PACK_AB R5, R43, R42 ;  /* 0x0000002a2b05723e */ /* 0x000fe400000000ff */
[----:B------:R-:W-:-:S02]  /*d510*/  IADD3 R57, P4, R44, 0x60, RZ ;  /* 0x000000602c397810 */ /* 0x000fc40007f9e0ff */
[----:B------:R-:W-:Y:S02]  /*d520*/  F2FP.F16.F32.PACK_AB R6, R12, R36 ;  /* 0x000000240c06723e */ /* 0x000fe400000000ff */
[C---:B------:R-:W-:Y:S02]  /*d530*/  IADD3 R39, P3, R44.reuse, 0x2000, RZ ;  /* 0x000020002c277810 */ /* 0x040fe40007f7e0ff */
[C---:B------:R-:W-:Y:S02]  /*d540*/  IADD3 R53, P2, R44.reuse, 0x2020, RZ ;  /* 0x000020202c357810 */ /* 0x040fe40007f5e0ff */
[----:B------:R-:W-:Y:S02]  /*d550*/  IADD3 R47, P5, R44, 0x2060, RZ ;  /* 0x000020602c2f7810 */ /* 0x000fe40007fbe0ff */
[----:B------:R-:W-:Y:S02]  /*d560*/  SHF.R.U64 R48, R48, 0x3, RZ ;  /* 0x0000000330307819 */ /* 0x000fe400000012ff */
[----:B------:R-:W-:Y:S01]  /*d570*/  IADD3 R43, P1, R44, 0x4000, RZ ;  /* 0x000040002c2b7810 */ /* 0x000fe20007f3e0ff */
[----:B------:R-:W-:Y:S01]  /*d580*/  STSM.16.M88.4 [R24], R8 ;  /* 0x0000000818007844 */ /* 0x000fe20000000200 */
[----:B------:R-:W-:-:S02]  /*d590*/  LOP3.LUT R56, R57, 0x380, RZ, 0xc0, !PT ;  /* 0x0000038039387812 */ /* 0x000fc400078ec0ff */
[----:B------:R-:W-:Y:S01]  /*d5a0*/  LOP3.LUT R38, R39, 0x380, RZ, 0xc0, !PT ;  /* 0x0000038027267812 */ /* 0x000fe200078ec0ff */
[----:B------:R0:W-:Y:S01]  /*d5b0*/  STSM.16.M88.4 [R14], R4 ;  /* 0x000000040e007844 */ /* 0x0001e20000000200 */
[----:B------:R-:W-:Y:S02]  /*d5c0*/  LOP3.LUT R52, R53, 0x380, RZ, 0xc0, !PT ;  /* 0x0000038035347812 */ /* 0x000fe400078ec0ff */
[----:B------:R-:W-:Y:S02]  /*d5d0*/  LOP3.LUT R46, R47, 0x380, RZ, 0xc0, !PT ;  /* 0x000003802f2e7812 */ /* 0x000fe400078ec0ff */
[----:B------:R-:W-:Y:S01]  /*d5e0*/  LOP3.LUT R48, R48, R49, RZ, 0x3c, !PT ;  /* 0x0000003130307212 */ /* 0x000fe200078e3cff */
[----:B------:R-:W-:Y:S01]  /*d5f0*/  IMAD.X R49, RZ, RZ, R45, P6 ;  /* 0x000000ffff317224 */ /* 0x000fe200030e062d */
[----:B------:R-:W-:Y:S02]  /*d600*/  LOP3.LUT R42, R43, 0x380, RZ, 0xc0, !PT ;  /* 0x000003802b2a7812 */ /* 0x000fe400078ec0ff */
[----:B------:R-:W-:-:S02]  /*d610*/  SHF.R.U64 R56, R56, 0x3, RZ ;  /* 0x0000000338387819 */ /* 0x000fc400000012ff */
[----:B------:R-:W-:Y:S02]  /*d620*/  SHF.R.U64 R38, R38, 0x3, RZ ;  /* 0x0000000326267819 */ /* 0x000fe400000012ff */
[----:B------:R-:W-:Y:S02]  /*d630*/  SHF.R.U64 R52, R52, 0x3, RZ ;  /* 0x0000000334347819 */ /* 0x000fe400000012ff */
[----:B0-----:R-:W-:Y:S02]  /*d640*/  IADD3 R6, P6, R44, 0x6020, RZ ;  /* 0x000060202c067810 */ /* 0x001fe40007fde0ff */
[----:B------:R-:W-:Y:S02]  /*d650*/  SHF.R.U64 R46, R46, 0x3, RZ ;  /* 0x000000032e2e7819 */ /* 0x000fe400000012ff */
[----:B------:R-:W-:Y:S02]  /*d660*/  SHF.R.U64 R42, R42, 0x3, RZ ;  /* 0x000000032a2a7819 */ /* 0x000fe400000012ff */
[----:B------:R-:W-:-:S02]  /*d670*/  LOP3.LUT R7, R6, 0x380, RZ, 0xc0, !PT ;  /* 0x0000038006077812 */ /* 0x000fc400078ec0ff */
[----:B------:R-:W-:Y:S01]  /*d680*/  LOP3.LUT R56, R56, R57, RZ, 0x3c, !PT ;  /* 0x0000003938387212 */ /* 0x000fe200078e3cff */
[--C-:B------:R-:W-:Y:S01]  /*d690*/  IMAD.X R57, RZ, RZ, R45.reuse, P4 ;  /* 0x000000ffff397224 */ /* 0x100fe200020e062d */
[----:B------:R-:W-:Y:S02]  /*d6a0*/  LOP3.LUT R38, R38, R39, RZ, 0x3c, !PT ;  /* 0x0000002726267212 */ /* 0x000fe400078e3cff */
        /* <DEDUP_REMOVED lines=11> */
[----:B------:R-:W-:Y:S02]  /*d760*/  SHF.R.U64 R7, R7, 0x3, RZ ;  /* 0x0000000307077819 */ /* 0x000fe400000012ff */
[----:B------:R-:W-:-:S02]  /*d770*/  IADD3 R4, P5, R44, 0x6040, RZ ;  /* 0x000060402c047810 */ /* 0x000fc40007fbe0ff */
[----:B------:R-:W-:Y:S02]  /*d780*/  IADD3 R44, P1, R44, 0x6060, RZ ;  /* 0x000060602c2c7810 */ /* 0x000fe40007f3e0ff */
[----:B------:R-:W-:Y:S02]  /*d790*/  LOP3.LUT R6, R7, R6, RZ, 0x3c, !PT ;  /* 0x0000000607067212 */ /* 0x000fe400078e3cff */
[----:B------:R-:W-:Y:S02]  /*d7a0*/  LOP3.LUT R7, R4, 0x380, RZ, 0xc0, !PT ;  /* 0x0000038004077812 */ /* 0x000fe400078ec0ff */
[----:B------:R-:W-:Y:S02]  /*d7b0*/  LOP3.LUT R5, R44, 0x380, RZ, 0xc0, !PT ;  /* 0x000003802c057812 */ /* 0x000fe400078ec0ff */
[----:B------:R-:W-:Y:S02]  /*d7c0*/  LOP3.LUT R8, R9, 0x380, RZ, 0xc0, !PT ;  /* 0x0000038009087812 */ /* 0x000fe400078ec0ff */
[----:B------:R-:W-:-:S02]  /*d7d0*/  LOP3.LUT R10, R11, 0x380, RZ, 0xc0, !PT ;  /* 0x000003800b0a7812 */ /* 0x000fc400078ec0ff */
[----:B------:R-:W-:Y:S02]  /*d7e0*/  LOP3.LUT R30, R31, 0x380, RZ, 0xc0, !PT ;  /* 0x000003801f1e7812 */ /* 0x000fe400078ec0ff */
[----:B------:R-:W-:Y:S02]  /*d7f0*/  SHF.R.U64 R7, R7, 0x3, RZ ;  /* 0x0000000307077819 */ /* 0x000fe400000012ff */
[----:B------:R-:W-:Y:S02]  /*d800*/  SHF.R.U64 R5, R5, 0x3, RZ ;  /* 0x0000000305057819 */ /* 0x000fe400000012ff */
[----:B------:R-:W-:Y:S02]  /*d810*/  SHF.R.U64 R8, R8, 0x3, RZ ;  /* 0x0000000308087819 */ /* 0x000fe400000012ff */
[----:B------:R-:W-:Y:S02]  /*d820*/  SHF.R.U64 R10, R10, 0x3, RZ ;  /* 0x000000030a0a7819 */ /* 0x000fe400000012ff */
[----:B------:R-:W-:-:S02]  /*d830*/  LOP3.LUT R34, R35, 0x380, RZ, 0xc0, !PT ;  /* 0x0000038023227812 */ /* 0x000fc400078ec0ff */
        /* <DEDUP_REMOVED lines=9> */
[----:B------:R-:W-:-:S02]  /*d8d0*/  SHF.R.U64 R34, R34, 0x3, RZ ;  /* 0x0000000322227819 */ /* 0x000fc400000012ff */
[----:B------:R-:W-:Y:S02]  /*d8e0*/  LOP3.LUT R30, R30, R31, RZ, 0x3c, !PT ;  /* 0x0000001f1e1e7212 */ /* 0x000fe400078e3cff */
[----:B------:R-:W-:Y:S02]  /*d8f0*/  MOV R56, R56 ;  /* 0x0000003800387202 */ /* 0x000fe40000000f00 */
[----:B------:R-:W-:Y:S02]  /*d900*/  MOV R38, R38 ;  /* 0x0000002600267202 */ /* 0x000fe40000000f00 */
[----:B------:R-:W-:Y:S02]  /*d910*/  MOV R39, R48 ;  /* 0x0000003000277202 */ /* 0x000fe40000000f00 */
[----:B------:R-:W-:Y:S02]  /*d920*/  MOV R57, R46 ;  /* 0x0000002e00397202 */ /* 0x000fe40000000f00 */
[----:B------:R-:W-:-:S02]  /*d930*/  IADD3.X R31, RZ, R45, RZ, P3, !PT ;  /* 0x0000002dff1f7210 */ /* 0x000fc40001ffe4ff */
[----:B------:R-:W-:Y:S02]  /*d940*/  MOV R36, R52 ;  /* 0x0000003400247202 */ /* 0x000fe40000000f00 */
[----:B------:R-:W-:Y:S02]  /*d950*/  MOV R46, R6 ;  /* 0x00000006002e7202 */ /* 0x000fe40000000f00 */
[----:B------:R-:W-:Y:S02]  /*d960*/  MOV R48, R4 ;  /* 0x0000000400307202 */ /* 0x000fe40000000f00 */
[----:B------:R-:W-:Y:S02]  /*d970*/  MOV R47, R8 ;  /* 0x00000008002f7202 */ /* 0x000fe40000000f00 */
[----:B------:R-:W-:Y:S02]  /*d980*/  MOV R53, R10 ;  /* 0x0000000a00357202 */ /* 0x000fe40000000f00 */
[----:B------:R-:W-:-:S02]  /*d990*/  F2FP.F16.F32.PACK_AB R4, R160, R162 ;  /* 0x000000a2a004723e */ /* 0x000fc400000000ff */
[----:B------:R-:W-:Y:S02]  /*d9a0*/  F2FP.F16.F32.PACK_AB R5, R51, R50 ;  /* 0x000000323305723e */ /* 0x000fe400000000ff */
[----:B------:R-:W-:Y:S02]  /*d9b0*/  F2FP.F16.F32.PACK_AB R6, R158, R161 ;  /* 0x000000a19e06723e */ /* 0x000fe400000000ff */
[----:B------:R-:W-:Y:S02]  /*d9c0*/  F2FP.F16.F32.PACK_AB R7, R55, R54 ;  /* 0x000000363707723e */ /* 0x000fe400000000ff */
[----:B------:R-:W-:Y:S01]  /*d9d0*/  LOP3.LUT R34, R34, R35, RZ, 0x3c, !PT ;  /* 0x0000002322227212 */ /* 0x000fe200078e3cff */
[----:B------:R-:W-:Y:S01]  /*d9e0*/  IMAD.X R35, RZ, RZ, R45, P4 ;  /* 0x000000ffff237224 */ /* 0x000fe200020e062d */
[----:B------:R-:W-:Y:S02]  /*d9f0*/  F2FP.F16.F32.PACK_AB R8, R157, R159 ;  /* 0x0000009f9d08723e */ /* 0x000fe400000000ff */
[----:B------:R-:W-:-:S02]  /*da00*/  F2FP.F16.F32.PACK_AB R9, R59, R58 ;  /* 0x0000003a3b09723e */ /* 0x000fc400000000ff */
[----:B------:R-:W-:Y:S02]  /*da10*/  F2FP.F16.F32.PACK_AB R10, R61, R60 ;  /* 0x0000003c3d0a723e */ /* 0x000fe400000000ff */
[----:B------:R-:W-:Y:S02]  /*da20*/  F2FP.F16.F32.PACK_AB R11, R63, R62 ;  /* 0x0000003e3f0b723e */ /* 0x000fe400000000ff */
[----:B------:R-:W-:Y:S02]  /*da30*/  MOV R52, R30 ;  /* 0x0000001e00347202 */ /* 0x000fe40000000f00 */
[----:B------:R-:W-:Y:S02]  /*da40*/  F2FP.F16.F32.PACK_AB R12, R65, R64 ;  /* 0x00000040410c723e */ /* 0x000fe400000000ff */
[----:B------:R-:W-:Y:S02]  /*da50*/  F2FP.F16.F32.PACK_AB R14, R69, R68 ;  /* 0x00000044450e723e */ /* 0x000fe400000000ff */
[----:B------:R-:W-:-:S02]  /*da60*/  F2FP.F16.F32.PACK_AB R28, R73, R72 ;  /* 0x00000048491c723e */ /* 0x000fc400000000ff */
[----:B------:R-:W-:Y:S02]  /*da70*/  F2FP.F16.F32.PACK_AB R30, R77, R76 ;  /* 0x0000004c4d1e723e */ /* 0x000fe400000000ff */
[----:B------:R-:W-:Y:S01]  /*da80*/  F2FP.F16.F32.PACK_AB R31, R79, R78 ;  /* 0x0000004e4f1f723e */ /* 0x000fe200000000ff */
[----:B------:R0:W-:Y:S01]  /*da90*/  STSM.16.M88.4 [R56], R4 ;  /* 0x0000000438007844 */ /* 0x0001e20000000200 */
[----:B------:R-:W-:-:S03]  /*daa0*/  MOV R49, R34 ;  /* 0x0000002200317202 */ /* 0x000fc60000000f00 */
[----:B------:R2:W-:Y:S01]  /*dab0*/  STSM.16.M88.4 [R38], R8 ;  /* 0x0000000826007844 */ /* 0x0005e20000000200 */
[----:B------:R-:W-:Y:S02]  /*dac0*/  F2FP.F16.F32.PACK_AB R32, R81, R80 ;  /* 0x000000505120723e */ /* 0x000fe400000000ff */
[----:B------:R-:W-:Y:S01]  /*dad0*/  F2FP.F16.F32.PACK_AB R34, R85, R84 ;  /* 0x000000545522723e */ /* 0x000fe200000000ff */
[----:B------:R3:W-:Y:S01]  /*dae0*/  STSM.16.M88.4 [R36], R12 ;  /* 0x0000000c24007844 */ /* 0x0007e20000000200 */
[----:B------:R-:W-:Y:S02]  /*daf0*/  F2FP.F16.F32.PACK_AB R35, R87, R86 ;  /* 0x000000565723723e */ /* 0x000fe400000000ff */
[----:B------:R-:W-:Y:S01]  /*db00*/  MOV R24, R42 ;  /* 0x0000002a00187202 */ /* 0x000fe20000000f00 */
[----:B------:R4:W-:Y:S01]  /*db10*/  STSM.16.M88.4 [R39], R28 ;  /* 0x0000001c27007844 */ /* 0x0009e20000000200 */
[----:B------:R-:W-:Y:S02]  /*db20*/  F2FP.F16.F32.PACK_AB R42, R101, R100 ;  /* 0x00000064652a723e */ /* 0x000fe400000000ff */
[----:B------:R-:W-:-:S02]  /*db30*/  F2FP.F16.F32.PACK_AB R43, R103, R102 ;  /* 0x00000066672b723e */ /* 0x000fc400000000ff */
[----:B0-----:R-:W-:Y:S02]  /*db40*/  F2FP.F16.F32.PACK_AB R4, R105, R104 ;  /* 0x000000686904723e */ /* 0x001fe400000000ff */
[----:B--2---:R-:W-:Y:S02]  /*db50*/  F2FP.F16.F32.PACK_AB R38, R93, R92 ;  /* 0x0000005c5d26723e */ /* 0x004fe400000000ff */
[----:B------:R-:W-:Y:S02]  /*db60*/  F2FP.F16.F32.PACK_AB R5, R107, R106 ;  /* 0x0000006a6b05723e */ /* 0x000fe400000000ff */
[----:B---3--:R-:W-:Y:S02]  /*db70*/  F2FP.F16.F32.PACK_AB R36, R89, R88 ;  /* 0x000000585924723e */ /* 0x008fe400000000ff */
[----:B------:R-:W-:Y:S02]  /*db80*/  F2FP.F16.F32.PACK_AB R6, R109, R108 ;  /* 0x0000006c6d06723e */ /* 0x000fe400000000ff */
[----:B----4-:R-:W-:-:S02]  /*db90*/  F2FP.F16.F32.PACK_AB R39, R95, R94 ;  /* 0x0000005e5f27723e */ /* 0x010fc400000000ff */
[----:B------:R-:W-:Y:S01]  /*dba0*/  F2FP.F16.F32.PACK_AB R7, R111, R110 ;  /* 0x0000006e6f07723e */ /* 0x000fe200000000ff */
[----:B------:R0:W-:Y:S01]  /*dbb0*/  STSM.16.M88.4 [R57], R32 ;  /* 0x0000002039007844 */ /* 0x0001e20000000200 */
[----:B------:R-:W-:Y:S02]  /*dbc0*/  F2FP.F16.F32.PACK_AB R8, R113, R112 ;  /* 0x000000707108723e */ /* 0x000fe400000000ff */
[----:B------:R-:W-:Y:S02]  /*dbd0*/  F2FP.F16.F32.PACK_AB R9, R115, R114 ;  /* 0x000000727309723e */ /* 0x000fe400000000ff */
[----:B------:R-:W-:Y:S02]  /*dbe0*/  F2FP.F16.F32.PACK_AB R10, R117, R116 ;  /* 0x00000074750a723e */ /* 0x000fe400000000ff */
[----:B------:R-:W-:Y:S01]  /*dbf0*/  F2FP.F16.F32.PACK_AB R11, R119, R118 ;  /* 0x00000076770b723e */ /* 0x000fe200000000ff */
[----:B------:R-:W-:Y:S01]  /*dc00*/  STSM.16.M88.4 [R24], R36 ;  /* 0x0000002418007844 */ /* 0x000fe20000000200 */
[----:B------:R-:W-:-:S03]  /*dc10*/  IMAD.X R45, RZ, RZ, R45, P1 ;  /* 0x000000ffff2d7224 */ /* 0x000fc600008e062d */
[----:B------:R-:W-:Y:S01]  /*dc20*/  STSM.16.M88.4 [R47], R40 ;  /* 0x000000282f007844 */ /* 0x000fe20000000200 */
[----:B------:R-:W-:-:S03]  /*dc30*/  F2FP.F16.F32.PACK_AB R12, R121, R120 ;  /* 0x00000078790c723e */ /* 0x000fc600000000ff */
[----:B------:R-:W-:Y:S01]  /*dc40*/  STSM.16.M88.4 [R49], R4 ;  /* 0x0000000431007844 */ /* 0x000fe20000000200 */
[----:B------:R-:W-:Y:S02]  /*dc50*/  F2FP.F16.F32.PACK_AB R13, R123, R122 ;  /* 0x0000007a7b0d723e */ /* 0x000fe400000000ff */
[----:B------:R-:W-:Y:S01]  /*dc60*/  F2FP.F16.F32.PACK_AB R14, R125, R124 ;  /* 0x0000007c7d0e723e */ /* 0x000fe200000000ff */
[----:B------:R2:W-:Y:S01]  /*dc70*/  STSM.16.M88.4 [R52], R8 ;  /* 0x0000000834007844 */ /* 0x0005e20000000200 */
[----:B------:R-:W-:Y:S02]  /*dc80*/  F2FP.F16.F32.PACK_AB R15, R127, R126 ;  /* 0x0000007e7f0f723e */ /* 0x000fe400000000ff */
[----:B------:R-:W-:Y:S02]  /*dc90*/  ISETP.NE.U32.AND P0, PT, RZ, UR4, PT ;  /* 0x00000004ff007c0c */ /* 0x000fe4000bf05070 */
[----:B------:R-:W-:Y:S02]  /*dca0*/  F2FP.F16.F32.PACK_AB R28, R129, R128 ;  /* 0x00000080811c723e */ /* 0x000fe400000000ff */
[----:B------:R-:W-:-:S02]  /*dcb0*/  F2FP.F16.F32.PACK_AB R29, R131, R130 ;  /* 0x00000082831d723e */ /* 0x000fc400000000ff */
[----:B------:R-:W-:Y:S02]  /*dcc0*/  F2FP.F16.F32.PACK_AB R30, R133, R132 ;  /* 0x00000084851e723e */ /* 0x000fe400000000ff */
[----:B------:R-:W-:Y:S02]  /*dcd0*/  F2FP.F16.F32.PACK_AB R31, R135, R134 ;  /* 0x00000086871f723e */ /* 0x000fe400000000ff */
[----:B0-----:R-:W-:Y:S02]  /*dce0*/  F2FP.F16.F32.PACK_AB R32, R137, R136 ;  /* 0x000000888920723e */ /* 0x001fe400000000ff */
[----:B--2---:R-:W-:Y:S02]  /*dcf0*/  IADD3 R8, P1, R70, UR4, RZ ;  /* 0x0000000446087c10 */ /* 0x004fe4000ff3e0ff */
[----:B------:R-:W-:Y:S02]  /*dd00*/  F2FP.F16.F32.PACK_AB R33, R139, R138 ;  /* 0x0000008a8b21723e */ /* 0x000fe400000000ff */
[----:B------:R-:W-:-:S02]  /*dd10*/  F2FP.F16.F32.PACK_AB R34, R141, R140 ;  /* 0x0000008c8d22723e */ /* 0x000fc400000000ff */
[----:B------:R-:W-:Y:S02]  /*dd20*/  F2FP.F16.F32.PACK_AB R35, R143, R142 ;  /* 0x0000008e8f23723e */ /* 0x000fe400000000ff */
[----:B------:R-:W-:Y:S02]  /*dd30*/  MOV R44, R44 ;  /* 0x0000002c002c7202 */ /* 0x000fe40000000f00 */
[----:B------:R-:W-:Y:S02]  /*dd40*/  F2FP.F16.F32.PACK_AB R4, R145, R144 ;  /* 0x000000909104723e */ /* 0x000fe400000000ff */
[----:B------:R-:W-:Y:S02]  /*dd50*/  F2FP.F16.F32.PACK_AB R5, R147, R146 ;  /* 0x000000929305723e */ /* 0x000fe400000000ff */
[----:B------:R-:W-:Y:S02]  /*dd60*/  F2FP.F16.F32.PACK_AB R6, R149, R148 ;  /* 0x000000949506723e */ /* 0x000fe400000000ff */
[----:B------:R-:W-:Y:S01]  /*dd70*/  F2FP.F16.F32.PACK_AB R7, R151, R150 ;  /* 0x000000969707723e */ /* 0x000fe200000000ff */
[----:B------:R-:W-:Y:S01]  /*dd80*/  STSM.16.M88.4 [R53], R12 ;  /* 0x0000000c35007844 */ /* 0x000fe20000000200 */
[----:B------:R-:W-:-:S02]  /*dd90*/  ISETP.NE.AND.EX P0, PT, RZ, UR5, PT, P0 ;  /* 0x00000005ff007c0c */ /* 0x000fc4000bf05300 */
[----:B------:R-:W-:Y:S01]  /*dda0*/  IADD3.X R9, R66, UR5, RZ, P1, !PT ;  /* 0x0000000542097c10 */ /* 0x000fe20008ffe4ff */
[----:B------:R-:W-:Y:S01]  /*ddb0*/  ULDC.64 UR4, c[0x0][0xc08] ;  /* 0x0003020000047ab9 */ /* 0x000fe20000000a00 */
[----:B------:R-:W-:Y:S01]  /*ddc0*/  STSM.16.M88.4 [R46], R28 ;  /* 0x0000001c2e007844 */ /* 0x000fe20000000200 */
[----:B------:R-:W-:-:S03]  /*ddd0*/  ISETP.NE.U32.AND P6, PT, RZ, UR4, PT ;  /* 0x00000004ff007c0c */ /* 0x000fc6000bfc5070 */
[----:B------:R-:W-:Y:S01]  /*dde0*/  STSM.16.M88.4 [R48], R32 ;  /* 0x0000002030007844 */ /* 0x000fe20000000200 */
[----:B------:R-:W-:-:S03]  /*ddf0*/  ISETP.NE.AND.EX P6, PT, RZ, UR5, PT, P6 ;  /* 0x00000005ff007c0c */ /* 0x000fc6000bfc5360 */
[----:B------:R0:W-:Y:S01]  /*de00*/  STSM.16.M88.4 [R44], R4 ;  /* 0x000000042c007844 */ /* 0x0001e20000000200 */
[----:B------:R-:W-:Y:S01]  /*de10*/  IMAD.MOV.U32 R80, RZ, RZ, RZ ;  /* 0x000000ffff507224 */ /* 0x000fe200078e00ff */
[----:B------:R-:W-:Y:S08]  /*de20*/  BAR.SYNC.DEFER_BLOCKING 0x1, 0x100 ;  /* 0x0044000000007b1d */ /* 0x000ff00000010000 */
[----:B0-----:R-:W-:Y:S01]  /*de30*/  @P6 IADD3 R4, P4, R70, UR4, RZ ;  /* 0x0000000446046c10 */ /* 0x001fe2000ff9e0ff */
[----:B------:R-:W-:-:S02]  /*de40*/  ULDC UR4, c[0x0][0xa88] ;  /* 0x0002a20000047ab9 */ /* 0x000fc40000000800 */
[----:B------:R-:W-:Y:S01]  /*de50*/  IMAD.U32 R24, RZ, RZ, UR4 ;  /* 0x00000004ff187e24 */ /* 0x000fe2000f8e00ff */
[----:B------:R-:W-:Y:S01]  /*de60*/  @P6 IADD3.X R5, R66, UR5, RZ, P4, !PT ;  /* 0x0000000542056c10 */ /* 0x000fe2000a7fe4ff */
[----:B------:R0:W5:Y:S04]  /*de70*/  @P0 LDG.E R80, desc[UR40][R8.64] ;  /* 0x0000002808500981 */ /* 0x000168000c1e1900 */
[----:B------:R0:W5:Y:S01]  /*de80*/  @P6 LDG.E R24, desc[UR40][R4.64] ;  /* 0x0000002804186981 */ /* 0x000162000c1e1900 */
[----:B------:R-:W2:Y:S02]  /*de90*/  S2R R90, SR_TID.X ;  /* 0x00000000005a7919 */ /* 0x000ea40000002100 */
[----:B--2---:R-:W-:-:S05]  /*dea0*/  VIADD R90, R90, 0xffffff80 ;  /* 0xffffff805a5a7836 */ /* 0x004fca0000000000 */
[----:B------:R-:W-:-:S04]  /*deb0*/  SHF.R.S32.HI R97, RZ, 0x1f, R90 ;  /* 0x0000001fff617819 */ /* 0x000fc8000001145a */
[----:B------:R-:W-:-:S04]  /*dec0*/  LEA.HI R97, R97, R90, RZ, 0x3 ;  /* 0x0000005a61617211 */ /* 0x000fc800078f18ff */
[----:B------:R-:W-:-:S04]  /*ded0*/  SHF.R.S32.HI R97, RZ, 0x3, R97 ;  /* 0x00000003ff617819 */ /* 0x000fc80000011461 */
[----:B------:R-:W-:-:S05]  /*dee0*/  LEA R11, R97, R192, 0x6 ;  /* 0x000000c0610b7211 */ /* 0x000fca00078e30ff */
[----:B------:R-:W-:-:S03]  /*def0*/  IMAD.WIDE R20, R11, 0x2, R20 ;  /* 0x000000020b147825 */ /* 0x000fc600078e0214 */
[C---:B------:R-:W-:Y:S02]  /*df00*/  IADD3 R11, P1, R20.reuse, 0x1000, RZ ;  /* 0x00001000140b7810 */ /* 0x040fe40007f3e0ff */
[C---:B------:R-:W-:Y:S02]  /*df10*/  IADD3 R13, P2, R20.reuse, 0x2000, RZ ;  /* 0x00002000140d7810 */ /* 0x040fe40007f5e0ff */
[C---:B------:R-:W-:Y:S02]  /*df20*/  IADD3 R29, P3, R20.reuse, 0x3000, RZ ;  /* 0x00003000141d7810 */ /* 0x040fe40007f7e0ff */
[----:B------:R-:W-:Y:S02]  /*df30*/  IADD3 R33, P4, R20, 0x4000, RZ ;  /* 0x0000400014217810 */ /* 0x000fe40007f9e0ff */
[----:B------:R-:W-:Y:S02]  /*df40*/  LOP3.LUT R10, R11, 0x380, RZ, 0xc0, !PT ;  /* 0x000003800b0a7812 */ /* 0x000fe400078ec0ff */
[----:B------:R-:W-:-:S02]  /*df50*/  LOP3.LUT R12, R13, 0x380, RZ, 0xc0, !PT ;  /* 0x000003800d0c7812 */ /* 0x000fc400078ec0ff */
[----:B------:R-:W-:Y:S02]  /*df60*/  LOP3.LUT R28, R29, 0x380, RZ, 0xc0, !PT ;  /* 0x000003801d1c7812 */ /* 0x000fe400078ec0ff */
[----:B------:R-:W-:Y:S02]  /*df70*/  LOP3.LUT R32, R33, 0x380, RZ, 0xc0, !PT ;  /* 0x0000038021207812 */ /* 0x000fe400078ec0ff */
[----:B------:R-:W-:Y:S02]  /*df80*/  SHF.R.U64 R10, R10, 0x3, RZ ;  /* 0x000000030a0a7819 */ /* 0x000fe400000012ff */
[----:B------:R-:W-:Y:S02]  /*df90*/  SHF.R.U64 R12, R12, 0x3, RZ ;  /* 0x000000030c0c7819 */ /* 0x000fe400000012ff */
[----:B------:R-:W-:Y:S02]  /*dfa0*/  SHF.R.U64 R28, R28, 0x3, RZ ;  /* 0x000000031c1c7819 */ /* 0x000fe400000012ff */
[----:B------:R-:W-:-:S02]  /*dfb0*/  SHF.R.U64 R32, R32, 0x3, RZ ;  /* 0x0000000320207819 */ /* 0x000fc400000012ff */
[----:B------:R-:W-:Y:S02]  /*dfc0*/  IADD3 R37, P5, R20, 0x5000, RZ ;  /* 0x0000500014257810 */ /* 0x000fe40007fbe0ff */
        /* <DEDUP_REMOVED lines=8> */
[----:B------:R-:W-:-:S02]  /*e050*/  P2R R6, PR, RZ, 0x20 ;  /* 0x00000020ff067803 */ /* 0x000fc40000000000 */
[C---:B------:R-:W-:Y:S02]  /*e060*/  IADD3 R41, P1, R20.reuse, 0x6000, RZ ;  /* 0x0000600014297810 */ /* 0x040fe40007f3e0ff */
[C---:B------:R-:W-:Y:S02]  /*e070*/  IADD3 R45, P2, R20.reuse, 0x7000, RZ ;  /* 0x00007000142d7810 */ /* 0x040fe40007f5e0ff */
[C---:B------:R-:W-:Y:S02]  /*e080*/  IADD3 R49, P3, R20.reuse, 0x8000, RZ ;  /* 0x0000800014317810 */ /* 0x040fe40007f7e0ff */
[C---:B------:R-:W-:Y:S02]  /*e090*/  IADD3 R53, P4, R20.reuse, 0x9000, RZ ;  /* 0x0000900014357810 */ /* 0x040fe40007f9e0ff */
[----:B------:R-:W-:Y:S02]  /*e0a0*/  IADD3 R57, P5, R20, 0xa000, RZ ;  /* 0x0000a00014397810 */ /* 0x000fe40007fbe0ff */
[----:B------:R-:W-:-:S02]  /*e0b0*/  LOP3.LUT R36, R37, 0x380, RZ, 0xc0, !PT ;  /* 0x0000038025247812 */ /* 0x000fc400078ec0ff */
[----:B------:R-:W-:Y:S02]  /*e0c0*/  LOP3.LUT R40, R41, 0x380, RZ, 0xc0, !PT ;  /* 0x0000038029287812 */ /* 0x000fe400078ec0ff */
[----:B------:R-:W-:Y:S02]  /*e0d0*/  LOP3.LUT R44, R45, 0x380, RZ, 0xc0, !PT ;  /* 0x000003802d2c7812 */ /* 0x000fe400078ec0ff */
[----:B------:R-:W-:Y:S02]  /*e0e0*/  LOP3.LUT R48, R49, 0x380, RZ, 0xc0, !PT ;  /* 0x0000038031307812 */ /* 0x000fe400078ec0ff */
[----:B------:R-:W-:Y:S02]  /*e0f0*/  LOP3.LUT R52, R53, 0x380, RZ, 0xc0, !PT ;  /* 0x0000038035347812 */ /* 0x000fe400078ec0ff */
[----:B------:R-:W-:Y:S02]  /*e100*/  LOP3.LUT R56, R57, 0x380, RZ, 0xc0, !PT ;  /* 0x0000038039387812 */ /* 0x000fe400078ec0ff */
[----:B------:R-:W-:-:S02]  /*e110*/  SHF.R.U64 R36, R36, 0x3, RZ ;  /* 0x0000000324247819 */ /* 0x000fc400000012ff */
[----:B------:R-:W-:Y:S02]  /*e120*/  SHF.R.U64 R40, R40, 0x3, RZ ;  /* 0x0000000328287819 */ /* 0x000fe400000012ff */
[----:B------:R-:W-:Y:S02]  /*e130*/  SHF.R.U64 R44, R44, 0x3, RZ ;  /* 0x000000032c2c7819 */ /* 0x000fe400000012ff */
[----:B------:R-:W-:Y:S02]  /*e140*/  SHF.R.U64 R48, R48, 0x3, RZ ;  /* 0x0000000330307819 */ /* 0x000fe400000012ff */
[----:B------:R-:W-:Y:S02]  /*e150*/  SHF.R.U64 R52, R52, 0x3, RZ ;  /* 0x0000000334347819 */ /* 0x000fe400000012ff */
[----:B------:R-:W-:Y:S02]  /*e160*/  SHF.R.U64 R56, R56, 0x3, RZ ;  /* 0x0000000338387819 */ /* 0x000fe400000012ff */
[----:B------:R-:W-:-:S02]  /*e170*/  LOP3.LUT R36, R36, R37, RZ, 0x3c, !PT ;  /* 0x0000002524247212 */ /* 0x000fc400078e3cff */
[----:B------:R-:W-:Y:S02]  /*e180*/  LOP3.LUT R40, R40, R41, RZ, 0x3c, !PT ;  /* 0x0000002928287212 */ /* 0x000fe400078e3cff */
[----:B------:R-:W-:Y:S02]  /*e190*/  LOP3.LUT R44, R44, R45, RZ, 0x3c, !PT ;  /* 0x0000002d2c2c7212 */ /* 0x000fe400078e3cff */
[----:B------:R-:W-:Y:S02]  /*e1a0*/  LOP3.LUT R48, R48, R49, RZ, 0x3c, !PT ;  /* 0x0000003130307212 */ /* 0x000fe400078e3cff */
[----:B------:R-:W-:Y:S02]  /*e1b0*/  LOP3.LUT R52, R52, R53, RZ, 0x3c, !PT ;  /* 0x0000003534347212 */ /* 0x000fe400078e3cff */
[----:B------:R-:W-:Y:S01]  /*e1c0*/  LOP3.LUT R56, R56, R57, RZ, 0x3c, !PT ;  /* 0x0000003938387212 */ /* 0x000fe200078e3cff */
[----:B0-----:R-:W-:Y:S06]  /*e1d0*/  @P6 BRA `(.L_x_706) ;  /* 0x0000000000106947 */ /* 0x001fec0003800000 */
[----:B------:R-:W-:Y:S05]  /*e1e0*/  @!P0 BRA `(.L_x_706) ;  /* 0x00000000000c8947 */ /* 0x000fea0003800000 */
[----:B------:R-:W2:Y:S04]  /*e1f0*/  LDG.E R5, desc[UR40][R8.64] ;  /* 0x0000002808057981 */ /* 0x000ea8000c1e1900 */
[----:B-----5:R-:W2:Y:S02]  /*e200*/  LDG.E R24, desc[UR40][R8.64+0x4] ;  /* 0x0000042808187981 */ /* 0x020ea4000c1e1900 */
[----:B--2---:R-:W-:-:S07]  /*e210*/  IMAD.IADD R24, R24, 0x1, -R5 ;  /* 0x0000000118187824 */ /* 0x004fce00078e0a05 */
.L_x_706:
[----:B------:R-:W2:Y:S01]  /*e220*/  LDL.LU R9, [R1+0x20] ;  /* 0x0000200001097983 */ /* 0x000ea20000300800 */
[----:B------:R-:W-:-:S03]  /*e230*/  ISETP.NE.AND P6, PT, R6, RZ, PT ;  /* 0x000000ff0600720c */ /* 0x000fc60003fc5270 */
[----:B------:R-:W3:Y:S01]  /*e240*/  LDL.LU R8, [R1+0x40] ;  /* 0x0000400001087983 */ /* 0x000ee20000300800 */
[----:B------:R-:W0:Y:S01]  /*e250*/  S2R R5, SR_TID.X ;  /* 0x0000000000057919 */ /* 0x000e220000002100 */
[--C-:B------:R-:W-:Y:S02]  /*e260*/  IMAD.X R57, RZ, RZ, R21.reuse, P5 ;  /* 0x000000ffff397224 */ /* 0x100fe400028e0615 */
[----:B------:R-:W-:Y:S01]  /*e270*/  IMAD.X R37, RZ, RZ, R21, P6 ;  /* 0x000000ffff257224 */ /* 0x000fe200030e0615 */
[----:B------:R-:W4:Y:S04]  /*e280*/  LDL R86, [R1+0x14] ;  /* 0x0000140001567983 */ /* 0x000f280000100800 */
[----:B------:R0:W5:Y:S02]  /*e290*/  LDL R84, [R1+0x38] ;  /* 0x0000380001547983 */ /* 0x0001640000100800 */
[----:B0-----:R-:W-:-:S04]  /*e2a0*/  IADD3 R5, R5, -0x80, RZ ;  /* 0xffffff8005057810 */ /* 0x001fc80007ffe0ff */
[----:B------:R-:W-:-:S04]  /*e2b0*/  SHF.R.S32.HI R4, RZ, 0x1f, R5 ;  /* 0x0000001fff047819 */ /* 0x000fc80000011405 */
[----:B------:R-:W-:-:S04]  /*e2c0*/  LEA.HI R4, R4, R5, RZ, 0x7 ;  /* 0x0000000504047211 */ /* 0x000fc800078f38ff */
[----:B------:R-:W-:-:S06]  /*e2d0*/  SHF.R.S32.HI R4, RZ, 0x7, R4 ;  /* 0x00000007ff047819 */ /* 0x000fcc0000011404 */
[----:B------:R-:W0:Y:S01]  /*e2e0*/  SHFL.IDX PT, R4, R4, RZ, 0x1f ;  /* 0x00001fff04047589 */ /* 0x000e2200000e0000 */
[--C-:B------:R-:W-:Y:S01]  /*e2f0*/  IMAD.X R41, RZ, RZ, R21.reuse, P1 ;  /* 0x000000ffff297224 */ /* 0x100fe200008e0615 */
[C---:B------:R-:W-:Y:S01]  /*e300*/  IADD3 R61, P6, R20.reuse, 0xb000, RZ ;  /* 0x0000b000143d7810 */ /* 0x040fe20007fde0ff */
[--C-:B------:R-:W-:Y:S01]  /*e310*/  IMAD.X R45, RZ, RZ, R21.reuse, P2 ;  /* 0x000000ffff2d7224 */ /* 0x100fe200010e0615 */
[C---:B------:R-:W-:Y:S01]  /*e320*/  IADD3 R65, P1, R20.reuse, 0xc000, RZ ;  /* 0x0000c00014417810 */ /* 0x040fe20007f3e0ff */
[--C-:B------:R-:W-:Y:S01]  /*e330*/  IMAD.X R49, RZ, RZ, R21.reuse, P3 ;  /* 0x000000ffff317224 */ /* 0x100fe200018e0615 */
[C---:B------:R-:W-:Y:S01]  /*e340*/  IADD3 R69, P2, R20.reuse, 0xd000, RZ ;  /* 0x0000d00014457810 */ /* 0x040fe20007f5e0ff */
[----:B------:R-:W-:Y:S01]  /*e350*/  IMAD.X R53, RZ, RZ, R21, P4 ;  /* 0x000000ffff357224 */ /* 0x000fe200020e0615 */
[C---:B------:R-:W-:Y:S02]  /*e360*/  IADD3 R73, P3, R20.reuse, 0xe000, RZ ;  /* 0x0000e00014497810 */ /* 0x040fe40007f7e0ff */
[----:B------:R-:W-:-:S02]  /*e370*/  IADD3 R7, P4, R20, 0xf000, RZ ;  /* 0x0000f00014077810 */ /* 0x000fc40007f9e0ff */
[----:B------:R-:W-:Y:S02]  /*e380*/  LOP3.LUT R60, R61, 0x380, RZ, 0xc0, !PT ;  /* 0x000003803d3c7812 */ /* 0x000fe400078ec0ff */
[----:B------:R-:W-:Y:S02]  /*e390*/  LOP3.LUT R64, R65, 0x380, RZ, 0xc0, !PT ;  /* 0x0000038041407812 */ /* 0x000fe400078ec0ff */
[----:B------:R-:W-:Y:S02]  /*e3a0*/  LOP3.LUT R68, R69, 0x380, RZ, 0xc0, !PT ;  /* 0x0000038045447812 */ /* 0x000fe400078ec0ff */
[----:B------:R-:W-:Y:S02]  /*e3b0*/  LOP3.LUT R72, R73, 0x380, RZ, 0xc0, !PT ;  /* 0x0000038049487812 */ /* 0x000fe400078ec0ff */
[----:B0-----:R-:W-:Y:S02]  /*e3c0*/  ISETP.NE.AND P5, PT, R4, RZ, PT ;  /* 0x000000ff0400720c */ /* 0x001fe40003fa5270 */
[----:B------:R-:W-:-:S02]  /*e3d0*/  LOP3.LUT R5, R20, 0x380, RZ, 0xc0, !PT ;  /* 0x0000038014057812 */ /* 0x000fc400078ec0ff */
[----:B------:R-:W-:Y:S02]  /*e3e0*/  LOP3.LUT R6, R7, 0x380, RZ, 0xc0, !PT ;  /* 0x0000038007067812 */ /* 0x000fe400078ec0ff */
[----:B------:R-:W-:Y:S02]  /*e3f0*/  SHF.R.U64 R60, R60, 0x3, RZ ;  /* 0x000000033c3c7819 */ /* 0x000fe400000012ff */
[----:B------:R-:W-:Y:S02]  /*e400*/  SHF.R.U64 R64, R64, 0x3, RZ ;  /* 0x0000000340407819 */ /* 0x000fe400000012ff */
[----:B------:R-:W-:Y:S02]  /*e410*/  SHF.R.U64 R68, R68, 0x3, RZ ;  /* 0x0000000344447819 */ /* 0x000fe400000012ff */
[----:B------:R-:W-:Y:S02]  /*e420*/  SHF.R.U64 R72, R72, 0x3, RZ ;  /* 0x0000000348487819 */ /* 0x000fe400000012ff */
[----:B------:R-:W-:-:S02]  /*e430*/  SHF.R.U64 R5, R5, 0x3, RZ ;  /* 0x0000000305057819 */ /* 0x000fc400000012ff */
[----:B------:R-:W-:Y:S01]  /*e440*/  SHF.R.U64 R6, R6, 0x3, RZ ;  /* 0x0000000306067819 */ /* 0x000fe200000012ff */
[--C-:B------:R-:W-:Y:S01]  /*e450*/  IMAD.X R77, RZ, RZ, R21.reuse, P4 ;  /* 0x000000ffff4d7224 */ /* 0x100fe200020e0615 */
[----:B------:R-:W-:Y:S02]  /*e460*/  LOP3.LUT R60, R60, R61, RZ, 0x3c, !PT ;  /* 0x0000003d3c3c7212 */ /* 0x000fe400078e3cff */
[----:B------:R-:W-:Y:S01]  /*e470*/  LOP3.LUT R64, R64, R65, RZ, 0x3c, !PT ;  /* 0x0000004140407212 */ /* 0x000fe200078e3cff */
[--C-:B------:R-:W-:Y:S01]  /*e480*/  IMAD.X R65, RZ, RZ, R21.reuse, P1 ;  /* 0x000000ffff417224 */ /* 0x100fe200008e0615 */
[----:B------:R-:W-:Y:S01]  /*e490*/  LOP3.LUT R68, R68, R69, RZ, 0x3c, !PT ;  /* 0x0000004544447212 */ /* 0x000fe200078e3cff */
[--C-:B------:R-:W-:Y:S01]  /*e4a0*/  IMAD.X R69, RZ, RZ, R21.reuse, P2 ;  /* 0x000000ffff457224 */ /* 0x100fe200010e0615 */
[----:B------:R-:W-:Y:S01]  /*e4b0*/  LOP3.LUT R72, R72, R73, RZ, 0x3c, !PT ;  /* 0x0000004948487212 */ /* 0x000fe200078e3cff */
[--C-:B------:R-:W-:Y:S01]  /*e4c0*/  IMAD.X R73, RZ, RZ, R21.reuse, P3 ;  /* 0x000000ffff497224 */ /* 0x100fe200018e0615 */
[----:B------:R-:W-:Y:S01]  /*e4d0*/  LOP3.LUT R4, R5, R20, RZ, 0x3c, !PT ;  /* 0x0000001405047212 */ /* 0x000fe200078e3cff */
[----:B------:R-:W-:Y:S01]  /*e4e0*/  IMAD.MOV.U32 R5, RZ, RZ, R21 ;  /* 0x000000ffff057224 */ /* 0x000fe200078e0015 */
[----:B------:R-:W-:-:S02]  /*e4f0*/  IADD3.X R61, RZ, R21, RZ, P6, !PT ;  /* 0x00000015ff3d7210 */ /* 0x000fc400037fe4ff */
[----:B------:R-:W-:Y:S02]  /*e500*/  LOP3.LUT R76, R6, R7, RZ, 0x3c, !PT ;  /* 0x00000007064c7212 */ /* 0x000fe400078e3cff */
[----:B-----5:R-:W-:Y:S02]  /*e510*/  SHF.R.S32.HI R21, RZ, 0x1f, R80 ;  /* 0x0000001fff157819 */ /* 0x020fe40000011450 */
[----:B--2---:R-:W-:Y:S02]  /*e520*/  SEL R81, R9, RZ, !P0 ;  /* 0x000000ff09517207 */ /* 0x004fe40004000000 */
[----:B---3--:R-:W-:Y:S02]  /*e530*/  SEL R82, R8, RZ, !P0 ;  /* 0x000000ff08527207 */ /* 0x008fe40004000000 */
[----:B----4-:R-:W-:Y:S01]  /*e540*/  SHF.R.S32.HI R83, RZ, 0x1f, R86 ;  /* 0x0000001fff537819 */ /* 0x010fe20000011456 */
[----:B------:R-:W-:Y:S06]  /*e550*/  @P5 BRA `(.L_x_707) ;  /* 0x0000000000bc5947 */ /* 0x000fec0003800000 */
[----:B------:R-:W2:Y:S01]  /*e560*/  LDL R8, [R1+0x58] ;  /* 0x0000580001087983 */ /* 0x000ea20000100800 */
[----:B------:R-:W0:Y:S01]  /*e570*/  LDC R35, c[0x0][0xbe8] ;  /* 0x0002fa00ff237b82 */ /* 0x000e220000000800 */
[----:B------:R-:W-:Y:S01]  /*e580*/  ULDC.64 UR4, c[0x0][0xb90] ;  /* 0x0002e40000047ab9 */ /* 0x000fe20000000a00 */
[----:B------:R-:W-:Y:S01]  /*e590*/  MOV R6, R80 ;  /* 0x0000005000067202 */ /* 0x000fe20000000f00 */
[----:B------:R-:W-:Y:S01]  /*e5a0*/  IMAD.MOV.U32 R7, RZ, RZ, R21 ;  /* 0x000000ffff077224 */ /* 0x000fe200078e0015 */
[----:B------:R-:W-:-:S03]  /*e5b0*/  LEA R30, R84, R194, 0x6 ;  /* 0x000000c2541e7211 */ /* 0x000fc600078e30ff */
[----:B------:R-:W-:Y:S01]  /*e5c0*/  IMAD.WIDE.U32 R6, R86, UR4, R6 ;  /* 0x0000000456067c25 */ /* 0x000fe2000f8e0006 */
[----:B0-----:R-:W-:-:S13]  /*e5d0*/  ISETP.NE.AND P0, PT, R35, 0x1, PT ;  /* 0x000000012300780c */ /* 0x001fda0003f05270 */
[----:B------:R-:W0:Y:S08]  /*e5e0*/  @P0 LDC R9, c[0x0][0xbec] ;  /* 0x0002fb00ff090b82 */ /* 0x000e300000000800 */
[----:B------:R-:W3:Y:S01]  /*e5f0*/  @P0 LDC R31, c[0x0][0xbf0] ;  /* 0x0002fc00ff1f0b82 */ /* 0x000ee20000000800 */
[----:B--2---:R-:W-:Y:S02]  /*e600*/  IMAD R20, R84, 0x40, R8 ;  /* 0x0000004054147824 */ /* 0x004fe400078e0208 */
[----:B------:R-:W-:-:S04]  /*e610*/  IMAD R8, R83, UR4, RZ ;  /* 0x0000000453087c24 */ /* 0x000fc8000f8e02ff */
[----:B------:R-:W-:Y:S01]  /*e620*/  IMAD R15, R86, UR5, R8 ;  /* 0x00000005560f7c24 */ /* 0x000fe2000f8e0208 */
[----:B------:R-:W-:Y:S01]  /*e630*/  ULDC.64 UR4, c[0x0][0xb98] ;  /* 0x0002e60000047ab9 */ /* 0x000fe20000000a00 */
[----:B0-----:R-:W-:-:S04]  /*e640*/  @P0 IMAD.HI.U32 R8, R20, R9, RZ ;  /* 0x0000000914080227 */ /* 0x001fc800078e00ff */
[----:B------:R-:W-:Y:S01]  /*e650*/  IMAD.MOV.U32 R9, RZ, RZ, R20 ;  /* 0x000000ffff097224 */ /* 0x000fe200078e0014 */
[----:B---3--:R-:W-:Y:S01]  /*e660*/  @P0 SHF.R.U32.HI R9, RZ, R31, R8 ;  /* 0x0000001fff090219 */ /* 0x008fe20000011608 */
[----:B------:R-:W-:Y:S02]  /*e670*/  IMAD.IADD R7, R7, 0x1, R15 ;  /* 0x0000000107077824 */ /* 0x000fe400078e020f */
[----:B------:R-:W-:Y:S01]  /*e680*/  IMAD R8, R82, UR4, RZ ;  /* 0x0000000452087c24 */ /* 0x000fe2000f8e02ff */
[--C-:B------:R-:W-:Y:S01]  /*e690*/  SHF.R.S32.HI R31, RZ, 0x1f, R9.reuse ;  /* 0x0000001fff1f7819 */ /* 0x100fe20000011409 */
[----:B------:R-:W-:Y:S02]  /*e6a0*/  IMAD.MOV R14, RZ, RZ, -R9 ;  /* 0x000000ffff0e7224 */ /* 0x000fe400078e0a09 */
[----:B------:R-:W-:-:S04]  /*e6b0*/  IMAD.WIDE.U32 R6, R81, UR4, R6 ;  /* 0x0000000451067c25 */ /* 0x000fc8000f8e0006 */
[----:B------:R-:W-:Y:S01]  /*e6c0*/  IMAD R15, R35, R14, R20 ;  /* 0x0000000e230f7224 */ /* 0x000fe200078e0214 */
[----:B------:R-:W-:Y:S01]  /*e6d0*/  IADD3 R6, P0, R9, R6, RZ ;  /* 0x0000000609067210 */ /* 0x000fe20007f1e0ff */
[----:B------:R-:W-:Y:S01]  /*e6e0*/  IMAD R14, R81, UR5, R8 ;  /* 0x00000005510e7c24 */ /* 0x000fe2000f8e0208 */
[----:B------:R-:W-:Y:S01]  /*e6f0*/  ULDC.64 UR4, c[0x0][0xb88] ;  /* 0x0002e20000047ab9 */ /* 0x000fe20000000a00 */
[----:B------:R-:W-:Y:S01]  /*e700*/  IMAD R35, R24, R35, RZ ;  /* 0x0000002318237224 */ /* 0x000fe200078e02ff */
[----:B------:R-:W-:Y:S02]  /*e710*/  SHF.R.S32.HI R8, RZ, 0x1f, R15 ;  /* 0x0000001fff087819 */ /* 0x000fe4000001140f */
[----:B------:R-:W-:Y:S01]  /*e720*/  IADD3.X R7, R31, R7, R14, P0, !PT ;  /* 0x000000071f077210 */ /* 0x000fe200007fe40e */
[----:B------:R-:W-:Y:S02]  /*e730*/  IMAD.MOV R31, RZ, RZ, -R211 ;  /* 0x000000ffff1f7224 */ /* 0x000fe400078e0ad3 */
[----:B------:R-:W-:-:S02]  /*e740*/  IMAD R8, R8, UR4, RZ ;  /* 0x0000000408087c24 */ /* 0x000fc4000f8e02ff */
[----:B------:R-:W-:-:S04]  /*e750*/  IMAD.WIDE.U32 R6, R15, UR4, R6 ;  /* 0x000000040f067c25 */ /* 0x000fc8000f8e0006 */
[----:B------:R-:W-:Y:S01]  /*e760*/  IMAD R15, R15, UR5, R8 ;  /* 0x000000050f0f7c24 */ /* 0x000fe2000f8e0208 */
[----:B------:R-:W-:Y:S01]  /*e770*/  ULDC.64 UR4, c[0x0][0xb50] ;  /* 0x0002d40000047ab9 */ /* 0x000fe20000000a00 */
[----:B------:R-:W-:Y:S02]  /*e780*/  VIADD R14, R30, 0x8 ;  /* 0x000000081e0e7836 */ /* 0x000fe40000000000 */
[----:B------:R-:W-:Y:S01]  /*e790*/  IMAD.IADD R7, R7, 0x1, R15 ;  /* 0x0000000107077824 */ /* 0x000fe200078e020f */
[----:B------:R-:W-:-:S04]  /*e7a0*/  LEA R15, P0, R6, UR4, 0x2 ;  /* 0x00000004060f7c11 */ /* 0x000fc8000f8010ff */
[----:B------:R-:W-:Y:S01]  /*e7b0*/  LEA.HI.X R20, R6, UR5, R7, 0x2, P0 ;  /* 0x0000000506147c11 */ /* 0x000fe200080f1407 */
[----:B------:R-:W-:Y:S01]  /*e7c0*/  SHFL.IDX PT, R8, R15, 0x1, 0x1c1f ;  /* 0x003c1f000f087f89 */ /* 0x000fe200000e0000 */
[----:B------:R-:W-:-:S03]  /*e7d0*/  ISETP.NE.AND P0, PT, R210, R31, PT ;  /* 0x0000001fd200720c */ /* 0x000fc60003f05270 */
[----:B------:R-:W-:Y:S01]  /*e7e0*/  SHFL.IDX PT, R6, R15, RZ, 0x1c1f ;  /* 0x001c1fff0f067589 */ /* 0x000fe200000e0000 */
[-C--:B------:R-:W-:Y:S02]  /*e7f0*/  ISETP.GE.OR P1, PT, R30, R35.reuse, P0 ;  /* 0x000000231e00720c */ /* 0x080fe40000726670 */
[----:B------:R-:W-:Y:S01]  /*e800*/  ISETP.GE.OR P0, PT, R14, R35, P0 ;  /* 0x000000230e00720c */ /* 0x000fe20000706670 */
[----:B------:R-:W0:Y:S04]  /*e810*/  SHFL.IDX PT, R7, R20, RZ, 0x1c1f ;  /* 0x001c1fff14077589 */ /* 0x000e2800000e0000 */
[----:B------:R-:W2:Y:S06]  /*e820*/  SHFL.IDX PT, R9, R20, 0x1, 0x1c1f ;  /* 0x003c1f0014097f89 */ /* 0x000eac00000e0000 */
[----:B0-----:R0:W-:Y:S04]  /*e830*/  @!P1 ST.E desc[UR40][R6.64], R3 ;  /* 0x0000000306009985 */ /* 0x0011e8000c101928 */
[----:B--2---:R0:W-:Y:S02]  /*e840*/  @!P0 ST.E desc[UR40][R8.64], R0 ;  /* 0x0000000008008985 */ /* 0x0041e4000c101928 */
.L_x_707:
[----:B------:R-:W2:Y:S01]  /*e850*/  LDC R87, c[0x0][0xbe8] ;  /* 0x0002fa00ff577b82 */ /* 0x000ea20000000800 */
[----:B------:R-:W-:Y:S01]  /*e860*/  ULDC.64 UR4, c[0x0][0xaa0] ;  /* 0x0002a80000047ab9 */ /* 0x000fe20000000a00 */
[----:B0-----:R-:W5:Y:S01]  /*e870*/  LD.E.128 R4, desc[UR40][R4.64] ;  /* 0x0000002804047980 */ /* 0x001f62000c101d00 */
[----:B------:R-:W-:-:S03]  /*e880*/  IMAD R21, R21, UR4, RZ ;  /* 0x0000000415157c24 */ /* 0x000fc6000f8e02ff */
[----:B------:R-:W5:Y:S01]  /*e890*/  LD.E.128 R8, desc[UR40][R10.64] ;  /* 0x000000280a087980 */ /* 0x000f62000c101d00 */
[C---:B------:R-:W-:Y:S02]  /*e8a0*/  IMAD R3, R80.reuse, UR5, R21 ;  /* 0x0000000550037c24 */ /* 0x040fe4000f8e0215 */
[----:B------:R-:W-:Y:S01]  /*e8b0*/  IMAD.WIDE.U32 R20, R80, UR4, RZ ;  /* 0x0000000450147c25 */ /* 0x000fe2000f8e00ff */
[----:B------:R-:W-:Y:S01]  /*e8c0*/  SHF.R.S32.HI R0, RZ, 0x1f, R90 ;  /* 0x0000001fff007819 */ /* 0x000fe2000001145a */
[----:B------:R-:W-:Y:S01]  /*e8d0*/  ULDC.64 UR4, c[0x0][0xae8] ;  /* 0x0002ba0000047ab9 */ /* 0x000fe20000000a00 */
[----:B------:R-:W5:Y:S04]  /*e8e0*/  LD.E.128 R12, desc[UR40][R12.64] ;  /* 0x000000280c0c7980 */ /* 0x000f68000c101d00 */
[----:B------:R-:W5:Y:S04]  /*e8f0*/  LD.E.128 R28, desc[UR40][R28.64] ;  /* 0x000000281c1c7980 */ /* 0x000f68000c101d00 */
[----:B------:R-:W5:Y:S01]  /*e900*/  LD.E.128 R32, desc[UR40][R32.64] ;  /* 0x0000002820207980 */ /* 0x000f62000c101d00 */
[----:B--2---:R-:W-:Y:S01]  /*e910*/  ISETP.NE.AND P1, PT, R87, 0x1, PT ;  /* 0x000000015700780c */ /* 0x004fe20003f25270 */
[----:B------:R-:W-:-:S02]  /*e920*/  IMAD.IADD R21, R21, 0x1, R3 ;  /* 0x0000000115157824 */ /* 0x000fc400078e0203 */
[----:B------:R-:W5:Y:S01]  /*e930*/  LD.E.128 R36, desc[UR40][R36.64] ;  /* 0x0000002824247980 */ /* 0x000f62000c101d00 */
[----:B------:R-:W0:Y:S01]  /*e940*/  LDC R3, c[0x0][0xac8] ;  /* 0x0002b200ff037b82 */ /* 0x000e220000000800 */
[----:B------:R-:W-:Y:S01]  /*e950*/  LEA.HI R0, R0, R90, RZ, 0x3 ;  /* 0x0000005a00007211 */ /* 0x000fe200078f18ff */
[----:B------:R-:W-:Y:S01]  /*e960*/  IMAD R83, R83, UR4, RZ ;  /* 0x0000000453537c24 */ /* 0x000fe2000f8e02ff */
[----:B------:R-:W5:Y:S04]  /*e970*/  LD.E.128 R40, desc[UR40][R40.64] ;  /* 0x0000002828287980 */ /* 0x000f68000c101d00 */
[----:B------:R-:W5:Y:S02]  /*e980*/  LD.E.128 R44, desc[UR40][R44.64] ;  /* 0x000000282c2c7980 */ /* 0x000f64000c101d00 */
[----:B------:R-:W2:Y:S01]  /*e990*/  @P1 LDC R85, c[0x0][0xbec] ;  /* 0x0002fb00ff551b82 */ /* 0x000ea20000000800 */
[----:B------:R-:W-:Y:S01]  /*e9a0*/  LOP3.LUT R0, R0, 0xfffffff8, RZ, 0xc0, !PT ;  /* 0xfffffff800007812 */ /* 0x000fe200078ec0ff */
[----:B------:R-:W5:Y:S04]  /*e9b0*/  LD.E.128 R48, desc[UR40][R48.64] ;  /* 0x0000002830307980 */ /* 0x000f68000c101d00 */
[----:B------:R-:W5:Y:S02]  /*e9c0*/  LD.E.128 R52, desc[UR40][R52.64] ;  /* 0x0000002834347980 */ /* 0x000f64000c101d00 */
[----:B------:R-:W3:Y:S01]  /*e9d0*/  @P1 LDC R89, c[0x0][0xbf0] ;  /* 0x0002fc00ff591b82 */ /* 0x000ee20000000800 */
[C---:B------:R-:W-:Y:S01]  /*e9e0*/  IMAD R83, R86.reuse, UR5, R83 ;  /* 0x0000000556537c24 */ /* 0x040fe2000f8e0253 */
[----:B------:R-:W5:Y:S01]  /*e9f0*/  LD.E.128 R56, desc[UR40][R56.64] ;  /* 0x0000002838387980 */ /* 0x000f62000c101d00 */
[----:B------:R-:W-:Y:S01]  /*ea00*/  IMAD.WIDE.U32 R20, R86, UR4, R20 ;  /* 0x0000000456147c25 */ /* 0x000fe2000f8e0014 */
[----:B------:R-:W-:-:S02]  /*ea10*/  ULDC.64 UR4, c[0x0][0xaf0] ;  /* 0x0002bc0000047ab9 */ /* 0x000fc40000000a00 */
[----:B------:R-:W5:Y:S01]  /*ea20*/  LD.E.128 R60, desc[UR40][R60.64] ;  /* 0x000000283c3c7980 */ /* 0x000f62000c101d00 */
[----:B------:R-:W-:Y:S02]  /*ea30*/  IMAD.IADD R0, R90, 0x1, -R0 ;  /* 0x000000015a007824 */ /* 0x000fe400078e0a00 */
[----:B------:R-:W-:Y:S01]  /*ea40*/  IMAD R82, R82, UR4, RZ ;  /* 0x0000000452527c24 */ /* 0x000fe2000f8e02ff */
[----:B------:R-:W5:Y:S01]  /*ea50*/  LD.E.128 R64, desc[UR40][R64.64] ;  /* 0x0000002840407980 */ /* 0x000f62000c101d00 */
[----:B------:R-:W-:Y:S02]  /*ea60*/  IMAD R0, R0, 0x20, R97 ;  /* 0x0000002000007824 */ /* 0x000fe400078e0261 */
[----:B------:R-:W-:Y:S01]  /*ea70*/  IMAD.IADD R21, R21, 0x1, R83 ;  /* 0x0000000115157824 */ /* 0x000fe200078e0253 */
[----:B------:R-:W-:Y:S01]  /*ea80*/  IADD3 R100, R192, 0x40, RZ ;  /* 0x00000040c0647810 */ /* 0x000fe20007ffe0ff */
[----:B------:R-:W-:Y:S01]  /*ea90*/  IMAD R83, R81, UR5, R82 ;  /* 0x0000000551537c24 */ /* 0x000fe2000f8e0252 */
[----:B------:R-:W5:Y:S01]  /*eaa0*/  LD.E.128 R68, desc[UR40][R68.64] ;  /* 0x0000002844447980 */ /* 0x000f62000c101d00 */
[----:B------:R-:W-:Y:S01]  /*eab0*/  IMAD R82, R84, 0x40, R0 ;  /* 0x0000004054527824 */ /* 0x000fe200078e0200 */
[----:B0-----:R-:W-:Y:S01]  /*eac0*/  ISETP.GE.AND P0, PT, R100, R3, PT ;  /* 0x000000036400720c */ /* 0x001fe20003f06270 */
[----:B------:R-:W-:Y:S01]  /*ead0*/  VIADD R98, R192, 0x80 ;  /* 0x00000080c0627836 */ /* 0x000fe20000000000 */
[----:B------:R-:W5:Y:S01]  /*eae0*/  LD.E.128 R72, desc[UR40][R72.64] ;  /* 0x0000002848487980 */ /* 0x000f62000c101d00 */
[----:B--2---:R-:W-:Y:S01]  /*eaf0*/  @P1 IMAD.HI.U32 R0, R82, R85, RZ ;  /* 0x0000005552001227 */ /* 0x004fe200078e00ff */
[----:B------:R-:W-:-:S02]  /*eb00*/  SEL R80, RZ, 0xffffffff, P0 ;  /* 0xffffffffff507807 */ /* 0x000fc40000000000 */
[----:B------:R-:W5:Y:S01]  /*eb10*/  LD.E.128 R76, desc[UR40][R76.64] ;  /* 0x000000284c4c7980 */ /* 0x000f62000c101d00 */
[----:B------:R-:W-:Y:S01]  /*eb20*/  IMAD.WIDE.U32 R20, R81, UR4, R20 ;  /* 0x0000000451147c25 */ /* 0x000fe2000f8e0014 */
[----:B------:R-:W-:Y:S01]  /*eb30*/  ISETP.GE.AND P0, PT, R98, R3, PT ;  /* 0x000000036200720c */ /* 0x000fe20003f06270 */
[----:B------:R-:W-:Y:S01]  /*eb40*/  ULDC.64 UR4, c[0x0][0xae0] ;  /* 0x0002b80000047ab9 */ /* 0x000fe20000000a00 */
[C---:B------:R-:W-:Y:S01]  /*eb50*/  IADD3 R94, R192.reuse, 0x100, RZ ;  /* 0x00000100c05e7810 */ /* 0x040fe20007ffe0ff */
[----:B------:R-:W-:Y:S01]  /*eb60*/  IMAD.MOV.U32 R81, RZ, RZ, R82 ;  /* 0x000000ffff517224 */ /* 0x000fe200078e0052 */
[----:B---3--:R-:W-:Y:S01]  /*eb70*/  @P1 SHF.R.U32.HI R81, RZ, R89, R0 ;  /* 0x00000059ff511219 */ /* 0x008fe20000011600 */
[C---:B------:R-:W-:Y:S01]  /*eb80*/  VIADD R96, R192.reuse, 0xc0 ;  /* 0x000000c0c0607836 */ /* 0x040fe20000000000 */
[-C--:B------:R-:W-:Y:S01]  /*eb90*/  ISETP.GE.AND P1, PT, R192, R3.reuse, PT ;  /* 0x00000003c000720c */ /* 0x080fe20003f26270 */
[----:B------:R-:W-:Y:S01]  /*eba0*/  IMAD.SHL.U32 R85, R80, 0x2, RZ ;  /* 0x0000000250557824 */ /* 0x000fe200078e00ff */
[----:B------:R-:W-:Y:S01]  /*ebb0*/  SEL R80, RZ, 0xffffffff, P0 ;  /* 0xffffffffff507807 */ /* 0x000fe20000000000 */
[----:B------:R-:W-:Y:S01]  /*ebc0*/  IMAD.IADD R21, R21, 0x1, R83 ;  /* 0x0000000115157824 */ /* 0x000fe200078e0253 */
[----:B------:R-:W-:Y:S01]  /*ebd0*/  SEL R0, RZ, 0x1, P1 ;  /* 0x00000001ff007807 */ /* 0x000fe20000800000 */
[--C-:B------:R-:W-:Y:S01]  /*ebe0*/  IMAD.MOV R83, RZ, RZ, -R81.reuse ;  /* 0x000000ffff537224 */ /* 0x100fe200078e0a51 */
[----:B------:R-:W-:Y:S01]  /*ebf0*/  ISETP.GE.AND P0, PT, R96, R3, PT ;  /* 0x000000036000720c */ /* 0x000fe20003f06270 */
[----:B------:R-:W-:Y:S01]  /*ec00*/  VIADD R92, R192, 0x140 ;  /* 0x00000140c05c7836 */ /* 0x000fe20000000000 */
[----:B------:R-:W-:Y:S01]  /*ec10*/  LOP3.LUT R0, R85, 0x2, R0, 0xe2, !PT ;  /* 0x0000000255007812 */ /* 0x000fe200078ee200 */
[----:B------:R-:W-:Y:S01]  /*ec20*/  IMAD.SHL.U32 R85, R80, 0x4, RZ ;  /* 0x0000000450557824 */ /* 0x000fe200078e00ff */
[----:B------:R-:W-:Y:S01]  /*ec30*/  SEL R80, RZ, 0xffffffff, P0 ;  /* 0xffffffffff507807 */ /* 0x000fe20000000000 */
[----:B------:R-:W-:Y:S01]  /*ec40*/  IMAD R83, R87, R83, R82 ;  /* 0x0000005357537224 */ /* 0x000fe200078e0252 */
[-C--:B------:R-:W-:Y:S01]  /*ec50*/  ISETP.GE.AND P0, PT, R94, R3.reuse, PT ;  /* 0x000000035e00720c */ /* 0x080fe20003f06270 */
[----:B------:R-:W-:Y:S01]  /*ec60*/  @!PT LDS RZ, [RZ] ;  /* 0x00000000fffff984 */ /* 0x000fe20000000800 */
[----:B------:R-:W-:Y:S01]  /*ec70*/  @!PT LDS RZ, [RZ] ;  /* 0x00000000fffff984 */ /* 0x000fe20000000800 */
[----:B------:R-:W-:Y:S01]  /*ec80*/  @!PT LDS RZ, [RZ] ;  /* 0x00000000fffff984 */ /* 0x000fe20000000800 */
[----:B------:R-:W-:Y:S01]  /*ec90*/  @!PT LDS RZ, [RZ] ;  /* 0x00000000fffff984 */ /* 0x000fe20000000800 */
[----:B------:R0:W-:Y:S06]  /*eca0*/  MEMBAR.ALL.CTA ;  /* 0x0000000000007992 */ /* 0x0001ec0000008000 */
[----:B0-----:R-:W0:Y:S01]  /*ecb0*/  FENCE.VIEW.ASYNC.S ;  /* 0x00000000000073c6 */ /* 0x001e220000000000 */
[----:B------:R-:W-:Y:S01]  /*ecc0*/  LOP3.LUT R0, R85, 0x4, R0, 0xe2, !PT ;  /* 0x0000000455007812 */ /* 0x000fe200078ee200 */
[----:B------:R-:W-:Y:S01]  /*ecd0*/  IMAD.SHL.U32 R85, R80, 0x8, RZ ;  /* 0x0000000850557824 */ /* 0x000fe200078e00ff */
[----:B------:R-:W-:Y:S01]  /*ece0*/  SHF.R.S32.HI R82, RZ, 0x1f, R81 ;  /* 0x0000001fff527819 */ /* 0x000fe20000011451 */
[----:B------:R-:W-:Y:S01]  /*ecf0*/  VIADD R90, R192, 0x180 ;  /* 0x00000180c05a7836 */ /* 0x000fe20000000000 */
[----:B------:R-:W-:Y:S01]  /*ed00*/  SEL R80, RZ, 0xffffffff, P0 ;  /* 0xffffffffff507807 */ /* 0x000fe20000000000 */
[----:B------:R-:W-:Y:S01]  /*ed10*/  IMAD.WIDE.U32 R20, R81, UR4, R20 ;  /* 0x0000000451147c25 */ /* 0x000fe2000f8e0014 */
[-C--:B------:R-:W-:Y:S01]  /*ed20*/  ISETP.GE.AND P0, PT, R92, R3.reuse, PT ;  /* 0x000000035c00720c */ /* 0x080fe20003f06270 */
[----:B------:R-:W-:Y:S01]  /*ed30*/  BSSY B1, `(.L_x_708) ;  /* 0x0000050000017945 */ /* 0x000fe20003800000 */
[----:B------:R-:W-:Y:S01]  /*ed40*/  LOP3.LUT R0, R85, 0x8, R0, 0xe2, !PT ;  /* 0x0000000855007812 */ /* 0x000fe200078ee200 */
[----:B------:R-:W-:Y:S01]  /*ed50*/  IMAD R82, R82, UR4, RZ ;  /* 0x0000000452527c24 */ /* 0x000fe2000f8e02ff */
[----:B------:R-:W-:Y:S01]  /*ed60*/  IADD3 R93, R192, 0x140, RZ ;  /* 0x00000140c05d7810 */ /* 0x000fe20007ffe0ff */
[----:B------:R-:W-:Y:S01]  /*ed70*/  IMAD.SHL.U32 R89, R80, 0x10, RZ ;  /* 0x0000001050597824 */ /* 0x000fe200078e00ff */
[----:B------:R-:W-:Y:S01]  /*ed80*/  SEL R80, RZ, 0xffffffff, P0 ;  /* 0xffffffffff507807 */ /* 0x000fe20000000000 */
[----:B------:R-:W-:Y:S01]  /*ed90*/  IMAD R85, R81, UR5, R82 ;  /* 0x0000000551557c24 */ /* 0x000fe2000f8e0252 */
[----:B------:R-:W-:Y:S01]  /*eda0*/  SHF.R.S32.HI R81, RZ, 0x1f, R83 ;  /* 0x0000001fff517819 */ /* 0x000fe20000011453 */
[----:B------:R-:W-:Y:S01]  /*edb0*/  ULDC.64 UR4, c[0x0][0xad8] ;  /* 0x0002b60000047ab9 */ /* 0x000fe20000000a00 */
[----:B------:R-:W-:Y:S01]  /*edc0*/  LOP3.LUT R0, R89, 0x10, R0, 0xe2, !PT ;  /* 0x0000001059007812 */ /* 0x000fe200078ee200 */
[----:B------:R-:W-:Y:S01]  /*edd0*/  IMAD.SHL.U32 R89, R80, 0x20, RZ ;  /* 0x0000002050597824 */ /* 0x000fe200078e00ff */
[----:B------:R-:W-:Y:S01]  /*ede0*/  ISETP.GE.AND P0, PT, R90, R3, PT ;  /* 0x000000035a00720c */ /* 0x000fe20003f06270 */
[----:B------:R-:W-:Y:S01]  /*edf0*/  IMAD R87, R24, R87, RZ ;  /* 0x0000005718577224 */ /* 0x000fe200078e02ff */
[----:B------:R-:W-:Y:S01]  /*ee00*/  IADD3 R21, R21, R85, RZ ;  /* 0x0000005515157210 */ /* 0x000fe20007ffe0ff */
[----:B------:R-:W-:Y:S01]  /*ee10*/  IMAD R24, R81, UR4, RZ ;  /* 0x0000000451187c24 */ /* 0x000fe2000f8e02ff */
[----:B------:R-:W-:Y:S01]  /*ee20*/  LOP3.LUT R0, R89, 0x20, R0, 0xe2, !PT ;  /* 0x0000002059007812 */ /* 0x000fe200078ee200 */
[----:B------:R-:W-:Y:S01]  /*ee30*/  IMAD R86, R84, 0x40, R97 ;  /* 0x0000004054567824 */ /* 0x000fe200078e0261 */
[----:B------:R-:W-:Y:S01]  /*ee40*/  SEL R81, RZ, 0x40, P0 ;  /* 0x00000040ff517807 */ /* 0x000fe20000000000 */
[----:B------:R-:W-:Y:S01]  /*ee50*/  VIADD R88, R192, 0x1c0 ;  /* 0x000001c0c0587836 */ /* 0x000fe20000000000 */
[----:B------:R-:W-:Y:S01]  /*ee60*/  SHF.R.S32.HI R93, RZ, 0x1f, R93 ;  /* 0x0000001fff5d7819 */ /* 0x000fe2000001145d */
[C---:B------:R-:W-:Y:S01]  /*ee70*/  IMAD R85, R83.reuse, UR5, R24 ;  /* 0x0000000553557c24 */ /* 0x040fe2000f8e0218 */
[----:B------:R-:W-:Y:S01]  /*ee80*/  LOP3.LUT R24, R0, R81, RZ, 0xfc, !PT ;  /* 0x0000005100187212 */ /* 0x000fe200078efcff */
[----:B------:R-:W-:Y:S01]  /*ee90*/  IMAD.WIDE.U32 R20, R83, UR4, R20 ;  /* 0x0000000453147c25 */ /* 0x000fe2000f8e0014 */
[----:B------:R-:W-:Y:S01]  /*eea0*/  ISETP.GE.AND P1, PT, R86, R87, PT ;  /* 0x000000575600720c */ /* 0x000fe20003f26270 */
[----:B------:R-:W-:Y:S01]  /*eeb0*/  ULDC.64 UR4, c[0x0][0xa80] ;  /* 0x0002a00000047ab9 */ /* 0x000fe20000000a00 */
[----:B------:R-:W-:Y:S01]  /*eec0*/  ISETP.GE.AND P0, PT, R88, R3, PT ;  /* 0x000000035800720c */ /* 0x000fe20003f06270 */
[----:B------:R-:W-:Y:S01]  /*eed0*/  VIADD R0, R2, 0x28c20 ;  /* 0x00028c2002007836 */ /* 0x000fe20000000000 */
[----:B------:R-:W-:Y:S01]  /*eee0*/  LEA R84, P2, R20, UR4, 0x1 ;  /* 0x0000000414547c11 */ /* 0x000fe2000f8408ff */
[----:B------:R-:W-:Y:S01]  /*eef0*/  IMAD.IADD R81, R21, 0x1, R85 ;  /* 0x0000000115517824 */ /* 0x000fe200078e0255 */
[----:B------:R-:W-:Y:S01]  /*ef00*/  SEL R21, RZ, 0x80, P0 ;  /* 0x00000080ff157807 */ /* 0x000fe20000000000 */
[C---:B------:R-:W-:Y:S01]  /*ef10*/  VIADD R89, R192.reuse, 0x1c0 ;  /* 0x000001c0c0597836 */ /* 0x040fe20000000000 */
[----:B------:R-:W-:Y:S01]  /*ef20*/  PRMT R0, RZ, 0x654, R0 ;  /* 0x00000654ff007816 */ /* 0x000fe20000000000 */
[----:B------:R-:W-:Y:S01]  /*ef30*/  VIADD R91, R192, 0x180 ;  /* 0x00000180c05b7836 */ /* 0x000fe20000000000 */
[----:B------:R-:W-:Y:S01]  /*ef40*/  LEA.HI.X R85, R20, UR5, R81, 0x1, P2 ;  /* 0x0000000514557c11 */ /* 0x000fe200090f0c51 */
[C---:B------:R-:W-:Y:S01]  /*ef50*/  VIADD R95, R192.reuse, 0x100 ;  /* 0x00000100c05f7836 */ /* 0x040fe20000000000 */
[----:B0-----:R0:W-:Y:S01]  /*ef60*/  SYNCS.ARRIVE.TRANS64.RED.A1T0 RZ, [R0+URZ], RZ ;  /* 0x000000ff00ff79a7 */ /* 0x0011e2000810043f */
[C---:B------:R-:W-:Y:S01]  /*ef70*/  VIADD R97, R192.reuse, 0xc0 ;  /* 0x000000c0c0617836 */ /* 0x040fe20000000000 */
[----:B------:R2:W3:Y:S01]  /*ef80*/  SHFL.IDX PT, R20, R84, RZ, 0x181f ;  /* 0x00181fff54147589 */ /* 0x0004e200000e0000 */
[C---:B------:R-:W-:Y:S01]  /*ef90*/  VIADD R99, R192.reuse, 0x80 ;  /* 0x00000080c0637836 */ /* 0x040fe20000000000 */
[----:B------:R-:W-:Y:S01]  /*efa0*/  SHF.R.S32.HI R89, RZ, 0x1f, R89 ;  /* 0x0000001fff597819 */ /* 0x000fe20000011459 */
[----:B------:R-:W-:Y:S01]  /*efb0*/  VIADD R101, R192, 0x40 ;  /* 0x00000040c0657836 */ /* 0x000fe20000000000 */
[----:B------:R-:W-:-:S02]  /*efc0*/  SHF.R.S32.HI R91, RZ, 0x1f, R91 ;  /* 0x0000001fff5b7819 */ /* 0x000fc4000001145b */
[----:B0-----:R-:W-:Y:S02]  /*efd0*/  LOP3.LUT R0, R24, R21, RZ, 0xfc, !PT ;  /* 0x0000001518007212 */ /* 0x001fe400078efcff */
[----:B------:R2:W0:Y:S01]  /*efe0*/  SHFL.IDX PT, R21, R85, RZ, 0x181f ;  /* 0x00181fff55157589 */ /* 0x00042200000e0000 */
[----:B------:R-:W-:Y:S02]  /*eff0*/  SHF.R.S32.HI R95, RZ, 0x1f, R95 ;  /* 0x0000001fff5f7819 */ /* 0x000fe4000001145f */
[----:B------:R-:W-:Y:S02]  /*f000*/  SHF.R.S32.HI R97, RZ, 0x1f, R97 ;  /* 0x0000001fff617819 */ /* 0x000fe40000011461 */
[----:B------:R-:W-:Y:S02]  /*f010*/  SHF.R.S32.HI R99, RZ, 0x1f, R99 ;  /* 0x0000001fff637819 */ /* 0x000fe40000011463 */
[----:B------:R-:W-:Y:S01]  /*f020*/  SHF.R.S32.HI R101, RZ, 0x1f, R101 ;  /* 0x0000001fff657819 */ /* 0x000fe20000011465 */
[----:B--2---:R-:W-:Y:S06]  /*f030*/  @P1 BRA `(.L_x_709) ;  /* 0x00000000007c1947 */ /* 0x004fec0003800000 */
[-C--:B------:R-:W-:Y:S02]  /*f040*/  ISETP.GE.AND P1, PT, R100, R3.reuse, PT ;  /* 0x000000036400720c */ /* 0x080fe40003f26270 */
[-C--:B------:R-:W-:Y:S02]  /*f050*/  ISETP.GE.AND P0, PT, R192, R3.reuse, PT ;  /* 0x00000003c000720c */ /* 0x080fe40003f06270 */
[-C--:B------:R-:W-:Y:S02]  /*f060*/  ISETP.GE.AND P5, PT, R98, R3.reuse, PT ;  /* 0x000000036200720c */ /* 0x080fe40003fa6270 */
[----:B------:R-:W-:-:S07]  /*f070*/  ISETP.GE.AND P3, PT, R96, R3, PT ;  /* 0x000000036000720c */ /* 0x000fce0003f66270 */
[----:B---3--:R-:W-:Y:S02]  /*f080*/  @!P1 LEA R80, P2, R100, R20, 0x1 ;  /* 0x0000001464509211 */ /* 0x008fe400078408ff */
[----:B0-----:R-:W-:Y:S02]  /*f090*/  @!P0 IMAD.WIDE R82, R192, 0x2, R20 ;  /* 0x00000002c0528825 */ /* 0x001fe400078e0214 */
[----:B------:R-:W-:Y:S02]  /*f0a0*/  @!P1 LEA.HI.X R81, R100, R21, R101, 0x1, P2 ;  /* 0x0000001564519211 */ /* 0x000fe400010f0c65 */
[----:B------:R-:W-:Y:S01]  /*f0b0*/  ISETP.GE.AND P2, PT, R94, R3, PT ;  /* 0x000000035e00720c */ /* 0x000fe20003f46270 */
[----:B-----5:R0:W-:Y:S01]  /*f0c0*/  @!P0 ST.E.128 desc[UR40][R82.64], R4 ;  /* 0x0000000452008985 */ /* 0x0201e2000c101d28 */
[----:B------:R-:W-:-:S03]  /*f0d0*/  LOP3.LUT P0, RZ, R24, 0x40, RZ, 0xc0, !PT ;  /* 0x0000004018ff7812 */ /* 0x000fc6000780c0ff */
[----:B------:R2:W-:Y:S01]  /*f0e0*/  @!P1 ST.E.128 desc[UR40][R80.64], R12 ;  /* 0x0000000c50009985 */ /* 0x0005e2000c101d28 */
[----:B------:R-:W-:Y:S02]  /*f0f0*/  ISETP.GE.AND P1, PT, R92, R3, PT ;  /* 0x000000035c00720c */ /* 0x000fe40003f26270 */
[-C--:B0-----:R-:W-:Y:S02]  /*f100*/  @!P5 LEA R4, P4, R98, R20.reuse, 0x1 ;  /* 0x000000146204d211 */ /* 0x081fe400078808ff */
[-C--:B------:R-:W-:Y:S02]  /*f110*/  @!P3 LEA R6, P6, R96, R20.reuse, 0x1 ;  /* 0x000000146006b211 */ /* 0x080fe400078c08ff */
[-C--:B------:R-:W-:Y:S02]  /*f120*/  @!P5 LEA.HI.X R5, R98, R21.reuse, R99, 0x1, P4 ;  /* 0x000000156205d211 */ /* 0x080fe400020f0c63 */
[----:B------:R-:W-:Y:S02]  /*f130*/  LOP3.LUT P4, RZ, R0, 0x80, RZ, 0xc0, !PT ;  /* 0x0000008000ff7812 */ /* 0x000fe4000788c0ff */
[----:B------:R-:W-:Y:S01]  /*f140*/  @!P3 LEA.HI.X R7, R96, R21, R97, 0x1, P6 ;  /* 0x000000156007b211 */ /* 0x000fe200030f0c61 */
[----:B------:R4:W-:Y:S01]  /*f150*/  @!P5 ST.E.128 desc[UR40][R4.64], R32 ;  /* 0x000000200400d985 */ /* 0x0009e2000c101d28 */
[----:B------:R-:W-:-:S02]  /*f160*/  @!P2 LEA R82, P5, R94, R20, 0x1 ;  /* 0x000000145e52a211 */ /* 0x000fc400078a08ff */
[-C--:B--2---:R-:W-:Y:S01]  /*f170*/  @!P1 LEA R12, P6, R92, R20.reuse, 0x1 ;  /* 0x000000145c0c9211 */ /* 0x084fe200078c08ff */
[----:B------:R4:W-:Y:S01]  /*f180*/  @!P3 ST.E.128 desc[UR40][R6.64], R40 ;  /* 0x000000280600b985 */ /* 0x0009e2000c101d28 */
[-C--:B------:R-:W-:Y:S02]  /*f190*/  @P0 LEA R14, P3, R90, R20.reuse, 0x1 ;  /* 0x000000145a0e0211 */ /* 0x080fe400078608ff */
[-C--:B------:R-:W-:Y:S02]  /*f1a0*/  @!P2 LEA.HI.X R83, R94, R21.reuse, R95, 0x1, P5 ;  /* 0x000000155e53a211 */ /* 0x080fe400028f0c5f */
[-C--:B------:R-:W-:Y:S02]  /*f1b0*/  @!P1 LEA.HI.X R13, R92, R21.reuse, R93, 0x1, P6 ;  /* 0x000000155c0d9211 */ /* 0x080fe400030f0c5d */
[----:B------:R-:W-:Y:S01]  /*f1c0*/  @P4 LEA R20, P5, R88, R20, 0x1 ;  /* 0x0000001458144211 */ /* 0x000fe200078a08ff */
[----:B------:R4:W-:Y:S01]  /*f1d0*/  @!P2 ST.E.128 desc[UR40][R82.64], R48 ;  /* 0x000000305200a985 */ /* 0x0009e2000c101d28 */
[----:B------:R-:W-:-:S02]  /*f1e0*/  @P0 LEA.HI.X R15, R90, R21, R91, 0x1, P3 ;  /* 0x000000155a0f0211 */ /* 0x000fc400018f0c5b */
[----:B------:R-:W-:Y:S01]  /*f1f0*/  @P4 LEA.HI.X R21, R88, R21, R89, 0x1, P5 ;  /* 0x0000001558154211 */ /* 0x000fe200028f0c59 */
[----:B------:R4:W-:Y:S04]  /*f200*/  @!P1 ST.E.128 desc[UR40][R12.64], R56 ;  /* 0x000000380c009985 */ /* 0x0009e8000c101d28 */
[----:B------:R4:W-:Y:S04]  /*f210*/  @P0 ST.E.128 desc[UR40][R14.64], R64 ;  /* 0x000000400e000985 */ /* 0x0009e8000c101d28 */
[----:B------:R4:W-:Y:S02]  /*f220*/  @P4 ST.E.128 desc[UR40][R20.64], R72 ;  /* 0x0000004814004985 */ /* 0x0009e4000c101d28 */
.L_x_709:
[----:B------:R-:W-:Y:S05]  /*f230*/  BSYNC B1 ;  /* 0x0000000000017941 */ /* 0x000fea0003800000 */
.L_x_708:
[----:B----45:R-:W-:Y:S01]  /*f240*/  VIADD R6, R86, 0x20 ;  /* 0x0000002056067836 */ /* 0x030fe20000000000 */
[----:B------:R2:W4:Y:S04]  /*f250*/  SHFL.IDX PT, R5, R85, 0x1, 0x181f ;  /* 0x00381f0055057f89 */ /* 0x00052800000e0000 */
[----:B------:R-:W-:Y:S01]  /*f260*/  ISETP.GE.AND P0, PT, R6, R87, PT ;  /* 0x000000570600720c */ /* 0x000fe20003f06270 */
[----:B------:R2:W0:-:S12]  /*f270*/  SHFL.IDX PT, R4, R84, 0x1, 0x181f ;  /* 0x00381f0054047f89 */ /* 0x00041800000e0000 */
[----:B--2---:R-:W-:Y:S05]  /*f280*/  @P0 BRA `(.L_x_710) ;  /* 0x0000001000680947 */ /* 0x004fea0003800000 */
[-C--:B------:R-:W-:Y:S02]  /*f290*/  ISETP.GE.AND P5, PT, R100, R3.reuse, PT ;  /* 0x000000036400720c */ /* 0x080fe40003fa6270 */
[-C--:B------:R-:W-:Y:S02]  /*f2a0*/  ISETP.GE.AND P6, PT, R192, R3.reuse, PT ;  /* 0x00000003c000720c */ /* 0x080fe40003fc6270 */
[-C--:B------:R-:W-:Y:S02]  /*f2b0*/  ISETP.GE.AND P3, PT, R98, R3.reuse, PT ;  /* 0x000000036200720c */ /* 0x080fe40003f66270 */
[-C--:B------:R-:W-:Y:S02]  /*f2c0*/  ISETP.GE.AND P2, PT, R96, R3.reuse, PT ;  /* 0x000000036000720c */ /* 0x080fe40003f46270 */
[-C--:B------:R-:W-:Y:S02]  /*f2d0*/  ISETP.GE.AND P1, PT, R94, R3.reuse, PT ;  /* 0x000000035e00720c */ /* 0x080fe40003f26270 */
[----:B------:R-:W-:-:S03]  /*f2e0*/  ISETP.GE.AND P0, PT, R92, R3, PT ;  /* 0x000000035c00720c */ /* 0x000fc60003f06270 */
[-C--:B0-----:R-:W-:Y:S02]  /*f2f0*/  @!P5 LEA R12, P4, R100, R4.reuse, 0x1 ;  /* 0x00000004640cd211 */ /* 0x081fe400078808ff */
[----:B----4-:R-:W-:Y:S02]  /*f300*/  @!P6 IMAD.WIDE R6, R192, 0x2, R4 ;  /* 0x00000002c006e825 */ /* 0x010fe400078e0204 */
[----:B------:R-:W-:Y:S02]  /*f310*/  @!P5 LEA.HI.X R13, R100, R5, R101, 0x1, P4 ;  /* 0x00000005640dd211 */ /* 0x000fe400020f0c65 */
[----:B------:R-:W-:Y:S01]  /*f320*/  LOP3.LUT P4, RZ, R24, 0x40, RZ, 0xc0, !PT ;  /* 0x0000004018ff7812 */ /* 0x000fe2000788c0ff */
[----:B------:R0:W-:Y:S01]  /*f330*/  @!P6 ST.E.128 desc[UR40][R6.64], R8 ;  /* 0x000000080600e985 */ /* 0x0001e2000c101d28 */
[----:B------:R-:W-:-:S03]  /*f340*/  @!P3 LEA R14, P6, R98, R4, 0x1 ;  /* 0x00000004620eb211 */ /* 0x000fc600078c08ff */
[----:B------:R2:W-:Y:S01]  /*f350*/  @!P5 ST.E.128 desc[UR40][R12.64], R28 ;  /* 0x0000001c0c00d985 */ /* 0x0005e2000c101d28 */
[-C--:B------:R-:W-:Y:S02]  /*f360*/  @!P3 LEA.HI.X R15, R98, R5.reuse, R99, 0x1, P6 ;  /* 0x00000005620fb211 */ /* 0x080fe400030f0c63 */
[-C--:B---3--:R-:W-:Y:S02]  /*f370*/  @!P2 LEA R20, P5, R96, R4.reuse, 0x1 ;  /* 0x000000046014a211 */ /* 0x088fe400078a08ff */
[-C--:B------:R-:W-:Y:S01]  /*f380*/  @!P1 LEA R32, P6, R94, R4.reuse, 0x1 ;  /* 0x000000045e209211 */ /* 0x080fe200078c08ff */
[----:B------:R2:W-:Y:S01]  /*f390*/  @!P3 ST.E.128 desc[UR40][R14.64], R36 ;  /* 0x000000240e00b985 */ /* 0x0005e2000c101d28 */
[----:B------:R-:W-:Y:S02]  /*f3a0*/  @!P0 LEA R34, P3, R92, R4, 0x1 ;  /* 0x000000045c228211 */ /* 0x000fe400078608ff */
[-C--:B------:R-:W-:Y:S02]  /*f3b0*/  @!P2 LEA.HI.X R21, R96, R5.reuse, R97, 0x1, P5 ;  /* 0x000000056015a211 */ /* 0x080fe400028f0c61 */
[----:B------:R-:W-:-:S02]  /*f3c0*/  @!P1 LEA.HI.X R33, R94, R5, R95, 0x1, P6 ;  /* 0x000000055e219211 */ /* 0x000fc400030f0c5f */
[----:B------:R-:W-:Y:S01]  /*f3d0*/  @!P0 LEA.HI.X R35, R92, R5, R93, 0x1, P3 ;  /* 0x000000055c238211 */ /* 0x000fe200018f0c5d */
[----:B------:R2:W-:Y:S01]  /*f3e0*/  @!P2 ST.E.128 desc[UR40][R20.64], R44 ;  /* 0x0000002c1400a985 */ /* 0x0005e2000c101d28 */
[----:B0-----:R-:W-:-:S03]  /*f3f0*/  @P4 LEA R6, P5, R90, R4, 0x1 ;  /* 0x000000045a064211 */ /* 0x001fc600078a08ff */
[----:B------:R2:W-:Y:S01]  /*f400*/  @!P1 ST.E.128 desc[UR40][R32.64], R52 ;  /* 0x0000003420009985 */ /* 0x0005e2000c101d28 */
[----:B------:R-:W-:-:S03]  /*f410*/  @P4 LEA.HI.X R7, R90, R5, R91, 0x1, P5 ;  /* 0x000000055a074211 */ /* 0x000fc600028f0c5b */
[----:B------:R2:W-:Y:S01]  /*f420*/  @!P0 ST.E.128 desc[UR40][R34.64], R60 ;  /* 0x0000003c22008985 */ /* 0x0005e2000c101d28 */
[----:B------:R-:W-:-:S03]  /*f430*/  LOP3.LUT P0, RZ, R0, 0x80, RZ, 0xc0, !PT ;  /* 0x0000008000ff7812 */ /* 0x000fc6000780c0ff */
[----:B------:R2:W-:Y:S10]  /*f440*/  @P4 ST.E.128 desc[UR40][R6.64], R68 ;  /* 0x0000004406004985 */ /* 0x0005f4000c101d28 */
[----:B------:R-:W-:Y:S05]  /*f450*/  @!P0 BRA `(.L_x_710) ;  /* 0x0000000c00f48947 */ /* 0x000fea0003800000 */
[----:B------:R-:W-:-:S04]  /*f460*/  LEA R4, P0, R88, R4, 0x1 ;  /* 0x0000000458047211 */ /* 0x000fc800078008ff */
[----:B------:R-:W-:-:S05]  /*f470*/  LEA.HI.X R5, R88, R5, R89, 0x1, P0 ;  /* 0x0000000558057211 */ /* 0x000fca00000f0c59 */
[----:B------:R0:W-:Y:S01]  /*f480*/  ST.E.128 desc[UR40][R4.64], R76 ;  /* 0x0000004c04007985 */ /* 0x0001e2000c101d28 */
[----:B------:R-:W-:Y:S05]  /*f490*/  BRA `(.L_x_710) ;  /* 0x0000000c00e47947 */ /* 0x000fea0003800000 */
.L_x_705:
[----:B------:R-:W3:Y:S01]  /*f4a0*/  LDL.LU R6, [R1+0x18] ;  /* 0x0000180001067983 */ /* 0x000ee20000300800 */
[----:B------:R-:W-:Y:S01]  /*f4b0*/  ULDC.64 UR4, c[0x0][0xc00] ;  /* 0x0003000000047ab9 */ /* 0x000fe20000000a00 */
[----:B------:R-:W-:Y:S01]  /*f4c0*/  IMAD.MOV.U32 R3, RZ, RZ, RZ ;  /* 0x000000ffff037224 */ /* 0x000fe200078e00ff */
[----:B------:R-:W4:Y:S01]  /*f4d0*/  LDC R29, c[0x0][0xbe8] ;  /* 0x0002fa00ff1d7b82 */ /* 0x000f220000000800 */
[----:B------:R-:W2:Y:S01]  /*f4e0*/  LDL.LU R0, [R1+0x1c] ;  /* 0x00001c0001007983 */ /* 0x000ea20000300800 */
[----:B------:R-:W-:-:S04]  /*f4f0*/  ISETP.NE.U32.AND P0, PT, RZ, UR4, PT ;  /* 0x00000004ff007c0c */ /* 0x000fc8000bf05070 */
[----:B------:R-:W-:Y:S02]  /*f500*/  ISETP.NE.AND.EX P0, PT, RZ, UR5, PT, P0 ;  /* 0x00000005ff007c0c */ /* 0x000fe4000bf05300 */
[----:B---3--:R-:W-:-:S04]  /*f510*/  IADD3 R4, P1, R6, UR4, RZ ;  /* 0x0000000406047c10 */ /* 0x008fc8000ff3e0ff */
[----:B--2---:R-:W-:Y:S01]  /*f520*/  IADD3.X R5, R0, UR5, RZ, P1, !PT ;  /* 0x0000000500057c10 */ /* 0x004fe20008ffe4ff */
[----:B------:R-:W-:Y:S02]  /*f530*/  ULDC.64 UR4, c[0x0][0xc08] ;  /* 0x0003020000047ab9 */ /* 0x000fe40000000a00 */
[----:B------:R-:W-:-:S04]  /*f540*/  ISETP.NE.U32.AND P1, PT, RZ, UR4, PT ;  /* 0x00000004ff007c0c */ /* 0x000fc8000bf25070 */
[----:B------:R2:W5:Y:S01]  /*f550*/  @P0 LDG.E R3, desc[UR40][R4.64] ;  /* 0x0000002804030981 */ /* 0x000562000c1e1900 */
[----:B------:R-:W-:Y:S01]  /*f560*/  ISETP.NE.AND.EX P1, PT, RZ, UR5, PT, P1 ;  /* 0x00000005ff007c0c */ /* 0x000fe2000bf25310 */
[----:B------:R-:W3:-:S12]  /*f570*/  S2R R24, SR_TID.X ;  /* 0x0000000000187919 */ /* 0x000ed80000002100 */
[----:B------:R-:W-:Y:S01]  /*f580*/  @P1 IADD3 R6, P2, R6, UR4, RZ ;  /* 0x0000000406061c10 */ /* 0x000fe2000ff5e0ff */
[----:B------:R-:W-:-:S03]  /*f590*/  ULDC UR4, c[0x0][0xa88] ;  /* 0x0002a20000047ab9 */ /* 0x000fc60000000800 */
[----:B------:R-:W-:Y:S01]  /*f5a0*/  @P1 IADD3.X R7, R0, UR5, RZ, P2, !PT ;  /* 0x0000000500071c10 */ /* 0x000fe200097fe4ff */
[----:B------:R-:W-:-:S06]  /*f5b0*/  IMAD.U32 R0, RZ, RZ, UR4 ;  /* 0x00000004ff007e24 */ /* 0x000fcc000f8e00ff */
[----:B------:R2:W5:Y:S01]  /*f5c0*/  @P1 LDG.E R0, desc[UR40][R6.64] ;  /* 0x0000002806001981 */ /* 0x000562000c1e1900 */
[----:B---3--:R-:W-:-:S04]  /*f5d0*/  IADD3 R24, R24, -0x80, RZ ;  /* 0xffffff8018187810 */ /* 0x008fc80007ffe0ff */
[----:B------:R-:W-:Y:S01]  /*f5e0*/  ISETP.GE.AND P2, PT, R24, 0x40, PT ;  /* 0x000000401800780c */ /* 0x000fe20003f46270 */
[----:B--2-4-:R-:W-:-:S12]  /*f5f0*/  @P1 BRA `(.L_x_711) ;  /* 0x0000000000101947 */ /* 0x014fd80003800000 */
[----:B------:R-:W-:Y:S05]  /*f600*/  @!P0 BRA `(.L_x_711) ;  /* 0x00000000000c8947 */ /* 0x000fea0003800000 */
[----:B------:R-:W2:Y:S04]  /*f610*/  LDG.E R7, desc[UR40][R4.64] ;  /* 0x0000002804077981 */ /* 0x000ea8000c1e1900 */
[----:B-----5:R-:W2:Y:S02]  /*f620*/  LDG.E R0, desc[UR40][R4.64+0x4] ;  /* 0x0000042804007981 */ /* 0x020ea4000c1e1900 */
[----:B--2---:R-:W-:-:S07]  /*f630*/  IMAD.IADD R0, R0, 0x1, -R7 ;  /* 0x0000000100007824 */ /* 0x004fce00078e0a07 */
.L_x_711:
[----:B------:R-:W2:Y:S04]  /*f640*/  LDL.LU R5, [R1+0x20] ;  /* 0x0000200001057983 */ /* 0x000ea80000300800 */
[----:B------:R-:W3:Y:S04]  /*f650*/  LDL.LU R4, [R1+0x40] ;  /* 0x0000400001047983 */ /* 0x000ee80000300800 */
[----:B------:R-:W4:Y:S04]  /*f660*/  LDL R28, [R1+0x14] ;  /* 0x00001400011c7983 */ /* 0x000f280000100800 */
[----:B0-----:R0:W5:Y:S01]  /*f670*/  LDL R20, [R1+0x38] ;  /* 0x0000380001147983 */ /* 0x0011620000100800 */
[----:B------:R-:W-:Y:S01]  /*f680*/  BSSY B1, `(.L_x_712) ;  /* 0x000002e000017945 */ /* 0x000fe20003800000 */
[----:B-----5:R-:W-:-:S02]  /*f690*/  SHF.R.S32.HI R10, RZ, 0x1f, R3 ;  /* 0x0000001fff0a7819 */ /* 0x020fc40000011403 */
[----:B--2---:R-:W-:Y:S02]  /*f6a0*/  SEL R15, R5, RZ, !P0 ;  /* 0x000000ff050f7207 */ /* 0x004fe40004000000 */
[----:B---3--:R-:W-:Y:S02]  /*f6b0*/  SEL R14, R4, RZ, !P0 ;  /* 0x000000ff040e7207 */ /* 0x008fe40004000000 */
[----:B----4-:R-:W-:Y:S01]  /*f6c0*/  SHF.R.S32.HI R13, RZ, 0x1f, R28 ;  /* 0x0000001fff0d7819 */ /* 0x010fe2000001141c */
[----:B0-----:R-:W-:Y:S06]  /*f6d0*/  @P2 BRA `(.L_x_713) ;  /* 0x0000000000a02947 */ /* 0x001fec0003800000 */
[----:B------:R-:W0:Y:S01]  /*f6e0*/  S2R R4, SR_TID.X ;  /* 0x0000000000047919 */ /* 0x000e220000002100 */
[----:B------:R-:W2:Y:S02]  /*f6f0*/  LDC R11, c[0x0][0xbe8] ;  /* 0x0002fa00ff0b7b82 */ /* 0x000ea40000000800 */
[----:B--2---:R-:W-:Y:S02]  /*f700*/  IMAD R5, R0, R11, RZ ;  /* 0x0000000b00057224 */ /* 0x004fe400078e02ff */
[----:B0-----:R-:W-:-:S04]  /*f710*/  IMAD R4, R20, 0x40, R4 ;  /* 0x0000004014047824 */ /* 0x001fc800078e0204 */
[----:B------:R-:W-:-:S05]  /*f720*/  VIADD R12, R4, 0xffffff80 ;  /* 0xffffff80040c7836 */ /* 0x000fca0000000000 */
[----:B------:R-:W-:-:S13]  /*f730*/  ISETP.GE.AND P0, PT, R12, R5, PT ;  /* 0x000000050c00720c */ /* 0x000fda0003f06270 */
[----:B------:R-:W-:Y:S05]  /*f740*/  @P0 BRA `(.L_x_713) ;  /* 0x0000000000840947 */ /* 0x000fea0003800000 */
[----:B------:R-:W-:Y:S01]  /*f750*/  ISETP.NE.AND P0, PT, R11, 0x1, PT ;  /* 0x000000010b00780c */ /* 0x000fe20003f05270 */
[----:B------:R-:W-:Y:S01]  /*f760*/  ULDC.64 UR4, c[0x0][0xb90] ;  /* 0x0002e40000047ab9 */ /* 0x000fe20000000a00 */
[----:B------:R-:W-:Y:S01]  /*f770*/  MOV R5, R10 ;  /* 0x0000000a00057202 */ /* 0x000fe20000000f00 */
[----:B------:R-:W-:Y:S02]  /*f780*/  IMAD R8, R13, UR4, RZ ;  /* 0x000000040d087c24 */ /* 0x000fe4000f8e02ff */
[----:B------:R-:W-:Y:S02]  /*f790*/  IMAD.MOV.U32 R4, RZ, RZ, R3 ;  /* 0x000000ffff047224 */ /* 0x000fe400078e0003 */
[----:B------:R-:W-:Y:S02]  /*f7a0*/  IMAD.MOV.U32 R7, RZ, RZ, R12 ;  /* 0x000000ffff077224 */ /* 0x000fe400078e000c */
[----:B------:R-:W-:-:S04]  /*f7b0*/  IMAD.WIDE.U32 R4, R28, UR4, R4 ;  /* 0x000000041c047c25 */ /* 0x000fc8000f8e0004 */
[----:B------:R-:W0:Y:S08]  /*f7c0*/  @P0 LDC R9, c[0x0][0xbec] ;  /* 0x0002fb00ff090b82 */ /* 0x000e300000000800 */
[----:B------:R-:W2:Y:S01]  /*f7d0*/  @P0 LDC R21, c[0x0][0xbf0] ;  /* 0x0002fc00ff150b82 */ /* 0x000ea20000000800 */
[----:B0-----:R-:W-:-:S04]  /*f7e0*/  @P0 IMAD.HI.U32 R6, R12, R9, RZ ;  /* 0x000000090c060227 */ /* 0x001fc800078e00ff */
[----:B------:R-:W-:Y:S01]  /*f7f0*/  IMAD R9, R28, UR5, R8 ;  /* 0x000000051c097c24 */ /* 0x000fe2000f8e0208 */
[----:B------:R-:W-:Y:S01]  /*f800*/  ULDC.64 UR4, c[0x0][0xb98] ;  /* 0x0002e60000047ab9 */ /* 0x000fe20000000a00 */
[----:B--2---:R-:W-:Y:S02]  /*f810*/  @P0 SHF.R.U32.HI R7, RZ, R21, R6 ;  /* 0x00000015ff070219 */ /* 0x004fe40000011606 */
[----:B------:R-:W-:Y:S02]  /*f820*/  IMAD.IADD R5, R5, 0x1, R9 ;  /* 0x0000000105057824 */ /* 0x000fe400078e0209 */
[----:B------:R-:W-:Y:S02]  /*f830*/  IMAD R6, R14, UR4, RZ ;  /* 0x000000040e067c24 */ /* 0x000fe4000f8e02ff */
[----:B------:R-:W-:Y:S02]  /*f840*/  IMAD.MOV R9, RZ, RZ, -R7 ;  /* 0x000000ffff097224 */ /* 0x000fe400078e0a07 */
[----:B------:R-:W-:-:S04]  /*f850*/  IMAD.WIDE.U32 R4, R15, UR4, R4 ;  /* 0x000000040f047c25 */ /* 0x000fc8000f8e0004 */
[----:B------:R-:W-:Y:S01]  /*f860*/  IMAD R9, R11, R9, R12 ;  /* 0x000000090b097224 */ /* 0x000fe200078e020c */
[----:B------:R-:W-:Y:S01]  /*f870*/  SHF.R.S32.HI R11, RZ, 0x1f, R7 ;  /* 0x0000001fff0b7819 */ /* 0x000fe20000011407 */
[----:B------:R-:W-:Y:S01]  /*f880*/  IMAD R8, R15, UR5, R6 ;  /* 0x000000050f087c24 */ /* 0x000fe2000f8e0206 */
[----:B------:R-:W-:Y:S01]  /*f890*/  IADD3 R4, P0, R7, R4, RZ ;  /* 0x0000000407047210 */ /* 0x000fe20007f1e0ff */
[----:B------:R-:W-:Y:S01]  /*f8a0*/  ULDC.64 UR4, c[0x0][0xb88] ;  /* 0x0002e20000047ab9 */ /* 0x000fe20000000a00 */
[----:B------:R-:W-:Y:S02]  /*f8b0*/  SHF.R.S32.HI R6, RZ, 0x1f, R9 ;  /* 0x0000001fff067819 */ /* 0x000fe40000011409 */
[----:B------:R-:W-:-:S03]  /*f8c0*/  IADD3.X R5, R11, R5, R8, P0, !PT ;  /* 0x000000050b057210 */ /* 0x000fc600007fe408 */
[----:B------:R-:W-:Y:S02]  /*f8d0*/  IMAD R6, R6, UR4, RZ ;  /* 0x0000000406067c24 */ /* 0x000fe4000f8e02ff */
[----:B------:R-:W-:-:S04]  /*f8e0*/  IMAD.WIDE.U32 R4, R9, UR4, R4 ;  /* 0x0000000409047c25 */ /* 0x000fc8000f8e0004 */
[----:B------:R-:W-:Y:S01]  /*f8f0*/  IMAD R7, R9, UR5, R6 ;  /* 0x0000000509077c24 */ /* 0x000fe2000f8e0206 */
[----:B------:R-:W-:Y:S02]  /*f900*/  ULDC.64 UR4, c[0x0][0xb50] ;  /* 0x0002d40000047ab9 */ /* 0x000fe40000000a00 */
[----:B------:R-:W-:Y:S01]  /*f910*/  LEA R6, P0, R4, UR4, 0x2 ;  /* 0x0000000404067c11 */ /* 0x000fe2000f8010ff */
[----:B------:R-:W-:-:S05]  /*f920*/  IMAD.IADD R5, R5, 0x1, R7 ;  /* 0x0000000105057824 */ /* 0x000fca00078e0207 */
[----:B------:R-:W-:Y:S01]  /*f930*/  LEA.HI.X R7, R4, UR5, R5, 0x2, P0 ;  /* 0x0000000504077c11 */ /* 0x000fe200080f1405 */
[----:B------:R-:W-:-:S05]  /*f940*/  IMAD.MOV.U32 R5, RZ, RZ, -0x800000 ;  /* 0xff800000ff057424 */ /* 0x000fca00078e00ff */
[----:B------:R0:W-:Y:S02]  /*f950*/  STG.E desc[UR40][R6.64], R5 ;  /* 0x0000000506007986 */ /* 0x0001e4000c101928 */
.L_x_713:
[----:B------:R-:W-:Y:S05]  /*f960*/  BSYNC B1 ;  /* 0x0000000000017941 */ /* 0x000fea0003800000 */
.L_x_712:
[----:B------:R-:W-:Y:S01]  /*f970*/  ISETP.NE.AND P0, PT, R29, 0x1, PT ;  /* 0x000000011d00780c */ /* 0x000fe20003f05270 */
[----:B------:R-:W2:Y:S01]  /*f980*/  LDC R21, c[0x0][0xac8] ;  /* 0x0002b200ff157b82 */ /* 0x000ea20000000800 */
[----:B------:R-:W-:Y:S01]  /*f990*/  ULDC.64 UR4, c[0x0][0xaa0] ;  /* 0x0002a80000047ab9 */ /* 0x000fe20000000a00 */
[--C-:B------:R-:W-:Y:S01]  /*f9a0*/  SHF.R.S32.HI R8, RZ, 0x1f, R24.reuse ;  /* 0x0000001fff087819 */ /* 0x100fe20000011418 */
[----:B0-----:R-:W-:Y:S01]  /*f9b0*/  IMAD R6, R10, UR4, RZ ;  /* 0x000000040a067c24 */ /* 0x001fe2000f8e02ff */
[----:B------:R-:W-:Y:S01]  /*f9c0*/  SHF.R.S32.HI R12, RZ, 0x1f, R24 ;  /* 0x0000001fff0c7819 */ /* 0x000fe20000011418 */
[C---:B------:R-:W-:Y:S01]  /*f9d0*/  IMAD.WIDE.U32 R4, R3.reuse, UR4, RZ ;  /* 0x0000000403047c25 */ /* 0x040fe2000f8e00ff */
[-C--:B------:R-:W-:Y:S01]  /*f9e0*/  LEA.HI R8, R8, R24.reuse, RZ, 0x3 ;  /* 0x0000001808087211 */ /* 0x080fe200078f18ff */
[----:B------:R-:W-:Y:S01]  /*f9f0*/  BSSY B1, `(.L_x_714) ;  /* 0x000007f000017945 */ /* 0x000fe20003800000 */
[----:B------:R-:W-:Y:S01]  /*fa00*/  LEA.HI R12, R12, R24, RZ, 0x3 ;  /* 0x000000180c0c7211 */ /* 0x000fe200078f18ff */
[----:B------:R-:W-:Y:S01]  /*fa10*/  IMAD R3, R3, UR5, R6 ;  /* 0x0000000503037c24 */ /* 0x000fe2000f8e0206 */
[----:B------:R-:W-:Y:S01]  /*fa20*/  LOP3.LUT R8, R8, 0xfffffff8, RZ, 0xc0, !PT ;  /* 0xfffffff808087812 */ /* 0x000fe200078ec0ff */
[----:B------:R-:W-:Y:S01]  /*fa30*/  ULDC.64 UR4, c[0x0][0xae8] ;  /* 0x0002ba0000047ab9 */ /* 0x000fe20000000a00 */
[----:B------:R-:W0:Y:S01]  /*fa40*/  @P0 LDC R7, c[0x0][0xbec] ;  /* 0x0002fb00ff070b82 */ /* 0x000e220000000800 */
[----:B------:R-:W-:Y:S01]  /*fa50*/  IMAD.IADD R5, R5, 0x1, R3 ;  /* 0x0000000105057824 */ /* 0x000fe200078e0203 */
[----:B------:R-:W-:Y:S01]  /*fa60*/  SHF.R.S32.HI R12, RZ, 0x3, R12 ;  /* 0x00000003ff0c7819 */ /* 0x000fe2000001140c */
[----:B------:R-:W-:Y:S01]  /*fa70*/  IMAD R3, R13, UR4, RZ ;  /* 0x000000040d037c24 */ /* 0x000fe2000f8e02ff */
[----:B------:R-:W-:Y:S01]  /*fa80*/  IADD3 R8, R24, -R8, RZ ;  /* 0x8000000818087210 */ /* 0x000fe20007ffe0ff */
[C---:B------:R-:W-:Y:S01]  /*fa90*/  VIADD R43, R192.reuse, 0x40 ;  /* 0x00000040c02b7836 */ /* 0x040fe20000000000 */
[----:B------:R-:W-:Y:S01]  /*faa0*/  IADD3 R39, R192, 0xc0, RZ ;  /* 0x000000c0c0277810 */ /* 0x000fe20007ffe0ff */
[C---:B------:R-:W-:Y:S01]  /*fab0*/  IMAD R3, R28.reuse, UR5, R3 ;  /* 0x000000051c037c24 */ /* 0x040fe2000f8e0203 */
[----:B------:R-:W3:Y:S01]  /*fac0*/  @P0 LDC R9, c[0x0][0xbf0] ;  /* 0x0002fc00ff090b82 */ /* 0x000ee20000000800 */
[----:B------:R-:W-:Y:S01]  /*fad0*/  IMAD.WIDE.U32 R4, R28, UR4, R4 ;  /* 0x000000041c047c25 */ /* 0x000fe2000f8e0004 */
[----:B------:R-:W-:Y:S01]  /*fae0*/  ULDC.64 UR4, c[0x0][0xaf0] ;  /* 0x0002bc0000047ab9 */ /* 0x000fe20000000a00 */
[----:B------:R-:W-:-:S02]  /*faf0*/  IADD3 R32, R192, 0x1c0, RZ ;  /* 0x000001c0c0207810 */ /* 0x000fc40007ffe0ff */
[----:B------:R-:W-:Y:S01]  /*fb00*/  IMAD R6, R8, 0x20, R12 ;  /* 0x0000002008067824 */ /* 0x000fe200078e020c */
[-C--:B--2---:R-:W-:Y:S01]  /*fb10*/  ISETP.GE.AND P1, PT, R43, R21.reuse, PT ;  /* 0x000000152b00720c */ /* 0x084fe20003f26270 */
[----:B------:R-:W-:Y:S01]  /*fb20*/  IMAD.IADD R5, R5, 0x1, R3 ;  /* 0x0000000105057824 */ /* 0x000fe200078e0203 */
[-C--:B------:R-:W-:Y:S01]  /*fb30*/  ISETP.GE.AND P2, PT, R192, R21.reuse, PT ;  /* 0x00000015c000720c */ /* 0x080fe20003f46270 */
[----:B------:R-:W-:Y:S01]  /*fb40*/  IMAD R3, R14, UR4, RZ ;  /* 0x000000040e037c24 */ /* 0x000fe2000f8e02ff */
[----:B------:R-:W-:Y:S01]  /*fb50*/  SEL R10, RZ, 0xffffffff, P1 ;  /* 0xffffffffff0a7807 */ /* 0x000fe20000800000 */
[----:B------:R-:W-:Y:S01]  /*fb60*/  IMAD R8, R20, 0x40, R6 ;  /* 0x0000004014087824 */ /* 0x000fe200078e0206 */
[----:B------:R-:W-:Y:S01]  /*fb70*/  ISETP.GE.AND P1, PT, R39, R21, PT ;  /* 0x000000152700720c */ /* 0x000fe20003f26270 */
[----:B------:R-:W-:Y:S01]  /*fb80*/  VIADD R41, R192, 0x80 ;  /* 0x00000080c0297836 */ /* 0x000fe20000000000 */
[----:B------:R-:W-:Y:S01]  /*fb90*/  SHF.R.S32.HI R32, RZ, 0x1f, R32 ;  /* 0x0000001fff207819 */ /* 0x000fe20000011420 */
[C---:B------:R-:W-:Y:S01]  /*fba0*/  IMAD R3, R15.reuse, UR5, R3 ;  /* 0x000000050f037c24 */ /* 0x040fe2000f8e0203 */
[----:B------:R-:W-:Y:S01]  /*fbb0*/  SEL R11, RZ, 0xffffffff, P1 ;  /* 0xffffffffff0b7807 */ /* 0x000fe20000800000 */
[----:B------:R-:W-:Y:S01]  /*fbc0*/  IMAD.WIDE.U32 R4, R15, UR4, R4 ;  /* 0x000000040f047c25 */ /* 0x000fe2000f8e0004 */
[----:B------:R-:W-:-:S03]  /*fbd0*/  ULDC.64 UR4, c[0x0][0xae0] ;  /* 0x0002b80000047ab9 */ /* 0x000fc60000000a00 */
[----:B0-----:R-:W-:Y:S01]  /*fbe0*/  @P0 IMAD.HI.U32 R6, R8, R7, RZ ;  /* 0x0000000708060227 */ /* 0x001fe200078e00ff */
[----:B------:R-:W-:Y:S02]  /*fbf0*/  SEL R7, RZ, 0x1, P2 ;  /* 0x00000001ff077807 */ /* 0x000fe40001000000 */
[----:B------:R-:W-:Y:S01]  /*fc00*/  ISETP.GE.AND P2, PT, R41, R21, PT ;  /* 0x000000152900720c */ /* 0x000fe20003f46270 */
[----:B------:R-:W-:Y:S02]  /*fc10*/  IMAD.SHL.U32 R10, R10, 0x2, RZ ;  /* 0x000000020a0a7824 */ /* 0x000fe400078e00ff */
[----:B------:R-:W-:Y:S02]  /*fc20*/  IMAD.IADD R5, R5, 0x1, R3 ;  /* 0x0000000105057824 */ /* 0x000fe400078e0203 */
[----:B------:R-:W-:Y:S01]  /*fc30*/  IMAD.MOV.U32 R3, RZ, RZ, R8 ;  /* 0x000000ffff037224 */ /* 0x000fe200078e0008 */
[----:B---3--:R-:W-:Y:S01]  /*fc40*/  @P0 SHF.R.U32.HI R3, RZ, R9, R6 ;  /* 0x00000009ff030219 */ /* 0x008fe20000011606 */
[----:B------:R-:W-:Y:S01]  /*fc50*/  VIADD R37, R192, 0x100 ;  /* 0x00000100c0257836 */ /* 0x000fe20000000000 */
[----:B------:R-:W-:Y:S01]  /*fc60*/  LOP3.LUT R9, R10, 0x2, R7, 0xe2, !PT ;  /* 0x000000020a097812 */ /* 0x000fe200078ee207 */
[----:B------:R-:W-:Y:S01]  /*fc70*/  IMAD R31, R0, R29, RZ ;  /* 0x0000001d001f7224 */ /* 0x000fe200078e02ff */
[----:B------:R-:W-:Y:S01]  /*fc80*/  SEL R10, RZ, 0xffffffff, P2 ;  /* 0xffffffffff0a7807 */ /* 0x000fe20001000000 */
[--C-:B------:R-:W-:Y:S01]  /*fc90*/  IMAD.MOV R7, RZ, RZ, -R3.reuse ;  /* 0x000000ffff077224 */ /* 0x100fe200078e0a03 */
[----:B------:R-:W-:Y:S01]  /*fca0*/  SHF.R.S32.HI R6, RZ, 0x1f, R3 ;  /* 0x0000001fff067819 */ /* 0x000fe20000011403 */
[----:B------:R-:W-:Y:S01]  /*fcb0*/  IMAD.SHL.U32 R11, R11, 0x8, RZ ;  /* 0x000000080b0b7824 */ /* 0x000fe200078e00ff */
[----:B------:R-:W-:Y:S01]  /*fcc0*/  ISETP.GE.AND P0, PT, R37, R21, PT ;  /* 0x000000152500720c */ /* 0x000fe20003f06270 */
[----:B------:R-:W-:-:S02]  /*fcd0*/  IMAD.SHL.U32 R10, R10, 0x4, RZ ;  /* 0x000000040a0a7824 */ /* 0x000fc400078e00ff */
[----:B------:R-:W-:Y:S02]  /*fce0*/  IMAD R6, R6, UR4, RZ ;  /* 0x0000000406067c24 */ /* 0x000fe4000f8e02ff */
[----:B------:R-:W-:Y:S01]  /*fcf0*/  IMAD R7, R29, R7, R8 ;  /* 0x000000071d077224 */ /* 0x000fe200078e0208 */
[----:B------:R-:W-:Y:S01]  /*fd00*/  LOP3.LUT R0, R10, 0x4, R9, 0xe2, !PT ;  /* 0x000000040a007812 */ /* 0x000fe200078ee209 */
[C---:B------:R-:W-:Y:S01]  /*fd10*/  IMAD R9, R3.reuse, UR5, R6 ;  /* 0x0000000503097c24 */ /* 0x040fe2000f8e0206 */
[----:B------:R-:W-:Y:S01]  /*fd20*/  SEL R6, RZ, 0xffffffff, P0 ;  /* 0xffffffffff067807 */ /* 0x000fe20000000000 */
[----:B------:R-:W-:Y:S01]  /*fd30*/  IMAD.WIDE.U32 R4, R3, UR4, R4 ;  /* 0x0000000403047c25 */ /* 0x000fe2000f8e0004 */
[----:B------:R-:W-:Y:S01]  /*fd40*/  LOP3.LUT R3, R11, 0x8, R0, 0xe2, !PT ;  /* 0x000000080b037812 */ /* 0x000fe200078ee200 */
[----:B------:R-:W-:Y:S01]  /*fd50*/  ULDC.64 UR4, c[0x0][0xad8] ;  /* 0x0002b60000047ab9 */ /* 0x000fe20000000a00 */
[----:B------:R-:W-:Y:S01]  /*fd60*/  SHF.R.S32.HI R0, RZ, 0x1f, R7 ;  /* 0x0000001fff007819 */ /* 0x000fe20000011407 */
[----:B------:R-:W-:Y:S01]  /*fd70*/  VIADD R35, R192, 0x140 ;  /* 0x00000140c0237836 */ /* 0x000fe20000000000 */
[----:B------:R-:W-:Y:S01]  /*fd80*/  IADD3 R5, R5, R9, RZ ;  /* 0x0000000905057210 */ /* 0x000fe20007ffe0ff */
[----:B------:R-:W-:-:S02]  /*fd90*/  IMAD.SHL.U32 R6, R6, 0x10, RZ ;  /* 0x0000001006067824 */ /* 0x000fc400078e00ff */
[----:B------:R-:W-:Y:S01]  /*fda0*/  IMAD R0, R0, UR4, RZ ;  /* 0x0000000400007c24 */ /* 0x000fe2000f8e02ff */
[-C--:B------:R-:W-:Y:S01]  /*fdb0*/  ISETP.GE.AND P0, PT, R35, R21.reuse, PT ;  /* 0x000000152300720c */ /* 0x080fe20003f06270 */
[----:B------:R-:W-:Y:S01]  /*fdc0*/  VIADD R33, R192, 0x180 ;  /* 0x00000180c0217836 */ /* 0x000fe20000000000 */
[----:B------:R-:W-:Y:S01]  /*fdd0*/  LOP3.LUT R6, R6, 0x10, R3, 0xe2, !PT ;  /* 0x0000001006067812 */ /* 0x000fe200078ee203 */
[----:B------:R-:W-:Y:S01]  /*fde0*/  IMAD R3, R7, UR5, R0 ;  /* 0x0000000507037c24 */ /* 0x000fe2000f8e0200 */
[----:B------:R-:W-:Y:S01]  /*fdf0*/  SEL R8, RZ, 0xffffffff, P0 ;  /* 0xffffffffff087807 */ /* 0x000fe20000000000 */
[----:B------:R-:W-:Y:S01]  /*fe00*/  IMAD R0, R20, 0x40, R12 ;  /* 0x0000004014007824 */ /* 0x000fe200078e020c */
[----:B------:R-:W-:Y:S01]  /*fe10*/  ISETP.GE.AND P0, PT, R33, R21, PT ;  /* 0x000000152100720c */ /* 0x000fe20003f06270 */
[----:B------:R-:W-:Y:S01]  /*fe20*/  IMAD.WIDE.U32 R4, R7, UR4, R4 ;  /* 0x0000000407047c25 */ /* 0x000fe2000f8e0004 */
[----:B------:R-:W-:Y:S02]  /*fe30*/  ULDC.64 UR4, c[0x0][0xa80] ;  /* 0x0002a00000047ab9 */ /* 0x000fe40000000a00 */
[----:B------:R-:W-:Y:S01]  /*fe40*/  SEL R7, RZ, 0x40, P0 ;  /* 0x00000040ff077807 */ /* 0x000fe20000000000 */
[----:B------:R-:W-:Y:S01]  /*fe50*/  IMAD.SHL.U32 R9, R8, 0x20, RZ ;  /* 0x0000002008097824 */ /* 0x000fe200078e00ff */
[----:B------:R-:W-:Y:S01]  /*fe60*/  ISETP.GE.AND P0, PT, R0, R31, PT ;  /* 0x0000001f0000720c */ /* 0x000fe20003f06270 */
[----:B------:R-:W-:Y:S01]  /*fe70*/  VIADD R30, R192, 0x1c0 ;  /* 0x000001c0c01e7836 */ /* 0x000fe20000000000 */
[----:B------:R-:W-:Y:S01]  /*fe80*/  LEA R20, P1, R4, UR4, 0x1 ;  /* 0x0000000404147c11 */ /* 0x000fe2000f8208ff */
[----:B------:R-:W-:Y:S01]  /*fe90*/  IMAD.IADD R3, R5, 0x1, R3 ;  /* 0x0000000105037824 */ /* 0x000fe200078e0203 */
[----:B------:R-:W-:Y:S01]  /*fea0*/  LOP3.LUT R6, R9, 0x20, R6, 0xe2, !PT ;  /* 0x0000002009067812 */ /* 0x000fe200078ee206 */
[----:B------:R-:W-:Y:S01]  /*feb0*/  VIADD R34, R192, 0x180 ;  /* 0x00000180c0227836 */ /* 0x000fe20000000000 */
[----:B------:R-:W-:Y:S01]  /*fec0*/  ISETP.GE.AND P2, PT, R30, R21, PT ;  /* 0x000000151e00720c */ /* 0x000fe20003f46270 */
[----:B------:R-:W-:Y:S01]  /*fed0*/  VIADD R36, R192, 0x140 ;  /* 0x00000140c0247836 */ /* 0x000fe20000000000 */
[----:B------:R-:W-:Y:S01]  /*fee0*/  LEA.HI.X R3, R4, UR5, R3, 0x1, P1 ;  /* 0x0000000504037c11 */ /* 0x000fe200088f0c03 */
[----:B------:R-:W-:Y:S01]  /*fef0*/  VIADD R38, R192, 0x100 ;  /* 0x00000100c0267836 */ /* 0x000fe20000000000 */
[----:B------:R-:W-:Y:S01]  /*ff00*/  LOP3.LUT R24, R6, R7, RZ, 0xfc, !PT ;  /* 0x0000000706187212 */ /* 0x000fe200078efcff */
[C---:B------:R-:W-:Y:S01]  /*ff10*/  VIADD R40, R192.reuse, 0xc0 ;  /* 0x000000c0c0287836 */ /* 0x040fe20000000000 */
[----:B------:R-:W-:Y:S01]  /*ff20*/  SEL R5, RZ, 0x80, P2 ;  /* 0x00000080ff057807 */ /* 0x000fe20001000000 */
[C---:B------:R-:W-:Y:S01]  /*ff30*/  VIADD R42, R192.reuse, 0x80 ;  /* 0x00000080c02a7836 */ /* 0x040fe20000000000 */
[----:B------:R0:W2:Y:S01]  /*ff40*/  SHFL.IDX PT, R6, R20, RZ, 0x181f ;  /* 0x00181fff14067589 */ /* 0x0000a200000e0000 */
[----:B------:R-:W-:Y:S01]  /*ff50*/  VIADD R44, R192, 0x40 ;  /* 0x00000040c02c7836 */ /* 0x000fe20000000000 */
[----:B------:R-:W-:-:S02]  /*ff60*/  LOP3.LUT R28, R24, R5, RZ, 0xfc, !PT ;  /* 0x00000005181c7212 */ /* 0x000fc400078efcff */
[----:B------:R0:W3:Y:S01]  /*ff70*/  SHFL.IDX PT, R7, R3, RZ, 0x181f ;  /* 0x00181fff03077589 */ /* 0x0000e200000e0000 */
[----:B------:R-:W-:Y:S02]  /*ff80*/  SHF.R.S32.HI R34, RZ, 0x1f, R34 ;  /* 0x0000001fff227819 */ /* 0x000fe40000011422 */
[----:B------:R-:W-:Y:S02]  /*ff90*/  SHF.R.S32.HI R36, RZ, 0x1f, R36 ;  /* 0x0000001fff247819 */ /* 0x000fe40000011424 */
[----:B------:R-:W-:Y:S02]  /*ffa0*/  SHF.R.S32.HI R38, RZ, 0x1f, R38 ;  /* 0x0000001fff267819 */ /* 0x000fe40000011426 */
[----:B------:R-:W-:Y:S02]  /*ffb0*/  SHF.R.S32.HI R40, RZ, 0x1f, R40 ;  /* 0x0000001fff287819 */ /* 0x000fe40000011428 */
[----:B------:R-:W-:Y:S02]  /*ffc0*/  SHF.R.S32.HI R42, RZ, 0x1f, R42 ;  /* 0x0000001fff2a7819 */ /* 0x000fe4000001142a */
[----:B------:R-:W-:Y:S01]  /*ffd0*/  SHF.R.S32.HI R44, RZ, 0x1f, R44 ;  /* 0x0000001fff2c7819 */ /* 0x000fe2000001142c */
[----:B0-----:R-:W-:Y:S06]  /*ffe0*/  @P0 BRA `(.L_x_715) ;  /* 0x00000000007c0947 */ /* 0x001fec0003800000 */
[-C--:B------:R-:W-:Y:S02]  /*fff0*/  ISETP.GE.AND P2, PT, R43, R21.reuse, PT ;  /* 0x000000152b00720c */ /* 0x080fe40003f46270 */
[-C--:B------:R-:W-:Y:S02]  /*10000*/  ISETP.GE.AND P1, PT, R192, R21.reuse, PT ;  /* 0x00000015c000720c */ /* 0x080fe40003f26270 */
[-C--:B------:R-:W-:Y:S02]  /*10010*/  ISETP.GE.AND P5, PT, R41, R21.reuse, PT ;  /* 0x000000152900720c */ /* 0x080fe40003fa6270 */
[----:B------:R-:W-:-:S07]  /*10020*/  ISETP.GE.AND P3, PT, R39, R21, PT ;  /* 0x000000152700720c */ /* 0x000fce0003f66270 */
[CC--:B--2---:R-:W-:Y:S02]  /*10030*/  @!P2 LEA R8, P0, R43.reuse, R6.reuse, 0x1 ;  /* 0x000000062b08a211 */ /* 0x0c4fe400078008ff */
[----:B---3--:R-:W-:Y:S02]  /*10040*/  @!P1 IMAD.WIDE R4, R192, 0x2, R6 ;  /* 0x00000002c0049825 */ /* 0x008fe400078e0206 */
[----:B------:R-:W-:Y:S02]  /*10050*/  @!P2 LEA.HI.X R9, R43, R7, R44, 0x1, P0 ;  /* 0x000000072b09a211 */ /* 0x000fe400000f0c2c */
[----:B------:R-:W-:Y:S01]  /*10060*/  @!P5 LEA R10, P4, R41, R6, 0x1 ;  /* 0x00000006290ad211 */ /* 0x000fe200078808ff */
[----:B------:R-:W-:Y:S01]  /*10070*/  @!P1 ST.E.128 desc[UR40][R4.64], RZ ;  /* 0x000000ff04009985 */ /* 0x000fe2000c101d28 */
[-C--:B------:R-:W-:Y:S02]  /*10080*/  ISETP.GE.AND P1, PT, R35, R21.reuse, PT ;  /* 0x000000152300720c */ /* 0x080fe40003f26270 */
[----:B------:R-:W-:Y:S01]  /*10090*/  LOP3.LUT P0, RZ, R24, 0x40, RZ, 0xc0, !PT ;  /* 0x0000004018ff7812 */ /* 0x000fe2000780c0ff */
[----:B------:R0:W-:Y:S01]  /*100a0*/  @!P2 ST.E.128 desc[UR40][R8.64], RZ ;  /* 0x000000ff0800a985 */ /* 0x0001e2000c101d28 */
[----:B------:R-:W-:-:S02]  /*100b0*/  ISETP.GE.AND P2, PT, R37, R21, PT ;  /* 0x000000152500720c */ /* 0x000fc40003f46270 */
[-C--:B------:R-:W-:Y:S02]  /*100c0*/  @!P5 LEA.HI.X R11, R41, R7.reuse, R42, 0x1, P4 ;  /* 0x00000007290bd211 */ /* 0x080fe400020f0c2a */
[----:B------:R-:W-:Y:S02]  /*100d0*/  LOP3.LUT P4, RZ, R28, 0x80, RZ, 0xc0, !PT ;  /* 0x000000801cff7812 */ /* 0x000fe4000788c0ff */
[CC--:B------:R-:W-:Y:S01]  /*100e0*/  @!P3 LEA R12, P6, R39.reuse, R6.reuse, 0x1 ;  /* 0x00000006270cb211 */ /* 0x0c0fe200078c08ff */
[----:B------:R4:W-:Y:S03]  /*100f0*/  @!P5 ST.E.128 desc[UR40][R10.64], RZ ;  /* 0x000000ff0a00d985 */ /* 0x0009e6000c101d28 */
[----:B------:R-:W-:Y:S02]  /*10100*/  @!P3 LEA.HI.X R13, R39, R7, R40, 0x1, P6 ;  /* 0x00000007270db211 */ /* 0x000fe400030f0c28 */
[----:B0-----:R-:W-:-:S02]  /*10110*/  @!P1 LEA R8, P6, R35, R6, 0x1 ;  /* 0x0000000623089211 */ /* 0x001fc400078c08ff */
        /* <DEDUP_REMOVED lines=12> */
.L_x_715:
[----:B------:R-:W-:Y:S05]  /*101e0*/  BSYNC B1 ;  /* 0x0000000000017941 */ /* 0x000fea0003800000 */
.L_x_714:
[----:B------:R-:W-:Y:S01]  /*101f0*/  IADD3 R0, R0, 0x20, RZ ;  /* 0x0000002000007810 */ /* 0x000fe20007ffe0ff */
[----:B---34-:R0:W3:Y:S03]  /*10200*/  SHFL.IDX PT, R7, R3, 0x1, 0x181f ;  /* 0x00381f0003077f89 */ /* 0x0180e600000e0000 */
[----:B------:R-:W-:Y:S01]  /*10210*/  ISETP.GE.AND P0, PT, R0, R31, PT ;  /* 0x0000001f0000720c */ /* 0x000fe20003f06270 */
[----:B--2---:R0:W2:-:S12]  /*10220*/  SHFL.IDX PT, R6, R20, 0x1, 0x181f ;  /* 0x00381f0014067f89 */ /* 0x00409800000e0000 */
[----:B0-----:R-:W-:Y:S05]  /*10230*/  @P0 BRA `(.L_x_710) ;  /* 0x00000000007c0947 */ /* 0x001fea0003800000 */
[-C--:B------:R-:W-:Y:S02]  /*10240*/  ISETP.GE.AND P6, PT, R192, R21.reuse, PT ;  /* 0x00000015c000720c */ /* 0x080fe40003fc6270 */
[-C--:B------:R-:W-:Y:S02]  /*10250*/  ISETP.GE.AND P5, PT, R43, R21.reuse, PT ;  /* 0x000000152b00720c */ /* 0x080fe40003fa6270 */
[-C--:B------:R-:W-:Y:S02]  /*10260*/  ISETP.GE.AND P4, PT, R41, R21.reuse, PT ;  /* 0x000000152900720c */ /* 0x080fe40003f86270 */
[-C--:B------:R-:W-:Y:S02]  /*10270*/  ISETP.GE.AND P3, PT, R39, R21.reuse, PT ;  /* 0x000000152700720c */ /* 0x080fe40003f66270 */
[-C--:B------:R-:W-:Y:S02]  /*10280*/  ISETP.GE.AND P2, PT, R37, R21.reuse, PT ;  /* 0x000000152500720c */ /* 0x080fe40003f46270 */
[----:B------:R-:W-:-:S03]  /*10290*/  ISETP.GE.AND P1, PT, R35, R21, PT ;  /* 0x000000152300720c */ /* 0x000fc60003f26270 */
[----:B--23--:R-:W-:Y:S02]  /*102a0*/  @!P6 IMAD.WIDE R4, R192, 0x2, R6 ;  /* 0x00000002c004e825 */ /* 0x00cfe400078e0206 */
[----:B------:R-:W-:-:S03]  /*102b0*/  @!P5 LEA R8, P0, R43, R6, 0x1 ;  /* 0x000000062b08d211 */ /* 0x000fc600078008ff */
[----:B------:R0:W-:Y:S01]  /*102c0*/  @!P6 ST.E.128 desc[UR40][R4.64], RZ ;  /* 0x000000ff0400e985 */ /* 0x0001e2000c101d28 */
[-C--:B------:R-:W-:Y:S02]  /*102d0*/  @!P4 LEA R10, P6, R41, R6.reuse, 0x1 ;  /* 0x00000006290ac211 */ /* 0x080fe400078c08ff */
[-C--:B------:R-:W-:Y:S02]  /*102e0*/  @!P5 LEA.HI.X R9, R43, R7.reuse, R44, 0x1, P0 ;  /* 0x000000072b09d211 */ /* 0x080fe400000f0c2c */
[----:B------:R-:W-:Y:S02]  /*102f0*/  LOP3.LUT P0, RZ, R24, 0x40, RZ, 0xc0, !PT ;  /* 0x0000004018ff7812 */ /* 0x000fe4000780c0ff */
[----:B------:R-:W-:Y:S01]  /*10300*/  @!P4 LEA.HI.X R11, R41, R7, R42, 0x1, P6 ;  /* 0x00000007290bc211 */ /* 0x000fe200030f0c2a */
[----:B------:R2:W-:Y:S01]  /*10310*/  @!P5 ST.E.128 desc[UR40][R8.64], RZ ;  /* 0x000000ff0800d985 */ /* 0x0005e2000c101d28 */
[----:B------:R-:W-:Y:S02]  /*10320*/  LOP3.LUT P6, RZ, R28, 0x80, RZ, 0xc0, !PT ;  /* 0x000000801cff7812 */ /* 0x000fe400078cc0ff */
[-C--:B------:R-:W-:Y:S01]  /*10330*/  @!P3 LEA R12, P5, R39, R6.reuse, 0x1 ;  /* 0x00000006270cb211 */ /* 0x080fe200078a08ff */
[----:B------:R2:W-:Y:S01]  /*10340*/  @!P4 ST.E.128 desc[UR40][R10.64], RZ ;  /* 0x000000ff0a00c985 */ /* 0x0005e2000c101d28 */
[----:B------:R-:W-:-:S02]  /*10350*/  @!P2 LEA R14, P4, R37, R6, 0x1 ;  /* 0x00000006250ea211 */ /* 0x000fc400078808ff */
[-C--:B------:R-:W-:Y:S02]  /*10360*/  @!P3 LEA.HI.X R13, R39, R7.reuse, R40, 0x1, P5 ;  /* 0x00000007270db211 */ /* 0x080fe400028f0c28 */
[-C--:B0-----:R-:W-:Y:S02]  /*10370*/  @!P1 LEA R4, P5, R35, R6.reuse, 0x1 ;  /* 0x0000000623049211 */ /* 0x081fe400078a08ff */
[-C--:B------:R-:W-:Y:S01]  /*10380*/  @!P2 LEA.HI.X R15, R37, R7.reuse, R38, 0x1, P4 ;  /* 0x00000007250fa211 */ /* 0x080fe200020f0c26 */
[----:B------:R2:W-:Y:S01]  /*10390*/  @!P3 ST.E.128 desc[UR40][R12.64], RZ ;  /* 0x000000ff0c00b985 */ /* 0x0005e2000c101d28 */
[-C--:B------:R-:W-:Y:S02]  /*103a0*/  @P0 LEA R20, P3, R33, R6.reuse, 0x1 ;  /* 0x0000000621140211 */ /* 0x080fe400078608ff */
[----:B------:R-:W-:Y:S01]  /*103b0*/  @P6 LEA R6, P4, R30, R6, 0x1 ;  /* 0x000000061e066211 */ /* 0x000fe200078808ff */
[----:B------:R2:W-:Y:S01]  /*103c0*/  @!P2 ST.E.128 desc[UR40][R14.64], RZ ;  /* 0x000000ff0e00a985 */ /* 0x0005e2000c101d28 */
[----:B------:R-:W-:-:S02]  /*103d0*/  @!P1 LEA.HI.X R5, R35, R7, R36, 0x1, P5 ;  /* 0x0000000723059211 */ /* 0x000fc400028f0c24 */
[-C--:B------:R-:W-:Y:S02]  /*103e0*/  @P0 LEA.HI.X R21, R33, R7.reuse, R34, 0x1, P3 ;  /* 0x0000000721150211 */ /* 0x080fe400018f0c22 */
[----:B------:R-:W-:Y:S01]  /*103f0*/  @P6 LEA.HI.X R7, R30, R7, R32, 0x1, P4 ;  /* 0x000000071e076211 */ /* 0x000fe200020f0c20 */
[----:B------:R2:W-:Y:S04]  /*10400*/  @!P1 ST.E.128 desc[UR40][R4.64], RZ ;  /* 0x000000ff04009985 */ /* 0x0005e8000c101d28 */
[----:B------:R2:W-:Y:S04]  /*10410*/  @P0 ST.E.128 desc[UR40][R20.64], RZ ;  /* 0x000000ff14000985 */ /* 0x0005e8000c101d28 */
[----:B------:R2:W-:Y:S02]  /*10420*/  @P6 ST.E.128 desc[UR40][R6.64], RZ ;  /* 0x000000ff06006985 */ /* 0x0005e4000c101d28 */
.L_x_710:
[----:B------:R-:W-:Y:S05]  /*10430*/  BSYNC B0 ;  /* 0x0000000000007941 */ /* 0x000fea0003800000 */
.L_x_704:
[----:B------:R-:W-:Y:S02]  /*10440*/  ULDC UR4, c[0x0][0xc3c] ;  /* 0x00030f0000047ab9 */ /* 0x000fe40000000800 */
[----:B------:R-:W-:-:S13]  /*10450*/  ISETP.GE.AND P0, PT, R27, UR4, PT ;  /* 0x000000041b007c0c */ /* 0x000fda000bf06270 */
[----:B------:R-:W-:Y:S05]  /*10460*/  @!P0 BRA `(.L_x_716) ;  /* 0xffffff1000288947 */ /* 0x000fea000383ffff */
[----:B------:R-:W-:Y:S05]  /*10470*/  BRA `(.L_x_588) ;  /* 0x0000007000007947 */ /* 0x000fea0003800000 */
.L_x_586:
[----:B------:R-:W-:-:S08]  /*10480*/  NOP ;  /* 0x0000000000007918 */ /* 0x000fd00000000000 */
[----:B------:R-:W0:-:S00]  /*10490*/  USETMAXREG.DEALLOC.CTAPOOL 0x28 ;  /* 0x00000028000079c8 */ /* 0x000e0000080e0500 */
[----:B0-----:R-:W-:Y:S01]  /*104a0*/  LOP3.LUT R2, R2, 0x3, RZ, 0xc0, !PT ;  /* 0x0000000302027812 */ /* 0x001fe200078ec0ff */
[----:B------:R-:W-:Y:S01]  /*104b0*/  IMAD.MOV.U32 R4, RZ, RZ, RZ ;  /* 0x000000ffff047224 */ /* 0x000fe200078e00ff */
[----:B------:R-:W-:-:S04]  /*104c0*/  LOP3.LUT R22, R22, 0xffffefff, RZ, 0xc0, !PT ;  /* 0xffffefff16167812 */ /* 0x000fc800078ec0ff */
[----:B------:R-:W0:Y:S02]  /*104d0*/  SHFL.IDX PT, R2, R2, RZ, 0x1f ;  /* 0x00001fff02027589 */ /* 0x000e2400000e0000 */
[----:B0-----:R-:W-:-:S13]  /*104e0*/  ISETP.NE.AND P0, PT, R2, RZ, PT ;  /* 0x000000ff0200720c */ /* 0x001fda0003f05270 */
        /* <DEDUP_REMOVED lines=9> */
.L_x_717:
[----:B------:R-:W-:Y:S01]  /*10580*/  LOP3.LUT R5, R0, 0x1f, RZ, 0xc0, !PT ;  /* 0x0000001f00057812 */ /* 0x000fe200078ec0ff */
[----:B------:R-:W-:Y:S01]  /*10590*/  ULDC UR4, c[0x0][0xc3c] ;  /* 0x00030f0000047ab9 */ /* 0x000fe20000000800 */
[----:B------:R-:W0:Y:S01]  /*105a0*/  S2UR UR6, SR_CTAID.X ;  /* 0x00000000000679c3 */ /* 0x000e220000002500 */
[----:B------:R-:W-:Y:S01]  /*105b0*/  ULDC UR5, c[0x0][0xc38] ;  /* 0x00030e0000057ab9 */ /* 0x000fe20000000800 */
[----:B------:R-:W-:-:S04]  /*105c0*/  ISETP.NE.AND P0, PT, R5, 0x1f, PT ;  /* 0x0000001f0500780c */ /* 0x000fc80003f05270 */
[----:B------:R-:W-:-:S13]  /*105d0*/  ISETP.GE.OR P1, PT, R5, UR4, !P0 ;  /* 0x0000000405007c0c */ /* 0x000fda000c726670 */
[----:B------:R-:W1:Y:S02]  /*105e0*/  @!P1 LDC.64 R2, c[0x0][0xc80] ;  /* 0x00032000ff029b82 */ /* 0x000e640000000a00 */
[----:B-1----:R-:W-:-:S05]  /*105f0*/  @!P1 IMAD.WIDE.U32 R2, R5, 0x4, R2 ;  /* 0x0000000405029825 */ /* 0x002fca00078e0002 */
[----:B------:R-:W2:Y:S01]  /*10600*/  @!P1 LDG.E R4, desc[UR40][R2.64] ;  /* 0x0000002802049981 */ /* 0x000ea2000c1e1900 */
[C---:B------:R-:W-:Y:S01]  /*10610*/  ISETP.NE.AND P1, PT, R5.reuse, RZ, PT ;  /* 0x000000ff0500720c */ /* 0x040fe20003f25270 */
[----:B------:R-:W-:Y:S01]  /*10620*/  UMOV UR4, URZ ;  /* 0x0000003f00047c82 */ /* 0x000fe20008000000 */
[C---:B------:R-:W-:Y:S02]  /*10630*/  ISETP.GE.U32.AND P2, PT, R5.reuse, 0x2, PT ;  /* 0x000000020500780c */ /* 0x040fe40003f46070 */
[C---:B------:R-:W-:Y:S02]  /*10640*/  ISETP.GE.U32.AND P3, PT, R5.reuse, 0x4, PT ;  /* 0x000000040500780c */ /* 0x040fe40003f66070 */
[C---:B------:R-:W-:Y:S02]  /*10650*/  ISETP.GE.U32.AND P4, PT, R5.reuse, 0x8, PT ;  /* 0x000000080500780c */ /* 0x040fe40003f86070 */
[----:B------:R-:W-:Y:S02]  /*10660*/  ISETP.GE.U32.AND P5, PT, R5, 0x10, PT ;  /* 0x000000100500780c */ /* 0x000fe40003fa6070 */
[----:B------:R-:W-:Y:S01]  /*10670*/  MOV R16, RZ ;  /* 0x000000ff00107202 */ /* 0x000fe20000000f00 */
[----:B--2---:R-:W1:Y:S02]  /*10680*/  SHFL.UP PT, R6, R4, 0x1, RZ ;  /* 0x0420000004067989 */ /* 0x004e6400000e00ff */
[----:B-1----:R-:W-:-:S05]  /*10690*/  SEL R7, R6, RZ, P1 ;  /* 0x000000ff06077207 */ /* 0x002fca0000800000 */
[----:B------:R-:W-:-:S05]  /*106a0*/  IMAD.IADD R7, R4, 0x1, R7 ;  /* 0x0000000104077824 */ /* 0x000fca00078e0207 */
[----:B------:R-:W1:Y:S02]  /*106b0*/  SHFL.UP PT, R6, R7, 0x2, RZ ;  /* 0x0440000007067989 */ /* 0x000e6400000e00ff */
        /* <DEDUP_REMOVED lines=11> */
[----:B------:R-:W1:Y:S02]  /*10770*/  SHFL.IDX PT, R6, R7, 0x1f, 0x1f ;  /* 0x03e01f0007067f89 */ /* 0x000e6400000e0000 */
[----:B-1----:R-:W-:-:S04]  /*10780*/  IMAD R6, R6, UR5, RZ ;  /* 0x0000000506067c24 */ /* 0x002fc8000f8e02ff */
[----:B------:R-:W-:Y:S01]  /*10790*/  IMAD.MOV.U32 R3, RZ, RZ, R6 ;  /* 0x000000ffff037224 */ /* 0x000fe200078e0006 */
[----:B0-----:R-:W-:-:S13]  /*107a0*/  ISETP.GT.AND P6, PT, R6, UR6, PT ;  /* 0x0000000606007c0c */ /* 0x001fda000bfc4270 */
[----:B------:R-:W-:Y:S05]  /*107b0*/  @P6 BRA `(.L_x_719) ;  /* 0x00000000009c6947 */ /* 0x000fea0003800000 */
[----:B------:R-:W0:Y:S01]  /*107c0*/  LDC R10, c[0x0][0xc3c] ;  /* 0x00030f00ff0a7b82 */ /* 0x000e220000000800 */
[----:B------:R-:W-:Y:S01]  /*107d0*/  IMAD.MOV.U32 R6, RZ, RZ, R3 ;  /* 0x000000ffff067224 */ /* 0x000fe200078e0003 */
[----:B------:R-:W-:Y:S01]  /*107e0*/  UMOV UR4, URZ ;  /* 0x0000003f00047c82 */ /* 0x000fe20008000000 */
[----:B------:R-:W-:Y:S01]  /*107f0*/  ULDC UR7, c[0x0][0xc3c] ;  /* 0x00030f0000077ab9 */ /* 0x000fe20000000800 */
[----:B------:R-:W-:-:S05]  /*10800*/  ULDC UR5, c[0x0][0xc38] ;  /* 0x00030e0000057ab9 */ /* 0x000fca0000000800 */
.L_x_723:
[----:B------:R-:W-:Y:S01]  /*10810*/  UIADD3 UR4, UR4, 0x1f, URZ ;  /* 0x0000001f04047890 */ /* 0x000fe2000fffe03f */
[----:B------:R-:W-:-:S05]  /*10820*/  IMAD.U32 R19, RZ, RZ, UR7 ;  /* 0x00000007ff137e24 */ /* 0x000fca000f8e00ff */
        /* <DEDUP_REMOVED lines=10> */
.L_x_722:
[----:B------:R-:W-:Y:S05]  /*108d0*/  BSYNC B0 ;  /* 0x0000000000007941 */ /* 0x000fea0003800000 */
.L_x_721:
[----:B0----5:R-:W0:Y:S02]  /*108e0*/  SHFL.UP PT, R2, R4, 0x1, RZ ;  /* 0x0420000004027989 */ /* 0x021e2400000e00ff */
        /* <DEDUP_REMOVED lines=20> */
.L_x_719:
        /* <DEDUP_REMOVED lines=10> */
[----:B0-----:R-:W-:-:S06]  /*10ad0*/  IADD3 R2, R8, 0xffffffe, RZ ;  /* 0x0ffffffe08027810 */ /* 0x001fcc0007ffe0ff */
[----:B------:R0:W1:Y:S01]  /*10ae0*/  F2I.FTZ.U32.TRUNC.NTZ R3, R2 ;  /* 0x0000000200037305 */ /* 0x000062000021f000 */
[----:B------:R-:W-:Y:S05]  /*10af0*/  @!P0 BRA `(.L_x_724) ;  /* 0x0000000000088947 */ /* 0x000fea0003800000 */
[----:B------:R-:W-:-:S06]  /*10b00*/  VIADD R16, R19, 0xffffffff ;  /* 0xffffffff13107836 */ /* 0x000fcc0000000000 */
[----:B------:R2:W3:Y:S02]  /*10b10*/  SHFL.IDX PT, R16, R7, R16, 0x1f ;  /* 0x00001f1007107589 */ /* 0x0004e400000e0000 */
.L_x_724:
[----:B---3--:R-:W-:Y:S01]  /*10b20*/  IMAD R16, R16, UR5, R9 ;  /* 0x0000000510107c24 */ /* 0x008fe2000f8e0209 */
[----:B0-----:R-:W-:Y:S01]  /*10b30*/  IABS R2, R4 ;  /* 0x0000000400027213 */ /* 0x001fe20000000000 */
[----:B-12---:R-:W-:Y:S02]  /*10b40*/  IMAD.MOV R7, RZ, RZ, -R3 ;  /* 0x000000ffff077224 */ /* 0x006fe400078e0a03 */
[----:B------:R-:W-:Y:S01]  /*10b50*/  VIADD R19, R19, UR4 ;  /* 0x0000000413137c36 */ /* 0x000fe20008000000 */
[----:B------:R-:W-:Y:S01]  /*10b60*/  IADD3 R9, -R16, UR6, RZ ;  /* 0x0000000610097c10 */ /* 0x000fe2000fffe1ff */
[----:B------:R-:W-:Y:S02]  /*10b70*/  IMAD.MOV R8, RZ, RZ, -R2 ;  /* 0x000000ffff087224 */ /* 0x000fe400078e0a02 */
[----:B------:R-:W-:Y:S01]  /*10b80*/  IMAD R7, R7, R10, RZ ;  /* 0x0000000a07077224 */ /* 0x000fe200078e02ff */
        /* <DEDUP_REMOVED lines=8> */
[-C--:B------:R-:W-:Y:S01]  /*10c10*/  @!P1 IADD3 R3, R3, -R10.reuse, RZ ;  /* 0x8000000a03039210 */ /* 0x080fe20007ffe0ff */
[----:B------:R-:W-:Y:S01]  /*10c20*/  @!P1 VIADD R2, R2, 0x1 ;  /* 0x0000000102029836 */ /* 0x000fe20000000000 */
[----:B------:R-:W-:Y:S02]  /*10c30*/  ISETP.NE.AND P1, PT, R4, RZ, PT ;  /* 0x000000ff0400720c */ /* 0x000fe40003f25270 */
[----:B------:R-:W-:Y:S02]  /*10c40*/  ISETP.GE.U32.AND P0, PT, R3, R10, PT ;  /* 0x0000000a0300720c */ /* 0x000fe40003f06070 */
[----:B------:R-:W-:-:S04]  /*10c50*/  LOP3.LUT R3, R9, R4, RZ, 0x3c, !PT ;  /* 0x0000000409037212 */ /* 0x000fc800078e3cff */
[----:B------:R-:W-:-:S07]  /*10c60*/  ISETP.GE.AND P2, PT, R3, RZ, PT ;  /* 0x000000ff0300720c */ /* 0x000fce0003f46270 */
[----:B------:R-:W-:-:S06]  /*10c70*/  @P0 VIADD R2, R2, 0x1 ;  /* 0x0000000102020836 */ /* 0x000fcc0000000000 */
[----:B------:R-:W-:Y:S01]  /*10c80*/  @!P2 IMAD.MOV R2, RZ, RZ, -R2 ;  /* 0x000000ffff02a224 */ /* 0x000fe200078e0a02 */
[----:B------:R-:W-:-:S05]  /*10c90*/  @!P1 LOP3.LUT R2, RZ, R4, RZ, 0x33, !PT ;  /* 0x00000004ff029212 */ /* 0x000fca00078e33ff */
[--C-:B------:R-:W-:Y:S02]  /*10ca0*/  IMAD.MOV R17, RZ, RZ, -R2.reuse ;  /* 0x000000ffff117224 */ /* 0x100fe400078e0a02 */
[----:B------:R-:W-:Y:S02]  /*10cb0*/  IMAD.MOV.U32 R18, RZ, RZ, R2 ;  /* 0x000000ffff127224 */ /* 0x000fe400078e0002 */
[----:B------:R-:W-:Y:S01]  /*10cc0*/  IMAD R17, R4, R17, R9 ;  /* 0x0000001104117224 */ /* 0x000fe200078e0209 */
[----:B------:R-:W-:Y:S06]  /*10cd0*/  BRA `(.L_x_725) ;  /* 0x00000000000c7947 */ /* 0x000fec0003800000 */
.L_x_720:
[----:B------:R-:W-:Y:S01]  /*10ce0*/  MOV R17, RZ ;  /* 0x000000ff00117202 */ /* 0x000fe20000000f00 */
[----:B------:R-:W-:Y:S02]  /*10cf0*/  IMAD.U32 R16, RZ, RZ, UR6 ;  /* 0x00000006ff107e24 */ /* 0x000fe4000f8e00ff */
[----:B------:R-:W-:-:S07]  /*10d00*/  IMAD.MOV.U32 R18, RZ, RZ, RZ ;  /* 0x000000ffff127224 */ /* 0x000fce00078e00ff */
.L_x_725:
[----:B------:R-:W-:-:S13]  /*10d10*/  ISETP.NE.AND P0, PT, R5, RZ, PT ;  /* 0x000000ff0500720c */ /* 0x000fda0003f05270 */
[----:B------:R-:W0:Y:S01]  /*10d20*/  @!P0 S2R R3, SR_CgaCtaId ;  /* 0x0000000000038919 */ /* 0x000e220000008800 */
[----:B------:R-:W-:-:S04]  /*10d30*/  @!P0 MOV R2, 0x400 ;  /* 0x0000040000028802 */ /* 0x000fc80000000f00 */
[----:B0-----:R-:W-:-:S05]  /*10d40*/  @!P0 LEA R2, R3, R2, 0x18 ;  /* 0x0000000203028211 */ /* 0x001fca00078ec0ff */
[----:B------:R1:W-:Y:S01]  /*10d50*/  @!P0 STS.128 [R2+0x28cd0], R16 ;  /* 0x028cd01002008388 */ /* 0x0003e20000000c00 */
[----:B------:R-:W-:Y:S06]  /*10d60*/  BAR.ARV 0x5, 0x180 ;  /* 0x0146000000007b1d */ /* 0x000fec0000002000 */
.L_x_718:
[----:B------:R2:W-:Y:S01]  /*10d70*/  STL [R1+0x1c], RZ ;  /* 0x00001cff01007387 */ /* 0x0005e20000100800 */
[----:B------:R-:W-:Y:S01]  /*10d80*/  ULDC UR4, c[0x0][0xc3c] ;  /* 0x00030f0000047ab9 */ /* 0x000fe20000000800 */
[----:B------:R-:W-:Y:S01]  /*10d90*/  IMAD.MOV.U32 R26, RZ, RZ, 0x1 ;  /* 0x00000001ff1a7424 */ /* 0x000fe200078e00ff */
[----:B0-----:R-:W-:Y:S01]  /*10da0*/  ISETP.GE.AND P0, PT, R19, UR4, PT ;  /* 0x0000000413007c0c */ /* 0x001fe2000bf06270 */
[----:B------:R-:W-:-:S12]  /*10db0*/  IMAD.MOV.U32 R25, RZ, RZ, RZ ;  /* 0x000000ffff197224 */ /* 0x000fd800078e00ff */
[----:B--2---:R-:W-:Y:S05]  /*10dc0*/  @P0 BRA `(.L_x_726) ;  /* 0x0000006000d40947 */ /* 0x004fea0003800000 */
[----:B------:R-:W0:Y:S01]  /*10dd0*/  S2UR UR5, SR_CgaCtaId ;  /* 0x00000000000579c3 */ /* 0x000e220000008800 */
[C---:B-1----:R-:W-:Y:S01]  /*10de0*/  IMAD.SHL.U32 R2, R0.reuse, 0x8, RZ ;  /* 0x0000000800027824 */ /* 0x042fe200078e00ff */
[----:B------:R-:W-:Y:S01]  /*10df0*/  LOP3.LUT R5, R0, 0x7f, RZ, 0xc0, !PT ;  /* 0x0000007f00057812 */ /* 0x000fe200078ec0ff */
[----:B------:R-:W-:Y:S01]  /*10e00*/  UMOV UR4, 0x400 ;  /* 0x0000040000047882 */ /* 0x000fe20000000000 */
[----:B------:R1:W-:Y:S01]  /*10e10*/  STL [R1+0x1c], RZ ;  /* 0x00001cff01007387 */ /* 0x0003e20000100800 */
[----:B------:R-:W-:Y:S01]  /*10e20*/  BSSY B8, `(.L_x_726) ;  /* 0x000062f000087945 */ /* 0x000fe20003800000 */
[C---:B------:R-:W-:Y:S01]  /*10e30*/  LOP3.LUT R3, R2.reuse, 0x1f8, RZ, 0xc0, !PT ;  /* 0x000001f802037812 */ /* 0x040fe200078ec0ff */
[----:B------:R-:W-:Y:S01]  /*10e40*/  IMAD.SHL.U32 R35, R5, 0x8, RZ ;  /* 0x0000000805237824 */ /* 0x000fe200078e00ff */
[----:B------:R-:W-:Y:S01]  /*10e50*/  LOP3.LUT R2, R2, 0x38, RZ, 0xc0, !PT ;  /* 0x0000003802027812 */ /* 0x000fe200078ec0ff */
[----:B------:R-:W-:Y:S01]  /*10e60*/  IMAD.MOV.U32 R26, RZ, RZ, 0x1 ;  /* 0x00000001ff1a7424 */ /* 0x000fe200078e00ff */
[----:B------:R-:W-:-:S02]  /*10e70*/  LOP3.LUT R4, R3, 0x38, R0, 0x78, !PT ;  /* 0x0000003803047812 */ /* 0x000fc400078e7800 */
[----:B------:R-:W-:Y:S02]  /*10e80*/  CS2R R24, SRZ ;  /* 0x0000000000187805 */ /* 0x000fe4000001ff00 */
[----:B------:R-:W-:Y:S01]  /*10e90*/  SHF.L.U32 R0, R0, 0x4, RZ ;  /* 0x0000000400007819 */ /* 0x000fe200000006ff */
[----:B------:R-:W-:Y:S01]  /*10ea0*/  IMAD.MOV.U32 R28, RZ, RZ, 0x1 ;  /* 0x00000001ff1c7424 */ /* 0x000fe200078e00ff */
[----:B------:R-:W-:Y:S01]  /*10eb0*/  SHF.R.U32.HI R3, RZ, 0x3, R5 ;  /* 0x00000003ff037819 */ /* 0x000fe20000011605 */
[----:B------:R-:W-:Y:S01]  /*10ec0*/  ULDC.64 UR38, c[0x0][0x198] ;  /* 0x0000660000267ab9 */ /* 0x000fe20000000a00 */
[----:B------:R-:W-:Y:S01]  /*10ed0*/  LOP3.LUT R35, R4, 0x200, R35, 0xf8, !PT ;  /* 0x0000020004237812 */ /* 0x000fe200078ef823 */
[----:B------:R-:W-:Y:S01]  /*10ee0*/  ULDC UR36, c[0x0][0xc] ;  /* 0x0000030000247ab9 */ /* 0x000fe20000000800 */
[----:B------:R-:W-:Y:S02]  /*10ef0*/  LOP3.LUT R0, R3, 0x70, R0, 0xf8, !PT ;  /* 0x0000007003007812 */ /* 0x000fe400078ef800 */
[----:B------:R-:W-:-:S02]  /*10f00*/  LOP3.LUT R0, R2, 0xc0, RZ, 0xfc, !PT ;  /* 0x000000c002007812 */ /* 0x000fc400078efcff */
[C---:B------:R-:W-:Y:S01]  /*10f10*/  LOP3.LUT R0, R2.reuse, 0x140, RZ, 0xfc, !PT ;  /* 0x0000014002007812 */ /* 0x040fe200078efcff */
[----:B0-----:R-:W-:Y:S01]  /*10f20*/  ULEA UR4, UR5, UR4, 0x18 ;  /* 0x0000000405047291 */ /* 0x001fe2000f8ec03f */
[C---:B------:R-:W-:Y:S02]  /*10f30*/  LOP3.LUT R3, R2.reuse, 0x40, RZ, 0xfc, !PT ;  /* 0x0000004002037812 */ /* 0x040fe400078efcff */
[----:B------:R-:W-:Y:S02]  /*10f40*/  LOP3.LUT R4, R37, 0x2, RZ, 0xfc, !PT ;  /* 0x0000000225047812 */ /* 0x000fe400078efcff */
[C---:B------:R-:W-:Y:S01]  /*10f50*/  LOP3.LUT R3, R2.reuse, 0x100, RZ, 0xfc, !PT ;  /* 0x0000010002037812 */ /* 0x040fe200078efcff */
[----:B------:R-:W-:Y:S01]  /*10f60*/  IMAD.U32 R23, RZ, RZ, UR4 ;  /* 0x00000004ff177e24 */ /* 0x000fe2000f8e00ff */
[C---:B------:R-:W-:Y:S02]  /*10f70*/  LOP3.LUT R4, R2.reuse, 0x80, RZ, 0xfc, !PT ;  /* 0x0000008002047812 */ /* 0x040fe400078efcff */
[C---:B------:R-:W-:Y:S01]  /*10f80*/  LOP3.LUT R3, R2.reuse, 0x180, RZ, 0xfc, !PT ;  /* 0x0000018002037812 */ /* 0x040fe200078efcff */
[----:B------:R-:W-:Y:S01]  /*10f90*/  IMAD R0, R35, 0x2, R23 ;  /* 0x0000000223007824 */ /* 0x000fe200078e0217 */
[----:B------:R-:W-:-:S04]  /*10fa0*/  LOP3.LUT R2, R2, 0x1c0, RZ, 0xfc, !PT ;  /* 0x000001c002027812 */ /* 0x000fc800078efcff */
[----:B------:R1:W-:Y:S03]  /*10fb0*/  STL [R1+0x34], R0 ;  /* 0x0000340001007387 */ /* 0x0003e60000100800 */
.L_x_833:
[----:B0-----:R-:W0:Y:S02]  /*10fc0*/  LDC.64 R32, c[0x0][0xc88] ;  /* 0x00032200ff207b82 */ /* 0x001e240000000a00 */
[----:B0-----:R-:W-:-:S06]  /*10fd0*/  IMAD.WIDE R32, R19, 0x4, R32 ;  /* 0x0000000413207825 */ /* 0x001fcc00078e0220 */
[----:B-1----:R0:W1:Y:S01]  /*10fe0*/  LDG.E R32, desc[UR40][R32.64] ;  /* 0x0000002820207981 */ /* 0x002062000c1e1900 */
[----:B------:R-:W-:Y:S05]  /*10ff0*/  YIELD ;  /* 0x0000000000007946 */ /* 0x000fea0003800000 */
[----:B------:R-:W-:Y:S01]  /*11000*/  ULDC.64 UR4, c[0x0][0xa28] ;  /* 0x00028a0000047ab9 */ /* 0x000fe20000000a00 */
[----:B--23--:R-:W-:Y:S01]  /*11010*/  MOV R6, RZ ;  /* 0x000000ff00067202 */ /* 0x00cfe20000000f00 */
[----:B------:R-:W-:Y:S01]  /*11020*/  ULDC.64 UR8, c[0x0][0xa18] ;  /* 0x0002860000087ab9 */ /* 0x000fe20000000a00 */
[----:B------:R-:W-:Y:S01]  /*11030*/  ISETP.NE.U32.AND P0, PT, RZ, UR4, PT ;  /* 0x00000004ff007c0c */ /* 0x000fe2000bf05070 */
[----:B0-----:R-:W-:Y:S01]  /*11040*/  IMAD.MOV.U32 R33, RZ, RZ, RZ ;  /* 0x000000ffff217224 */ /* 0x001fe200078e00ff */
[----:B------:R-:W-:-:S02]  /*11050*/  ULDC.64 UR6, c[0x0][0xa10] ;  /* 0x0002840000067ab9 */ /* 0x000fc40000000a00 */
[----:B------:R-:W-:Y:S02]  /*11060*/  ISETP.NE.AND.EX P0, PT, RZ, UR5, PT, P0 ;  /* 0x00000005ff007c0c */ /* 0x000fe4000bf05300 */
[----:B-1----:R-:W-:-:S11]  /*11070*/  SHF.R.S32.HI R0, RZ, 0x1f, R32 ;  /* 0x0000001fff007819 */ /* 0x002fd60000011420 */
[C---:B------:R-:W-:Y:S01]  /*11080*/  @P0 LEA R2, P1, R32.reuse, UR4, 0x2 ;  /* 0x0000000420020c11 */ /* 0x040fe2000f8210ff */
[C---:B------:R-:W-:Y:S01]  /*11090*/  IMAD.SHL.U32 R27, R32.reuse, 0x4, RZ ;  /* 0x00000004201b7824 */ /* 0x040fe200078e00ff */
[C-C-:B------:R-:W-:Y:S01]  /*110a0*/  SHF.L.U64.HI R29, R32.reuse, 0x2, R0.reuse ;  /* 0x00000002201d7819 */ /* 0x140fe20000010200 */
[----:B------:R0:W-:Y:S01]  /*110b0*/  STL [R1+0x14], R0 ;  /* 0x0000140001007387 */ /* 0x0001e20000100800 */
[----:B------:R-:W-:Y:S01]  /*110c0*/  @P0 LEA.HI.X R3, R32, UR5, R0, 0x2, P1 ;  /* 0x0000000520030c11 */ /* 0x000fe200088f1400 */
[----:B------:R-:W-:-:S04]  /*110d0*/  ULDC.64 UR4, c[0x0][0xa00] ;  /* 0x0002800000047ab9 */ /* 0x000fc80000000a00 */
[----:B------:R1:W5:Y:S01]  /*110e0*/  @P0 LDG.E R33, desc[UR40][R2.64] ;  /* 0x0000002802210981 */ /* 0x000362000c1e1900 */
[----:B------:R-:W-:Y:S02]  /*110f0*/  ISETP.NE.U32.AND P0, PT, RZ, UR4, PT ;  /* 0x00000004ff007c0c */ /* 0x000fe4000bf05070 */
[----:B------:R-:W-:Y:S01]  /*11100*/  ISETP.NE.U32.AND P2, PT, RZ, UR8, PT ;  /* 0x00000008ff007c0c */ /* 0x000fe2000bf45070 */
[----:B0-----:R-:W-:Y:S01]  /*11110*/  IMAD.MOV.U32 R0, RZ, RZ, RZ ;  /* 0x000000ffff007224 */ /* 0x001fe200078e00ff */
[----:B------:R-:W-:Y:S02]  /*11120*/  ISETP.NE.AND.EX P0, PT, RZ, UR5, PT, P0 ;  /* 0x00000005ff007c0c */ /* 0x000fe4000bf05300 */
[----:B------:R-:W-:Y:S02]  /*11130*/  ISETP.NE.AND.EX P2, PT, RZ, UR9, PT, P2 ;  /* 0x00000009ff007c0c */ /* 0x000fe4000bf45320 */
[----:B------:R-:W-:Y:S02]  /*11140*/  ISETP.NE.U32.AND P1, PT, RZ, UR6, PT ;  /* 0x00000006ff007c0c */ /* 0x000fe4000bf25070 */
[----:B-1----:R-:W-:-:S02]  /*11150*/  IADD3 R2, P3, R27, UR4, RZ ;  /* 0x000000041b027c10 */ /* 0x002fc4000ff7e0ff */
[----:B------:R-:W-:Y:S02]  /*11160*/  ISETP.NE.AND.EX P1, PT, RZ, UR7, PT, P1 ;  /* 0x00000007ff007c0c */ /* 0x000fe4000bf25310 */
[----:B------:R-:W-:Y:S02]  /*11170*/  IADD3.X R3, R29, UR5, RZ, P3, !PT ;  /* 0x000000051d037c10 */ /* 0x000fe40009ffe4ff */
[----:B------:R-:W-:-:S03]  /*11180*/  IADD3 R4, P4, R27, UR6, RZ ;  /* 0x000000061b047c10 */ /* 0x000fc6000ff9e0ff */
[----:B------:R-:W2:Y:S01]  /*11190*/  @P0 LDG.E R6, desc[UR40][R2.64] ;  /* 0x0000002802060981 */ /* 0x000ea2000c1e1900 */
[----:B------:R-:W-:Y:S01]  /*111a0*/  ULDC UR4, c[0x0][0x288] ;  /* 0x0000a20000047ab9 */ /* 0x000fe20000000800 */
[----:B------:R-:W-:Y:S01]  /*111b0*/  IADD3.X R5, R29, UR7, RZ, P4, !PT ;  /* 0x000000071d057c10 */ /* 0x000fe2000a7fe4ff */
[----:B------:R-:W-:Y:S01]  /*111c0*/  IMAD.U32 R8, RZ, RZ, UR4 ;  /* 0x00000004ff087e24 */ /* 0x000fe2000f8e00ff */
[----:B------:R-:W-:-:S03]  /*111d0*/  ULDC.64 UR4, c[0x0][0x418] ;  /* 0x0001060000047ab9 */ /* 0x000fc60000000a00 */
[----:B------:R-:W5:Y:S04]  /*111e0*/  @P1 LDG.E R0, desc[UR40][R4.64] ;  /* 0x0000002804001981 */ /* 0x000f68000c1e1900 */
[----:B--2---:R0:W-:Y:S02]  /*111f0*/  STL [R1+0xc], R6 ;  /* 0x00000c0601007387 */ /* 0x0041e40000100800 */
[----:B0-----:R-:W-:-:S04]  /*11200*/  @P2 IADD3 R6, P3, R27, UR8, RZ ;  /* 0x000000081b062c10 */ /* 0x001fc8000ff7e0ff */
[----:B------:R-:W-:-:S05]  /*11210*/  @P2 IADD3.X R7, R29, UR9, RZ, P3, !PT ;  /* 0x000000091d072c10 */ /* 0x000fca0009ffe4ff */
[----:B------:R0:W2:Y:S01]  /*11220*/  @P2 LDG.E R8, desc[UR40][R6.64] ;  /* 0x0000002806082981 */ /* 0x0000a2000c1e1900 */
[----:B------:R-:W-:-:S03]  /*11230*/  UISETP.NE.U32.AND UP0, UPT, UR4, URZ, UPT ;  /* 0x0000003f0400728c */ /* 0x000fc6000bf05070 */
[----:B------:R-:W-:Y:S01]  /*11240*/  ULDC UR4, c[0x0][0x424] ;  /* 0x0001090000047ab9 */ /* 0x000fe20000000800 */
[----:B------:R-:W-:-:S03]  /*11250*/  UISETP.NE.AND.EX UP0, UPT, UR5, URZ, UPT, UP0 ;  /* 0x0000003f0500728c */ /* 0x000fc6000bf05300 */
[----:B------:R-:W-:Y:S01]  /*11260*/  ULDC UR5, c[0x0][0x2f0] ;  /* 0x0000bc0000057ab9 */ /* 0x000fe20000000800 */
[----:B------:R-:W-:-:S04]  /*11270*/  USEL UR4, UR4, 0x1, UP0 ;  /* 0x0000000104047887 */ /* 0x000fc80008000000 */
[----:B------:R-:W-:-:S03]  /*11280*/  UIMAD UR4, UR4, UR5, URZ ;  /* 0x00000005040472a4 */ /* 0x000fc6000f8e023f */
[----:B------:R-:W-:Y:S02]  /*11290*/  ULDC UR5, c[0x0][0x348] ;  /* 0x0000d20000057ab9 */ /* 0x000fe40000000800 */
[----:B0-----:R-:W-:Y:S02]  /*112a0*/  IMAD.U32 R6, RZ, RZ, UR5 ;  /* 0x00000005ff067e24 */ /* 0x001fe4000f8e00ff */
[----:B------:R-:W-:Y:S01]  /*112b0*/  IMAD.U32 R7, RZ, RZ, UR4 ;  /* 0x00000004ff077e24 */ /* 0x000fe2000f8e00ff */
[----:B--2---:R0:W-:Y:S01]  /*112c0*/  STL [R1+0x18], R8 ;  /* 0x0000180801007387 */ /* 0x0041e20000100800 */
[----:B------:R-:W-:Y:S05]  /*112d0*/  @P2 BRA `(.L_x_727) ;  /* 0x0000000000142947 */ /* 0x000fea0003800000 */
[----:B------:R-:W-:Y:S05]  /*112e0*/  @!P0 BRA `(.L_x_727) ;  /* 0x0000000000108947 */ /* 0x000fea0003800000 */
[----:B0-----:R-:W2:Y:S04]  /*112f0*/  LDG.E R8, desc[UR40][R2.64] ;  /* 0x0000002802087981 */ /* 0x001ea8000c1e1900 */
[----:B------:R-:W2:Y:S02]  /*11300*/  LDG.E R2, desc[UR40][R2.64+0x4] ;  /* 0x0000042802027981 */ /* 0x000ea4000c1e1900 */
[----:B--2---:R-:W-:-:S05]  /*11310*/  IMAD.IADD R2, R2, 0x1, -R8 ;  /* 0x0000000102027824 */ /* 0x004fca00078e0a08 */
[----:B------:R1:W-:Y:S02]  /*11320*/  STL [R1+0x18], R2 ;  /* 0x0000180201007387 */ /* 0x0003e40000100800 */
.L_x_727:
[----:B------:R-:W-:Y:S01]  /*11330*/  ULDC.64 UR4, c[0x0][0xa20] ;  /* 0x0002880000047ab9 */ /* 0x000fe20000000a00 */
[----:B------:R-:W-:Y:S01]  /*11340*/  IMAD.MOV.U32 R30, RZ, RZ, R32 ;  /* 0x000000ffff1e7224 */ /* 0x000fe200078e0020 */
[----:B------:R-:W-:-:S04]  /*11350*/  ISETP.NE.U32.AND P0, PT, RZ, UR4, PT ;  /* 0x00000004ff007c0c */ /* 0x000fc8000bf05070 */
[----:B------:R-:W-:-:S13]  /*11360*/  ISETP.NE.AND.EX P0, PT, RZ, UR5, PT, P0 ;  /* 0x00000005ff007c0c */ /* 0x000fda000bf05300 */
[----:B------:R-:W-:Y:S05]  /*11370*/  @!P0 BRA `(.L_x_728) ;  /* 0x0000000000108947 */ /* 0x000fea0003800000 */
[----:B-1----:R-:W-:-:S04]  /*11380*/  IADD3 R2, P0, R27, UR4, RZ ;  /* 0x000000041b027c10 */ /* 0x002fc8000ff1e0ff */
[----:B------:R-:W-:-:S05]  /*11390*/  IADD3.X R3, R29, UR5, RZ, P0, !PT ;  /* 0x000000051d037c10 */ /* 0x000fca00087fe4ff */
[----:B------:R1:W5:Y:S01]  /*113a0*/  LDG.E R7, desc[UR40][R2.64] ;  /* 0x0000002802077981 */ /* 0x000362000c1e1900 */
[----:B------:R-:W-:Y:S05]  /*113b0*/  BRA `(.L_x_729) ;  /* 0x0000000000247947 */ /* 0x000fea0003800000 */
.L_x_728:
[----:B------:R-:W-:Y:S02]  /*113c0*/  ULDC.64 UR4, c[0x0][0xa08] ;  /* 0x0002820000047ab9 */ /* 0x000fe40000000a00 */
[----:B------:R-:W-:-:S04]  /*113d0*/  ISETP.NE.U32.AND P0, PT, RZ, UR4, PT ;  /* 0x00000004ff007c0c */ /* 0x000fc8000bf05070 */
[----:B------:R-:W-:-:S13]  /*113e0*/  ISETP.NE.AND.EX P0, PT, RZ, UR5, PT, P0 ;  /* 0x00000005ff007c0c */ /* 0x000fda000bf05300 */
[----:B------:R-:W-:Y:S05]  /*113f0*/  @!P0 BRA `(.L_x_729) ;  /* 0x0000000000148947 */ /* 0x000fea0003800000 */
[----:B-1----:R-:W1:Y:S02]  /*11400*/  LDC.64 R2, c[0x0][0xa08] ;  /* 0x00028200ff027b82 */ /* 0x002e640000000a00 */
[----:B-1----:R-:W-:-:S05]  /*11410*/  IMAD.WIDE R2, R30, 0x4, R2 ;  /* 0x000000041e027825 */ /* 0x002fca00078e0202 */
[----:B------:R-:W2:Y:S04]  /*11420*/  LDG.E R7, desc[UR40][R2.64] ;  /* 0x0000002802077981 */ /* 0x000ea8000c1e1900 */
[----:B------:R-:W2:Y:S02]  /*11430*/  LDG.E R2, desc[UR40][R2.64+0x4] ;  /* 0x0000042802027981 */ /* 0x000ea4000c1e1900 */
[----:B--2---:R-:W-:-:S07]  /*11440*/  IADD3 R7, -R7, R2, RZ ;  /* 0x0000000207077210 */ /* 0x004fce0007ffe1ff */
.L_x_729:
[----:B-1----:R-:W2:Y:S04]  /*11450*/  @P1 LDG.E R2, desc[UR40][R4.64] ;  /* 0x0000002804021981 */ /* 0x002ea8000c1e1900 */
[----:B------:R-:W2:Y:S01]  /*11460*/  @P1 LDG.E R4, desc[UR40][R4.64+0x4] ;  /* 0x0000042804041981 */ /* 0x000ea2000c1e1900 */
[----:B-----5:R-:W-:Y:S01]  /*11470*/  IMAD.IADD R7, R7, 0x1, -R33 ;  /* 0x0000000107077824 */ /* 0x020fe200078e0a21 */
[----:B------:R-:W-:Y:S01]  /*11480*/  BSSY B0, `(.L_x_730) ;  /* 0x00001ae000007945 */ /* 0x000fe20003800000 */
[----:B--2---:R-:W-:-:S04]  /*11490*/  @P1 IMAD.IADD R6, R4, 0x1, -R2 ;  /* 0x0000000104061824 */ /* 0x004fc800078e0a02 */
[----:B------:R-:W-:-:S04]  /*114a0*/  IMAD.IADD R3, R7, 0x1, R6 ;  /* 0x0000000107037824 */ /* 0x000fc800078e0206 */
[----:B------:R-:W-:Y:S01]  /*114b0*/  VIADD R2, R3, 0x3f ;  /* 0x0000003f03027836 */ /* 0x000fe20000000000 */
[----:B------:R1:W-:Y:S04]  /*114c0*/  STL [R1+0x4], R3 ;  /* 0x0000040301007387 */ /* 0x0003e80000100800 */
[----:B-1----:R-:W-:-:S04]  /*114d0*/  SHF.R.S32.HI R3, RZ, 0x1f, R2 ;  /* 0x0000001fff037819 */ /* 0x002fc80000011402 */
[----:B------:R-:W-:Y:S01]  /*114e0*/  LEA.HI R4, R3, R2, RZ, 0x6 ;  /* 0x0000000203047211 */ /* 0x000fe200078f30ff */
[----:B------:R-:W-:-:S03]  /*114f0*/  IMAD.MOV R2, RZ, RZ, -R7 ;  /* 0x000000ffff027224 */ /* 0x000fc600078e0a07 */
[----:B------:R-:W-:Y:S01]  /*11500*/  LOP3.LUT R31, R4, 0xffffffc0, RZ, 0xc0, !PT ;  /* 0xffffffc0041f7812 */ /* 0x000fe200078ec0ff */
[----:B------:R1:W-:Y:S01]  /*11510*/  STL [R1+0x3c], R4 ;  /* 0x00003c0401007387 */ /* 0x0003e20000100800 */
[----:B------:R-:W-:Y:S02]  /*11520*/  VIMNMX R5, RZ, R2, !PT ;  /* 0x00000002ff057248 */ /* 0x000fe40007fe0100 */
[----:B------:R-:W-:-:S04]  /*11530*/  VIADDMNMX R6, R31, -R7, R6, PT ;  /* 0x800000071f067246 */ /* 0x000fc80003800106 */
[----:B------:R-:W-:Y:S02]  /*11540*/  ISETP.GT.AND P0, PT, R6, R5, PT ;  /* 0x000000050600720c */ /* 0x000fe40003f04270 */
[----:B------:R-:W-:-:S11]  /*11550*/  SHF.R.U32.HI R5, RZ, 0x6, R5 ;  /* 0x00000006ff057819 */ /* 0x000fd60000011605 */
[----:B------:R-:W-:-:S05]  /*11560*/  @P0 VIADD R2, R6, 0x3f ;  /* 0x0000003f06020836 */ /* 0x000fca0000000000 */
[----:B------:R-:W-:-:S04]  /*11570*/  @P0 SHF.R.S32.HI R3, RZ, 0x1f, R2 ;  /* 0x0000001fff030819 */ /* 0x000fc80000011402 */
[----:B------:R-:W-:Y:S02]  /*11580*/  @P0 LEA.HI R3, R3, R2, RZ, 0x6 ;  /* 0x0000000203030211 */ /* 0x000fe400078f30ff */
[-C--:B------:R-:W-:Y:S02]  /*11590*/  MOV R2, R5.reuse ;  /* 0x0000000500027202 */ /* 0x080fe40000000f00 */
[----:B------:R-:W-:Y:S02]  /*115a0*/  @P0 SHF.R.S32.HI R2, RZ, 0x6, R3 ;  /* 0x00000006ff020819 */ /* 0x000fe40000011403 */
[----:B------:R-:W-:Y:S02]  /*115b0*/  PLOP3.LUT P0, PT, PT, PT, PT, 0x80, 0x0 ;  /* 0x000000000000781c */ /* 0x000fe40003f0f070 */
[----:B------:R-:W-:-:S13]  /*115c0*/  ISETP.GT.AND P2, PT, R2, R5, PT ;  /* 0x000000050200720c */ /* 0x000fda0003f44270 */
[----:B-1----:R-:W-:Y:S05]  /*115d0*/  @!P2 BRA `(.L_x_731) ;  /* 0x000000180060a947 */ /* 0x002fea0003800000 */
[----:B------:R-:W-:Y:S01]  /*115e0*/  UMOV UR4, 0xffffffff ;  /* 0xffffffff00047882 */ /* 0x000fe20000000000 */
[----:B------:R-:W-:Y:S02]  /*115f0*/  SEL R4, R30, RZ, !P1 ;  /* 0x000000ff1e047207 */ /* 0x000fe40004800000 */
[----:B------:R-:W-:Y:S05]  /*11600*/  BRA.DIV UR4, `(.L_x_732) ;  /* 0x0000006a044c7947 */ /* 0x000fea000b800000 */
[----:B------:R-:W1:Y:S02]  /*11610*/  S2R R3, SR_TID.X ;  /* 0x0000000000037919 */ /* 0x000e640000002100 */
[----:B-1----:R-:W-:-:S04]  /*11620*/  SHF.R.U32.HI R3, RZ, 0x5, R3 ;  /* 0x00000005ff037819 */ /* 0x002fc80000011603 */
[----:B------:R-:W-:-:S05]  /*11630*/  LOP3.LUT R3, R3, 0x3, RZ, 0xc0, !PT ;  /* 0x0000000303037812 */ /* 0x000fca00078ec0ff */
[----:B------:R1:W2:Y:S02]  /*11640*/  SHFL.IDX PT, R14, R3, RZ, 0x1f ;  /* 0x00001fff030e7589 */ /* 0x0002a400000e0000 */
.L_x_878:
[----:B--2---:R-:W-:Y:S02]  /*11650*/  ISETP.NE.AND P0, PT, R14, RZ, PT ;  /* 0x000000ff0e00720c */ /* 0x004fe40003f05270 */
[----:B------:R-:W-:-:S11]  /*11660*/  PLOP3.LUT P6, PT, PT, PT, PT, 0x8, 0x0 ;  /* 0x000000000000781c */ /* 0x000fd60003fce170 */
[----:B------:R-:W-:Y:S05]  /*11670*/  @P0 BRA `(.L_x_733) ;  /* 0x00000000000c0947 */ /* 0x000fea0003800000 */
[----:B------:R-:W-:-:S03]  /*11680*/  UMOV UR4, 0xffffffff ;  /* 0xffffffff00047882 */ /* 0x000fc60000000000 */
[----:B------:R-:W-:Y:S05]  /*11690*/  BRA.DIV UR4, `(.L_x_734) ;  /* 0x0000006a045c7947 */ /* 0x000fea000b800000 */
[----:B------:R-:W-:-:S13]  /*116a0*/  ELECT P6, URZ, PT ;  /* 0x00000000003f782f */ /* 0x000fda00038c0000 */
.L_x_733:
[----:B-1----:R-:W2:Y:S01]  /*116b0*/  LDL R3, [R1+0x1c] ;  /* 0x00001c0001037983 */ /* 0x002ea20000100800 */
[----:B------:R-:W-:Y:S01]  /*116c0*/  BSSY B1, `(.L_x_735) ;  /* 0x0000008000017945 */ /* 0x000fe20003800000 */
[----:B--2---:R-:W-:-:S05]  /*116d0*/  VIADD R3, R3, 0x1 ;  /* 0x0000000103037836 */ /* 0x004fca0000000000 */
[----:B------:R-:W-:-:S04]  /*116e0*/  LEA.HI R6, R3, R3, RZ, 0x1 ;  /* 0x0000000303067211 */ /* 0x000fc800078f08ff */
[----:B------:R-:W-:-:S05]  /*116f0*/  LOP3.LUT R6, R6, 0xfffffffe, RZ, 0xc0, !PT ;  /* 0xfffffffe06067812 */ /* 0x000fca00078ec0ff */
[----:B------:R-:W-:-:S05]  /*11700*/  IMAD.IADD R3, R3, 0x1, -R6 ;  /* 0x0000000103037824 */ /* 0x000fca00078e0a06 */
[----:B------:R-:W-:-:S04]  /*11710*/  SHF.L.U32 R3, R3, 0x1f, RZ ;  /* 0x0000001f03037819 */ /* 0x000fc800000006ff */
[----:B------:R-:W1:Y:S02]  /*11720*/  SYNCS.PHASECHK.TRANS64.TRYWAIT P0, [R23+URZ+0x28c20], R3 ;  /* 0x028c2003170075a7 */ /* 0x000e64000800017f */
[----:B-1----:R-:W-:Y:S05]  /*11730*/  @!P0 BRA `(.L_x_736) ;  /* 0x0000006800548947 */ /* 0x002fea0003800000 */
.L_x_881:
[----:B------:R-:W-:Y:S05]  /*11740*/  BSYNC B1 ;  /* 0x0000000000017941 */ /* 0x000fea0003800000 */
.L_x_735:
[----:B------:R-:W-:Y:S04]  /*11750*/  BSSY B1, `(.L_x_737) ;  /* 0x00000b7000017945 */ /* 0x000fe80003800000 */
[----:B------:R-:W-:Y:S05]  /*11760*/  @!P6 BRA `(.L_x_738) ;  /* 0x0000000800d4e947 */ /* 0x000fea0003800000 */
[----:B-1----:R-:W-:Y:S01]  /*11770*/  IMAD R3, R24, 0x8, R23 ;  /* 0x0000000818037824 */ /* 0x002fe200078e0217 */
[----:B------:R-:W-:Y:S01]  /*11780*/  SHF.L.U32 R6, R28, 0x1f, RZ ;  /* 0x0000001f1c067819 */ /* 0x000fe200000006ff */
[----:B------:R-:W1:Y:S01]  /*11790*/  S2R R7, SR_TID.X ;  /* 0x0000000000077919 */ /* 0x000e620000002100 */
[----:B------:R-:W-:Y:S02]  /*117a0*/  BSSY B2, `(.L_x_739) ;  /* 0x0000005000027945 */ /* 0x000fe40003800000 */
[----:B------:R-:W2:Y:S01]  /*117b0*/  SYNCS.PHASECHK.TRANS64.TRYWAIT P0, [R3+URZ+0x28ca0], R6 ;  /* 0x028ca006030075a7 */ /* 0x000ea2000800017f */
[----:B-1----:R-:W-:-:S04]  /*117c0*/  LOP3.LUT R7, R7, 0x7f, RZ, 0xc0, !PT ;  /* 0x0000007f07077812 */ /* 0x002fc800078ec0ff */
[----:B------:R-:W-:Y:S01]  /*117d0*/  ISETP.NE.AND P1, PT, R7, RZ, PT ;  /* 0x000000ff0700720c */ /* 0x000fe20003f25270 */
[----:B--2---:R-:W-:-:S12]  /*117e0*/  @!P0 BRA `(.L_x_740) ;  /* 0x00000068003c8947 */ /* 0x004fd80003800000 */
.L_x_882:
[----:B------:R-:W-:Y:S05]  /*117f0*/  BSYNC B2 ;  /* 0x0000000000027941 */ /* 0x000fea0003800000 */
.L_x_739:
[----:B------:R-:W-:Y:S04]  /*11800*/  BSSY B2, `(.L_x_741) ;  /* 0x0000009000027945 */ /* 0x000fe80003800000 */
[----:B------:R-:W-:Y:S05]  /*11810*/  @P1 BRA `(.L_x_742) ;  /* 0x00000000001c1947 */ /* 0x000fea0003800000 */
[----:B0-----:R-:W0:Y:S01]  /*11820*/  S2R R8, SR_TID.X ;  /* 0x0000000000087919 */ /* 0x001e220000002100 */
[----:B------:R-:W-:-:S04]  /*11830*/  IMAD.MOV.U32 R7, RZ, RZ, 0x2000 ;  /* 0x00002000ff077424 */ /* 0x000fc800078e00ff */
[----:B------:R2:W-:Y:S01]  /*11840*/  SYNCS.ARRIVE.TRANS64 RZ, [R3+URZ+0x28c90], R7 ;  /* 0x028c900703ff79a7 */ /* 0x0005e2000800003f */
[----:B0-----:R-:W-:-:S04]  /*11850*/  LOP3.LUT R8, R8, 0x1f, RZ, 0xc0, !PT ;  /* 0x0000001f08087812 */ /* 0x001fc800078ec0ff */
[----:B------:R-:W-:-:S13]  /*11860*/  ISETP.NE.AND P0, PT, R8, RZ, PT ;  /* 0x000000ff0800720c */ /* 0x000fda0003f05270 */
[----:B--2---:R-:W-:Y:S05]  /*11870*/  @!P0 BRA `(.L_x_742) ;  /* 0x0000000000048947 */ /* 0x004fea0003800000 */
[----:B------:R-:W-:Y:S01]  /*11880*/  BPT.TRAP 0x1 ;  /* 0x000000040000795c */ /* 0x000fe20000300000 */
.L_x_742:
[----:B------:R-:W-:Y:S05]  /*11890*/  BSYNC B2 ;  /* 0x0000000000027941 */ /* 0x000fea0003800000 */
.L_x_741:
[----:B------:R-:W-:Y:S01]  /*118a0*/  IMAD.MOV.U32 R12, RZ, RZ, RZ ;  /* 0x000000ffff0c7224 */ /* 0x000fe200078e00ff */
[----:B0-----:R-:W-:Y:S01]  /*118b0*/  LEA R8, R24, R23, 0xd ;  /* 0x0000001718087211 */ /* 0x001fe200078e68ff */
[----:B------:R-:W-:Y:S01]  /*118c0*/  IMAD R7, R2, 0x40, R0 ;  /* 0x0000004002077824 */ /* 0x000fe200078e0200 */
[----:B------:R-:W-:Y:S01]  /*118d0*/  UIADD3 UR4, UP0, UR38, 0x570, URZ ;  /* 0x0000057026047890 */ /* 0x000fe2000ff1e03f */
[----:B------:R-:W-:Y:S01]  /*118e0*/  PLOP3.LUT P0, PT, PT, PT, PT, 0x80, 0x0 ;  /* 0x000000000000781c */ /* 0x000fe20003f0f070 */
[----:B------:R-:W-:Y:S01]  /*118f0*/  VIADD R9, R3, 0x28c90 ;  /* 0x00028c9003097836 */ /* 0x000fe20000000000 */
[----:B------:R-:W-:Y:S01]  /*11900*/  R2UR UR10, R12 ;  /* 0x000000000c0a72ca */ /* 0x000fe200000e0000 */
[----:B------:R-:W-:Y:S01]  /*11910*/  VIADD R7, R7, 0xffffffc0 ;  /* 0xffffffc007077836 */ /* 0x000fe20000000000 */
[----:B------:R-:W-:Y:S01]  /*11920*/  UIADD3.X UR5, URZ, UR39, URZ, UP0, !UPT ;  /* 0x000000273f057290 */ /* 0x000fe200087fe43f */
[----:B------:R-:W-:Y:S01]  /*11930*/  VIADD R8, R8, 0x22400 ;  /* 0x0002240008087836 */ /* 0x000fe20000000000 */
[----:B------:R-:W-:Y:S01]  /*11940*/  UMOV UR6, 0x0 ;  /* 0x0000000000067882 */ /* 0x000fe20000000000 */
[----:B------:R-:W-:-:S10]  /*11950*/  UMOV UR7, 0x12f00000 ;  /* 0x12f0000000077882 */ /* 0x000fd40000000000 */
.L_x_743:
[----:B------:R-:W-:-:S13]  /*11960*/  @P0 ELECT P2, URZ, PT ;  /* 0x00000000003f082f */ /* 0x000fda0003840000 */
[----:B------:R-:W-:Y:S02]  /*11970*/  @P2 R2UR UR13, R4 ;  /* 0x00000000040d22ca */ /* 0x000fe400000e0000 */
[----:B------:R-:W-:Y:S02]  /*11980*/  @P2 R2UR UR12, R18 ;  /* 0x00000000120c22ca */ /* 0x000fe400000e0000 */
[----:B------:R-:W-:Y:S02]  /*11990*/  @P2 R2UR UR11, R7 ;  /* 0x00000000070b22ca */ /* 0x000fe400000e0000 */
[----:B------:R-:W-:Y:S02]  /*119a0*/  @P2 R2UR UR9, R9 ;  /* 0x00000000090922ca */ /* 0x000fe400000e0000 */
[----:B------:R-:W-:Y:S02]  /*119b0*/  @P2 R2UR UR8, R8 ;  /* 0x00000000080822ca */ /* 0x000fe400000e0000 */
[----:B------:R-:W-:-:S02]  /*119c0*/  @P2 PLOP3.LUT P0, PT, P2, PT, PT, 0x8, 0x0 ;  /* 0x000000000000281c */ /* 0x000fc4000170e170 */
[----:B------:R-:W-:-:S09]  /*119d0*/  PLOP3.LUT P2, PT, PT, PT, PT, 0x8, 0x0 ;  /* 0x000000000000781c */ /* 0x000fd20003f4e170 */
[----:B------:R0:W-:Y:S02]  /*119e0*/  UTMALDG.4D [UR8], [UR4], desc[UR6] ;  /* 0x00000608040075b4 */ /* 0x0001e40008019000 */
[----:B0-----:R-:W-:Y:S05]  /*119f0*/  @P0 BRA.U.ANY `(.L_x_743) ;  /* 0xfffffffd00d80947 */ /* 0x001fea000393ffff */
[----:B------:R-:W0:Y:S01]  /*11a00*/  SYNCS.PHASECHK.TRANS64.TRYWAIT P0, [R3+URZ+0x28cc0], R6 ;  /* 0x028cc006030075a7 */ /* 0x000e22000800017f */
[----:B------:R-:W-:Y:S04]  /*11a10*/  BSSY B2, `(.L_x_744) ;  /* 0x0000002000027945 */ /* 0x000fe80003800000 */
[----:B0-----:R-:W-:Y:S05]  /*11a20*/  @!P0 BRA `(.L_x_745) ;  /* 0x0000006400c08947 */ /* 0x001fea0003800000 */
.L_x_883:
[----:B------:R-:W-:Y:S05]  /*11a30*/  BSYNC B2 ;  /* 0x0000000000027941 */ /* 0x000fea0003800000 */
.L_x_744:
[----:B------:R-:W-:Y:S01]  /*11a40*/  BSSY B2, `(.L_x_746) ;  /* 0x000000b000027945 */ /* 0x000fe20003800000 */
[----:B------:R-:W-:Y:S02]  /*11a50*/  IMAD.MOV.U32 R10, RZ, RZ, 0x0 ;  /* 0x00000000ff0a7424 */ /* 0x000fe400078e00ff */
[----:B------:R-:W-:Y:S01]  /*11a60*/  IMAD.MOV.U32 R11, RZ, RZ, 0x12f00000 ;  /* 0x12f00000ff0b7424 */ /* 0x000fe200078e00ff */
[----:B------:R-:W-:Y:S06]  /*11a70*/  @P1 BRA `(.L_x_747) ;  /* 0x00000000001c1947 */ /* 0x000fec0003800000 */
[----:B------:R-:W2:Y:S01]  /*11a80*/  S2R R8, SR_TID.X ;  /* 0x0000000000087919 */ /* 0x000ea20000002100 */
[----:B01----:R-:W-:-:S04]  /*11a90*/  IMAD.MOV.U32 R6, RZ, RZ, 0x10000 ;  /* 0x00010000ff067424 */ /* 0x003fc800078e00ff */
[----:B------:R3:W-:Y:S01]  /*11aa0*/  SYNCS.ARRIVE.TRANS64 RZ, [R3+URZ+0x28cb0], R6 ;  /* 0x028cb00603ff79a7 */ /* 0x0007e2000800003f */
[----:B--2---:R-:W-:-:S04]  /*11ab0*/  LOP3.LUT R8, R8, 0x1f, RZ, 0xc0, !PT ;  /* 0x0000001f08087812 */ /* 0x004fc800078ec0ff */
[----:B------:R-:W-:-:S13]  /*11ac0*/  ISETP.NE.AND P0, PT, R8, RZ, PT ;  /* 0x000000ff0800720c */ /* 0x000fda0003f05270 */
[----:B---3--:R-:W-:Y:S05]  /*11ad0*/  @!P0 BRA `(.L_x_747) ;  /* 0x0000000000048947 */ /* 0x008fea0003800000 */
[----:B------:R-:W-:Y:S01]  /*11ae0*/  BPT.TRAP 0x1 ;  /* 0x000000040000795c */ /* 0x000fe20000300000 */
.L_x_747:
[----:B------:R-:W-:Y:S05]  /*11af0*/  BSYNC B2 ;  /* 0x0000000000027941 */ /* 0x000fea0003800000 */
.L_x_746:
[----:B------:R-:W-:Y:S01]  /*11b00*/  R2UR UR10, R12 ;  /* 0x000000000c0a72ca */ /* 0x000fe200000e0000 */
[----:B------:R-:W-:Y:S01]  /*11b10*/  UIADD3 UR4, UP0, UR38, 0x670, URZ ;  /* 0x0000067026047890 */ /* 0x000fe2000ff1e03f */
[----:B------:R-:W-:Y:S01]  /*11b20*/  R2UR UR6, R10 ;  /* 0x000000000a0672ca */ /* 0x000fe200000e0000 */
[----:B01----:R-:W-:Y:S01]  /*11b30*/  VIADD R3, R3, 0x28cb0 ;  /* 0x00028cb003037836 */ /* 0x003fe20000000000 */
[----:B------:R-:W-:Y:S01]  /*11b40*/  R2UR UR7, R11 ;  /* 0x000000000b0772ca */ /* 0x000fe200000e0000 */
[----:B------:R-:W-:Y:S01]  /*11b50*/  UIADD3.X UR5, URZ, UR39, URZ, UP0, !UPT ;  /* 0x000000273f057290 */ /* 0x000fe200087fe43f */
[----:B------:R-:W-:Y:S02]  /*11b60*/  LEA R6, R24, R23, 0x10 ;  /* 0x0000001718067211 */ /* 0x000fe400078e80ff */
[----:B------:R-:W-:-:S03]  /*11b70*/  PLOP3.LUT P0, PT, PT, PT, PT, 0x80, 0x0 ;  /* 0x000000000000781c */ /* 0x000fc60003f0f070 */
[----:B------:R-:W-:-:S10]  /*11b80*/  VIADD R8, R6, 0x400 ;  /* 0x0000040006087836 */ /* 0x000fd40000000000 */
.L_x_748:
        /* <DEDUP_REMOVED lines=10> */
[----:B------:R-:W-:Y:S01]  /*11c30*/  R2UR UR6, R10 ;  /* 0x000000000a0672ca */ /* 0x000fe200000e0000 */
[----:B------:R-:W-:Y:S01]  /*11c40*/  VIADD R8, R6, 0x2400 ;  /* 0x0000240006087836 */ /* 0x000fe20000000000 */
[----:B------:R-:W-:Y:S01]  /*11c50*/  R2UR UR7, R11 ;  /* 0x000000000b0772ca */ /* 0x000fe200000e0000 */
[----:B------:R-:W-:Y:S01]  /*11c60*/  UMOV UR10, 0x40 ;  /* 0x00000040000a7882 */ /* 0x000fe20000000000 */
[----:B------:R-:W-:-:S13]  /*11c70*/  PLOP3.LUT P0, PT, PT, PT, PT, 0x80, 0x0 ;  /* 0x000000000000781c */ /* 0x000fda0003f0f070 */
.L_x_749:
        /* <DEDUP_REMOVED lines=15> */
.L_x_750:
        /* <DEDUP_REMOVED lines=15> */
.L_x_751:
        /* <DEDUP_REMOVED lines=15> */
.L_x_752:
        /* <DEDUP_REMOVED lines=11> */
[----:B------:R-:W-:Y:S01]  /*12000*/  UMOV UR10, 0x140 ;  /* 0x00000140000a7882 */ /* 0x000fe20000000000 */
[----:B------:R-:W-:Y:S02]  /*12010*/  R2UR UR7, R11 ;  /* 0x000000000b0772ca */ /* 0x000fe400000e0000 */
[----:B------:R-:W-:Y:S02]  /*12020*/  PLOP3.LUT P0, PT, PT, PT, PT, 0x80, 0x0 ;  /* 0x000000000000781c */ /* 0x000fe40003f0f070 */
[----:B------:R-:W-:-:S11]  /*12030*/  IADD3 R8, R6, 0xa400, RZ ;  /* 0x0000a40006087810 */ /* 0x000fd60007ffe0ff */
.L_x_753:
        /* <DEDUP_REMOVED lines=15> */
.L_x_754:
        /* <DEDUP_REMOVED lines=15> */
.L_x_755:
        /* <DEDUP_REMOVED lines=9> */
[----:B--2---:R-:W-:Y:S05]  /*122b0*/  @P0 BRA.U.ANY `(.L_x_755) ;  /* 0xfffffffd00d80947 */ /* 0x004fea000393ffff */
.L_x_738:
[----:B------:R-:W-:Y:S05]  /*122c0*/  BSYNC B1 ;  /* 0x0000000000017941 */ /* 0x000fea0003800000 */
.L_x_737:
[----:B------:R-:W-:Y:S01]  /*122d0*/  VIADD R9, R2, 0xfffffffe ;  /* 0xfffffffe02097836 */ /* 0x000fe20000000000 */
[----:B------:R-:W-:Y:S01]  /*122e0*/  PLOP3.LUT P0, PT, PT, PT, PT, 0x8, 0x0 ;  /* 0x000000000000781c */ /* 0x000fe20003f0e170 */
[----:B------:R-:W-:-:S03]  /*122f0*/  VIADD R24, R24, 0x1 ;  /* 0x0000000118187836 */ /* 0x000fc60000000000 */
[----:B------:R-:W-:Y:S02]  /*12300*/  ISETP.GE.AND P2, PT, R9, R5, PT ;  /* 0x000000050900720c */ /* 0x000fe40003f46270 */
[----:B------:R-:W-:-:S04]  /*12310*/  ISETP.NE.AND P1, PT, R24, 0x2, PT ;  /* 0x000000021800780c */ /* 0x000fc80003f25270 */
[----:B------:R-:W-:Y:S02]  /*12320*/  SEL R2, RZ, 0x1, P1 ;  /* 0x00000001ff027807 */ /* 0x000fe40000800000 */
[----:B------:R-:W-:Y:S02]  /*12330*/  SEL R24, R24, RZ, P1 ;  /* 0x000000ff18187207 */ /* 0x000fe40000800000 */
[----:B------:R-:W-:-:S03]  /*12340*/  LOP3.LUT R28, R28, R2, RZ, 0x3c, !PT ;  /* 0x000000021c1c7212 */ /* 0x000fc600078e3cff */
[----:B------:R-:W-:Y:S05]  /*12350*/  @!P2 BRA `(.L_x_731) ;  /* 0x0000000c0000a947 */ /* 0x000fea0003800000 */
.L_x_775:
[----:B------:R-:W-:Y:S05]  /*12360*/  YIELD ;  /* 0x0000000000007946 */ /* 0x000fea0003800000 */
[----:B------:R-:W-:Y:S04]  /*12370*/  BSSY B1, `(.L_x_756) ;  /* 0x00000b6000017945 */ /* 0x000fe80003800000 */
[----:B------:R-:W-:Y:S05]  /*12380*/  @!P6 BRA `(.L_x_757) ;  /* 0x0000000800d0e947 */ /* 0x000fea0003800000 */
[----:B------:R-:W-:Y:S01]  /*12390*/  IMAD R6, R24, 0x8, R23 ;  /* 0x0000000818067824 */ /* 0x000fe200078e0217 */
[----:B------:R-:W-:Y:S01]  /*123a0*/  SHF.L.U32 R2, R28, 0x1f, RZ ;  /* 0x0000001f1c027819 */ /* 0x000fe200000006ff */
[----:B-1----:R-:W1:Y:S01]  /*123b0*/  S2R R3, SR_TID.X ;  /* 0x0000000000037919 */ /* 0x002e620000002100 */
[----:B------:R-:W-:Y:S02]  /*123c0*/  BSSY B2, `(.L_x_758) ;  /* 0x0000005000027945 */ /* 0x000fe40003800000 */
[----:B------:R-:W2:Y:S01]  /*123d0*/  SYNCS.PHASECHK.TRANS64.TRYWAIT P1, [R6+URZ+0x28ca0], R2 ;  /* 0x028ca002060075a7 */ /* 0x000ea2000802017f */
[----:B-1----:R-:W-:-:S04]  /*123e0*/  LOP3.LUT R3, R3, 0x7f, RZ, 0xc0, !PT ;  /* 0x0000007f03037812 */ /* 0x002fc800078ec0ff */
[----:B------:R-:W-:Y:S01]  /*123f0*/  ISETP.NE.AND P2, PT, R3, RZ, PT ;  /* 0x000000ff0300720c */ /* 0x000fe20003f45270 */
[----:B--2---:R-:W-:-:S12]  /*12400*/  @!P1 BRA `(.L_x_759) ;  /* 0x0000005c005c9947 */ /* 0x004fd80003800000 */
.L_x_884:
[----:B------:R-:W-:Y:S05]  /*12410*/  BSYNC B2 ;  /* 0x0000000000027941 */ /* 0x000fea0003800000 */
.L_x_758:
[----:B------:R-:W-:Y:S04]  /*12420*/  BSSY B2, `(.L_x_760) ;  /* 0x0000009000027945 */ /* 0x000fe80003800000 */
[----:B------:R-:W-:Y:S05]  /*12430*/  @P2 BRA `(.L_x_761) ;  /* 0x00000000001c2947 */ /* 0x000fea0003800000 */
[----:B------:R-:W2:Y:S01]  /*12440*/  S2R R7, SR_TID.X ;  /* 0x0000000000077919 */ /* 0x000ea20000002100 */
[----:B------:R-:W-:-:S04]  /*12450*/  IMAD.MOV.U32 R3, RZ, RZ, 0x2000 ;  /* 0x00002000ff037424 */ /* 0x000fc800078e00ff */
[----:B------:R3:W-:Y:S01]  /*12460*/  SYNCS.ARRIVE.TRANS64 RZ, [R6+URZ+0x28c90], R3 ;  /* 0x028c900306ff79a7 */ /* 0x0007e2000800003f */
[----:B--2---:R-:W-:-:S04]  /*12470*/  LOP3.LUT R7, R7, 0x1f, RZ, 0xc0, !PT ;  /* 0x0000001f07077812 */ /* 0x004fc800078ec0ff */
[----:B------:R-:W-:-:S13]  /*12480*/  ISETP.NE.AND P1, PT, R7, RZ, PT ;  /* 0x000000ff0700720c */ /* 0x000fda0003f25270 */
[----:B---3--:R-:W-:Y:S05]  /*12490*/  @!P1 BRA `(.L_x_761) ;  /* 0x0000000000049947 */ /* 0x008fea0003800000 */
[----:B------:R-:W-:Y:S01]  /*124a0*/  BPT.TRAP 0x1 ;  /* 0x000000040000795c */ /* 0x000fe20000300000 */
.L_x_761:
[----:B------:R-:W-:Y:S05]  /*124b0*/  BSYNC B2 ;  /* 0x0000000000027941 */ /* 0x000fea0003800000 */
.L_x_760:
[----:B------:R-:W-:Y:S01]  /*124c0*/  MOV R10, RZ ;  /* 0x000000ff000a7202 */ /* 0x000fe20000000f00 */
[----:B------:R-:W-:Y:S01]  /*124d0*/  IMAD R3, R24, 0x2000, R23 ;  /* 0x0000200018037824 */ /* 0x000fe200078e0217 */
[----:B------:R-:W-:Y:S01]  /*124e0*/  UIADD3 UR4, UP0, UR38, 0x570, URZ ;  /* 0x0000057026047890 */ /* 0x000fe2000ff1e03f */
[----:B------:R-:W-:Y:S01]  /*124f0*/  PLOP3.LUT P1, PT, PT, PT, PT, 0x80, 0x0 ;  /* 0x000000000000781c */ /* 0x000fe20003f2f070 */
[----:B0-----:R-:W-:Y:S01]  /*12500*/  IMAD R8, R9, 0x40, R0 ;  /* 0x0000004009087824 */ /* 0x001fe200078e0200 */
[----:B------:R-:W-:Y:S01]  /*12510*/  R2UR UR10, R10 ;  /* 0x000000000a0a72ca */ /* 0x000fe200000e0000 */
[----:B------:R-:W-:Y:S01]  /*12520*/  VIADD R3, R3, 0x22400 ;  /* 0x0002240003037836 */ /* 0x000fe20000000000 */
[----:B------:R-:W-:Y:S01]  /*12530*/  UIADD3.X UR5, URZ, UR39, URZ, UP0, !UPT ;  /* 0x000000273f057290 */ /* 0x000fe200087fe43f */
[----:B------:R-:W-:Y:S01]  /*12540*/  VIADD R7, R6, 0x28c90 ;  /* 0x00028c9006077836 */ /* 0x000fe20000000000 */
[----:B------:R-:W-:Y:S01]  /*12550*/  UMOV UR6, 0x0 ;  /* 0x0000000000067882 */ /* 0x000fe20000000000 */
[----:B------:R-:W-:-:S10]  /*12560*/  UMOV UR7, 0x12f00000 ;  /* 0x12f0000000077882 */ /* 0x000fd40000000000 */
.L_x_762:
        /* <DEDUP_REMOVED lines=13> */
.L_x_885:
[----:B------:R-:W-:Y:S05]  /*12640*/  BSYNC B2 ;  /* 0x0000000000027941 */ /* 0x000fea0003800000 */
.L_x_763:
[----:B------:R-:W-:Y:S01]  /*12650*/  BSSY B2, `(.L_x_765) ;  /* 0x000000b000027945 */ /* 0x000fe20003800000 */
[----:B01----:R-:W-:Y:S02]  /*12660*/  IMAD.MOV.U32 R2, RZ, RZ, 0x0 ;  /* 0x00000000ff027424 */ /* 0x003fe400078e00ff */
[----:B------:R-:W-:Y:S01]  /*12670*/  IMAD.MOV.U32 R3, RZ, RZ, 0x12f00000 ;  /* 0x12f00000ff037424 */ /* 0x000fe200078e00ff */
[----:B------:R-:W-:Y:S06]  /*12680*/  @P2 BRA `(.L_x_766) ;  /* 0x00000000001c2947 */ /* 0x000fec0003800000 */
[----:B------:R-:W0:Y:S01]  /*12690*/  S2R R11, SR_TID.X ;  /* 0x00000000000b7919 */ /* 0x000e220000002100 */
[----:B------:R-:W-:-:S04]  /*126a0*/  MOV R7, 0x10000 ;  /* 0x0001000000077802 */ /* 0x000fc80000000f00 */
[----:B------:R1:W-:Y:S01]  /*126b0*/  SYNCS.ARRIVE.TRANS64 RZ, [R6+URZ+0x28cb0], R7 ;  /* 0x028cb00706ff79a7 */ /* 0x0003e2000800003f */
[----:B0-----:R-:W-:-:S04]  /*126c0*/  LOP3.LUT R11, R11, 0x1f, RZ, 0xc0, !PT ;  /* 0x0000001f0b0b7812 */ /* 0x001fc800078ec0ff */
[----:B------:R-:W-:-:S13]  /*126d0*/  ISETP.NE.AND P1, PT, R11, RZ, PT ;  /* 0x000000ff0b00720c */ /* 0x000fda0003f25270 */
[----:B-1----:R-:W-:Y:S05]  /*126e0*/  @!P1 BRA `(.L_x_766) ;  /* 0x0000000000049947 */ /* 0x002fea0003800000 */
[----:B------:R-:W-:Y:S01]  /*126f0*/  BPT.TRAP 0x1 ;  /* 0x000000040000795c */ /* 0x000fe20000300000 */
.L_x_766:
[----:B------:R-:W-:Y:S05]  /*12700*/  BSYNC B2 ;  /* 0x0000000000027941 */ /* 0x000fea0003800000 */
.L_x_765:
[----:B------:R-:W-:Y:S01]  /*12710*/  R2UR UR6, R2 ;  /* 0x00000000020672ca */ /* 0x000fe200000e0000 */
[----:B------:R-:W-:Y:S01]  /*12720*/  IMAD R7, R24, 0x10000, R23 ;  /* 0x0001000018077824 */ /* 0x000fe200078e0217 */
[----:B------:R-:W-:Y:S01]  /*12730*/  R2UR UR7, R3 ;  /* 0x00000000030772ca */ /* 0x000fe200000e0000 */
[----:B------:R-:W-:Y:S01]  /*12740*/  UIADD3 UR4, UP0, UR38, 0x670, URZ ;  /* 0x0000067026047890 */ /* 0x000fe2000ff1e03f */
[----:B------:R-:W-:Y:S01]  /*12750*/  R2UR UR10, R10 ;  /* 0x000000000a0a72ca */ /* 0x000fe200000e0000 */
[----:B------:R-:W-:Y:S01]  /*12760*/  VIADD R6, R6, 0x28cb0 ;  /* 0x00028cb006067836 */ /* 0x000fe20000000000 */
[----:B------:R-:W-:Y:S01]  /*12770*/  PLOP3.LUT P1, PT, PT, PT, PT, 0x80, 0x0 ;  /* 0x000000000000781c */ /* 0x000fe20003f2f070 */
[----:B------:R-:W-:Y:S01]  /*12780*/  VIADD R10, R7, 0x400 ;  /* 0x00000400070a7836 */ /* 0x000fe20000000000 */
[----:B------:R-:W-:-:S12]  /*12790*/  UIADD3.X UR5, URZ, UR39, URZ, UP0, !UPT ;  /* 0x000000273f057290 */ /* 0x000fd800087fe43f */
.L_x_767:
        /* <DEDUP_REMOVED lines=15> */
.L_x_768:
        /* <DEDUP_REMOVED lines=15> */
.L_x_769:
        /* <DEDUP_REMOVED lines=15> */
.L_x_770:
        /* <DEDUP_REMOVED lines=15> */
.L_x_771:
        /* <DEDUP_REMOVED lines=15> */
.L_x_772:
        /* <DEDUP_REMOVED lines=15> */
.L_x_773:
        /* <DEDUP_REMOVED lines=15> */
.L_x_774:
        /* <DEDUP_REMOVED lines=10> */
.L_x_757:
[----:B------:R-:W-:Y:S05]  /*12ed0*/  BSYNC B1 ;  /* 0x0000000000017941 */ /* 0x000fea0003800000 */
.L_x_756:
[C---:B------:R-:W-:Y:S01]  /*12ee0*/  ISETP.GT.AND P2, PT, R9.reuse, R5, PT ;  /* 0x000000050900720c */ /* 0x040fe20003f44270 */
[----:B------:R-:W-:Y:S02]  /*12ef0*/  VIADD R24, R24, 0x1 ;  /* 0x0000000118187836 */ /* 0x000fe40000000000 */
[----:B------:R-:W-:-:S03]  /*12f00*/  VIADD R9, R9, 0xffffffff ;  /* 0xffffffff09097836 */ /* 0x000fc60000000000 */
[----:B------:R-:W-:-:S04]  /*12f10*/  ISETP.NE.AND P1, PT, R24, 0x2, PT ;  /* 0x000000021800780c */ /* 0x000fc80003f25270 */
[----:B------:R-:W-:Y:S02]  /*12f20*/  SEL R2, RZ, 0x1, P1 ;  /* 0x00000001ff027807 */ /* 0x000fe40000800000 */
[----:B------:R-:W-:Y:S02]  /*12f30*/  SEL R24, R24, RZ, P1 ;  /* 0x000000ff18187207 */ /* 0x000fe40000800000 */
[----:B------:R-:W-:Y:S01]  /*12f40*/  LOP3.LUT R28, R28, R2, RZ, 0x3c, !PT ;  /* 0x000000021c1c7212 */ /* 0x000fe200078e3cff */
[----:B------:R-:W-:Y:S06]  /*12f50*/  @P2 BRA `(.L_x_775) ;  /* 0xfffffff400002947 */ /* 0x000fec000383ffff */
.L_x_731:
[----:B------:R-:W-:Y:S05]  /*12f60*/  BSYNC B0 ;  /* 0x0000000000007941 */ /* 0x000fea0003800000 */
.L_x_730:
[----:B------:R-:W2:Y:S01]  /*12f70*/  LDL R2, [R1+0x4] ;  /* 0x0000040001027983 */ /* 0x000ea20000100800 */
[----:B------:R-:W-:Y:S05]  /*12f80*/  @!P0 WARPSYNC.ALL ;  /* 0x0000000000008948 */ /* 0x000fea0003800000 */
[----:B------:R-:W-:Y:S06]  /*12f90*/  @!P0 BAR.SYNC.DEFER_BLOCKING 0xc, 0x180 ;  /* 0x0306000000008b1d */ /* 0x000fec0000010000 */
[----:B------:R-:W-:Y:S01]  /*12fa0*/  BSSY B7, `(.L_x_776) ;  /* 0x0000378000077945 */ /* 0x000fe20003800000 */
[----:B--2---:R-:W-:-:S13]  /*12fb0*/  ISETP.GT.AND P0, PT, R2, RZ, PT ;  /* 0x000000ff0200720c */ /* 0x004fda0003f04270 */
[----:B------:R-:W-:Y:S05]  /*12fc0*/  @P0 BRA `(.L_x_777) ;  /* 0x0000000000440947 */ /* 0x000fea0003800000 */
[----:B------:R-:W2:Y:S02]  /*12fd0*/  S2R R2, SR_TID.X ;  /* 0x0000000000027919 */ /* 0x000ea40000002100 */
[----:B--2---:R-:W-:-:S04]  /*12fe0*/  LOP3.LUT R2, R2, 0x7f, RZ, 0xc0, !PT ;  /* 0x0000007f02027812 */ /* 0x004fc800078ec0ff */
[----:B------:R-:W-:-:S13]  /*12ff0*/  ISETP.NE.AND P0, PT, R2, RZ, PT ;  /* 0x000000ff0200720c */ /* 0x000fda0003f05270 */
[----:B------:R-:W-:Y:S05]  /*13000*/  @P0 BRA `(.L_x_778) ;  /* 0x0000003400c40947 */ /* 0x000fea0003800000 */
[----:B------:R-:W2:Y:S01]  /*13010*/  S2R R5, SR_LANEID ;  /* 0x0000000000057919 */ /* 0x000ea20000000000 */
[----:B------:R-:W-:Y:S01]  /*13020*/  VOTEU.ANY UR4, UPT, PT ;  /* 0x0000000000047886 */ /* 0x000fe200038e0100 */
[----:B-1----:R-:W1:Y:S01]  /*13030*/  LDC.64 R2, c[0x0][0xc60] ;  /* 0x00031800ff027b82 */ /* 0x002e620000000a00 */
[----:B------:R-:W2:Y:S02]  /*13040*/  FLO.U32 R0, UR4 ;  /* 0x0000000400007d00 */ /* 0x000ea400080e0000 */
[----:B--2---:R-:W-:-:S06]  /*13050*/  ISETP.EQ.U32.AND P0, PT, R0, R5, PT ;  /* 0x000000050000720c */ /* 0x004fcc0003f02070 */
[----:B------:R-:W1:Y:S07]  /*13060*/  POPC R5, UR4 ;  /* 0x0000000400057d09 */ /* 0x000e6e0008000000 */
[----:B-1----:R-:W2:Y:S01]  /*13070*/  @P0 ATOMG.E.ADD.STRONG.GPU PT, R3, desc[UR40][R2.64], R5 ;  /* 0x00000005020309a8 */ /* 0x002ea200081ee1e8 */
[----:B------:R-:W1:Y:S02]  /*13080*/  S2R R4, SR_LTMASK ;  /* 0x0000000000047919 */ /* 0x000e640000003900 */
[----:B-1----:R-:W-:-:S04]  /*13090*/  LOP3.LUT R4, R4, UR4, RZ, 0xc0, !PT ;  /* 0x0000000404047c12 */ /* 0x002fc8000f8ec0ff */
[----:B------:R-:W1:Y:S01]  /*130a0*/  POPC R7, R4 ;  /* 0x0000000400077309 */ /* 0x000e620000000000 */
[----:B--2---:R-:W1:Y:S02]  /*130b0*/  SHFL.IDX PT, R0, R3, R0, 0x1f ;  /* 0x00001f0003007589 */ /* 0x004e6400000e0000 */
[----:B-1----:R-:W-:Y:S01]  /*130c0*/  IADD3 R16, R0, UR36, R7 ;  /* 0x0000002400107c10 */ /* 0x002fe2000fffe007 */
[----:B------:R-:W-:Y:S06]  /*130d0*/  BRA `(.L_x_778) ;  /* 0x0000003400907947 */ /* 0x000fec0003800000 */
.L_x_777:
        /* <DEDUP_REMOVED lines=10> */
[----:B-1----:R-:W1:Y:S01]  /*13180*/  LDC.64 R2, c[0x4][R2] ;  /* 0x0100000002027b82 */ /* 0x002e620000000a00 */
[----:B------:R-:W-:Y:S01]  /*13190*/  IMAD.U32 R6, RZ, RZ, UR8 ;  /* 0x00000008ff067e24 */ /* 0x000fe2000f8e00ff */
[----:B------:R-:W-:Y:S01]  /*131a0*/  MOV R12, 0x1 ;  /* 0x00000001000c7802 */ /* 0x000fe20000000f00 */
[----:B------:R-:W-:Y:S02]  /*131b0*/  IMAD.U32 R7, RZ, RZ, UR9 ;  /* 0x00000009ff077e24 */ /* 0x000fe4000f8e00ff */
[----:B------:R-:W-:-:S02]  /*131c0*/  IMAD.U32 R10, RZ, RZ, UR4 ;  /* 0x00000004ff0a7e24 */ /* 0x000fc4000f8e00ff */
[----:B------:R-:W-:Y:S02]  /*131d0*/  IMAD.U32 R11, RZ, RZ, UR5 ;  /* 0x00000005ff0b7e24 */ /* 0x000fe4000f8e00ff */
[----:B0-----:R-:W-:Y:S02]  /*131e0*/  IMAD.MOV.U32 R8, RZ, RZ, 0x70 ;  /* 0x00000070ff087424 */ /* 0x001fe400078e00ff */
[----:B------:R-:W-:-:S07]  /*131f0*/  IMAD.MOV.U32 R13, RZ, RZ, RZ ;  /* 0x000000ffff0d7224 */ /* 0x000fce00078e00ff */
[----:B------:R-:W-:-:S07]  /*13200*/  LEPC R20, `(.L_x_780) ;  /* 0x000000001014794e */ /* 0x000fce0000000000 */
[----:B-1----:R-:W-:Y:S05]  /*13210*/  CALL.ABS.NOINC R2 ;  /* 0x0000000002007343 */ /* 0x002fea0003c00000 */
.L_x_780:
[----:B------:R-:W-:Y:S05]  /*13220*/  BSYNC B6 ;  /* 0x0000000000067941 */ /* 0x000fea0003800000 */
.L_x_779:
        /* <DEDUP_REMOVED lines=8> */
[----:B-1----:R1:W2:Y:S01]  /*132b0*/  LDC.64 R2, c[0x4][R34] ;  /* 0x0100000022027b82 */ /* 0x0022a20000000a00 */
[----:B------:R-:W-:Y:S01]  /*132c0*/  IMAD.U32 R4, RZ, RZ, UR6 ;  /* 0x00000006ff047e24 */ /* 0x000fe2000f8e00ff */
[----:B------:R-:W-:Y:S01]  /*132d0*/  MOV R10, UR4 ;  /* 0x00000004000a7c02 */ /* 0x000fe20008000f00 */
[----:B------:R-:W-:Y:S02]  /*132e0*/  IMAD.U32 R5, RZ, RZ, UR7 ;  /* 0x00000007ff057e24 */ /* 0x000fe4000f8e00ff */
[----:B------:R-:W-:Y:S02]  /*132f0*/  IMAD.U32 R6, RZ, RZ, UR8 ;  /* 0x00000008ff067e24 */ /* 0x000fe4000f8e00ff */
[----:B------:R-:W-:-:S02]  /*13300*/  IMAD.U32 R7, RZ, RZ, UR9 ;  /* 0x00000009ff077e24 */ /* 0x000fc4000f8e00ff */
[----:B------:R-:W-:Y:S02]  /*13310*/  IMAD.U32 R11, RZ, RZ, UR5 ;  /* 0x00000005ff0b7e24 */ /* 0x000fe4000f8e00ff */
[----:B0-----:R-:W-:Y:S02]  /*13320*/  IMAD.MOV.U32 R8, RZ, RZ, 0x70 ;  /* 0x00000070ff087424 */ /* 0x001fe400078e00ff */
[----:B------:R-:W-:Y:S02]  /*13330*/  IMAD.MOV.U32 R12, RZ, RZ, 0x1 ;  /* 0x00000001ff0c7424 */ /* 0x000fe400078e00ff */
[----:B-1----:R-:W-:-:S07]  /*13340*/  IMAD.MOV.U32 R13, RZ, RZ, RZ ;  /* 0x000000ffff0d7224 */ /* 0x002fce00078e00ff */
[----:B------:R-:W-:-:S07]  /*13350*/  LEPC R20, `(.L_x_783) ;  /* 0x000000001014794e */ /* 0x000fce0000000000 */
[----:B--2---:R-:W-:Y:S05]  /*13360*/  CALL.ABS.NOINC R2 ;  /* 0x0000000002007343 */ /* 0x004fea0003c00000 */
.L_x_783:
        /* <DEDUP_REMOVED lines=15> */
.L_x_782:
[----:B------:R-:W-:Y:S05]  /*13460*/  BSYNC B6 ;  /* 0x0000000000067941 */ /* 0x000fea0003800000 */
.L_x_781:
[----:B------:R-:W2:Y:S01]  /*13470*/  LDL R34, [R1+0x4] ;  /* 0x0000040001227983 */ /* 0x000ea20000100800 */
[----:B------:R-:W-:Y:S01]  /*13480*/  ULDC.64 UR4, c[0x0][0x9f8] ;  /* 0x00027e0000047ab9 */ /* 0x000fe20000000a00 */
[----:B------:R-:W3:Y:S01]  /*13490*/  LDC R10, c[0x0][0x430] ;  /* 0x00010c00ff0a7b82 */ /* 0x000ee20000000800 */
[----:B------:R-:W-:Y:S01]  /*134a0*/  ISETP.NE.U32.AND P0, PT, RZ, UR4, PT ;  /* 0x00000004ff007c0c */ /* 0x000fe2000bf05070 */
[----:B------:R-:W4:Y:S03]  /*134b0*/  S2R R20, SR_TID.X ;  /* 0x0000000000147919 */ /* 0x000f260000002100 */
[----:B------:R-:W-:-:S13]  /*134c0*/  ISETP.NE.AND.EX P0, PT, RZ, UR5, PT, P0 ;  /* 0x00000005ff007c0c */ /* 0x000fda000bf05300 */
[----:B------:R-:W-:Y:S01]  /*134d0*/  @P0 IADD3 R2, P1, R27, UR4, RZ ;  /* 0x000000041b020c10 */ /* 0x000fe2000ff3e0ff */
[----:B------:R-:W0:Y:S01]  /*134e0*/  S2R R11, SR_TID.X ;  /* 0x00000000000b7919 */ /* 0x000e220000002100 */
[----:B------:R-:W-:Y:S02]  /*134f0*/  ULDC UR4, c[0x0][0x320] ;  /* 0x0000c80000047ab9 */ /* 0x000fe40000000800 */
[----:B-1----:R-:W-:-:S05]  /*13500*/  @P0 IADD3.X R3, R29, UR5, RZ, P1, !PT ;  /* 0x000000051d030c10 */ /* 0x002fca0008ffe4ff */
[----:B------:R1:W2:Y:S01]  /*13510*/  @P0 LDG.E R30, desc[UR40][R2.64] ;  /* 0x00000028021e0981 */ /* 0x0002a2000c1e1900 */
[----:B----4-:R-:W-:-:S04]  /*13520*/  LOP3.LUT R20, R20, 0x7f, RZ, 0xc0, !PT ;  /* 0x0000007f14147812 */ /* 0x010fc800078ec0ff */
[----:B------:R-:W-:Y:S02]  /*13530*/  SHF.R.U32.HI R21, RZ, 0x3, R20 ;  /* 0x00000003ff157819 */ /* 0x000fe40000011614 */
[----:B------:R-:W4:Y:S02]  /*13540*/  S2R R20, SR_TID.X ;  /* 0x0000000000147919 */ /* 0x000f240000002100 */
[----:B----4-:R-:W-:-:S04]  /*13550*/  SHF.L.U32 R20, R20, 0x4, RZ ;  /* 0x0000000414147819 */ /* 0x010fc800000006ff */
[----:B------:R-:W-:Y:S02]  /*13560*/  LOP3.LUT R20, R21, 0x70, R20, 0xf8, !PT ;  /* 0x0000007015147812 */ /* 0x000fe400078ef814 */
[----:B------:R-:W4:Y:S01]  /*13570*/  S2R R21, SR_TID.X ;  /* 0x0000000000157919 */ /* 0x000f220000002100 */
[----:B---3--:R-:W-:Y:S01]  /*13580*/  ISETP.NE.AND P1, PT, R10, 0x1, PT ;  /* 0x000000010a00780c */ /* 0x008fe20003f25270 */
[----:B------:R-:W-:-:S12]  /*13590*/  VIADD R31, R31, 0xffffffc0 ;  /* 0xffffffc01f1f7836 */ /* 0x000fd80000000000 */
[----:B------:R-:W3:Y:S08]  /*135a0*/  @P1 LDC R0, c[0x0][0x434] ;  /* 0x00010d00ff001b82 */ /* 0x000ef00000000800 */
[----:B-1----:R-:W1:Y:S01]  /*135b0*/  @P1 LDC R2, c[0x0][0x438] ;  /* 0x00010e00ff021b82 */ /* 0x002e620000000800 */
[----:B----4-:R-:W-:-:S05]  /*135c0*/  IMAD.SHL.U32 R21, R21, 0x8, RZ ;  /* 0x0000000815157824 */ /* 0x010fca00078e00ff */
[----:B------:R-:W-:-:S04]  /*135d0*/  LOP3.LUT R21, R21, 0x38, RZ, 0xc0, !PT ;  /* 0x0000003815157812 */ /* 0x000fc800078ec0ff */
[----:B------:R-:W-:-:S04]  /*135e0*/  LOP3.LUT R21, R21, 0x40, RZ, 0xfc, !PT ;  /* 0x0000004015157812 */ /* 0x000fc800078efcff */
[----:B------:R-:W-:Y:S02]  /*135f0*/  ISETP.GE.AND P2, PT, R21, UR4, PT ;  /* 0x0000000415007c0c */ /* 0x000fe4000bf46270 */
[----:B------:R-:W4:Y:S01]  /*13600*/  S2R R21, SR_TID.X ;  /* 0x0000000000157919 */ /* 0x000f220000002100 */
[----:B------:R-:W-:Y:S02]  /*13610*/  IMAD.IADD R3, R20, 0x1, R31 ;  /* 0x0000000114037824 */ /* 0x000fe400078e021f */
[----:B0-----:R-:W-:Y:S02]  /*13620*/  IMAD.SHL.U32 R11, R11, 0x8, RZ ;  /* 0x000000080b0b7824 */ /* 0x001fe400078e00ff */
[----:B------:R-:W-:-:S03]  /*13630*/  IMAD.IADD R8, R3, 0x1, R33 ;  /* 0x0000000103087824 */ /* 0x000fc600078e0221 */
[----:B------:R-:W-:Y:S02]  /*13640*/  LOP3.LUT R11, R11, 0x38, RZ, 0xc0, !PT ;  /* 0x000000380b0b7812 */ /* 0x000fe400078ec0ff */
[----:B------:R-:W-:-:S04]  /*13650*/  LOP3.LUT R22, R22, 0xffffffbf, RZ, 0xc0, !PT ;  /* 0xffffffbf16167812 */ /* 0x000fc800078ec0ff */
[----:B------:R-:W-:-:S04]  /*13660*/  @P2 LOP3.LUT R22, R22, 0x40, RZ, 0xfc, !PT ;  /* 0x0000004016162812 */ /* 0x000fc800078efcff */
[----:B------:R-:W-:Y:S01]  /*13670*/  LOP3.LUT R22, R22, 0xffffff7f, RZ, 0xc0, !PT ;  /* 0xffffff7f16167812 */ /* 0x000fe200078ec0ff */
[----:B----4-:R-:W-:-:S05]  /*13680*/  IMAD.SHL.U32 R21, R21, 0x8, RZ ;  /* 0x0000000815157824 */ /* 0x010fca00078e00ff */
[----:B------:R-:W-:Y:S02]  /*13690*/  LOP3.LUT R21, R21, 0x38, RZ, 0xc0, !PT ;  /* 0x0000003815157812 */ /* 0x000fe400078ec0ff */
[----:B------:R-:W-:-:S04]  /*136a0*/  SEL R9, RZ, 0xffffffff, P2 ;  /* 0xffffffffff097807 */ /* 0x000fc80001000000 */
[----:B------:R-:W-:Y:S01]  /*136b0*/  SHF.L.U32 R9, R9, 0x1, RZ ;  /* 0x0000000109097819 */ /* 0x000fe200000006ff */
[----:B------:R-:W-:Y:S01]  /*136c0*/  IMAD.MOV.U32 R36, RZ, RZ, RZ ;  /* 0x000000ffff247224 */ /* 0x000fe200078e00ff */
[----:B------:R-:W-:Y:S02]  /*136d0*/  LOP3.LUT R13, R11, 0x1c0, RZ, 0xfc, !PT ;  /* 0x000001c00b0d7812 */ /* 0x000fe400078efcff */
[----:B--2---:R-:W-:Y:S01]  /*136e0*/  ISETP.GE.AND P0, PT, R3, R34, PT ;  /* 0x000000220300720c */ /* 0x004fe20003f06270 */
[----:B---3--:R-:W-:-:S04]  /*136f0*/  @P1 IMAD.HI.U32 R3, R8, R0, RZ ;  /* 0x0000000008031227 */ /* 0x008fc800078e00ff */
[----:B------:R-:W-:Y:S01]  /*13700*/  IMAD.MOV.U32 R0, RZ, RZ, R8 ;  /* 0x000000ffff007224 */ /* 0x000fe200078e0008 */
[----:B-1----:R-:W-:Y:S02]  /*13710*/  @P1 SHF.R.U32.HI R0, RZ, R2, R3 ;  /* 0x00000002ff001219 */ /* 0x002fe40000011603 */
[----:B------:R-:W-:Y:S02]  /*13720*/  ISETP.GE.AND P1, PT, R11, UR4, PT ;  /* 0x000000040b007c0c */ /* 0x000fe4000bf26270 */
[----:B------:R-:W-:Y:S02]  /*13730*/  ISETP.GT.U32.OR P0, PT, R20, 0x3f, P0 ;  /* 0x0000003f1400780c */ /* 0x000fe40000704470 */
[C---:B------:R-:W-:Y:S02]  /*13740*/  LOP3.LUT R34, R21.reuse, 0x80, RZ, 0xfc, !PT ;  /* 0x0000008015227812 */ /* 0x040fe400078efcff */
[----:B------:R-:W-:Y:S02]  /*13750*/  LOP3.LUT R21, R21, 0xc0, RZ, 0xfc, !PT ;  /* 0x000000c015157812 */ /* 0x000fe400078efcff */
[----:B------:R-:W-:-:S05]  /*13760*/  SEL R4, RZ, 0x1, P1 ;  /* 0x00000001ff047807 */ /* 0x000fca0000800000 */
[----:B------:R-:W-:Y:S02]  /*13770*/  @P1 LOP3.LUT R22, R22, 0x80, RZ, 0xfc, !PT ;  /* 0x0000008016161812 */ /* 0x000fe400078efcff */
[----:B------:R-:W-:Y:S01]  /*13780*/  ISETP.GE.AND P1, PT, R21, UR4, PT ;  /* 0x0000000415007c0c */ /* 0x000fe2000bf26270 */
[----:B------:R-:W0:Y:S01]  /*13790*/  @!P0 LDC.64 R2, c[0x0][0x428] ;  /* 0x00010a00ff028b82 */ /* 0x000e220000000a00 */
[----:B------:R-:W1:Y:S01]  /*137a0*/  S2R R21, SR_TID.X ;  /* 0x0000000000157919 */ /* 0x000e620000002100 */
[----:B------:R-:W-:Y:S02]  /*137b0*/  LOP3.LUT R9, R9, 0x2, R4, 0xe2, !PT ;  /* 0x0000000209097812 */ /* 0x000fe400078ee204 */
[----:B------:R-:W-:-:S04]  /*137c0*/  ISETP.GE.AND P2, PT, R34, UR4, PT ;  /* 0x0000000422007c0c */ /* 0x000fc8000bf46270 */
[----:B------:R-:W2:Y:S01]  /*137d0*/  @!P0 LDC.64 R4, c[0x0][0x418] ;  /* 0x00010600ff048b82 */ /* 0x000ea20000000a00 */
[----:B------:R-:W-:Y:S02]  /*137e0*/  SEL R6, RZ, 0x4, P2 ;  /* 0x00000004ff067807 */ /* 0x000fe40001000000 */
[----:B------:R-:W-:Y:S02]  /*137f0*/  SEL R7, RZ, 0x8, P1 ;  /* 0x00000008ff077807 */ /* 0x000fe40000800000 */
[----:B------:R-:W-:Y:S02]  /*13800*/  SHF.R.S32.HI R34, RZ, 0x1f, R30 ;  /* 0x0000001fff227819 */ /* 0x000fe4000001141e */
[----:B------:R-:W-:Y:S01]  /*13810*/  LOP3.LUT R9, R7, R9, R6, 0xfe, !PT ;  /* 0x0000000907097212 */ /* 0x000fe200078efe06 */
[--C-:B------:R-:W-:Y:S01]  /*13820*/  @!P0 IMAD.MOV.U32 R6, RZ, RZ, R0.reuse ;  /* 0x000000ffff068224 */ /* 0x100fe200078e0000 */
[----:B------:R-:W-:Y:S02]  /*13830*/  @!P0 SHF.R.S32.HI R7, RZ, 0x1f, R0 ;  /* 0x0000001fff078819 */ /* 0x000fe40000011400 */
[----:B------:R-:W-:-:S04]  /*13840*/  LOP3.LUT R22, R22, 0xffffffdf, RZ, 0xc0, !PT ;  /* 0xffffffdf16167812 */ /* 0x000fc800078ec0ff */
[----:B------:R-:W-:Y:S01]  /*13850*/  @P2 LOP3.LUT R22, R22, 0x20, RZ, 0xfc, !PT ;  /* 0x0000002016162812 */ /* 0x000fe200078efcff */
[----:B0-----:R-:W-:-:S04]  /*13860*/  @!P0 IMAD.WIDE.U32 R6, R30, R2, R6 ;  /* 0x000000021e068225 */ /* 0x001fc800078e0006 */
[----:B------:R-:W-:Y:S01]  /*13870*/  @!P0 IMAD R2, R34, R2, RZ ;  /* 0x0000000222028224 */ /* 0x000fe200078e02ff */
[----:B------:R-:W-:-:S03]  /*13880*/  LOP3.LUT R22, R22, 0xffffffef, RZ, 0xc0, !PT ;  /* 0xffffffef16167812 */ /* 0x000fc600078ec0ff */
[----:B------:R-:W-:Y:S02]  /*13890*/  @!P0 IMAD R3, R30, R3, R2 ;  /* 0x000000031e038224 */ /* 0x000fe400078e0202 */
[----:B-1----:R-:W-:Y:S01]  /*138a0*/  IMAD.SHL.U32 R21, R21, 0x8, RZ ;  /* 0x0000000815157824 */ /* 0x002fe200078e00ff */
[----:B------:R-:W-:Y:S01]  /*138b0*/  @P1 LOP3.LUT R22, R22, 0x10, RZ, 0xfc, !PT ;  /* 0x0000001016161812 */ /* 0x000fe200078efcff */
[----:B------:R-:W-:Y:S01]  /*138c0*/  @!P0 IMAD.IADD R3, R7, 0x1, R3 ;  /* 0x0000000107038824 */ /* 0x000fe200078e0203 */
[C---:B--2---:R-:W-:Y:S02]  /*138d0*/  @!P0 LEA R4, P1, R6.reuse, R4, 0x2 ;  /* 0x0000000406048211 */ /* 0x044fe400078210ff */
[----:B------:R-:W-:Y:S02]  /*138e0*/  LOP3.LUT R21, R21, 0x38, RZ, 0xc0, !PT ;  /* 0x0000003815157812 */ /* 0x000fe400078ec0ff */
[----:B------:R-:W-:Y:S02]  /*138f0*/  @!P0 LEA.HI.X R5, R6, R5, R3, 0x2, P1 ;  /* 0x0000000506058211 */ /* 0x000fe400008f1403 */
[----:B------:R-:W-:-:S03]  /*13900*/  LOP3.LUT R12, R21, 0x180, RZ, 0xfc, !PT ;  /* 0x00000180150c7812 */ /* 0x000fc600078efcff */
[----:B------:R0:W5:Y:S01]  /*13910*/  @!P0 LDG.E R36, desc[UR40][R4.64] ;  /* 0x0000002804248981 */ /* 0x000162000c1e1900 */
[----:B------:R-:W-:Y:S02]  /*13920*/  ISETP.GE.AND P0, PT, R12, UR4, PT ;  /* 0x000000040c007c0c */ /* 0x000fe4000bf06270 */
[C---:B------:R-:W-:Y:S02]  /*13930*/  LOP3.LUT R12, R11.reuse, 0x100, RZ, 0xfc, !PT ;  /* 0x000001000b0c7812 */ /* 0x040fe400078efcff */
[----:B------:R-:W-:Y:S02]  /*13940*/  LOP3.LUT R11, R11, 0x140, RZ, 0xfc, !PT ;  /* 0x000001400b0b7812 */ /* 0x000fe400078efcff */
[----:B------:R-:W-:Y:S02]  /*13950*/  ISETP.GE.AND P3, PT, R12, UR4, PT ;  /* 0x000000040c007c0c */ /* 0x000fe4000bf66270 */
[----:B------:R-:W-:Y:S02]  /*13960*/  ISETP.GE.AND P2, PT, R11, UR4, PT ;  /* 0x000000040b007c0c */ /* 0x000fe4000bf46270 */
[----:B0-----:R-:W-:-:S02]  /*13970*/  SEL R4, RZ, 0x10, P3 ;  /* 0x00000010ff047807 */ /* 0x001fc40001800000 */
[----:B------:R-:W-:Y:S01]  /*13980*/  SEL R5, RZ, 0x20, P2 ;  /* 0x00000020ff057807 */ /* 0x000fe20001000000 */
[----:B------:R-:W-:Y:S01]  /*13990*/  IMAD.MOV R0, RZ, RZ, -R0 ;  /* 0x000000ffff007224 */ /* 0x000fe200078e0a00 */
[----:B------:R-:W-:Y:S02]  /*139a0*/  SEL R3, RZ, 0x40, P0 ;  /* 0x00000040ff037807 */ /* 0x000fe40000000000 */
[----:B------:R-:W-:Y:S01]  /*139b0*/  LOP3.LUT R4, R5, R9, R4, 0xfe, !PT ;  /* 0x0000000905047212 */ /* 0x000fe200078efe04 */
[----:B------:R-:W-:-:S03]  /*139c0*/  IMAD R0, R10, R0, R8 ;  /* 0x000000000a007224 */ /* 0x000fc600078e0208 */
[----:B------:R-:W-:-:S05]  /*139d0*/  LOP3.LUT R3, R4, R3, RZ, 0xfc, !PT ;  /* 0x0000000304037212 */ /* 0x000fca00078efcff */
[----:B------:R0:W-:Y:S04]  /*139e0*/  STL [R1+0x38], R3 ;  /* 0x0000380301007387 */ /* 0x0001e80000100800 */
[----:B------:R0:W-:Y:S01]  /*139f0*/  STL [R1], R0 ;  /* 0x0000000001007387 */ /* 0x0001e20000100800 */
[----:B------:R-:W-:Y:S02]  /*13a00*/  LOP3.LUT R22, R22, 0xfffffff7, RZ, 0xc0, !PT ;  /* 0xfffffff716167812 */ /* 0x000fe400078ec0ff */
[----:B------:R-:W-:Y:S02]  /*13a10*/  ISETP.GE.AND P0, PT, R13, UR4, PT ;  /* 0x000000040d007c0c */ /* 0x000fe4000bf06270 */
[----:B------:R-:W-:Y:S01]  /*13a20*/  @P3 LOP3.LUT R22, R22, 0x8, RZ, 0xfc, !PT ;  /* 0x0000000816163812 */ /* 0x000fe200078efcff */
[----:B------:R-:W-:-:S03]  /*13a30*/  UMOV UR4, 0xffffffff ;  /* 0xffffffff00047882 */ /* 0x000fc60000000000 */
[----:B------:R-:W-:Y:S02]  /*13a40*/  LOP3.LUT R22, R22, 0xfffffffb, RZ, 0xc0, !PT ;  /* 0xfffffffb16167812 */ /* 0x000fe400078ec0ff */
[----:B------:R-:W-:Y:S02]  /*13a50*/  SEL R2, RZ, 0x80, P0 ;  /* 0x00000080ff027807 */ /* 0x000fe40000000000 */
[----:B------:R-:W-:Y:S01]  /*13a60*/  @P2 LOP3.LUT R22, R22, 0x4, RZ, 0xfc, !PT ;  /* 0x0000000416162812 */ /* 0x000fe200078efcff */
[----:B0-----:R-:W-:Y:S06]  /*13a70*/  BRA.DIV UR4, `(.L_x_784) ;  /* 0x0000004604e87947 */ /* 0x001fec000b800000 */
.L_x_888:
[----:B------:R-:W-:Y:S02]  /*13a80*/  LOP3.LUT R2, R3, R2, RZ, 0xfc, !PT ;  /* 0x0000000203027212 */ /* 0x000fe400078efcff */
[----:B------:R-:W-:Y:S02]  /*13a90*/  LOP3.LUT R0, R37, 0x2, RZ, 0xfc, !PT ;  /* 0x0000000225007812 */ /* 0x000fe400078efcff */
[----:B------:R-:W-:Y:S01]  /*13aa0*/  ISETP.GT.U32.AND P1, PT, R20, 0x3f, PT ;  /* 0x0000003f1400780c */ /* 0x000fe20003f24070 */
[----:B------:R0:W-:Y:S01]  /*13ab0*/  STL [R1+0x10], R2 ;  /* 0x0000100201007387 */ /* 0x0001e20000100800 */
[----:B------:R-:W-:Y:S02]  /*13ac0*/  ISETP.NE.AND P0, PT, R0, 0x3, PT ;  /* 0x000000030000780c */ /* 0x000fe40003f05270 */
[----:B------:R-:W-:Y:S02]  /*13ad0*/  LOP3.LUT R22, R22, 0xfffffeff, RZ, 0xc0, !PT ;  /* 0xfffffeff16167812 */ /* 0x000fe400078ec0ff */
[----:B------:R-:W-:-:S02]  /*13ae0*/  SHF.R.S32.HI R29, RZ, 0x1f, R18 ;  /* 0x0000001fff1d7819 */ /* 0x000fc40000011412 */
[----:B------:R-:W-:-:S05]  /*13af0*/  LOP3.LUT R22, R22, 0xfffffffe, RZ, 0xc0, !PT ;  /* 0xfffffffe16167812 */ /* 0x000fca00078ec0ff */
[----:B------:R-:W-:-:S04]  /*13b00*/  @P1 LOP3.LUT R22, R22, 0x1, RZ, 0xfc, !PT ;  /* 0x0000000116161812 */ /* 0x000fc800078efcff */
[----:B------:R-:W-:Y:S01]  /*13b10*/  @P0 LOP3.LUT R22, R22, 0x100, RZ, 0xfc, !PT ;  /* 0x0000010016160812 */ /* 0x000fe200078efcff */
[----:B0-----:R-:W-:Y:S06]  /*13b20*/  @!P0 BRA `(.L_x_785) ;  /* 0x0000000000048947 */ /* 0x001fec0003800000 */
[----:B------:R-:W-:Y:S01]  /*13b30*/  BPT.TRAP 0x1 ;  /* 0x000000040000795c */ /* 0x000fe20000300000 */
.L_x_785:
[----:B------:R-:W-:Y:S01]  /*13b40*/  LEA R27, R25, R23, 0x3 ;  /* 0x00000017191b7211 */ /* 0x000fe200078e18ff */
[----:B------:R-:W-:Y:S01]  /*13b50*/  BSSY B0, `(.L_x_786) ;  /* 0x0000004000007945 */ /* 0x000fe20003800000 */
[----:B------:R-:W-:-:S04]  /*13b60*/  SHF.L.U32 R0, R26, 0x1f, RZ ;  /* 0x0000001f1a007819 */ /* 0x000fc800000006ff */
[----:B------:R-:W0:Y:S02]  /*13b70*/  SYNCS.PHASECHK.TRANS64.TRYWAIT P0, [R27+URZ+0x28c40], R0 ;  /* 0x028c40001b0075a7 */ /* 0x000e24000800017f */
[----:B0-----:R-:W-:Y:S05]  /*13b80*/  @!P0 BRA `(.L_x_787) ;  /* 0x0000004400d88947 */ /* 0x001fea0003800000 */
.L_x_889:
[----:B------:R-:W-:Y:S05]  /*13b90*/  BSYNC B0 ;  /* 0x0000000000007941 */ /* 0x000fea0003800000 */
.L_x_786:
[----:B------:R-:W0:Y:S01]  /*13ba0*/  LDL R2, [R1] ;  /* 0x0000000001027983 */ /* 0x000e220000100800 */
[----:B------:R-:W-:-:S03]  /*13bb0*/  ULDC.64 UR4, c[0x0][0x300] ;  /* 0x0000c00000047ab9 */ /* 0x000fc60000000a00 */
[----:B------:R-:W2:Y:S01]  /*13bc0*/  LDL R6, [R1+0x4] ;  /* 0x0000040001067983 */ /* 0x000ea20000100800 */
[----:B-----5:R-:W-:Y:S02]  /*13bd0*/  SHF.R.S32.HI R4, RZ, 0x1f, R36 ;  /* 0x0000001fff047819 */ /* 0x020fe40000011424 */
[----:B------:R-:W-:Y:S01]  /*13be0*/  LOP3.LUT R22, R22, 0xfffffffd, RZ, 0xc0, !PT ;  /* 0xfffffffd16167812 */ /* 0x000fe200078ec0ff */
[----:B------:R-:W1:Y:S02]  /*13bf0*/  S2R R7, SR_TID.X ;  /* 0x0000000000077919 */ /* 0x000e640000002100 */
        /* <DEDUP_REMOVED lines=20> */
[----:B0-----:R-:W-:-:S04]  /*13d40*/  LOP3.LUT R4, R4, 0x7f, RZ, 0xc0, !PT ;  /* 0x0000007f04047812 */ /* 0x001fc800078ec0ff */
[----:B------:R-:W-:Y:S01]  /*13d50*/  SHF.R.U32.HI R5, RZ, 0x3, R4 ;  /* 0x00000003ff057819 */ /* 0x000fe20000011604 */
[----:B------:R-:W-:Y:S01]  /*13d60*/  IMAD.IADD R4, R3, 0x1, R0 ;  /* 0x0000000103047824 */ /* 0x000fe200078e0200 */
[C---:B------:R-:W-:Y:S01]  /*13d70*/  LEA R0, P0, R2.reuse, UR4, 0x1 ;  /* 0x0000000402007c11 */ /* 0x040fe2000f8008ff */
[----:B------:R-:W-:Y:S01]  /*13d80*/  ULDC UR4, c[0x0][0x2f4] ;  /* 0x0000bd0000047ab9 */ /* 0x000fe20000000800 */
[----:B--2---:R-:W-:Y:S01]  /*13d90*/  IADD3 R31, -R5, R6, -R31 ;  /* 0x00000006051f7210 */ /* 0x004fe20007ffe91f */
[----:B------:R-:W-:Y:S01]  /*13da0*/  IMAD R5, R25, 0x1000, R35 ;  /* 0x0000100019057824 */ /* 0x000fe200078e0223 */
[----:B------:R-:W-:Y:S02]  /*13db0*/  ISETP.GE.AND P2, PT, R7, UR4, PT ;  /* 0x0000000407007c0c */ /* 0x000fe4000bf46270 */
[----:B------:R-:W-:Y:S01]  /*13dc0*/  LEA.HI.X R4, R2, UR5, R4, 0x1, P0 ;  /* 0x0000000502047c11 */ /* 0x000fe200080f0c04 */
[----:B------:R-:W-:Y:S01]  /*13dd0*/  UMOV UR5, 0xffffffff ;  /* 0xffffffff00057882 */ /* 0x000fe20000000000 */
[----:B------:R-:W-:-:S09]  /*13de0*/  ISETP.GE.AND P0, PT, R31, 0x1, PT ;  /* 0x000000011f00780c */ /* 0x000fd20003f06270 */
[----:B------:R-:W-:Y:S01]  /*13df0*/  @P2 LOP3.LUT R22, R22, 0x2, RZ, 0xfc, !PT ;  /* 0x0000000216162812 */ /* 0x000fe200078efcff */
[----:B------:R-:W-:Y:S06]  /*13e00*/  BRA.DIV UR5, `(.L_x_788) ;  /* 0x00000046054c7947 */ /* 0x000fec000b800000 */
[----:B------:R-:W0:Y:S01]  /*13e10*/  SHFL.IDX PT, R3, R0, RZ, 0x181f ;  /* 0x00181fff00037589 */ /* 0x000e2200000e0000 */
[----:B------:R-:W-:-:S03]  /*13e20*/  @P0 LEA R6, R5, R23, 0x1 ;  /* 0x0000001705060211 */ /* 0x000fc600078e08ff */
[----:B------:R-:W1:Y:S01]  /*13e30*/  SHFL.IDX PT, R2, R4, RZ, 0x181f ;  /* 0x00181fff04027589 */ /* 0x000e6200000e0000 */
        /* <DEDUP_REMOVED lines=29> */
.L_x_899:
[----:B------:R-:W-:-:S13]  /*14010*/  ISETP.GE.AND P0, PT, R31, 0x31, PT ;  /* 0x000000311f00780c */ /* 0x000fda0003f06270 */
[----:B0-----:R-:W-:Y:S01]  /*14020*/  @P0 LEA R2, P1, R7, R0, 0x1 ;  /* 0x0000000007020211 */ /* 0x001fe200078208ff */
[----:B------:R-:W-:-:S04]  /*14030*/  @P0 IMAD R5, R5, 0x2, R23 ;  /* 0x0000000205050824 */ /* 0x000fc800078e0217 */
[----:B------:R-:W-:-:S05]  /*14040*/  @P0 IMAD.X R3, RZ, RZ, R4, P1 ;  /* 0x000000ffff030224 */ /* 0x000fca00008e0604 */
[----:B------:R-:W-:Y:S01]  /*14050*/  @!PT LDS RZ, [RZ] ;  /* 0x00000000fffff984 */ /* 0x000fe20000000800 */
[----:B------:R-:W-:Y:S01]  /*14060*/  @!PT LDS RZ, [RZ] ;  /* 0x00000000fffff984 */ /* 0x000fe20000000800 */
[----:B------:R-:W-:Y:S01]  /*14070*/  @!PT LDS RZ, [RZ] ;  /* 0x00000000fffff984 */ /* 0x000fe20000000800 */
[----:B------:R0:W-:Y:S01]  /*14080*/  @P0 LDGSTS.E.BYPASS.LTC128B.128 [R5+0x23c00], desc[UR40][R2.64], !P2 ;  /* 0x23c0000002050fae */ /* 0x0001e2000d101d68 */
[----:B------:R-:W-:Y:S01]  /*14090*/  PLOP3.LUT P0, PT, PT, PT, PT, 0x80, 0x0 ;  /* 0x000000000000781c */ /* 0x000fe20003f0f070 */
[----:B------:R-:W-:-:S12]  /*140a0*/  NOP ;  /* 0x0000000000007918 */ /* 0x000fd80000000000 */
.L_x_789:
        /* <DEDUP_REMOVED lines=11> */
.L_x_790:
[----:B------:R1:W5:Y:S01]  /*14160*/  LDL.LU R0, [R1+0x14] ;  /* 0x0000140001007983 */ /* 0x0003620000300800 */
[----:B------:R1:W-:Y:S03]  /*14170*/  SYNCS.ARRIVE.TRANS64.A1T0 RZ, [R27+URZ+0x28c30], RZ ;  /* 0x028c30ff1bff79a7 */ /* 0x0003e6000810003f */
[----:B------:R1:W5:Y:S04]  /*14180*/  LDL.LU R4, [R1+0xc] ;  /* 0x00000c0001047983 */ /* 0x0003680000300800 */
[----:B0-----:R1:W5:Y:S02]  /*14190*/  LDL R3, [R1+0x10] ;  /* 0x0000100001037983 */ /* 0x0013640000100800 */
[----:B------:R-:W-:Y:S05]  /*141a0*/  WARPSYNC.ALL ;  /* 0x0000000000007948 */ /* 0x000fea0003800000 */
[----:B------:R-:W-:Y:S01]  /*141b0*/  ULDC.64 UR4, c[0x0][0xa00] ;  /* 0x0002800000047ab9 */ /* 0x000fe20000000a00 */
[----:B------:R-:W-:Y:S01]  /*141c0*/  BSSY B6, `(.L_x_791) ;  /* 0x0000025000067945 */ /* 0x000fe20003800000 */
[----:B------:R-:W-:Y:S01]  /*141d0*/  BAR.SYNC.DEFER_BLOCKING 0x8, 0x100 ;  /* 0x0204000000007b1d */ /* 0x000fe20000010000 */
[----:B------:R-:W-:-:S04]  /*141e0*/  ISETP.NE.U32.AND P0, PT, RZ, UR4, PT ;  /* 0x00000004ff007c0c */ /* 0x000fc8000bf05070 */
[----:B------:R-:W-:Y:S01]  /*141f0*/  ISETP.NE.AND.EX P0, PT, RZ, UR5, PT, P0 ;  /* 0x00000005ff007c0c */ /* 0x000fe2000bf05300 */
[----:B------:R-:W-:-:S03]  /*14200*/  ULDC.64 UR4, c[0x0][0x298] ;  /* 0x0000a60000047ab9 */ /* 0x000fc60000000a00 */
[----:B------:R-:W-:-:S05]  /*14210*/  SEL R5, R32, RZ, !P0 ;  /* 0x000000ff20057207 */ /* 0x000fca0004000000 */
[----:B------:R0:W-:Y:S01]  /*14220*/  STL [R1+0x28], R5 ;  /* 0x0000280501007387 */ /* 0x0001e20000100800 */
[----:B-----5:R-:W-:Y:S02]  /*14230*/  SEL R2, R0, RZ, !P0 ;  /* 0x000000ff00027207 */ /* 0x020fe40004000000 */
[----:B------:R-:W-:-:S03]  /*14240*/  SHF.R.S32.HI R0, RZ, 0x1f, R4 ;  /* 0x0000001fff007819 */ /* 0x000fc60000011404 */
[----:B------:R2:W-:Y:S01]  /*14250*/  STL [R1+0x14], R2 ;  /* 0x0000140201007387 */ /* 0x0005e20000100800 */
[----:B------:R-:W-:Y:S01]  /*14260*/  PRMT R32, R3, 0x8880, RZ ;  /* 0x0000888003207816 */ /* 0x000fe200000000ff */
[----:B------:R-:W-:-:S03]  /*14270*/  IMAD R0, R0, UR4, RZ ;  /* 0x0000000400007c24 */ /* 0x000fc6000f8e02ff */
[----:B------:R-:W-:Y:S01]  /*14280*/  PRMT R32, R32, 0x7710, RZ ;  /* 0x0000771020207816 */ /* 0x000fe200000000ff */
[C---:B------:R-:W-:Y:S02]  /*14290*/  IMAD R0, R4.reuse, UR5, R0 ;  /* 0x0000000504007c24 */ /* 0x040fe4000f8e0200 */
[----:B0-----:R-:W-:Y:S01]  /*142a0*/  IMAD.WIDE.U32 R4, R4, UR4, RZ ;  /* 0x0000000404047c25 */ /* 0x001fe2000f8e00ff */
[----:B--2---:R-:W-:-:S03]  /*142b0*/  IADD3 R2, R23, 0x20400, RZ ;  /* 0x0002040017027810 */ /* 0x004fc60007ffe0ff */
[----:B------:R-:W-:Y:S01]  /*142c0*/  IMAD.IADD R0, R5, 0x1, R0 ;  /* 0x0000000105007824 */ /* 0x000fe200078e0200 */
[----:B------:R0:W-:Y:S01]  /*142d0*/  STL.64 [R1+0x20], R4 ;  /* 0x0000200401007387 */ /* 0x0001e20000100a00 */
[----:B------:R-:W-:-:S03]  /*142e0*/  LOP3.LUT P0, RZ, R2, 0x3ff, RZ, 0xc0, !PT ;  /* 0x000003ff02ff7812 */ /* 0x000fc6000780c0ff */
[----:B------:R0:W-:Y:S10]  /*142f0*/  STL [R1+0xc], R0 ;  /* 0x00000c0001007387 */ /* 0x0001f40000100800 */
[----:B0-----:R-:W-:Y:S05]  /*14300*/  @!P0 BRA `(.L_x_792) ;  /* 0x0000000000408947 */ /* 0x001fea0003800000 */
[----:B------:R-:W-:Y:S01]  /*14310*/  MOV R2, 0x0 ;  /* 0x0000000000027802 */ /* 0x000fe20000000f00 */
        /* <DEDUP_REMOVED lines=15> */
.L_x_792:
[----:B------:R-:W-:Y:S05]  /*14410*/  BSYNC B6 ;  /* 0x0000000000067941 */ /* 0x000fea0003800000 */
.L_x_791:
[----:B------:R-:W2:Y:S01]  /*14420*/  LDL.LU R0, [R1+0xc] ;  /* 0x00000c0001007983 */ /* 0x000ea20000300800 */
[----:B------:R-:W-:Y:S01]  /*14430*/  ULDC.64 UR4, c[0x0][0x2d8] ;  /* 0x0000b60000047ab9 */ /* 0x000fe20000000a00 */
[----:B------:R-:W0:Y:S02]  /*14440*/  LDC R7, c[0x0][0x448] ;  /* 0x00011200ff077b82 */ /* 0x000e240000000800 */
[----:B------:R-:W2:Y:S04]  /*14450*/  LDL.LU.64 R2, [R1+0x20] ;  /* 0x0000200001027983 */ /* 0x000ea80000300a00 */
[----:B------:R-:W3:Y:S04]  /*14460*/  LDL.LU R20, [R1+0x14] ;  /* 0x0000140001147983 */ /* 0x000ee80000300800 */
[----:B------:R-:W4:Y:S04]  /*14470*/  LDL.LU R21, [R1+0x28] ;  /* 0x0000280001157983 */ /* 0x000f280000300800 */
[----:B------:R0:W5:Y:S02]  /*14480*/  LDL R8, [R1+0x34] ;  /* 0x0000340001087983 */ /* 0x0001640000100800 */
[----:B0-----:R-:W-:-:S13]  /*14490*/  ISETP.NE.AND P0, PT, R7, 0x1, PT ;  /* 0x000000010700780c */ /* 0x001fda0003f05270 */
[----:B------:R-:W0:Y:S08]  /*144a0*/  @P0 LDC R5, c[0x0][0x44c] ;  /* 0x00011300ff050b82 */ /* 0x000e300000000800 */
[----:B------:R-:W1:Y:S01]  /*144b0*/  @P0 LDC R6, c[0x0][0x450] ;  /* 0x00011400ff060b82 */ /* 0x000e620000000800 */
[----:B--2---:R-:W-:Y:S02]  /*144c0*/  IMAD.MOV.U32 R3, RZ, RZ, R0 ;  /* 0x000000ffff037224 */ /* 0x004fe400078e0000 */
[----:B------:R-:W-:-:S02]  /*144d0*/  IMAD R0, R29, UR4, RZ ;  /* 0x000000041d007c24 */ /* 0x000fc4000f8e02ff */
[----:B------:R-:W-:-:S04]  /*144e0*/  IMAD.WIDE.U32 R2, R18, UR4, R2 ;  /* 0x0000000412027c25 */ /* 0x000fc8000f8e0002 */
[----:B------:R-:W-:Y:S01]  /*144f0*/  IMAD R0, R18, UR5, R0 ;  /* 0x0000000512007c24 */ /* 0x000fe2000f8e0200 */
[----:B------:R-:W-:-:S03]  /*14500*/  ULDC.64 UR4, c[0x0][0x2e0] ;  /* 0x0000b80000047ab9 */ /* 0x000fc60000000a00 */
[----:B------:R-:W-:Y:S02]  /*14510*/  IMAD.IADD R3, R3, 0x1, R0 ;  /* 0x0000000103037824 */ /* 0x000fe400078e0200 */
[----:B---3--:R-:W-:Y:S02]  /*14520*/  IMAD R0, R20, UR4, RZ ;  /* 0x0000000414007c24 */ /* 0x008fe4000f8e02ff */
[----:B------:R-:W2:Y:S01]  /*14530*/  S2R R20, SR_TID.X ;  /* 0x0000000000147919 */ /* 0x000ea20000002100 */
[----:B----4-:R-:W-:-:S04]  /*14540*/  IMAD.WIDE.U32 R2, R21, UR4, R2 ;  /* 0x0000000415027c25 */ /* 0x010fc8000f8e0002 */
[----:B------:R-:W-:Y:S01]  /*14550*/  IMAD R0, R21, UR5, R0 ;  /* 0x0000000515007c24 */ /* 0x000fe2000f8e0200 */
[----:B------:R-:W3:Y:S01]  /*14560*/  S2R R9, SR_TID.X ;  /* 0x0000000000097919 */ /* 0x000ee20000002100 */
[----:B------:R-:W-:Y:S02]  /*14570*/  ULDC.64 UR4, c[0x0][0x2d0] ;  /* 0x0000b40000047ab9 */ /* 0x000fe40000000a00 */
[----:B------:R-:W-:Y:S01]  /*14580*/  IMAD.IADD R3, R3, 0x1, R0 ;  /* 0x0000000103037824 */ /* 0x000fe200078e0200 */
[----:B--2---:R-:W-:-:S04]  /*14590*/  LOP3.LUT R20, R20, 0x7f, RZ, 0xc0, !PT ;  /* 0x0000007f14147812 */ /* 0x004fc800078ec0ff */
[----:B------:R-:W-:Y:S02]  /*145a0*/  SHF.R.U32.HI R21, RZ, 0x3, R20 ;  /* 0x00000003ff157819 */ /* 0x000fe40000011614 */
[----:B------:R-:W2:Y:S02]  /*145b0*/  S2R R20, SR_TID.X ;  /* 0x0000000000147919 */ /* 0x000ea40000002100 */
[----:B--2---:R-:W-:-:S04]  /*145c0*/  SHF.L.U32 R20, R20, 0x4, RZ ;  /* 0x0000000414147819 */ /* 0x004fc800000006ff */
[----:B------:R-:W-:-:S05]  /*145d0*/  LOP3.LUT R20, R21, 0x70, R20, 0xf8, !PT ;  /* 0x0000007015147812 */ /* 0x000fca00078ef814 */
[----:B------:R-:W-:Y:S02]  /*145e0*/  IMAD R0, R17, 0x40, R20 ;  /* 0x0000004011007824 */ /* 0x000fe400078e0214 */
[----:B------:R2:W5:Y:S02]  /*145f0*/  LDL R20, [R1+0x18] ;  /* 0x0000180001147983 */ /* 0x0005640000100800 */
[----:B0-----:R-:W-:-:S04]  /*14600*/  @P0 IMAD.HI.U32 R5, R0, R5, RZ ;  /* 0x0000000500050227 */ /* 0x001fc800078e00ff */
[----:B------:R-:W-:Y:S01]  /*14610*/  IMAD.MOV.U32 R4, RZ, RZ, R0 ;  /* 0x000000ffff047224 */ /* 0x000fe200078e0000 */
[----:B-1----:R-:W-:Y:S01]  /*14620*/  @P0 SHF.R.U32.HI R4, RZ, R6, R5 ;  /* 0x00000006ff040219 */ /* 0x002fe20000011605 */
[----:B------:R-:W0:Y:S04]  /*14630*/  S2R R21, SR_TID.X ;  /* 0x0000000000157919 */ /* 0x000e280000002100 */
[----:B------:R-:W-:-:S04]  /*14640*/  IMAD.MOV R5, RZ, RZ, -R4 ;  /* 0x000000ffff057224 */ /* 0x000fc800078e0a04 */
        /* <DEDUP_REMOVED lines=11> */
[----:B------:R-:W-:Y:S01]  /*14700*/  ULDC.64 UR4, c[0x0][0x280] ;  /* 0x0000a00000047ab9 */ /* 0x000fe20000000a00 */
[----:B---3--:R-:W-:Y:S01]  /*14710*/  IMAD.SHL.U32 R9, R9, 0x8, RZ ;  /* 0x0000000809097824 */ /* 0x008fe200078e00ff */
[C---:B------:R-:W-:Y:S01]  /*14720*/  LEA R0, P0, R2.reuse, UR4, 0x1 ;  /* 0x0000000402007c11 */ /* 0x040fe2000f8008ff */
[----:B------:R-:W-:Y:S01]  /*14730*/  IMAD.IADD R3, R3, 0x1, R4 ;  /* 0x0000000103037824 */ /* 0x000fe200078e0204 */
[----:B------:R-:W-:Y:S02]  /*14740*/  ULDC UR4, c[0x0][0x2b8] ;  /* 0x0000ae0000047ab9 */ /* 0x000fe40000000800 */
[----:B------:R-:W-:Y:S02]  /*14750*/  LOP3.LUT R9, R9, 0x38, RZ, 0xc0, !PT ;  /* 0x0000003809097812 */ /* 0x000fe400078ec0ff */
[----:B------:R-:W-:Y:S01]  /*14760*/  LEA.HI.X R2, R2, UR5, R3, 0x1, P0 ;  /* 0x0000000502027c11 */ /* 0x000fe200080f0c03 */
[----:B------:R-:W-:Y:S01]  /*14770*/  UMOV UR5, 0xffffffff ;  /* 0xffffffff00057882 */ /* 0x000fe20000000000 */
[----:B0-----:R-:W-:-:S02]  /*14780*/  LOP3.LUT R21, R21, 0x7f, RZ, 0xc0, !PT ;  /* 0x0000007f15157812 */ /* 0x001fc400078ec0ff */
[----:B------:R-:W-:Y:S02]  /*14790*/  ISETP.GE.AND P1, PT, R9, UR4, PT ;  /* 0x0000000409007c0c */ /* 0x000fe4000bf26270 */
[----:B------:R-:W-:Y:S01]  /*147a0*/  SHF.R.U32.HI R10, RZ, 0x3, R21 ;  /* 0x00000003ff0a7819 */ /* 0x000fe20000011615 */
[----:B--2---:R-:W-:Y:S10]  /*147b0*/  BRA.DIV UR5, `(.L_x_793) ;  /* 0x0000004205307947 */ /* 0x004ff4000b800000 */
[----:B------:R-:W0:Y:S01]  /*147c0*/  SHFL.IDX PT, R5, R0, RZ, 0x181f ;  /* 0x00181fff00057589 */ /* 0x000e2200000e0000 */
[----:B-----5:R-:W-:Y:S01]  /*147d0*/  IMAD R3, R20, R7, RZ ;  /* 0x0000000714037224 */ /* 0x020fe200078e02ff */
[----:B------:R-:W-:Y:S02]  /*147e0*/  LEA R17, R17, R10, 0x6 ;  /* 0x0000000a11117211 */ /* 0x000fe400078e30ff */
[----:B------:R-:W1:Y:S02]  /*147f0*/  SHFL.IDX PT, R4, R2, RZ, 0x181f ;  /* 0x00181fff02047589 */ /* 0x000e6400000e0000 */
        /* <DEDUP_REMOVED lines=8> */
[----:B0-----:R-:W-:Y:S02]  /*14880*/  VIADD R4, R17, 0x10 ;  /* 0x0000001011047836 */ /* 0x001fe40000000000 */
[----:B------:R-:W0:Y:S03]  /*14890*/  SHFL.IDX PT, R5, R0, 0x1, 0x181f ;  /* 0x00381f0000057f89 */ /* 0x000e2600000e0000 */
        /* <DEDUP_REMOVED lines=12> */
[----:B------:R-:W1:Y:S08]  /*14960*/  SHFL.IDX PT, R4, R2, 0x2, 0x181f ;  /* 0x00581f0002047f89 */ /* 0x000e7000000e0000 */
[----:B0-----:R-:W-:-:S05]  /*14970*/  @!P0 LEA R5, P2, R9, R5, 0x1 ;  /* 0x0000000509058211 */ /* 0x001fca00078408ff */
[----:B-1----:R-:W-:-:S05]  /*14980*/  @!P0 IMAD.X R4, RZ, RZ, R4, P2 ;  /* 0x000000ffff048224 */ /* 0x002fca00010e0604 */
[----:B------:R-:W-:-:S04]  /*14990*/  @!P0 LOP3.LUT R5, R5, R4, RZ, 0x3c, !PT ;  /* 0x0000000405058212 */ /* 0x000fc800078e3cff */
[----:B------:R-:W-:-:S04]  /*149a0*/  @!P0 LOP3.LUT R4, R5, R4, RZ, 0x3c, !PT ;  /* 0x0000000405048212 */ /* 0x000fc800078e3cff */
[----:B------:R-:W-:-:S05]  /*149b0*/  @!P0 LOP3.LUT R5, R5, R4, RZ, 0x3c, !PT ;  /* 0x0000000405058212 */ /* 0x000fca00078e3cff */
[----:B------:R0:W-:Y:S04]  /*149c0*/  @!P0 LDGSTS.E.BYPASS.LTC128B.128 [R8+0x21400], desc[UR40][R4.64], !P1 ;  /* 0x2140000004088fae */ /* 0x0001e8000c901d68 */
[----:B0-----:R0:W1:Y:S02]  /*149d0*/  SHFL.IDX PT, R4, R2, 0x3, 0x181f ;  /* 0x00781f0002047f89 */ /* 0x00106400000e0000 */
.L_x_908:
[----:B------:R-:W-:-:S05]  /*149e0*/  VIADD R17, R17, 0x30 ;  /* 0x0000003011117836 */ /* 0x000fca0000000000 */
[----:B------:R-:W-:-:S13]  /*149f0*/  ISETP.GE.AND P0, PT, R17, R3, PT ;  /* 0x000000031100720c */ /* 0x000fda0003f06270 */
[----:B0-----:R-:W-:-:S04]  /*14a00*/  @!P0 LEA R2, P2, R9, R0, 0x1 ;  /* 0x0000000009028211 */ /* 0x001fc800078408ff */
[----:B-1----:R-:W-:-:S05]  /*14a10*/  @!P0 IADD3.X R3, RZ, R4, RZ, P2, !PT ;  /* 0x00000004ff038210 */ /* 0x002fca00017fe4ff */
[----:B------:R-:W-:Y:S01]  /*14a20*/  @!PT LDS RZ, [RZ] ;  /* 0x00000000fffff984 */ /* 0x000fe20000000800 */
[----:B------:R-:W-:Y:S01]  /*14a30*/  @!PT LDS RZ, [RZ] ;  /* 0x00000000fffff984 */ /* 0x000fe20000000800 */
[----:B------:R-:W-:Y:S01]  /*14a40*/  @!PT LDS RZ, [RZ] ;  /* 0x00000000fffff984 */ /* 0x000fe20000000800 */
[----:B------:R0:W-:Y:S01]  /*14a50*/  @!P0 LDGSTS.E.BYPASS.LTC128B.128 [R8+0x21c00], desc[UR40][R2.64], !P1 ;  /* 0x21c0000002088fae */ /* 0x0001e2000c901d68 */
[----:B------:R-:W-:Y:S01]  /*14a60*/  PLOP3.LUT P0, PT, PT, PT, PT, 0x80, 0x0 ;  /* 0x000000000000781c */ /* 0x000fe20003f0f070 */
[----:B------:R-:W-:-:S12]  /*14a70*/  NOP ;  /* 0x0000000000007918 */ /* 0x000fd80000000000 */
.L_x_794:
[----:B------:R-:W-:Y:S02]  /*14a80*/  PLOP3.LUT P1, PT, P1, P0, PT, 0xa2, 0x0 ;  /* 0x000000000000781c */ /* 0x000fe40000f21472 */
[----:B------:R-:W-:-:S08]  /*14a90*/  @P0 R2UR P1, UR4, R23 ;  /* 0x00000000170402ca */ /* 0x000fd00000020000 */
[----:B------:R-:W-:-:S05]  /*14aa0*/  @P0 PLOP3.LUT P0, PT, P1, PT, PT, 0x80, 0x0 ;  /* 0x000000000000081c */ /* 0x000fca0000f0f070 */
[----:B------:R-:W-:Y:S01]  /*14ab0*/  @!P1 SYNCS.ARRIVE.TRANS64.RED.A0T1 RZ, [UR4+0x28c00], RZ ;  /* 0x028c00ffffff99a7 */ /* 0x000fe20008200404 */
[----:B------:R-:W-:Y:S07]  /*14ac0*/  @!P1 ARRIVES.LDGSTSBAR.64.TRANSCNT [UR4+0x28c00] ;  /* 0x028c0000ff0099b0 */ /* 0x000fee0008000a84 */
[----:B------:R-:W-:Y:S05]  /*14ad0*/  @P0 BRA.U.ANY `(.L_x_794) ;  /* 0xfffffffd00e80947 */ /* 0x000fea000393ffff */
[----:B0-----:R-:W2:Y:S02]  /*14ae0*/  LDL.LU R2, [R1+0x1c] ;  /* 0x00001c0001027983 */ /* 0x001ea40000300800 */
[----:B--2---:R-:W-:-:S05]  /*14af0*/  VIADD R2, R2, 0x1 ;  /* 0x0000000102027836 */ /* 0x004fca0000000000 */
[----:B------:R0:W-:Y:S01]  /*14b00*/  STL [R1+0x1c], R2 ;  /* 0x00001c0201007387 */ /* 0x0001e20000100800 */
[----:B------:R-:W-:-:S04]  /*14b10*/  LEA.HI R0, R2, R2, RZ, 0x1 ;  /* 0x0000000202007211 */ /* 0x000fc800078f08ff */
        /* <DEDUP_REMOVED lines=8> */
.L_x_909:
[----:B------:R-:W-:Y:S05]  /*14ba0*/  BSYNC B0 ;  /* 0x0000000000007941 */ /* 0x000fea0003800000 */
.L_x_795:
[----:B------:R-:W-:-:S04]  /*14bb0*/  LOP3.LUT R2, R37, 0x2, RZ, 0xfc, !PT ;  /* 0x0000000225027812 */ /* 0x000fc800078efcff */
[----:B------:R-:W-:-:S13]  /*14bc0*/  ISETP.NE.AND P0, PT, R2, 0x3, PT ;  /* 0x000000030200780c */ /* 0x000fda0003f05270 */
[----:B------:R-:W-:Y:S05]  /*14bd0*/  @!P0 BRA `(.L_x_797) ;  /* 0x0000000000048947 */ /* 0x000fea0003800000 */
[----:B------:R-:W-:Y:S01]  /*14be0*/  BPT.TRAP 0x1 ;  /* 0x000000040000795c */ /* 0x000fe20000300000 */
.L_x_797:
[----:B0-----:R-:W-:Y:S01]  /*14bf0*/  SHF.L.U32 R0, R26, 0x1f, RZ ;  /* 0x0000001f1a007819 */ /* 0x001fe200000006ff */
[----:B------:R-:W-:Y:S03]  /*14c00*/  BSSY B0, `(.L_x_798) ;  /* 0x0000003000007945 */ /* 0x000fe60003800000 */
[----:B------:R-:W0:Y:S02]  /*14c10*/  SYNCS.PHASECHK.TRANS64.TRYWAIT P0, [R27+URZ+0x28c60], R0 ;  /* 0x028c60001b0075a7 */ /* 0x000e24000800017f */
[----:B0-----:R-:W-:Y:S05]  /*14c20*/  @!P0 BRA `(.L_x_799) ;  /* 0x00000040006c8947 */ /* 0x001fea0003800000 */
.L_x_910:
[----:B------:R-:W-:Y:S05]  /*14c30*/  BSYNC B0 ;  /* 0x0000000000007941 */ /* 0x000fea0003800000 */
.L_x_798:
[----:B------:R-:W0:Y:S01]  /*14c40*/  LDL.LU R3, [R1+0x2c] ;  /* 0x00002c0001037983 */ /* 0x000e220000300800 */
[----:B------:R-:W-:-:S03]  /*14c50*/  ULDC.64 UR4, c[0x0][0x328] ;  /* 0x0000ca0000047ab9 */ /* 0x000fc60000000a00 */
[----:B------:R-:W2:Y:S04]  /*14c60*/  LDL.LU R2, [R1] ;  /* 0x0000000001027983 */ /* 0x000ea80000300800 */
[----:B------:R-:W3:Y:S01]  /*14c70*/  LDL.LU R4, [R1+0x30] ;  /* 0x0000300001047983 */ /* 0x000ee20000300800 */
        /* <DEDUP_REMOVED lines=8> */
[----:B------:R-:W-:Y:S01]  /*14d00*/  ULDC.64 UR4, c[0x0][0x330] ;  /* 0x0000cc0000047ab9 */ /* 0x000fe20000000a00 */
[----:B------:R-:W-:Y:S02]  /*14d10*/  IMAD R4, R25, 0x8000, R35 ;  /* 0x0000800019047824 */ /* 0x000fe400078e0223 */
        /* <DEDUP_REMOVED lines=18> */
[----:B------:R-:W-:-:S02]  /*14e40*/  LOP3.LUT P2, RZ, R32, 0x10, RZ, 0xc0, !PT ;  /* 0x0000001020ff7812 */ /* 0x000fc4000784c0ff */
[----:B0-----:R-:W-:-:S04]  /*14e50*/  SHF.L.U32 R7, R7, 0x3, RZ ;  /* 0x0000000307077819 */ /* 0x001fc800000006ff */
        /* <DEDUP_REMOVED lines=36> */
[----:B0-----:R-:W-:-:S05]  /*150a0*/  IADD3 R2, P6, R2, R0, RZ ;  /* 0x0000000002027210 */ /* 0x001fca0007fde0ff */
[----:B-1----:R-:W-:Y:S01]  /*150b0*/  IMAD.X R3, RZ, RZ, R3, P6 ;  /* 0x000000ffff037224 */ /* 0x002fe200030e0603 */
        /* <DEDUP_REMOVED lines=40> */
.L_x_920:
        /* <DEDUP_REMOVED lines=13> */
[----:B------:R-:W-:Y:S02]  /*15410*/  IADD3.X R3, RZ, R6, RZ, P0, !PT ;  /* 0x00000006ff037210 */ /* 0x000fe400007fe4ff */
[----:B------:R-:W-:Y:S02]  /*15420*/  LOP3.LUT P6, RZ, R22, 0x800, RZ, 0xc0, !PT ;  /* 0x0000080016ff7812 */ /* 0x000fe400078cc0ff */
[----:B------:R-:W-:-:S02]  /*15430*/  ISETP.LT.OR P5, PT, R31, 0x31, !P3 ;  /* 0x000000311f00780c */ /* 0x000fc40005fa1670 */
[C---:B------:R-:W-:Y:S02]  /*15440*/  LOP3.LUT P0, RZ, R22.reuse, 0x200, RZ, 0xc0, !PT ;  /* 0x0000020016ff7812 */ /* 0x040fe4000780c0ff */
[----:B------:R-:W-:Y:S02]  /*15450*/  ISETP.LT.OR P3, PT, R31, 0x31, !P1 ;  /* 0x000000311f00780c */ /* 0x000fe40004f61670 */
[----:B------:R-:W-:-:S04]  /*15460*/  LOP3.LUT P1, RZ, R22, 0x400, RZ, 0xc0, !PT ;  /* 0x0000040016ff7812 */ /* 0x000fc8000782c0ff */
[----:B------:R-:W-:Y:S01]  /*15470*/  ISETP.LT.OR P1, PT, R31, 0x31, P1 ;  /* 0x000000311f00780c */ /* 0x000fe20000f21670 */
        /* <DEDUP_REMOVED lines=14> */
.L_x_801:
        /* <DEDUP_REMOVED lines=11> */
.L_x_802:
[----:B------:R-:W2:Y:S01]  /*15610*/  LDL.LU R2, [R1+0x4] ;  /* 0x0000040001027983 */ /* 0x000ea20000300800 */
[----:B------:R1:W-:Y:S01]  /*15620*/  SYNCS.ARRIVE.TRANS64.A1T0 RZ, [R27+URZ+0x28c50], RZ ;  /* 0x028c50ff1bff79a7 */ /* 0x0003e2000810003f */
[----:B------:R-:W-:Y:S01]  /*15630*/  BSSY B0, `(.L_x_803) ;  /* 0x00000f7000007945 */ /* 0x000fe20003800000 */
[----:B--2---:R-:W-:-:S13]  /*15640*/  ISETP.GE.AND P0, PT, R2, 0x41, PT ;  /* 0x000000410200780c */ /* 0x004fda0003f06270 */
[----:B-1----:R-:W-:Y:S05]  /*15650*/  @!P0 BRA `(.L_x_804) ;  /* 0x0000000c00d08947 */ /* 0x002fea0003800000 */
[----:B------:R-:W2:Y:S04]  /*15660*/  LDL.LU R4, [R1+0x38] ;  /* 0x0000380001047983 */ /* 0x000ea80000300800 */
[----:B------:R-:W3:Y:S04]  /*15670*/  LDL.LU R3, [R1+0x10] ;  /* 0x0000100001037983 */ /* 0x000ee80000300800 */
[----:B------:R-:W4:Y:S01]  /*15680*/  LDL.LU R2, [R1+0x3c] ;  /* 0x00003c0001027983 */ /* 0x000f220000300800 */
[----:B--2---:R-:W-:Y:S02]  /*15690*/  LOP3.LUT R32, R4, 0x40, RZ, 0xc0, !PT ;  /* 0x0000004004207812 */ /* 0x004fe400078ec0ff */
[----:B---3--:R-:W-:-:S02]  /*156a0*/  LOP3.LUT R31, R3, 0x80, RZ, 0xc0, !PT ;  /* 0x00000080031f7812 */ /* 0x008fc400078ec0ff */
[----:B------:R-:W-:Y:S02]  /*156b0*/  SHF.R.U32.HI R32, RZ, 0x2, R32 ;  /* 0x00000002ff207819 */ /* 0x000fe40000011620 */
[----:B----4-:R-:W-:Y:S02]  /*156c0*/  LEA.HI.SX32 R7, R2, 0xfffffffe, 0x1a ;  /* 0xfffffffe02077811 */ /* 0x010fe400078fd2ff */
[----:B------:R-:W-:-:S07]  /*156d0*/  SHF.R.U32.HI R31, RZ, 0x3, R31 ;  /* 0x00000003ff1f7819 */ /* 0x000fce000001161f */
.L_x_817:
[----:B-1----:R-:W1:Y:S01]  /*156e0*/  S2R R2, SR_TID.X ;  /* 0x0000000000027919 */ /* 0x002e620000002100 */
[----:B0-----:R-:W0:Y:S01]  /*156f0*/  LDC R5, c[0x0][0x430] ;  /* 0x00010c00ff057b82 */ /* 0x001e220000000800 */
[----:B------:R-:W-:Y:S01]  /*15700*/  IMAD R4, R7, 0x40, R33 ;  /* 0x0000004007047824 */ /* 0x000fe200078e0221 */
[----:B------:R-:W-:Y:S01]  /*15710*/  LOP3.LUT R10, R37, 0x2, RZ, 0xfc, !PT ;  /* 0x00000002250a7812 */ /* 0x000fe200078efcff */
[----:B--2---:R-:W2:Y:S01]  /*15720*/  S2R R8, SR_TID.X ;  /* 0x0000000000087919 */ /* 0x004ea20000002100 */
[----:B------:R-:W-:Y:S02]  /*15730*/  IADD3 R25, R25, 0x1, RZ ;  /* 0x0000000119197810 */ /* 0x000fe40007ffe0ff */
[----:B0-----:R-:W-:Y:S02]  /*15740*/  ISETP.NE.AND P0, PT, R5, 0x1, PT ;  /* 0x000000010500780c */ /* 0x001fe40003f05270 */
[----:B-1----:R-:W-:Y:S01]  /*15750*/  LOP3.LUT R2, R2, 0x7f, RZ, 0xc0, !PT ;  /* 0x0000007f02027812 */ /* 0x002fe200078ec0ff */
[----:B--2---:R-:W-:-:S03]  /*15760*/  IMAD.SHL.U32 R8, R8, 0x10, RZ ;  /* 0x0000001008087824 */ /* 0x004fc600078e00ff */
[----:B------:R-:W-:-:S07]  /*15770*/  SHF.R.U32.HI R2, RZ, 0x3, R2 ;  /* 0x00000003ff027819 */ /* 0x000fce0000011602 */
[----:B---3--:R-:W0:Y:S01]  /*15780*/  @P0 LDC R6, c[0x0][0x434] ;  /* 0x00010d00ff060b82 */ /* 0x008e220000000800 */
[----:B------:R-:W-:-:S04]  /*15790*/  LOP3.LUT R8, R2, 0x70, R8, 0xf8, !PT ;  /* 0x0000007002087812 */ /* 0x000fc800078ef808 */
[----:B------:R-:W-:-:S03]  /*157a0*/  ISETP.GT.U32.AND P1, PT, R8, 0x3f, PT ;  /* 0x0000003f0800780c */ /* 0x000fc60003f24070 */
[----:B------:R-:W1:Y:S01]  /*157b0*/  @P0 LDC R3, c[0x0][0x438] ;  /* 0x00010e00ff030b82 */ /* 0x000e620000000800 */
[----:B------:R-:W-:-:S04]  /*157c0*/  IMAD.IADD R4, R8, 0x1, R4 ;  /* 0x0000000108047824 */ /* 0x000fc800078e0204 */
[----:B------:R-:W-:-:S05]  /*157d0*/  IMAD.MOV.U32 R2, RZ, RZ, R4 ;  /* 0x000000ffff027224 */ /* 0x000fca00078e0004 */
[----:B------:R-:W2:Y:S01]  /*157e0*/  @!P1 LDC.64 R8, c[0x0][0x428] ;  /* 0x00010a00ff089b82 */ /* 0x000ea20000000a00 */
[----:B0-----:R-:W-:-:S05]  /*157f0*/  @P0 IMAD.HI.U32 R6, R4, R6, RZ ;  /* 0x0000000604060227 */ /* 0x001fca00078e00ff */
[----:B-1----:R-:W-:-:S05]  /*15800*/  @P0 SHF.R.U32.HI R2, RZ, R3, R6 ;  /* 0x00000003ff020219 */ /* 0x002fca0000011606 */
[----:B------:R-:W-:-:S04]  /*15810*/  IMAD.MOV R3, RZ, RZ, -R2 ;  /* 0x000000ffff037224 */ /* 0x000fc800078e0a02 */
[----:B------:R-:W-:Y:S01]  /*15820*/  IMAD R5, R5, R3, R4 ;  /* 0x0000000305057224 */ /* 0x000fe200078e0204 */
[--C-:B------:R-:W-:Y:S01]  /*15830*/  @!P1 SHF.R.S32.HI R3, RZ, 0x1f, R2.reuse ;  /* 0x0000001fff039819 */ /* 0x100fe20000011402 */
[-C--:B--2---:R-:W-:Y:S02]  /*15840*/  @!P1 IMAD R4, R34, R8.reuse, RZ ;  /* 0x0000000822049224 */ /* 0x084fe400078e02ff */
[----:B------:R-:W-:-:S04]  /*15850*/  @!P1 IMAD.WIDE.U32 R2, R30, R8, R2 ;  /* 0x000000081e029225 */ /* 0x000fc800078e0002 */
[----:B------:R-:W-:Y:S02]  /*15860*/  @!P1 IMAD R4, R30, R9, R4 ;  /* 0x000000091e049224 */ /* 0x000fe400078e0204 */
[----:B------:R-:W0:Y:S02]  /*15870*/  @!P1 LDC.64 R8, c[0x0][0x418] ;  /* 0x00010600ff089b82 */ /* 0x000e240000000a00 */
[----:B------:R-:W-:Y:S02]  /*15880*/  @!P1 IMAD.IADD R3, R4, 0x1, R3 ;  /* 0x0000000104039824 */ /* 0x000fe400078e0203 */
[----:B------:R-:W-:Y:S01]  /*15890*/  IMAD.MOV.U32 R4, RZ, RZ, RZ ;  /* 0x000000ffff047224 */ /* 0x000fe200078e00ff */
[----:B0-----:R-:W-:-:S04]  /*158a0*/  @!P1 LEA R8, P0, R2, R8, 0x2 ;  /* 0x0000000802089211 */ /* 0x001fc800078010ff */
[----:B------:R-:W-:Y:S02]  /*158b0*/  @!P1 LEA.HI.X R9, R2, R9, R3, 0x2, P0 ;  /* 0x0000000902099211 */ /* 0x000fe400000f1403 */
[----:B------:R-:W-:-:S03]  /*158c0*/  ISETP.NE.AND P0, PT, R25, 0x2, PT ;  /* 0x000000021900780c */ /* 0x000fc60003f05270 */
[----:B------:R0:W5:Y:S01]  /*158d0*/  @!P1 LDG.E R4, desc[UR40][R8.64] ;  /* 0x0000002808049981 */ /* 0x000162000c1e1900 */
[----:B------:R-:W-:Y:S02]  /*158e0*/  ISETP.NE.AND P1, PT, R10, 0x3, PT ;  /* 0x000000030a00780c */ /* 0x000fe40003f25270 */
[----:B------:R-:W-:Y:S01]  /*158f0*/  SEL R2, RZ, 0x1, P0 ;  /* 0x00000001ff027807 */ /* 0x000fe20000000000 */
[----:B------:R-:W-:Y:S05]  /*15900*/  YIELD ;  /* 0x0000000000007946 */ /* 0x000fea0003800000 */
[----:B------:R-:W-:Y:S01]  /*15910*/  LOP3.LUT R26, R26, R2, RZ, 0x3c, !PT ;  /* 0x000000021a1a7212 */ /* 0x000fe200078e3cff */
[----:B------:R-:W-:Y:S01]  /*15920*/  IMAD.MOV.U32 R2, RZ, RZ, R7 ;  /* 0x000000ffff027224 */ /* 0x000fe200078e0007 */
[----:B------:R-:W-:Y:S01]  /*15930*/  SEL R25, R25, RZ, P0 ;  /* 0x000000ff19197207 */ /* 0x000fe20000000000 */
[----:B------:R-:W-:-:S03]  /*15940*/  VIADD R7, R7, 0xffffffff ;  /* 0xffffffff07077836 */ /* 0x000fc60000000000 */
[----:B------:R-:W-:Y:S01]  /*15950*/  ISETP.GT.AND P3, PT, R2, RZ, PT ;  /* 0x000000ff0200720c */ /* 0x000fe20003f64270 */
[----:B0-----:R-:W-:-:S12]  /*15960*/  @!P1 BRA `(.L_x_805) ;  /* 0x0000000000049947 */ /* 0x001fd80003800000 */
[----:B------:R-:W-:Y:S01]  /*15970*/  BPT.TRAP 0x1 ;  /* 0x000000040000795c */ /* 0x000fe20000300000 */
.L_x_805:
[----:B------:R-:W-:Y:S01]  /*15980*/  IMAD R6, R25, 0x8, R23 ;  /* 0x0000000819067824 */ /* 0x000fe200078e0217 */
[----:B------:R-:W-:Y:S01]  /*15990*/  SHF.L.U32 R17, R26, 0x1f, RZ ;  /* 0x0000001f1a117819 */ /* 0x000fe200000006ff */
[----:B------:R-:W-:Y:S01]  /*159a0*/  BSSY B1, `(.L_x_806) ;  /* 0x0000004000017945 */ /* 0x000fe20003800000 */
[----:B------:R-:W-:Y:S02]  /*159b0*/  SHF.R.S32.HI R9, RZ, 0x1f, R5 ;  /* 0x0000001fff097819 */ /* 0x000fe40000011405 */
[----:B------:R-:W0:Y:S02]  /*159c0*/  SYNCS.PHASECHK.TRANS64.TRYWAIT P0, [R6+URZ+0x28c40], R17 ;  /* 0x028c4011060075a7 */ /* 0x000e24000800017f */
[----:B0-----:R-:W-:Y:S05]  /*159d0*/  @!P0 BRA `(.L_x_807) ;  /* 0x0000003c00408947 */ /* 0x001fea0003800000 */
.L_x_921:
[----:B------:R-:W-:Y:S05]  /*159e0*/  BSYNC B1 ;  /* 0x0000000000017941 */ /* 0x000fea0003800000 */
.L_x_806:
        /* <DEDUP_REMOVED lines=32> */
[----:B-1----:R-:W-:-:S05]  /*15bf0*/  IADD3 R2, P0, R2, R0, RZ ;  /* 0x0000000002027210 */ /* 0x002fca0007f1e0ff */
[----:B--2---:R-:W-:-:S05]  /*15c00*/  IMAD.X R3, RZ, RZ, R3, P0 ;  /* 0x000000ffff037224 */ /* 0x004fca00000e0603 */
        /* <DEDUP_REMOVED lines=8> */
.L_x_931:
        /* <DEDUP_REMOVED lines=8> */
.L_x_809:
[----:B------:R-:W-:Y:S02]  /*15d10*/  PLOP3.LUT P1, PT, P1, P0, PT, 0xa2, 0x0 ;  /* 0x000000000000781c */ /* 0x000fe40000f21472 */
[----:B------:R-:W-:-:S08]  /*15d20*/  @P0 R2UR P1, UR4, R6 ;  /* 0x00000000060402ca */ /* 0x000fd00000020000 */
[----:B------:R-:W-:-:S05]  /*15d30*/  @P0 PLOP3.LUT P0, PT, P1, PT, PT, 0x80, 0x0 ;  /* 0x000000000000081c */ /* 0x000fca0000f0f070 */
[----:B------:R-:W-:Y:S01]  /*15d40*/  @!P1 SYNCS.ARRIVE.TRANS64.RED.A0T1 RZ, [UR4+0x28c30], RZ ;  /* 0x028c30ffffff99a7 */ /* 0x000fe20008200404 */
[----:B------:R-:W-:Y:S07]  /*15d50*/  @!P1 ARRIVES.LDGSTSBAR.64.TRANSCNT [UR4+0x28c30] ;  /* 0x028c3000ff0099b0 */ /* 0x000fee0008000a84 */
[----:B------:R-:W-:Y:S05]  /*15d60*/  @P0 BRA.U.ANY `(.L_x_809) ;  /* 0xfffffffd00e80947 */ /* 0x000fea000393ffff */
[----:B------:R-:W-:Y:S01]  /*15d70*/  NOP ;  /* 0x0000000000007918 */ /* 0x000fe20000000000 */
[----:B--2---:R-:W-:-:S04]  /*15d80*/  LOP3.LUT R2, R37, 0x2, RZ, 0xfc, !PT ;  /* 0x0000000225027812 */ /* 0x004fc800078efcff */
[----:B------:R-:W-:-:S13]  /*15d90*/  ISETP.NE.AND P2, PT, R2, 0x3, PT ;  /* 0x000000030200780c */ /* 0x000fda0003f45270 */
[----:B------:R-:W-:Y:S05]  /*15da0*/  @!P2 BRA `(.L_x_810) ;  /* 0x000000000004a947 */ /* 0x000fea0003800000 */
[----:B------:R-:W-:Y:S01]  /*15db0*/  BPT.TRAP 0x1 ;  /* 0x000000040000795c */ /* 0x000fe20000300000 */
.L_x_810:
[----:B------:R2:W-:Y:S01]  /*15dc0*/  SYNCS.ARRIVE.TRANS64.A1T0 RZ, [R6+URZ+0x28c30], RZ ;  /* 0x028c30ff06ff79a7 */ /* 0x0005e2000810003f */
[----:B------:R-:W-:Y:S05]  /*15dd0*/  @!P2 BRA `(.L_x_811) ;  /* 0x000000000004a947 */ /* 0x000fea0003800000 */
[----:B------:R-:W-:Y:S01]  /*15de0*/  BPT.TRAP 0x1 ;  /* 0x000000040000795c */ /* 0x000fe20000300000 */
.L_x_811:
[----:B------:R-:W3:Y:S01]  /*15df0*/  SYNCS.PHASECHK.TRANS64.TRYWAIT P0, [R6+URZ+0x28c60], R17 ;  /* 0x028c6011060075a7 */ /* 0x000ee2000800017f */
[----:B------:R-:W-:Y:S04]  /*15e00*/  BSSY B1, `(.L_x_812) ;  /* 0x0000002000017945 */ /* 0x000fe80003800000 */
[----:B---3--:R-:W-:Y:S05]  /*15e10*/  @!P0 BRA `(.L_x_813) ;  /* 0x0000003c00608947 */ /* 0x008fea0003800000 */
.L_x_932:
[----:B------:R-:W-:Y:S05]  /*15e20*/  BSYNC B1 ;  /* 0x0000000000017941 */ /* 0x000fea0003800000 */
.L_x_812:
        /* <DEDUP_REMOVED lines=8> */
[----:B------:R-:W-:Y:S01]  /*15eb0*/  IMAD R10, R10, UR4, RZ ;  /* 0x000000040a0a7c24 */ /* 0x000fe2000f8e02ff */
[----:B------:R-:W-:-:S03]  /*15ec0*/  IADD3 R3, R3, R9, RZ ;  /* 0x0000000903037210 */ /* 0x000fc60007ffe0ff */
        /* <DEDUP_REMOVED lines=71> */
.L_x_942:
[----:B------:R-:W-:Y:S02]  /*16340*/  LOP3.LUT R22, R22, 0xffffbfff, RZ, 0xc0, !PT ;  /* 0xffffbfff16167812 */ /* 0x000fe400078ec0ff */
[----:B---3--:R-:W-:Y:S02]  /*16350*/  IADD3 R2, P2, R14, R0, RZ ;  /* 0x000000000e027210 */ /* 0x008fe40007f5e0ff */
[----:B------:R-:W-:Y:S02]  /*16360*/  @P1 LOP3.LUT R22, R22, 0x4000, RZ, 0xfc, !PT ;  /* 0x0000400016161812 */ /* 0x000fe400078efcff */
[----:B------:R-:W-:Y:S02]  /*16370*/  IADD3.X R3, RZ, R10, RZ, P2, !PT ;  /* 0x0000000aff037210 */ /* 0x000fe400017fe4ff */
        /* <DEDUP_REMOVED lines=21> */
.L_x_815:
        /* <DEDUP_REMOVED lines=11> */
.L_x_816:
[----:B------:R3:W-:Y:S01]  /*16580*/  SYNCS.ARRIVE.TRANS64.A1T0 RZ, [R6+URZ+0x28c50], RZ ;  /* 0x028c50ff06ff79a7 */ /* 0x0007e2000810003f */
[----:B------:R-:W-:Y:S05]  /*16590*/  @P3 BRA `(.L_x_817) ;  /* 0xfffffff000503947 */ /* 0x000fea000383ffff */
.L_x_804:
[----:B------:R-:W-:Y:S05]  /*165a0*/  BSYNC B0 ;  /* 0x0000000000007941 */ /* 0x000fea0003800000 */
.L_x_803:
        /* <DEDUP_REMOVED lines=9> */
[----:B0-----:R-:W0:Y:S01]  /*16640*/  S2R R5, SR_LANEID ;  /* 0x0000000000057919 */ /* 0x001e220000000000 */
[----:B------:R-:W-:Y:S01]  /*16650*/  VOTEU.ANY UR4, UPT, PT ;  /* 0x0000000000047886 */ /* 0x000fe200038e0100 */
[----:B------:R-:W4:Y:S01]  /*16660*/  LDC.64 R2, c[0x0][0xc60] ;  /* 0x00031800ff027b82 */ /* 0x000f220000000a00 */
[----:B------:R-:W0:Y:S02]  /*16670*/  FLO.U32 R0, UR4 ;  /* 0x0000000400007d00 */ /* 0x000e2400080e0000 */
[----:B0-----:R-:W-:-:S06]  /*16680*/  ISETP.EQ.U32.AND P1, PT, R0, R5, PT ;  /* 0x000000050000720c */ /* 0x001fcc0003f22070 */
[----:B------:R-:W4:Y:S07]  /*16690*/  POPC R5, UR4 ;  /* 0x0000000400057d09 */ /* 0x000f2e0008000000 */
[----:B----4-:R-:W4:Y:S01]  /*166a0*/  @P1 ATOMG.E.ADD.STRONG.GPU PT, R3, desc[UR40][R2.64], R5 ;  /* 0x00000005020319a8 */ /* 0x010f2200081ee1e8 */
[----:B------:R-:W0:Y:S02]  /*166b0*/  S2R R4, SR_LTMASK ;  /* 0x0000000000047919 */ /* 0x000e240000003900 */
[----:B0-----:R-:W-:-:S04]  /*166c0*/  LOP3.LUT R4, R4, UR4, RZ, 0xc0, !PT ;  /* 0x0000000404047c12 */ /* 0x001fc8000f8ec0ff */
[----:B------:R-:W0:Y:S01]  /*166d0*/  POPC R7, R4 ;  /* 0x0000000400077309 */ /* 0x000e220000000000 */
[----:B----4-:R-:W0:Y:S02]  /*166e0*/  SHFL.IDX PT, R0, R3, R0, 0x1f ;  /* 0x00001f0003007589 */ /* 0x010e2400000e0000 */
[----:B0-----:R-:W-:-:S07]  /*166f0*/  IADD3 R16, R0, UR36, R7 ;  /* 0x0000002400107c10 */ /* 0x001fce000fffe007 */
.L_x_819:
[----:B------:R-:W-:Y:S05]  /*16700*/  BSYNC B0 ;  /* 0x0000000000007941 */ /* 0x000fea0003800000 */
.L_x_818:
[----:B------:R-:W-:-:S07]  /*16710*/  SEL R25, R25, RZ, P0 ;  /* 0x000000ff19197207 */ /* 0x000fce0000000000 */
.L_x_778:
[----:B------:R-:W-:Y:S05]  /*16720*/  BSYNC B7 ;  /* 0x0000000000077941 */ /* 0x000fea0003800000 */
.L_x_776:
[----:B------:R-:W-:-:S13]  /*16730*/  LOP3.LUT P0, RZ, R22, 0x1000, RZ, 0xc0, !PT ;  /* 0x0000100016ff7812 */ /* 0x000fda000780c0ff */
[----:B------:R-:W-:Y:S05]  /*16740*/  @!P0 BRA `(.L_x_820) ;  /* 0x0000000000248947 */ /* 0x000fea0003800000 */
[----:B------:R-:W-:Y:S05]  /*16750*/  WARPSYNC.ALL ;  /* 0x0000000000007948 */ /* 0x000fea0003800000 */
[----:B------:R-:W4:Y:S08]  /*16760*/  S2UR UR5, SR_CgaCtaId ;  /* 0x00000000000579c3 */ /* 0x000f300000008800 */
[----:B------:R-:W-:Y:S06]  /*16770*/  BAR.SYNC.DEFER_BLOCKING 0x5, 0x180 ;  /* 0x0146000000007b1d */ /* 0x000fec0000010000 */
[----:B------:R-:W-:-:S02]  /*16780*/  UMOV UR4, 0x400 ;  /* 0x0000040000047882 */ /* 0x000fc40000000000 */
[----:B----4-:R-:W-:-:S06]  /*16790*/  ULEA UR4, UR5, UR4, 0x18 ;  /* 0x0000000405047291 */ /* 0x010fcc000f8ec03f */
[----:B-1----:R-:W-:-:S05]  /*167a0*/  IMAD.U32 R23, RZ, RZ, UR4 ;  /* 0x00000004ff177e24 */ /* 0x002fca000f8e00ff */
[----:B------:R1:W4:Y:S01]  /*167b0*/  LDS.128 R16, [R23+0x28cd0] ;  /* 0x028cd00017107984 */ /* 0x0003220000000c00 */
[----:B------:R-:W-:Y:S06]  /*167c0*/  BAR.ARV 0x4, 0x180 ;  /* 0x0106000000007b1d */ /* 0x000fec0000002000 */
[----:B------:R-:W-:Y:S05]  /*167d0*/  BRA `(.L_x_821) ;  /* 0x0000000800407947 */ /* 0x000fea0003800000 */
.L_x_820:
[----:B0-----:R-:W0:Y:S01]  /*167e0*/  S2R R8, SR_TID.X ;  /* 0x0000000000087919 */ /* 0x001e220000002100 */
[----:B------:R-:W-:Y:S01]  /*167f0*/  UMOV UR4, 0xffffffff ;  /* 0xffffffff00047882 */ /* 0x000fe20000000000 */
[----:B0-----:R-:W-:-:S04]  /*16800*/  LOP3.LUT R8, R8, 0x1f, RZ, 0xc0, !PT ;  /* 0x0000001f08087812 */ /* 0x001fc800078ec0ff */
[----:B------:R-:W-:Y:S01]  /*16810*/  ISETP.NE.AND P0, PT, R8, 0x1f, PT ;  /* 0x0000001f0800780c */ /* 0x000fe20003f05270 */
[----:B------:R-:W-:-:S12]  /*16820*/  BRA.DIV UR4, `(.L_x_822) ;  /* 0x0000003a04cc7947 */ /* 0x000fd8000b800000 */
[----:B------:R-:W-:Y:S01]  /*16830*/  IMAD.IADD R5, R19, 0x1, R8 ;  /* 0x0000000113057824 */ /* 0x000fe200078e0208 */
[----:B------:R-:W-:-:S04]  /*16840*/  ULDC UR4, c[0x0][0xc3c] ;  /* 0x00030f0000047ab9 */ /* 0x000fc80000000800 */
[----:B------:R-:W-:-:S13]  /*16850*/  ISETP.GE.OR P1, PT, R5, UR4, !P0 ;  /* 0x0000000405007c0c */ /* 0x000fda000c726670 */
[----:B-1----:R-:W0:Y:S02]  /*16860*/  @!P1 LDC.64 R2, c[0x0][0xc80] ;  /* 0x00032000ff029b82 */ /* 0x002e240000000a00 */
[----:B0-----:R-:W-:-:S06]  /*16870*/  @!P1 IMAD.WIDE R2, R5, 0x4, R2 ;  /* 0x0000000405029825 */ /* 0x001fcc00078e0202 */
[----:B------:R0:W4:Y:S01]  /*16880*/  @!P1 LDG.E R3, desc[UR40][R2.64] ;  /* 0x0000002802039981 */ /* 0x000122000c1e1900 */
[C---:B------:R-:W-:Y:S02]  /*16890*/  ISETP.GE.U32.AND P2, PT, R8.reuse, 0x2, PT ;  /* 0x000000020800780c */ /* 0x040fe40003f46070 */
[C---:B------:R-:W-:Y:S01]  /*168a0*/  ISETP.GE.U32.AND P3, PT, R8.reuse, 0x4, PT ;  /* 0x000000040800780c */ /* 0x040fe20003f66070 */
[----:B------:R-:W-:Y:S01]  /*168b0*/  SHFL.IDX PT, R0, R16, RZ, 0x1f ;  /* 0x00001fff10007589 */ /* 0x000fe200000e0000 */
[C---:B------:R-:W-:Y:S02]  /*168c0*/  ISETP.GE.U32.AND P4, PT, R8.reuse, 0x8, PT ;  /* 0x000000080800780c */ /* 0x040fe40003f86070 */
[C---:B------:R-:W-:Y:S01]  /*168d0*/  ISETP.GE.U32.AND P5, PT, R8.reuse, 0x10, PT ;  /* 0x000000100800780c */ /* 0x040fe20003fa6070 */
[----:B------:R-:W-:Y:S01]  /*168e0*/  SHFL.IDX PT, R4, R16, 0x1, 0x1f ;  /* 0x00201f0010047f89 */ /* 0x000fe200000e0000 */
[----:B0-----:R-:W-:Y:S02]  /*168f0*/  IMAD.MOV.U32 R2, RZ, RZ, RZ ;  /* 0x000000ffff027224 */ /* 0x001fe400078e00ff */
[----:B----4-:R-:W-:Y:S01]  /*16900*/  @!P1 IMAD.MOV.U32 R2, RZ, RZ, R3 ;  /* 0x000000ffff029224 */ /* 0x010fe200078e0003 */
[----:B------:R-:W-:-:S04]  /*16910*/  ISETP.NE.AND P1, PT, R8, RZ, PT ;  /* 0x000000ff0800720c */ /* 0x000fc80003f25270 */
[----:B------:R-:W0:Y:S02]  /*16920*/  SHFL.UP PT, R14, R2, 0x1, RZ ;  /* 0x04200000020e7989 */ /* 0x000e2400000e00ff */
[----:B0-----:R-:W-:-:S05]  /*16930*/  SEL R5, R14, RZ, P1 ;  /* 0x000000ff0e057207 */ /* 0x001fca0000800000 */
[----:B------:R-:W-:-:S05]  /*16940*/  IMAD.IADD R5, R2, 0x1, R5 ;  /* 0x0000000102057824 */ /* 0x000fca00078e0205 */
        /* <DEDUP_REMOVED lines=12> */
[----:B------:R0:W1:Y:S02]  /*16a10*/  SHFL.IDX PT, R14, R3, 0x1f, 0x1f ;  /* 0x03e01f00030e7f89 */ /* 0x00006400000e0000 */
.L_x_952:
[----:B------:R-:W-:Y:S02]  /*16a20*/  ULDC UR4, c[0x0][0xc38] ;  /* 0x00030e0000047ab9 */ /* 0x000fe40000000800 */
[----:B------:R-:W-:-:S04]  /*16a30*/  IMAD.U32 R16, RZ, RZ, UR4 ;  /* 0x00000004ff107e24 */ /* 0x000fc8000f8e00ff */
[----:B-1----:R-:W-:-:S04]  /*16a40*/  IMAD R5, R14, R16, RZ ;  /* 0x000000100e057224 */ /* 0x002fc800078e02ff */
[----:B------:R-:W-:-:S05]  /*16a50*/  IMAD.IADD R4, R4, 0x1, R5 ;  /* 0x0000000104047824 */ /* 0x000fca00078e0205 */
[----:B------:R-:W-:-:S13]  /*16a60*/  ISETP.GT.AND P6, PT, R4, R0, PT ;  /* 0x000000000400720c */ /* 0x000fda0003fc4270 */
[----:B------:R-:W-:Y:S05]  /*16a70*/  @P6 BRA `(.L_x_823) ;  /* 0x00000000009c6947 */ /* 0x000fea0003800000 */
.L_x_828:
[----:B------:R-:W1:Y:S01]  /*16a80*/  LDC R6, c[0x0][0xc3c] ;  /* 0x00030f00ff067b82 */ /* 0x000e620000000800 */
[----:B------:R-:W-:-:S05]  /*16a90*/  VIADD R19, R19, 0x1f ;  /* 0x0000001f13137836 */ /* 0x000fca0000000000 */
[----:B-1----:R-:W-:-:S13]  /*16aa0*/  ISETP.GE.AND P6, PT, R19, R6, PT ;  /* 0x000000061300720c */ /* 0x002fda0003fc6270 */
[----:B------:R-:W-:Y:S05]  /*16ab0*/  @P6 BRA `(.L_x_824) ;  /* 0x0000000400446947 */ /* 0x000fea0003800000 */
[----:B------:R-:W1:Y:S01]  /*16ac0*/  S2R R2, SR_TID.X ;  /* 0x0000000000027919 */ /* 0x000e620000002100 */
[----:B------:R-:W-:Y:S01]  /*16ad0*/  BSSY B0, `(.L_x_825) ;  /* 0x0000009000007945 */ /* 0x000fe20003800000 */
[----:B-1----:R-:W-:-:S04]  /*16ae0*/  LOP3.LUT R2, R2, 0x1f, RZ, 0xc0, !PT ;  /* 0x0000001f02027812 */ /* 0x002fc800078ec0ff */
[----:B------:R-:W-:Y:S01]  /*16af0*/  IADD3 R5, R19, R2, RZ ;  /* 0x0000000213057210 */ /* 0x000fe20007ffe0ff */
[----:B------:R-:W-:-:S03]  /*16b00*/  IMAD.MOV.U32 R2, RZ, RZ, RZ ;  /* 0x000000ffff027224 */ /* 0x000fc600078e00ff */
[----:B------:R-:W-:-:S13]  /*16b10*/  ISETP.GE.OR P6, PT, R5, R6, !P0 ;  /* 0x000000060500720c */ /* 0x000fda00047c6670 */
[----:B------:R-:W-:Y:S05]  /*16b20*/  @P6 BRA `(.L_x_826) ;  /* 0x00000000000c6947 */ /* 0x000fea0003800000 */
[----:B0-----:R-:W0:Y:S02]  /*16b30*/  LDC.64 R2, c[0x0][0xc80] ;  /* 0x00032000ff027b82 */ /* 0x001e240000000a00 */
[----:B0-----:R-:W-:-:S06]  /*16b40*/  IMAD.WIDE R2, R5, 0x4, R2 ;  /* 0x0000000405027825 */ /* 0x001fcc00078e0202 */
[----:B------:R1:W5:Y:S02]  /*16b50*/  LDG.E R2, desc[UR40][R2.64] ;  /* 0x0000002802027981 */ /* 0x000364000c1e1900 */
.L_x_826:
[----:B------:R-:W-:Y:S05]  /*16b60*/  BSYNC B0 ;  /* 0x0000000000007941 */ /* 0x000fea0003800000 */
.L_x_825:
[----:B------:R-:W-:-:S03]  /*16b70*/  UMOV UR4, 0xffffffff ;  /* 0xffffffff00047882 */ /* 0x000fc60000000000 */
[----:B------:R-:W-:Y:S05]  /*16b80*/  BRA.DIV UR4, `(.L_x_827) ;  /* 0x0000003e04187947 */ /* 0x000fea000b800000 */
[----:B-----5:R-:W2:Y:S02]  /*16b90*/  SHFL.UP PT, R14, R2, 0x1, RZ ;  /* 0x04200000020e7989 */ /* 0x020ea400000e00ff */
[----:B--2---:R-:W-:-:S05]  /*16ba0*/  SEL R13, R14, RZ, P1 ;  /* 0x000000ff0e0d7207 */ /* 0x004fca0000800000 */
[----:B------:R-:W-:-:S05]  /*16bb0*/  IMAD.IADD R13, R2, 0x1, R13 ;  /* 0x00000001020d7824 */ /* 0x000fca00078e020d */
[----:B------:R-:W2:Y:S02]  /*16bc0*/  SHFL.UP PT, R14, R13, 0x2, RZ ;  /* 0x044000000d0e7989 */ /* 0x000ea400000e00ff */
[----:B--2---:R-:W-:-:S05]  /*16bd0*/  SEL R14, R14, RZ, P2 ;  /* 0x000000ff0e0e7207 */ /* 0x004fca0001000000 */
[----:B01----:R-:W-:-:S05]  /*16be0*/  IMAD.IADD R3, R13, 0x1, R14 ;  /* 0x000000010d037824 */ /* 0x003fca00078e020e */
        /* <DEDUP_REMOVED lines=10> */
.L_x_960:
[----:B------:R-:W-:Y:S02]  /*16c90*/  ULDC UR4, c[0x0][0xc38] ;  /* 0x00030e0000047ab9 */ /* 0x000fe40000000800 */
[----:B------:R-:W-:-:S05]  /*16ca0*/  MOV R16, UR4 ;  /* 0x0000000400107c02 */ /* 0x000fca0008000f00 */
[----:B-1----:R-:W-:-:S04]  /*16cb0*/  IMAD R5, R14, R16, RZ ;  /* 0x000000100e057224 */ /* 0x002fc800078e02ff */
[----:B------:R-:W-:-:S05]  /*16cc0*/  IMAD.IADD R4, R5, 0x1, R4 ;  /* 0x0000000105047824 */ /* 0x000fca00078e0204 */
[----:B------:R-:W-:-:S13]  /*16cd0*/  ISETP.GT.AND P6, PT, R4, R0, PT ;  /* 0x000000000400720c */ /* 0x000fda0003fc4270 */
[----:B------:R-:W-:Y:S05]  /*16ce0*/  @!P6 BRA `(.L_x_828) ;  /* 0xfffffffc0064e947 */ /* 0x000fea000383ffff */
.L_x_823:
[----:B------:R-:W-:Y:S01]  /*16cf0*/  IMAD.IADD R5, R4, 0x1, -R5 ;  /* 0x0000000104057824 */ /* 0x000fe200078e0a05 */
[----:B------:R-:W-:-:S03]  /*16d00*/  UMOV UR4, 0xffffffff ;  /* 0xffffffff00047882 */ /* 0x000fc60000000000 */
[----:B------:R-:W-:-:S05]  /*16d10*/  IMAD R7, R3, R16, R5 ;  /* 0x0000001003077224 */ /* 0x000fca00078e0205 */
[----:B------:R-:W-:Y:S01]  /*16d20*/  ISETP.GT.AND P6, PT, R7, R0, PT ;  /* 0x000000000700720c */ /* 0x000fe20003fc4270 */
[----:B------:R-:W-:-:S12]  /*16d30*/  BRA.DIV UR4, `(.L_x_829) ;  /* 0x0000003e04687947 */ /* 0x000fd8000b800000 */
[----:B------:R-:W-:-:S04]  /*16d40*/  VOTE.ANY R6, PT, !P6 ;  /* 0x0000000000067806 */ /* 0x000fc800070e0100 */
[----:B------:R-:W1:Y:S02]  /*16d50*/  POPC R4, R6 ;  /* 0x0000000600047309 */ /* 0x000e640000000000 */
[----:B-1----:R1:W2:Y:S02]  /*16d60*/  SHFL.IDX PT, R17, R2, R4, 0x1f ;  /* 0x00001f0402117589 */ /* 0x0022a400000e0000 */
.L_x_964:
[----:B------:R-:W-:Y:S01]  /*16d70*/  ISETP.NE.AND P0, PT, R6, RZ, PT ;  /* 0x000000ff0600720c */ /* 0x000fe20003f05270 */
[----:B------:R-:W-:-:S12]  /*16d80*/  IMAD.MOV.U32 R14, RZ, RZ, RZ ;  /* 0x000000ffff0e7224 */ /* 0x000fd800078e00ff */
[----:B------:R-:W-:Y:S05]  /*16d90*/  @!P0 BRA `(.L_x_830) ;  /* 0x0000000000108947 */ /* 0x000fea0003800000 */
[----:B------:R-:W-:Y:S01]  /*16da0*/  UMOV UR4, 0xffffffff ;  /* 0xffffffff00047882 */ /* 0x000fe20000000000 */
[----:B------:R-:W-:Y:S02]  /*16db0*/  VIADD R12, R4, 0xffffffff ;  /* 0xffffffff040c7836 */ /* 0x000fe40000000000 */
[----:B------:R-:W-:Y:S05]  /*16dc0*/  BRA.DIV UR4, `(.L_x_831) ;  /* 0x0000003e048c7947 */ /* 0x000fea000b800000 */
[----:B------:R3:W4:Y:S02]  /*16dd0*/  SHFL.IDX PT, R14, R3, R12, 0x1f ;  /* 0x00001f0c030e7589 */ /* 0x00072400000e0000 */
.L_x_830:
[----:B--2---:R-:W-:Y:S01]  /*16de0*/  IABS R6, R17 ;  /* 0x0000001100067213 */ /* 0x004fe20000000000 */
[----:B----4-:R-:W-:Y:S02]  /*16df0*/  IMAD R16, R14, R16, R5 ;  /* 0x000000100e107224 */ /* 0x010fe400078e0205 */
[----:B------:R-:W-:Y:S01]  /*16e00*/  IMAD.IADD R19, R4, 0x1, R19 ;  /* 0x0000000104137824 */ /* 0x000fe200078e0213 */
[----:B------:R-:W2:Y:S01]  /*16e10*/  I2F.RP R7, R6 ;  /* 0x0000000600077306 */ /* 0x000ea20000209400 */
[----:B------:R-:W-:-:S07]  /*16e20*/  IMAD.IADD R0, R0, 0x1, -R16 ;  /* 0x0000000100007824 */ /* 0x000fce00078e0a10 */
[----:B--2---:R-:W1:Y:S02]  /*16e30*/  MUFU.RCP R7, R7 ;  /* 0x0000000700077308 */ /* 0x004e640000001000 */
[----:B-1----:R-:W-:-:S06]  /*16e40*/  VIADD R2, R7, 0xffffffe ;  /* 0x0ffffffe07027836 */ /* 0x002fcc0000000000 */
[----:B0--3--:R0:W1:Y:S02]  /*16e50*/  F2I.FTZ.U32.TRUNC.NTZ R3, R2 ;  /* 0x0000000200037305 */ /* 0x009064000021f000 */
[----:B0-----:R-:W-:Y:S01]  /*16e60*/  MOV R2, RZ ;  /* 0x000000ff00027202 */ /* 0x001fe20000000f00 */
[----:B-1----:R-:W-:-:S04]  /*16e70*/  IMAD.MOV R5, RZ, RZ, -R3 ;  /* 0x000000ffff057224 */ /* 0x002fc800078e0a03 */
[----:B------:R-:W-:-:S04]  /*16e80*/  IMAD R5, R5, R6, RZ ;  /* 0x0000000605057224 */ /* 0x000fc800078e02ff */
[----:B------:R-:W-:Y:S01]  /*16e90*/  IMAD.HI.U32 R3, R3, R5, R2 ;  /* 0x0000000503037227 */ /* 0x000fe200078e0002 */
[----:B------:R-:W-:Y:S02]  /*16ea0*/  IABS R5, R17 ;  /* 0x0000001100057213 */ /* 0x000fe40000000000 */
[----:B------:R-:W-:-:S03]  /*16eb0*/  IABS R2, R0 ;  /* 0x0000000000027213 */ /* 0x000fc60000000000 */
[----:B------:R-:W-:Y:S02]  /*16ec0*/  IMAD.MOV R5, RZ, RZ, -R5 ;  /* 0x000000ffff057224 */ /* 0x000fe400078e0a05 */
        /* <DEDUP_REMOVED lines=11> */
[----:B------:R-:W-:-:S04]  /*16f80*/  @!P1 LOP3.LUT R3, RZ, R17, RZ, 0x33, !PT ;  /* 0x00000011ff039212 */ /* 0x000fc800078e33ff */
[----:B------:R-:W-:Y:S01]  /*16f90*/  IADD3 R2, -R3, RZ, RZ ;  /* 0x000000ff03027210 */ /* 0x000fe20007ffe1ff */
[----:B------:R-:W-:-:S04]  /*16fa0*/  IMAD.MOV.U32 R18, RZ, RZ, R3 ;  /* 0x000000ffff127224 */ /* 0x000fc800078e0003 */
[----:B------:R-:W-:Y:S01]  /*16fb0*/  IMAD R17, R17, R2, R0 ;  /* 0x0000000211117224 */ /* 0x000fe200078e0200 */
[----:B------:R-:W-:Y:S06]  /*16fc0*/  BRA `(.L_x_832) ;  /* 0x00000000001c7947 */ /* 0x000fec0003800000 */
.L_x_824:
[----:B------:R-:W-:Y:S01]  /*16fd0*/  UMOV UR4, URZ ;  /* 0x0000003f00047c82 */ /* 0x000fe20008000000 */
[----:B------:R-:W-:Y:S01]  /*16fe0*/  UMOV UR5, URZ ;  /* 0x0000003f00057c82 */ /* 0x000fe20008000000 */
[----:B------:R-:W-:Y:S01]  /*16ff0*/  ULDC UR6, c[0x0][0xc3c] ;  /* 0x00030f0000067ab9 */ /* 0x000fe20000000800 */
[----:B------:R-:W-:Y:S02]  /*17000*/  IMAD.MOV.U32 R16, RZ, RZ, R0 ;  /* 0x000000ffff107224 */ /* 0x000fe400078e0000 */
[----:B------:R-:W-:Y:S02]  /*17010*/  IMAD.U32 R17, RZ, RZ, UR4 ;  /* 0x00000004ff117e24 */ /* 0x000fe4000f8e00ff */
[----:B------:R-:W-:Y:S02]  /*17020*/  IMAD.U32 R18, RZ, RZ, UR5 ;  /* 0x00000005ff127e24 */ /* 0x000fe4000f8e00ff */
[----:B------:R-:W-:-:S07]  /*17030*/  IMAD.U32 R19, RZ, RZ, UR6 ;  /* 0x00000006ff137e24 */ /* 0x000fce000f8e00ff */
.L_x_832:
[----:B------:R-:W1:Y:S01]  /*17040*/  S2R R0, SR_TID.X ;  /* 0x0000000000007919 */ /* 0x000e620000002100 */
[----:B------:R-:W-:Y:S05]  /*17050*/  WARPSYNC.ALL ;  /* 0x0000000000007948 */ /* 0x000fea0003800000 */
[----:B------:R-:W-:Y:S01]  /*17060*/  BAR.SYNC.DEFER_BLOCKING 0x4, 0x180 ;  /* 0x0106000000007b1d */ /* 0x000fe20000010000 */
[----:B-1----:R-:W-:-:S04]  /*17070*/  LOP3.LUT R0, R0, 0x1f, RZ, 0xc0, !PT ;  /* 0x0000001f00007812 */ /* 0x002fc800078ec0ff */
[----:B------:R-:W-:-:S13]  /*17080*/  ISETP.NE.AND P0, PT, R0, RZ, PT ;  /* 0x000000ff0000720c */ /* 0x000fda0003f05270 */
[----:B0-----:R-:W0:Y:S01]  /*17090*/  @!P0 S2R R3, SR_CgaCtaId ;  /* 0x0000000000038919 */ /* 0x001e220000008800 */
[----:B------:R-:W-:-:S04]  /*170a0*/  @!P0 MOV R0, 0x400 ;  /* 0x0000040000008802 */ /* 0x000fc80000000f00 */
[----:B0-----:R-:W-:-:S05]  /*170b0*/  @!P0 LEA R23, R3, R0, 0x18 ;  /* 0x0000000003178211 */ /* 0x001fca00078ec0ff */
[----:B------:R0:W-:Y:S01]  /*170c0*/  @!P0 STS.128 [R23+0x28cd0], R16 ;  /* 0x028cd01017008388 */ /* 0x0001e20000000c00 */
[----:B------:R-:W-:Y:S06]  /*170d0*/  BAR.ARV 0x5, 0x180 ;  /* 0x0146000000007b1d */ /* 0x000fec0000002000 */
.L_x_821:
[----:B------:R-:W-:Y:S02]  /*170e0*/  ULDC UR4, c[0x0][0xc3c] ;  /* 0x00030f0000047ab9 */ /* 0x000fe40000000800 */
[----:B----4-:R-:W-:-:S13]  /*170f0*/  ISETP.GE.AND P0, PT, R19, UR4, PT ;  /* 0x0000000413007c0c */ /* 0x010fda000bf06270 */
[----:B------:R-:W-:Y:S05]  /*17100*/  @!P0 BRA `(.L_x_833) ;  /* 0xffffff9c00ac8947 */ /* 0x000fea000383ffff */
[----:B------:R-:W-:Y:S05]  /*17110*/  BSYNC B8 ;  /* 0x0000000000087941 */ /* 0x000fea0003800000 */
.L_x_726:
[----:B------:R-:W4:Y:S01]  /*17120*/  LDL.LU R0, [R1+0x1c] ;  /* 0x00001c0001007983 */ /* 0x000f220000300800 */
[----:B------:R-:W-:Y:S01]  /*17130*/  BSSY B0, `(.L_x_834) ;  /* 0x000000b000007945 */ /* 0x000fe20003800000 */
[----:B0-----:R-:W0:Y:S01]  /*17140*/  S2R R5, SR_CgaCtaId ;  /* 0x0000000000057919 */ /* 0x001e220000008800 */
[----:B----4-:R-:W-:-:S04]  /*17150*/  IADD3 R0, R0, 0x1, RZ ;  /* 0x0000000100007810 */ /* 0x010fc80007ffe0ff */
[----:B-1----:R-:W-:-:S04]  /*17160*/  LEA.HI R2, R0, R0, RZ, 0x1 ;  /* 0x0000000000027211 */ /* 0x002fc800078f08ff */
[----:B------:R-:W-:Y:S02]  /*17170*/  LOP3.LUT R3, R2, 0xfffffffe, RZ, 0xc0, !PT ;  /* 0xfffffffe02037812 */ /* 0x000fe400078ec0ff */
[----:B------:R-:W-:-:S03]  /*17180*/  MOV R2, 0x400 ;  /* 0x0000040000027802 */ /* 0x000fc60000000f00 */
[----:B------:R-:W-:Y:S01]  /*17190*/  IMAD.IADD R0, R0, 0x1, -R3 ;  /* 0x0000000100007824 */ /* 0x000fe200078e0a03 */
[----:B0-----:R-:W-:-:S04]  /*171a0*/  LEA R4, R5, R2, 0x18 ;  /* 0x0000000205047211 */ /* 0x001fc800078ec0ff */
[----:B------:R-:W-:-:S04]  /*171b0*/  SHF.L.U32 R0, R0, 0x1f, RZ ;  /* 0x0000001f00007819 */ /* 0x000fc800000006ff */
[----:B------:R-:W0:Y:S02]  /*171c0*/  SYNCS.PHASECHK.TRANS64.TRYWAIT P0, [R4+URZ+0x28c20], R0 ;  /* 0x028c2000040075a7 */ /* 0x000e24000800017f */
[----:B0-----:R-:W-:Y:S05]  /*171d0*/  @!P0 BRA `(.L_x_835) ;  /* 0x0000003800ac8947 */ /* 0x001fea0003800000 */
.L_x_967:
[----:B------:R-:W-:Y:S05]  /*171e0*/  BSYNC B0 ;  /* 0x0000000000007941 */ /* 0x000fea0003800000 */
.L_x_834:
[----:B------:R-:W-:-:S03]  /*171f0*/  UMOV UR4, 0xffffffff ;  /* 0xffffffff00047882 */ /* 0x000fc60000000000 */
[----:B------:R-:W-:Y:S05]  /*17200*/  BRA.DIV UR4, `(.L_x_836) ;  /* 0x0000003a04b47947 */ /* 0x000fea000b800000 */
[----:B0-----:R-:W0:Y:S02]  /*17210*/  S2R R0, SR_TID.X ;  /* 0x0000000000007919 */ /* 0x001e240000002100 */
[----:B0-----:R-:W-:-:S04]  /*17220*/  SHF.R.U32.HI R0, RZ, 0x5, R0 ;  /* 0x00000005ff007819 */ /* 0x001fc80000011600 */
[----:B------:R-:W-:-:S05]  /*17230*/  LOP3.LUT R0, R0, 0x3, RZ, 0xc0, !PT ;  /* 0x0000000300007812 */ /* 0x000fca00078ec0ff */
[----:B------:R0:W1:Y:S02]  /*17240*/  SHFL.IDX PT, R14, R0, RZ, 0x1f ;  /* 0x00001fff000e7589 */ /* 0x00006400000e0000 */
.L_x_970:
[----:B-1----:R-:W-:-:S13]  /*17250*/  ISETP.NE.AND P0, PT, R14, RZ, PT ;  /* 0x000000ff0e00720c */ /* 0x002fda0003f05270 */
[----:B------:R-:W-:Y:S05]  /*17260*/  @P0 BRA `(.L_x_588) ;  /* 0x0000000000840947 */ /* 0x000fea0003800000 */
[----:B------:R-:W-:-:S03]  /*17270*/  UMOV UR4, 0xffffffff ;  /* 0xffffffff00047882 */ /* 0x000fc60000000000 */
[----:B------:R-:W-:Y:S05]  /*17280*/  BRA.DIV UR4, `(.L_x_837) ;  /* 0x0000003a04c87947 */ /* 0x000fea000b800000 */
[----:B------:R-:W-:-:S13]  /*17290*/  ELECT P6, URZ, PT ;  /* 0x00000000003f782f */ /* 0x000fda00038c0000 */
.L_x_973:
[----:B------:R-:W-:Y:S05]  /*172a0*/  @!P6 BRA `(.L_x_588) ;  /* 0x000000000074e947 */ /* 0x000fea0003800000 */
[----:B------:R-:W-:-:S04]  /*172b0*/  LOP3.LUT R37, R37, 0x2, RZ, 0xfc, !PT ;  /* 0x0000000225257812 */ /* 0x000fc800078efcff */
[----:B------:R-:W-:-:S13]  /*172c0*/  ISETP.NE.AND P0, PT, R37, 0x3, PT ;  /* 0x000000032500780c */ /* 0x000fda0003f05270 */
[----:B------:R-:W-:Y:S05]  /*172d0*/  @!P0 BRA `(.L_x_838) ;  /* 0x0000000000048947 */ /* 0x000fea0003800000 */
[----:B------:R-:W-:Y:S01]  /*172e0*/  BPT.TRAP 0x1 ;  /* 0x000000040000795c */ /* 0x000fe20000300000 */
.L_x_838:
[C---:B------:R-:W-:Y:S01]  /*172f0*/  IMAD R5, R25.reuse, 0x8, R4 ;  /* 0x0000000819057824 */ /* 0x040fe200078e0204 */
[----:B0-----:R-:W-:Y:S01]  /*17300*/  SHF.L.U32 R0, R26, 0x1f, RZ ;  /* 0x0000001f1a007819 */ /* 0x001fe200000006ff */
[----:B------:R-:W-:-:S03]  /*17310*/  VIADD R25, R25, 0x1 ;  /* 0x0000000119197836 */ /* 0x000fc60000000000 */
[----:B------:R-:W0:Y:S02]  /*17320*/  SYNCS.PHASECHK.TRANS64.TRYWAIT P1, [R5+URZ+0x28c40], R0 ;  /* 0x028c4000050075a7 */ /* 0x000e24000802017f */
[----:B------:R-:W-:-:S04]  /*17330*/  ISETP.NE.AND P2, PT, R25, 0x2, PT ;  /* 0x000000021900780c */ /* 0x000fc80003f45270 */
[----:B------:R-:W-:Y:S01]  /*17340*/  SEL R3, RZ, 0x1, P2 ;  /* 0x00000001ff037807 */ /* 0x000fe20001000000 */
[----:B0-----:R-:W-:Y:S08]  /*17350*/  @!P1 BRA `(.L_x_839) ;  /* 0x0000003800b49947 */ /* 0x001ff00003800000 */
.L_x_974:
[----:B------:R-:W-:Y:S02]  /*17360*/  SEL R25, R25, RZ, P2 ;  /* 0x000000ff19197207 */ /* 0x000fe40001000000 */
[----:B------:R-:W-:Y:S01]  /*17370*/  LOP3.LUT R2, R26, R3, RZ, 0x3c, !PT ;  /* 0x000000031a027212 */ /* 0x000fe200078e3cff */
[----:B------:R-:W-:Y:S06]  /*17380*/  @!P0 BRA `(.L_x_840) ;  /* 0x0000000000048947 */ /* 0x000fec0003800000 */
[----:B------:R-:W-:Y:S01]  /*17390*/  BPT.TRAP 0x1 ;  /* 0x000000040000795c */ /* 0x000fe20000300000 */
.L_x_840:
[----:B------:R-:W-:Y:S01]  /*173a0*/  IMAD R25, R25, 0x8, R4 ;  /* 0x0000000819197824 */ /* 0x000fe200078e0204 */
[----:B------:R-:W-:-:S04]  /*173b0*/  SHF.L.U32 R2, R2, 0x1f, RZ ;  /* 0x0000001f02027819 */ /* 0x000fc800000006ff */
[----:B------:R-:W1:Y:S02]  /*173c0*/  SYNCS.PHASECHK.TRANS64.TRYWAIT P1, [R25+URZ+0x28c40], R2 ;  /* 0x028c4002190075a7 */ /* 0x000e64000802017f */
[----:B-1----:R-:W-:Y:S05]  /*173d0*/  @!P1 BRA `(.L_x_841) ;  /* 0x0000003800a89947 */ /* 0x002fea0003800000 */
.L_x_975:
[----:B------:R-:W-:Y:S05]  /*173e0*/  @!P0 BRA `(.L_x_842) ;  /* 0x0000000000048947 */ /* 0x000fea0003800000 */
[----:B------:R-:W-:Y:S01]  /*173f0*/  BPT.TRAP 0x1 ;  /* 0x000000040000795c */ /* 0x000fe20000300000 */
.L_x_842:
[----:B------:R-:W4:Y:S02]  /*17400*/  SYNCS.PHASECHK.TRANS64.TRYWAIT P1, [R5+URZ+0x28c60], R0 ;  /* 0x028c6000050075a7 */ /* 0x000f24000802017f */
[----:B----4-:R-:W-:Y:S05]  /*17410*/  @!P1 BRA `(.L_x_843) ;  /* 0x0000003800ac9947 */ /* 0x010fea0003800000 */
.L_x_976:
[----:B------:R-:W-:Y:S05]  /*17420*/  @!P0 BRA `(.L_x_844) ;  /* 0x0000000000048947 */ /* 0x000fea0003800000 */
[----:B------:R-:W-:Y:S01]  /*17430*/  BPT.TRAP 0x1 ;  /* 0x000000040000795c */ /* 0x000fe20000300000 */
.L_x_844:
[----:B------:R0:W0:Y:S02]  /*17440*/  SYNCS.PHASECHK.TRANS64.TRYWAIT P0, [R25+URZ+0x28c60], R2 ;  /* 0x028c6002190075a7 */ /* 0x000024000800017f */
[----:B0-----:R-:W-:Y:S05]  /*17450*/  @!P0 NANOSLEEP.SYNCS 0x989680 ;  /* 0x009896800000895d */ /* 0x001fea0003900000 */
[----:B------:R-:W0:Y:S02]  /*17460*/  @!P0 SYNCS.PHASECHK.TRANS64 P0, [R25+URZ+0x28c60], R2 ;  /* 0x028c6002190085a7 */ /* 0x000e24000800007f */
[----:B0-----:R-:W-:Y:S05]  /*17470*/  @!P0 BRA `(.L_x_844) ;  /* 0xfffffffc00f08947 */ /* 0x001fea000383ffff */
.L_x_588:
[----:B------:R-:W-:Y:S05]  /*17480*/  BSYNC B9 ;  /* 0x0000000000097941 */ /* 0x000fea0003800000 */
.L_x_585:
[----:B------:R-:W-:Y:S05]  /*17490*/  EXIT ;  /* 0x000000000000794d */ /* 0x000fea0003800000 */
.L_x_604:
[----:B0-----:R0:W1:Y:S02]  /*174a0*/  SYNCS.PHASECHK.TRANS64.TRYWAIT P6, [R63+URZ+0x28c90], R74 ;  /* 0x028c904a3f0075a7 */ /* 0x00106400080c017f */
[----:B-1----:R-:W-:Y:S05]  /*174b0*/  @!P6 NANOSLEEP.SYNCS 0x989680 ;  /* 0x009896800000e95d */ /* 0x002fea0003900000 */
[----:B------:R-:W1:Y:S02]  /*174c0*/  @!P6 SYNCS.PHASECHK.TRANS64 P6, [R63+URZ+0x28c90], R74 ;  /* 0x028c904a3f00e5a7 */ /* 0x000e6400080c007f */
[----:B-1----:R-:W-:Y:S05]  /*174d0*/  @!P6 BRA `(.L_x_604) ;  /* 0xfffffffc00f0e947 */ /* 0x002fea000383ffff */
[----:B------:R-:W-:Y:S05]  /*174e0*/  BRA `(.L_x_845) ;  /* 0xfffffeb400347947 */ /* 0x000fea000383ffff */
.L_x_605:
[----:B------:R-:W-:Y:S01]  /*174f0*/  BSSY B1, `(.L_x_846) ;  /* 0x0000008000017945 */ /* 0x000fe20003800000 */
[----:B------:R-:W-:Y:S01]  /*17500*/  IMAD.MOV.U32 R13, RZ, RZ, R69 ;  /* 0x000000ffff0d7224 */ /* 0x000fe200078e0045 */
[----:B------:R-:W-:Y:S01]  /*17510*/  MOV R11, 0x1c1f ;  /* 0x00001c1f000b7802 */ /* 0x000fe20000000f00 */
[----:B------:R-:W-:Y:S02]  /*17520*/  IMAD.MOV.U32 R12, RZ, RZ, RZ ;  /* 0x000000ffff0c7224 */ /* 0x000fe400078e00ff */
[----:B------:R-:W-:-:S07]  /*17530*/  IMAD.MOV.U32 R15, RZ, RZ, -0x1 ;  /* 0xffffffffff0f7424 */ /* 0x000fce00078e00ff */
[----:B0-----:R-:W-:Y:S05]  /*17540*/  WARPSYNC.COLLECTIVE R15, `(.L_x_847) ;  /* 0x000000000f087348 */ /* 0x001fea0003c00000 */
[----:B------:R1:W2:Y:S02]  /*17550*/  SHFL.IDX P6, R14, R13, R12, R11 ;  /* 0x0000000c0d0e7389 */ /* 0x0002a400000c000b */
[----:B012---:R-:W-:Y:S01]  /*17560*/  ENDCOLLECTIVE ;  /* 0x000000000000791b */ /* 0x007fe20003800000 */
.L_x_847:
[----:B------:R-:W-:Y:S05]  /*17570*/  BSYNC B1 ;  /* 0x0000000000017941 */ /* 0x000fea0003800000 */
.L_x_846:
[----:B------:R-:W-:Y:S02]  /*17580*/  IMAD.MOV.U32 R13, RZ, RZ, R70 ;  /* 0x000000ffff0d7224 */ /* 0x000fe400078e0046 */
[----:B------:R-:W-:Y:S02]  /*17590*/  IMAD.MOV.U32 R12, RZ, RZ, RZ ;  /* 0x000000ffff0c7224 */ /* 0x000fe400078e00ff */
[----:B------:R-:W-:Y:S02]  /*175a0*/  IMAD.MOV.U32 R11, RZ, RZ, 0x1c1f ;  /* 0x00001c1fff0b7424 */ /* 0x000fe400078e00ff */
[----:B------:R-:W-:Y:S02]  /*175b0*/  IMAD.MOV.U32 R15, RZ, RZ, -0x1 ;  /* 0xffffffffff0f7424 */ /* 0x000fe400078e00ff */
[----:B------:R-:W-:-:S07]  /*175c0*/  IMAD.MOV.U32 R72, RZ, RZ, R14 ;  /* 0x000000ffff487224 */ /* 0x000fce00078e000e */
[----:B------:R-:W-:Y:S05]  /*175d0*/  WARPSYNC.COLLECTIVE R15, `(.L_x_848) ;  /* 0x000000000f087348 */ /* 0x000fea0003c00000 */
[----:B------:R0:W1:Y:S02]  /*175e0*/  SHFL.IDX P6, R14, R13, R12, R11 ;  /* 0x0000000c0d0e7389 */ /* 0x00006400000c000b */
[----:B01----:R-:W-:Y:S01]  /*175f0*/  ENDCOLLECTIVE ;  /* 0x000000000000791b */ /* 0x003fe20003800000 */
.L_x_848:
[----:B------:R-:W-:Y:S05]  /*17600*/  BRA `(.L_x_849) ;  /* 0xfffffeb400007947 */ /* 0x000fea000383ffff */
.L_x_615:
[----:B0-----:R0:W1:Y:S02]  /*17610*/  SYNCS.PHASECHK.TRANS64.TRYWAIT P6, [R63+URZ+0x28c90], R74 ;  /* 0x028c904a3f0075a7 */ /* 0x00106400080c017f */
[----:B-1----:R-:W-:Y:S05]  /*17620*/  @!P6 NANOSLEEP.SYNCS 0x989680 ;  /* 0x009896800000e95d */ /* 0x002fea0003900000 */
[----:B------:R-:W1:Y:S02]  /*17630*/  @!P6 SYNCS.PHASECHK.TRANS64 P6, [R63+URZ+0x28c90], R74 ;  /* 0x028c904a3f00e5a7 */ /* 0x000e6400080c007f */
[----:B-1----:R-:W-:Y:S05]  /*17640*/  @!P6 BRA `(.L_x_615) ;  /* 0xfffffffc00f0e947 */ /* 0x002fea000383ffff */
[----:B------:R-:W-:Y:S05]  /*17650*/  BRA `(.L_x_850) ;  /* 0xfffffebc00587947 */ /* 0x000fea000383ffff */
.L_x_616:
        /* <DEDUP_REMOVED lines=8> */
.L_x_852:
[----:B------:R-:W-:Y:S05]  /*176e0*/  BSYNC B1 ;  /* 0x0000000000017941 */ /* 0x000fea0003800000 */
.L_x_851:
[----:B------:R-:W-:Y:S01]  /*176f0*/  IMAD.MOV.U32 R13, RZ, RZ, R70 ;  /* 0x000000ffff0d7224 */ /* 0x000fe200078e0046 */
[----:B------:R-:W-:Y:S01]  /*17700*/  MOV R11, 0x1c1f ;  /* 0x00001c1f000b7802 */ /* 0x000fe20000000f00 */
[----:B------:R-:W-:Y:S02]  /*17710*/  IMAD.MOV.U32 R12, RZ, RZ, RZ ;  /* 0x000000ffff0c7224 */ /* 0x000fe400078e00ff */
[----:B------:R-:W-:Y:S02]  /*17720*/  IMAD.MOV.U32 R15, RZ, RZ, -0x1 ;  /* 0xffffffffff0f7424 */ /* 0x000fe400078e00ff */
[----:B------:R-:W-:-:S07]  /*17730*/  IMAD.MOV.U32 R69, RZ, RZ, R14 ;  /* 0x000000ffff457224 */ /* 0x000fce00078e000e */
[----:B------:R-:W-:Y:S05]  /*17740*/  WARPSYNC.COLLECTIVE R15, `(.L_x_853) ;  /* 0x000000000f087348 */ /* 0x000fea0003c00000 */
[----:B------:R0:W1:Y:S02]  /*17750*/  SHFL.IDX P6, R14, R13, R12, R11 ;  /* 0x0000000c0d0e7389 */ /* 0x00006400000c000b */
[----:B01----:R-:W-:Y:S01]  /*17760*/  ENDCOLLECTIVE ;  /* 0x000000000000791b */ /* 0x003fe20003800000 */
.L_x_853:
[----:B------:R-:W-:Y:S01]  /*17770*/  IMAD.MOV.U32 R70, RZ, RZ, R14 ;  /* 0x000000ffff467224 */ /* 0x000fe200078e000e */
[----:B------:R-:W-:Y:S06]  /*17780*/  BRA `(.L_x_854) ;  /* 0xfffffebc00207947 */ /* 0x000fec000383ffff */
.L_x_621:
[----:B0-----:R0:W1:Y:S02]  /*17790*/  SYNCS.PHASECHK.TRANS64.TRYWAIT P0, [R63+URZ+0x28c90], R74 ;  /* 0x028c904a3f0075a7 */ /* 0x001064000800017f */
[----:B-1----:R-:W-:Y:S05]  /*177a0*/  @!P0 NANOSLEEP.SYNCS 0x989680 ;  /* 0x009896800000895d */ /* 0x002fea0003900000 */
[----:B------:R-:W1:Y:S02]  /*177b0*/  @!P0 SYNCS.PHASECHK.TRANS64 P0, [R63+URZ+0x28c90], R74 ;  /* 0x028c904a3f0085a7 */ /* 0x000e64000800007f */
[----:B-1----:R-:W-:Y:S05]  /*177c0*/  @!P0 BRA `(.L_x_621) ;  /* 0xfffffffc00f08947 */ /* 0x002fea000383ffff */
[----:B------:R-:W-:Y:S05]  /*177d0*/  BRA `(.L_x_855) ;  /* 0xfffffec000f87947 */ /* 0x000fea000383ffff */
.L_x_622:
[----:B------:R-:W-:Y:S01]  /*177e0*/  BSSY B1, `(.L_x_856) ;  /* 0x0000007000017945 */ /* 0x000fe20003800000 */
[----:B------:R-:W-:Y:S02]  /*177f0*/  IMAD.MOV.U32 R12, RZ, RZ, RZ ;  /* 0x000000ffff0c7224 */ /* 0x000fe400078e00ff */
[----:B------:R-:W-:Y:S02]  /*17800*/  IMAD.MOV.U32 R11, RZ, RZ, 0x1c1f ;  /* 0x00001c1fff0b7424 */ /* 0x000fe400078e00ff */
[----:B------:R-:W-:-:S07]  /*17810*/  IMAD.MOV.U32 R15, RZ, RZ, -0x1 ;  /* 0xffffffffff0f7424 */ /* 0x000fce00078e00ff */
[----:B0-----:R-:W-:Y:S05]  /*17820*/  WARPSYNC.COLLECTIVE R15, `(.L_x_857) ;  /* 0x000000000f087348 */ /* 0x001fea0003c00000 */
[----:B------:R1:W2:Y:S02]  /*17830*/  SHFL.IDX P6, R14, R13, R12, R11 ;  /* 0x0000000c0d0e7389 */ /* 0x0002a400000c000b */
[----:B012---:R-:W-:Y:S01]  /*17840*/  ENDCOLLECTIVE ;  /* 0x000000000000791b */ /* 0x007fe20003800000 */
.L_x_857:
[----:B------:R-:W-:Y:S05]  /*17850*/  BSYNC B1 ;  /* 0x0000000000017941 */ /* 0x000fea0003800000 */
.L_x_856:
[----:B------:R-:W-:Y:S01]  /*17860*/  MOV R13, R6 ;  /* 0x00000006000d7202 */ /* 0x000fe20000000f00 */
[----:B------:R-:W-:Y:S02]  /*17870*/  IMAD.MOV.U32 R12, RZ, RZ, RZ ;  /* 0x000000ffff0c7224 */ /* 0x000fe400078e00ff */
[----:B------:R-:W-:Y:S02]  /*17880*/  IMAD.MOV.U32 R11, RZ, RZ, 0x1c1f ;  /* 0x00001c1fff0b7424 */ /* 0x000fe400078e00ff */
[----:B------:R-:W-:Y:S02]  /*17890*/  IMAD.MOV.U32 R15, RZ, RZ, -0x1 ;  /* 0xffffffffff0f7424 */ /* 0x000fe400078e00ff */
[----:B------:R-:W-:-:S07]  /*178a0*/  IMAD.MOV.U32 R10, RZ, RZ, R14 ;  /* 0x000000ffff0a7224 */ /* 0x000fce00078e000e */
[----:B------:R-:W-:Y:S05]  /*178b0*/  WARPSYNC.COLLECTIVE R15, `(.L_x_858) ;  /* 0x000000000f087348 */ /* 0x000fea0003c00000 */
[----:B------:R0:W1:Y:S02]  /*178c0*/  SHFL.IDX P6, R14, R13, R12, R11 ;  /* 0x0000000c0d0e7389 */ /* 0x00006400000c000b */
[----:B01----:R-:W-:Y:S01]  /*178d0*/  ENDCOLLECTIVE ;  /* 0x000000000000791b */ /* 0x003fe20003800000 */
.L_x_858:
[----:B------:R-:W-:Y:S05]  /*178e0*/  BRA `(.L_x_859) ;  /* 0xfffffec400207947 */ /* 0x000fea000383ffff */
.L_x_626:
[----:B--2---:R2:W3:Y:S02]  /*178f0*/  SYNCS.PHASECHK.TRANS64.TRYWAIT P5, [R63+URZ+0x28cb0], R74 ;  /* 0x028cb04a3f0075a7 */ /* 0x0044e400080a017f */
[----:B---3--:R-:W-:Y:S05]  /*17900*/  @!P5 NANOSLEEP.SYNCS 0x989680 ;  /* 0x009896800000d95d */ /* 0x008fea0003900000 */
[----:B------:R-:W3:Y:S02]  /*17910*/  @!P5 SYNCS.PHASECHK.TRANS64 P5, [R63+URZ+0x28cb0], R74 ;  /* 0x028cb04a3f00d5a7 */ /* 0x000ee400080a007f */
[----:B---3--:R-:W-:Y:S05]  /*17920*/  @!P5 BRA `(.L_x_626) ;  /* 0xfffffffc00f0d947 */ /* 0x008fea000383ffff */
[----:B------:R-:W-:Y:S05]  /*17930*/  BRA `(.L_x_860) ;  /* 0xfffffec400ac7947 */ /* 0x000fea000383ffff */
.L_x_637:
[----:B0-----:R0:W1:Y:S02]  /*17940*/  SYNCS.PHASECHK.TRANS64.TRYWAIT P1, [R3+URZ+0x28c50], R6 ;  /* 0x028c5006030075a7 */ /* 0x001064000802017f */
[----:B-1----:R-:W-:Y:S05]  /*17950*/  @!P1 NANOSLEEP.SYNCS 0x989680 ;  /* 0x009896800000995d */ /* 0x002fea0003900000 */
[----:B------:R-:W1:Y:S02]  /*17960*/  @!P1 SYNCS.PHASECHK.TRANS64 P1, [R3+URZ+0x28c50], R6 ;  /* 0x028c5006030095a7 */ /* 0x000e64000802007f */
[----:B-1----:R-:W-:Y:S05]  /*17970*/  @!P1 BRA `(.L_x_637) ;  /* 0xfffffffc00f09947 */ /* 0x002fea000383ffff */
[----:B------:R-:W-:Y:S05]  /*17980*/  BRA `(.L_x_861) ;  /* 0xfffffed400847947 */ /* 0x000fea000383ffff */
.L_x_645:
[----:B-1----:R1:W2:Y:S02]  /*17990*/  SYNCS.PHASECHK.TRANS64.TRYWAIT P1, [R3+URZ+0x28c50], R10 ;  /* 0x028c500a030075a7 */ /* 0x0022a4000802017f */
[----:B--2---:R-:W-:Y:S05]  /*179a0*/  @!P1 NANOSLEEP.SYNCS 0x989680 ;  /* 0x009896800000995d */ /* 0x004fea0003900000 */
[----:B------:R-:W2:Y:S02]  /*179b0*/  @!P1 SYNCS.PHASECHK.TRANS64 P1, [R3+URZ+0x28c50], R10 ;  /* 0x028c500a030095a7 */ /* 0x000ea4000802007f */
[----:B--2---:R-:W-:Y:S05]  /*179c0*/  @!P1 BRA `(.L_x_645) ;  /* 0xfffffffc00f09947 */ /* 0x004fea000383ffff */
[----:B------:R-:W-:Y:S05]  /*179d0*/  BRA `(.L_x_644) ;  /* 0xfffffee000a87947 */ /* 0x000fea000383ffff */
.L_x_659:
        /* <DEDUP_REMOVED lines=8> */
.L_x_863:
[----:B------:R-:W-:Y:S05]  /*17a60*/  BSYNC B1 ;  /* 0x0000000000017941 */ /* 0x000fea0003800000 */
.L_x_862:
        /* <DEDUP_REMOVED lines=8> */
.L_x_864:
[----:B------:R-:W-:Y:S01]  /*17af0*/  MOV R13, R29 ;  /* 0x0000001d000d7202 */ /* 0x000fe20000000f00 */
[----:B------:R-:W-:-:S07]  /*17b00*/  IMAD.MOV.U32 R0, RZ, RZ, R14 ;  /* 0x000000ffff007224 */ /* 0x000fce00078e000e */
[----:B------:R-:W-:Y:S05]  /*17b10*/  WARPSYNC.COLLECTIVE R15, `(.L_x_865) ;  /* 0x000000000f087348 */ /* 0x000fea0003c00000 */
[----:B------:R0:W1:Y:S02]  /*17b20*/  SHFL.IDX P6, R14, R13, R12, R11 ;  /* 0x0000000c0d0e7389 */ /* 0x00006400000c000b */
[----:B01----:R-:W-:Y:S01]  /*17b30*/  ENDCOLLECTIVE ;  /* 0x000000000000791b */ /* 0x003fe20003800000 */
.L_x_865:
[----:B------:R-:W-:Y:S02]  /*17b40*/  IMAD.MOV.U32 R13, RZ, RZ, R28 ;  /* 0x000000ffff0d7224 */ /* 0x000fe400078e001c */
[----:B------:R-:W-:-:S07]  /*17b50*/  IMAD.MOV.U32 R5, RZ, RZ, R14 ;  /* 0x000000ffff057224 */ /* 0x000fce00078e000e */
[----:B------:R-:W-:Y:S05]  /*17b60*/  WARPSYNC.COLLECTIVE R15, `(.L_x_866) ;  /* 0x000000000f087348 */ /* 0x000fea0003c00000 */
[----:B------:R0:W1:Y:S02]  /*17b70*/  SHFL.IDX P6, R14, R13, R12, R11 ;  /* 0x0000000c0d0e7389 */ /* 0x00006400000c000b */
[----:B01----:R-:W-:Y:S01]  /*17b80*/  ENDCOLLECTIVE ;  /* 0x000000000000791b */ /* 0x003fe20003800000 */
.L_x_866:
[----:B------:R-:W-:Y:S05]  /*17b90*/  BRA `(.L_x_867) ;  /* 0xfffffef000e07947 */ /* 0x000fea000383ffff */
.L_x_663:
[----:B0-----:R0:W1:Y:S02]  /*17ba0*/  SYNCS.PHASECHK.TRANS64.TRYWAIT P0, [R2+URZ+0x28c00], R5 ;  /* 0x028c0005020075a7 */ /* 0x001064000800017f */
[----:B-1----:R-:W-:Y:S05]  /*17bb0*/  @!P0 NANOSLEEP.SYNCS 0x989680 ;  /* 0x009896800000895d */ /* 0x002fea0003900000 */
[----:B------:R-:W1:Y:S02]  /*17bc0*/  @!P0 SYNCS.PHASECHK.TRANS64 P0, [R2+URZ+0x28c00], R5 ;  /* 0x028c0005020085a7 */ /* 0x000e64000800007f */
[----:B-1----:R-:W-:Y:S05]  /*17bd0*/  @!P0 BRA `(.L_x_663) ;  /* 0xfffffffc00f08947 */ /* 0x002fea000383ffff */
[----:B------:R-:W-:Y:S05]  /*17be0*/  BRA `(.L_x_868) ;  /* 0xfffffef800007947 */ /* 0x000fea000383ffff */
.L_x_671:
        /* <DEDUP_REMOVED lines=8> */
.L_x_870:
[----:B------:R-:W-:Y:S05]  /*17c70*/  BSYNC B1 ;  /* 0x0000000000017941 */ /* 0x000fea0003800000 */
.L_x_869:
[----:B------:R-:W-:Y:S01]  /*17c80*/  IMAD.MOV.U32 R13, RZ, RZ, R26 ;  /* 0x000000ffff0d7224 */ /* 0x000fe200078e001a */
[----:B------:R-:W-:Y:S01]  /*17c90*/  MOV R0, R14 ;  /* 0x0000000e00007202 */ /* 0x000fe20000000f00 */
[----:B------:R-:W-:Y:S02]  /*17ca0*/  IMAD.MOV.U32 R12, RZ, RZ, RZ ;  /* 0x000000ffff0c7224 */ /* 0x000fe400078e00ff */
[----:B------:R-:W-:Y:S02]  /*17cb0*/  IMAD.MOV.U32 R11, RZ, RZ, 0x1c1f ;  /* 0x00001c1fff0b7424 */ /* 0x000fe400078e00ff */
[----:B------:R-:W-:-:S07]  /*17cc0*/  IMAD.MOV.U32 R15, RZ, RZ, -0x1 ;  /* 0xffffffffff0f7424 */ /* 0x000fce00078e00ff */
[----:B------:R-:W-:Y:S05]  /*17cd0*/  WARPSYNC.COLLECTIVE R15, `(.L_x_871) ;  /* 0x000000000f087348 */ /* 0x000fea0003c00000 */
[----:B------:R0:W1:Y:S02]  /*17ce0*/  SHFL.IDX P6, R14, R13, R12, R11 ;  /* 0x0000000c0d0e7389 */ /* 0x00006400000c000b */
[----:B01----:R-:W-:Y:S01]  /*17cf0*/  ENDCOLLECTIVE ;  /* 0x000000000000791b */ /* 0x003fe20003800000 */
.L_x_871:
[----:B------:R-:W-:Y:S02]  /*17d00*/  IMAD.MOV.U32 R13, RZ, RZ, R29 ;  /* 0x000000ffff0d7224 */ /* 0x000fe400078e001d */
[----:B------:R-:W-:-:S07]  /*17d10*/  IMAD.MOV.U32 R3, RZ, RZ, R14 ;  /* 0x000000ffff037224 */ /* 0x000fce00078e000e */
[----:B------:R-:W-:Y:S05]  /*17d20*/  WARPSYNC.COLLECTIVE R15, `(.L_x_872) ;  /* 0x000000000f087348 */ /* 0x000fea0003c00000 */
[----:B------:R0:W1:Y:S02]  /*17d30*/  SHFL.IDX P6, R14, R13, R12, R11 ;  /* 0x0000000c0d0e7389 */ /* 0x00006400000c000b */
[----:B01----:R-:W-:Y:S01]  /*17d40*/  ENDCOLLECTIVE ;  /* 0x000000000000791b */ /* 0x003fe20003800000 */
.L_x_872:
[----:B------:R-:W-:Y:S01]  /*17d50*/  IMAD.MOV.U32 R13, RZ, RZ, R28 ;  /* 0x000000ffff0d7224 */ /* 0x000fe200078e001c */
[----:B------:R-:W-:-:S07]  /*17d60*/  MOV R20, R14 ;  /* 0x0000000e00147202 */ /* 0x000fce0000000f00 */
[----:B------:R-:W-:Y:S05]  /*17d70*/  WARPSYNC.COLLECTIVE R15, `(.L_x_873) ;  /* 0x000000000f087348 */ /* 0x000fea0003c00000 */
[----:B------:R0:W1:Y:S02]  /*17d80*/  SHFL.IDX P6, R14, R13, R12, R11 ;  /* 0x0000000c0d0e7389 */ /* 0x00006400000c000b */
[----:B01----:R-:W-:Y:S01]  /*17d90*/  ENDCOLLECTIVE ;  /* 0x000000000000791b */ /* 0x003fe20003800000 */
.L_x_873:
[----:B------:R-:W-:Y:S05]  /*17da0*/  BRA `(.L_x_874) ;  /* 0xffffff0000647947 */ /* 0x000fea000383ffff */
.L_x_675:
[----:B0-----:R0:W1:Y:S02]  /*17db0*/  SYNCS.PHASECHK.TRANS64.TRYWAIT P1, [R2+URZ+0x28c00], R25 ;  /* 0x028c0019020075a7 */ /* 0x001064000802017f */
[----:B-1----:R-:W-:Y:S05]  /*17dc0*/  @!P1 NANOSLEEP.SYNCS 0x989680 ;  /* 0x009896800000995d */ /* 0x002fea0003900000 */
[----:B------:R-:W1:Y:S02]  /*17dd0*/  @!P1 SYNCS.PHASECHK.TRANS64 P1, [R2+URZ+0x28c00], R25 ;  /* 0x028c0019020095a7 */ /* 0x000e64000802007f */
[----:B-1----:R-:W-:Y:S05]  /*17de0*/  @!P1 BRA `(.L_x_675) ;  /* 0xfffffffc00f09947 */ /* 0x002fea000383ffff */
[----:B------:R-:W-:Y:S05]  /*17df0*/  BRA `(.L_x_875) ;  /* 0xffffff0400487947 */ /* 0x000fea000383ffff */
.L_x_681:
[----:B0-----:R0:W1:Y:S02]  /*17e00*/  SYNCS.PHASECHK.TRANS64.TRYWAIT P1, [R12+URZ+0x28c30], R13 ;  /* 0x028c300d0c0075a7 */ /* 0x001064000802017f */
[----:B-1----:R-:W-:Y:S05]  /*17e10*/  @!P1 NANOSLEEP.SYNCS 0x989680 ;  /* 0x009896800000995d */ /* 0x002fea0003900000 */
[----:B------:R-:W1:Y:S02]  /*17e20*/  @!P1 SYNCS.PHASECHK.TRANS64 P1, [R12+URZ+0x28c30], R13 ;  /* 0x028c300d0c0095a7 */ /* 0x000e64000802007f */
[----:B-1----:R-:W-:Y:S05]  /*17e30*/  @!P1 BRA `(.L_x_681) ;  /* 0xfffffffc00f09947 */ /* 0x002fea000383ffff */
[----:B------:R-:W-:Y:S05]  /*17e40*/  BRA `(.L_x_680) ;  /* 0xffffff1000707947 */ /* 0x000fea000383ffff */
.L_x_687:
[----:B---3--:R3:W4:Y:S02]  /*17e50*/  SYNCS.PHASECHK.TRANS64.TRYWAIT P1, [R12+URZ+0x28c50], R13 ;  /* 0x028c500d0c0075a7 */ /* 0x008724000802017f */
[----:B----4-:R-:W-:Y:S05]  /*17e60*/  @!P1 NANOSLEEP.SYNCS 0x989680 ;  /* 0x009896800000995d */ /* 0x010fea0003900000 */
[----:B------:R-:W4:Y:S02]  /*17e70*/  @!P1 SYNCS.PHASECHK.TRANS64 P1, [R12+URZ+0x28c50], R13 ;  /* 0x028c500d0c0095a7 */ /* 0x000f24000802007f */
[----:B----4-:R-:W-:Y:S05]  /*17e80*/  @!P1 BRA `(.L_x_687) ;  /* 0xfffffffc00f09947 */ /* 0x010fea000383ffff */
[----:B------:R-:W-:Y:S05]  /*17e90*/  BRA `(.L_x_686) ;  /* 0xffffff2400ac7947 */ /* 0x000fea000383ffff */
.L_x_695:
[----:B-1----:R1:W2:Y:S02]  /*17ea0*/  SYNCS.PHASECHK.TRANS64.TRYWAIT P2, [R12+URZ+0x28c30], R14 ;  /* 0x028c300e0c0075a7 */ /* 0x0022a4000804017f */
[----:B--2---:R-:W-:Y:S05]  /*17eb0*/  @!P2 NANOSLEEP.SYNCS 0x989680 ;  /* 0x009896800000a95d */ /* 0x004fea0003900000 */
[----:B------:R-:W2:Y:S02]  /*17ec0*/  @!P2 SYNCS.PHASECHK.TRANS64 P2, [R12+URZ+0x28c30], R14 ;  /* 0x028c300e0c00a5a7 */ /* 0x000ea4000804007f */
[----:B--2---:R-:W-:Y:S05]  /*17ed0*/  @!P2 BRA `(.L_x_695) ;  /* 0xfffffffc00f0a947 */ /* 0x004fea000383ffff */
[----:B------:R-:W-:Y:S05]  /*17ee0*/  BRA `(.L_x_694) ;  /* 0xffffff2800c47947 */ /* 0x000fea000383ffff */
.L_x_701:
[----:B--2---:R2:W3:Y:S02]  /*17ef0*/  SYNCS.PHASECHK.TRANS64.TRYWAIT P2, [R12+URZ+0x28c50], R14 ;  /* 0x028c500e0c0075a7 */ /* 0x0044e4000804017f */
[----:B---3--:R-:W-:Y:S05]  /*17f00*/  @!P2 NANOSLEEP.SYNCS 0x989680 ;  /* 0x009896800000a95d */ /* 0x008fea0003900000 */
[----:B------:R-:W3:Y:S02]  /*17f10*/  @!P2 SYNCS.PHASECHK.TRANS64 P2, [R12+URZ+0x28c50], R14 ;  /* 0x028c500e0c00a5a7 */ /* 0x000ee4000804007f */
[----:B---3--:R-:W-:Y:S05]  /*17f20*/  @!P2 BRA `(.L_x_701) ;  /* 0xfffffffc00f0a947 */ /* 0x008fea000383ffff */
[----:B------:R-:W-:Y:S05]  /*17f30*/  BRA `(.L_x_700) ;  /* 0xffffff4400247947 */ /* 0x000fea000383ffff */
.L_x_732:
[----:B0-----:R-:W0:Y:S01]  /*17f40*/  S2R R8, SR_TID.X ;  /* 0x0000000000087919 */ /* 0x001e220000002100 */
[----:B------:R-:W-:Y:S01]  /*17f50*/  BSSY B1, `(.L_x_876) ;  /* 0x000000a000017945 */ /* 0x000fe20003800000 */
[----:B------:R-:W-:Y:S02]  /*17f60*/  IMAD.MOV.U32 R12, RZ, RZ, RZ ;  /* 0x000000ffff0c7224 */ /* 0x000fe400078e00ff */
[----:B------:R-:W-:Y:S02]  /*17f70*/  IMAD.MOV.U32 R11, RZ, RZ, 0x1f ;  /* 0x0000001fff0b7424 */ /* 0x000fe400078e00ff */
[----:B------:R-:W-:Y:S01]  /*17f80*/  IMAD.MOV.U32 R15, RZ, RZ, -0x1 ;  /* 0xffffffffff0f7424 */ /* 0x000fe200078e00ff */
[----:B0-----:R-:W-:-:S04]  /*17f90*/  SHF.R.U32.HI R8, RZ, 0x5, R8 ;  /* 0x00000005ff087819 */ /* 0x001fc80000011608 */
[----:B------:R-:W-:-:S05]  /*17fa0*/  LOP3.LUT R8, R8, 0x3, RZ, 0xc0, !PT ;  /* 0x0000000308087812 */ /* 0x000fca00078ec0ff */
[----:B------:R-:W-:-:S07]  /*17fb0*/  IMAD.MOV.U32 R13, RZ, RZ, R8 ;  /* 0x000000ffff0d7224 */ /* 0x000fce00078e0008 */
[----:B------:R-:W-:Y:S05]  /*17fc0*/  WARPSYNC.COLLECTIVE R15, `(.L_x_877) ;  /* 0x000000000f087348 */ /* 0x000fea0003c00000 */
[----:B------:R0:W1:Y:S02]  /*17fd0*/  SHFL.IDX P6, R14, R13, R12, R11 ;  /* 0x0000000c0d0e7389 */ /* 0x00006400000c000b */
[----:B01----:R-:W-:Y:S01]  /*17fe0*/  ENDCOLLECTIVE ;  /* 0x000000000000791b */ /* 0x003fe20003800000 */
.L_x_877:
[----:B------:R-:W-:Y:S05]  /*17ff0*/  BSYNC B1 ;  /* 0x0000000000017941 */ /* 0x000fea0003800000 */
.L_x_876:
[----:B------:R-:W-:Y:S05]  /*18000*/  BRA `(.L_x_878) ;  /* 0xffffff9400907947 */ /* 0x000fea000383ffff */
.L_x_734:
[----:B------:R-:W-:Y:S01]  /*18010*/  BSSY B1, `(.L_x_879) ;  /* 0x0000006000017945 */ /* 0x000fe20003800000 */
[----:B------:R-:W-:-:S07]  /*18020*/  IMAD.MOV.U32 R15, RZ, RZ, -0x1 ;  /* 0xffffffffff0f7424 */ /* 0x000fce00078e00ff */
[----:B01----:R-:W-:Y:S05]  /*18030*/  WARPSYNC.COLLECTIVE R15, `(.L_x_880) ;  /* 0x000000000f0c7348 */ /* 0x003fea0003c00000 */
[----:B------:R-:W-:Y:S02]  /*18040*/  ELECT P6, UR62, PT ;  /* 0x00000000003e782f */ /* 0x000fe400038c0000 */
[----:B------:R-:W-:Y:S01]  /*18050*/  MOV R14, UR62 ;  /* 0x0000003e000e7c02 */ /* 0x000fe20008000f00 */
[----:B01----:R-:W-:Y:S10]  /*18060*/  ENDCOLLECTIVE ;  /* 0x000000000000791b */ /* 0x003ff40003800000 */
.L_x_880:
[----:B------:R-:W-:Y:S05]  /*18070*/  BSYNC B1 ;  /* 0x0000000000017941 */ /* 0x000fea0003800000 */
.L_x_879:
[----:B------:R-:W-:Y:S05]  /*18080*/  BRA `(.L_x_733) ;  /* 0xffffff9400887947 */ /* 0x000fea000383ffff */
.L_x_736:
[----:B-1----:R1:W2:Y:S02]  /*18090*/  SYNCS.PHASECHK.TRANS64.TRYWAIT P0, [R23+URZ+0x28c20], R3 ;  /* 0x028c2003170075a7 */ /* 0x0022a4000800017f */
[----:B--2---:R-:W-:Y:S05]  /*180a0*/  @!P0 NANOSLEEP.SYNCS 0x989680 ;  /* 0x009896800000895d */ /* 0x004fea0003900000 */
[----:B------:R-:W2:Y:S02]  /*180b0*/  @!P0 SYNCS.PHASECHK.TRANS64 P0, [R23+URZ+0x28c20], R3 ;  /* 0x028c2003170085a7 */ /* 0x000ea4000800007f */
[----:B--2---:R-:W-:Y:S05]  /*180c0*/  @!P0 BRA `(.L_x_736) ;  /* 0xfffffffc00f08947 */ /* 0x004fea000383ffff */
[----:B------:R-:W-:Y:S05]  /*180d0*/  BRA `(.L_x_881) ;  /* 0xffffff9400987947 */ /* 0x000fea000383ffff */
.L_x_740:
[----:B-1----:R1:W2:Y:S02]  /*180e0*/  SYNCS.PHASECHK.TRANS64.TRYWAIT P0, [R3+URZ+0x28ca0], R6 ;  /* 0x028ca006030075a7 */ /* 0x0022a4000800017f */
[----:B--2---:R-:W-:Y:S05]  /*180f0*/  @!P0 NANOSLEEP.SYNCS 0x989680 ;  /* 0x009896800000895d */ /* 0x004fea0003900000 */
[----:B------:R-:W2:Y:S02]  /*18100*/  @!P0 SYNCS.PHASECHK.TRANS64 P0, [R3+URZ+0x28ca0], R6 ;  /* 0x028ca006030085a7 */ /* 0x000ea4000800007f */
[----:B--2---:R-:W-:Y:S05]  /*18110*/  @!P0 BRA `(.L_x_740) ;  /* 0xfffffffc00f08947 */ /* 0x004fea000383ffff */
[----:B------:R-:W-:Y:S05]  /*18120*/  BRA `(.L_x_882) ;  /* 0xffffff9400b07947 */ /* 0x000fea000383ffff */
.L_x_745:
[----:B0-----:R0:W2:Y:S02]  /*18130*/  SYNCS.PHASECHK.TRANS64.TRYWAIT P0, [R3+URZ+0x28cc0], R6 ;  /* 0x028cc006030075a7 */ /* 0x0010a4000800017f */
[----:B--2---:R-:W-:Y:S05]  /*18140*/  @!P0 NANOSLEEP.SYNCS 0x989680 ;  /* 0x009896800000895d */ /* 0x004fea0003900000 */
[----:B------:R-:W2:Y:S02]  /*18150*/  @!P0 SYNCS.PHASECHK.TRANS64 P0, [R3+URZ+0x28cc0], R6 ;  /* 0x028cc006030085a7 */ /* 0x000ea4000800007f */
[----:B--2---:R-:W-:Y:S05]  /*18160*/  @!P0 BRA `(.L_x_745) ;  /* 0xfffffffc00f08947 */ /* 0x004fea000383ffff */
[----:B------:R-:W-:Y:S05]  /*18170*/  BRA `(.L_x_883) ;  /* 0xffffff98002c7947 */ /* 0x000fea000383ffff */
.L_x_759:
[----:B-1----:R1:W2:Y:S02]  /*18180*/  SYNCS.PHASECHK.TRANS64.TRYWAIT P1, [R6+URZ+0x28ca0], R2 ;  /* 0x028ca002060075a7 */ /* 0x0022a4000802017f */
[----:B--2---:R-:W-:Y:S05]  /*18190*/  @!P1 NANOSLEEP.SYNCS 0x989680 ;  /* 0x009896800000995d */ /* 0x004fea0003900000 */
[----:B------:R-:W2:Y:S02]  /*181a0*/  @!P1 SYNCS.PHASECHK.TRANS64 P1, [R6+URZ+0x28ca0], R2 ;  /* 0x028ca002060095a7 */ /* 0x000ea4000802007f */
[----:B--2---:R-:W-:Y:S05]  /*181b0*/  @!P1 BRA `(.L_x_759) ;  /* 0xfffffffc00f09947 */ /* 0x004fea000383ffff */
[----:B------:R-:W-:Y:S05]  /*181c0*/  BRA `(.L_x_884) ;  /* 0xffffffa000907947 */ /* 0x000fea000383ffff */
.L_x_764:
[----:B0-----:R0:W2:Y:S02]  /*181d0*/  SYNCS.PHASECHK.TRANS64.TRYWAIT P1, [R6+URZ+0x28cc0], R2 ;  /* 0x028cc002060075a7 */ /* 0x0010a4000802017f */
[----:B--2---:R-:W-:Y:S05]  /*181e0*/  @!P1 NANOSLEEP.SYNCS 0x989680 ;  /* 0x009896800000995d */ /* 0x004fea0003900000 */
[----:B------:R-:W2:Y:S02]  /*181f0*/  @!P1 SYNCS.PHASECHK.TRANS64 P1, [R6+URZ+0x28cc0], R2 ;  /* 0x028cc002060095a7 */ /* 0x000ea4000802007f */
[----:B--2---:R-:W-:Y:S05]  /*18200*/  @!P1 BRA `(.L_x_764) ;  /* 0xfffffffc00f09947 */ /* 0x004fea000383ffff */
[----:B------:R-:W-:Y:S05]  /*18210*/  BRA `(.L_x_885) ;  /* 0xffffffa400087947 */ /* 0x000fea000383ffff */
.L_x_784:
[----:B------:R-:W0:Y:S01]  /*18220*/  S2R R11, SR_TID.X ;  /* 0x00000000000b7919 */ /* 0x000e220000002100 */
[----:B------:R-:W-:Y:S01]  /*18230*/  BSSY B0, `(.L_x_886) ;  /* 0x000000a000007945 */ /* 0x000fe20003800000 */
[----:B------:R-:W-:Y:S02]  /*18240*/  IMAD.MOV.U32 R12, RZ, RZ, RZ ;  /* 0x000000ffff0c7224 */ /* 0x000fe400078e00ff */
[----:B------:R-:W-:Y:S01]  /*18250*/  IMAD.MOV.U32 R15, RZ, RZ, -0x1 ;  /* 0xffffffffff0f7424 */ /* 0x000fe200078e00ff */
[----:B0-----:R-:W-:-:S04]  /*18260*/  SHF.R.U32.HI R11, RZ, 0x5, R11 ;  /* 0x00000005ff0b7819 */ /* 0x001fc8000001160b */
[----:B------:R-:W-:-:S04]  /*18270*/  LOP3.LUT R11, R11, 0x3, RZ, 0xc0, !PT ;  /* 0x000000030b0b7812 */ /* 0x000fc800078ec0ff */
[----:B------:R-:W-:Y:S01]  /*18280*/  MOV R13, R11 ;  /* 0x0000000b000d7202 */ /* 0x000fe20000000f00 */
[----:B------:R-:W-:-:S07]  /*18290*/  IMAD.MOV.U32 R11, RZ, RZ, 0x1f ;  /* 0x0000001fff0b7424 */ /* 0x000fce00078e00ff */
[----:B-----5:R-:W-:Y:S05]  /*182a0*/  WARPSYNC.COLLECTIVE R15, `(.L_x_887) ;  /* 0x000000000f087348 */ /* 0x020fea0003c00000 */
[----:B------:R0:W1:Y:S02]  /*182b0*/  SHFL.IDX P6, R14, R13, R12, R11 ;  /* 0x0000000c0d0e7389 */ /* 0x00006400000c000b */
[----:B01---5:R-:W-:Y:S01]  /*182c0*/  ENDCOLLECTIVE ;  /* 0x000000000000791b */ /* 0x023fe20003800000 */
.L_x_887:
[----:B------:R-:W-:Y:S05]  /*182d0*/  BSYNC B0 ;  /* 0x0000000000007941 */ /* 0x000fea0003800000 */
.L_x_886:
[----:B------:R-:W-:Y:S05]  /*182e0*/  BRA `(.L_x_888) ;  /* 0xffffffb400e47947 */ /* 0x000fea000383ffff */
.L_x_787:
[----:B0-----:R0:W1:Y:S02]  /*182f0*/  SYNCS.PHASECHK.TRANS64.TRYWAIT P0, [R27+URZ+0x28c40], R0 ;  /* 0x028c40001b0075a7 */ /* 0x001064000800017f */
[----:B-1----:R-:W-:Y:S05]  /*18300*/  @!P0 NANOSLEEP.SYNCS 0x989680 ;  /* 0x009896800000895d */ /* 0x002fea0003900000 */
[----:B------:R-:W1:Y:S02]  /*18310*/  @!P0 SYNCS.PHASECHK.TRANS64 P0, [R27+URZ+0x28c40], R0 ;  /* 0x028c40001b0085a7 */ /* 0x000e64000800007f */
[----:B-1----:R-:W-:Y:S05]  /*18320*/  @!P0 BRA `(.L_x_787) ;  /* 0xfffffffc00f08947 */ /* 0x002fea000383ffff */
[----:B------:R-:W-:Y:S05]  /*18330*/  BRA `(.L_x_889) ;  /* 0xffffffb800147947 */ /* 0x000fea000383ffff */
.L_x_788:
        /* <DEDUP_REMOVED lines=8> */
.L_x_891:
[----:B------:R-:W-:Y:S05]  /*183c0*/  BSYNC B0 ;  /* 0x0000000000007941 */ /* 0x000fea0003800000 */
.L_x_890:
        /* <DEDUP_REMOVED lines=9> */
.L_x_892:
[----:B------:R-:W-:Y:S02]  /*18460*/  IMAD.MOV.U32 R13, RZ, RZ, R4 ;  /* 0x000000ffff0d7224 */ /* 0x000fe400078e0004 */
[----:B------:R-:W-:Y:S02]  /*18470*/  IMAD.MOV.U32 R12, RZ, RZ, 0x1 ;  /* 0x00000001ff0c7424 */ /* 0x000fe400078e00ff */
[----:B------:R-:W-:-:S07]  /*18480*/  IMAD.MOV.U32 R3, RZ, RZ, R14 ;  /* 0x000000ffff037224 */ /* 0x000fce00078e000e */
[----:B------:R-:W-:Y:S05]  /*18490*/  WARPSYNC.COLLECTIVE R15, `(.L_x_893) ;  /* 0x000000000f087348 */ /* 0x000fea0003c00000 */
[----:B------:R0:W1:Y:S02]  /*184a0*/  SHFL.IDX P6, R14, R13, R12, R11 ;  /* 0x0000000c0d0e7389 */ /* 0x00006400000c000b */
[----:B01----:R-:W-:Y:S01]  /*184b0*/  ENDCOLLECTIVE ;  /* 0x000000000000791b */ /* 0x003fe20003800000 */
.L_x_893:
[----:B------:R-:W-:-:S04]  /*184c0*/  @P0 LEA R3, P1, R7, R3, 0x1 ;  /* 0x0000000307030211 */ /* 0x000fc800078208ff */
[----:B------:R-:W-:-:S04]  /*184d0*/  @P0 IADD3.X R2, RZ, R2, RZ, P1, !PT ;  /* 0x00000002ff020210 */ /* 0x000fc80000ffe4ff */
        /* <DEDUP_REMOVED lines=13> */
.L_x_894:
[----:B------:R-:W-:Y:S02]  /*185b0*/  @P0 IMAD R6, R5, 0x2, R23 ;  /* 0x0000000205060824 */ /* 0x000fe400078e0217 */
[----:B------:R-:W-:Y:S02]  /*185c0*/  IMAD.MOV.U32 R13, RZ, RZ, R4 ;  /* 0x000000ffff0d7224 */ /* 0x000fe400078e0004 */
[----:B------:R-:W-:Y:S02]  /*185d0*/  IMAD.MOV.U32 R12, RZ, RZ, 0x2 ;  /* 0x00000002ff0c7424 */ /* 0x000fe400078e00ff */
[----:B------:R-:W-:-:S07]  /*185e0*/  IMAD.MOV.U32 R3, RZ, RZ, R14 ;  /* 0x000000ffff037224 */ /* 0x000fce00078e000e */
[----:B------:R-:W-:Y:S05]  /*185f0*/  WARPSYNC.COLLECTIVE R15, `(.L_x_895) ;  /* 0x000000000f087348 */ /* 0x000fea0003c00000 */
[----:B------:R0:W1:Y:S02]  /*18600*/  SHFL.IDX P6, R14, R13, R12, R11 ;  /* 0x0000000c0d0e7389 */ /* 0x00006400000c000b */
[----:B01----:R-:W-:Y:S01]  /*18610*/  ENDCOLLECTIVE ;  /* 0x000000000000791b */ /* 0x003fe20003800000 */
.L_x_895:
        /* <DEDUP_REMOVED lines=15> */
.L_x_896:
[----:B------:R-:W-:Y:S02]  /*18710*/  @P0 IMAD R6, R5, 0x2, R23 ;  /* 0x0000000205060824 */ /* 0x000fe400078e0217 */
[----:B------:R-:W-:Y:S02]  /*18720*/  IMAD.MOV.U32 R13, RZ, RZ, R4 ;  /* 0x000000ffff0d7224 */ /* 0x000fe400078e0004 */
[----:B------:R-:W-:Y:S02]  /*18730*/  IMAD.MOV.U32 R12, RZ, RZ, 0x3 ;  /* 0x00000003ff0c7424 */ /* 0x000fe400078e00ff */
[----:B------:R-:W-:-:S07]  /*18740*/  IMAD.MOV.U32 R3, RZ, RZ, R14 ;  /* 0x000000ffff037224 */ /* 0x000fce00078e000e */
[----:B------:R-:W-:Y:S05]  /*18750*/  WARPSYNC.COLLECTIVE R15, `(.L_x_897) ;  /* 0x000000000f087348 */ /* 0x000fea0003c00000 */
[----:B------:R0:W1:Y:S02]  /*18760*/  SHFL.IDX P6, R14, R13, R12, R11 ;  /* 0x0000000c0d0e7389 */ /* 0x00006400000c000b */
[----:B01----:R-:W-:Y:S01]  /*18770*/  ENDCOLLECTIVE ;  /* 0x000000000000791b */ /* 0x003fe20003800000 */
.L_x_897:
[----:B------:R-:W-:-:S04]  /*18780*/  @P0 LEA R3, P1, R7, R3, 0x1 ;  /* 0x0000000307030211 */ /* 0x000fc800078208ff */
[----:B------:R-:W-:-:S04]  /*18790*/  @P0 IADD3.X R2, RZ, R2, RZ, P1, !PT ;  /* 0x00000002ff020210 */ /* 0x000fc80000ffe4ff */
[----:B------:R-:W-:Y:S01]  /*187a0*/  @P0 LOP3.LUT R3, R3, R2, RZ, 0x3c, !PT ;  /* 0x0000000203030212 */ /* 0x000fe200078e3cff */
[----:B------:R-:W-:-:S03]  /*187b0*/  IMAD.MOV.U32 R13, RZ, RZ, R0 ;  /* 0x000000ffff0d7224 */ /* 0x000fc600078e0000 */
[----:B------:R-:W-:-:S04]  /*187c0*/  @P0 LOP3.LUT R2, R3, R2, RZ, 0x3c, !PT ;  /* 0x0000000203020212 */ /* 0x000fc800078e3cff */
[----:B------:R-:W-:Y:S01]  /*187d0*/  @P0 LOP3.LUT R3, R3, R2, RZ, 0x3c, !PT ;  /* 0x0000000203030212 */ /* 0x000fe200078e3cff */
[----:B------:R-:W-:-:S04]  /*187e0*/  IMAD.MOV.U32 R4, RZ, RZ, R14 ;  /* 0x000000ffff047224 */ /* 0x000fc800078e000e */
[----:B------:R-:W-:Y:S01]  /*187f0*/  @!PT LDS RZ, [RZ] ;  /* 0x00000000fffff984 */ /* 0x000fe20000000800 */
[----:B------:R-:W-:Y:S01]  /*18800*/  @!PT LDS RZ, [RZ] ;  /* 0x00000000fffff984 */ /* 0x000fe20000000800 */
[----:B------:R-:W-:Y:S01]  /*18810*/  @!PT LDS RZ, [RZ] ;  /* 0x00000000fffff984 */ /* 0x000fe20000000800 */
[----:B------:R0:W-:Y:S03]  /*18820*/  @P0 LDGSTS.E.BYPASS.LTC128B.128 [R6+0x23400], desc[UR40][R2.64], !P2 ;  /* 0x2340000002060fae */ /* 0x0001e6000d101d68 */
[----:B0-----:R-:W-:Y:S05]  /*18830*/  WARPSYNC.COLLECTIVE R15, `(.L_x_898) ;  /* 0x000000000f087348 */ /* 0x001fea0003c00000 */
[----:B------:R1:W2:Y:S02]  /*18840*/  SHFL.IDX P6, R14, R13, R12, R11 ;  /* 0x0000000c0d0e7389 */ /* 0x0002a400000c000b */
[----:B012---:R-:W-:Y:S01]  /*18850*/  ENDCOLLECTIVE ;  /* 0x000000000000791b */ /* 0x007fe20003800000 */
.L_x_898:
[----:B------:R-:W-:Y:S01]  /*18860*/  IMAD.MOV.U32 R0, RZ, RZ, R14 ;  /* 0x000000ffff007224 */ /* 0x000fe200078e000e */
[----:B------:R-:W-:Y:S06]  /*18870*/  BRA `(.L_x_899) ;  /* 0xffffffb400e47947 */ /* 0x000fec000383ffff */
.L_x_793:
[----:B------:R-:W-:Y:S01]  /*18880*/  MOV R13, R2 ;  /* 0x00000002000d7202 */ /* 0x000fe20000000f00 */
[----:B------:R-:W-:Y:S01]  /*18890*/  IMAD.MOV.U32 R12, RZ, RZ, RZ ;  /* 0x000000ffff0c7224 */ /* 0x000fe200078e00ff */
[----:B------:R-:W-:Y:S01]  /*188a0*/  LEA R17, R17, R10, 0x6 ;  /* 0x0000000a11117211 */ /* 0x000fe200078e30ff */
[----:B------:R-:W-:Y:S02]  /*188b0*/  IMAD.MOV.U32 R11, RZ, RZ, 0x181f ;  /* 0x0000181fff0b7424 */ /* 0x000fe400078e00ff */
[----:B------:R-:W-:Y:S02]  /*188c0*/  IMAD.MOV.U32 R15, RZ, RZ, -0x1 ;  /* 0xffffffffff0f7424 */ /* 0x000fe400078e00ff */
[----:B-----5:R-:W-:Y:S02]  /*188d0*/  IMAD R3, R20, R7, RZ ;  /* 0x0000000714037224 */ /* 0x020fe400078e02ff */
[----:B------:R-:W-:-:S07]  /*188e0*/  VIADD R6, R17, 0x10 ;  /* 0x0000001011067836 */ /* 0x000fce0000000000 */
[----:B------:R-:W-:Y:S05]  /*188f0*/  WARPSYNC.COLLECTIVE R15, `(.L_x_900) ;  /* 0x000000000f087348 */ /* 0x000fea0003c00000 */
[----:B------:R0:W1:Y:S02]  /*18900*/  SHFL.IDX P6, R14, R13, R12, R11 ;  /* 0x0000000c0d0e7389 */ /* 0x00006400000c000b */
[----:B01----:R-:W-:Y:S01]  /*18910*/  ENDCOLLECTIVE ;  /* 0x000000000000791b */ /* 0x003fe20003800000 */
.L_x_900:
[----:B------:R-:W-:Y:S01]  /*18920*/  ISETP.GE.AND P0, PT, R17, R3, PT ;  /* 0x000000031100720c */ /* 0x000fe20003f06270 */
[----:B------:R-:W-:Y:S02]  /*18930*/  IMAD.MOV.U32 R13, RZ, RZ, R0 ;  /* 0x000000ffff0d7224 */ /* 0x000fe400078e0000 */
[----:B------:R-:W-:-:S10]  /*18940*/  IMAD.MOV.U32 R4, RZ, RZ, R14 ;  /* 0x000000ffff047224 */ /* 0x000fd400078e000e */
[----:B------:R-:W-:Y:S05]  /*18950*/  WARPSYNC.COLLECTIVE R15, `(.L_x_901) ;  /* 0x000000000f087348 */ /* 0x000fea0003c00000 */
[----:B------:R0:W1:Y:S02]  /*18960*/  SHFL.IDX P6, R14, R13, R12, R11 ;  /* 0x0000000c0d0e7389 */ /* 0x00006400000c000b */
[----:B01----:R-:W-:Y:S01]  /*18970*/  ENDCOLLECTIVE ;  /* 0x000000000000791b */ /* 0x003fe20003800000 */
.L_x_901:
[----:B------:R-:W-:Y:S02]  /*18980*/  IMAD.MOV.U32 R13, RZ, RZ, R2 ;  /* 0x000000ffff0d7224 */ /* 0x000fe400078e0002 */
[----:B------:R-:W-:Y:S02]  /*18990*/  IMAD.MOV.U32 R12, RZ, RZ, 0x1 ;  /* 0x00000001ff0c7424 */ /* 0x000fe400078e00ff */
[----:B------:R-:W-:-:S07]  /*189a0*/  IMAD.MOV.U32 R5, RZ, RZ, R14 ;  /* 0x000000ffff057224 */ /* 0x000fce00078e000e */
[----:B------:R-:W-:Y:S05]  /*189b0*/  WARPSYNC.COLLECTIVE R15, `(.L_x_902) ;  /* 0x000000000f087348 */ /* 0x000fea0003c00000 */
[----:B------:R0:W1:Y:S02]  /*189c0*/  SHFL.IDX P6, R14, R13, R12, R11 ;  /* 0x0000000c0d0e7389 */ /* 0x00006400000c000b */
[----:B01----:R-:W-:Y:S01]  /*189d0*/  ENDCOLLECTIVE ;  /* 0x000000000000791b */ /* 0x003fe20003800000 */
.L_x_902:
[----:B------:R-:W-:-:S05]  /*189e0*/  @!P0 LEA R5, P2, R9, R5, 0x1 ;  /* 0x0000000509058211 */ /* 0x000fca00078408ff */
[----:B------:R-:W-:-:S05]  /*189f0*/  @!P0 IMAD.X R4, RZ, RZ, R4, P2 ;  /* 0x000000ffff048224 */ /* 0x000fca00010e0604 */
        /* <DEDUP_REMOVED lines=13> */
.L_x_903:
[----:B------:R-:W-:Y:S02]  /*18ad0*/  IMAD.MOV.U32 R13, RZ, RZ, R2 ;  /* 0x000000ffff0d7224 */ /* 0x000fe400078e0002 */
[----:B------:R-:W-:Y:S01]  /*18ae0*/  IMAD.MOV.U32 R12, RZ, RZ, 0x2 ;  /* 0x00000002ff0c7424 */ /* 0x000fe200078e00ff */
[----:B------:R-:W-:-:S07]  /*18af0*/  MOV R5, R14 ;  /* 0x0000000e00057202 */ /* 0x000fce0000000f00 */
[----:B------:R-:W-:Y:S05]  /*18b00*/  WARPSYNC.COLLECTIVE R15, `(.L_x_904) ;  /* 0x000000000f087348 */ /* 0x000fea0003c00000 */
[----:B------:R0:W1:Y:S02]  /*18b10*/  SHFL.IDX P6, R14, R13, R12, R11 ;  /* 0x0000000c0d0e7389 */ /* 0x00006400000c000b */
[----:B01----:R-:W-:Y:S01]  /*18b20*/  ENDCOLLECTIVE ;  /* 0x000000000000791b */ /* 0x003fe20003800000 */
.L_x_904:
        /* <DEDUP_REMOVED lines=16> */
.L_x_905:
[----:B------:R-:W-:Y:S02]  /*18c30*/  IMAD.MOV.U32 R13, RZ, RZ, R2 ;  /* 0x000000ffff0d7224 */ /* 0x000fe400078e0002 */
[----:B------:R-:W-:Y:S01]  /*18c40*/  IMAD.MOV.U32 R12, RZ, RZ, 0x3 ;  /* 0x00000003ff0c7424 */ /* 0x000fe200078e00ff */
[----:B------:R-:W-:-:S07]  /*18c50*/  MOV R5, R14 ;  /* 0x0000000e00057202 */ /* 0x000fce0000000f00 */
[----:B------:R-:W-:Y:S05]  /*18c60*/  WARPSYNC.COLLECTIVE R15, `(.L_x_906) ;  /* 0x000000000f087348 */ /* 0x000fea0003c00000 */
[----:B------:R0:W1:Y:S02]  /*18c70*/  SHFL.IDX P6, R14, R13, R12, R11 ;  /* 0x0000000c0d0e7389 */ /* 0x00006400000c000b */
[----:B01----:R-:W-:Y:S01]  /*18c80*/  ENDCOLLECTIVE ;  /* 0x000000000000791b */ /* 0x003fe20003800000 */
.L_x_906:
        /* <DEDUP_REMOVED lines=10> */
[----:B0-----:R-:W-:-:S07]  /*18d30*/  IMAD.MOV.U32 R4, RZ, RZ, R14 ;  /* 0x000000ffff047224 */ /* 0x001fce00078e000e */
[----:B------:R-:W-:Y:S05]  /*18d40*/  WARPSYNC.COLLECTIVE R15, `(.L_x_907) ;  /* 0x000000000f087348 */ /* 0x000fea0003c00000 */
[----:B------:R0:W1:Y:S02]  /*18d50*/  SHFL.IDX P6, R14, R13, R12, R11 ;  /* 0x0000000c0d0e7389 */ /* 0x00006400000c000b */
[----:B01----:R-:W-:Y:S01]  /*18d60*/  ENDCOLLECTIVE ;  /* 0x000000000000791b */ /* 0x003fe20003800000 */
.L_x_907:
[----:B------:R-:W-:Y:S01]  /*18d70*/  IMAD.MOV.U32 R0, RZ, RZ, R14 ;  /* 0x000000ffff007224 */ /* 0x000fe200078e000e */
[----:B------:R-:W-:Y:S06]  /*18d80*/  BRA `(.L_x_908) ;  /* 0xffffffbc00147947 */ /* 0x000fec000383ffff */
.L_x_796:
[----:B0-----:R0:W1:Y:S02]  /*18d90*/  SYNCS.PHASECHK.TRANS64.TRYWAIT P0, [R23+URZ+0x28c20], R0 ;  /* 0x028c2000170075a7 */ /* 0x001064000800017f */
[----:B-1----:R-:W-:Y:S05]  /*18da0*/  @!P0 NANOSLEEP.SYNCS 0x989680 ;  /* 0x009896800000895d */ /* 0x002fea0003900000 */
[----:B------:R-:W1:Y:S02]  /*18db0*/  @!P0 SYNCS.PHASECHK.TRANS64 P0, [R23+URZ+0x28c20], R0 ;  /* 0x028c2000170085a7 */ /* 0x000e64000800007f */
[----:B-1----:R-:W-:Y:S05]  /*18dc0*/  @!P0 BRA `(.L_x_796) ;  /* 0xfffffffc00f08947 */ /* 0x002fea000383ffff */
[----:B------:R-:W-:Y:S05]  /*18dd0*/  BRA `(.L_x_909) ;  /* 0xffffffbc00707947 */ /* 0x000fea000383ffff */
.L_x_799:
[----:B0-----:R0:W1:Y:S02]  /*18de0*/  SYNCS.PHASECHK.TRANS64.TRYWAIT P0, [R27+URZ+0x28c60], R0 ;  /* 0x028c60001b0075a7 */ /* 0x001064000800017f */
[----:B-1----:R-:W-:Y:S05]  /*18df0*/  @!P0 NANOSLEEP.SYNCS 0x989680 ;  /* 0x009896800000895d */ /* 0x002fea0003900000 */
[----:B------:R-:W1:Y:S02]  /*18e00*/  @!P0 SYNCS.PHASECHK.TRANS64 P0, [R27+URZ+0x28c60], R0 ;  /* 0x028c60001b0085a7 */ /* 0x000e64000800007f */
[----:B-1----:R-:W-:Y:S05]  /*18e10*/  @!P0 BRA `(.L_x_799) ;  /* 0xfffffffc00f08947 */ /* 0x002fea000383ffff */
[----:B------:R-:W-:Y:S05]  /*18e20*/  BRA `(.L_x_910) ;  /* 0xffffffbc00807947 */ /* 0x000fea000383ffff */
.L_x_800:
[----:B------:R-:W-:Y:S01]  /*18e30*/  BSSY B0, `(.L_x_911) ;  /* 0x0000008000007945 */ /* 0x000fe20003800000 */
[----:B------:R-:W-:Y:S01]  /*18e40*/  MOV R13, R6 ;  /* 0x00000006000d7202 */ /* 0x000fe20000000f00 */
[----:B------:R-:W-:Y:S02]  /*18e50*/  IMAD.MOV.U32 R12, RZ, RZ, RZ ;  /* 0x000000ffff0c7224 */ /* 0x000fe400078e00ff */
[----:B------:R-:W-:Y:S02]  /*18e60*/  IMAD.MOV.U32 R11, RZ, RZ, 0x181f ;  /* 0x0000181fff0b7424 */ /* 0x000fe400078e00ff */
[----:B------:R-:W-:-:S07]  /*18e70*/  IMAD.MOV.U32 R15, RZ, RZ, -0x1 ;  /* 0xffffffffff0f7424 */ /* 0x000fce00078e00ff */
[----:B------:R-:W-:Y:S05]  /*18e80*/  WARPSYNC.COLLECTIVE R15, `(.L_x_912) ;  /* 0x000000000f087348 */ /* 0x000fea0003c00000 */
[----:B------:R0:W1:Y:S02]  /*18e90*/  SHFL.IDX P6, R14, R13, R12, R11 ;  /* 0x0000000c0d0e7389 */ /* 0x00006400000c000b */
[----:B01----:R-:W-:Y:S01]  /*18ea0*/  ENDCOLLECTIVE ;  /* 0x000000000000791b */ /* 0x003fe20003800000 */
.L_x_912:
[----:B------:R-:W-:Y:S05]  /*18eb0*/  BSYNC B0 ;  /* 0x0000000000007941 */ /* 0x000fea0003800000 */
.L_x_911:
[----:B------:R0:W5:Y:S01]  /*18ec0*/  LDL R8, [R1+0x10] ;  /* 0x0000100001087983 */ /* 0x0001620000100800 */
[----:B------:R-:W-:Y:S01]  /*18ed0*/  IMAD.MOV.U32 R13, RZ, RZ, R5 ;  /* 0x000000ffff0d7224 */ /* 0x000fe200078e0005 */
[----:B------:R-:W-:Y:S01]  /*18ee0*/  MOV R11, 0x181f ;  /* 0x0000181f000b7802 */ /* 0x000fe20000000f00 */
[----:B------:R-:W-:Y:S01]  /*18ef0*/  IMAD.MOV.U32 R12, RZ, RZ, RZ ;  /* 0x000000ffff0c7224 */ /* 0x000fe200078e00ff */
[----:B------:R-:W1:Y:S01]  /*18f00*/  S2R R7, SR_TID.X ;  /* 0x0000000000077919 */ /* 0x000e620000002100 */
[----:B------:R-:W-:Y:S01]  /*18f10*/  IMAD.MOV.U32 R15, RZ, RZ, -0x1 ;  /* 0xffffffffff0f7424 */ /* 0x000fe200078e00ff */
[C---:B------:R-:W-:Y:S01]  /*18f20*/  LOP3.LUT P5, RZ, R32.reuse, 0x2, RZ, 0xc0, !PT ;  /* 0x0000000220ff7812 */ /* 0x040fe200078ac0ff */
[----:B------:R-:W-:Y:S01]  /*18f30*/  IMAD.MOV.U32 R3, RZ, RZ, R14 ;  /* 0x000000ffff037224 */ /* 0x000fe200078e000e */
[----:B------:R-:W-:Y:S01]  /*18f40*/  LOP3.LUT P4, RZ, R32, 0x4, RZ, 0xc0, !PT ;  /* 0x0000000420ff7812 */ /* 0x000fe2000788c0ff */
[----:B0-----:R-:W-:-:S12]  /*18f50*/  IMAD R4, R4, 0x2, R23 ;  /* 0x0000000204047824 */ /* 0x001fd800078e0217 */
[----:B-1---5:R-:W-:Y:S05]  /*18f60*/  WARPSYNC.COLLECTIVE R15, `(.L_x_913) ;  /* 0x000000000f087348 */ /* 0x022fea0003c00000 */
[----:B------:R0:W2:Y:S02]  /*18f70*/  SHFL.IDX P6, R14, R13, R12, R11 ;  /* 0x0000000c0d0e7389 */ /* 0x0000a400000c000b */
[----:B012--5:R-:W-:Y:S01]  /*18f80*/  ENDCOLLECTIVE ;  /* 0x000000000000791b */ /* 0x027fe20003800000 */
.L_x_913:
[----:B------:R-:W-:Y:S02]  /*18f90*/  LOP3.LUT P3, RZ, R32, 0x8, RZ, 0xc0, !PT ;  /* 0x0000000820ff7812 */ /* 0x000fe4000786c0ff */
[----:B------:R-:W-:Y:S02]  /*18fa0*/  LOP3.LUT R22, R22, 0xfffffdff, RZ, 0xc0, !PT ;  /* 0xfffffdff16167812 */ /* 0x000fe400078ec0ff */
[----:B------:R-:W-:Y:S02]  /*18fb0*/  LOP3.LUT P2, RZ, R32, 0x10, RZ, 0xc0, !PT ;  /* 0x0000001020ff7812 */ /* 0x000fe4000784c0ff */
[----:B------:R-:W-:Y:S01]  /*18fc0*/  MOV R13, R6 ;  /* 0x00000006000d7202 */ /* 0x000fe20000000f00 */
[----:B------:R-:W-:Y:S02]  /*18fd0*/  IMAD.MOV.U32 R12, RZ, RZ, 0x1 ;  /* 0x00000001ff0c7424 */ /* 0x000fe400078e00ff */
[----:B------:R-:W-:Y:S02]  /*18fe0*/  IMAD.MOV.U32 R2, RZ, RZ, R14 ;  /* 0x000000ffff027224 */ /* 0x000fe400078e000e */
[----:B------:R-:W-:-:S05]  /*18ff0*/  IMAD.SHL.U32 R7, R7, 0x8, RZ ;  /* 0x0000000807077824 */ /* 0x000fca00078e00ff */
        /* <DEDUP_REMOVED lines=35> */
.L_x_914:
[----:B------:R-:W-:Y:S02]  /*19230*/  IMAD.MOV.U32 R13, RZ, RZ, R5 ;  /* 0x000000ffff0d7224 */ /* 0x000fe400078e0005 */
[----:B------:R-:W-:-:S07]  /*19240*/  IMAD.MOV.U32 R3, RZ, RZ, R14 ;  /* 0x000000ffff037224 */ /* 0x000fce00078e000e */
[----:B------:R-:W-:Y:S05]  /*19250*/  WARPSYNC.COLLECTIVE R15, `(.L_x_915) ;  /* 0x000000000f087348 */ /* 0x000fea0003c00000 */
[----:B------:R0:W1:Y:S02]  /*19260*/  SHFL.IDX P6, R14, R13, R12, R11 ;  /* 0x0000000c0d0e7389 */ /* 0x00006400000c000b */
[----:B01----:R-:W-:Y:S01]  /*19270*/  ENDCOLLECTIVE ;  /* 0x000000000000791b */ /* 0x003fe20003800000 */
.L_x_915:
[----:B------:R-:W-:Y:S01]  /*19280*/  IMAD.MOV.U32 R13, RZ, RZ, R6 ;  /* 0x000000ffff0d7224 */ /* 0x000fe200078e0006 */
[----:B------:R-:W-:Y:S01]  /*19290*/  MOV R12, 0x2 ;  /* 0x00000002000c7802 */ /* 0x000fe20000000f00 */
        /* <DEDUP_REMOVED lines=27> */
.L_x_916:
[----:B------:R-:W-:Y:S02]  /*19450*/  IMAD.MOV.U32 R13, RZ, RZ, R5 ;  /* 0x000000ffff0d7224 */ /* 0x000fe400078e0005 */
[----:B------:R-:W-:-:S07]  /*19460*/  IMAD.MOV.U32 R7, RZ, RZ, R14 ;  /* 0x000000ffff077224 */ /* 0x000fce00078e000e */
[----:B------:R-:W-:Y:S05]  /*19470*/  WARPSYNC.COLLECTIVE R15, `(.L_x_917) ;  /* 0x000000000f087348 */ /* 0x000fea0003c00000 */
[----:B------:R0:W1:Y:S02]  /*19480*/  SHFL.IDX P6, R14, R13, R12, R11 ;  /* 0x0000000c0d0e7389 */ /* 0x00006400000c000b */
[----:B01----:R-:W-:Y:S01]  /*19490*/  ENDCOLLECTIVE ;  /* 0x000000000000791b */ /* 0x003fe20003800000 */
.L_x_917:
        /* <DEDUP_REMOVED lines=29> */
.L_x_918:
[----:B------:R-:W-:Y:S01]  /*19670*/  IMAD.MOV.U32 R13, RZ, RZ, R5 ;  /* 0x000000ffff0d7224 */ /* 0x000fe200078e0005 */
[----:B------:R-:W-:-:S07]  /*19680*/  MOV R6, R14 ;  /* 0x0000000e00067202 */ /* 0x000fce0000000f00 */
[----:B------:R-:W-:Y:S05]  /*19690*/  WARPSYNC.COLLECTIVE R15, `(.L_x_919) ;  /* 0x000000000f087348 */ /* 0x000fea0003c00000 */
[----:B------:R0:W1:Y:S02]  /*196a0*/  SHFL.IDX P6, R14, R13, R12, R11 ;  /* 0x0000000c0d0e7389 */ /* 0x00006400000c000b */
[----:B01----:R-:W-:Y:S01]  /*196b0*/  ENDCOLLECTIVE ;  /* 0x000000000000791b */ /* 0x003fe20003800000 */
.L_x_919:
[----:B------:R-:W-:Y:S01]  /*196c0*/  IMAD.MOV.U32 R2, RZ, RZ, R14 ;  /* 0x000000ffff027224 */ /* 0x000fe200078e000e */
[----:B------:R-:W-:Y:S06]  /*196d0*/  BRA `(.L_x_920) ;  /* 0xffffffbc00187947 */ /* 0x000fec000383ffff */
.L_x_807:
[----:B0-----:R0:W1:Y:S02]  /*196e0*/  SYNCS.PHASECHK.TRANS64.TRYWAIT P0, [R6+URZ+0x28c40], R17 ;  /* 0x028c4011060075a7 */ /* 0x001064000800017f */
[----:B-1----:R-:W-:Y:S05]  /*196f0*/  @!P0 NANOSLEEP.SYNCS 0x989680 ;  /* 0x009896800000895d */ /* 0x002fea0003900000 */
[----:B------:R-:W1:Y:S02]  /*19700*/  @!P0 SYNCS.PHASECHK.TRANS64 P0, [R6+URZ+0x28c40], R17 ;  /* 0x028c4011060085a7 */ /* 0x000e64000800007f */
[----:B-1----:R-:W-:Y:S05]  /*19710*/  @!P0 BRA `(.L_x_807) ;  /* 0xfffffffc00f08947 */ /* 0x002fea000383ffff */
[----:B------:R-:W-:Y:S05]  /*19720*/  BRA `(.L_x_921) ;  /* 0xffffffc000ac7947 */ /* 0x000fea000383ffff */
.L_x_808:
[----:B------:R-:W-:Y:S01]  /*19730*/  BSSY B1, `(.L_x_922) ;  /* 0x0000008000017945 */ /* 0x000fe20003800000 */
[----:B------:R-:W-:Y:S02]  /*19740*/  IMAD.MOV.U32 R13, RZ, RZ, R27 ;  /* 0x000000ffff0d7224 */ /* 0x000fe400078e001b */
[----:B------:R-:W-:Y:S02]  /*19750*/  IMAD.MOV.U32 R12, RZ, RZ, RZ ;  /* 0x000000ffff0c7224 */ /* 0x000fe400078e00ff */
[----:B------:R-:W-:Y:S02]  /*19760*/  IMAD.MOV.U32 R11, RZ, RZ, 0x181f ;  /* 0x0000181fff0b7424 */ /* 0x000fe400078e00ff */
[----:B------:R-:W-:-:S07]  /*19770*/  IMAD.MOV.U32 R15, RZ, RZ, -0x1 ;  /* 0xffffffffff0f7424 */ /* 0x000fce00078e00ff */
[----:B0-----:R-:W-:Y:S05]  /*19780*/  WARPSYNC.COLLECTIVE R15, `(.L_x_923) ;  /* 0x000000000f087348 */ /* 0x001fea0003c00000 */
[----:B------:R1:W2:Y:S02]  /*19790*/  SHFL.IDX P6, R14, R13, R12, R11 ;  /* 0x0000000c0d0e7389 */ /* 0x0002a400000c000b */
[----:B012---:R-:W-:Y:S01]  /*197a0*/  ENDCOLLECTIVE ;  /* 0x000000000000791b */ /* 0x007fe20003800000 */
.L_x_923:
[----:B------:R-:W-:Y:S05]  /*197b0*/  BSYNC B1 ;  /* 0x0000000000017941 */ /* 0x000fea0003800000 */
.L_x_922:
[----:B------:R-:W-:Y:S01]  /*197c0*/  IMAD.MOV.U32 R13, RZ, RZ, R20 ;  /* 0x000000ffff0d7224 */ /* 0x000fe200078e0014 */
[----:B------:R-:W-:Y:S01]  /*197d0*/  MOV R3, R14 ;  /* 0x0000000e00037202 */ /* 0x000fe20000000f00 */
[----:B------:R-:W-:Y:S01]  /*197e0*/  IMAD.MOV.U32 R12, RZ, RZ, RZ ;  /* 0x000000ffff0c7224 */ /* 0x000fe200078e00ff */
[----:B------:R-:W-:Y:S01]  /*197f0*/  LEA R21, R8, R23, 0x1 ;  /* 0x0000001708157211 */ /* 0x000fe200078e08ff */
[----:B------:R-:W-:Y:S02]  /*19800*/  IMAD.MOV.U32 R11, RZ, RZ, 0x181f ;  /* 0x0000181fff0b7424 */ /* 0x000fe400078e00ff */
[----:B------:R-:W-:-:S07]  /*19810*/  IMAD.MOV.U32 R15, RZ, RZ, -0x1 ;  /* 0xffffffffff0f7424 */ /* 0x000fce00078e00ff */
[----:B------:R-:W-:Y:S05]  /*19820*/  WARPSYNC.COLLECTIVE R15, `(.L_x_924) ;  /* 0x000000000f087348 */ /* 0x000fea0003c00000 */
[----:B------:R0:W1:Y:S02]  /*19830*/  SHFL.IDX P6, R14, R13, R12, R11 ;  /* 0x0000000c0d0e7389 */ /* 0x00006400000c000b */
[----:B01----:R-:W-:Y:S01]  /*19840*/  ENDCOLLECTIVE ;  /* 0x000000000000791b */ /* 0x003fe20003800000 */
.L_x_924:
[----:B------:R-:W-:Y:S02]  /*19850*/  IMAD.MOV.U32 R13, RZ, RZ, R27 ;  /* 0x000000ffff0d7224 */ /* 0x000fe400078e001b */
[----:B------:R-:W-:Y:S02]  /*19860*/  IMAD.MOV.U32 R12, RZ, RZ, 0x1 ;  /* 0x00000001ff0c7424 */ /* 0x000fe400078e00ff */
[----:B------:R-:W-:-:S07]  /*19870*/  IMAD.MOV.U32 R2, RZ, RZ, R14 ;  /* 0x000000ffff027224 */ /* 0x000fce00078e000e */
[----:B------:R-:W-:Y:S05]  /*19880*/  WARPSYNC.COLLECTIVE R15, `(.L_x_925) ;  /* 0x000000000f087348 */ /* 0x000fea0003c00000 */
[----:B------:R0:W1:Y:S02]  /*19890*/  SHFL.IDX P6, R14, R13, R12, R11 ;  /* 0x0000000c0d0e7389 */ /* 0x00006400000c000b */
[----:B01----:R-:W-:Y:S01]  /*198a0*/  ENDCOLLECTIVE ;  /* 0x000000000000791b */ /* 0x003fe20003800000 */
.L_x_925:
        /* <DEDUP_REMOVED lines=11> */
.L_x_926:
[----:B------:R-:W-:Y:S01]  /*19960*/  MOV R13, R27 ;  /* 0x0000001b000d7202 */ /* 0x000fe20000000f00 */
[----:B------:R-:W-:Y:S02]  /*19970*/  IMAD.MOV.U32 R12, RZ, RZ, 0x2 ;  /* 0x00000002ff0c7424 */ /* 0x000fe400078e00ff */
[----:B------:R-:W-:-:S07]  /*19980*/  IMAD.MOV.U32 R2, RZ, RZ, R14 ;  /* 0x000000ffff027224 */ /* 0x000fce00078e000e */
[----:B------:R-:W-:Y:S05]  /*19990*/  WARPSYNC.COLLECTIVE R15, `(.L_x_927) ;  /* 0x000000000f087348 */ /* 0x000fea0003c00000 */
[----:B------:R0:W1:Y:S02]  /*199a0*/  SHFL.IDX P6, R14, R13, R12, R11 ;  /* 0x0000000c0d0e7389 */ /* 0x00006400000c000b */
[----:B01----:R-:W-:Y:S01]  /*199b0*/  ENDCOLLECTIVE ;  /* 0x000000000000791b */ /* 0x003fe20003800000 */
.L_x_927:
        /* <DEDUP_REMOVED lines=11> */
.L_x_928:
[----:B------:R-:W-:Y:S01]  /*19a70*/  IMAD.MOV.U32 R13, RZ, RZ, R27 ;  /* 0x000000ffff0d7224 */ /* 0x000fe200078e001b */
[----:B------:R-:W-:Y:S01]  /*19a80*/  MOV R12, 0x3 ;  /* 0x00000003000c7802 */ /* 0x000fe20000000f00 */
[----:B------:R-:W-:-:S07]  /*19a90*/  IMAD.MOV.U32 R2, RZ, RZ, R14 ;  /* 0x000000ffff027224 */ /* 0x000fce00078e000e */
[----:B------:R-:W-:Y:S05]  /*19aa0*/  WARPSYNC.COLLECTIVE R15, `(.L_x_929) ;  /* 0x000000000f087348 */ /* 0x000fea0003c00000 */
[----:B------:R0:W1:Y:S02]  /*19ab0*/  SHFL.IDX P6, R14, R13, R12, R11 ;  /* 0x0000000c0d0e7389 */ /* 0x00006400000c000b */
[----:B01----:R-:W-:Y:S01]  /*19ac0*/  ENDCOLLECTIVE ;  /* 0x000000000000791b */ /* 0x003fe20003800000 */
.L_x_929:
[----:B------:R-:W-:-:S05]  /*19ad0*/  IADD3 R2, P0, R2, R0, RZ ;  /* 0x0000000002027210 */ /* 0x000fca0007f1e0ff */
[----:B------:R-:W-:-:S05]  /*19ae0*/  IMAD.X R3, RZ, RZ, R3, P0 ;  /* 0x000000ffff037224 */ /* 0x000fca00000e0603 */
[----:B------:R-:W-:Y:S01]  /*19af0*/  @!PT LDS RZ, [RZ] ;  /* 0x00000000fffff984 */ /* 0x000fe20000000800 */
[----:B------:R-:W-:Y:S01]  /*19b00*/  @!PT LDS RZ, [RZ] ;  /* 0x00000000fffff984 */ /* 0x000fe20000000800 */
[----:B------:R-:W-:Y:S01]  /*19b10*/  @!PT LDS RZ, [RZ] ;  /* 0x00000000fffff984 */ /* 0x000fe20000000800 */
[----:B------:R0:W-:Y:S01]  /*19b20*/  LDGSTS.E.BYPASS.LTC128B.128 [R21+0x23400], desc[UR40][R2.64], !P1 ;  /* 0x2340000002157fae */ /* 0x0001e2000c901d68 */
[----:B------:R-:W-:Y:S02]  /*19b30*/  IMAD.MOV.U32 R13, RZ, RZ, R20 ;  /* 0x000000ffff0d7224 */ /* 0x000fe400078e0014 */
[----:B------:R-:W-:-:S07]  /*19b40*/  IMAD.MOV.U32 R27, RZ, RZ, R14 ;  /* 0x000000ffff1b7224 */ /* 0x000fce00078e000e */
[----:B0-----:R-:W-:Y:S05]  /*19b50*/  WARPSYNC.COLLECTIVE R15, `(.L_x_930) ;  /* 0x000000000f087348 */ /* 0x001fea0003c00000 */
[----:B------:R1:W2:Y:S02]  /*19b60*/  SHFL.IDX P6, R14, R13, R12, R11 ;  /* 0x0000000c0d0e7389 */ /* 0x0002a400000c000b */
[----:B012---:R-:W-:Y:S01]  /*19b70*/  ENDCOLLECTIVE ;  /* 0x000000000000791b */ /* 0x007fe20003800000 */
.L_x_930:
[----:B------:R-:W-:Y:S01]  /*19b80*/  IMAD.MOV.U32 R2, RZ, RZ, R14 ;  /* 0x000000ffff027224 */ /* 0x000fe200078e000e */
[----:B------:R-:W-:Y:S06]  /*19b90*/  BRA `(.L_x_931) ;  /* 0xffffffc0003c7947 */ /* 0x000fec000383ffff */
.L_x_813:
[----:B---3--:R3:W4:Y:S02]  /*19ba0*/  SYNCS.PHASECHK.TRANS64.TRYWAIT P0, [R6+URZ+0x28c60], R17 ;  /* 0x028c6011060075a7 */ /* 0x008724000800017f */
[----:B----4-:R-:W-:Y:S05]  /*19bb0*/  @!P0 NANOSLEEP.SYNCS 0x989680 ;  /* 0x009896800000895d */ /* 0x010fea0003900000 */
[----:B------:R-:W4:Y:S02]  /*19bc0*/  @!P0 SYNCS.PHASECHK.TRANS64 P0, [R6+URZ+0x28c60], R17 ;  /* 0x028c6011060085a7 */ /* 0x000f24000800007f */
[----:B----4-:R-:W-:Y:S05]  /*19bd0*/  @!P0 BRA `(.L_x_813) ;  /* 0xfffffffc00f08947 */ /* 0x010fea000383ffff */
[----:B------:R-:W-:Y:S05]  /*19be0*/  BRA `(.L_x_932) ;  /* 0xffffffc0008c7947 */ /* 0x000fea000383ffff */
.L_x_814:
[----:B------:R-:W-:Y:S01]  /*19bf0*/  BSSY B1, `(.L_x_933) ;  /* 0x0000008000017945 */ /* 0x000fe20003800000 */
[----:B------:R-:W-:Y:S01]  /*19c00*/  IMAD.MOV.U32 R13, RZ, RZ, R10 ;  /* 0x000000ffff0d7224 */ /* 0x000fe200078e000a */
[----:B------:R-:W-:Y:S01]  /*19c10*/  MOV R15, 0xffffffff ;  /* 0xffffffff000f7802 */ /* 0x000fe20000000f00 */
[----:B------:R-:W-:Y:S02]  /*19c20*/  IMAD.MOV.U32 R12, RZ, RZ, RZ ;  /* 0x000000ffff0c7224 */ /* 0x000fe400078e00ff */
[----:B------:R-:W-:-:S07]  /*19c30*/  IMAD.MOV.U32 R11, RZ, RZ, 0x181f ;  /* 0x0000181fff0b7424 */ /* 0x000fce00078e00ff */
[----:B-12---:R-:W-:Y:S05]  /*19c40*/  WARPSYNC.COLLECTIVE R15, `(.L_x_934) ;  /* 0x000000000f087348 */ /* 0x006fea0003c00000 */
[----:B------:R0:W3:Y:S02]  /*19c50*/  SHFL.IDX P6, R14, R13, R12, R11 ;  /* 0x0000000c0d0e7389 */ /* 0x0000e400000c000b */
[----:B0123--:R-:W-:Y:S01]  /*19c60*/  ENDCOLLECTIVE ;  /* 0x000000000000791b */ /* 0x00ffe20003800000 */
.L_x_934:
[----:B------:R-:W-:Y:S05]  /*19c70*/  BSYNC B1 ;  /* 0x0000000000017941 */ /* 0x000fea0003800000 */
.L_x_933:
[----:B------:R-:W-:Y:S01]  /*19c80*/  IMAD.MOV.U32 R13, RZ, RZ, R9 ;  /* 0x000000ffff0d7224 */ /* 0x000fe200078e0009 */
[C---:B------:R-:W-:Y:S01]  /*19c90*/  LOP3.LUT P2, RZ, R22.reuse, 0x40, RZ, 0xc0, !PT ;  /* 0x0000004016ff7812 */ /* 0x040fe2000784c0ff */
[----:B------:R-:W-:Y:S01]  /*19ca0*/  IMAD.MOV.U32 R12, RZ, RZ, RZ ;  /* 0x000000ffff0c7224 */ /* 0x000fe200078e00ff */
[C---:B------:R-:W-:Y:S01]  /*19cb0*/  LOP3.LUT P1, RZ, R22.reuse, 0x20, RZ, 0xc0, !PT ;  /* 0x0000002016ff7812 */ /* 0x040fe2000782c0ff */
[----:B------:R-:W-:Y:S01]  /*19cc0*/  IMAD.MOV.U32 R11, RZ, RZ, 0x181f ;  /* 0x0000181fff0b7424 */ /* 0x000fe200078e00ff */
[----:B------:R-:W-:Y:S01]  /*19cd0*/  LOP3.LUT R22, R22, 0xffffdfff, RZ, 0xc0, !PT ;  /* 0xffffdfff16167812 */ /* 0x000fe200078ec0ff */
[----:B------:R-:W-:Y:S02]  /*19ce0*/  IMAD.MOV.U32 R15, RZ, RZ, -0x1 ;  /* 0xffffffffff0f7424 */ /* 0x000fe400078e00ff */
[----:B------:R-:W-:Y:S01]  /*19cf0*/  IMAD.MOV.U32 R3, RZ, RZ, R14 ;  /* 0x000000ffff037224 */ /* 0x000fe200078e000e */
[----:B------:R-:W-:Y:S01]  /*19d00*/  @P3 LOP3.LUT R22, R22, 0x2000, RZ, 0xfc, !PT ;  /* 0x0000200016163812 */ /* 0x000fe200078efcff */
[----:B------:R-:W-:-:S07]  /*19d10*/  IMAD R17, R17, 0x2, R23 ;  /* 0x0000000211117824 */ /* 0x000fce00078e0217 */
[----:B------:R-:W-:Y:S05]  /*19d20*/  WARPSYNC.COLLECTIVE R15, `(.L_x_935) ;  /* 0x000000000f087348 */ /* 0x000fea0003c00000 */
[----:B------:R0:W1:Y:S02]  /*19d30*/  SHFL.IDX P6, R14, R13, R12, R11 ;  /* 0x0000000c0d0e7389 */ /* 0x00006400000c000b */
[----:B01----:R-:W-:Y:S01]  /*19d40*/  ENDCOLLECTIVE ;  /* 0x000000000000791b */ /* 0x003fe20003800000 */
.L_x_935:
        /* <DEDUP_REMOVED lines=17> */
.L_x_936:
        /* <DEDUP_REMOVED lines=16> */
.L_x_937:
[----:B------:R-:W-:Y:S01]  /*19f60*/  @!PT LDS RZ, [RZ] ;  /* 0x00000000fffff984 */ /* 0x000fe20000000800 */
[----:B------:R-:W-:Y:S01]  /*19f70*/  @!PT LDS RZ, [RZ] ;  /* 0x00000000fffff984 */ /* 0x000fe20000000800 */
[----:B------:R-:W-:Y:S01]  /*19f80*/  @!PT LDS RZ, [RZ] ;  /* 0x00000000fffff984 */ /* 0x000fe20000000800 */
[----:B------:R0:W-:Y:S01]  /*19f90*/  LDGSTS.E.BYPASS.LTC128B.128 [R17+0xe400], desc[UR40][R2.64+0x380], P1 ;  /* 0x0e40038002117fae */ /* 0x0001e20008901d68 */
[----:B------:R-:W-:Y:S01]  /*19fa0*/  MOV R13, R10 ;  /* 0x0000000a000d7202 */ /* 0x000fe20000000f00 */
[----:B------:R-:W-:Y:S01]  /*19fb0*/  IMAD.MOV.U32 R12, RZ, RZ, 0x2 ;  /* 0x00000002ff0c7424 */ /* 0x000fe200078e00ff */
[----:B0-----:R-:W-:Y:S02]  /*19fc0*/  IADD3 R2, P2, R14, R0, RZ ;  /* 0x000000000e027210 */ /* 0x001fe40007f5e0ff */
[----:B------:R-:W-:-:S03]  /*19fd0*/  LOP3.LUT P6, RZ, R22, 0x20, RZ, 0xc0, !PT ;  /* 0x0000002016ff7812 */ /* 0x000fc600078cc0ff */
[----:B------:R-:W-:Y:S01]  /*19fe0*/  IMAD.X R3, RZ, RZ, R5, P2 ;  /* 0x000000ffff037224 */ /* 0x000fe200010e0605 */
[----:B------:R-:W-:-:S04]  /*19ff0*/  LOP3.LUT P2, RZ, R22, 0x40, RZ, 0xc0, !PT ;  /* 0x0000004016ff7812 */ /* 0x000fc8000784c0ff */
[----:B------:R0:W-:Y:S01]  /*1a000*/  LDGSTS.E.BYPASS.LTC128B.128 [R17+0xc00], desc[UR40][R2.64], !P3 ;  /* 0x00c0000002117fae */ /* 0x0001e2000d901d68 */
[C---:B------:R-:W-:Y:S02]  /*1a010*/  LOP3.LUT P3, RZ, R22.reuse, 0x8000, RZ, 0xc0, !PT ;  /* 0x0000800016ff7812 */ /* 0x040fe4000786c0ff */
[----:B------:R-:W-:-:S06]  /*1a020*/  LOP3.LUT R22, R22, 0xffffbfff, RZ, 0xc0, !PT ;  /* 0xffffbfff16167812 */ /* 0x000fcc00078ec0ff */
[----:B------:R0:W-:Y:S04]  /*1a030*/  LDGSTS.E.BYPASS.LTC128B.128 [R17+0x2c00], desc[UR40][R2.64+0x80], !P2 ;  /* 0x02c0008002117fae */ /* 0x0001e8000d101d68 */
[----:B------:R0:W-:Y:S01]  /*1a040*/  LDGSTS.E.BYPASS.LTC128B.128 [R17+0x4c00], desc[UR40][R2.64+0x100], !P6 ;  /* 0x04c0010002117fae */ /* 0x0001e2000f101d68 */
[----:B------:R-:W-:-:S07]  /*1a050*/  @P3 LOP3.LUT R22, R22, 0x4000, RZ, 0xfc, !PT ;  /* 0x0000400016163812 */ /* 0x000fce00078efcff */
[----:B0-----:R-:W-:Y:S05]  /*1a060*/  WARPSYNC.COLLECTIVE R15, `(.L_x_938) ;  /* 0x000000000f087348 */ /* 0x001fea0003c00000 */
[----:B------:R1:W2:Y:S02]  /*1a070*/  SHFL.IDX P6, R14, R13, R12, R11 ;  /* 0x0000000c0d0e7389 */ /* 0x0002a400000c000b */
[----:B012---:R-:W-:Y:S01]  /*1a080*/  ENDCOLLECTIVE ;  /* 0x000000000000791b */ /* 0x007fe20003800000 */
.L_x_938:
        /* <DEDUP_REMOVED lines=14> */
.L_x_939:
        /* <DEDUP_REMOVED lines=16> */
.L_x_940:
        /* <DEDUP_REMOVED lines=14> */
.L_x_941:
[----:B------:R-:W-:Y:S05]  /*1a350*/  BRA `(.L_x_942) ;  /* 0xffffffbc00f87947 */ /* 0x000fea000383ffff */
.L_x_822:
[----:B------:R-:W-:Y:S01]  /*1a360*/  BSSY B0, `(.L_x_943) ;  /* 0x0000008000007945 */ /* 0x000fe20003800000 */
[----:B------:R-:W-:Y:S02]  /*1a370*/  IMAD.MOV.U32 R13, RZ, RZ, R16 ;  /* 0x000000ffff0d7224 */ /* 0x000fe400078e0010 */
[----:B------:R-:W-:Y:S02]  /*1a380*/  IMAD.MOV.U32 R12, RZ, RZ, RZ ;  /* 0x000000ffff0c7224 */ /* 0x000fe400078e00ff */
[----:B------:R-:W-:Y:S02]  /*1a390*/  IMAD.MOV.U32 R11, RZ, RZ, 0x1f ;  /* 0x0000001fff0b7424 */ /* 0x000fe400078e00ff */
[----:B------:R-:W-:-:S07]  /*1a3a0*/  IMAD.MOV.U32 R15, RZ, RZ, -0x1 ;  /* 0xffffffffff0f7424 */ /* 0x000fce00078e00ff */
[----:B-123--:R-:W-:Y:S05]  /*1a3b0*/  WARPSYNC.COLLECTIVE R15, `(.L_x_944) ;  /* 0x000000000f087348 */ /* 0x00efea0003c00000 */
[----:B------:R0:W4:Y:S02]  /*1a3c0*/  SHFL.IDX P6, R14, R13, R12, R11 ;  /* 0x0000000c0d0e7389 */ /* 0x00012400000c000b */
[----:B01234-:R-:W-:Y:S01]  /*1a3d0*/  ENDCOLLECTIVE ;  /* 0x000000000000791b */ /* 0x01ffe20003800000 */
.L_x_944:
[----:B------:R-:W-:Y:S05]  /*1a3e0*/  BSYNC B0 ;  /* 0x0000000000007941 */ /* 0x000fea0003800000 */
.L_x_943:
[----:B------:R-:W-:Y:S01]  /*1a3f0*/  MOV R13, R16 ;  /* 0x00000010000d7202 */ /* 0x000fe20000000f00 */
[----:B------:R-:W-:Y:S02]  /*1a400*/  IMAD.MOV.U32 R12, RZ, RZ, 0x1 ;  /* 0x00000001ff0c7424 */ /* 0x000fe400078e00ff */
[----:B------:R-:W-:Y:S02]  /*1a410*/  IMAD.MOV.U32 R11, RZ, RZ, 0x1f ;  /* 0x0000001fff0b7424 */ /* 0x000fe400078e00ff */
[----:B------:R-:W-:Y:S02]  /*1a420*/  IMAD.MOV.U32 R15, RZ, RZ, -0x1 ;  /* 0xffffffffff0f7424 */ /* 0x000fe400078e00ff */
[----:B------:R-:W-:Y:S02]  /*1a430*/  IMAD.IADD R5, R19, 0x1, R8 ;  /* 0x0000000113057824 */ /* 0x000fe400078e0208 */
[----:B------:R-:W-:-:S07]  /*1a440*/  IMAD.MOV.U32 R0, RZ, RZ, R14 ;  /* 0x000000ffff007224 */ /* 0x000fce00078e000e */
[----:B------:R-:W-:Y:S05]  /*1a450*/  WARPSYNC.COLLECTIVE R15, `(.L_x_945) ;  /* 0x000000000f087348 */ /* 0x000fea0003c00000 */
[----:B------:R0:W1:Y:S02]  /*1a460*/  SHFL.IDX P6, R14, R13, R12, R11 ;  /* 0x0000000c0d0e7389 */ /* 0x00006400000c000b */
[----:B01----:R-:W-:Y:S01]  /*1a470*/  ENDCOLLECTIVE ;  /* 0x000000000000791b */ /* 0x003fe20003800000 */
.L_x_945:
[----:B------:R-:W-:Y:S02]  /*1a480*/  ULDC UR4, c[0x0][0xc3c] ;  /* 0x00030f0000047ab9 */ /* 0x000fe40000000800 */
[----:B------:R-:W-:-:S13]  /*1a490*/  ISETP.GE.OR P1, PT, R5, UR4, !P0 ;  /* 0x0000000405007c0c */ /* 0x000fda000c726670 */
[----:B------:R-:W0:Y:S01]  /*1a4a0*/  @!P1 LDC.64 R2, c[0x0][0xc80] ;  /* 0x00032000ff029b82 */ /* 0x000e220000000a00 */
[----:B------:R-:W-:Y:S02]  /*1a4b0*/  IMAD.MOV.U32 R11, RZ, RZ, RZ ;  /* 0x000000ffff0b7224 */ /* 0x000fe400078e00ff */
[----:B------:R-:W-:Y:S02]  /*1a4c0*/  IMAD.MOV.U32 R4, RZ, RZ, R14 ;  /* 0x000000ffff047224 */ /* 0x000fe400078e000e */
[----:B0-----:R-:W-:-:S06]  /*1a4d0*/  @!P1 IMAD.WIDE R2, R5, 0x4, R2 ;  /* 0x0000000405029825 */ /* 0x001fcc00078e0202 */
[----:B------:R0:W2:Y:S01]  /*1a4e0*/  @!P1 LDG.E R3, desc[UR40][R2.64] ;  /* 0x0000002802039981 */ /* 0x0000a2000c1e1900 */
[C---:B------:R-:W-:Y:S02]  /*1a4f0*/  ISETP.GE.U32.AND P2, PT, R8.reuse, 0x2, PT ;  /* 0x000000020800780c */ /* 0x040fe40003f46070 */
[C---:B------:R-:W-:Y:S02]  /*1a500*/  ISETP.GE.U32.AND P3, PT, R8.reuse, 0x4, PT ;  /* 0x000000040800780c */ /* 0x040fe40003f66070 */
[C---:B------:R-:W-:Y:S02]  /*1a510*/  ISETP.GE.U32.AND P4, PT, R8.reuse, 0x8, PT ;  /* 0x000000080800780c */ /* 0x040fe40003f86070 */
[C---:B------:R-:W-:Y:S01]  /*1a520*/  ISETP.GE.U32.AND P5, PT, R8.reuse, 0x10, PT ;  /* 0x000000100800780c */ /* 0x040fe20003fa6070 */
[----:B0-----:R-:W-:Y:S01]  /*1a530*/  IMAD.MOV.U32 R2, RZ, RZ, RZ ;  /* 0x000000ffff027224 */ /* 0x001fe200078e00ff */
[----:B--2---:R-:W-:Y:S02]  /*1a540*/  @!P1 MOV R2, R3 ;  /* 0x0000000300029202 */ /* 0x004fe40000000f00 */
[----:B------:R-:W-:-:S03]  /*1a550*/  ISETP.NE.AND P1, PT, R8, RZ, PT ;  /* 0x000000ff0800720c */ /* 0x000fc60003f25270 */
[----:B------:R-:W-:-:S10]  /*1a560*/  IMAD.MOV.U32 R13, RZ, RZ, R2 ;  /* 0x000000ffff0d7224 */ /* 0x000fd400078e0002 */
[----:B------:R-:W-:Y:S05]  /*1a570*/  WARPSYNC.COLLECTIVE R15, `(.L_x_946) ;  /* 0x000000000f087348 */ /* 0x000fea0003c00000 */
[----:B------:R0:W1:Y:S02]  /*1a580*/  SHFL.UP P6, R14, R13, R12, R11 ;  /* 0x0400000c0d0e7389 */ /* 0x00006400000c000b */
[----:B01----:R-:W-:Y:S01]  /*1a590*/  ENDCOLLECTIVE ;  /* 0x000000000000791b */ /* 0x003fe20003800000 */
.L_x_946:
[----:B------:R-:W-:Y:S01]  /*1a5a0*/  IMAD.MOV.U32 R12, RZ, RZ, 0x2 ;  /* 0x00000002ff0c7424 */ /* 0x000fe200078e00ff */
[----:B------:R-:W-:-:S05]  /*1a5b0*/  SEL R5, R14, RZ, P1 ;  /* 0x000000ff0e057207 */ /* 0x000fca0000800000 */
[----:B------:R-:W-:-:S04]  /*1a5c0*/  IMAD.IADD R5, R2, 0x1, R5 ;  /* 0x0000000102057824 */ /* 0x000fc800078e0205 */
[----:B------:R-:W-:-:S07]  /*1a5d0*/  IMAD.MOV.U32 R13, RZ, RZ, R5 ;  /* 0x000000ffff0d7224 */ /* 0x000fce00078e0005 */
[----:B------:R-:W-:Y:S05]  /*1a5e0*/  WARPSYNC.COLLECTIVE R15, `(.L_x_947) ;  /* 0x000000000f087348 */ /* 0x000fea0003c00000 */
[----:B------:R0:W1:Y:S02]  /*1a5f0*/  SHFL.UP P6, R14, R13, R12, R11 ;  /* 0x0400000c0d0e7389 */ /* 0x00006400000c000b */
[----:B01----:R-:W-:Y:S01]  /*1a600*/  ENDCOLLECTIVE ;  /* 0x000000000000791b */ /* 0x003fe20003800000 */
.L_x_947:
[----:B------:R-:W-:Y:S01]  /*1a610*/  IMAD.MOV.U32 R12, RZ, RZ, 0x4 ;  /* 0x00000004ff0c7424 */ /* 0x000fe200078e00ff */
[----:B------:R-:W-:-:S05]  /*1a620*/  SEL R6, R14, RZ, P2 ;  /* 0x000000ff0e067207 */ /* 0x000fca0001000000 */
[----:B------:R-:W-:-:S05]  /*1a630*/  IMAD.IADD R6, R5, 0x1, R6 ;  /* 0x0000000105067824 */ /* 0x000fca00078e0206 */
[----:B------:R-:W-:-:S07]  /*1a640*/  MOV R13, R6 ;  /* 0x00000006000d7202 */ /* 0x000fce0000000f00 */
[----:B------:R-:W-:Y:S05]  /*1a650*/  WARPSYNC.COLLECTIVE R15, `(.L_x_948) ;  /* 0x000000000f087348 */ /* 0x000fea0003c00000 */
[----:B------:R0:W1:Y:S02]  /*1a660*/  SHFL.UP P6, R14, R13, R12, R11 ;  /* 0x0400000c0d0e7389 */ /* 0x00006400000c000b */
[----:B01----:R-:W-:Y:S01]  /*1a670*/  ENDCOLLECTIVE ;  /* 0x000000000000791b */ /* 0x003fe20003800000 */
.L_x_948:
[----:B------:R-:W-:Y:S01]  /*1a680*/  IMAD.MOV.U32 R12, RZ, RZ, 0x8 ;  /* 0x00000008ff0c7424 */ /* 0x000fe200078e00ff */
[----:B------:R-:W-:-:S05]  /*1a690*/  SEL R7, R14, RZ, P3 ;  /* 0x000000ff0e077207 */ /* 0x000fca0001800000 */
[----:B------:R-:W-:-:S04]  /*1a6a0*/  IMAD.IADD R7, R6, 0x1, R7 ;  /* 0x0000000106077824 */ /* 0x000fc800078e0207 */
[----:B------:R-:W-:-:S07]  /*1a6b0*/  IMAD.MOV.U32 R13, RZ, RZ, R7 ;  /* 0x000000ffff0d7224 */ /* 0x000fce00078e0007 */
[----:B------:R-:W-:Y:S05]  /*1a6c0*/  WARPSYNC.COLLECTIVE R15, `(.L_x_949) ;  /* 0x000000000f087348 */ /* 0x000fea0003c00000 */
[----:B------:R0:W1:Y:S02]  /*1a6d0*/  SHFL.UP P6, R14, R13, R12, R11 ;  /* 0x0400000c0d0e7389 */ /* 0x00006400000c000b */
[----:B01----:R-:W-:Y:S01]  /*1a6e0*/  ENDCOLLECTIVE ;  /* 0x000000000000791b */ /* 0x003fe20003800000 */
.L_x_949:
[----:B------:R-:W-:Y:S02]  /*1a6f0*/  MOV R12, 0x10 ;  /* 0x00000010000c7802 */ /* 0x000fe40000000f00 */
[----:B------:R-:W-:-:S05]  /*1a700*/  SEL R14, R14, RZ, P4 ;  /* 0x000000ff0e0e7207 */ /* 0x000fca0002000000 */
[----:B------:R-:W-:-:S04]  /*1a710*/  IMAD.IADD R5, R7, 0x1, R14 ;  /* 0x0000000107057824 */ /* 0x000fc800078e020e */
[----:B------:R-:W-:-:S07]  /*1a720*/  IMAD.MOV.U32 R13, RZ, RZ, R5 ;  /* 0x000000ffff0d7224 */ /* 0x000fce00078e0005 */
[----:B------:R-:W-:Y:S05]  /*1a730*/  WARPSYNC.COLLECTIVE R15, `(.L_x_950) ;  /* 0x000000000f087348 */ /* 0x000fea0003c00000 */
[----:B------:R0:W1:Y:S02]  /*1a740*/  SHFL.UP P6, R14, R13, R12, R11 ;  /* 0x0400000c0d0e7389 */ /* 0x00006400000c000b */
[----:B01----:R-:W-:Y:S01]  /*1a750*/  ENDCOLLECTIVE ;  /* 0x000000000000791b */ /* 0x003fe20003800000 */
.L_x_950:
        /* <DEDUP_REMOVED lines=8> */
.L_x_951:
[----:B------:R-:W-:Y:S05]  /*1a7e0*/  BRA `(.L_x_952) ;  /* 0xffffffc0008c7947 */ /* 0x000fea000383ffff */
.L_x_827:
[----:B------:R-:W-:Y:S01]  /*1a7f0*/  BSSY B0, `(.L_x_953) ;  /* 0x0000008000007945 */ /* 0x000fe20003800000 */
[----:B-----5:R-:W-:Y:S01]  /*1a800*/  IMAD.MOV.U32 R13, RZ, RZ, R2 ;  /* 0x000000ffff0d7224 */ /* 0x020fe200078e0002 */
[----:B------:R-:W-:Y:S01]  /*1a810*/  MOV R11, RZ ;  /* 0x000000ff000b7202 */ /* 0x000fe20000000f00 */
[----:B------:R-:W-:Y:S02]  /*1a820*/  IMAD.MOV.U32 R12, RZ, RZ, 0x1 ;  /* 0x00000001ff0c7424 */ /* 0x000fe400078e00ff */
[----:B------:R-:W-:-:S07]  /*1a830*/  IMAD.MOV.U32 R15, RZ, RZ, -0x1 ;  /* 0xffffffffff0f7424 */ /* 0x000fce00078e00ff */
[----:B01----:R-:W-:Y:S05]  /*1a840*/  WARPSYNC.COLLECTIVE R15, `(.L_x_954) ;  /* 0x000000000f087348 */ /* 0x003fea0003c00000 */
[----:B------:R2:W3:Y:S02]  /*1a850*/  SHFL.UP P6, R14, R13, R12, R11 ;  /* 0x0400000c0d0e7389 */ /* 0x0004e400000c000b */
[----:B0123--:R-:W-:Y:S01]  /*1a860*/  ENDCOLLECTIVE ;  /* 0x000000000000791b */ /* 0x00ffe20003800000 */
.L_x_954:
[----:B------:R-:W-:Y:S05]  /*1a870*/  BSYNC B0 ;  /* 0x0000000000007941 */ /* 0x000fea0003800000 */
.L_x_953:
[----:B------:R-:W-:Y:S01]  /*1a880*/  SEL R13, R14, RZ, P1 ;  /* 0x000000ff0e0d7207 */ /* 0x000fe20000800000 */
[----:B------:R-:W-:Y:S02]  /*1a890*/  IMAD.MOV.U32 R12, RZ, RZ, 0x2 ;  /* 0x00000002ff0c7424 */ /* 0x000fe400078e00ff */
[----:B------:R-:W-:Y:S02]  /*1a8a0*/  IMAD.MOV.U32 R11, RZ, RZ, RZ ;  /* 0x000000ffff0b7224 */ /* 0x000fe400078e00ff */
[----:B------:R-:W-:Y:S02]  /*1a8b0*/  IMAD.IADD R13, R2, 0x1, R13 ;  /* 0x00000001020d7824 */ /* 0x000fe400078e020d */
[----:B------:R-:W-:-:S07]  /*1a8c0*/  IMAD.MOV.U32 R15, RZ, RZ, -0x1 ;  /* 0xffffffffff0f7424 */ /* 0x000fce00078e00ff */
[----:B------:R-:W-:Y:S05]  /*1a8d0*/  WARPSYNC.COLLECTIVE R15, `(.L_x_955) ;  /* 0x000000000f087348 */ /* 0x000fea0003c00000 */
[----:B------:R0:W1:Y:S02]  /*1a8e0*/  SHFL.UP P6, R14, R13, R12, R11 ;  /* 0x0400000c0d0e7389 */ /* 0x00006400000c000b */
[----:B01----:R-:W-:Y:S01]  /*1a8f0*/  ENDCOLLECTIVE ;  /* 0x000000000000791b */ /* 0x003fe20003800000 */
.L_x_955:
[----:B------:R-:W-:Y:S01]  /*1a900*/  IMAD.MOV.U32 R12, RZ, RZ, 0x4 ;  /* 0x00000004ff0c7424 */ /* 0x000fe200078e00ff */
[----:B------:R-:W-:-:S05]  /*1a910*/  SEL R14, R14, RZ, P2 ;  /* 0x000000ff0e0e7207 */ /* 0x000fca0001000000 */
[----:B------:R-:W-:-:S05]  /*1a920*/  IMAD.IADD R3, R13, 0x1, R14 ;  /* 0x000000010d037824 */ /* 0x000fca00078e020e */
[----:B------:R-:W-:-:S07]  /*1a930*/  MOV R13, R3 ;  /* 0x00000003000d7202 */ /* 0x000fce0000000f00 */
[----:B------:R-:W-:Y:S05]  /*1a940*/  WARPSYNC.COLLECTIVE R15, `(.L_x_956) ;  /* 0x000000000f087348 */ /* 0x000fea0003c00000 */
[----:B------:R0:W1:Y:S02]  /*1a950*/  SHFL.UP P6, R14, R13, R12, R11 ;  /* 0x0400000c0d0e7389 */ /* 0x00006400000c000b */
[----:B01----:R-:W-:Y:S01]  /*1a960*/  ENDCOLLECTIVE ;  /* 0x000000000000791b */ /* 0x003fe20003800000 */
.L_x_956:
[----:B------:R-:W-:Y:S01]  /*1a970*/  IMAD.MOV.U32 R12, RZ, RZ, 0x8 ;  /* 0x00000008ff0c7424 */ /* 0x000fe200078e00ff */
[----:B------:R-:W-:-:S05]  /*1a980*/  SEL R14, R14, RZ, P3 ;  /* 0x000000ff0e0e7207 */ /* 0x000fca0001800000 */
[----:B------:R-:W-:-:S04]  /*1a990*/  IMAD.IADD R5, R3, 0x1, R14 ;  /* 0x0000000103057824 */ /* 0x000fc800078e020e */
[----:B------:R-:W-:-:S07]  /*1a9a0*/  IMAD.MOV.U32 R13, RZ, RZ, R5 ;  /* 0x000000ffff0d7224 */ /* 0x000fce00078e0005 */
[----:B------:R-:W-:Y:S05]  /*1a9b0*/  WARPSYNC.COLLECTIVE R15, `(.L_x_957) ;  /* 0x000000000f087348 */ /* 0x000fea0003c00000 */
[----:B------:R0:W1:Y:S02]  /*1a9c0*/  SHFL.UP P6, R14, R13, R12, R11 ;  /* 0x0400000c0d0e7389 */ /* 0x00006400000c000b */
[----:B01----:R-:W-:Y:S01]  /*1a9d0*/  ENDCOLLECTIVE ;  /* 0x000000000000791b */ /* 0x003fe20003800000 */
.L_x_957:
[----:B------:R-:W-:Y:S02]  /*1a9e0*/  MOV R12, 0x10 ;  /* 0x00000010000c7802 */ /* 0x000fe40000000f00 */
[----:B------:R-:W-:-:S05]  /*1a9f0*/  SEL R6, R14, RZ, P4 ;  /* 0x000000ff0e067207 */ /* 0x000fca0002000000 */
[----:B------:R-:W-:-:S04]  /*1aa00*/  IMAD.IADD R6, R5, 0x1, R6 ;  /* 0x0000000105067824 */ /* 0x000fc800078e0206 */
[----:B------:R-:W-:-:S07]  /*1aa10*/  IMAD.MOV.U32 R13, RZ, RZ, R6 ;  /* 0x000000ffff0d7224 */ /* 0x000fce00078e0006 */
[----:B------:R-:W-:Y:S05]  /*1aa20*/  WARPSYNC.COLLECTIVE R15, `(.L_x_958) ;  /* 0x000000000f087348 */ /* 0x000fea0003c00000 */
[----:B------:R0:W1:Y:S02]  /*1aa30*/  SHFL.UP P6, R14, R13, R12, R11 ;  /* 0x0400000c0d0e7389 */ /* 0x00006400000c000b */
[----:B01----:R-:W-:Y:S01]  /*1aa40*/  ENDCOLLECTIVE ;  /* 0x000000000000791b */ /* 0x003fe20003800000 */
.L_x_958:
        /* <DEDUP_REMOVED lines=8> */
.L_x_959:
[----:B------:R-:W-:Y:S05]  /*1aad0*/  BRA `(.L_x_960) ;  /* 0xffffffc0006c7947 */ /* 0x000fea000383ffff */
.L_x_829:
[----:B------:R-:W-:Y:S01]  /*1aae0*/  BSSY B0, `(.L_x_961) ;  /* 0x0000006000007945 */ /* 0x000fe20003800000 */
[----:B------:R-:W-:Y:S01]  /*1aaf0*/  PLOP3.LUT P6, PT, P6, PT, PT, 0x8, 0x0 ;  /* 0x000000000000781c */ /* 0x000fe200037ce170 */
[----:B------:R-:W-:-:S12]  /*1ab00*/  IMAD.MOV.U32 R15, RZ, RZ, -0x1 ;  /* 0xffffffffff0f7424 */ /* 0x000fd800078e00ff */
[----:B0-----:R-:W-:Y:S05]  /*1ab10*/  WARPSYNC.COLLECTIVE R15, `(.L_x_962) ;  /* 0x000000000f087348 */ /* 0x001fea0003c00000 */
[----:B------:R-:W-:Y:S01]  /*1ab20*/  VOTE.ANY R14, PT, P6 ;  /* 0x00000000000e7806 */ /* 0x000fe200030e0100 */
[----:B0-----:R-:W-:Y:S06]  /*1ab30*/  ENDCOLLECTIVE ;  /* 0x000000000000791b */ /* 0x001fec0003800000 */
.L_x_962:
[----:B------:R-:W-:Y:S05]  /*1ab40*/  BSYNC B0 ;  /* 0x0000000000007941 */ /* 0x000fea0003800000 */
.L_x_961:
[----:B------:R-:W-:Y:S01]  /*1ab50*/  IMAD.MOV.U32 R6, RZ, RZ, R14 ;  /* 0x000000ffff067224 */ /* 0x000fe200078e000e */
[----:B------:R-:W-:Y:S01]  /*1ab60*/  MOV R13, R2 ;  /* 0x00000002000d7202 */ /* 0x000fe20000000f00 */
[----:B------:R-:W-:Y:S02]  /*1ab70*/  IMAD.MOV.U32 R11, RZ, RZ, 0x1f ;  /* 0x0000001fff0b7424 */ /* 0x000fe400078e00ff */
[----:B------:R-:W0:Y:S01]  /*1ab80*/  POPC R4, R6 ;  /* 0x0000000600047309 */ /* 0x000e220000000000 */
[----:B------:R-:W-:Y:S02]  /*1ab90*/  IMAD.MOV.U32 R15, RZ, RZ, -0x1 ;  /* 0xffffffffff0f7424 */ /* 0x000fe400078e00ff */
[----:B0-----:R-:W-:-:S07]  /*1aba0*/  IMAD.MOV.U32 R12, RZ, RZ, R4 ;  /* 0x000000ffff0c7224 */ /* 0x001fce00078e0004 */
[----:B------:R-:W-:Y:S05]  /*1abb0*/  WARPSYNC.COLLECTIVE R15, `(.L_x_963) ;  /* 0x000000000f087348 */ /* 0x000fea0003c00000 */
[----:B------:R0:W1:Y:S02]  /*1abc0*/  SHFL.IDX P6, R14, R13, R12, R11 ;  /* 0x0000000c0d0e7389 */ /* 0x00006400000c000b */
[----:B01----:R-:W-:Y:S01]  /*1abd0*/  ENDCOLLECTIVE ;  /* 0x000000000000791b */ /* 0x003fe20003800000 */
.L_x_963:
[----:B------:R-:W-:Y:S01]  /*1abe0*/  IMAD.MOV.U32 R17, RZ, RZ, R14 ;  /* 0x000000ffff117224 */ /* 0x000fe200078e000e */
[----:B------:R-:W-:Y:S06]  /*1abf0*/  BRA `(.L_x_964) ;  /* 0xffffffc0005c7947 */ /* 0x000fec000383ffff */
.L_x_831:
[----:B------:R-:W-:Y:S01]  /*1ac00*/  BSSY B0, `(.L_x_965) ;  /* 0x0000007000007945 */ /* 0x000fe20003800000 */
[----:B------:R-:W-:Y:S01]  /*1ac10*/  IMAD.MOV.U32 R13, RZ, RZ, R3 ;  /* 0x000000ffff0d7224 */ /* 0x000fe200078e0003 */
[----:B------:R-:W-:Y:S01]  /*1ac20*/  MOV R15, 0xffffffff ;  /* 0xffffffff000f7802 */ /* 0x000fe20000000f00 */
[----:B------:R-:W-:-:S07]  /*1ac30*/  IMAD.MOV.U32 R11, RZ, RZ, 0x1f ;  /* 0x0000001fff0b7424 */ /* 0x000fce00078e00ff */
[----:B012---:R-:W-:Y:S05]  /*1ac40*/  WARPSYNC.COLLECTIVE R15, `(.L_x_966) ;  /* 0x000000000f087348 */ /* 0x007fea0003c00000 */
[----:B------:R3:W4:Y:S02]  /*1ac50*/  SHFL.IDX P6, R14, R13, R12, R11 ;  /* 0x0000000c0d0e7389 */ /* 0x00072400000c000b */
[----:B01234-:R-:W-:Y:S01]  /*1ac60*/  ENDCOLLECTIVE ;  /* 0x000000000000791b */ /* 0x01ffe20003800000 */
.L_x_966:
[----:B------:R-:W-:Y:S05]  /*1ac70*/  BSYNC B0 ;  /* 0x0000000000007941 */ /* 0x000fea0003800000 */
.L_x_965:
[----:B------:R-:W-:Y:S05]  /*1ac80*/  BRA `(.L_x_830) ;  /* 0xffffffc000547947 */ /* 0x000fea000383ffff */
.L_x_835:
[----:B0-----:R0:W1:Y:S02]  /*1ac90*/  SYNCS.PHASECHK.TRANS64.TRYWAIT P0, [R4+URZ+0x28c20], R0 ;  /* 0x028c2000040075a7 */ /* 0x001064000800017f */
[----:B-1----:R-:W-:Y:S05]  /*1aca0*/  @!P0 NANOSLEEP.SYNCS 0x989680 ;  /* 0x009896800000895d */ /* 0x002fea0003900000 */
[----:B------:R-:W1:Y:S02]  /*1acb0*/  @!P0 SYNCS.PHASECHK.TRANS64 P0, [R4+URZ+0x28c20], R0 ;  /* 0x028c2000040085a7 */ /* 0x000e64000800007f */
[----:B-1----:R-:W-:Y:S05]  /*1acc0*/  @!P0 BRA `(.L_x_835) ;  /* 0xfffffffc00f08947 */ /* 0x002fea000383ffff */
[----:B------:R-:W-:Y:S05]  /*1acd0*/  BRA `(.L_x_967) ;  /* 0xffffffc400407947 */ /* 0x000fea000383ffff */
.L_x_836:
[----:B------:R-:W1:Y:S01]  /*1ace0*/  S2R R2, SR_TID.X ;  /* 0x0000000000027919 */ /* 0x000e620000002100 */
[----:B------:R-:W-:Y:S01]  /*1acf0*/  BSSY B0, `(.L_x_968) ;  /* 0x000000a000007945 */ /* 0x000fe20003800000 */
[----:B------:R-:W-:Y:S02]  /*1ad00*/  IMAD.MOV.U32 R12, RZ, RZ, RZ ;  /* 0x000000ffff0c7224 */ /* 0x000fe400078e00ff */
[----:B------:R-:W-:Y:S02]  /*1ad10*/  IMAD.MOV.U32 R11, RZ, RZ, 0x1f ;  /* 0x0000001fff0b7424 */ /* 0x000fe400078e00ff */
[----:B------:R-:W-:Y:S01]  /*1ad20*/  IMAD.MOV.U32 R15, RZ, RZ, -0x1 ;  /* 0xffffffffff0f7424 */ /* 0x000fe200078e00ff */
[----:B-1----:R-:W-:-:S04]  /*1ad30*/  SHF.R.U32.HI R2, RZ, 0x5, R2 ;  /* 0x00000005ff027819 */ /* 0x002fc80000011602 */
[----:B------:R-:W-:-:S05]  /*1ad40*/  LOP3.LUT R2, R2, 0x3, RZ, 0xc0, !PT ;  /* 0x0000000302027812 */ /* 0x000fca00078ec0ff */
[----:B------:R-:W-:-:S07]  /*1ad50*/  IMAD.MOV.U32 R13, RZ, RZ, R2 ;  /* 0x000000ffff0d7224 */ /* 0x000fce00078e0002 */
[----:B0-23--:R-:W-:Y:S05]  /*1ad60*/  WARPSYNC.COLLECTIVE R15, `(.L_x_969) ;  /* 0x000000000f087348 */ /* 0x00dfea0003c00000 */
[----:B------:R1:W4:Y:S02]  /*1ad70*/  SHFL.IDX P6, R14, R13, R12, R11 ;  /* 0x0000000c0d0e7389 */ /* 0x00032400000c000b */
[----:B01234-:R-:W-:Y:S01]  /*1ad80*/  ENDCOLLECTIVE ;  /* 0x000000000000791b */ /* 0x01ffe20003800000 */
.L_x_969:
[----:B------:R-:W-:Y:S05]  /*1ad90*/  BSYNC B0 ;  /* 0x0000000000007941 */ /* 0x000fea0003800000 */
.L_x_968:
[----:B------:R-:W-:Y:S05]  /*1ada0*/  BRA `(.L_x_970) ;  /* 0xffffffc400287947 */ /* 0x000fea000383ffff */
.L_x_837:
[----:B------:R-:W-:Y:S01]  /*1adb0*/  BSSY B0, `(.L_x_971) ;  /* 0x0000006000007945 */ /* 0x000fe20003800000 */
[----:B------:R-:W-:-:S07]  /*1adc0*/  IMAD.MOV.U32 R15, RZ, RZ, -0x1 ;  /* 0xffffffffff0f7424 */ /* 0x000fce00078e00ff */
[----:B0-23--:R-:W-:Y:S05]  /*1add0*/  WARPSYNC.COLLECTIVE R15, `(.L_x_972) ;  /* 0x000000000f0c7348 */ /* 0x00dfea0003c00000 */
[----:B------:R-:W-:Y:S02]  /*1ade0*/  ELECT P6, UR62, PT ;  /* 0x00000000003e782f */ /* 0x000fe400038c0000 */
[----:B------:R-:W-:Y:S01]  /*1adf0*/  MOV R14, UR62 ;  /* 0x0000003e000e7c02 */ /* 0x000fe20008000f00 */
[----:B0-23--:R-:W-:Y:S10]  /*1ae00*/  ENDCOLLECTIVE ;  /* 0x000000000000791b */ /* 0x00dff40003800000 */
.L_x_972:
[----:B------:R-:W-:Y:S05]  /*1ae10*/  BSYNC B0 ;  /* 0x0000000000007941 */ /* 0x000fea0003800000 */
.L_x_971:
[----:B------:R-:W-:Y:S05]  /*1ae20*/  BRA `(.L_x_973) ;  /* 0xffffffc4001c7947 */ /* 0x000fea000383ffff */
.L_x_839:
[----:B0-----:R0:W1:Y:S02]  /*1ae30*/  SYNCS.PHASECHK.TRANS64.TRYWAIT P1, [R5+URZ+0x28c40], R0 ;  /* 0x028c4000050075a7 */ /* 0x001064000802017f */
[----:B-1----:R-:W-:Y:S05]  /*1ae40*/  @!P1 NANOSLEEP.SYNCS 0x989680 ;  /* 0x009896800000995d */ /* 0x002fea0003900000 */
[----:B------:R-:W1:Y:S02]  /*1ae50*/  @!P1 SYNCS.PHASECHK.TRANS64 P1, [R5+URZ+0x28c40], R0 ;  /* 0x028c4000050095a7 */ /* 0x000e64000802007f */
[----:B-1----:R-:W-:Y:S05]  /*1ae60*/  @!P1 BRA `(.L_x_839) ;  /* 0xfffffffc00f09947 */ /* 0x002fea000383ffff */
[----:B------:R-:W-:Y:S05]  /*1ae70*/  BRA `(.L_x_974) ;  /* 0xffffffc400387947 */ /* 0x000fea000383ffff */
.L_x_841:
[----:B-1----:R1:W4:Y:S02]  /*1ae80*/  SYNCS.PHASECHK.TRANS64.TRYWAIT P1, [R25+URZ+0x28c40], R2 ;  /* 0x028c4002190075a7 */ /* 0x002324000802017f */
[----:B----4-:R-:W-:Y:S05]  /*1ae90*/  @!P1 NANOSLEEP.SYNCS 0x989680 ;  /* 0x009896800000995d */ /* 0x010fea0003900000 */
[----:B------:R-:W4:Y:S02]  /*1aea0*/  @!P1 SYNCS.PHASECHK.TRANS64 P1, [R25+URZ+0x28c40], R2 ;  /* 0x028c4002190095a7 */ /* 0x000f24000802007f */
[----:B----4-:R-:W-:Y:S05]  /*1aeb0*/  @!P1 BRA `(.L_x_841) ;  /* 0xfffffffc00f09947 */ /* 0x010fea000383ffff */
[----:B------:R-:W-:Y:S05]  /*1aec0*/  BRA `(.L_x_975) ;  /* 0xffffffc400447947 */ /* 0x000fea000383ffff */
.L_x_843:
[----:B----4-:R4:W0:Y:S02]  /*1aed0*/  SYNCS.PHASECHK.TRANS64.TRYWAIT P1, [R5+URZ+0x28c60], R0 ;  /* 0x028c6000050075a7 */ /* 0x010824000802017f */
[----:B0-----:R-:W-:Y:S05]  /*1aee0*/  @!P1 NANOSLEEP.SYNCS 0x989680 ;  /* 0x009896800000995d */ /* 0x001fea0003900000 */
[----:B------:R-:W0:Y:S02]  /*1aef0*/  @!P1 SYNCS.PHASECHK.TRANS64 P1, [R5+URZ+0x28c60], R0 ;  /* 0x028c6000050095a7 */ /* 0x000e24000802007f */
[----:B0-----:R-:W-:Y:S05]  /*1af00*/  @!P1 BRA `(.L_x_843) ;  /* 0xfffffffc00f09947 */ /* 0x001fea000383ffff */
[----:B------:R-:W-:Y:S05]  /*1af10*/  BRA `(.L_x_976) ;  /* 0xffffffc400407947 */ /* 0x000fea000383ffff */
.L_x_977:
        /* <DEDUP_REMOVED lines=14> */
.L_x_5805:


//--------------------- .text._ZN7cutlass13device_kernelIN5flash11enable_sm90INS1_16FlashAttnFwdSm90INS1_25CollectiveMainloopFwdSm90ILi2EN4cute5tupleIJNS5_1CILi1EEES8_S8_EEENS6_IJNS7_ILi64EEESA_SA_EEELi512ENS_6half_tEfNS_4arch4Sm90ELb0ELb0ELb1ELb1ELb1ELb0ELb1ELb0ELb0ELb1ELb0ELb0EEENS1_21CollectiveEpilogueFwdINS6_IJSA_NS7_ILi512EEESA_EEES9_SC_SE_Li256ELb1ELb1ELb0ELb0EEENS1_36VarlenDynamicPersistentTileSchedulerILi64ELi64ELi256ELi128ELb0ELb1ELb1ELb0ELb1ELb1EEEEEEEEEvNT_6ParamsE --------------------------
	.section	.text._ZN7cutlass13device_kernelIN5flash11enable_sm90INS1_16FlashAttnFwdSm90INS1_25CollectiveMainloopFwdSm90ILi2EN4cute5tupleIJNS5_1CILi1EEES8_S8_EEENS6_IJNS7_ILi64EEESA_SA_EEELi512ENS_6half_tEfNS_4arch4Sm90ELb0ELb0ELb1ELb1ELb1ELb0ELb1ELb0ELb0ELb1ELb0ELb0EEENS1_21CollectiveEpilogueFwdINS6_IJSA_NS7_ILi512EEESA_EEES9_SC_SE_Li256ELb1ELb1ELb0ELb0EEENS1_36VarlenDynamicPersistentTileSchedulerILi64ELi64ELi256ELi128ELb0ELb1ELb1ELb0ELb1ELb1EEEEEEEEEvNT_6ParamsE,"ax",@progbits
	.align	128
.text._ZN7cutlass13device_kernelIN5flash11enable_sm90INS1_16FlashAttnFwdSm90INS1_25CollectiveMainloopFwdSm90ILi2EN4cute5tupleIJNS5_1CILi1EEES8_S8_EEENS6_IJNS7_ILi64EEESA_SA_EEELi512ENS_6half_tEfNS_4arch4Sm90ELb0ELb0ELb1ELb1ELb1ELb0ELb1ELb0ELb0ELb1ELb0ELb0EEENS1_21CollectiveEpilogueFwdINS6_IJSA_NS7_ILi512EEESA_EEES9_SC_SE_Li256ELb1ELb1ELb0ELb0EEENS1_36VarlenDynamicPersistentTileSchedulerILi64ELi64ELi256ELi128ELb0ELb1ELb1ELb0ELb1ELb1EEEEEEEEEvNT_6ParamsE:
        .type           _ZN7cutlass13device_kernelIN5flash11enable_sm90INS1_16FlashAttnFwdSm90INS1_25CollectiveMainloopFwdSm90ILi2EN4cute5tupleIJNS5_1CILi1EEES8_S8_EEENS6_IJNS7_ILi64EEESA_SA_EEELi512ENS_6half_tEfNS_4arch4Sm90ELb0ELb0ELb1ELb1ELb1ELb0ELb1ELb0ELb0ELb1ELb0ELb0EEENS1_21CollectiveEpilogueFwdINS6_IJSA_NS7_ILi512EEESA_EEES9_SC_SE_Li256ELb1ELb1ELb0ELb0EEENS1_36VarlenDynamicPersistentTileSchedulerILi64ELi64ELi256ELi128ELb0ELb1ELb1ELb0ELb1ELb1EEEEEEEEEvNT_6ParamsE,@function
        .size           _ZN7cutlass13device_kernelIN5flash11enable_sm90INS1_16FlashAttnFwdSm90INS1_25CollectiveMainloopFwdSm90ILi2EN4cute5tupleIJNS5_1CILi1EEES8_S8_EEENS6_IJNS7_ILi64EEESA_SA_EEELi512ENS_6half_tEfNS_4arch4Sm90ELb0ELb0ELb1ELb1ELb1ELb0ELb1ELb0ELb0ELb1ELb0ELb0EEENS1_21CollectiveEpilogueFwdINS6_IJSA_NS7_ILi512EEESA_EEES9_SC_SE_Li256ELb1ELb1ELb0ELb0EEENS1_36VarlenDynamicPersistentTileSchedulerILi64ELi64ELi256ELi128ELb0ELb1ELb1ELb0ELb1ELb1EEEEEEEEEvNT_6ParamsE,(.L_x_5806 - _ZN7cutlass13device_kernelIN5flash11enable_sm90INS1_16FlashAttnFwdSm90INS1_25CollectiveMainloopFwdSm90ILi2EN4cute5tupleIJNS5_1CILi1EEES8_S8_EEENS6_IJNS7_ILi64EEESA_SA_EEELi512ENS_6half_tEfNS_4arch4Sm90ELb0ELb0ELb1ELb1ELb1ELb0ELb1ELb0ELb0ELb1ELb0ELb0EEENS1_21CollectiveEpilogueFwdINS6_IJSA_NS7_ILi512EEESA_EEES9_SC_SE_Li256ELb1ELb1ELb0ELb0EEENS1_36VarlenDynamicPersistentTileSchedulerILi64ELi64ELi256ELi128ELb0ELb1ELb1ELb0ELb1ELb1EEEEEEEEEvNT_6ParamsE)
        .other          _ZN7cutlass13device_kernelIN5flash11enable_sm90INS1_16FlashAttnFwdSm90INS1_25CollectiveMainloopFwdSm90ILi2EN4cute5tupleIJNS5_1CILi1EEES8_S8_EEENS6_IJNS7_ILi64EEESA_SA_EEELi512ENS_6half_tEfNS_4arch4Sm90ELb0ELb0ELb1ELb1ELb1ELb0ELb1ELb0ELb0ELb1ELb0ELb0EEENS1_21CollectiveEpilogueFwdINS6_IJSA_NS7_ILi512EEESA_EEES9_SC_SE_Li256ELb1ELb1ELb0ELb0EEENS1_36VarlenDynamicPersistentTileSchedulerILi64ELi64ELi256ELi128ELb0ELb1ELb1ELb0ELb1ELb1EEEEEEEEEvNT_6ParamsE,@"STO_CUDA_ENTRY STV_DEFAULT"
_ZN7cutlass13device_kernelIN5flash11enable_sm90INS1_16FlashAttnFwdSm90INS1_25CollectiveMainloopFwdSm90ILi2EN4cute5tupleIJNS5_1CILi1EEES8_S8_EEENS6_IJNS7_ILi64EEESA_SA_EEELi512ENS_6half_tEfNS_4arch4Sm90ELb0ELb0ELb1ELb1ELb1ELb0ELb1ELb0ELb0ELb1ELb0ELb0EEENS1_21CollectiveEpilogueFwdINS6_IJSA_NS7_ILi512EEESA_EEES9_SC_SE_Li256ELb1ELb1ELb0ELb0EEENS1_36VarlenDynamicPersistentTileSchedulerILi64ELi64ELi256ELi128ELb0ELb1ELb1ELb0ELb1ELb1EEEEEEEEEvNT_6ParamsE:
        /* <DEDUP_REMOVED lines=11> */
[----:B------:R-:W-:-:S11]  /*00b0*/  ISETP.NE.AND P1, PT, R2, RZ, PT ;  /* 0x000000ff0200720c */ /* 0x000fd60003f25270 */
[----:B------:R-:W-:Y:S01]  /*00c0*/  VOTEU.ALL UP0, P0 ;  /* 0x00000000003f7886 */ /* 0x000fe20000000000 */
[----:B------:R-:W-:Y:S01]  /*00d0*/  VOTEU.ALL UP1, P0 ;  /* 0x00000000003f7886 */ /* 0x000fe20000020000 */
[----:B------:R-:W-:-:S03]  /*00e0*/  VOTEU.ALL UP2, P0 ;  /* 0x00000000003f7886 */ /* 0x000fc60000040000 */
[----:B------:R-:W0:Y:S01]  /*00f0*/  @!UP0 S2UR UR8, SR_CgaCtaId ;  /* 0x00000000000889c3 */ /* 0x000e220000008800 */
[----:B------:R-:W-:Y:S01]  /*0100*/  @!UP0 UMOV UR6, 0x400 ;  /* 0x0000040000068882 */ /* 0x000fe20000000000 */
[----:B------:R-:W-:-:S04]  /*0110*/  @!UP0 UIADD3 UR4, -UR4, 0x100000, URZ ;  /* 0x0010000004048890 */ /* 0x000fc8000fffe13f */
[----:B------:R-:W-:Y:S02]  /*0120*/  @!UP0 USHF.L.U32 UR5, UR4, 0xb, URZ ;  /* 0x0000000b04058899 */ /* 0x000fe4000800063f */
[----:B------:R-:W-:Y:S02]  /*0130*/  @!UP0 USHF.L.U32 UR4, UR4, 0x1, URZ ;  /* 0x0000000104048899 */ /* 0x000fe4000800063f */
[----:B0-----:R-:W-:Y:S02]  /*0140*/  @!UP0 ULEA UR8, UR8, UR6, 0x18 ;  /* 0x0000000608088291 */ /* 0x001fe4000f8ec03f */
[----:B------:R-:W-:-:S04]  /*0150*/  @!UP0 UIADD3 UR6, -UR7, 0x100000, URZ ;  /* 0x0010000007068890 */ /* 0x000fc8000fffe13f */
[----:B------:R-:W-:Y:S02]  /*0160*/  @!UP0 USHF.L.U32 UR7, UR6, 0xb, URZ ;  /* 0x0000000b06078899 */ /* 0x000fe4000800063f */
[----:B------:R-:W-:Y:S01]  /*0170*/  @!UP0 USHF.L.U32 UR6, UR6, 0x1, URZ ;  /* 0x0000000106068899 */ /* 0x000fe2000800063f */
[----:B------:R-:W-:-:S05]  /*0180*/  VOTEU.ALL UP0, P0 ;  /* 0x00000000003f7886 */ /* 0x000fca0000000000 */
[----:B------:R0:W2:Y:S01]  /*0190*/  @!UP0 SYNCS.EXCH.64 URZ, [UR8+0x38800], UR4 ;  /* 0x03880004083f85b2 */ /* 0x0000a20008000100 */
[----:B------:R0:W3:Y:S05]  /*01a0*/  @!UP1 SYNCS.EXCH.64 URZ, [UR8+0x38810], UR4 ;  /* 0x03881004083f95b2 */ /* 0x0000ea0008000100 */
[----:B------:R0:W4:Y:S02]  /*01b0*/  @!UP2 SYNCS.EXCH.64 URZ, [UR8+0x38820], UR6 ;  /* 0x03882006083fa5b2 */ /* 0x0001240008000100 */
        /* <DEDUP_REMOVED lines=11> */
[----:B------:R0:W0:Y:S01]  /*0270*/  SYNCS.EXCH.64 URZ, [UR6+0x38840], UR4 ;  /* 0x03884004063f75b2 */ /* 0x0000220008000100 */
[----:B------:R0:W0:Y:S01]  /*0280*/  SYNCS.EXCH.64 URZ, [UR6+0x38838], UR4 ;  /* 0x03883804063f75b2 */ /* 0x0000220008000100 */
[----:B------:R0:W0:Y:S01]  /*0290*/  SYNCS.EXCH.64 URZ, [UR6+0x38848], UR4 ;  /* 0x03884804063f75b2 */ /* 0x0000220008000100 */
[----:B------:R-:W-:Y:S01]  /*02a0*/  NOP ;  /* 0x0000000000007918 */ /* 0x000fe20000000000 */
.L_x_978:
        /* <DEDUP_REMOVED lines=22> */
.L_x_979:
        /* <DEDUP_REMOVED lines=18> */
.L_x_980:
        /* <DEDUP_REMOVED lines=22> */
.L_x_981:
        /* <DEDUP_REMOVED lines=23> */
.L_x_982:
        /* <DEDUP_REMOVED lines=8> */
.L_x_984:
        /* <DEDUP_REMOVED lines=22> */
[----:B------:R-:W-:Y:S01]  /*09e0*/  ULOP3.LUT UR41, UR38, 0x1, URZ, 0xfc, !UPT ;  /* 0x0000000126297892 */ /* 0x000fe2000f8efc3f */
[----:B------:R-:W-:Y:S01]  /*09f0*/  IMAD.MOV.U32 R196, RZ, RZ, RZ ;  /* 0x000000ffffc47224 */ /* 0x000fe200078e00ff */
[----:B------:R-:W-:Y:S01]  /*0a00*/  SHF.R.S32.HI R3, RZ, 0x1f, R202 ;  /* 0x0000001fff037819 */ /* 0x000fe200000114ca */
[----:B------:R-:W-:-:S03]  /*0a10*/  UMOV UR36, URZ ;  /* 0x0000003f00247c82 */ /* 0x000fc60008000000 */
[CC--:B------:R-:W-:Y:S02]  /*0a20*/  LEA.HI R2, R3.reuse, R202.reuse, RZ, 0x4 ;  /* 0x000000ca03027211 */ /* 0x0c0fe400078f20ff */
[----:B------:R-:W-:Y:S02]  /*0a30*/  LEA.HI R4, R3, R202, RZ, 0x5 ;  /* 0x000000ca03047211 */ /* 0x000fe400078f28ff */
[----:B------:R-:W-:Y:S02]  /*0a40*/  SHF.R.S32.HI R5, RZ, 0x4, R2 ;  /* 0x00000004ff057819 */ /* 0x000fe40000011402 */
[C---:B------:R-:W-:Y:S02]  /*0a50*/  LOP3.LUT R7, R2.reuse, 0xfffffff0, RZ, 0xc0, !PT ;  /* 0xfffffff002077812 */ /* 0x040fe400078ec0ff */
[----:B------:R-:W-:Y:S02]  /*0a60*/  LEA.HI R0, R2, R5, RZ, 0x1 ;  /* 0x0000000502007211 */ /* 0x000fe400078f08ff */
[----:B------:R-:W-:Y:S01]  /*0a70*/  SHF.R.S32.HI R11, RZ, 0x5, R4 ;  /* 0x00000005ff0b7819 */ /* 0x000fe20000011404 */
[----:B------:R-:W-:Y:S01]  /*0a80*/  IMAD.IADD R6, R202, 0x1, -R7 ;  /* 0x00000001ca067824 */ /* 0x000fe200078e0a07 */
[----:B------:R-:W-:-:S02]  /*0a90*/  LOP3.LUT R0, R0, 0x1ffffffe, RZ, 0xc0, !PT ;  /* 0x1ffffffe00007812 */ /* 0x000fc400078ec0ff */
[----:B------:R-:W-:Y:S02]  /*0aa0*/  SHF.R.S32.HI R4, RZ, 0x1f, R4 ;  /* 0x0000001fff047819 */ /* 0x000fe40000011404 */
[----:B------:R-:W-:Y:S01]  /*0ab0*/  SHF.R.S32.HI R7, RZ, 0x1f, R6 ;  /* 0x0000001fff077819 */ /* 0x000fe20000011406 */
[----:B------:R-:W-:Y:S01]  /*0ac0*/  IMAD.IADD R8, R5, 0x1, -R0 ;  /* 0x0000000105087824 */ /* 0x000fe200078e0a00 */
[CC--:B------:R-:W-:Y:S02]  /*0ad0*/  LEA.HI R5, R3.reuse, R202.reuse, RZ, 0x2 ;  /* 0x000000ca03057211 */ /* 0x0c0fe400078f10ff */
[----:B------:R-:W-:Y:S02]  /*0ae0*/  LEA.HI R0, R3, R202, RZ, 0x7 ;  /* 0x000000ca03007211 */ /* 0x000fe400078f38ff */
[----:B------:R-:W-:Y:S02]  /*0af0*/  LOP3.LUT R9, R5, 0xfffffffc, RZ, 0xc0, !PT ;  /* 0xfffffffc05097812 */ /* 0x000fe400078ec0ff */
[----:B------:R-:W-:-:S02]  /*0b00*/  LOP3.LUT R5, R0, 0xffffff80, RZ, 0xc0, !PT ;  /* 0xffffff8000057812 */ /* 0x000fc400078ec0ff */
[----:B------:R-:W-:Y:S01]  /*0b10*/  LEA.HI R4, R4, R11, RZ, 0x2 ;  /* 0x0000000b04047211 */ /* 0x000fe200078f10ff */
[C---:B------:R-:W-:Y:S01]  /*0b20*/  IMAD.IADD R12, R202.reuse, 0x1, -R9 ;  /* 0x00000001ca0c7824 */ /* 0x040fe200078e0a09 */
[----:B------:R-:W-:Y:S01]  /*0b30*/  SHF.R.S32.HI R197, RZ, 0x7, R0 ;  /* 0x00000007ffc57819 */ /* 0x000fe20000011400 */
[----:B------:R-:W-:Y:S01]  /*0b40*/  IMAD.IADD R5, R202, 0x1, -R5 ;  /* 0x00000001ca057824 */ /* 0x000fe200078e0a05 */
[----:B------:R-:W-:Y:S02]  /*0b50*/  LOP3.LUT R4, R4, 0x3ffffc, RZ, 0xc0, !PT ;  /* 0x003ffffc04047812 */ /* 0x000fe400078ec0ff */
[----:B------:R-:W-:Y:S01]  /*0b60*/  LEA.HI R9, R12, R12, RZ, 0x1 ;  /* 0x0000000c0c097211 */ /* 0x000fe200078f08ff */
[----:B------:R-:W-:Y:S01]  /*0b70*/  IMAD R17, R197, 0x100, R6 ;  /* 0x00000100c5117824 */ /* 0x000fe200078e0206 */
[----:B------:R-:W-:Y:S01]  /*0b80*/  SHF.R.S32.HI R2, RZ, 0x1f, R5 ;  /* 0x0000001fff027819 */ /* 0x000fe20000011405 */
[----:B------:R-:W-:Y:S01]  /*0b90*/  IMAD.IADD R10, R11, 0x1, -R4 ;  /* 0x000000010b0a7824 */ /* 0x000fe200078e0a04 */
[----:B------:R-:W-:-:S02]  /*0ba0*/  LEA.HI R7, R7, R6, RZ, 0x3 ;  /* 0x0000000607077211 */ /* 0x000fc400078f18ff */
[-C--:B------:R-:W-:Y:S01]  /*0bb0*/  LEA.HI R4, R2, R5.reuse, RZ, 0x2 ;  /* 0x0000000502047211 */ /* 0x080fe200078f10ff */
[----:B------:R-:W-:Y:S01]  /*0bc0*/  IMAD R16, R10, 0x10, R17 ;  /* 0x000000100a107824 */ /* 0x000fe200078e0211 */
[----:B------:R-:W-:Y:S02]  /*0bd0*/  LOP3.LUT R13, R9, 0x1ffffffe, RZ, 0xc0, !PT ;  /* 0x1ffffffe090d7812 */ /* 0x000fe400078ec0ff */
[----:B------:R-:W-:Y:S02]  /*0be0*/  LOP3.LUT R9, R7, 0xfffffff8, RZ, 0xc0, !PT ;  /* 0xfffffff807097812 */ /* 0x000fe400078ec0ff */
[----:B------:R-:W-:Y:S01]  /*0bf0*/  LOP3.LUT R10, R4, 0x7ffffffc, RZ, 0xc0, !PT ;  /* 0x7ffffffc040a7812 */ /* 0x000fe200078ec0ff */
[----:B------:R-:W-:Y:S01]  /*0c00*/  IMAD.IADD R200, R12, 0x1, -R13 ;  /* 0x000000010cc87824 */ /* 0x000fe200078e0a0d */
[----:B------:R-:W-:Y:S01]  /*0c10*/  LEA.HI R3, R3, R202, RZ, 0x3 ;  /* 0x000000ca03037211 */ /* 0x000fe200078f18ff */
[----:B------:R-:W-:Y:S01]  /*0c20*/  IMAD.IADD R9, R6, 0x1, -R9 ;  /* 0x0000000106097824 */ /* 0x000fe200078e0a09 */
[----:B------:R-:W-:Y:S01]  /*0c30*/  LEA.HI R6, R2, R5, RZ, 0x5 ;  /* 0x0000000502067211 */ /* 0x000fe200078f28ff */
[----:B------:R-:W-:Y:S01]  /*0c40*/  IMAD.IADD R18, R5, 0x1, -R10 ;  /* 0x0000000105127824 */ /* 0x000fe200078e0a0a */
[--C-:B------:R-:W-:Y:S01]  /*0c50*/  SHF.R.S32.HI R2, RZ, 0x2, R4.reuse ;  /* 0x00000002ff027819 */ /* 0x100fe20000011404 */
[----:B------:R-:W-:Y:S01]  /*0c60*/  IMAD.SHL.U32 R10, R7, 0x40, RZ ;  /* 0x00000040070a7824 */ /* 0x000fe200078e00ff */
[----:B------:R-:W-:Y:S01]  /*0c70*/  SHF.R.S32.HI R5, RZ, 0x1f, R4 ;  /* 0x0000001fff057819 */ /* 0x000fe20000011404 */
[----:B------:R-:W-:Y:S01]  /*0c80*/  IMAD.SHL.U32 R4, R9, 0x40, RZ ;  /* 0x0000004009047824 */ /* 0x000fe200078e00ff */
[----:B------:R-:W-:Y:S01]  /*0c90*/  LOP3.LUT R193, R3, 0xfffffff8, RZ, 0xc0, !PT ;  /* 0xfffffff803c17812 */ /* 0x000fe200078ec0ff */
[----:B------:R-:W-:Y:S01]  /*0ca0*/  IMAD.SHL.U32 R7, R8, 0x8, RZ ;  /* 0x0000000808077824 */ /* 0x000fe200078e00ff */
[----:B------:R-:W-:Y:S01]  /*0cb0*/  LOP3.LUT R10, R10, 0x7ffffe00, RZ, 0xc0, !PT ;  /* 0x7ffffe000a0a7812 */ /* 0x000fe200078ec0ff */
[----:B------:R-:W-:Y:S01]  /*0cc0*/  IMAD.SHL.U32 R18, R18, 0x2, RZ ;  /* 0x0000000212127824 */ /* 0x000fe200078e00ff */
[----:B------:R-:W-:Y:S01]  /*0cd0*/  LOP3.LUT R4, R4, 0x1c0, RZ, 0xc0, !PT ;  /* 0x000001c004047812 */ /* 0x000fe200078ec0ff */
[--C-:B------:R-:W-:Y:S01]  /*0ce0*/  IMAD.U32 R201, R16, 0x40, R7.reuse ;  /* 0x0000004010c97824 */ /* 0x100fe200078e0007 */
[----:B------:R-:W-:Y:S01]  /*0cf0*/  LEA.HI R5, R5, R2, RZ, 0x3 ;  /* 0x0000000205057211 */ /* 0x000fe200078f18ff */
[----:B------:R-:W-:Y:S01]  /*0d00*/  IMAD R10, R11, 0x400, R10 ;  /* 0x000004000b0a7824 */ /* 0x000fe200078e020a */
[----:B------:R-:W-:Y:S01]  /*0d10*/  LOP3.LUT R7, R4, 0x8, R7, 0xf8, !PT ;  /* 0x0000000804077812 */ /* 0x000fe200078ef807 */
[----:B------:R-:W-:Y:S01]  /*0d20*/  IMAD.IADD R193, R202, 0x1, -R193 ;  /* 0x00000001cac17824 */ /* 0x000fe200078e0ac1 */
[----:B------:R-:W-:-:S02]  /*0d30*/  SHF.R.U32.HI R4, RZ, 0x3, R4 ;  /* 0x00000003ff047819 */ /* 0x000fc40000011604 */
[----:B------:R-:W-:Y:S01]  /*0d40*/  R2P PR, R9, 0x6 ;  /* 0x0000000609007804 */ /* 0x000fe20000000000 */
[----:B------:R-:W-:Y:S01]  /*0d50*/  IMAD.SHL.U32 R16, R193, 0x8, RZ ;  /* 0x00000008c1107824 */ /* 0x000fe200078e00ff */
[----:B------:R-:W-:Y:S02]  /*0d60*/  LOP3.LUT R7, R7, R4, RZ, 0x3c, !PT ;  /* 0x0000000407077212 */ /* 0x000fe400078e3cff */
[----:B------:R-:W-:Y:S01]  /*0d70*/  LEA.HI R0, R0, R197, RZ, 0x1 ;  /* 0x000000c500007211 */ /* 0x000fe200078f08ff */
[----:B------:R-:W-:Y:S01]  /*0d80*/  VIADD R192, R16, 0x40 ;  /* 0x0000004010c07836 */ /* 0x000fe20000000000 */
[----:B------:R-:W-:Y:S01]  /*0d90*/  LOP3.LUT R5, R5, 0xfffffff8, RZ, 0xc0, !PT ;  /* 0xfffffff805057812 */ /* 0x000fe200078ec0ff */
[----:B------:R-:W-:Y:S01]  /*0da0*/  IMAD.IADD R10, R10, 0x1, R7 ;  /* 0x000000010a0a7824 */ /* 0x000fe200078e0207 */
[----:B------:R-:W-:Y:S01]  /*0db0*/  LOP3.LUT R0, R0, 0xfffffe, RZ, 0xc0, !PT ;  /* 0x00fffffe00007812 */ /* 0x000fe200078ec0ff */
[----:B------:R-:W-:Y:S01]  /*0dc0*/  VIADD R191, R16, 0x80 ;  /* 0x0000008010bf7836 */ /* 0x000fe20000000000 */
[----:B------:R-:W-:Y:S01]  /*0dd0*/  IADD3 R5, R2, -R5, RZ ;  /* 0x8000000502057210 */ /* 0x000fe20007ffe0ff */
[----:B------:R-:W-:Y:S01]  /*0de0*/  VIADD R190, R16, 0xc0 ;  /* 0x000000c010be7836 */ /* 0x000fe20000000000 */
[----:B------:R-:W-:Y:S01]  /*0df0*/  LEA R22, R10, UR40, 0x1 ;  /* 0x000000280a167c11 */ /* 0x000fe2000f8e08ff */
[----:B------:R-:W-:Y:S01]  /*0e00*/  IMAD.IADD R0, R197, 0x1, -R0 ;  /* 0x00000001c5007824 */ /* 0x000fe200078e0a00 */
[----:B------:R-:W-:Y:S01]  /*0e10*/  SHF.R.S32.HI R6, RZ, 0x5, R6 ;  /* 0x00000005ff067819 */ /* 0x000fe20000011406 */
[----:B------:R-:W-:Y:S01]  /*0e20*/  VIADD R189, R16, 0x100 ;  /* 0x0000010010bd7836 */ /* 0x000fe20000000000 */
[----:B------:R-:W-:Y:S01]  /*0e30*/  SEL R184, R184, 0xffffffc0, !P2 ;  /* 0xffffffc0b8b87807 */ /* 0x000fe20005000000 */
[----:B------:R-:W-:Y:S01]  /*0e40*/  VIADD R185, R22, 0x36400 ;  /* 0x0003640016b97836 */ /* 0x000fe20000000000 */
[----:B------:R-:W-:Y:S01]  /*0e50*/  SHF.R.S32.HI R195, RZ, 0x3, R3 ;  /* 0x00000003ffc37819 */ /* 0x000fe20000011403 */
[----:B------:R-:W-:Y:S01]  /*0e60*/  VIADD R188, R16, 0x140 ;  /* 0x0000014010bc7836 */ /* 0x000fe20000000000 */
[----:B------:R-:W-:Y:S01]  /*0e70*/  SHF.L.U32 R19, R0, 0x8, RZ ;  /* 0x0000000800137819 */ /* 0x000fe200000006ff */
[C---:B------:R-:W-:Y:S01]  /*0e80*/  VIADD R199, R16.reuse, 0x180 ;  /* 0x0000018010c77836 */ /* 0x040fe20000000000 */
[----:B------:R-:W-:Y:S01]  /*0e90*/  SHF.R.S32.HI R209, RZ, 0x1f, R192 ;  /* 0x0000001fffd17819 */ /* 0x000fe200000114c0 */
[----:B------:R-:W-:Y:S01]  /*0ea0*/  VIADD R198, R16, 0x1c0 ;  /* 0x000001c010c67836 */ /* 0x000fe20000000000 */
[----:B------:R-:W-:Y:S01]  /*0eb0*/  SHF.R.S32.HI R208, RZ, 0x1f, R191 ;  /* 0x0000001fffd07819 */ /* 0x000fe200000114bf */
[----:B------:R-:W-:Y:S01]  /*0ec0*/  VIADD R23, R22, 0x36420 ;  /* 0x0003642016177836 */ /* 0x000fe20000000000 */
[----:B------:R-:W-:Y:S01]  /*0ed0*/  SHF.R.S32.HI R207, RZ, 0x1f, R190 ;  /* 0x0000001fffcf7819 */ /* 0x000fe200000114be */
[----:B------:R-:W-:Y:S01]  /*0ee0*/  IMAD R17, R6, 0x10, R5 ;  /* 0x0000001006117824 */ /* 0x000fe200078e0205 */
[----:B------:R-:W-:Y:S01]  /*0ef0*/  SHF.R.S32.HI R206, RZ, 0x1f, R189 ;  /* 0x0000001fffce7819 */ /* 0x000fe200000114bd */
[C---:B------:R-:W-:Y:S01]  /*0f00*/  @P1 VIADD R23, R185.reuse, 0xffffffe0 ;  /* 0xffffffe0b9171836 */ /* 0x040fe20000000000 */
[----:B------:R-:W-:Y:S01]  /*0f10*/  SHF.R.S32.HI R205, RZ, 0x1f, R188 ;  /* 0x0000001fffcd7819 */ /* 0x000fe200000114bc */
[----:B------:R-:W-:Y:S01]  /*0f20*/  IMAD.IADD R185, R185, 0x1, R184 ;  /* 0x00000001b9b97824 */ /* 0x000fe200078e02b8 */
[----:B------:R-:W-:Y:S01]  /*0f30*/  SHF.R.S32.HI R204, RZ, 0x1f, R199 ;  /* 0x0000001fffcc7819 */ /* 0x000fe200000114c7 */
[----:B------:R-:W-:Y:S01]  /*0f40*/  IMAD.MOV.U32 R6, RZ, RZ, R14 ;  /* 0x000000ffff067224 */ /* 0x000fe200078e000e */
[----:B------:R-:W-:Y:S01]  /*0f50*/  SHF.R.S32.HI R203, RZ, 0x1f, R198 ;  /* 0x0000001fffcb7819 */ /* 0x000fe200000114c6 */
[----:B------:R-:W-:-:S02]  /*0f60*/  IMAD.MOV.U32 R7, RZ, RZ, R15 ;  /* 0x000000ffff077224 */ /* 0x000fc400078e000f */
[----:B------:R-:W-:Y:S02]  /*0f70*/  IMAD.MOV.U32 R2, RZ, RZ, RZ ;  /* 0x000000ffff027224 */ /* 0x000fe400078e00ff */
[----:B------:R-:W-:Y:S02]  /*0f80*/  IMAD R200, R200, 0x8, R17 ;  /* 0x00000008c8c87824 */ /* 0x000fe400078e0211 */
[----:B------:R-:W-:-:S07]  /*0f90*/  IMAD.IADD R184, R184, 0x1, R23 ;  /* 0x00000001b8b87824 */ /* 0x000fce00078e0217 */
.L_x_1029:
[----:B0-----:R-:W0:Y:S01]  /*0fa0*/  LDC.64 R186, c[0x0][0xd88] ;  /* 0x00036200ffba7b82 */ /* 0x001e220000000a00 */
[----:B------:R-:W-:Y:S01]  /*0fb0*/  ULDC.64 UR6, c[0x0][0xb20] ;  /* 0x0002c80000067ab9 */ /* 0x000fe20000000a00 */
[----:B------:R-:W-:Y:S01]  /*0fc0*/  IMAD.MOV.U32 R3, RZ, RZ, RZ ;  /* 0x000000ffff037224 */ /* 0x000fe200078e00ff */
[----:B------:R-:W-:Y:S01]  /*0fd0*/  ULDC.64 UR8, c[0x0][0xb18] ;  /* 0x0002c60000087ab9 */ /* 0x000fe20000000a00 */
[----:B------:R-:W-:Y:S01]  /*0fe0*/  ULDC UR5, c[0x0][0x424] ;  /* 0x0001090000057ab9 */ /* 0x000fe20000000800 */
[----:B0-----:R-:W-:-:S06]  /*0ff0*/  IMAD.WIDE R186, R7, 0x4, R186 ;  /* 0x0000000407ba7825 */ /* 0x001fcc00078e02ba */
[----:B--2---:R-:W2:Y:S01]  /*1000*/  LDG.E R186, desc[UR44][R186.64] ;  /* 0x0000002cbaba7981 */ /* 0x004ea2000c1e1900 */
[----:B------:R-:W-:-:S04]  /*1010*/  ISETP.NE.U32.AND P0, PT, RZ, UR6, PT ;  /* 0x00000006ff007c0c */ /* 0x000fc8000bf05070 */
[----:B------:R-:W-:Y:S02]  /*1020*/  ISETP.NE.AND.EX P0, PT, RZ, UR7, PT, P0 ;  /* 0x00000007ff007c0c */ /* 0x000fe4000bf05300 */
[----:B--2---:R-:W-:-:S11]  /*1030*/  SHF.R.S32.HI R194, RZ, 0x1f, R186 ;  /* 0x0000001fffc27819 */ /* 0x004fd600000114ba */
[----:B----4-:R-:W-:-:S04]  /*1040*/  @P0 LEA R4, P1, R186, UR6, 0x2 ;  /* 0x00000006ba040c11 */ /* 0x010fc8000f8210ff */
[----:B------:R-:W-:Y:S01]  /*1050*/  @P0 LEA.HI.X R5, R186, UR7, R194, 0x2, P1 ;  /* 0x00000007ba050c11 */ /* 0x000fe200088f14c2 */
[----:B------:R-:W-:-:S04]  /*1060*/  ULDC.64 UR6, c[0x0][0x418] ;  /* 0x0001060000067ab9 */ /* 0x000fc80000000a00 */
[----:B------:R0:W5:Y:S01]  /*1070*/  @P0 LDG.E R3, desc[UR44][R4.64] ;  /* 0x0000002c04030981 */ /* 0x000162000c1e1900 */
[----:B------:R-:W-:Y:S01]  /*1080*/  ISETP.NE.U32.AND P0, PT, RZ, UR8, PT ;  /* 0x00000008ff007c0c */ /* 0x000fe2000bf05070 */
[----:B------:R-:W-:-:S03]  /*1090*/  UISETP.NE.U32.AND UP0, UPT, UR6, URZ, UPT ;  /* 0x0000003f0600728c */ /* 0x000fc6000bf05070 */
[----:B------:R-:W-:Y:S01]  /*10a0*/  ISETP.NE.AND.EX P0, PT, RZ, UR9, PT, P0 ;  /* 0x00000009ff007c0c */ /* 0x000fe2000bf05300 */
[----:B------:R-:W-:Y:S01]  /*10b0*/  UISETP.NE.AND.EX UP0, UPT, UR7, URZ, UPT, UP0 ;  /* 0x0000003f0700728c */ /* 0x000fe2000bf05300 */
[----:B------:R-:W-:-:S03]  /*10c0*/  ULDC UR6, c[0x0][0x2f0] ;  /* 0x0000bc0000067ab9 */ /* 0x000fc60000000800 */
[----:B------:R-:W-:-:S04]  /*10d0*/  USEL UR5, UR5, 0x1, UP0 ;  /* 0x0000000105057887 */ /* 0x000fc80008000000 */
[----:B------:R-:W-:-:S04]  /*10e0*/  UIMAD UR5, UR5, UR6, URZ ;  /* 0x00000006050572a4 */ /* 0x000fc8000f8e023f */
[C---:B0-----:R-:W-:Y:S02]  /*10f0*/  @P0 LEA R4, P1, R186.reuse, UR8, 0x2 ;  /* 0x00000008ba040c11 */ /* 0x041fe4000f8210ff */
[----:B------:R-:W-:Y:S02]  /*1100*/  IMAD.U32 R168, RZ, RZ, UR5 ;  /* 0x00000005ffa87e24 */ /* 0x000fe4000f8e00ff */
[----:B------:R-:W-:-:S05]  /*1110*/  @P0 LEA.HI.X R5, R186, UR9, R194, 0x2, P1 ;  /* 0x00000009ba050c11 */ /* 0x000fca00088f14c2 */
[----:B------:R0:W5:Y:S01]  /*1120*/  @P0 LDG.E R168, desc[UR44][R4.64] ;  /* 0x0000002c04a80981 */ /* 0x000162000c1e1900 */
[----:B------:R-:W-:Y:S01]  /*1130*/  UMOV UR42, UR4 ;  /* 0x00000004002a7c82 */ /* 0x000fe20008000000 */
[----:B-1-3--:R-:W-:Y:S05]  /*1140*/  @P0 BRA `(.L_x_985) ;  /* 0x0000000000240947 */ /* 0x00afea0003800000 */
[----:B------:R-:W-:Y:S02]  /*1150*/  ULDC.64 UR4, c[0x0][0xb00] ;  /* 0x0002c00000047ab9 */ /* 0x000fe40000000a00 */
[----:B------:R-:W-:-:S04]  /*1160*/  ISETP.NE.U32.AND P0, PT, RZ, UR4, PT ;  /* 0x00000004ff007c0c */ /* 0x000fc8000bf05070 */
[----:B------:R-:W-:-:S13]  /*1170*/  ISETP.NE.AND.EX P0, PT, RZ, UR5, PT, P0 ;  /* 0x00000005ff007c0c */ /* 0x000fda000bf05300 */
[----:B------:R-:W-:Y:S05]  /*1180*/  @!P0 BRA `(.L_x_985) ;  /* 0x0000000000148947 */ /* 0x000fea0003800000 */
[----:B0-----:R-:W0:Y:S02]  /*1190*/  LDC.64 R4, c[0x0][0xb00] ;  /* 0x0002c000ff047b82 */ /* 0x001e240000000a00 */
[----:B0-----:R-:W-:-:S05]  /*11a0*/  IMAD.WIDE R4, R186, 0x4, R4 ;  /* 0x00000004ba047825 */ /* 0x001fca00078e0204 */
[----:B-----5:R-:W2:Y:S04]  /*11b0*/  LDG.E R168, desc[UR44][R4.64] ;  /* 0x0000002c04a87981 */ /* 0x020ea8000c1e1900 */
[----:B------:R-:W2:Y:S02]  /*11c0*/  LDG.E R7, desc[UR44][R4.64+0x4] ;  /* 0x0000042c04077981 */ /* 0x000ea4000c1e1900 */
[----:B--2---:R-:W-:-:S07]  /*11d0*/  IMAD.IADD R168, R7, 0x1, -R168 ;  /* 0x0000000107a87824 */ /* 0x004fce00078e0aa8 */
.L_x_985:
[----:B------:R-:W-:Y:S01]  /*11e0*/  UISETP.NE.AND UP0, UPT, UR37, 0x1, UPT ;  /* 0x000000012500788c */ /* 0x000fe2000bf05270 */
[----:B-----5:R-:W-:Y:S01]  /*11f0*/  IMAD.IADD R168, R168, 0x1, -R3 ;  /* 0x00000001a8a87824 */ /* 0x020fe200078e0a03 */
[----:B------:R-:W-:Y:S01]  /*1200*/  CS2R R166, SRZ ;  /* 0x0000000000a67805 */ /* 0x000fe2000001ff00 */
[----:B------:R-:W-:Y:S01]  /*1210*/  IMAD.MOV.U32 R187, RZ, RZ, R6 ;  /* 0x000000ffffbb7224 */ /* 0x000fe200078e0006 */
[----:B------:R-:W-:Y:S01]  /*1220*/  CS2R R164, SRZ ;  /* 0x0000000000a47805 */ /* 0x000fe2000001ff00 */
[----:B------:R-:W-:Y:S01]  /*1230*/  VIADD R0, R168, 0x3f ;  /* 0x0000003fa8007836 */ /* 0x000fe20000000000 */
[----:B------:R-:W-:Y:S01]  /*1240*/  PLOP3.LUT P0, PT, PT, PT, UP0, 0x80, 0x0 ;  /* 0x000000000000781c */ /* 0x000fe20003f0f008 */
[----:B------:R-:W-:Y:S01]  /*1250*/  IMAD.MOV.U32 R150, RZ, RZ, RZ ;  /* 0x000000ffff967224 */ /* 0x000fe200078e00ff */
[----:B------:R-:W-:Y:S02]  /*1260*/  CS2R R148, SRZ ;  /* 0x0000000000947805 */ /* 0x000fe4000001ff00 */
[----:B------:R-:W-:-:S02]  /*1270*/  CS2R R146, SRZ ;  /* 0x0000000000927805 */ /* 0x000fc4000001ff00 */
[----:B------:R-:W-:Y:S02]  /*1280*/  SHF.R.S32.HI R3, RZ, 0x1f, R0 ;  /* 0x0000001fff037819 */ /* 0x000fe40000011400 */
[----:B------:R-:W-:Y:S02]  /*1290*/  CS2R R144, SRZ ;  /* 0x0000000000907805 */ /* 0x000fe4000001ff00 */
[----:B------:R-:W-:Y:S02]  /*12a0*/  CS2R R142, SRZ ;  /* 0x00000000008e7805 */ /* 0x000fe4000001ff00 */
[----:B------:R-:W-:Y:S02]  /*12b0*/  CS2R R140, SRZ ;  /* 0x00000000008c7805 */ /* 0x000fe4000001ff00 */
[----:B------:R-:W-:Y:S01]  /*12c0*/  LEA.HI R3, R3, R0, RZ, 0x6 ;  /* 0x0000000003037211 */ /* 0x000fe200078f30ff */
[----:B------:R-:W-:Y:S01]  /*12d0*/  IMAD.MOV.U32 R0, RZ, RZ, RZ ;  /* 0x000000ffff007224 */ /* 0x000fe200078e00ff */
        /* <DEDUP_REMOVED lines=55> */
[----:B------:R-:W-:Y:S02]  /*1650*/  CS2R R10, SRZ ;  /* 0x00000000000a7805 */ /* 0x000fe4000001ff00 */
[----:B------:R-:W-:Y:S01]  /*1660*/  MOV R20, RZ ;  /* 0x000000ff00147202 */ /* 0x000fe20000000f00 */
[----:B------:R-:W-:Y:S01]  /*1670*/  IMAD.MOV.U32 R27, RZ, RZ, RZ ;  /* 0x000000ffff1b7224 */ /* 0x000fe200078e00ff */
[----:B------:R-:W-:-:S02]  /*1680*/  CS2R R8, SRZ ;  /* 0x0000000000087805 */ /* 0x000fc4000001ff00 */
[----:B------:R-:W-:Y:S01]  /*1690*/  SHF.R.S32.HI R176, RZ, 0x6, R3 ;  /* 0x00000006ffb07819 */ /* 0x000fe20000011403 */
[----:B------:R-:W-:Y:S06]  /*16a0*/  @!P0 BRA `(.L_x_986) ;  /* 0x0000001400d88947 */ /* 0x000fec0003800000 */
[----:B------:R-:W-:Y:S02]  /*16b0*/  ISETP.GE.AND P1, PT, R168, 0x1, PT ;  /* 0x00000001a800780c */ /* 0x000fe40003f26270 */
[----:B------:R-:W-:-:S11]  /*16c0*/  PLOP3.LUT P0, PT, PT, PT, PT, 0x80, 0x0 ;  /* 0x000000000000781c */ /* 0x000fd60003f0f070 */
[----:B------:R-:W-:Y:S05]  /*16d0*/  @!P1 BRA `(.L_x_987) ;  /* 0x0000007800f09947 */ /* 0x000fea0003800000 */
[----:B------:R-:W1:Y:S01]  /*16e0*/  SHFL.IDX PT, R0, R197, RZ, 0x1f ;  /* 0x00001fffc5007589 */ /* 0x000e6200000e0000 */
[----:B------:R-:W-:Y:S01]  /*16f0*/  UMOV UR7, 0x40000040 ;  /* 0x4000004000077882 */ /* 0x000fe20000000000 */
[----:B------:R-:W-:Y:S01]  /*1700*/  UMOV UR13, 0x40000040 ;  /* 0x40000040000d7882 */ /* 0x000fe20000000000 */
[----:B------:R-:W-:Y:S01]  /*1710*/  UMOV UR15, 0x40000040 ;  /* 0x40000040000f7882 */ /* 0x000fe20000000000 */
[----:B------:R-:W-:Y:S01]  /*1720*/  BAR.SYNC.DEFER_BLOCKING 0xe, 0x100 ;  /* 0x0384000000007b1d */ /* 0x000fe20000010000 */
[----:B------:R-:W-:-:S05]  /*1730*/  UISETP.NE.AND UP0, UPT, UR41, 0x3, UPT ;  /* 0x000000032900788c */ /* 0x000fca000bf05270 */
[----:B------:R-:W-:Y:S01]  /*1740*/  UMOV UR17, 0x40000040 ;  /* 0x4000004000117882 */ /* 0x000fe20000000000 */
[----:B------:R-:W-:Y:S01]  /*1750*/  UMOV UR19, 0x40000040 ;  /* 0x4000004000137882 */ /* 0x000fe20000000000 */
[----:B------:R-:W-:Y:S01]  /*1760*/  UMOV UR9, 0x40000040 ;  /* 0x4000004000097882 */ /* 0x000fe20000000000 */
[----:B------:R-:W-:Y:S01]  /*1770*/  UMOV UR11, 0x40000040 ;  /* 0x40000040000b7882 */ /* 0x000fe20000000000 */
[----:B------:R-:W-:Y:S02]  /*1780*/  PLOP3.LUT P1, PT, PT, PT, UP0, 0x80, 0x0 ;  /* 0x000000000000781c */ /* 0x000fe40003f2f008 */
[----:B-1----:R-:W-:Y:S01]  /*1790*/  R2UR UR4, R0 ;  /* 0x00000000000472ca */ /* 0x002fe200000e0000 */
        /* <DEDUP_REMOVED lines=15> */
[----:B------:R-:W-:Y:S01]  /*1890*/  ULEA UR6, UR36, UR20, 0xc ;  /* 0x0000001424067291 */ /* 0x000fe2000f8e603f */
[----:B------:R-:W-:Y:S01]  /*18a0*/  UMOV UR5, 0x40000040 ;  /* 0x4000004000057882 */ /* 0x000fe20000000000 */
[----:B------:R-:W-:Y:S02]  /*18b0*/  UIADD3 UR8, UR4, 0x6, URZ ;  /* 0x0000000604087890 */ /* 0x000fe4000fffe03f */
[----:B------:R-:W-:Y:S02]  /*18c0*/  UIADD3 UR14, UR6, 0x80, URZ ;  /* 0x00000080060e7890 */ /* 0x000fe4000fffe03f */
[----:B------:R-:W-:-:S03]  /*18d0*/  UIADD3 UR18, UR6, 0x100, URZ ;  /* 0x0000010006127890 */ /* 0x000fc6000fffe03f */
[----:B------:R-:W-:Y:S01]  /*18e0*/  HGMMA.64x256x16.F32 R24, gdesc[UR4].tnspB, RZ, !UPT, gsb0 ;  /* 0x43e00000041879f0 */ /* 0x000fe2000c0008ff */
[----:B------:R-:W-:Y:S02]  /*18f0*/  UIADD3 UR10, UR6, 0x180, URZ ;  /* 0x00000180060a7890 */ /* 0x000fe4000fffe03f */
        /* <DEDUP_REMOVED lines=16> */
.L_x_988:
[----:B------:R-:W-:Y:S01]  /*1a00*/  ULEA UR6, UR36, UR40, 0x3 ;  /* 0x0000002824067291 */ /* 0x000fe2000f8e183f */
[----:B------:R-:W-:-:S03]  /*1a10*/  ISETP.GE.AND P0, PT, R168, 0x41, PT ;  /* 0x00000041a800780c */ /* 0x000fc60003f06270 */
[----:B------:R-:W-:-:S04]  /*1a20*/  UIADD3 UR6, UR6, 0x38860, URZ ;  /* 0x0003886006067890 */ /* 0x000fc8000fffe03f */
[----:B------:R-:W-:-:S09]  /*1a30*/  UPRMT UR6, UR39, 0x654, UR6 ;  /* 0x0000065427067896 */ /* 0x000fd20008000006 */
[----:B------:R-:W-:Y:S01]  /*1a40*/  SYNCS.ARRIVE.TRANS64.RED.A1T0 RZ, [UR6], RZ ;  /* 0x000000ffffff79a7 */ /* 0x000fe20008100406 */
[----:B------:R-:W-:Y:S05]  /*1a50*/  @!P0 BRA `(.L_x_989) ;  /* 0x0000000800b48947 */ /* 0x000fea0003800000 */
[----:B------:R-:W-:-:S07]  /*1a60*/  VIADD R176, R176, 0xfffffffe ;  /* 0xfffffffeb0b07836 */ /* 0x000fce0000000000 */
.L_x_991:
        /* <DEDUP_REMOVED lines=16> */
[----:B------:R-:W1:Y:S01]  /*1b70*/  LDS R3, [R0+0x38400] ;  /* 0x0384000000037984 */ /* 0x000e620000000800 */
[----:B------:R-:W-:-:S03]  /*1b80*/  UIADD3 UR10, UR6, 0x180, URZ ;  /* 0x00000180060a7890 */ /* 0x000fc6000fffe03f */
[----:B0-----:R-:W0:Y:S01]  /*1b90*/  LDS R4, [R0+0x38420] ;  /* 0x0384200000047984 */ /* 0x001e220000000800 */
        /* <DEDUP_REMOVED lines=129> */
[----:B------:R-:W-:Y:S01]  /*23b0*/  HGMMA.64x256x16.F32 R24, gdesc[UR4].tnspB, R24, gsb0 ;  /* 0x43e00000041879f0 */ /* 0x000fe20008000818 */
[----:B------:R-:W-:-:S06]  /*23c0*/  USEL UR6, URZ, 0x1, UP0 ;  /* 0x000000013f067887 */ /* 0x000fcc0008000000 */
[----:B------:R-:W-:Y:S01]  /*23d0*/  LOP3.LUT R2, R2, UR6, RZ, 0x3c, !PT ;  /* 0x0000000602027c12 */ /* 0x000fe2000f8e3cff */
[----:B------:R-:W-:Y:S02]  /*23e0*/  WARPGROUP.DEPBAR.LE gsb0, 0x0 ;  /* 0x00008000000079c5 */ /* 0x000fe40000010000 */
[----:B------:R-:W-:-:S15]  /*23f0*/  WARPGROUP.ARRIVE ;  /* 0x00000000000079c5 */ /* 0x000fde0000000000 */
[----:B------:R-:W-:-:S03]  /*2400*/  NOP ;  /* 0x0000000000007918 */ /* 0x000fc60000000000 */
        /* <DEDUP_REMOVED lines=13> */
.L_x_990:
[----:B------:R-:W-:-:S04]  /*24e0*/  ULEA UR6, UR36, UR40, 0x3 ;  /* 0x0000002824067291 */ /* 0x000fc8000f8e183f */
[----:B------:R-:W-:-:S04]  /*24f0*/  UIADD3 UR6, UR6, 0x38860, URZ ;  /* 0x0003886006067890 */ /* 0x000fc8000fffe03f */
[----:B------:R-:W-:-:S09]  /*2500*/  UPRMT UR6, UR39, 0x654, UR6 ;  /* 0x0000065427067896 */ /* 0x000fd20008000006 */
[----:B------:R-:W-:Y:S01]  /*2510*/  SYNCS.ARRIVE.TRANS64.RED.A1T0 RZ, [UR6], RZ ;  /* 0x000000ffffff79a7 */ /* 0x000fe20008100406 */
[----:B------:R-:W-:Y:S05]  /*2520*/  @P0 BRA `(.L_x_991) ;  /* 0xfffffff400500947 */ /* 0x000fea000383ffff */
.L_x_989:
[----:B------:R-:W-:Y:S01]  /*2530*/  BAR.SYNC.DEFER_BLOCKING 0xe, 0x100 ;  /* 0x0384000000007b1d */ /* 0x000fe20000010000 */
[----:B------:R-:W-:Y:S01]  /*2540*/  IMAD.U32 R0, RZ, RZ, UR36 ;  /* 0x00000024ff007e24 */ /* 0x000fe2000f8e00ff */
[----:B------:R-:W-:Y:S01]  /*2550*/  UIADD3 UR36, UR36, 0x1, URZ ;  /* 0x0000000124247890 */ /* 0x000fe2000fffe03f */
[----:B------:R-:W-:Y:S02]  /*2560*/  PLOP3.LUT P0, PT, PT, PT, PT, 0x8, 0x0 ;  /* 0x000000000000781c */ /* 0x000fe40003f0e170 */
[----:B------:R-:W-:Y:S01]  /*2570*/  IMAD R0, R0, 0x40, R17 ;  /* 0x0000004000007824 */ /* 0x000fe200078e0211 */
[----:B------:R-:W-:-:S04]  /*2580*/  UISETP.NE.AND UP0, UPT, UR36, 0x2, UPT ;  /* 0x000000022400788c */ /* 0x000fc8000bf05270 */
[----:B0-----:R-:W-:Y:S01]  /*2590*/  LEA R4, R0, UR40, 0x2 ;  /* 0x0000002800047c11 */ /* 0x001fe2000f8e10ff */
        /* <DEDUP_REMOVED lines=135> */
.L_x_986:
[----:B------:R-:W-:Y:S02]  /*2e10*/  ISETP.GE.AND P1, PT, R168, 0x1, PT ;  /* 0x00000001a800780c */ /* 0x000fe40003f26270 */
[----:B------:R-:W-:-:S11]  /*2e20*/  PLOP3.LUT P0, PT, PT, PT, PT, 0x80, 0x0 ;  /* 0x000000000000781c */ /* 0x000fd60003f0f070 */
[----:B------:R-:W-:Y:S05]  /*2e30*/  @!P1 BRA `(.L_x_987) ;  /* 0x0000006400189947 */ /* 0x000fea0003800000 */
[----:B------:R-:W1:Y:S02]  /*2e40*/  SHFL.IDX PT, R0, R197, RZ, 0x1f ;  /* 0x00001fffc5007589 */ /* 0x000e6400000e0000 */
[----:B-1----:R-:W-:-:S13]  /*2e50*/  R2UR UR4, R0 ;  /* 0x00000000000472ca */ /* 0x002fda00000e0000 */
        /* <DEDUP_REMOVED lines=14> */
[----:B0-----:R-:W-:Y:S01]  /*2f40*/  IMAD.U32 R4, RZ, RZ, UR4 ;  /* 0x00000004ff047e24 */ /* 0x001fe2000f8e00ff */
[----:B------:R0:W1:Y:S01]  /*2f50*/  LDC.64 R14, c[0x4][R0] ;  /* 0x01000000000e7b82 */ /* 0x0000620000000a00 */
[----:B------:R-:W-:Y:S01]  /*2f60*/  IMAD.U32 R5, RZ, RZ, UR5 ;  /* 0x00000005ff057e24 */ /* 0x000fe2000f8e00ff */
[----:B------:R-:W-:Y:S01]  /*2f70*/  ULDC.64 UR4, c[0x4][0x98] ;  /* 0x0100260000047ab9 */ /* 0x000fe20000000a00 */
        /* <DEDUP_REMOVED lines=9> */
.L_x_992:
[----:B------:R-:W-:-:S04]  /*3010*/  LEA.HI R0, R196, R196, RZ, 0x1 ;  /* 0x000000c4c4007211 */ /* 0x000fc800078f08ff */
[----:B------:R-:W-:Y:S02]  /*3020*/  LOP3.LUT R3, R0, 0xfffffffe, RZ, 0xc0, !PT ;  /* 0xfffffffe00037812 */ /* 0x000fe400078ec0ff */
[----:B------:R-:W-:-:S03]  /*3030*/  MOV R0, UR41 ;  /* 0x0000002900007c02 */ /* 0x000fc60008000f00 */
[----:B------:R-:W-:Y:S01]  /*3040*/  IMAD.IADD R3, R196, 0x1, -R3 ;  /* 0x00000001c4037824 */ /* 0x000fe200078e0a03 */
[----:B------:R-:W-:-:S04]  /*3050*/  ISETP.NE.AND P0, PT, R0, 0x3, PT ;  /* 0x000000030000780c */ /* 0x000fc80003f05270 */
[----:B------:R-:W-:-:S04]  /*3060*/  SHF.L.U32 R3, R3, 0x1f, RZ ;  /* 0x0000001f03037819 */ /* 0x000fc800000006ff */
[----:B------:R-:W1:Y:S02]  /*3070*/  SYNCS.PHASECHK.TRANS64.TRYWAIT P1, [UR40+0x38800], R3 ;  /* 0x03880003ff0075a7 */ /* 0x000e640008020168 */
[----:B-1----:R-:W-:Y:S05]  /*3080*/  @!P1 BRA `(.L_x_993) ;  /* 0x000000f000cc9947 */ /* 0x002fea0003800000 */
.L_x_1120:
[----:B------:R-:W-:Y:S05]  /*3090*/  @!P0 BRA `(.L_x_994) ;  /* 0x0000000000048947 */ /* 0x000fea0003800000 */
[----:B------:R-:W-:Y:S01]  /*30a0*/  BPT.TRAP 0x1 ;  /* 0x000000040000795c */ /* 0x000fe20000300000 */
.L_x_994:
[----:B0-----:R-:W-:Y:S01]  /*30b0*/  IMAD.U32 R5, RZ, RZ, UR36 ;  /* 0x00000024ff057e24 */ /* 0x001fe2000f8e00ff */
[----:B------:R-:W-:-:S04]  /*30c0*/  SHF.L.U32 R4, R2, 0x1f, RZ ;  /* 0x0000001f02047819 */ /* 0x000fc800000006ff */
[----:B------:R-:W-:-:S04]  /*30d0*/  LEA R5, R5, UR40, 0x3 ;  /* 0x0000002805057c11 */ /* 0x000fc8000f8e18ff */
[----:B------:R0:W2:Y:S01]  /*30e0*/  SYNCS.PHASECHK.TRANS64.TRYWAIT P1, [R5+URZ+0x38830], R4 ;  /* 0x03883004050075a7 */ /* 0x0000a2000802017f */
[----:B------:R-:W-:Y:S05]  /*30f0*/  @!P0 BRA `(.L_x_995) ;  /* 0x0000000000048947 */ /* 0x000fea0003800000 */
[----:B------:R-:W-:Y:S01]  /*3100*/  BPT.TRAP 0x1 ;  /* 0x000000040000795c */ /* 0x000fe20000300000 */
.L_x_995:
[----:B--2---:R-:W-:Y:S05]  /*3110*/  @P1 BRA `(.L_x_996) ;  /* 0x0000000000081947 */ /* 0x004fea0003800000 */
[----:B------:R-:W2:Y:S02]  /*3120*/  SYNCS.PHASECHK.TRANS64.TRYWAIT P1, [R5+URZ+0x38830], R4 ;  /* 0x03883004050075a7 */ /* 0x000ea4000802017f */
[----:B--2---:R-:W-:Y:S05]  /*3130*/  @!P1 BRA `(.L_x_997) ;  /* 0x000000f000b89947 */ /* 0x004fea0003800000 */
.L_x_996:
[----:B------:R-:W-:-:S04]  /*3140*/  UIADD3 UR4, UR40, 0x22400, URZ ;  /* 0x0002240028047890 */ /* 0x000fc8000fffe03f */
[----:B------:R-:W-:-:S04]  /*3150*/  USHF.R.U32.HI UR4, URZ, 0x4, UR4 ;  /* 0x000000043f047899 */ /* 0x000fc80008011604 */
[----:B------:R-:W-:-:S06]  /*3160*/  ULOP3.LUT UR4, UR4, 0x3fff, URZ, 0xc0, !UPT ;  /* 0x00003fff04047892 */ /* 0x000fcc000f8ec03f */
[----:B-1----:R-:W-:Y:S01]  /*3170*/  IMAD.U32 R0, RZ, RZ, UR4 ;  /* 0x00000004ff007e24 */ /* 0x002fe2000f8e00ff */
        /* <DEDUP_REMOVED lines=34> */
[----:B------:R-:W1:Y:S02]  /*33a0*/  SYNCS.PHASECHK.TRANS64.TRYWAIT P1, [UR40+0x38810], R3 ;  /* 0x03881003ff0075a7 */ /* 0x000e640008020168 */
[----:B-1----:R-:W-:Y:S05]  /*33b0*/  @!P1 BRA `(.L_x_998) ;  /* 0x000000f0002c9947 */ /* 0x002fea0003800000 */
.L_x_1121:
[----:B------:R-:W-:Y:S05]  /*33c0*/  @!P0 BRA `(.L_x_999) ;  /* 0x0000000000048947 */ /* 0x000fea0003800000 */
[----:B------:R-:W-:Y:S01]  /*33d0*/  BPT.TRAP 0x1 ;  /* 0x000000040000795c */ /* 0x000fe20000300000 */
.L_x_999:
[----:B------:R3:W4:Y:S01]  /*33e0*/  SYNCS.PHASECHK.TRANS64.TRYWAIT P1, [R5+URZ+0x38850], R4 ;  /* 0x03885004050075a7 */ /* 0x000722000802017f */
[----:B------:R-:W-:Y:S05]  /*33f0*/  @!P0 BRA `(.L_x_1000) ;  /* 0x0000000000048947 */ /* 0x000fea0003800000 */
[----:B------:R-:W-:Y:S01]  /*3400*/  BPT.TRAP 0x1 ;  /* 0x000000040000795c */ /* 0x000fe20000300000 */
.L_x_1000:
[----:B----4-:R-:W-:Y:S05]  /*3410*/  @P1 BRA `(.L_x_1001) ;  /* 0x0000000000081947 */ /* 0x010fea0003800000 */
[----:B------:R-:W4:Y:S02]  /*3420*/  SYNCS.PHASECHK.TRANS64.TRYWAIT P1, [R5+URZ+0x38850], R4 ;  /* 0x03885004050075a7 */ /* 0x000f24000802017f */
[----:B----4-:R-:W-:Y:S05]  /*3430*/  @!P1 BRA `(.L_x_1002) ;  /* 0x000000f000249947 */ /* 0x010fea0003800000 */
.L_x_1001:
[----:B------:R-:W-:Y:S01]  /*3440*/  UIADD3 UR4, UR40, 0x400, URZ ;  /* 0x0000040028047890 */ /* 0x000fe2000fffe03f */
[----:B------:R-:W-:Y:S01]  /*3450*/  WARPGROUP.ARRIVE ;  /* 0x00000000000079c5 */ /* 0x000fe20000000000 */
[----:B------:R-:W-:-:S05]  /*3460*/  UIADD3 UR5, UR40, 0x26400, URZ ;  /* 0x0002640028057890 */ /* 0x000fca000fffe03f */
[----:B-1----:R-:W1:Y:S01]  /*3470*/  S2R R3, SR_TID.X ;  /* 0x0000000000037919 */ /* 0x002e620000002100 */
        /* <DEDUP_REMOVED lines=18> */
[----:B-1----:R-:W-:-:S06]  /*35a0*/  SHF.R.U32.HI R3, RZ, 0x7, R3 ;  /* 0x00000007ff037819 */ /* 0x002fcc0000011603 */
[----:B------:R-:W1:Y:S02]  /*35b0*/  SHFL.IDX PT, R3, R3, RZ, 0x1f ;  /* 0x00001fff03037589 */ /* 0x000e6400000e0000 */
[----:B-1----:R-:W-:-:S13]  /*35c0*/  R2UR UR7, R3 ;  /* 0x00000000030772ca */ /* 0x002fda00000e0000 */
        /* <DEDUP_REMOVED lines=251> */
.L_x_1003:
        /* <DEDUP_REMOVED lines=8> */
[----:B------:R-:W1:Y:S01]  /*4600*/  MUFU.TANH R24, R24 ;  /* 0x0000001800187308 */ /* 0x000e620000002400 */
[----:B------:R-:W-:Y:S01]  /*4610*/  IADD3 R3, -R18, 0x40, R3 ;  /* 0x0000004012037810 */ /* 0x000fe20007ffe103 */
[----:B------:R-:W-:Y:S01]  /*4620*/  FMUL.FTZ R33, R33, UR5 ;  /* 0x0000000521217c20 */ /* 0x000fe20008410000 */
[----:B------:R-:W-:Y:S01]  /*4630*/  FMUL.FTZ R27, R27, UR5 ;  /* 0x000000051b1b7c20 */ /* 0x000fe20008410000 */
[----:B------:R-:W-:Y:S01]  /*4640*/  FMUL.FTZ R36, R36, UR5 ;  /* 0x0000000524247c20 */ /* 0x000fe20008410000 */
[C---:B------:R-:W-:Y:S01]  /*4650*/  ISETP.GT.AND P5, PT, R3.reuse, RZ, PT ;  /* 0x000000ff0300720c */ /* 0x040fe20003fa4270 */
[----:B------:R-:W-:Y:S01]  /*4660*/  FMUL.FTZ R30, R30, UR5 ;  /* 0x000000051e1e7c20 */ /* 0x000fe20008410000 */
[C---:B------:R-:W-:Y:S01]  /*4670*/  ISETP.GT.AND P4, PT, R3.reuse, 0x1, PT ;  /* 0x000000010300780c */ /* 0x040fe20003f84270 */
[----:B------:R-:W5:Y:S01]  /*4680*/  MUFU.TANH R25, R25 ;  /* 0x0000001900197308 */ /* 0x000f620000002400 */
[----:B------:R-:W-:Y:S01]  /*4690*/  ISETP.GT.AND P3, PT, R3, 0x8, PT ;  /* 0x000000080300780c */ /* 0x000fe20003f64270 */
[----:B------:R-:W-:Y:S01]  /*46a0*/  FMUL.FTZ R37, R37, UR5 ;  /* 0x0000000525257c20 */ /* 0x000fe20008410000 */
[----:B------:R-:W-:Y:S01]  /*46b0*/  FMUL.FTZ R31, R31, UR5 ;  /* 0x000000051f1f7c20 */ /* 0x000fe20008410000 */
[C---:B------:R-:W-:Y:S01]  /*46c0*/  ISETP.GT.AND P2, PT, R3.reuse, 0x9, PT ;  /* 0x000000090300780c */ /* 0x040fe20003f44270 */
[----:B------:R-:W-:Y:S01]  /*46d0*/  FMUL.FTZ R40, R40, UR5 ;  /* 0x0000000528287c20 */ /* 0x000fe20008410000 */
[----:B------:R-:W-:Y:S01]  /*46e0*/  FMUL.FTZ R34, R34, UR5 ;  /* 0x0000000522227c20 */ /* 0x000fe20008410000 */
[----:B------:R-:W-:Y:S01]  /*46f0*/  ISETP.GT.AND P1, PT, R3, 0x10, PT ;  /* 0x000000100300780c */ /* 0x000fe20003f24270 */
[----:B------:R-:W0:Y:S01]  /*4700*/  MUFU.TANH R28, R28 ;  /* 0x0000001c001c7308 */ /* 0x000e220000002400 */
[----:B-1----:R-:W-:Y:S01]  /*4710*/  FSEL R24, R24, -INF , P5 ;  /* 0xff80000018187808 */ /* 0x002fe20002800000 */
[----:B------:R-:W-:Y:S01]  /*4720*/  FMUL.FTZ R41, R41, UR5 ;  /* 0x0000000529297c20 */ /* 0x000fe20008410000 */
[----:B------:R-:W-:Y:S01]  /*4730*/  FMUL.FTZ R35, R35, UR5 ;  /* 0x0000000523237c20 */ /* 0x000fe20008410000 */
[----:B------:R-:W-:Y:S01]  /*4740*/  ISETP.GT.AND P6, PT, R3, 0x11, PT ;  /* 0x000000110300780c */ /* 0x000fe20003fc4270 */
[----:B------:R-:W-:Y:S01]  /*4750*/  FMUL.FTZ R44, R44, UR5 ;  /* 0x000000052c2c7c20 */ /* 0x000fe20008410000 */
[----:B------:R-:W-:Y:S01]  /*4760*/  FMUL.FTZ R38, R38, UR5 ;  /* 0x0000000526267c20 */ /* 0x000fe20008410000 */
[----:B------:R-:W-:Y:S01]  /*4770*/  FMUL.FTZ R45, R45, UR5 ;  /* 0x000000052d2d7c20 */ /* 0x000fe20008410000 */
[----:B------:R-:W1:Y:S01]  /*4780*/  MUFU.TANH R29, R29 ;  /* 0x0000001d001d7308 */ /* 0x000e620000002400 */
        /* <DEDUP_REMOVED lines=12> */
[----:B--234-:R-:W-:Y:S01]  /*4850*/  FMNMX.FTZ R4, R28, R7, !PT ;  /* 0x000000071c047209 */ /* 0x01cfe20007810000 */
[----:B------:R-:W-:Y:S01]  /*4860*/  FMUL.FTZ R47, R47, UR5 ;  /* 0x000000052f2f7c20 */ /* 0x000fe20008410000 */
[----:B------:R-:W-:Y:S01]  /*4870*/  FMUL.FTZ R50, R50, UR5 ;  /* 0x0000000532327c20 */ /* 0x000fe20008410000 */
[----:B------:R-:W0:Y:S01]  /*4880*/  MUFU.TANH R26, R26 ;  /* 0x0000001a001a7308 */ /* 0x000e220000002400 */
[----:B-1----:R-:W-:Y:S01]  /*4890*/  FSEL R29, R29, -INF , P2 ;  /* 0xff8000001d1d7808 */ /* 0x002fe20001000000 */
[----:B------:R-:W-:Y:S01]  /*48a0*/  FMUL.FTZ R51, R51, UR5 ;  /* 0x0000000533337c20 */ /* 0x000fe20008410000 */
[----:B------:R-:W-:Y:S01]  /*48b0*/  FMUL.FTZ R54, R54, UR5 ;  /* 0x0000000536367c20 */ /* 0x000fe20008410000 */
[----:B------:R-:W-:Y:S01]  /*48c0*/  FMUL.FTZ R55, R55, UR5 ;  /* 0x0000000537377c20 */ /* 0x000fe20008410000 */
[----:B------:R-:W-:Y:S01]  /*48d0*/  FMNMX.FTZ R7, R29, R4, !PT ;  /* 0x000000041d077209 */ /* 0x000fe20007810000 */
[----:B------:R-:W-:Y:S01]  /*48e0*/  ULDC UR11, c[0x0][0xa80] ;  /* 0x0002a000000b7ab9 */ /* 0x000fe20000000800 */
[----:B------:R-:W-:Y:S01]  /*48f0*/  R2UR UR6, R5 ;  /* 0x00000000050672ca */ /* 0x000fe200000e0000 */
[----:B------:R-:W1:Y:S01]  /*4900*/  MUFU.TANH R33, R33 ;  /* 0x0000002100217308 */ /* 0x000e620000002400 */
[----:B-----5:R-:W-:Y:S01]  /*4910*/  FSEL R32, R32, -INF , P1 ;  /* 0xff80000020207808 */ /* 0x020fe20000800000 */
[----:B------:R-:W-:Y:S01]  /*4920*/  ULOP3.LUT UR5, UR43, 0x2000000, URZ, 0xfc, !UPT ;  /* 0x020000002b057892 */ /* 0x000fe2000f8efc3f */
[----:B------:R-:W-:-:S02]  /*4930*/  UMOV UR15, 0x40000040 ;  /* 0x40000040000f7882 */ /* 0x000fc40000000000 */
[----:B------:R-:W-:Y:S01]  /*4940*/  FMNMX.FTZ R4, R32, R7, !PT ;  /* 0x0000000720047209 */ /* 0x000fe20007810000 */
[----:B------:R-:W-:Y:S02]  /*4950*/  ULEA UR10, UR36, UR5, 0xc ;  /* 0x00000005240a7291 */ /* 0x000fe4000f8e603f */
[----:B------:R-:W2:Y:S01]  /*4960*/  MUFU.TANH R27, R27 ;  /* 0x0000001b001b7308 */ /* 0x000ea20000002400 */
[----:B0-----:R-:W-:Y:S01]  /*4970*/  FSEL R26, R26, -INF , P5 ;  /* 0xff8000001a1a7808 */ /* 0x001fe20002800000 */
[----:B------:R-:W-:Y:S01]  /*4980*/  UMOV UR7, 0x40000040 ;  /* 0x4000004000077882 */ /* 0x000fe20000000000 */
[----:B------:R-:W-:Y:S01]  /*4990*/  ISETP.GT.AND P5, PT, R3, 0x18, PT ;  /* 0x000000180300780c */ /* 0x000fe20003fa4270 */
[----:B------:R-:W-:Y:S01]  /*49a0*/  UIADD3 UR6, UR6, 0x38840, URZ ;  /* 0x0003884006067890 */ /* 0x000fe2000fffe03f */
[----:B------:R-:W-:-:S03]  /*49b0*/  UMOV UR14, UR10 ;  /* 0x0000000a000e7c82 */ /* 0x000fc60008000000 */
[----:B------:R-:W0:Y:S01]  /*49c0*/  MUFU.TANH R36, R36 ;  /* 0x0000002400247308 */ /* 0x000e220000002400 */
[----:B-1----:R-:W-:Y:S01]  /*49d0*/  FSEL R33, R33, -INF , P6 ;  /* 0xff80000021217808 */ /* 0x002fe20003000000 */
[----:B------:R-:W-:-:S03]  /*49e0*/  UPRMT UR6, UR39, 0x654, UR6 ;  /* 0x0000065427067896 */ /* 0x000fc60008000006 */
[----:B------:R-:W-:-:S03]  /*49f0*/  FMNMX.FTZ R7, R33, R4, !PT ;  /* 0x0000000421077209 */ /* 0x000fc60007810000 */
[----:B------:R-:W1:Y:S01]  /*4a00*/  MUFU.TANH R30, R30 ;  /* 0x0000001e001e7308 */ /* 0x000e620000002400 */
[----:B--2---:R-:W-:Y:S02]  /*4a10*/  FSEL R27, R27, -INF , P4 ;  /* 0xff8000001b1b7808 */ /* 0x004fe40002000000 */
[----:B------:R-:W-:Y:S01]  /*4a20*/  ISETP.GT.AND P4, PT, R3, 0x19, PT ;  /* 0x000000190300780c */ /* 0x000fe20003f84270 */
[----:B------:R-:W-:Y:S01]  /*4a30*/  SYNCS.ARRIVE.TRANS64.RED.A1T0 RZ, [UR6], RZ ;  /* 0x000000ffffff79a7 */ /* 0x000fe20008100406 */
[----:B------:R-:W-:-:S03]  /*4a40*/  UIADD3 UR6, UR10, 0x80, URZ ;  /* 0x000000800a067890 */ /* 0x000fc6000fffe03f */
[----:B------:R-:W2:Y:S01]  /*4a50*/  MUFU.TANH R37, R37 ;  /* 0x0000002500257308 */ /* 0x000ea20000002400 */
[----:B0-----:R-:W-:-:S04]  /*4a60*/  FSEL R36, R36, -INF , P5 ;  /* 0xff80000024247808 */ /* 0x001fc80002800000 */
[----:B------:R-:W-:-:S03]  /*4a70*/  FMNMX.FTZ R4, R36, R7, !PT ;  /* 0x0000000724047209 */ /* 0x000fc60007810000 */
[----:B------:R-:W0:Y:S01]  /*4a80*/  MUFU.TANH R31, R31 ;  /* 0x0000001f001f7308 */ /* 0x000e220000002400 */
[----:B-1----:R-:W-:Y:S02]  /*4a90*/  FSEL R30, R30, -INF , P3 ;  /* 0xff8000001e1e7808 */ /* 0x002fe40001800000 */
[----:B------:R-:W-:-:S05]  /*4aa0*/  ISETP.GT.AND P3, PT, R3, 0x20, PT ;  /* 0x000000200300780c */ /* 0x000fca0003f64270 */
[----:B------:R-:W1:Y:S01]  /*4ab0*/  MUFU.TANH R40, R40 ;  /* 0x0000002800287308 */ /* 0x000e620000002400 */
[----:B--2---:R-:W-:-:S04]  /*4ac0*/  FSEL R37, R37, -INF , P4 ;  /* 0xff80000025257808 */ /* 0x004fc80002000000 */
[----:B------:R-:W-:-:S03]  /*4ad0*/  FMNMX.FTZ R7, R37, R4, !PT ;  /* 0x0000000425077209 */ /* 0x000fc60007810000 */
[----:B------:R-:W2:Y:S01]  /*4ae0*/  MUFU.TANH R34, R34 ;  /* 0x0000002200227308 */ /* 0x000ea20000002400 */
[----:B0-----:R-:W-:Y:S02]  /*4af0*/  FSEL R31, R31, -INF , P2 ;  /* 0xff8000001f1f7808 */ /* 0x001fe40001000000 */
[----:B------:R-:W-:-:S05]  /*4b00*/  ISETP.GT.AND P2, PT, R3, 0x21, PT ;  /* 0x000000210300780c */ /* 0x000fca0003f44270 */
[----:B------:R-:W0:Y:S01]  /*4b10*/  MUFU.TANH R41, R41 ;  /* 0x0000002900297308 */ /* 0x000e220000002400 */
[----:B-1----:R-:W-:-:S04]  /*4b20*/  FSEL R40, R40, -INF , P3 ;  /* 0xff80000028287808 */ /* 0x002fc80001800000 */
[----:B------:R-:W-:-:S03]  /*4b30*/  FMNMX.FTZ R4, R40, R7, !PT ;  /* 0x0000000728047209 */ /* 0x000fc60007810000 */
[----:B------:R-:W1:Y:S01]  /*4b40*/  MUFU.TANH R35, R35 ;  /* 0x0000002300237308 */ /* 0x000e620000002400 */
[----:B--2---:R-:W-:Y:S02]  /*4b50*/  FSEL R34, R34, -INF , P1 ;  /* 0xff80000022227808 */ /* 0x004fe40000800000 */
[----:B------:R-:W-:-:S05]  /*4b60*/  ISETP.GT.AND P1, PT, R3, 0x28, PT ;  /* 0x000000280300780c */ /* 0x000fca0003f24270 */
        /* <DEDUP_REMOVED lines=25> */
[----:B--2---:R-:W-:-:S07]  /*4d00*/  FSEL R49, R49, -INF , P4 ;  /* 0xff80000031317808 */ /* 0x004fce0002000000 */
[----:B------:R-:W2:Y:S01]  /*4d10*/  MUFU.TANH R53, R53 ;  /* 0x0000003500357308 */ /* 0x000ea20000002400 */
[----:B0-----:R-:W-:Y:S02]  /*4d20*/  FSEL R43, R43, -INF , P2 ;  /* 0xff8000002b2b7808 */ /* 0x001fe40001000000 */
[----:B------:R-:W-:Y:S02]  /*4d30*/  ISETP.GT.AND P2, PT, R3, 0x39, PT ;  /* 0x000000390300780c */ /* 0x000fe40003f44270 */
[----:B------:R-:W-:-:S03]  /*4d40*/  FMNMX.FTZ R3, R49, R4, !PT ;  /* 0x0000000431037209 */ /* 0x000fc60007810000 */
[----:B------:R-:W0:Y:S01]  /*4d50*/  MUFU.TANH R46, R46 ;  /* 0x0000002e002e7308 */ /* 0x000e220000002400 */
[----:B-1----:R-:W-:-:S04]  /*4d60*/  FSEL R52, R52, -INF , P3 ;  /* 0xff80000034347808 */ /* 0x002fc80001800000 */
[----:B------:R-:W-:-:S03]  /*4d70*/  FMNMX.FTZ R4, R52, R3, !PT ;  /* 0x0000000334047209 */ /* 0x000fc60007810000 */
[----:B------:R-:W1:Y:S01]  /*4d80*/  MUFU.TANH R47, R47 ;  /* 0x0000002f002f7308 */ /* 0x000e620000002400 */
[----:B--2---:R-:W-:-:S04]  /*4d90*/  FSEL R53, R53, -INF , P2 ;  /* 0xff80000035357808 */ /* 0x004fc80001000000 */
[----:B------:R-:W-:-:S03]  /*4da0*/  FMNMX.FTZ R6, R53, R4, !PT ;  /* 0x0000000435067209 */ /* 0x000fc60007810000 */
[----:B------:R-:W2:Y:S01]  /*4db0*/  MUFU.TANH R50, R50 ;  /* 0x0000003200327308 */ /* 0x000ea20000002400 */
[----:B0-----:R-:W-:Y:S01]  /*4dc0*/  FSEL R46, R46, -INF , P1 ;  /* 0xff8000002e2e7808 */ /* 0x001fe20000800000 */
[----:B------:R-:W0:Y:S06]  /*4dd0*/  SHFL.BFLY PT, R3, R6, 0x2, 0x1f ;  /* 0x0c401f0006037f89 */ /* 0x000e2c00000e0000 */
[----:B------:R-:W3:Y:S01]  /*4de0*/  MUFU.TANH R51, R51 ;  /* 0x0000003300337308 */ /* 0x000ee20000002400 */
[----:B-1----:R-:W-:-:S07]  /*4df0*/  FSEL R47, R47, -INF , P6 ;  /* 0xff8000002f2f7808 */ /* 0x002fce0003000000 */
[----:B------:R-:W1:Y:S01]  /*4e00*/  MUFU.TANH R54, R54 ;  /* 0x0000003600367308 */ /* 0x000e620000002400 */
[----:B--2---:R-:W-:-:S07]  /*4e10*/  FSEL R50, R50, -INF , P5 ;  /* 0xff80000032327808 */ /* 0x004fce0002800000 */
[----:B------:R-:W2:Y:S01]  /*4e20*/  MUFU.TANH R55, R55 ;  /* 0x0000003700377308 */ /* 0x000ea20000002400 */
[----:B---3--:R-:W-:Y:S02]  /*4e30*/  FSEL R51, R51, -INF , P4 ;  /* 0xff80000033337808 */ /* 0x008fe40002000000 */
[----:B0-----:R-:W-:Y:S02]  /*4e40*/  FMNMX.FTZ R7, R6, R3, !PT ;  /* 0x0000000306077209 */ /* 0x001fe40007810000 */
[----:B------:R-:W-:-:S03]  /*4e50*/  FMNMX.FTZ R3, R26, R27, !PT ;  /* 0x0000001b1a037209 */ /* 0x000fc60007810000 */
[----:B------:R-:W0:Y:S01]  /*4e60*/  SHFL.BFLY PT, R8, R7, 0x1, 0x1f ;  /* 0x0c201f0007087f89 */ /* 0x000e2200000e0000 */
[----:B------:R-:W-:Y:S02]  /*4e70*/  FMNMX.FTZ R4, R30, R3, !PT ;  /* 0x000000031e047209 */ /* 0x000fe40007810000 */
[----:B-1----:R-:W-:Y:S02]  /*4e80*/  FSEL R54, R54, -INF , P3 ;  /* 0xff80000036367808 */ /* 0x002fe40001800000 */
[----:B------:R-:W-:-:S04]  /*4e90*/  FMNMX.FTZ R3, R31, R4, !PT ;  /* 0x000000041f037209 */ /* 0x000fc80007810000 */
[----:B------:R-:W-:Y:S02]  /*4ea0*/  FMNMX.FTZ R4, R34, R3, !PT ;  /* 0x0000000322047209 */ /* 0x000fe40007810000 */
[----:B--2---:R-:W-:Y:S02]  /*4eb0*/  FSEL R55, R55, -INF , P2 ;  /* 0xff80000037377808 */ /* 0x004fe40001000000 */
[----:B------:R-:W-:-:S04]  /*4ec0*/  FMNMX.FTZ R3, R35, R4, !PT ;  /* 0x0000000423037209 */ /* 0x000fc80007810000 */
[----:B------:R-:W-:Y:S02]  /*4ed0*/  FMNMX.FTZ R4, R38, R3, !PT ;  /* 0x0000000326047209 */ /* 0x000fe40007810000 */
[----:B0-----:R-:W-:Y:S02]  /*4ee0*/  FMNMX.FTZ R3, R7, R8, !PT ;  /* 0x0000000807037209 */ /* 0x001fe40007810000 */
        /* <DEDUP_REMOVED lines=28> */
[----:B------:R-:W-:Y:S02]  /*50b0*/  MUFU.EX2 R6, R6 ;  /* 0x0000000600067308 */ /* 0x000fe40000000800 */
[----:B------:R-:W0:Y:S06]  /*50c0*/  SHFL.BFLY PT, R15, R4, 0x2, 0x1f ;  /* 0x0c401f00040f7f89 */ /* 0x000e2c00000e0000 */
[----:B------:R-:W1:Y:S08]  /*50d0*/  MUFU.EX2 R7, R7 ;  /* 0x0000000700077308 */ /* 0x000e700000000800 */
[----:B------:R-:W-:Y:S08]  /*50e0*/  MUFU.EX2 R8, R8 ;  /* 0x0000000800087308 */ /* 0x000ff00000000800 */
[----:B------:R-:W2:Y:S01]  /*50f0*/  MUFU.EX2 R9, R9 ;  /* 0x0000000900097308 */ /* 0x000ea20000000800 */
[----:B-1----:R-:W-:Y:S01]  /*5100*/  F2FP.F16.F32.PACK_AB R152, R7, R6 ;  /* 0x000000060798723e */ /* 0x002fe200000000ff */
[----:B------:R-:W-:Y:S01]  /*5110*/  FADD.FTZ R7, R6, R7 ;  /* 0x0000000706077221 */ /* 0x000fe20000010000 */
[----:B0-----:R-:W-:Y:S01]  /*5120*/  FMNMX.FTZ R24, R4, R15, !PT ;  /* 0x0000000f04187209 */ /* 0x001fe20007810000 */
[----:B------:R-:W-:-:S04]  /*5130*/  FFMA.FTZ R15, R41, UR11, -R56 ;  /* 0x0000000b290f7c23 */ /* 0x000fc80008010838 */
[----:B------:R-:W0:Y:S01]  /*5140*/  SHFL.BFLY PT, R25, R24, 0x1, 0x1f ;  /* 0x0c201f0018197f89 */ /* 0x000e2200000e0000 */
[----:B------:R-:W-:Y:S08]  /*5150*/  MUFU.EX2 R10, R10 ;  /* 0x0000000a000a7308 */ /* 0x000ff00000000800 */
[----:B------:R-:W1:Y:S01]  /*5160*/  MUFU.EX2 R11, R11 ;  /* 0x0000000b000b7308 */ /* 0x000e620000000800 */
[----:B--2---:R-:W-:Y:S01]  /*5170*/  F2FP.F16.F32.PACK_AB R154, R9, R8 ;  /* 0x00000008099a723e */ /* 0x004fe200000000ff */
[----:B------:R-:W-:-:S04]  /*5180*/  FADD.FTZ R8, R8, R7 ;  /* 0x0000000708087221 */ /* 0x000fc80000010000 */
[----:B------:R-:W-:Y:S02]  /*5190*/  FADD.FTZ R9, R9, R8 ;  /* 0x0000000809097221 */ /* 0x000fe40000010000 */
[----:B------:R-:W-:Y:S01]  /*51a0*/  MUFU.EX2 R12, R12 ;  /* 0x0000000c000c7308 */ /* 0x000fe20000000800 */
[----:B0-----:R-:W-:-:S07]  /*51b0*/  FMNMX.FTZ R4, R24, R25, !PT ;  /* 0x0000001918047209 */ /* 0x001fce0007810000 */
[----:B------:R-:W0:Y:S01]  /*51c0*/  MUFU.EX2 R13, R13 ;  /* 0x0000000d000d7308 */ /* 0x000e220000000800 */
[C---:B-1----:R-:W-:Y:S01]  /*51d0*/  F2FP.F16.F32.PACK_AB R156, R11.reuse, R10 ;  /* 0x0000000a0b9c723e */ /* 0x042fe200000000ff */
[----:B------:R-:W-:Y:S01]  /*51e0*/  FADD.FTZ R10, R10, R9 ;  /* 0x000000090a0a7221 */ /* 0x000fe20000010000 */
[C---:B------:R-:W-:Y:S01]  /*51f0*/  FSETP.NEU.FTZ.AND P1, PT, R4.reuse, -INF , PT ;  /* 0xff8000000400780b */ /* 0x040fe20003f3d000 */
[----:B------:R-:W-:Y:S02]  /*5200*/  FMUL.FTZ R24, R4, UR11 ;  /* 0x0000000b04187c20 */ /* 0x000fe40008410000 */
[----:B------:R-:W-:Y:S02]  /*5210*/  FADD.FTZ R11, R11, R10 ;  /* 0x0000000a0b0b7221 */ /* 0x000fe40000010000 */
[----:B------:R-:W-:Y:S01]  /*5220*/  MUFU.EX2 R14, R14 ;  /* 0x0000000e000e7308 */ /* 0x000fe20000000800 */
[----:B------:R-:W-:-:S05]  /*5230*/  FSEL R24, R24, RZ, P1 ;  /* 0x000000ff18187208 */ /* 0x000fca0000800000 */
[--C-:B------:R-:W-:Y:S01]  /*5240*/  FFMA.FTZ R173, R26, UR11, -R24.reuse ;  /* 0x0000000b1aad7c23 */ /* 0x100fe20008010818 */
        /* <DEDUP_REMOVED lines=16> */
[----:B0-----:R-:W-:Y:S01]  /*5350*/  F2FP.F16.F32.PACK_AB R158, R13, R12 ;  /* 0x0000000c0d9e723e */ /* 0x001fe200000000ff */
[----:B------:R-:W-:-:S04]  /*5360*/  FADD.FTZ R12, R12, R11 ;  /* 0x0000000b0c0c7221 */ /* 0x000fc80000010000 */
[----:B------:R-:W-:Y:S02]  /*5370*/  FADD.FTZ R13, R13, R12 ;  /* 0x0000000c0d0d7221 */ /* 0x000fe40000010000 */
[----:B------:R-:W0:Y:S08]  /*5380*/  MUFU.EX2 R174, R174 ;  /* 0x000000ae00ae7308 */ /* 0x000e300000000800 */
[----:B------:R-:W-:Y:S08]  /*5390*/  MUFU.EX2 R175, R175 ;  /* 0x000000af00af7308 */ /* 0x000ff00000000800 */
[----:B------:R-:W1:Y:S01]  /*53a0*/  MUFU.EX2 R178, R178 ;  /* 0x000000b200b27308 */ /* 0x000e620000000800 */
[----:B0-----:R-:W-:Y:S01]  /*53b0*/  F2FP.F16.F32.PACK_AB R153, R174, R173 ;  /* 0x000000adae99723e */ /* 0x001fe200000000ff */
[----:B------:R-:W-:-:S06]  /*53c0*/  FADD.FTZ R174, R173, R174 ;  /* 0x000000aeadae7221 */ /* 0x000fcc0000010000 */
[----:B------:R-:W-:Y:S08]  /*53d0*/  MUFU.EX2 R177, R177 ;  /* 0x000000b100b17308 */ /* 0x000ff00000000800 */
[----:B------:R-:W0:Y:S01]  /*53e0*/  MUFU.EX2 R180, R180 ;  /* 0x000000b400b47308 */ /* 0x000e220000000800 */
[----:B-1----:R-:W-:Y:S01]  /*53f0*/  F2FP.F16.F32.PACK_AB R155, R178, R175 ;  /* 0x000000afb29b723e */ /* 0x002fe200000000ff */
[----:B------:R-:W-:-:S04]  /*5400*/  FADD.FTZ R175, R175, R174 ;  /* 0x000000aeafaf7221 */ /* 0x000fc80000010000 */
[----:B------:R1:W-:Y:S01]  /*5410*/  STSM.16.M88.4 [R22+0x36400], R152 ;  /* 0x0364009816007844 */ /* 0x0003e20000000200 */
[----:B------:R-:W-:Y:S01]  /*5420*/  FADD.FTZ R178, R178, R175 ;  /* 0x000000afb2b27221 */ /* 0x000fe20000010000 */
[----:B------:R-:W-:Y:S08]  /*5430*/  MUFU.EX2 R179, R179 ;  /* 0x000000b300b37308 */ /* 0x000ff00000000800 */
[----:B------:R-:W2:Y:S01]  /*5440*/  MUFU.EX2 R182, R182 ;  /* 0x000000b600b67308 */ /* 0x000ea20000000800 */
[----:B0-----:R-:W-:Y:S01]  /*5450*/  F2FP.F16.F32.PACK_AB R157, R180, R177 ;  /* 0x000000b1b49d723e */ /* 0x001fe200000000ff */
[----:B------:R-:W-:-:S04]  /*5460*/  FADD.FTZ R177, R177, R178 ;  /* 0x000000b2b1b17221 */ /* 0x000fc80000010000 */
[----:B------:R-:W-:Y:S02]  /*5470*/  FADD.FTZ R180, R180, R177 ;  /* 0x000000b1b4b47221 */ /* 0x000fe40000010000 */
[----:B------:R-:W0:Y:S08]  /*5480*/  MUFU.EX2 R15, R15 ;  /* 0x0000000f000f7308 */ /* 0x000e300000000800 */
[----:B------:R-:W-:Y:S01]  /*5490*/  MUFU.EX2 R20, R20 ;  /* 0x0000001400147308 */ /* 0x000fe20000000800 */
[----:B--2---:R-:W-:Y:S01]  /*54a0*/  F2FP.F16.F32.PACK_AB R159, R182, R179 ;  /* 0x000000b3b69f723e */ /* 0x004fe200000000ff */
[----:B------:R-:W-:-:S04]  /*54b0*/  FADD.FTZ R179, R179, R180 ;  /* 0x000000b4b3b37221 */ /* 0x000fc80000010000 */
[----:B------:R1:W-:Y:S01]  /*54c0*/  STSM.16.M88.4 [R23], R156 ;  /* 0x0000009c17007844 */ /* 0x0003e20000000200 */
[----:B------:R-:W-:Y:S01]  /*54d0*/  FADD.FTZ R182, R182, R179 ;  /* 0x000000b3b6b67221 */ /* 0x000fe20000010000 */
[----:B------:R-:W2:Y:S01]  /*54e0*/  MUFU.EX2 R21, R21 ;  /* 0x0000001500157308 */ /* 0x000ea20000000800 */
[----:B0-----:R-:W-:Y:S01]  /*54f0*/  F2FP.F16.F32.PACK_AB R160, R15, R14 ;  /* 0x0000000e0fa0723e */ /* 0x001fe200000000ff */
[----:B------:R-:W-:-:S04]  /*5500*/  FADD.FTZ R14, R14, R13 ;  /* 0x0000000d0e0e7221 */ /* 0x000fc80000010000 */
[----:B------:R-:W-:Y:S02]  /*5510*/  FADD.FTZ R15, R15, R14 ;  /* 0x0000000e0f0f7221 */ /* 0x000fe40000010000 */
[----:B------:R-:W-:Y:S08]  /*5520*/  MUFU.EX2 R181, R181 ;  /* 0x000000b500b57308 */ /* 0x000ff00000000800 */
[----:B------:R-:W0:Y:S01]  /*5530*/  MUFU.EX2 R210, R210 ;  /* 0x000000d200d27308 */ /* 0x000e220000000800 */
[----:B--2---:R-:W-:Y:S01]  /*5540*/  F2FP.F16.F32.PACK_AB R162, R21, R20 ;  /* 0x0000001415a2723e */ /* 0x004fe200000000ff */
[----:B------:R-:W-:-:S04]  /*5550*/  FADD.FTZ R20, R20, R15 ;  /* 0x0000000f14147221 */ /* 0x000fc80000010000 */
[----:B------:R-:W-:Y:S02]  /*5560*/  FADD.FTZ R20, R21, R20 ;  /* 0x0000001415147221 */ /* 0x000fe40000010000 */
[----:B------:R-:W-:Y:S08]  /*5570*/  MUFU.EX2 R183, R183 ;  /* 0x000000b700b77308 */ /* 0x000ff00000000800 */
        /* <DEDUP_REMOVED lines=8> */
[----:B------:R1:W-:Y:S01]  /*5600*/  STSM.16.M88.4 [R185], R160 ;  /* 0x000000a0b9007844 */ /* 0x0003e20000000200 */
[----:B------:R-:W-:Y:S01]  /*5610*/  FADD.FTZ R212, R212, R183 ;  /* 0x000000b7d4d47221 */ /* 0x000fe20000010000 */
        /* <DEDUP_REMOVED lines=14> */
[----:B------:R-:W-:Y:S01]  /*5700*/  FADD.FTZ R214, R214, R211 ;  /* 0x000000d3d6d67221 */ /* 0x000fe20000010000 */
[----:B--2---:R-:W-:-:S03]  /*5710*/  F2FP.F16.F32.PACK_AB R167, R216, R213 ;  /* 0x000000d5d8a7723e */ /* 0x004fc600000000ff */
[----:B------:R-:W-:Y:S02]  /*5720*/  FADD.FTZ R213, R213, R214 ;  /* 0x000000d6d5d57221 */ /* 0x000fe40000010000 */
[----:B------:R1:W-:Y:S01]  /*5730*/  STSM.16.M88.4 [R184], R164 ;  /* 0x000000a4b8007844 */ /* 0x0003e20000000200 */
[----:B------:R-:W-:Y:S01]  /*5740*/  WARPGROUP.ARRIVE ;  /* 0x00000000000079c5 */ /* 0x000fe20000000000 */
[----:B------:R-:W-:-:S05]  /*5750*/  FADD.FTZ R8, R216, R213 ;  /* 0x000000d5d8087221 */ /* 0x000fca0000010000 */
[----:B------:R-:W-:Y:S03]  /*5760*/  HGMMA.64x256x16.F32 R24, R152, gdesc[UR12].tnspB, RZ, !UPT, gsb0 ;  /* 0x43e0000c98187df0 */ /* 0x000fe6000c0008ff */
        /* <DEDUP_REMOVED lines=10> */
[----:B------:R-:W-:Y:S01]  /*5810*/  HGMMA.64x256x16.F32 R24, R160, gdesc[UR4].tnspB, R24, gsb0 ;  /* 0x43e00004a0187df0 */ /* 0x000fe20008000818 */
[----:B------:R-:W-:Y:S01]  /*5820*/  UMOV UR6, UR10 ;  /* 0x0000000a00067c82 */ /* 0x000fe20008000000 */
        /* <DEDUP_REMOVED lines=14> */
.L_x_1004:
        /* <DEDUP_REMOVED lines=10> */
.L_x_1016:
        /* <DEDUP_REMOVED lines=9> */
.L_x_1006:
[----:B------:R-:W-:Y:S01]  /*5a40*/  ULEA UR6, UR36, UR40, 0x3 ;  /* 0x0000002824067291 */ /* 0x000fe2000f8e183f */
[----:B------:R-:W-:-:S08]  /*5a50*/  SHF.L.U32 R3, R2, 0x1f, RZ ;  /* 0x0000001f02037819 */ /* 0x000fd000000006ff */
[----:B------:R0:W1:Y:S01]  /*5a60*/  SYNCS.PHASECHK.TRANS64.TRYWAIT P2, [UR6+0x38830], R3 ;  /* 0x03883003ff0075a7 */ /* 0x0000620008040146 */
[----:B------:R-:W-:Y:S05]  /*5a70*/  @!P0 BRA `(.L_x_1007) ;  /* 0x0000000000048947 */ /* 0x000fea0003800000 */
[----:B------:R-:W-:Y:S01]  /*5a80*/  BPT.TRAP 0x1 ;  /* 0x000000040000795c */ /* 0x000fe20000300000 */
.L_x_1007:
[----:B-1----:R-:W-:Y:S05]  /*5a90*/  @P2 BRA `(.L_x_1008) ;  /* 0x0000000000082947 */ /* 0x002fea0003800000 */
[----:B------:R-:W1:Y:S02]  /*5aa0*/  SYNCS.PHASECHK.TRANS64.TRYWAIT P2, [UR6+0x38830], R3 ;  /* 0x03883003ff0075a7 */ /* 0x000e640008040146 */
[----:B-1----:R-:W-:Y:S05]  /*5ab0*/  @!P2 BRA `(.L_x_1009) ;  /* 0x000000c80098a947 */ /* 0x002fea0003800000 */
.L_x_1008:
        /* <DEDUP_REMOVED lines=28> */
.L_x_1010:
[----:B------:R2:W3:Y:S01]  /*5c80*/  SYNCS.PHASECHK.TRANS64.TRYWAIT P2, [UR6+0x38850], R3 ;  /* 0x03885003ff0075a7 */ /* 0x0004e20008040146 */
[----:B------:R-:W-:Y:S05]  /*5c90*/  @!P0 BRA `(.L_x_1011) ;  /* 0x0000000000048947 */ /* 0x000fea0003800000 */
[----:B------:R-:W-:Y:S01]  /*5ca0*/  BPT.TRAP 0x1 ;  /* 0x000000040000795c */ /* 0x000fe20000300000 */
.L_x_1011:
[----:B---3--:R-:W-:Y:S05]  /*5cb0*/  @P2 BRA `(.L_x_1012) ;  /* 0x0000000000082947 */ /* 0x008fea0003800000 */
[----:B------:R-:W3:Y:S02]  /*5cc0*/  SYNCS.PHASECHK.TRANS64.TRYWAIT P2, [UR6+0x38850], R3 ;  /* 0x03885003ff0075a7 */ /* 0x000ee40008040146 */
[----:B---3--:R-:W-:Y:S05]  /*5cd0*/  @!P2 BRA `(.L_x_1013) ;  /* 0x000000c80028a947 */ /* 0x008fea0003800000 */
.L_x_1012:
[----:B------:R-:W-:Y:S01]  /*5ce0*/  UIADD3 UR10, UR40, 0x26400, URZ ;  /* 0x00026400280a7890 */ /* 0x000fe2000fffe03f */
[----:B------:R-:W-:Y:S01]  /*5cf0*/  WARPGROUP.ARRIVE ;  /* 0x00000000000079c5 */ /* 0x000fe20000000000 */
[----:B------:R-:W-:-:S05]  /*5d00*/  ULEA UR11, UR36, UR4, 0xc ;  /* 0x00000004240b7291 */ /* 0x000fca000f8e603f */
[----:B-1----:R-:W1:Y:S01]  /*5d10*/  S2R R4, SR_TID.X ;  /* 0x0000000000047919 */ /* 0x002e620000002100 */
[----:B------:R-:W-:Y:S01]  /*5d20*/  USHF.R.U32.HI UR10, URZ, 0x4, UR10 ;  /* 0x000000043f0a7899 */ /* 0x000fe2000801160a */
[----:B------:R-:W-:Y:S01]  /*5d30*/  UMOV UR23, 0x40000040 ;  /* 0x4000004000177882 */ /* 0x000fe20000000000 */
[----:B------:R-:W-:Y:S02]  /*5d40*/  UMOV UR21, 0x40000040 ;  /* 0x4000004000157882 */ /* 0x000fe40000000000 */
[----:B------:R-:W-:Y:S01]  /*5d50*/  ULOP3.LUT UR10, UR10, 0x3fff, URZ, 0xc0, !UPT ;  /* 0x00003fff0a0a7892 */ /* 0x000fe2000f8ec03f */
[----:B------:R-:W-:Y:S01]  /*5d60*/  UMOV UR22, UR11 ;  /* 0x0000000b00167c82 */ /* 0x000fe20008000000 */
[----:B------:R-:W-:Y:S02]  /*5d70*/  UIADD3 UR19, UR11, 0x800, URZ ;  /* 0x000008000b137890 */ /* 0x000fe4000fffe03f */
[----:B------:R-:W-:-:S04]  /*5d80*/  ULOP3.LUT UR10, UR10, 0x10000, URZ, 0xfc, !UPT ;  /* 0x000100000a0a7892 */ /* 0x000fc8000f8efc3f */
[----:B------:R-:W-:-:S03]  /*5d90*/  UIADD3 UR24, UR10, 0x800, URZ ;  /* 0x000008000a187890 */ /* 0x000fc6000fffe03f */
[----:B------:R-:W-:Y:S02]  /*5da0*/  UMOV UR20, UR10 ;  /* 0x0000000a00147c82 */ /* 0x000fe40008000000 */
[----:B------:R-:W-:Y:S01]  /*5db0*/  HGMMA.64x64x16.F32 R152, gdesc[UR20], R152, gsb0 ;  /* 0x00e00000149879f0 */ /* 0x000fe20008000898 */
[----:B------:R-:W-:Y:S02]  /*5dc0*/  UIADD3 UR22, UR11, 0x2, URZ ;  /* 0x000000020b167890 */ /* 0x000fe4000fffe03f */
[----:B------:R-:W-:Y:S01]  /*5dd0*/  UIADD3 UR20, UR10, 0x2, URZ ;  /* 0x000000020a147890 */ /* 0x000fe2000fffe03f */
[----:B------:R-:W-:Y:S01]  /*5de0*/  UMOV UR23, 0x40000040 ;  /* 0x4000004000177882 */ /* 0x000fe20000000000 */
[----:B------:R-:W-:Y:S01]  /*5df0*/  UMOV UR21, 0x40000040 ;  /* 0x4000004000157882 */ /* 0x000fe20000000000 */
[----:B-1----:R-:W-:-:S05]  /*5e00*/  SHF.R.U32.HI R4, RZ, 0x7, R4 ;  /* 0x00000007ff047819 */ /* 0x002fca0000011604 */
[----:B0-2---:R-:W0:Y:S02]  /*5e10*/  SHFL.IDX PT, R3, R4, RZ, 0x1f ;  /* 0x00001fff04037589 */ /* 0x005e2400000e0000 */
        /* <DEDUP_REMOVED lines=258> */
.L_x_1014:
[----:B------:R-:W-:Y:S01]  /*6e40*/  ULDC UR10, c[0x0][0xad0] ;  /* 0x0002b400000a7ab9 */ /* 0x000fe20000000800 */
[----:B------:R-:W-:Y:S01]  /*6e50*/  ULDC UR11, c[0x0][0xa80] ;  /* 0x0002a000000b7ab9 */ /* 0x000fe20000000800 */
        /* <DEDUP_REMOVED lines=35> */
[----:B------:R-:W-:Y:S01]  /*7090*/  FMUL.FTZ R211, R183, UR10 ;  /* 0x0000000ab7d37c20 */ /* 0x000fe20008410000 */
[----:B------:R-:W-:-:S02]  /*70a0*/  ULEA UR14, UR36, UR5, 0xc ;  /* 0x00000005240e7291 */ /* 0x000fc4000f8e603f */
[----:B------:R-:W1:Y:S01]  /*70b0*/  MUFU.TANH R154, R154 ;  /* 0x0000009a009a7308 */ /* 0x000e620000002400 */
[----:B--2---:R-:W-:Y:S01]  /*70c0*/  FMNMX.FTZ R3, R15, R164, !PT ;  /* 0x000000a40f037209 */ /* 0x004fe20007810000 */
[----:B------:R-:W-:Y:S01]  /*70d0*/  FMUL.FTZ R164, R177, UR10 ;  /* 0x0000000ab1a47c20 */ /* 0x000fe20008410000 */
[----:B------:R-:W-:Y:S01]  /*70e0*/  FMUL.FTZ R177, R174, UR10 ;  /* 0x0000000aaeb17c20 */ /* 0x000fe20008410000 */
[----:B------:R-:W-:Y:S01]  /*70f0*/  UIADD3 UR10, UR6, 0x38840, URZ ;  /* 0x00038840060a7890 */ /* 0x000fe2000fffe03f */
[----:B------:R-:W-:Y:S01]  /*7100*/  UMOV UR15, 0x40000040 ;  /* 0x40000040000f7882 */ /* 0x000fe20000000000 */
[----:B------:R-:W-:Y:S02]  /*7110*/  UMOV UR19, 0x40000040 ;  /* 0x4000004000137882 */ /* 0x000fe40000000000 */
[----:B------:R-:W2:Y:S01]  /*7120*/  MUFU.TANH R155, R155 ;  /* 0x0000009b009b7308 */ /* 0x000ea20000002400 */
[----:B0-----:R-:W-:Y:S01]  /*7130*/  FMNMX.FTZ R3, R20, R3, !PT ;  /* 0x0000000314037209 */ /* 0x001fe20007810000 */
[----:B------:R-:W-:-:S06]  /*7140*/  UPRMT UR10, UR39, 0x654, UR10 ;  /* 0x00000654270a7896 */ /* 0x000fcc000800000a */
[----:B------:R-:W0:Y:S01]  /*7150*/  MUFU.TANH R156, R156 ;  /* 0x0000009c009c7308 */ /* 0x000e220000002400 */
[----:B-1----:R-:W-:Y:S02]  /*7160*/  FMNMX.FTZ R168, R154, R3, !PT ;  /* 0x000000039aa87209 */ /* 0x002fe40007810000 */
[----:B------:R-:W-:Y:S01]  /*7170*/  SYNCS.ARRIVE.TRANS64.RED.A1T0 RZ, [UR10], RZ ;  /* 0x000000ffffff79a7 */ /* 0x000fe2000810040a */
[----:B------:R-:W-:-:S04]  /*7180*/  UIADD3 UR10, UR14, 0x80, URZ ;  /* 0x000000800e0a7890 */ /* 0x000fc8000fffe03f */
[----:B------:R-:W1:Y:S01]  /*7190*/  MUFU.TANH R157, R157 ;  /* 0x0000009d009d7308 */ /* 0x000e620000002400 */
[----:B--2---:R-:W-:Y:S02]  /*71a0*/  FMNMX.FTZ R3, R155, R168, !PT ;  /* 0x000000a89b037209 */ /* 0x004fe40007810000 */
[----:B------:R-:W-:Y:S01]  /*71b0*/  UMOV UR18, UR10 ;  /* 0x0000000a00127c82 */ /* 0x000fe20008000000 */
[----:B------:R-:W-:-:S04]  /*71c0*/  UIADD3 UR10, UR14, 0x100, URZ ;  /* 0x000001000e0a7890 */ /* 0x000fc8000fffe03f */
        /* <DEDUP_REMOVED lines=21> */
[----:B------:R-:W3:Y:S08]  /*7320*/  MUFU.TANH R11, R11 ;  /* 0x0000000b000b7308 */ /* 0x000ef00000002400 */
[----:B------:R-:W4:Y:S08]  /*7330*/  MUFU.TANH R12, R12 ;  /* 0x0000000c000c7308 */ /* 0x000f300000002400 */
[----:B------:R-:W5:Y:S01]  /*7340*/  MUFU.TANH R162, R162 ;  /* 0x000000a200a27308 */ /* 0x000f620000002400 */
[----:B0-----:R-:W-:-:S02]  /*7350*/  FMNMX.FTZ R21, R168, R3, !PT ;  /* 0x00000003a8157209 */ /* 0x001fc40007810000 */
[----:B-1----:R-:W-:-:S05]  /*7360*/  FMNMX.FTZ R168, R10, R7, !PT ;  /* 0x000000070aa87209 */ /* 0x002fca0007810000 */
[----:B------:R-:W0:Y:S01]  /*7370*/  MUFU.TANH R163, R163 ;  /* 0x000000a300a37308 */ /* 0x000e220000002400 */
[----:B------:R-:W1:Y:S01]  /*7380*/  SHFL.BFLY PT, R170, R21, 0x1, 0x1f ;  /* 0x0c201f0015aa7f89 */ /* 0x000e6200000e0000 */
[----:B--2---:R-:W-:-:S04]  /*7390*/  FMNMX.FTZ R168, R9, R168, !PT ;  /* 0x000000a809a87209 */ /* 0x004fc80007810000 */
[----:B---3--:R-:W-:Y:S02]  /*73a0*/  FMNMX.FTZ R3, R11, R168, !PT ;  /* 0x000000a80b037209 */ /* 0x008fe40007810000 */
[----:B------:R-:W2:Y:S02]  /*73b0*/  MUFU.TANH R166, R166 ;  /* 0x000000a600a67308 */ /* 0x000ea40000002400 */
[----:B----4-:R-:W-:-:S04]  /*73c0*/  FMNMX.FTZ R3, R12, R3, !PT ;  /* 0x000000030c037209 */ /* 0x010fc80007810000 */
[----:B-----5:R-:W-:Y:S02]  /*73d0*/  FMNMX.FTZ R168, R162, R3, !PT ;  /* 0x00000003a2a87209 */ /* 0x020fe40007810000 */
[----:B------:R-:W3:Y:S08]  /*73e0*/  MUFU.TANH R167, R167 ;  /* 0x000000a700a77308 */ /* 0x000ef00000002400 */
[----:B------:R-:W4:Y:S01]  /*73f0*/  MUFU.TANH R172, R172 ;  /* 0x000000ac00ac7308 */ /* 0x000f220000002400 */
[----:B-1----:R-:W-:-:S02]  /*7400*/  FMNMX.FTZ R3, R21, R170, !PT ;  /* 0x000000aa15037209 */ /* 0x002fc40007810000 */
[----:B0-----:R-:W-:-:S03]  /*7410*/  FMNMX.FTZ R21, R163, R168, !PT ;  /* 0x000000a8a3157209 */ /* 0x001fc60007810000 */
[C---:B------:R-:W-:Y:S02]  /*7420*/  FADD.FTZ R168, -R3.reuse, R14 ;  /* 0x0000000e03a87221 */ /* 0x040fe40000010100 */
[----:B------:R-:W0:Y:S01]  /*7430*/  MUFU.TANH R176, R176 ;  /* 0x000000b000b07308 */ /* 0x000e220000002400 */
[----:B--2---:R-:W-:Y:S01]  /*7440*/  FMNMX.FTZ R14, R166, R21, !PT ;  /* 0x00000015a60e7209 */ /* 0x004fe20007810000 */
[----:B------:R-:W-:Y:S01]  /*7450*/  FMUL.FTZ R213, R3, UR11 ;  /* 0x0000000b03d57c20 */ /* 0x000fe20008410000 */
[----:B------:R-:W-:Y:S02]  /*7460*/  FMUL.FTZ R21, R168, UR11 ;  /* 0x0000000ba8157c20 */ /* 0x000fe40008410000 */
[----:B---3--:R-:W-:Y:S01]  /*7470*/  FMNMX.FTZ R169, R167, R14, !PT ;  /* 0x0000000ea7a97209 */ /* 0x008fe20007810000 */
[--C-:B------:R-:W-:Y:S01]  /*7480*/  FFMA.FTZ R14, R13, UR11, -R213.reuse ;  /* 0x0000000b0d0e7c23 */ /* 0x100fe200080108d5 */
[--C-:B------:R-:W-:Y:S01]  /*7490*/  FFMA.FTZ R174, R154, UR11, -R213.reuse ;  /* 0x0000000b9aae7c23 */ /* 0x100fe200080108d5 */
[----:B------:R-:W1:Y:S01]  /*74a0*/  MUFU.TANH R177, R177 ;  /* 0x000000b100b17308 */ /* 0x000e620000002400 */
[----:B----4-:R-:W-:Y:S01]  /*74b0*/  FMNMX.FTZ R169, R172, R169, !PT ;  /* 0x000000a9aca97209 */ /* 0x010fe20007810000 */
[--C-:B------:R-:W-:Y:S01]  /*74c0*/  FFMA.FTZ R15, R15, UR11, -R213.reuse ;  /* 0x0000000b0f0f7c23 */ /* 0x100fe200080108d5 */
[--C-:B------:R-:W-:Y:S01]  /*74d0*/  FFMA.FTZ R20, R20, UR11, -R213.reuse ;  /* 0x0000000b14147c23 */ /* 0x100fe200080108d5 */
[--C-:B------:R-:W-:Y:S01]  /*74e0*/  FFMA.FTZ R170, R156, UR11, -R213.reuse ;  /* 0x0000000b9caa7c23 */ /* 0x100fe200080108d5 */
[--C-:B------:R-:W-:Y:S01]  /*74f0*/  FFMA.FTZ R171, R157, UR11, -R213.reuse ;  /* 0x0000000b9dab7c23 */ /* 0x100fe200080108d5 */
[--C-:B------:R-:W-:Y:S01]  /*7500*/  FFMA.FTZ R173, R158, UR11, -R213.reuse ;  /* 0x0000000b9ead7c23 */ /* 0x100fe200080108d5 */
[--C-:B------:R-:W-:Y:S01]  /*7510*/  FFMA.FTZ R159, R159, UR11, -R213.reuse ;  /* 0x0000000b9f9f7c23 */ /* 0x100fe200080108d5 */
[----:B------:R-:W2:Y:S01]  /*7520*/  MUFU.TANH R180, R180 ;  /* 0x000000b400b47308 */ /* 0x000ea20000002400 */
[----:B0-----:R-:W-:Y:S01]  /*7530*/  FMNMX.FTZ R168, R176, R169, !PT ;  /* 0x000000a9b0a87209 */ /* 0x001fe20007810000 */
[--C-:B------:R-:W-:Y:S01]  /*7540*/  FFMA.FTZ R178, R160, UR11, -R213.reuse ;  /* 0x0000000ba0b27c23 */ /* 0x100fe200080108d5 */
[--C-:B------:R-:W-:Y:S01]  /*7550*/  FFMA.FTZ R182, R161, UR11, -R213.reuse ;  /* 0x0000000ba1b67c23 */ /* 0x100fe200080108d5 */
[--C-:B------:R-:W-:Y:S01]  /*7560*/  FFMA.FTZ R183, R164, UR11, -R213.reuse ;  /* 0x0000000ba4b77c23 */ /* 0x100fe200080108d5 */
[----:B------:R-:W-:-:S03]  /*7570*/  FFMA.FTZ R212, R165, UR11, -R213 ;  /* 0x0000000ba5d47c23 */ /* 0x000fc600080108d5 */
[----:B------:R-:W0:Y:S01]  /*7580*/  MUFU.TANH R181, R181 ;  /* 0x000000b500b57308 */ /* 0x000e220000002400 */
[----:B-1----:R-:W-:Y:S01]  /*7590*/  FMNMX.FTZ R13, R177, R168, !PT ;  /* 0x000000a8b10d7209 */ /* 0x002fe20007810000 */
[----:B------:R-:W-:-:S06]  /*75a0*/  FFMA.FTZ R168, R4, UR11, -R213 ;  /* 0x0000000b04a87c23 */ /* 0x000fcc00080108d5 */
[----:B------:R-:W1:Y:S01]  /*75b0*/  MUFU.TANH R179, R179 ;  /* 0x000000b300b37308 */ /* 0x000e620000002400 */
[----:B--2---:R-:W-:-:S07]  /*75c0*/  FMNMX.FTZ R4, R180, R13, !PT ;  /* 0x0000000db4047209 */ /* 0x004fce0007810000 */
[----:B------:R-:W2:Y:S01]  /*75d0*/  MUFU.TANH R210, R210 ;  /* 0x000000d200d27308 */ /* 0x000ea20000002400 */
[----:B0-----:R-:W-:-:S07]  /*75e0*/  FMNMX.FTZ R4, R181, R4, !PT ;  /* 0x00000004b5047209 */ /* 0x001fce0007810000 */
[----:B------:R-:W0:Y:S01]  /*75f0*/  MUFU.TANH R211, R211 ;  /* 0x000000d300d37308 */ /* 0x000e220000002400 */
[----:B-1----:R-:W-:-:S07]  /*7600*/  FMNMX.FTZ R169, R179, R4, !PT ;  /* 0x00000004b3a97209 */ /* 0x002fce0007810000 */
[----:B------:R-:W1:Y:S01]  /*7610*/  MUFU.EX2 R21, R21 ;  /* 0x0000001500157308 */ /* 0x000e620000000800 */
[----:B--2---:R-:W-:Y:S01]  /*7620*/  FMNMX.FTZ R4, R210, R169, !PT ;  /* 0x000000a9d2047209 */ /* 0x004fe20007810000 */
[----:B------:R-:W-:-:S06]  /*7630*/  FFMA.FTZ R169, R155, UR11, -R213 ;  /* 0x0000000b9ba97c23 */ /* 0x000fcc00080108d5 */
[----:B------:R-:W-:Y:S01]  /*7640*/  MUFU.EX2 R14, R14 ;  /* 0x0000000e000e7308 */ /* 0x000fe20000000800 */
[----:B0-----:R-:W-:-:S05]  /*7650*/  FMNMX.FTZ R4, R211, R4, !PT ;  /* 0x00000004d3047209 */ /* 0x001fca0007810000 */
[----:B------:R-:W0:Y:S02]  /*7660*/  SHFL.BFLY PT, R175, R4, 0x2, 0x1f ;  /* 0x0c401f0004af7f89 */ /* 0x000e2400000e0000 */
[----:B------:R-:W-:Y:S01]  /*7670*/  MUFU.EX2 R13, R168 ;  /* 0x000000a8000d7308 */ /* 0x000fe20000000800 */
[-C--:B-1----:R-:W-:Y:S01]  /*7680*/  FMUL.FTZ R24, R24, R21.reuse ;  /* 0x0000001518187220 */ /* 0x082fe20000410000 */
        /* <DEDUP_REMOVED lines=20> */
[----:B0-----:R-:W-:Y:S01]  /*77d0*/  FMNMX.FTZ R154, R4, R175, !PT ;  /* 0x000000af049a7209 */ /* 0x001fe20007810000 */
[--C-:B------:R-:W-:Y:S01]  /*77e0*/  FFMA.FTZ R175, R152, UR11, -R213.reuse ;  /* 0x0000000b98af7c23 */ /* 0x100fe200080108d5 */
[----:B------:R-:W-:Y:S01]  /*77f0*/  FFMA.FTZ R213, R153, UR11, -R213 ;  /* 0x0000000b99d57c23 */ /* 0x000fe200080108d5 */
[----:B------:R-:W-:Y:S01]  /*7800*/  IMAD.MOV R153, RZ, RZ, -R19 ;  /* 0x000000ffff997224 */ /* 0x000fe200078e0a13 */
[----:B------:R-:W-:Y:S01]  /*7810*/  MUFU.EX2 R168, R174 ;  /* 0x000000ae00a87308 */ /* 0x000fe20000000800 */
[----:B------:R-:W0:Y:S01]  /*7820*/  SHFL.BFLY PT, R155, R154, 0x1, 0x1f ;  /* 0x0c201f009a9b7f89 */ /* 0x000e2200000e0000 */
[-C--:B------:R-:W-:Y:S01]  /*7830*/  FMUL.FTZ R61, R61, R21.reuse ;  /* 0x000000153d3d7220 */ /* 0x080fe20000410000 */
[----:B------:R-:W-:Y:S01]  /*7840*/  FMUL.FTZ R64, R64, R21 ;  /* 0x0000001540407220 */ /* 0x000fe20000410000 */
[----:B------:R-:W-:Y:S01]  /*7850*/  ISETP.NE.AND P2, PT, R18, R153, PT ;  /* 0x000000991200720c */ /* 0x000fe20003f45270 */
        /* <DEDUP_REMOVED lines=20> */
[----:B0-----:R-:W-:Y:S01]  /*79a0*/  FMNMX.FTZ R4, R154, R155, !PT ;  /* 0x0000009b9a047209 */ /* 0x001fe20007810000 */
[----:B------:R-:W-:Y:S01]  /*79b0*/  IMAD.U32 R154, RZ, RZ, UR7 ;  /* 0x00000007ff9a7e24 */ /* 0x000fe2000f8e00ff */
[----:B-1----:R-:W-:Y:S01]  /*79c0*/  F2FP.F16.F32.PACK_AB R156, R169, R168 ;  /* 0x000000a8a99c723e */ /* 0x002fe200000000ff */
[-C--:B------:R-:W-:Y:S01]  /*79d0*/  FMUL.FTZ R100, R100, R21.reuse ;  /* 0x0000001564647220 */ /* 0x080fe20000410000 */
[----:B------:R-:W-:Y:S01]  /*79e0*/  FMUL.FTZ R101, R101, R21 ;  /* 0x0000001565657220 */ /* 0x000fe20000410000 */
[----:B------:R-:W-:Y:S01]  /*79f0*/  FADD.FTZ R7, -R4, R7 ;  /* 0x0000000704077221 */ /* 0x000fe20000010100 */
[----:B------:R-:W-:-:S02]  /*7a00*/  @!P2 IMAD R153, R154, 0x40, R17 ;  /* 0x000000409a99a824 */ /* 0x000fc400078e0211 */
[----:B------:R-:W-:Y:S01]  /*7a10*/  FMUL.FTZ R152, R4, UR11 ;  /* 0x0000000b04987c20 */ /* 0x000fe20008410000 */
[----:B------:R-:W-:Y:S01]  /*7a20*/  MUFU.EX2 R173, R173 ;  /* 0x000000ad00ad7308 */ /* 0x000fe20000000800 */
[----:B------:R-:W-:Y:S01]  /*7a30*/  FMUL.FTZ R7, R7, UR11 ;  /* 0x0000000b07077c20 */ /* 0x000fe20008410000 */
[-C--:B------:R-:W-:Y:S01]  /*7a40*/  FMUL.FTZ R104, R104, R21.reuse ;  /* 0x0000001568687220 */ /* 0x080fe20000410000 */
[--C-:B------:R-:W-:Y:S01]  /*7a50*/  FFMA.FTZ R219, R176, UR11, -R152.reuse ;  /* 0x0000000bb0db7c23 */ /* 0x100fe20008010898 */
[----:B------:R-:W-:Y:S01]  /*7a60*/  @!P2 LEA R154, R153, UR40, 0x2 ;  /* 0x00000028999aac11 */ /* 0x000fe2000f8e10ff */
[--C-:B------:R-:W-:Y:S01]  /*7a70*/  FFMA.FTZ R176, R177, UR11, -R152.reuse ;  /* 0x0000000bb1b07c23 */ /* 0x100fe20008010898 */
[--C-:B------:R-:W-:Y:S01]  /*7a80*/  FFMA.FTZ R10, R10, UR11, -R152.reuse ;  /* 0x0000000b0a0a7c23 */ /* 0x100fe20008010898 */
[--C-:B------:R-:W-:Y:S01]  /*7a90*/  FFMA.FTZ R9, R9, UR11, -R152.reuse ;  /* 0x0000000b09097c23 */ /* 0x100fe20008010898 */
[----:B------:R-:W0:Y:S01]  /*7aa0*/  MUFU.EX2 R7, R7 ;  /* 0x0000000700077308 */ /* 0x000e220000000800 */
        /* <DEDUP_REMOVED lines=12> */
[----:B------:R-:W-:Y:S01]  /*7b70*/  @!P2 STS [R154+0x38400], R21 ;  /* 0x038400159a00a388 */ /* 0x000fe20000000800 */
[----:B------:R-:W-:Y:S01]  /*7b80*/  MUFU.EX2 R10, R10 ;  /* 0x0000000a000a7308 */ /* 0x000fe20000000800 */
[----:B------:R-:W-:Y:S01]  /*7b90*/  F2FP.F16.F32.PACK_AB R152, R13, R14 ;  /* 0x0000000e0d98723e */ /* 0x000fe200000000ff */
[----:B------:R-:W-:Y:S01]  /*7ba0*/  FMUL.FTZ R105, R105, R21 ;  /* 0x0000001569697220 */ /* 0x000fe20000410000 */
[----:B0-----:R0:W-:Y:S01]  /*7bb0*/  @!P2 STS [R154+0x38420], R7 ;  /* 0x038420079a00a388 */ /* 0x0011e20000000800 */
[----:B------:R-:W-:Y:S01]  /*7bc0*/  F2FP.F16.F32.PACK_AB R158, R171, R170 ;  /* 0x000000aaab9e723e */ /* 0x000fe200000000ff */
[-C--:B------:R-:W-:Y:S01]  /*7bd0*/  FMUL.FTZ R26, R26, R7.reuse ;  /* 0x000000071a1a7220 */ /* 0x080fe20000410000 */
[-C--:B------:R-:W-:Y:S01]  /*7be0*/  FMUL.FTZ R27, R27, R7.reuse ;  /* 0x000000071b1b7220 */ /* 0x080fe20000410000 */
[-C--:B------:R-:W-:Y:S01]  /*7bf0*/  FMUL.FTZ R30, R30, R7.reuse ;  /* 0x000000071e1e7220 */ /* 0x080fe20000410000 */
[----:B------:R-:W1:Y:S01]  /*7c00*/  MUFU.EX2 R9, R9 ;  /* 0x0000000900097308 */ /* 0x000e620000000800 */
[-C--:B------:R-:W-:Y:S01]  /*7c10*/  FMUL.FTZ R31, R31, R7.reuse ;  /* 0x000000071f1f7220 */ /* 0x080fe20000410000 */
[-C--:B------:R-:W-:Y:S01]  /*7c20*/  FMUL.FTZ R34, R34, R7.reuse ;  /* 0x0000000722227220 */ /* 0x080fe20000410000 */
[-C--:B------:R-:W-:Y:S01]  /*7c30*/  FMUL.FTZ R35, R35, R7.reuse ;  /* 0x0000000723237220 */ /* 0x080fe20000410000 */
[----:B------:R-:W-:Y:S01]  /*7c40*/  FMUL.FTZ R38, R38, R7 ;  /* 0x0000000726267220 */ /* 0x000fe20000410000 */
[----:B0-----:R-:W-:Y:S01]  /*7c50*/  F2FP.F16.F32.PACK_AB R154, R20, R15 ;  /* 0x0000000f149a723e */ /* 0x001fe200000000ff */
        /* <DEDUP_REMOVED lines=11> */
[----:B-1----:R-:W-:Y:S01]  /*7d10*/  F2FP.F16.F32.PACK_AB R153, R9, R10 ;  /* 0x0000000a0999723e */ /* 0x002fe200000000ff */
        /* <DEDUP_REMOVED lines=14> */
[----:B------:R-:W1:Y:S01]  /*7e00*/  MUFU.EX2 R215, R215 ;  /* 0x000000d700d77308 */ /* 0x000e620000000800 */
[----:B0-----:R-:W-:Y:S01]  /*7e10*/  F2FP.F16.F32.PACK_AB R155, R12, R11 ;  /* 0x0000000b0c9b723e */ /* 0x001fe200000000ff */
        /* <DEDUP_REMOVED lines=16> */
[----:B------:R-:W-:Y:S01]  /*7f20*/  FMUL.FTZ R107, R107, R7 ;  /* 0x000000076b6b7220 */ /* 0x000fe20000410000 */
[-C--:B------:R-:W-:Y:S01]  /*7f30*/  FMUL.FTZ R108, R108, R21.reuse ;  /* 0x000000156c6c7220 */ /* 0x080fe20000410000 */
[----:B------:R-:W-:Y:S01]  /*7f40*/  FMUL.FTZ R109, R109, R21 ;  /* 0x000000156d6d7220 */ /* 0x000fe20000410000 */
[-C--:B------:R-:W-:Y:S01]  /*7f50*/  FMUL.FTZ R110, R110, R7.reuse ;  /* 0x000000076e6e7220 */ /* 0x080fe20000410000 */
[----:B------:R-:W-:Y:S01]  /*7f60*/  FMUL.FTZ R111, R111, R7 ;  /* 0x000000076f6f7220 */ /* 0x000fe20000410000 */
[-C--:B------:R-:W-:Y:S01]  /*7f70*/  FMUL.FTZ R112, R112, R21.reuse ;  /* 0x0000001570707220 */ /* 0x080fe20000410000 */
[----:B------:R0:W1:Y:S01]  /*7f80*/  MUFU.EX2 R174, R159 ;  /* 0x0000009f00ae7308 */ /* 0x0000620000000800 */
[----:B------:R-:W-:Y:S01]  /*7f90*/  FMUL.FTZ R113, R113, R21 ;  /* 0x0000001571717220 */ /* 0x000fe20000410000 */
[-C--:B------:R-:W-:Y:S01]  /*7fa0*/  FMUL.FTZ R114, R114, R7.reuse ;  /* 0x0000000772727220 */ /* 0x080fe20000410000 */
[----:B------:R-:W-:Y:S01]  /*7fb0*/  FMUL.FTZ R115, R115, R7 ;  /* 0x0000000773737220 */ /* 0x000fe20000410000 */
[-C--:B------:R-:W-:Y:S01]  /*7fc0*/  FMUL.FTZ R116, R116, R21.reuse ;  /* 0x0000001574747220 */ /* 0x080fe20000410000 */
[----:B------:R-:W-:Y:S01]  /*7fd0*/  FMUL.FTZ R117, R117, R21 ;  /* 0x0000001575757220 */ /* 0x000fe20000410000 */
[-C--:B------:R-:W-:Y:S01]  /*7fe0*/  FMUL.FTZ R118, R118, R7.reuse ;  /* 0x0000000776767220 */ /* 0x080fe20000410000 */
[----:B------:R-:W-:Y:S01]  /*7ff0*/  FMUL.FTZ R119, R119, R7 ;  /* 0x0000000777777220 */ /* 0x000fe20000410000 */
[----:B------:R-:W-:Y:S01]  /*8000*/  MUFU.EX2 R175, R175 ;  /* 0x000000af00af7308 */ /* 0x000fe20000000800 */
[----:B0-----:R-:W-:Y:S01]  /*8010*/  F2FP.F16.F32.PACK_AB R159, R217, R216 ;  /* 0x000000d8d99f723e */ /* 0x001fe200000000ff */
        /* <DEDUP_REMOVED lines=40> */
[----:B------:R1:W-:Y:S01]  /*82a0*/  STSM.16.M88.4 [R22+0x36400], R152 ;  /* 0x0364009816007844 */ /* 0x0003e20000000200 */
[----:B------:R-:W-:Y:S01]  /*82b0*/  FFMA.FTZ R6, R21, R6, R14 ;  /* 0x0000000615067223 */ /* 0x000fe2000001000e */
[----:B------:R-:W-:-:S02]  /*82c0*/  FFMA.FTZ R8, R7, R8, R10 ;  /* 0x0000000807087223 */ /* 0x000fc4000001000a */
[----:B------:R1:W-:Y:S01]  /*82d0*/  STSM.16.M88.4 [R23], R156 ;  /* 0x0000009c17007844 */ /* 0x0003e20000000200 */
[----:B------:R-:W-:Y:S01]  /*82e0*/  FADD.FTZ R6, R13, R6 ;  /* 0x000000060d067221 */ /* 0x000fe20000010000 */
[----:B------:R-:W-:Y:S01]  /*82f0*/  MUFU.EX2 R182, R182 ;  /* 0x000000b600b67308 */ /* 0x000fe20000000800 */
[----:B------:R-:W-:Y:S02]  /*8300*/  FADD.FTZ R8, R9, R8 ;  /* 0x0000000809087221 */ /* 0x000fe40000010000 */
[----:B------:R-:W-:Y:S02]  /*8310*/  FADD.FTZ R15, R15, R6 ;  /* 0x000000060f0f7221 */ /* 0x000fe40000010000 */
[----:B------:R-:W-:Y:S02]  /*8320*/  FADD.FTZ R11, R11, R8 ;  /* 0x000000080b0b7221 */ /* 0x000fe40000010000 */
[----:B------:R-:W-:Y:S01]  /*8330*/  FADD.FTZ R15, R20, R15 ;  /* 0x0000000f140f7221 */ /* 0x000fe20000010000 */
[----:B------:R-:W2:Y:S01]  /*8340*/  MUFU.EX2 R183, R183 ;  /* 0x000000b700b77308 */ /* 0x000ea20000000800 */
[----:B0-----:R-:W-:Y:S01]  /*8350*/  F2FP.F16.F32.PACK_AB R163, R177, R176 ;  /* 0x000000b0b1a3723e */ /* 0x001fe200000000ff */
[----:B------:R-:W-:Y:S01]  /*8360*/  FADD.FTZ R11, R12, R11 ;  /* 0x0000000b0c0b7221 */ /* 0x000fe20000010000 */
[----:B------:R-:W-:-:S03]  /*8370*/  FADD.FTZ R168, R168, R15 ;  /* 0x0000000fa8a87221 */ /* 0x000fc60000010000 */
[----:B------:R1:W-:Y:S01]  /*8380*/  STSM.16.M88.4 [R185], R160 ;  /* 0x000000a0b9007844 */ /* 0x0003e20000000200 */
[----:B------:R-:W-:Y:S01]  /*8390*/  FADD.FTZ R214, R214, R11 ;  /* 0x0000000bd6d67221 */ /* 0x000fe20000010000 */
[----:B------:R-:W-:Y:S01]  /*83a0*/  MUFU.EX2 R212, R212 ;  /* 0x000000d400d47308 */ /* 0x000fe20000000800 */
[----:B------:R-:W-:Y:S02]  /*83b0*/  FADD.FTZ R169, R169, R168 ;  /* 0x000000a8a9a97221 */ /* 0x000fe40000010000 */
[----:B------:R-:W-:Y:S02]  /*83c0*/  FADD.FTZ R215, R215, R214 ;  /* 0x000000d6d7d77221 */ /* 0x000fe40000010000 */
[----:B------:R-:W-:Y:S02]  /*83d0*/  FADD.FTZ R170, R170, R169 ;  /* 0x000000a9aaaa7221 */ /* 0x000fe40000010000 */
[----:B------:R-:W-:Y:S01]  /*83e0*/  FADD.FTZ R216, R216, R215 ;  /* 0x000000d7d8d87221 */ /* 0x000fe20000010000 */
[----:B------:R-:W0:Y:S01]  /*83f0*/  MUFU.EX2 R213, R213 ;  /* 0x000000d500d57308 */ /* 0x000e220000000800 */
[----:B--2---:R-:W-:Y:S01]  /*8400*/  F2FP.F16.F32.PACK_AB R164, R183, R182 ;  /* 0x000000b6b7a4723e */ /* 0x004fe200000000ff */
[----:B------:R-:W-:Y:S01]  /*8410*/  FADD.FTZ R170, R171, R170 ;  /* 0x000000aaabaa7221 */ /* 0x000fe20000010000 */
[----:B------:R-:W-:-:S03]  /*8420*/  FADD.FTZ R217, R217, R216 ;  /* 0x000000d8d9d97221 */ /* 0x000fc60000010000 */
[----:B------:R-:W-:Y:S01]  /*8430*/  FADD.FTZ R173, R173, R170 ;  /* 0x000000aaadad7221 */ /* 0x000fe20000010000 */
[----:B------:R-:W-:Y:S01]  /*8440*/  FADD.FTZ R172, R172, R217 ;  /* 0x000000d9acac7221 */ /* 0x000fe20000010000 */
[----:B------:R-:W-:Y:S02]  /*8450*/  MUFU.EX2 R180, R180 ;  /* 0x000000b400b47308 */ /* 0x000fe40000000800 */
[----:B------:R-:W-:Y:S01]  /*8460*/  FADD.FTZ R174, R174, R173 ;  /* 0x000000adaeae7221 */ /* 0x000fe20000010000 */
[----:B------:R-:W-:-:S03]  /*8470*/  FADD.FTZ R219, R219, R172 ;  /* 0x000000acdbdb7221 */ /* 0x000fc60000010000 */
[----:B------:R-:W-:Y:S01]  /*8480*/  FADD.FTZ R175, R175, R174 ;  /* 0x000000aeafaf7221 */ /* 0x000fe20000010000 */
[----:B------:R-:W-:Y:S01]  /*8490*/  FADD.FTZ R176, R176, R219 ;  /* 0x000000dbb0b07221 */ /* 0x000fe20000010000 */
[----:B------:R-:W2:Y:S01]  /*84a0*/  MUFU.EX2 R179, R179 ;  /* 0x000000b300b37308 */ /* 0x000ea20000000800 */
[----:B0-----:R-:W-:Y:S01]  /*84b0*/  F2FP.F16.F32.PACK_AB R166, R213, R212 ;  /* 0x000000d4d5a6723e */ /* 0x001fe200000000ff */
[----:B------:R-:W-:Y:S01]  /*84c0*/  FADD.FTZ R175, R178, R175 ;  /* 0x000000afb2af7221 */ /* 0x000fe20000010000 */
[----:B------:R-:W-:-:S03]  /*84d0*/  FADD.FTZ R177, R177, R176 ;  /* 0x000000b0b1b17221 */ /* 0x000fc60000010000 */
[----:B------:R-:W-:Y:S02]  /*84e0*/  FADD.FTZ R182, R182, R175 ;  /* 0x000000afb6b67221 */ /* 0x000fe40000010000 */
[----:B------:R-:W-:Y:S02]  /*84f0*/  MUFU.EX2 R181, R181 ;  /* 0x000000b500b57308 */ /* 0x000fe40000000800 */
[----:B------:R-:W-:-:S04]  /*8500*/  FADD.FTZ R183, R183, R182 ;  /* 0x000000b6b7b77221 */ /* 0x000fc80000010000 */
[----:B------:R-:W-:Y:S02]  /*8510*/  FADD.FTZ R6, R212, R183 ;  /* 0x000000b7d4067221 */ /* 0x000fe40000010000 */
[----:B------:R-:W0:Y:S01]  /*8520*/  MUFU.EX2 R210, R210 ;  /* 0x000000d200d27308 */ /* 0x000e220000000800 */
[----:B--2---:R-:W-:Y:S01]  /*8530*/  F2FP.F16.F32.PACK_AB R165, R179, R180 ;  /* 0x000000b4b3a5723e */ /* 0x004fe200000000ff */
[----:B------:R-:W-:Y:S01]  /*8540*/  FADD.FTZ R180, R180, R177 ;  /* 0x000000b1b4b47221 */ /* 0x000fe20000010000 */
[----:B------:R-:W-:-:S03]  /*8550*/  FADD.FTZ R6, R213, R6 ;  /* 0x00000006d5067221 */ /* 0x000fc60000010000 */
[----:B------:R-:W-:Y:S01]  /*8560*/  FADD.FTZ R180, R179, R180 ;  /* 0x000000b4b3b47221 */ /* 0x000fe20000010000 */
[----:B0-----:R-:W-:-:S03]  /*8570*/  F2FP.F16.F32.PACK_AB R167, R210, R181 ;  /* 0x000000b5d2a7723e */ /* 0x001fc600000000ff */
[----:B------:R-:W-:Y:S02]  /*8580*/  FADD.FTZ R181, R181, R180 ;  /* 0x000000b4b5b57221 */ /* 0x000fe40000010000 */
[----:B------:R1:W-:Y:S01]  /*8590*/  STSM.16.M88.4 [R184], R164 ;  /* 0x000000a4b8007844 */ /* 0x0003e20000000200 */
[----:B------:R-:W-:Y:S01]  /*85a0*/  WARPGROUP.ARRIVE ;  /* 0x00000000000079c5 */ /* 0x000fe20000000000 */
[----:B------:R-:W-:-:S05]  /*85b0*/  FADD.FTZ R8, R210, R181 ;  /* 0x000000b5d2087221 */ /* 0x000fca0000010000 */
[----:B------:R-:W-:Y:S01]  /*85c0*/  HGMMA.64x256x16.F32 R24, R152, gdesc[UR12].tnspB, R24, gsb0 ;  /* 0x43e0000c98187df0 */ /* 0x000fe20008000818 */
[----:B------:R-:W-:Y:S01]  /*85d0*/  UIADD3 UR14, UR14, 0x180, URZ ;  /* 0x000001800e0e7890 */ /* 0x000fe2000fffe03f */
[----:B------:R-:W-:Y:S01]  /*85e0*/  UMOV UR15, 0x40000040 ;  /* 0x40000040000f7882 */ /* 0x000fe20000000000 */
[----:B------:R-:W-:Y:S02]  /*85f0*/  WARPGROUP.DEPBAR.LE gsb0, 0x0 ;  /* 0x00008000000079c5 */ /* 0x000fe40000010000 */
[----:B------:R-:W-:-:S15]  /*8600*/  WARPGROUP.ARRIVE ;  /* 0x00000000000079c5 */ /* 0x000fde0000000000 */
[----:B------:R-:W-:-:S08]  /*8610*/  NOP ;  /* 0x0000000000007918 */ /* 0x000fd00000000000 */
        /* <DEDUP_REMOVED lines=22> */
.L_x_1015:
[----:B------:R-:W-:Y:S01]  /*8780*/  UIADD3 UR6, UR6, 0x38860, URZ ;  /* 0x0003886006067890 */ /* 0x000fe2000fffe03f */
[----:B------:R-:W-:Y:S01]  /*8790*/  IMAD.MOV.U32 R7, RZ, RZ, R4 ;  /* 0x000000ffff077224 */ /* 0x000fe200078e0004 */
[----:B------:R-:W-:Y:S01]  /*87a0*/  UMOV UR7, UR36 ;  /* 0x0000002400077c82 */ /* 0x000fe20008000000 */
[----:B------:R-:W-:Y:S01]  /*87b0*/  IMAD.MOV.U32 R14, RZ, RZ, R3 ;  /* 0x000000ffff0e7224 */ /* 0x000fe200078e0003 */
[----:B------:R-:W-:-:S09]  /*87c0*/  UPRMT UR6, UR39, 0x654, UR6 ;  /* 0x0000065427067896 */ /* 0x000fd20008000006 */
[----:B------:R-:W-:Y:S01]  /*87d0*/  SYNCS.ARRIVE.TRANS64.RED.A1T0 RZ, [UR6], RZ ;  /* 0x000000ffffff79a7 */ /* 0x000fe20008100406 */
[----:B------:R-:W-:Y:S05]  /*87e0*/  @P1 BRA `(.L_x_1016) ;  /* 0xffffffd000701947 */ /* 0x000fea000383ffff */
.L_x_1005:
[----:B------:R-:W0:Y:S01]  /*87f0*/  SHFL.BFLY PT, R5, R6, 0x2, 0x1f ;  /* 0x0c401f0006057f89 */ /* 0x000e2200000e0000 */
[----:B------:R-:W-:Y:S01]  /*8800*/  IMAD.MOV R11, RZ, RZ, -R19 ;  /* 0x000000ffff0b7224 */ /* 0x000fe200078e0a13 */
[----:B------:R-:W-:Y:S01]  /*8810*/  MOV R165, 0xff800000 ;  /* 0xff80000000a57802 */ /* 0x000fe20000000f00 */
[----:B------:R-:W-:Y:S01]  /*8820*/  IMAD.U32 R13, RZ, RZ, UR11 ;  /* 0x0000000bff0d7e24 */ /* 0x000fe2000f8e00ff */
[----:B------:R-:W1:Y:S01]  /*8830*/  SHFL.BFLY PT, R9, R8, 0x2, 0x1f ;  /* 0x0c401f0008097f89 */ /* 0x000e6200000e0000 */
[----:B------:R-:W-:Y:S01]  /*8840*/  IMAD.MOV.U32 R166, RZ, RZ, -0x800000 ;  /* 0xff800000ffa67424 */ /* 0x000fe200078e00ff */
[----:B------:R-:W-:Y:S08]  /*8850*/  BAR.ARV 0x8, 0x100 ;  /* 0x0204000000007b1d */ /* 0x000ff00000002000 */
[----:B------:R-:W-:Y:S01]  /*8860*/  BAR.SYNC.DEFER_BLOCKING 0xf, 0x100 ;  /* 0x03c4000000007b1d */ /* 0x000fe20000010000 */
[----:B------:R-:W-:Y:S01]  /*8870*/  ISETP.NE.AND P0, PT, R18, R11, PT ;  /* 0x0000000b1200720c */ /* 0x000fe20003f05270 */
[----:B------:R-:W-:-:S02]  /*8880*/  IMAD.U32 R11, RZ, RZ, UR11 ;  /* 0x0000000bff0b7e24 */ /* 0x000fc4000f8e00ff */
[----:B------:R-:W-:Y:S02]  /*8890*/  VIADD R196, R196, 0x1 ;  /* 0x00000001c4c47836 */ /* 0x000fe40000000000 */
[----:B0-----:R-:W-:Y:S01]  /*88a0*/  FADD.FTZ R0, R5, R6 ;  /* 0x0000000605007221 */ /* 0x001fe20000010000 */
[----:B------:R-:W-:Y:S02]  /*88b0*/  IMAD.MOV.U32 R5, RZ, RZ, RZ ;  /* 0x000000ffff057224 */ /* 0x000fe400078e00ff */
[----:B-1----:R-:W-:Y:S02]  /*88c0*/  FADD.FTZ R9, R9, R8 ;  /* 0x0000000809097221 */ /* 0x002fe40000010000 */
[----:B------:R-:W0:Y:S04]  /*88d0*/  SHFL.BFLY PT, R7, R0, 0x1, 0x1f ;  /* 0x0c201f0000077f89 */ /* 0x000e2800000e0000 */
[----:B------:R-:W1:Y:S01]  /*88e0*/  SHFL.BFLY PT, R10, R9, 0x1, 0x1f ;  /* 0x0c201f00090a7f89 */ /* 0x000e6200000e0000 */
[----:B0-----:R-:W-:Y:S01]  /*88f0*/  FADD.FTZ R7, R0, R7 ;  /* 0x0000000700077221 */ /* 0x001fe20000010000 */
[----:B------:R-:W-:Y:S01]  /*8900*/  IMAD.U32 R0, RZ, RZ, UR36 ;  /* 0x00000024ff007e24 */ /* 0x000fe2000f8e00ff */
[----:B------:R-:W-:Y:S01]  /*8910*/  UIADD3 UR36, UR36, 0x1, URZ ;  /* 0x0000000124247890 */ /* 0x000fe2000fffe03f */
[----:B-1----:R-:W-:-:S02]  /*8920*/  FADD.FTZ R6, R9, R10 ;  /* 0x0000000a09067221 */ /* 0x002fc40000010000 */
[----:B------:R-:W-:Y:S01]  /*8930*/  FSETP.NE.FTZ.AND P1, PT, R7, RZ, PT ;  /* 0x000000ff0700720b */ /* 0x000fe20003f35000 */
[----:B------:R-:W-:Y:S01]  /*8940*/  @!P0 IMAD R9, R0, 0x40, R17 ;  /* 0x0000004000098824 */ /* 0x000fe200078e0211 */
[----:B------:R-:W-:Y:S01]  /*8950*/  UISETP.NE.AND UP0, UPT, UR36, 0x2, UPT ;  /* 0x000000022400788c */ /* 0x000fe2000bf05270 */
[----:B------:R-:W-:Y:S01]  /*8960*/  IMAD.MOV.U32 R0, RZ, RZ, RZ ;  /* 0x000000ffff007224 */ /* 0x000fe200078e00ff */
[----:B------:R-:W-:Y:S02]  /*8970*/  FSETP.NE.FTZ.AND P2, PT, R6, RZ, PT ;  /* 0x000000ff0600720b */ /* 0x000fe40003f55000 */
[----:B------:R-:W-:Y:S01]  /*8980*/  @!P0 LEA R9, R9, UR40, 0x2 ;  /* 0x0000002809098c11 */ /* 0x000fe2000f8e10ff */
[----:B------:R-:W-:Y:S02]  /*8990*/  USEL UR4, URZ, 0x1, UP0 ;  /* 0x000000013f047887 */ /* 0x000fe40008000000 */
[----:B------:R-:W-:-:S04]  /*89a0*/  USEL UR36, UR36, URZ, UP0 ;  /* 0x0000003f24247287 */ /* 0x000fc80008000000 */
[----:B------:R-:W0:Y:S01]  /*89b0*/  @P1 MUFU.RCP R5, R7 ;  /* 0x0000000700051308 */ /* 0x000e220000001000 */
[----:B------:R-:W-:-:S07]  /*89c0*/  LOP3.LUT R2, R2, UR4, RZ, 0x3c, !PT ;  /* 0x0000000402027c12 */ /* 0x000fce000f8e3cff */
[----:B------:R-:W1:Y:S08]  /*89d0*/  @P2 MUFU.RCP R0, R6 ;  /* 0x0000000600002308 */ /* 0x000e700000001000 */
[----:B------:R-:W2:Y:S01]  /*89e0*/  @P1 MUFU.LG2 R7, R7 ;  /* 0x0000000700071308 */ /* 0x000ea20000000c00 */
[----:B0-----:R-:W-:Y:S01]  /*89f0*/  @!P0 STS [R9+0x38400], R5 ;  /* 0x0384000509008388 */ /* 0x001fe20000000800 */
[-C--:B------:R-:W-:Y:S01]  /*8a00*/  FMUL.FTZ R175, R24, R5.reuse ;  /* 0x0000000518af7220 */ /* 0x080fe20000410000 */
[-C--:B------:R-:W-:Y:S01]  /*8a10*/  FMUL.FTZ R20, R28, R5.reuse ;  /* 0x000000051c147220 */ /* 0x080fe20000410000 */
[-C--:B------:R-:W-:Y:S01]  /*8a20*/  FMUL.FTZ R8, R25, R5.reuse ;  /* 0x0000000519087220 */ /* 0x080fe20000410000 */
[-C--:B------:R-:W-:Y:S01]  /*8a30*/  FMUL.FTZ R10, R29, R5.reuse ;  /* 0x000000051d0a7220 */ /* 0x080fe20000410000 */
[-C--:B------:R-:W-:Y:S01]  /*8a40*/  FMUL.FTZ R174, R32, R5.reuse ;  /* 0x0000000520ae7220 */ /* 0x080fe20000410000 */
[-C--:B------:R-:W-:Y:S01]  /*8a50*/  FMUL.FTZ R24, R33, R5.reuse ;  /* 0x0000000521187220 */ /* 0x080fe20000410000 */
[----:B------:R0:W3:Y:S01]  /*8a60*/  @P2 MUFU.LG2 R21, R6 ;  /* 0x0000000600152308 */ /* 0x0000e20000000c00 */
        /* <DEDUP_REMOVED lines=60> */
[----:B------:R-:W-:Y:S01]  /*8e30*/  @P1 FMUL.FTZ R5, R11, 0.69314718246459960938 ;  /* 0x3f3172180b051820 */ /* 0x000fe20000410000 */
[----:B0-----:R-:W-:Y:S01]  /*8e40*/  @P2 FMUL.FTZ R6, R13, 0.69314718246459960938 ;  /* 0x3f3172180d062820 */ /* 0x001fe20000410000 */
[----:B--2---:R-:W-:Y:S01]  /*8e50*/  @P1 FMUL.FTZ R26, R7, 0.69314718246459960938 ;  /* 0x3f317218071a1820 */ /* 0x004fe20000410000 */
        /* <DEDUP_REMOVED lines=68> */
.L_x_987:
[----:B------:R-:W1:Y:S08]  /*92a0*/  S2UR UR39, SR_CgaCtaId ;  /* 0x00000000002779c3 */ /* 0x000e700000008800 */
[----:B------:R-:W-:Y:S06]  /*92b0*/  BAR.SYNC.DEFER_BLOCKING 0x5, 0x180 ;  /* 0x0146000000007b1d */ /* 0x000fec0000010000 */
[----:B------:R-:W-:Y:S01]  /*92c0*/  UMOV UR40, 0x400 ;  /* 0x0000040000287882 */ /* 0x000fe20000000000 */
[----:B------:R-:W-:Y:S01]  /*92d0*/  BSSY B0, `(.L_x_1017) ;  /* 0x00002e1000007945 */ /* 0x000fe20003800000 */
[----:B-1----:R-:W-:-:S09]  /*92e0*/  ULEA UR40, UR39, UR40, 0x18 ;  /* 0x0000002827287291 */ /* 0x002fd2000f8ec03f */
[----:B0-----:R-:W0:Y:S02]  /*92f0*/  LDS.128 R4, [UR40+0x388d0] ;  /* 0x0388d028ff047984 */ /* 0x001e240008000c00 */
[----:B0-----:R-:W-:Y:S01]  /*9300*/  R2UR UR4, R5 ;  /* 0x00000000050472ca */ /* 0x001fe200000e0000 */
[----:B------:R-:W-:Y:S06]  /*9310*/  BAR.ARV 0x4, 0x180 ;  /* 0x0106000000007b1d */ /* 0x000fec0000002000 */
[----:B------:R-:W-:Y:S08]  /*9320*/  @P0 BRA `(.L_x_1018) ;  /* 0x00000020000c0947 */ /* 0x000ff00003800000 */
[----:B------:R-:W0:Y:S08]  /*9330*/  S2UR UR5, SR_SWINHI ;  /* 0x00000000000579c3 */ /* 0x000e300000002f00 */
[----:B------:R-:W-:Y:S01]  /*9340*/  BAR.SYNC.DEFER_BLOCKING 0x1, 0x100 ;  /* 0x0044000000007b1d */ /* 0x000fe20000010000 */
        /* <DEDUP_REMOVED lines=18> */
[----:B------:R-:W-:Y:S01]  /*9470*/  ULDC.64 UR6, c[0x0][0xd08] ;  /* 0x0003420000067ab9 */ /* 0x000fe20000000a00 */
[----:B------:R-:W-:Y:S01]  /*9480*/  F2FP.F16.F32.PACK_AB R73, R75, R74 ;  /* 0x0000004a4b49723e */ /* 0x000fe200000000ff */
[----:B------:R-:W-:Y:S01]  /*9490*/  IMAD.WIDE R118, R201, 0x2, R176 ;  /* 0x00000002c9767825 */ /* 0x000fe200078e02b0 */
[----:B------:R-:W-:-:S02]  /*94a0*/  F2FP.F16.F32.PACK_AB R80, R81, R80 ;  /* 0x000000505150723e */ /* 0x000fc400000000ff */
[----:B------:R-:W-:Y:S02]  /*94b0*/  F2FP.F16.F32.PACK_AB R74, R77, R76 ;  /* 0x0000004c4d4a723e */ /* 0x000fe400000000ff */
[C---:B------:R-:W-:Y:S02]  /*94c0*/  IADD3 R151, P1, R118.reuse, 0x20, RZ ;  /* 0x0000002076977810 */ /* 0x040fe40007f3e0ff */
[C---:B------:R-:W-:Y:S02]  /*94d0*/  IADD3 R48, P6, R118.reuse, 0x2020, RZ ;  /* 0x0000202076307810 */ /* 0x040fe40007fde0ff */
        /* <DEDUP_REMOVED lines=10> */
[C---:B------:R-:W-:Y:S02]  /*9580*/  IADD3 R30, P0, R118.reuse, 0x4020, RZ ;  /* 0x00004020761e7810 */ /* 0x040fe40007f1e0ff */
[----:B------:R-:W-:Y:S02]  /*9590*/  SHF.R.U64 R151, R151, 0x3, RZ ;  /* 0x0000000397977819 */ /* 0x000fe400000012ff */
[C---:B------:R-:W-:Y:S01]  /*95a0*/  IADD3 R52, P5, R118.reuse, 0x2040, RZ ;  /* 0x0000204076347810 */ /* 0x040fe20007fbe0ff */
[----:B------:R-:W-:Y:S01]  /*95b0*/  IMAD.X R99, RZ, RZ, R119, P0 ;  /* 0x000000ffff637224 */ /* 0x000fe200000e0677 */
[----:B------:R-:W-:-:S02]  /*95c0*/  IADD3 R56, P2, R118, 0x2060, RZ ;  /* 0x0000206076387810 */ /* 0x000fc40007f5e0ff */
[----:B------:R-:W-:Y:S01]  /*95d0*/  IADD3 R60, P1, R118, 0x4000, RZ ;  /* 0x00004000763c7810 */ /* 0x000fe20007f3e0ff */
[--C-:B------:R-:W-:Y:S01]  /*95e0*/  IMAD.X R53, RZ, RZ, R119.reuse, P5 ;  /* 0x000000ffff357224 */ /* 0x100fe200028e0677 */
[----:B------:R-:W-:Y:S01]  /*95f0*/  LOP3.LUT R48, R151, R48, RZ, 0x3c, !PT ;  /* 0x0000003097307212 */ /* 0x000fe200078e3cff */
[--C-:B------:R-:W-:Y:S01]  /*9600*/  IMAD.X R57, RZ, RZ, R119.reuse, P2 ;  /* 0x000000ffff397224 */ /* 0x100fe200010e0677 */
[----:B------:R-:W-:Y:S01]  /*9610*/  LOP3.LUT R151, R30, 0x380, RZ, 0xc0, !PT ;  /* 0x000003801e977812 */ /* 0x000fe200078ec0ff */
[--C-:B------:R-:W-:Y:S01]  /*9620*/  IMAD.X R61, RZ, RZ, R119.reuse, P1 ;  /* 0x000000ffff3d7224 */ /* 0x100fe200008e0677 */
[C---:B------:R-:W-:Y:S02]  /*9630*/  IADD3 R183, P3, R118.reuse, 0x2000, RZ ;  /* 0x0000200076b77810 */ /* 0x040fe40007f7e0ff */
[----:B------:R-:W-:Y:S02]  /*9640*/  LOP3.LUT R40, R181, 0x380, RZ, 0xc0, !PT ;  /* 0x00000380b5287812 */ /* 0x000fe400078ec0ff */
[----:B------:R-:W-:Y:S01]  /*9650*/  LOP3.LUT R5, R118, 0x380, RZ, 0xc0, !PT ;  /* 0x0000038076057812 */ /* 0x000fe200078ec0ff */
[----:B------:R-:W-:Y:S01]  /*9660*/  IMAD.X R45, RZ, RZ, R119, P3 ;  /* 0x000000ffff2d7224 */ /* 0x000fe200018e0677 */
[----:B------:R-:W-:-:S02]  /*9670*/  LOP3.LUT R36, R179, 0x380, RZ, 0xc0, !PT ;  /* 0x00000380b3247812 */ /* 0x000fc400078ec0ff */
[C---:B------:R-:W-:Y:S02]  /*9680*/  IADD3 R3, P5, R118.reuse, 0x6020, RZ ;  /* 0x0000602076037810 */ /* 0x040fe40007fbe0ff */
[----:B------:R-:W-:Y:S02]  /*9690*/  SHF.R.U64 R151, R151, 0x3, RZ ;  /* 0x0000000397977819 */ /* 0x000fe400000012ff */
[C---:B------:R-:W-:Y:S02]  /*96a0*/  IADD3 R4, P2, R118.reuse, 0x6040, RZ ;  /* 0x0000604076047810 */ /* 0x040fe40007f5e0ff */
[----:B------:R-:W-:Y:S02]  /*96b0*/  IADD3 R26, P1, R118, 0x6060, RZ ;  /* 0x00006060761a7810 */ /* 0x000fe40007f3e0ff */
[----:B------:R-:W-:Y:S02]  /*96c0*/  LOP3.LUT R44, R183, 0x380, RZ, 0xc0, !PT ;  /* 0x00000380b72c7812 */ /* 0x000fe400078ec0ff */
[----:B------:R-:W-:Y:S01]  /*96d0*/  SHF.R.U64 R40, R40, 0x3, RZ ;  /* 0x0000000328287819 */ /* 0x000fe200000012ff */
[----:B------:R-:W-:Y:S01]  /*96e0*/  IMAD.X R21, RZ, RZ, R119, P1 ;  /* 0x000000ffff157224 */ /* 0x000fe200008e0677 */
[----:B------:R-:W-:-:S02]  /*96f0*/  SHF.R.U64 R5, R5, 0x3, RZ ;  /* 0x0000000305057819 */ /* 0x000fc400000012ff */
[----:B------:R-:W-:Y:S02]  /*9700*/  SHF.R.U64 R36, R36, 0x3, RZ ;  /* 0x0000000324247819 */ /* 0x000fe400000012ff */
[----:B------:R-:W-:Y:S02]  /*9710*/  LOP3.LUT R98, R151, R30, RZ, 0x3c, !PT ;  /* 0x0000001e97627212 */ /* 0x000fe400078e3cff */
[----:B------:R-:W-:Y:S02]  /*9720*/  LOP3.LUT R27, R3, 0x380, RZ, 0xc0, !PT ;  /* 0x00000380031b7812 */ /* 0x000fe400078ec0ff */
[C---:B------:R-:W-:Y:S02]  /*9730*/  IADD3 R102, P4, R118.reuse, 0x4040, RZ ;  /* 0x0000404076667810 */ /* 0x040fe40007f9e0ff */
[C---:B------:R-:W-:Y:S02]  /*9740*/  IADD3 R106, P3, R118.reuse, 0x4060, RZ ;  /* 0x00004060766a7810 */ /* 0x040fe40007f7e0ff */
[----:B------:R-:W-:Y:S01]  /*9750*/  IADD3 R110, P6, R118, 0x6000, RZ ;  /* 0x00006000766e7810 */ /* 0x000fe20007fde0ff */
[--C-:B------:R-:W-:Y:S01]  /*9760*/  IMAD.X R103, RZ, RZ, R119.reuse, P4 ;  /* 0x000000ffff677224 */ /* 0x100fe200020e0677 */
[----:B------:R-:W-:Y:S01]  /*9770*/  SHF.R.U64 R44, R44, 0x3, RZ ;  /* 0x000000032c2c7819 */ /* 0x000fe200000012ff */
[--C-:B------:R-:W-:Y:S01]  /*9780*/  IMAD.X R107, RZ, RZ, R119.reuse, P3 ;  /* 0x000000ffff6b7224 */ /* 0x100fe200018e0677 */
[----:B------:R-:W-:Y:S01]  /*9790*/  LOP3.LUT R30, R4, 0x380, RZ, 0xc0, !PT ;  /* 0x00000380041e7812 */ /* 0x000fe200078ec0ff */
[----:B------:R-:W-:Y:S01]  /*97a0*/  IMAD.X R111, RZ, RZ, R119, P6 ;  /* 0x000000ffff6f7224 */ /* 0x000fe200030e0677 */
[----:B------:R-:W-:-:S02]  /*97b0*/  LOP3.LUT R151, R26, 0x380, RZ, 0xc0, !PT ;  /* 0x000003801a977812 */ /* 0x000fc400078ec0ff */
[----:B------:R-:W-:Y:S02]  /*97c0*/  LOP3.LUT R40, R40, R181, RZ, 0x3c, !PT ;  /* 0x000000b528287212 */ /* 0x000fe400078e3cff */
[----:B------:R-:W-:Y:S01]  /*97d0*/  LOP3.LUT R118, R5, R118, RZ, 0x3c, !PT ;  /* 0x0000007605767212 */ /* 0x000fe200078e3cff */
[----:B------:R-:W-:Y:S01]  /*97e0*/  IMAD.X R5, RZ, RZ, R119, P2 ;  /* 0x000000ffff057224 */ /* 0x000fe200010e0677 */
[----:B------:R-:W-:Y:S02]  /*97f0*/  LOP3.LUT R36, R36, R179, RZ, 0x3c, !PT ;  /* 0x000000b324247212 */ /* 0x000fe400078e3cff */
[----:B------:R-:W-:Y:S02]  /*9800*/  LOP3.LUT R181, R56, 0x380, RZ, 0xc0, !PT ;  /* 0x0000038038b57812 */ /* 0x000fe400078ec0ff */
[----:B------:R-:W-:Y:S02]  /*9810*/  LOP3.LUT R179, R52, 0x380, RZ, 0xc0, !PT ;  /* 0x0000038034b37812 */ /* 0x000fe400078ec0ff */
[----:B------:R-:W-:-:S02]  /*9820*/  SHF.R.U64 R20, R27, 0x3, RZ ;  /* 0x000000031b147819 */ /* 0x000fc400000012ff */
[----:B------:R-:W-:Y:S02]  /*9830*/  LOP3.LUT R44, R44, R183, RZ, 0x3c, !PT ;  /* 0x000000b72c2c7212 */ /* 0x000fe400078e3cff */
[----:B------:R-:W-:Y:S02]  /*9840*/  SHF.R.U64 R27, R30, 0x3, RZ ;  /* 0x000000031e1b7819 */ /* 0x000fe400000012ff */
[----:B------:R-:W-:Y:S02]  /*9850*/  SHF.R.U64 R151, R151, 0x3, RZ ;  /* 0x0000000397977819 */ /* 0x000fe400000012ff */
[----:B------:R-:W-:Y:S02]  /*9860*/  IADD3.X R115, RZ, R119, RZ, P5, !PT ;  /* 0x00000077ff737210 */ /* 0x000fe40002ffe4ff */
[----:B------:R-:W-:Y:S02]  /*9870*/  LOP3.LUT R183, R60, 0x380, RZ, 0xc0, !PT ;  /* 0x000003803cb77812 */ /* 0x000fe400078ec0ff */
[----:B------:R-:W-:-:S02]  /*9880*/  SHF.R.U64 R181, R181, 0x3, RZ ;  /* 0x00000003b5b57819 */ /* 0x000fc400000012ff */
[----:B------:R-:W-:Y:S02]  /*9890*/  MOV R119, R118 ;  /* 0x0000007600777202 */ /* 0x000fe40000000f00 */
[----:B------:R-:W-:Y:S02]  /*98a0*/  SHF.R.U64 R179, R179, 0x3, RZ ;  /* 0x00000003b3b37819 */ /* 0x000fe400000012ff */
[----:B------:R-:W-:Y:S01]  /*98b0*/  LOP3.LUT R114, R20, R3, RZ, 0x3c, !PT ;  /* 0x0000000314727212 */ /* 0x000fe200078e3cff */
[----:B------:R0:W-:Y:S01]  /*98c0*/  STSM.16.M88.4 [R119], R8 ;  /* 0x0000000877007844 */ /* 0x0001e20000000200 */
[----:B------:R-:W-:Y:S02]  /*98d0*/  LOP3.LUT R4, R27, R4, RZ, 0x3c, !PT ;  /* 0x000000041b047212 */ /* 0x000fe400078e3cff */
[----:B------:R-:W-:Y:S02]  /*98e0*/  LOP3.LUT R20, R151, R26, RZ, 0x3c, !PT ;  /* 0x0000001a97147212 */ /* 0x000fe400078e3cff */
[----:B------:R-:W-:-:S02]  /*98f0*/  SHF.R.U64 R183, R183, 0x3, RZ ;  /* 0x00000003b7b77819 */ /* 0x000fc400000012ff */
[----:B------:R-:W-:Y:S02]  /*9900*/  MOV R118, R32 ;  /* 0x0000002000767202 */ /* 0x000fe40000000f00 */
[----:B------:R-:W-:Y:S02]  /*9910*/  F2FP.F16.F32.PACK_AB R26, R171, R173 ;  /* 0x000000adab1a723e */ /* 0x000fe400000000ff */
[----:B------:R-:W-:Y:S02]  /*9920*/  F2FP.F16.F32.PACK_AB R27, R39, R38 ;  /* 0x00000026271b723e */ /* 0x000fe400000000ff */
[----:B------:R-:W-:Y:S02]  /*9930*/  LOP3.LUT R56, R181, R56, RZ, 0x3c, !PT ;  /* 0x00000038b5387212 */ /* 0x000fe400078e3cff */
[----:B------:R-:W-:Y:S01]  /*9940*/  MOV R36, R36 ;  /* 0x0000002400247202 */ /* 0x000fe20000000f00 */
[----:B------:R1:W-:Y:S01]  /*9950*/  STSM.16.M88.4 [R118], R24 ;  /* 0x0000001876007844 */ /* 0x0003e20000000200 */
[----:B------:R-:W-:-:S02]  /*9960*/  F2FP.F16.F32.PACK_AB R30, R167, R170 ;  /* 0x000000aaa71e723e */ /* 0x000fc400000000ff */
[----:B------:R-:W-:Y:S02]  /*9970*/  LOP3.LUT R52, R179, R52, RZ, 0x3c, !PT ;  /* 0x00000034b3347212 */ /* 0x000fe400078e3cff */
[----:B------:R-:W-:Y:S01]  /*9980*/  LOP3.LUT R181, R106, 0x380, RZ, 0xc0, !PT ;  /* 0x000003806ab57812 */ /* 0x000fe200078ec0ff */
[----:B------:R-:W-:Y:S01]  /*9990*/  STSM.16.M88.4 [R36], R28 ;  /* 0x0000001c24007844 */ /* 0x000fe20000000200 */
[----:B------:R-:W-:Y:S02]  /*99a0*/  MOV R40, R40 ;  /* 0x0000002800287202 */ /* 0x000fe40000000f00 */
[----:B------:R-:W-:Y:S02]  /*99b0*/  LOP3.LUT R179, R102, 0x380, RZ, 0xc0, !PT ;  /* 0x0000038066b37812 */ /* 0x000fe400078ec0ff */
[----:B------:R-:W-:Y:S01]  /*99c0*/  MOV R44, R44 ;  /* 0x0000002c002c7202 */ /* 0x000fe20000000f00 */
[----:B------:R-:W-:Y:S01]  /*99d0*/  STSM.16.M88.4 [R40], R12 ;  /* 0x0000000c28007844 */ /* 0x000fe20000000200 */
[----:B0-----:R-:W-:-:S02]  /*99e0*/  F2FP.F16.F32.PACK_AB R8, R154, R163 ;  /* 0x000000a39a08723e */ /* 0x001fc400000000ff */
[----:B------:R-:W-:Y:S02]  /*99f0*/  F2FP.F16.F32.PACK_AB R9, R59, R58 ;  /* 0x0000003a3b09723e */ /* 0x000fe400000000ff */
[----:B------:R-:W-:Y:S02]  /*9a00*/  F2FP.F16.F32.PACK_AB R10, R152, R160 ;  /* 0x000000a0980a723e */ /* 0x000fe400000000ff */
[----:B------:R-:W-:Y:S02]  /*9a10*/  F2FP.F16.F32.PACK_AB R11, R63, R62 ;  /* 0x0000003e3f0b723e */ /* 0x000fe400000000ff */
[----:B------:R-:W-:Y:S02]  /*9a20*/  LOP3.LUT R60, R183, R60, RZ, 0x3c, !PT ;  /* 0x0000003cb73c7212 */ /* 0x000fe400078e3cff */
[----:B------:R-:W-:Y:S01]  /*9a30*/  LOP3.LUT R183, R110, 0x380, RZ, 0xc0, !PT ;  /* 0x000003806eb77812 */ /* 0x000fe200078ec0ff */
[----:B------:R0:W-:Y:S01]  /*9a40*/  STSM.16.M88.4 [R44], R8 ;  /* 0x000000082c007844 */ /* 0x0001e20000000200 */
[----:B------:R-:W-:-:S02]  /*9a50*/  SHF.R.U64 R181, R181, 0x3, RZ ;  /* 0x00000003b5b57819 */ /* 0x000fc400000012ff */
[----:B------:R-:W-:Y:S02]  /*9a60*/  SHF.R.U64 R179, R179, 0x3, RZ ;  /* 0x00000003b3b37819 */ /* 0x000fe400000012ff */
[----:B------:R-:W-:Y:S02]  /*9a70*/  SHF.R.U64 R183, R183, 0x3, RZ ;  /* 0x00000003b7b77819 */ /* 0x000fe400000012ff */
[----:B------:R-:W-:Y:S02]  /*9a80*/  LOP3.LUT R106, R181, R106, RZ, 0x3c, !PT ;  /* 0x0000006ab56a7212 */ /* 0x000fe400078e3cff */
[----:B------:R-:W-:Y:S02]  /*9a90*/  MOV R48, R48 ;  /* 0x0000003000307202 */ /* 0x000fe40000000f00 */
[----:B-1----:R-:W-:Y:S02]  /*9aa0*/  F2FP.F16.F32.PACK_AB R24, R65, R64 ;  /* 0x000000404118723e */ /* 0x002fe400000000ff */
[----:B------:R-:W-:-:S02]  /*9ab0*/  F2FP.F16.F32.PACK_AB R25, R67, R66 ;  /* 0x000000424319723e */ /* 0x000fc400000000ff */
[----:B------:R-:W-:Y:S01]  /*9ac0*/  F2FP.F16.F32.PACK_AB R26, R69, R68 ;  /* 0x00000044451a723e */ /* 0x000fe200000000ff */
[----:B0-----:R-:W0:Y:S01]  /*9ad0*/  LDC.64 R8, c[0x0][0xd00] ;  /* 0x00034000ff087b82 */ /* 0x001e220000000a00 */
[----:B------:R-:W-:Y:S01]  /*9ae0*/  F2FP.F16.F32.PACK_AB R27, R71, R70 ;  /* 0x00000046471b723e */ /* 0x000fe200000000ff */
[----:B------:R-:W-:Y:S01]  /*9af0*/  IMAD.SHL.U32 R11, R186, 0x4, RZ ;  /* 0x00000004ba0b7824 */ /* 0x000fe200078e00ff */
[----:B------:R-:W-:Y:S02]  /*9b00*/  LOP3.LUT R102, R179, R102, RZ, 0x3c, !PT ;  /* 0x00000066b3667212 */ /* 0x000fe400078e3cff */
[----:B------:R-:W-:Y:S01]  /*9b10*/  MOV R52, R52 ;  /* 0x0000003400347202 */ /* 0x000fe20000000f00 */
[----:B------:R-:W-:Y:S01]  /*9b20*/  STSM.16.M88.4 [R48], R24 ;  /* 0x0000001830007844 */ /* 0x000fe20000000200 */
        /* <DEDUP_REMOVED lines=8> */
[----:B------:R-:W-:Y:S01]  /*9bb0*/  LOP3.LUT R110, R183, R110, RZ, 0x3c, !PT ;  /* 0x0000006eb76e7212 */ /* 0x000fe200078e3cff */
[----:B------:R-:W-:Y:S01]  /*9bc0*/  STSM.16.M88.4 [R56], R80 ;  /* 0x0000005038007844 */ /* 0x000fe20000000200 */
[----:B------:R-:W-:-:S02]  /*9bd0*/  MOV R60, R60 ;  /* 0x0000003c003c7202 */ /* 0x000fc40000000f00 */
        /* <DEDUP_REMOVED lines=9> */
[----:B------:R-:W-:Y:S02]  /*9c70*/  F2FP.F16.F32.PACK_AB R104, R105, R104 ;  /* 0x000000686968723e */ /* 0x000fe400000000ff */
[----:B------:R-:W-:Y:S01]  /*9c80*/  MOV R102, R102 ;  /* 0x0000006600667202 */ /* 0x000fe20000000f00 */
[----:B------:R-:W-:Y:S01]  /*9c90*/  STSM.16.M88.4 [R32], R96 ;  /* 0x0000006020007844 */ /* 0x000fe20000000200 */
[----:B------:R-:W-:Y:S02]  /*9ca0*/  MOV R3, R114 ;  /* 0x0000007200037202 */ /* 0x000fe40000000f00 */
[----:B------:R-:W-:-:S02]  /*9cb0*/  F2FP.F16.F32.PACK_AB R105, R155, R153 ;  /* 0x000000999b69723e */ /* 0x000fc400000000ff */
[----:B------:R-:W-:Y:S02]  /*9cc0*/  F2FP.F16.F32.PACK_AB R106, R109, R108 ;  /* 0x0000006c6d6a723e */ /* 0x000fe400000000ff */
[----:B------:R-:W-:Y:S02]  /*9cd0*/  F2FP.F16.F32.PACK_AB R107, R157, R156 ;  /* 0x0000009c9d6b723e */ /* 0x000fe400000000ff */
[----:B------:R-:W-:Y:S02]  /*9ce0*/  F2FP.F16.F32.PACK_AB R112, R113, R112 ;  /* 0x000000707170723e */ /* 0x000fe400000000ff */
        /* <DEDUP_REMOVED lines=8> */
[----:B------:R-:W-:Y:S02]  /*9d70*/  MOV R110, R110 ;  /* 0x0000006e006e7202 */ /* 0x000fe40000000f00 */
        /* <DEDUP_REMOVED lines=15> */
[----:B------:R1:W-:Y:S01]  /*9e70*/  STSM.16.M88.4 [R4], R136 ;  /* 0x0000008804007844 */ /* 0x0003e20000000200 */
[----:B------:R-:W-:Y:S02]  /*9e80*/  F2FP.F16.F32.PACK_AB R146, R149, R148 ;  /* 0x000000949592723e */ /* 0x000fe400000000ff */
[----:B------:R-:W-:-:S02]  /*9e90*/  F2FP.F16.F32.PACK_AB R147, R0, R150 ;  /* 0x000000960093723e */ /* 0x000fc400000000ff */
[----:B------:R-:W-:Y:S02]  /*9ea0*/  ISETP.NE.U32.AND P6, PT, RZ, UR6, PT ;  /* 0x00000006ff007c0c */ /* 0x000fe4000bfc5070 */
[----:B0-----:R-:W-:Y:S01]  /*9eb0*/  ISETP.NE.U32.AND P0, PT, R8, RZ, PT ;  /* 0x000000ff0800720c */ /* 0x001fe20003f05070 */
[----:B------:R0:W-:Y:S01]  /*9ec0*/  STSM.16.M88.4 [R20], R144 ;  /* 0x0000009014007844 */ /* 0x0001e20000000200 */
[----:B------:R-:W-:Y:S01]  /*9ed0*/  BAR.SYNC.DEFER_BLOCKING 0x1, 0x100 ;  /* 0x0044000000007b1d */ /* 0x000fe20000010000 */
[----:B------:R-:W-:Y:S01]  /*9ee0*/  ISETP.NE.AND.EX P6, PT, RZ, UR7, PT, P6 ;  /* 0x00000007ff007c0c */ /* 0x000fe2000bfc5360 */
[----:B------:R-:W-:Y:S01]  /*9ef0*/  IMAD R5, R195, 0x40, R16 ;  /* 0x00000040c3057824 */ /* 0x000fe200078e0210 */
[----:B------:R-:W-:Y:S01]  /*9f00*/  ISETP.NE.AND.EX P0, PT, R9, RZ, PT, P0 ;  /* 0x000000ff0900720c */ /* 0x000fe20003f05300 */
[----:B------:R-:W-:Y:S01]  /*9f10*/  IMAD.MOV.U32 R0, RZ, RZ, RZ ;  /* 0x000000ffff007224 */ /* 0x000fe200078e00ff */
[----:B------:R-:W-:Y:S02]  /*9f20*/  SHF.L.U64.HI R10, R186, 0x2, R194 ;  /* 0x00000002ba0a7819 */ /* 0x000fe400000102c2 */
[----:B------:R-:W-:Y:S01]  /*9f30*/  IADD3 R8, P1, R11, R8, RZ ;  /* 0x000000080b087210 */ /* 0x000fe20007f3e0ff */
[----:B------:R-:W-:Y:S01]  /*9f40*/  ULDC UR5, c[0x0][0xb88] ;  /* 0x0002e20000057ab9 */ /* 0x000fe20000000800 */
[----:B------:R-:W-:-:S05]  /*9f50*/  IMAD.WIDE R176, R5, 0x2, R176 ;  /* 0x0000000205b07825 */ /* 0x000fca00078e02b0 */
[----:B-1----:R-:W-:Y:S01]  /*9f60*/  @P6 IADD3 R4, P4, R11, UR6, RZ ;  /* 0x000000060b046c10 */ /* 0x002fe2000ff9e0ff */
[----:B------:R-:W-:Y:S02]  /*9f70*/  IMAD.U32 R3, RZ, RZ, UR5 ;  /* 0x00000005ff037e24 */ /* 0x000fe4000f8e00ff */
[C---:B------:R-:W-:Y:S01]  /*9f80*/  IMAD.X R9, R10.reuse, 0x1, R9, P1 ;  /* 0x000000010a097824 */ /* 0x040fe200008e0609 */
[----:B------:R-:W-:-:S04]  /*9f90*/  @P6 IADD3.X R5, R10, UR7, RZ, P4, !PT ;  /* 0x000000070a056c10 */ /* 0x000fc8000a7fe4ff */
[----:B------:R0:W5:Y:S01]  /*9fa0*/  @P0 LDG.E R0, desc[UR44][R8.64] ;  /* 0x0000002c08000981 */ /* 0x000162000c1e1900 */
[C---:B------:R-:W-:Y:S02]  /*9fb0*/  IADD3 R13, P1, R176.reuse, 0x1000, RZ ;  /* 0x00001000b00d7810 */ /* 0x040fe40007f3e0ff */
[C---:B------:R-:W-:Y:S01]  /*9fc0*/  IADD3 R25, P2, R176.reuse, 0x2000, RZ ;  /* 0x00002000b0197810 */ /* 0x040fe20007f5e0ff */
[----:B------:R0:W5:Y:S01]  /*9fd0*/  @P6 LDG.E R3, desc[UR44][R4.64] ;  /* 0x0000002c04036981 */ /* 0x000162000c1e1900 */
        /* <DEDUP_REMOVED lines=48> */
.L_x_1019:
[----:B------:R-:W0:Y:S01]  /*a2e0*/  SHFL.IDX PT, R4, R197, RZ, 0x1f ;  /* 0x00001fffc5047589 */ /* 0x000e2200000e0000 */
[----:B------:R-:W-:Y:S01]  /*a2f0*/  ISETP.NE.AND P6, PT, R10, RZ, PT ;  /* 0x000000ff0a00720c */ /* 0x000fe20003fc5270 */
[--C-:B------:R-:W-:Y:S01]  /*a300*/  IMAD.X R41, RZ, RZ, R177.reuse, P1 ;  /* 0x000000ffff297224 */ /* 0x100fe200008e06b1 */
[----:B------:R-:W-:Y:S01]  /*a310*/  IADD3.X R57, RZ, R177, RZ, P5, !PT ;  /* 0x000000b1ff397210 */ /* 0x000fe20002ffe4ff */
[--C-:B------:R-:W-:Y:S01]  /*a320*/  IMAD.X R45, RZ, RZ, R177.reuse, P2 ;  /* 0x000000ffff2d7224 */ /* 0x100fe200010e06b1 */
[C---:B------:R-:W-:Y:S01]  /*a330*/  IADD3 R65, P1, R176.reuse, 0xc000, RZ ;  /* 0x0000c000b0417810 */ /* 0x040fe20007f3e0ff */
[--C-:B------:R-:W-:Y:S01]  /*a340*/  IMAD.X R37, RZ, RZ, R177.reuse, P6 ;  /* 0x000000ffff257224 */ /* 0x100fe200030e06b1 */
[C---:B------:R-:W-:Y:S01]  /*a350*/  IADD3 R61, P6, R176.reuse, 0xb000, RZ ;  /* 0x0000b000b03d7810 */ /* 0x040fe20007fde0ff */
[--C-:B------:R-:W-:Y:S01]  /*a360*/  IMAD.X R49, RZ, RZ, R177.reuse, P3 ;  /* 0x000000ffff317224 */ /* 0x100fe200018e06b1 */
[C---:B------:R-:W-:Y:S01]  /*a370*/  IADD3 R69, P2, R176.reuse, 0xd000, RZ ;  /* 0x0000d000b0457810 */ /* 0x040fe20007f5e0ff */
[----:B------:R-:W-:Y:S01]  /*a380*/  IMAD.X R53, RZ, RZ, R177, P4 ;  /* 0x000000ffff357224 */ /* 0x000fe200020e06b1 */
[----:B------:R-:W-:-:S02]  /*a390*/  IADD3 R73, P3, R176, 0xe000, RZ ;  /* 0x0000e000b0497810 */ /* 0x000fc40007f7e0ff */
[C---:B------:R-:W-:Y:S02]  /*a3a0*/  IADD3 R5, P4, R176.reuse, 0xf000, RZ ;  /* 0x0000f000b0057810 */ /* 0x040fe40007f9e0ff */
[----:B------:R-:W-:Y:S02]  /*a3b0*/  LOP3.LUT R60, R61, 0x380, RZ, 0xc0, !PT ;  /* 0x000003803d3c7812 */ /* 0x000fe400078ec0ff */
[----:B------:R-:W-:Y:S01]  /*a3c0*/  LOP3.LUT R64, R65, 0x380, RZ, 0xc0, !PT ;  /* 0x0000038041407812 */ /* 0x000fe200078ec0ff */
[----:B------:R-:W-:Y:S01]  /*a3d0*/  IMAD.X R77, RZ, RZ, R177, P4 ;  /* 0x000000ffff4d7224 */ /* 0x000fe200020e06b1 */
[----:B------:R-:W-:Y:S02]  /*a3e0*/  LOP3.LUT R68, R69, 0x380, RZ, 0xc0, !PT ;  /* 0x0000038045447812 */ /* 0x000fe400078ec0ff */
[----:B------:R-:W-:Y:S02]  /*a3f0*/  LOP3.LUT R72, R73, 0x380, RZ, 0xc0, !PT ;  /* 0x0000038049487812 */ /* 0x000fe400078ec0ff */
[----:B------:R-:W-:-:S02]  /*a400*/  LOP3.LUT R9, R176, 0x380, RZ, 0xc0, !PT ;  /* 0x00000380b0097812 */ /* 0x000fc400078ec0ff */
[----:B0-----:R-:W-:Y:S02]  /*a410*/  ISETP.NE.AND P5, PT, R4, RZ, PT ;  /* 0x000000ff0400720c */ /* 0x001fe40003fa5270 */
[----:B------:R-:W-:Y:S02]  /*a420*/  LOP3.LUT R4, R5, 0x380, RZ, 0xc0, !PT ;  /* 0x0000038005047812 */ /* 0x000fe400078ec0ff */
[----:B------:R-:W-:Y:S02]  /*a430*/  SHF.R.U64 R60, R60, 0x3, RZ ;  /* 0x000000033c3c7819 */ /* 0x000fe400000012ff */
[----:B------:R-:W-:Y:S02]  /*a440*/  SHF.R.U64 R64, R64, 0x3, RZ ;  /* 0x0000000340407819 */ /* 0x000fe400000012ff */
[----:B------:R-:W-:Y:S02]  /*a450*/  SHF.R.U64 R68, R68, 0x3, RZ ;  /* 0x0000000344447819 */ /* 0x000fe400000012ff */
        /* <DEDUP_REMOVED lines=12> */
[----:B------:R-:W-:Y:S02]  /*a520*/  LOP3.LUT R76, R4, R5, RZ, 0x3c, !PT ;  /* 0x00000005044c7212 */ /* 0x000fe400078e3cff */
[----:B------:R-:W-:Y:S02]  /*a530*/  SHF.R.S32.HI R80, RZ, 0x1f, R187 ;  /* 0x0000001fff507819 */ /* 0x000fe400000114bb */
[----:B------:R-:W-:Y:S02]  /*a540*/  SEL R83, R186, RZ, !P0 ;  /* 0x000000ffba537207 */ /* 0x000fe40004000000 */
[----:B------:R-:W-:Y:S02]  /*a550*/  SEL R194, R194, RZ, !P0 ;  /* 0x000000ffc2c27207 */ /* 0x000fe40004000000 */
[----:B-----5:R-:W-:Y:S01]  /*a560*/  SHF.R.S32.HI R21, RZ, 0x1f, R0 ;  /* 0x0000001fff157819 */ /* 0x020fe20000011400 */
[----:B------:R-:W-:Y:S06]  /*a570*/  @P5 BRA `(.L_x_1020) ;  /* 0x0000000000c05947 */ /* 0x000fec0003800000 */
[----:B------:R-:W0:Y:S01]  /*a580*/  LDC R14, c[0x0][0xce8] ;  /* 0x00033a00ff0e7b82 */ /* 0x000e220000000800 */
[----:B------:R-:W-:Y:S01]  /*a590*/  IMAD.U32 R5, RZ, RZ, UR42 ;  /* 0x0000002aff057e24 */ /* 0x000fe2000f8e00ff */
[----:B------:R-:W-:Y:S01]  /*a5a0*/  ULDC.64 UR6, c[0x0][0xc90] ;  /* 0x0003240000067ab9 */ /* 0x000fe20000000a00 */
[----:B------:R-:W-:Y:S02]  /*a5b0*/  IMAD.MOV.U32 R4, RZ, RZ, R0 ;  /* 0x000000ffff047224 */ /* 0x000fe400078e0000 */
[----:B------:R-:W-:Y:S02]  /*a5c0*/  IMAD R8, R80, UR6, RZ ;  /* 0x0000000650087c24 */ /* 0x000fe4000f8e02ff */
[----:B------:R-:W-:Y:S02]  /*a5d0*/  IMAD R10, R5, 0x40, R200 ;  /* 0x00000040050a7824 */ /* 0x000fe400078e02c8 */
[----:B------:R-:W-:Y:S02]  /*a5e0*/  IMAD R11, R187, UR7, R8 ;  /* 0x00000007bb0b7c24 */ /* 0x000fe4000f8e0208 */
[----:B------:R-:W-:-:S02]  /*a5f0*/  IMAD.MOV.U32 R5, RZ, RZ, R21 ;  /* 0x000000ffff057224 */ /* 0x000fc400078e0015 */
[----:B------:R-:W-:Y:S02]  /*a600*/  IMAD.U32 R20, RZ, RZ, UR42 ;  /* 0x0000002aff147e24 */ /* 0x000fe4000f8e00ff */
[----:B------:R-:W-:Y:S01]  /*a610*/  IMAD.WIDE.U32 R4, R187, UR6, R4 ;  /* 0x00000006bb047c25 */ /* 0x000fe2000f8e0004 */
[----:B------:R-:W-:-:S03]  /*a620*/  ULDC.64 UR6, c[0x0][0xc98] ;  /* 0x0003260000067ab9 */ /* 0x000fc60000000a00 */
[----:B------:R-:W-:Y:S02]  /*a630*/  IMAD.IADD R5, R5, 0x1, R11 ;  /* 0x0000000105057824 */ /* 0x000fe400078e020b */
[----:B------:R-:W-:Y:S02]  /*a640*/  IMAD.MOV R31, RZ, RZ, -R19 ;  /* 0x000000ffff1f7224 */ /* 0x000fe400078e0a13 */
[----:B------:R-:W-:Y:S01]  /*a650*/  IMAD.WIDE.U32 R4, R83, UR6, R4 ;  /* 0x0000000653047c25 */ /* 0x000fe2000f8e0004 */
[----:B0-----:R-:W-:-:S03]  /*a660*/  ISETP.NE.AND P0, PT, R14, 0x1, PT ;  /* 0x000000010e00780c */ /* 0x001fc60003f05270 */
[----:B------:R-:W-:Y:S02]  /*a670*/  IMAD R20, R20, 0x40, R17 ;  /* 0x0000004014147824 */ /* 0x000fe400078e0211 */
[----:B------:R-:W-:-:S08]  /*a680*/  IMAD R27, R3, R14, RZ ;  /* 0x0000000e031b7224 */ /* 0x000fd000078e02ff */
[----:B------:R-:W0:Y:S08]  /*a690*/  @P0 LDC R9, c[0x0][0xcec] ;  /* 0x00033b00ff090b82 */ /* 0x000e300000000800 */
        /* <DEDUP_REMOVED lines=12> */
[----:B------:R-:W-:Y:S01]  /*a760*/  IADD3.X R5, R15, R5, R10, P0, !PT ;  /* 0x000000050f057210 */ /* 0x000fe200007fe40a */
[----:B------:R-:W-:Y:S02]  /*a770*/  VIADD R10, R20, 0x8 ;  /* 0x00000008140a7836 */ /* 0x000fe40000000000 */
[----:B------:R-:W-:-:S02]  /*a780*/  IMAD R8, R8, UR6, RZ ;  /* 0x0000000608087c24 */ /* 0x000fc4000f8e02ff */
[----:B------:R-:W-:-:S04]  /*a790*/  IMAD.WIDE.U32 R4, R11, UR6, R4 ;  /* 0x000000060b047c25 */ /* 0x000fc8000f8e0004 */
[----:B------:R-:W-:Y:S01]  /*a7a0*/  IMAD R11, R11, UR7, R8 ;  /* 0x000000070b0b7c24 */ /* 0x000fe2000f8e0208 */
[----:B------:R-:W-:-:S03]  /*a7b0*/  ULDC.64 UR6, c[0x0][0xc50] ;  /* 0x0003140000067ab9 */ /* 0x000fc60000000a00 */
        /* <DEDUP_REMOVED lines=9> */
[----:B------:R-:W1:Y:S06]  /*a850*/  SHFL.IDX PT, R9, R15, 0x1, 0x1c1f ;  /* 0x003c1f000f097f89 */ /* 0x000e6c00000e0000 */
[----:B0-----:R0:W-:Y:S04]  /*a860*/  @!P1 ST.E desc[UR44][R4.64], R165 ;  /* 0x000000a504009985 */ /* 0x0011e8000c10192c */
[----:B-1----:R0:W-:Y:S02]  /*a870*/  @!P0 ST.E desc[UR44][R8.64], R166 ;  /* 0x000000a608008985 */ /* 0x0021e4000c10192c */
.L_x_1020:
[----:B------:R-:W1:Y:S01]  /*a880*/  LDC R84, c[0x0][0xce8] ;  /* 0x00033a00ff547b82 */ /* 0x000e620000000800 */
[----:B------:R-:W-:Y:S01]  /*a890*/  ULDC UR8, c[0x0][0xbc8] ;  /* 0x0002f20000087ab9 */ /* 0x000fe20000000800 */
[----:B------:R-:W-:Y:S01]  /*a8a0*/  ULDC.64 UR6, c[0x0][0xba0] ;  /* 0x0002e80000067ab9 */ /* 0x000fe20000000a00 */
[----:B------:R-:W-:Y:S01]  /*a8b0*/  ISETP.GE.AND P0, PT, R192, UR8, PT ;  /* 0x00000008c0007c0c */ /* 0x000fe2000bf06270 */
[----:B0-----:R-:W-:Y:S01]  /*a8c0*/  IMAD R5, R21, UR6, RZ ;  /* 0x0000000615057c24 */ /* 0x001fe2000f8e02ff */
[----:B------:R0:W5:Y:S02]  /*a8d0*/  LD.E.128 R8, desc[UR44][R176.64] ;  /* 0x0000002cb0087980 */ /* 0x000164000c101d00 */
[----:B------:R-:W-:Y:S02]  /*a8e0*/  SEL R20, RZ, 0xffffffff, P0 ;  /* 0xffffffffff147807 */ /* 0x000fe40000000000 */
[----:B------:R-:W-:Y:S01]  /*a8f0*/  ISETP.GE.AND P0, PT, R191, UR8, PT ;  /* 0x00000008bf007c0c */ /* 0x000fe2000bf06270 */
[----:B------:R-:W5:Y:S04]  /*a900*/  LD.E.128 R12, desc[UR44][R12.64] ;  /* 0x0000002c0c0c7980 */ /* 0x000f68000c101d00 */
[----:B------:R-:W5:Y:S04]  /*a910*/  LD.E.128 R24, desc[UR44][R24.64] ;  /* 0x0000002c18187980 */ /* 0x000f68000c101d00 */
[----:B------:R-:W5:Y:S04]  /*a920*/  LD.E.128 R28, desc[UR44][R28.64] ;  /* 0x0000002c1c1c7980 */ /* 0x000f68000c101d00 */
[----:B------:R-:W5:Y:S01]  /*a930*/  LD.E.128 R32, desc[UR44][R32.64] ;  /* 0x0000002c20207980 */ /* 0x000f62000c101d00 */
[----:B-1----:R-:W-:-:S02]  /*a940*/  ISETP.NE.AND P2, PT, R84, 0x1, PT ;  /* 0x000000015400780c */ /* 0x002fc40003f45270 */
[----:B------:R-:W-:Y:S01]  /*a950*/  ISETP.GE.AND P1, PT, R16, UR8, PT ;  /* 0x0000000810007c0c */ /* 0x000fe2000bf26270 */
[----:B------:R-:W-:Y:S01]  /*a960*/  IMAD R21, R0, UR7, R5 ;  /* 0x0000000700157c24 */ /* 0x000fe2000f8e0205 */
[----:B------:R-:W-:Y:S01]  /*a970*/  SHF.L.U32 R81, R20, 0x1, RZ ;  /* 0x0000000114517819 */ /* 0x000fe200000006ff */
[----:B------:R-:W-:Y:S01]  /*a980*/  IMAD.WIDE.U32 R4, R0, UR6, RZ ;  /* 0x0000000600047c25 */ /* 0x000fe2000f8e00ff */
[----:B------:R-:W-:Y:S01]  /*a990*/  SEL R20, RZ, 0xffffffff, P0 ;  /* 0xffffffffff147807 */ /* 0x000fe20000000000 */
[----:B------:R-:W-:Y:S01]  /*a9a0*/  ULDC.64 UR6, c[0x0][0xbe8] ;  /* 0x0002fa0000067ab9 */ /* 0x000fe20000000a00 */
[----:B------:R-:W5:Y:S04]  /*a9b0*/  LD.E.128 R36, desc[UR44][R36.64] ;  /* 0x0000002c24247980 */ /* 0x000f68000c101d00 */
[----:B------:R-:W5:Y:S01]  /*a9c0*/  LD.E.128 R40, desc[UR44][R40.64] ;  /* 0x0000002c28287980 */ /* 0x000f62000c101d00 */
[----:B------:R-:W1:Y:S01]  /*a9d0*/  @P2 LDC R85, c[0x0][0xcec] ;  /* 0x00033b00ff552b82 */ /* 0x000e620000000800 */
[----:B------:R-:W-:Y:S01]  /*a9e0*/  SEL R0, RZ, 0x1, P1 ;  /* 0x00000001ff007807 */ /* 0x000fe20000800000 */
[----:B------:R-:W-:Y:S01]  /*a9f0*/  IMAD.SHL.U32 R89, R20, 0x4, RZ ;  /* 0x0000000414597824 */ /* 0x000fe200078e00ff */
[----:B------:R-:W5:Y:S04]  /*aa00*/  LD.E.128 R44, desc[UR44][R44.64] ;  /* 0x0000002c2c2c7980 */ /* 0x000f68000c101d00 */
[----:B------:R-:W5:Y:S01]  /*aa10*/  LD.E.128 R48, desc[UR44][R48.64] ;  /* 0x0000002c30307980 */ /* 0x000f62000c101d00 */
[----:B------:R-:W2:Y:S01]  /*aa20*/  @P2 LDC R87, c[0x0][0xcf0] ;  /* 0x00033c00ff572b82 */ /* 0x000ea20000000800 */
[----:B------:R-:W-:-:S02]  /*aa30*/  LOP3.LUT R0, R81, 0x2, R0, 0xe2, !PT ;  /* 0x0000000251007812 */ /* 0x000fc400078ee200 */
[----:B------:R-:W-:Y:S01]  /*aa40*/  ISETP.GE.AND P0, PT, R190, UR8, PT ;  /* 0x00000008be007c0c */ /* 0x000fe2000bf06270 */
[----:B------:R-:W-:Y:S01]  /*aa50*/  IMAD.IADD R5, R5, 0x1, R21 ;  /* 0x0000000105057824 */ /* 0x000fe200078e0215 */
[----:B------:R-:W-:Y:S01]  /*aa60*/  LOP3.LUT R20, R89, 0x4, R0, 0xe2, !PT ;  /* 0x0000000459147812 */ /* 0x000fe200078ee200 */
[----:B------:R-:W-:Y:S01]  /*aa70*/  IMAD R80, R80, UR6, RZ ;  /* 0x0000000650507c24 */ /* 0x000fe2000f8e02ff */
[----:B------:R-:W-:Y:S01]  /*aa80*/  SEL R21, RZ, 0xffffffff, P0 ;  /* 0xffffffffff157807 */ /* 0x000fe20000000000 */
[----:B------:R-:W-:Y:S01]  /*aa90*/  IMAD R0, R193, 0x20, R195 ;  /* 0x00000020c1007824 */ /* 0x000fe200078e02c3 */
[----:B------:R-:W5:Y:S01]  /*aaa0*/  LD.E.128 R52, desc[UR44][R52.64] ;  /* 0x0000002c34347980 */ /* 0x000f62000c101d00 */
[----:B------:R-:W-:Y:S02]  /*aab0*/  IMAD.U32 R89, RZ, RZ, UR42 ;  /* 0x0000002aff597e24 */ /* 0x000fe4000f8e00ff */
[C---:B------:R-:W-:Y:S01]  /*aac0*/  IMAD R81, R187.reuse, UR7, R80 ;  /* 0x00000007bb517c24 */ /* 0x040fe2000f8e0250 */
[----:B------:R-:W5:Y:S01]  /*aad0*/  LD.E.128 R56, desc[UR44][R56.64] ;  /* 0x0000002c38387980 */ /* 0x000f62000c101d00 */
[----:B------:R-:W-:Y:S01]  /*aae0*/  IMAD.WIDE.U32 R4, R187, UR6, R4 ;  /* 0x00000006bb047c25 */ /* 0x000fe2000f8e0004 */
[----:B------:R-:W-:Y:S01]  /*aaf0*/  ISETP.GE.AND P0, PT, R189, UR8, PT ;  /* 0x00000008bd007c0c */ /* 0x000fe2000bf06270 */
[----:B------:R-:W-:Y:S01]  /*ab00*/  ULDC.64 UR6, c[0x0][0xbf0] ;  /* 0x0002fc0000067ab9 */ /* 0x000fe20000000a00 */
[----:B------:R-:W5:Y:S01]  /*ab10*/  LD.E.128 R60, desc[UR44][R60.64] ;  /* 0x0000002c3c3c7980 */ /* 0x000f62000c101d00 */
[----:B------:R-:W-:-:S02]  /*ab20*/  IMAD R82, R89, 0x40, R0 ;  /* 0x0000004059527824 */ /* 0x000fc400078e0200 */
[----:B------:R-:W-:Y:S01]  /*ab30*/  IMAD.SHL.U32 R21, R21, 0x8, RZ ;  /* 0x0000000815157824 */ /* 0x000fe200078e00ff */
[----:B------:R-:W5:Y:S01]  /*ab40*/  LD.E.128 R64, desc[UR44][R64.64] ;  /* 0x0000002c40407980 */ /* 0x000f62000c101d00 */
[----:B------:R-:W-:Y:S02]  /*ab50*/  IMAD.IADD R5, R5, 0x1, R81 ;  /* 0x0000000105057824 */ /* 0x000fe400078e0251 */
[----:B-1----:R-:W-:Y:S01]  /*ab60*/  @P2 IMAD.HI.U32 R0, R82, R85, RZ ;  /* 0x0000005552002227 */ /* 0x002fe200078e00ff */
[----:B------:R-:W-:Y:S01]  /*ab70*/  LOP3.LUT R20, R21, 0x8, R20, 0xe2, !PT ;  /* 0x0000000815147812 */ /* 0x000fe200078ee214 */
[----:B------:R-:W5:Y:S02]  /*ab80*/  LD.E.128 R68, desc[UR44][R68.64] ;  /* 0x0000002c44447980 */ /* 0x000f64000c101d00 */
[----:B------:R-:W-:Y:S01]  /*ab90*/  IMAD R81, R194, UR6, RZ ;  /* 0x00000006c2517c24 */ /* 0x000fe2000f8e02ff */
[----:B------:R-:W-:Y:S01]  /*aba0*/  SEL R80, RZ, 0xffffffff, P0 ;  /* 0xffffffffff507807 */ /* 0x000fe20000000000 */
[----:B------:R-:W-:Y:S01]  /*abb0*/  IMAD.MOV.U32 R21, RZ, RZ, R82 ;  /* 0x000000ffff157224 */ /* 0x000fe200078e0052 */
[----:B--2---:R-:W-:Y:S01]  /*abc0*/  @P2 SHF.R.U32.HI R21, RZ, R87, R0 ;  /* 0x00000057ff152219 */ /* 0x004fe20000011600 */
[C---:B------:R-:W-:Y:S01]  /*abd0*/  IMAD R81, R83.reuse, UR7, R81 ;  /* 0x0000000753517c24 */ /* 0x040fe2000f8e0251 */
[----:B------:R-:W5:Y:S01]  /*abe0*/  LD.E.128 R72, desc[UR44][R72.64] ;  /* 0x0000002c48487980 */ /* 0x000f62000c101d00 */
[----:B------:R-:W-:Y:S01]  /*abf0*/  IMAD.WIDE.U32 R4, R83, UR6, R4 ;  /* 0x0000000653047c25 */ /* 0x000fe2000f8e0004 */
[----:B------:R-:W-:Y:S01]  /*ac00*/  ISETP.GE.AND P0, PT, R188, UR8, PT ;  /* 0x00000008bc007c0c */ /* 0x000fe2000bf06270 */
[----:B------:R-:W-:Y:S01]  /*ac10*/  ULDC.64 UR6, c[0x0][0xbe0] ;  /* 0x0002f80000067ab9 */ /* 0x000fe20000000a00 */
[----:B------:R-:W5:Y:S01]  /*ac20*/  LD.E.128 R76, desc[UR44][R76.64] ;  /* 0x0000002c4c4c7980 */ /* 0x000f62000c101d00 */
[----:B------:R-:W-:Y:S01]  /*ac30*/  IMAD.SHL.U32 R85, R80, 0x10, RZ ;  /* 0x0000001050557824 */ /* 0x000fe200078e00ff */
[----:B------:R-:W-:Y:S01]  /*ac40*/  SHF.R.S32.HI R80, RZ, 0x1f, R21 ;  /* 0x0000001fff507819 */ /* 0x000fe20000011415 */
[----:B------:R-:W-:Y:S01]  /*ac50*/  IMAD.IADD R5, R5, 0x1, R81 ;  /* 0x0000000105057824 */ /* 0x000fe200078e0251 */
[----:B------:R-:W-:Y:S01]  /*ac60*/  SEL R0, RZ, 0xffffffff, P0 ;  /* 0xffffffffff007807 */ /* 0x000fe20000000000 */
[----:B------:R-:W-:Y:S01]  /*ac70*/  IMAD.MOV R81, RZ, RZ, -R21 ;  /* 0x000000ffff517224 */ /* 0x000fe200078e0a15 */
[----:B------:R-:W-:Y:S01]  /*ac80*/  LOP3.LUT R20, R85, 0x10, R20, 0xe2, !PT ;  /* 0x0000001055147812 */ /* 0x000fe200078ee214 */
[----:B------:R-:W-:Y:S01]  /*ac90*/  IMAD R80, R80, UR6, RZ ;  /* 0x0000000650507c24 */ /* 0x000fe2000f8e02ff */
[----:B------:R-:W-:Y:S01]  /*aca0*/  @!PT LDS RZ, [RZ] ;  /* 0x00000000fffff984 */ /* 0x000fe20000000800 */
[----:B------:R-:W-:Y:S01]  /*acb0*/  @!PT LDS RZ, [RZ] ;  /* 0x00000000fffff984 */ /* 0x000fe20000000800 */
[----:B------:R-:W-:Y:S01]  /*acc0*/  @!PT LDS RZ, [RZ] ;  /* 0x00000000fffff984 */ /* 0x000fe20000000800 */
[----:B------:R-:W-:Y:S01]  /*acd0*/  @!PT LDS RZ, [RZ] ;  /* 0x00000000fffff984 */ /* 0x000fe20000000800 */
[----:B------:R1:W-:Y:S06]  /*ace0*/  MEMBAR.ALL.CTA ;  /* 0x0000000000007992 */ /* 0x0003ec0000008000 */
[----:B-1----:R-:W1:Y:S01]  /*acf0*/  FENCE.VIEW.ASYNC.S ;  /* 0x00000000000073c6 */ /* 0x002e620000000000 */
[----:B------:R-:W-:Y:S01]  /*ad00*/  IMAD R81, R84, R81, R82 ;  /* 0x0000005154517224 */ /* 0x000fe200078e0252 */
[----:B------:R-:W-:Y:S01]  /*ad10*/  ISETP.GE.AND P0, PT, R199, UR8, PT ;  /* 0x00000008c7007c0c */ /* 0x000fe2000bf06270 */
[----:B------:R-:W-:Y:S01]  /*ad20*/  IMAD.SHL.U32 R85, R0, 0x20, RZ ;  /* 0x0000002000557824 */ /* 0x000fe200078e00ff */
[----:B------:R-:W-:Y:S01]  /*ad30*/  UIADD3 UR5, UR40, 0x38820, URZ ;  /* 0x0003882028057890 */ /* 0x000fe2000fffe03f */
[C---:B------:R-:W-:Y:S01]  /*ad40*/  IMAD R83, R21.reuse, UR7, R80 ;  /* 0x0000000715537c24 */ /* 0x040fe2000f8e0250 */
[----:B------:R-:W-:Y:S01]  /*ad50*/  SHF.R.S32.HI R80, RZ, 0x1f, R81 ;  /* 0x0000001fff507819 */ /* 0x000fe20000011451 */
[----:B------:R-:W-:Y:S01]  /*ad60*/  IMAD.WIDE.U32 R4, R21, UR6, R4 ;  /* 0x0000000615047c25 */ /* 0x000fe2000f8e0004 */
[----:B------:R-:W-:Y:S01]  /*ad70*/  ULDC.64 UR6, c[0x0][0xbd8] ;  /* 0x0002f60000067ab9 */ /* 0x000fe20000000a00 */
[----:B------:R-:W-:Y:S01]  /*ad80*/  LOP3.LUT R20, R85, 0x20, R20, 0xe2, !PT ;  /* 0x0000002055147812 */ /* 0x000fe200078ee214 */
[----:B------:R-:W-:Y:S01]  /*ad90*/  UPRMT UR5, URZ, 0x654, UR5 ;  /* 0x000006543f057896 */ /* 0x000fe20008000005 */
[----:B------:R-:W-:Y:S01]  /*ada0*/  IMAD.U32 R88, RZ, RZ, UR42 ;  /* 0x0000002aff587e24 */ /* 0x000fe2000f8e00ff */
[----:B------:R-:W-:Y:S01]  /*adb0*/  SEL R21, RZ, 0x40, P0 ;  /* 0x00000040ff157807 */ /* 0x000fe20000000000 */
[----:B------:R-:W-:Y:S01]  /*adc0*/  IMAD.IADD R5, R5, 0x1, R83 ;  /* 0x0000000105057824 */ /* 0x000fe200078e0253 */
[----:B------:R-:W-:Y:S01]  /*add0*/  ISETP.GE.AND P0, PT, R198, UR8, PT ;  /* 0x00000008c6007c0c */ /* 0x000fe2000bf06270 */
[----:B------:R-:W-:Y:S01]  /*ade0*/  IMAD R80, R80, UR6, RZ ;  /* 0x0000000650507c24 */ /* 0x000fe2000f8e02ff */
[----:B------:R-:W-:Y:S01]  /*adf0*/  LOP3.LUT R0, R20, R21, RZ, 0xfc, !PT ;  /* 0x0000001514007212 */ /* 0x000fe200078efcff */
[----:B------:R-:W-:Y:S01]  /*ae00*/  IMAD R89, R3, R84, RZ ;  /* 0x0000005403597224 */ /* 0x000fe200078e02ff */
[----:B------:R-:W-:Y:S01]  /*ae10*/  SEL R3, RZ, 0x80, P0 ;  /* 0x00000080ff037807 */ /* 0x000fe20000000000 */
[----:B------:R-:W-:Y:S01]  /*ae20*/  IMAD R88, R88, 0x40, R195 ;  /* 0x0000004058587824 */ /* 0x000fe200078e02c3 */
[----:B------:R-:W-:Y:S01]  /*ae30*/  BSSY B1, `(.L_x_1021) ;  /* 0x000002c000017945 */ /* 0x000fe20003800000 */
[C---:B------:R-:W-:Y:S01]  /*ae40*/  IMAD R21, R81.reuse, UR7, R80 ;  /* 0x0000000751157c24 */ /* 0x040fe2000f8e0250 */
[----:B------:R-:W-:Y:S01]  /*ae50*/  LOP3.LUT R3, R0, R3, RZ, 0xfc, !PT ;  /* 0x0000000300037212 */ /* 0x000fe200078efcff */
[----:B------:R-:W-:Y:S01]  /*ae60*/  IMAD.WIDE.U32 R4, R81, UR6, R4 ;  /* 0x0000000651047c25 */ /* 0x000fe2000f8e0004 */
[----:B------:R-:W-:Y:S01]  /*ae70*/  ISETP.GE.AND P0, PT, R88, R89, PT ;  /* 0x000000595800720c */ /* 0x000fe20003f06270 */
[----:B------:R-:W-:Y:S01]  /*ae80*/  ULDC.64 UR6, c[0x0][0xb80] ;  /* 0x0002e00000067ab9 */ /* 0x000fe20000000a00 */
[----:B-1----:R-:W-:Y:S01]  /*ae90*/  SYNCS.ARRIVE.TRANS64.RED.A1T0 RZ, [UR5], RZ ;  /* 0x000000ffffff79a7 */ /* 0x002fe20008100405 */
[----:B------:R-:W-:Y:S01]  /*aea0*/  IMAD.IADD R5, R5, 0x1, R21 ;  /* 0x0000000105057824 */ /* 0x000fe200078e0215 */
[----:B------:R-:W-:-:S04]  /*aeb0*/  LEA R86, P1, R4, UR6, 0x1 ;  /* 0x0000000604567c11 */ /* 0x000fc8000f8208ff */
        /* <DEDUP_REMOVED lines=35> */
.L_x_1022:
[----:B------:R-:W-:Y:S05]  /*b0f0*/  BSYNC B1 ;  /* 0x0000000000017941 */ /* 0x000fea0003800000 */
.L_x_1021:
[----:B---3--:R-:W-:Y:S01]  /*b100*/  VIADD R4, R88, 0x20 ;  /* 0x0000002058047836 */ /* 0x008fe20000000000 */
[----:B-----5:R4:W3:Y:S04]  /*b110*/  SHFL.IDX PT, R9, R87, 0x1, 0x181f ;  /* 0x00381f0057097f89 */ /* 0x0208e800000e0000 */
        /* <DEDUP_REMOVED lines=10> */
[----:B-1----:R-:W-:Y:S01]  /*b1c0*/  @!P3 LEA R20, P6, R191, R8, 0x1 ;  /* 0x00000008bf14b211 */ /* 0x002fe200078c08ff */
[----:B------:R0:W-:Y:S01]  /*b1d0*/  @!P0 ST.E.128 desc[UR44][R4.64], R12 ;  /* 0x0000000c04008985 */ /* 0x0001e2000c101d2c */
[----:B------:R-:W-:Y:S02]  /*b1e0*/  ISETP.GE.AND P0, PT, R188, UR8, PT ;  /* 0x00000008bc007c0c */ /* 0x000fe4000bf06270 */
[----:B------:R-:W-:Y:S02]  /*b1f0*/  @!P5 LEA.HI.X R11, R192, R9, R209, 0x1, P4 ;  /* 0x00000009c00bd211 */ /* 0x000fe400020f0cd1 */
[----:B------:R-:W-:-:S02]  /*b200*/  LOP3.LUT P4, RZ, R0, 0x40, RZ, 0xc0, !PT ;  /* 0x0000004000ff7812 */ /* 0x000fc4000788c0ff */
[----:B--2---:R-:W-:Y:S01]  /*b210*/  @!P3 LEA.HI.X R21, R191, R9, R208, 0x1, P6 ;  /* 0x00000009bf15b211 */ /* 0x004fe200030f0cd0 */
        /* <DEDUP_REMOVED lines=20> */
.L_x_1018:
[----:B------:R-:W0:Y:S01]  /*b360*/  LDC.64 R8, c[0x0][0xd00] ;  /* 0x00034000ff087b82 */ /* 0x000e220000000a00 */
[----:B------:R-:W-:Y:S01]  /*b370*/  ULDC.64 UR6, c[0x0][0xd08] ;  /* 0x0003420000067ab9 */ /* 0x000fe20000000a00 */
[----:B------:R-:W-:-:S06]  /*b380*/  MOV R3, RZ ;  /* 0x000000ff00037202 */ /* 0x000fcc0000000f00 */
[----:B------:R-:W1:Y:S01]  /*b390*/  LDC.64 R4, c[0x0][0xd00] ;  /* 0x00034000ff047b82 */ /* 0x000e620000000a00 */
[----:B------:R-:W-:-:S04]  /*b3a0*/  ISETP.NE.U32.AND P1, PT, RZ, UR6, PT ;  /* 0x00000006ff007c0c */ /* 0x000fc8000bf25070 */
[----:B------:R-:W-:Y:S01]  /*b3b0*/  ISETP.NE.AND.EX P1, PT, RZ, UR7, PT, P1 ;  /* 0x00000007ff007c0c */ /* 0x000fe2000bf25310 */
[----:B------:R-:W-:Y:S02]  /*b3c0*/  ULDC UR5, c[0x0][0xb88] ;  /* 0x0002e20000057ab9 */ /* 0x000fe40000000800 */
[----:B------:R-:W2:Y:S01]  /*b3d0*/  LDC R27, c[0x0][0xce8] ;  /* 0x00033a00ff1b7b82 */ /* 0x000ea20000000800 */
[----:B0-----:R-:W-:-:S04]  /*b3e0*/  ISETP.NE.U32.AND P0, PT, R8, RZ, PT ;  /* 0x000000ff0800720c */ /* 0x001fc80003f05070 */
[----:B------:R-:W-:Y:S01]  /*b3f0*/  ISETP.NE.AND.EX P0, PT, R9, RZ, PT, P0 ;  /* 0x000000ff0900720c */ /* 0x000fe20003f05300 */
[----:B-1----:R-:W-:-:S04]  /*b400*/  IMAD.WIDE R8, R186, 0x4, R4 ;  /* 0x00000004ba087825 */ /* 0x002fc800078e0204 */
[----:B------:R-:W0:Y:S01]  /*b410*/  @P1 LDC.64 R4, c[0x0][0xd08] ;  /* 0x00034200ff041b82 */ /* 0x000e220000000a00 */
[----:B------:R-:W-:-:S07]  /*b420*/  IMAD.U32 R0, RZ, RZ, UR5 ;  /* 0x00000005ff007e24 */ /* 0x000fce000f8e00ff */
[----:B------:R1:W5:Y:S01]  /*b430*/  @P0 LDG.E R3, desc[UR44][R8.64] ;  /* 0x0000002c08030981 */ /* 0x000362000c1e1900 */
[----:B0-----:R-:W-:-:S05]  /*b440*/  @P1 IMAD.WIDE R4, R186, 0x4, R4 ;  /* 0x00000004ba041825 */ /* 0x001fca00078e0204 */
[----:B------:R1:W5:Y:S01]  /*b450*/  @P1 LDG.E R0, desc[UR44][R4.64] ;  /* 0x0000002c04001981 */ /* 0x000362000c1e1900 */
[----:B------:R-:W-:Y:S01]  /*b460*/  ISETP.GE.AND P2, PT, R202, 0x40, PT ;  /* 0x00000040ca00780c */ /* 0x000fe20003f46270 */
[----:B--2---:R-:W-:-:S12]  /*b470*/  @P1 BRA `(.L_x_1024) ;  /* 0x0000000000101947 */ /* 0x004fd80003800000 */
[----:B------:R-:W-:Y:S05]  /*b480*/  @!P0 BRA `(.L_x_1024) ;  /* 0x00000000000c8947 */ /* 0x000fea0003800000 */
[----:B-1----:R-:W2:Y:S04]  /*b490*/  LDG.E R5, desc[UR44][R8.64] ;  /* 0x0000002c08057981 */ /* 0x002ea8000c1e1900 */
[----:B-----5:R-:W2:Y:S02]  /*b4a0*/  LDG.E R0, desc[UR44][R8.64+0x4] ;  /* 0x0000042c08007981 */ /* 0x020ea4000c1e1900 */
[----:B--2---:R-:W-:-:S07]  /*b4b0*/  IMAD.IADD R0, R0, 0x1, -R5 ;  /* 0x0000000100007824 */ /* 0x004fce00078e0a05 */
.L_x_1024:
[----:B------:R-:W-:Y:S01]  /*b4c0*/  BSSY B1, `(.L_x_1025) ;  /* 0x000002f000017945 */ /* 0x000fe20003800000 */
[----:B------:R-:W-:Y:S02]  /*b4d0*/  SHF.R.S32.HI R15, RZ, 0x1f, R187 ;  /* 0x0000001fff0f7819 */ /* 0x000fe400000114bb */
[----:B------:R-:W-:Y:S02]  /*b4e0*/  SEL R21, R186, RZ, !P0 ;  /* 0x000000ffba157207 */ /* 0x000fe40004000000 */
[----:B------:R-:W-:Y:S02]  /*b4f0*/  SEL R194, R194, RZ, !P0 ;  /* 0x000000ffc2c27207 */ /* 0x000fe40004000000 */
[----:B-----5:R-:W-:Y:S01]  /*b500*/  SHF.R.S32.HI R12, RZ, 0x1f, R3 ;  /* 0x0000001fff0c7819 */ /* 0x020fe20000011403 */
[----:B------:R-:W-:Y:S06]  /*b510*/  @P2 BRA `(.L_x_1026) ;  /* 0x0000000000a42947 */ /* 0x000fec0003800000 */
[----:B-1----:R-:W0:Y:S01]  /*b520*/  S2R R5, SR_TID.X ;  /* 0x0000000000057919 */ /* 0x002e220000002100 */
[----:B------:R-:W1:Y:S01]  /*b530*/  LDC R13, c[0x0][0xce8] ;  /* 0x00033a00ff0d7b82 */ /* 0x000e620000000800 */
[----:B------:R-:W-:-:S04]  /*b540*/  IMAD.U32 R4, RZ, RZ, UR42 ;  /* 0x0000002aff047e24 */ /* 0x000fc8000f8e00ff */
[----:B0-----:R-:W-:Y:S02]  /*b550*/  IMAD R4, R4, 0x40, R5 ;  /* 0x0000004004047824 */ /* 0x001fe400078e0205 */
[----:B-1----:R-:W-:Y:S02]  /*b560*/  IMAD R5, R0, R13, RZ ;  /* 0x0000000d00057224 */ /* 0x002fe400078e02ff */
[----:B------:R-:W-:-:S05]  /*b570*/  VIADD R14, R4, 0xffffff80 ;  /* 0xffffff80040e7836 */ /* 0x000fca0000000000 */
[----:B------:R-:W-:-:S13]  /*b580*/  ISETP.GE.AND P0, PT, R14, R5, PT ;  /* 0x000000050e00720c */ /* 0x000fda0003f06270 */
[----:B------:R-:W-:Y:S05]  /*b590*/  @P0 BRA `(.L_x_1026) ;  /* 0x0000000000840947 */ /* 0x000fea0003800000 */
[----:B------:R-:W-:Y:S01]  /*b5a0*/  ISETP.NE.AND P0, PT, R13, 0x1, PT ;  /* 0x000000010d00780c */ /* 0x000fe20003f05270 */
[----:B------:R-:W-:Y:S01]  /*b5b0*/  ULDC.64 UR6, c[0x0][0xc90] ;  /* 0x0003240000067ab9 */ /* 0x000fe20000000a00 */
[----:B------:R-:W-:Y:S02]  /*b5c0*/  IMAD.MOV.U32 R4, RZ, RZ, R3 ;  /* 0x000000ffff047224 */ /* 0x000fe400078e0003 */
[----:B------:R-:W-:Y:S02]  /*b5d0*/  IMAD R10, R15, UR6, RZ ;  /* 0x000000060f0a7c24 */ /* 0x000fe4000f8e02ff */
[----:B------:R-:W-:Y:S02]  /*b5e0*/  IMAD.MOV.U32 R5, RZ, RZ, R12 ;  /* 0x000000ffff057224 */ /* 0x000fe400078e000c */
[----:B------:R-:W-:Y:S02]  /*b5f0*/  IMAD.MOV.U32 R9, RZ, RZ, R14 ;  /* 0x000000ffff097224 */ /* 0x000fe400078e000e */
[----:B------:R-:W-:-:S03]  /*b600*/  IMAD.WIDE.U32 R4, R187, UR6, R4 ;  /* 0x00000006bb047c25 */ /* 0x000fc6000f8e0004 */
[----:B------:R-:W0:Y:S08]  /*b610*/  @P0 LDC R11, c[0x0][0xcec] ;  /* 0x00033b00ff0b0b82 */ /* 0x000e300000000800 */
[----:B------:R-:W1:Y:S01]  /*b620*/  @P0 LDC R25, c[0x0][0xcf0] ;  /* 0x00033c00ff190b82 */ /* 0x000e620000000800 */
[----:B0-----:R-:W-:-:S04]  /*b630*/  @P0 IMAD.HI.U32 R8, R14, R11, RZ ;  /* 0x0000000b0e080227 */ /* 0x001fc800078e00ff */
[----:B------:R-:W-:Y:S01]  /*b640*/  IMAD R11, R187, UR7, R10 ;  /* 0x00000007bb0b7c24 */ /* 0x000fe2000f8e020a */
[----:B------:R-:W-:Y:S01]  /*b650*/  ULDC.64 UR6, c[0x0][0xc98] ;  /* 0x0003260000067ab9 */ /* 0x000fe20000000a00 */
[----:B-1----:R-:W-:Y:S02]  /*b660*/  @P0 SHF.R.U32.HI R9, RZ, R25, R8 ;  /* 0x00000019ff090219 */ /* 0x002fe40000011608 */
        /* <DEDUP_REMOVED lines=20> */
.L_x_1026:
[----:B------:R-:W-:Y:S05]  /*b7b0*/  BSYNC B1 ;  /* 0x0000000000017941 */ /* 0x000fea0003800000 */
.L_x_1025:
[----:B------:R-:W-:Y:S01]  /*b7c0*/  ISETP.NE.AND P0, PT, R27, 0x1, PT ;  /* 0x000000011b00780c */ /* 0x000fe20003f05270 */
[----:B------:R-:W-:Y:S01]  /*b7d0*/  ULDC.64 UR6, c[0x0][0xba0] ;  /* 0x0002e80000067ab9 */ /* 0x000fe20000000a00 */
[----:B------:R-:W-:Y:S01]  /*b7e0*/  ULDC UR5, c[0x0][0xbc8] ;  /* 0x0002f20000057ab9 */ /* 0x000fe20000000800 */
[----:B01----:R-:W-:Y:S01]  /*b7f0*/  IMAD R8, R12, UR6, RZ ;  /* 0x000000060c087c24 */ /* 0x003fe2000f8e02ff */
[----:B------:R-:W-:Y:S01]  /*b800*/  ISETP.GE.AND P1, PT, R192, UR5, PT ;  /* 0x00000005c0007c0c */ /* 0x000fe2000bf26270 */
[C---:B------:R-:W-:Y:S01]  /*b810*/  IMAD.WIDE.U32 R4, R3.reuse, UR6, RZ ;  /* 0x0000000603047c25 */ /* 0x040fe2000f8e00ff */
[----:B------:R-:W-:Y:S01]  /*b820*/  ISETP.GE.AND P2, PT, R16, UR5, PT ;  /* 0x0000000510007c0c */ /* 0x000fe2000bf46270 */
[----:B------:R-:W-:Y:S01]  /*b830*/  BSSY B1, `(.L_x_1027) ;  /* 0x0000066000017945 */ /* 0x000fe20003800000 */
[----:B------:R-:W-:Y:S01]  /*b840*/  SEL R10, RZ, 0xffffffff, P1 ;  /* 0xffffffffff0a7807 */ /* 0x000fe20000800000 */
[----:B------:R-:W-:Y:S01]  /*b850*/  IMAD R3, R3, UR7, R8 ;  /* 0x0000000703037c24 */ /* 0x000fe2000f8e0208 */
[----:B------:R-:W-:Y:S01]  /*b860*/  ULDC.64 UR6, c[0x0][0xbe8] ;  /* 0x0002fa0000067ab9 */ /* 0x000fe20000000a00 */
[----:B------:R-:W-:Y:S01]  /*b870*/  IMAD R9, R193, 0x20, R195 ;  /* 0x00000020c1097824 */ /* 0x000fe200078e02c3 */
[----:B------:R-:W-:Y:S01]  /*b880*/  ISETP.GE.AND P1, PT, R191, UR5, PT ;  /* 0x00000005bf007c0c */ /* 0x000fe2000bf26270 */
[----:B------:R-:W0:Y:S01]  /*b890*/  @P0 LDC R11, c[0x0][0xcec] ;  /* 0x00033b00ff0b0b82 */ /* 0x000e220000000800 */
[----:B------:R-:W-:-:S02]  /*b8a0*/  IMAD.U32 R12, RZ, RZ, UR42 ;  /* 0x0000002aff0c7e24 */ /* 0x000fc4000f8e00ff */
[----:B------:R-:W-:Y:S02]  /*b8b0*/  IMAD R8, R15, UR6, RZ ;  /* 0x000000060f087c24 */ /* 0x000fe4000f8e02ff */
[----:B------:R-:W-:Y:S02]  /*b8c0*/  IMAD.IADD R5, R5, 0x1, R3 ;  /* 0x0000000105057824 */ /* 0x000fe400078e0203 */
[----:B------:R-:W-:Y:S01]  /*b8d0*/  IMAD.SHL.U32 R15, R10, 0x2, RZ ;  /* 0x000000020a0f7824 */ /* 0x000fe200078e00ff */
[----:B------:R-:W1:Y:S01]  /*b8e0*/  @P0 LDC R13, c[0x0][0xcf0] ;  /* 0x00033c00ff0d0b82 */ /* 0x000e620000000800 */
[C---:B------:R-:W-:Y:S01]  /*b8f0*/  IMAD R3, R187.reuse, UR7, R8 ;  /* 0x00000007bb037c24 */ /* 0x040fe2000f8e0208 */
[----:B------:R-:W-:Y:S01]  /*b900*/  SEL R8, RZ, 0x1, P2 ;  /* 0x00000001ff087807 */ /* 0x000fe20001000000 */
[----:B------:R-:W-:Y:S01]  /*b910*/  IMAD R10, R12, 0x40, R9 ;  /* 0x000000400c0a7824 */ /* 0x000fe200078e0209 */
[----:B------:R-:W-:Y:S01]  /*b920*/  SEL R9, RZ, 0xffffffff, P1 ;  /* 0xffffffffff097807 */ /* 0x000fe20000800000 */
[----:B------:R-:W-:Y:S01]  /*b930*/  IMAD.WIDE.U32 R4, R187, UR6, R4 ;  /* 0x00000006bb047c25 */ /* 0x000fe2000f8e0004 */
[----:B------:R-:W-:Y:S01]  /*b940*/  LOP3.LUT R8, R15, 0x2, R8, 0xe2, !PT ;  /* 0x000000020f087812 */ /* 0x000fe200078ee208 */
[----:B------:R-:W-:Y:S01]  /*b950*/  ULDC.64 UR6, c[0x0][0xbf0] ;  /* 0x0002fc0000067ab9 */ /* 0x000fe20000000a00 */
[----:B------:R-:W-:Y:S01]  /*b960*/  ISETP.GE.AND P1, PT, R190, UR5, PT ;  /* 0x00000005be007c0c */ /* 0x000fe2000bf26270 */
[----:B------:R-:W-:Y:S01]  /*b970*/  IMAD.SHL.U32 R15, R9, 0x4, RZ ;  /* 0x00000004090f7824 */ /* 0x000fe200078e00ff */
[----:B------:R-:W-:Y:S01]  /*b980*/  IADD3 R5, R5, R3, RZ ;  /* 0x0000000305057210 */ /* 0x000fe20007ffe0ff */
[----:B------:R-:W-:Y:S01]  /*b990*/  IMAD R3, R194, UR6, RZ ;  /* 0x00000006c2037c24 */ /* 0x000fe2000f8e02ff */
[----:B------:R-:W-:Y:S01]  /*b9a0*/  SEL R14, RZ, 0xffffffff, P1 ;  /* 0xffffffffff0e7807 */ /* 0x000fe20000800000 */
[----:B------:R-:W-:Y:S01]  /*b9b0*/  IMAD.U32 R28, RZ, RZ, UR42 ;  /* 0x0000002aff1c7e24 */ /* 0x000fe2000f8e00ff */
[----:B------:R-:W-:Y:S01]  /*b9c0*/  LOP3.LUT R12, R15, 0x4, R8, 0xe2, !PT ;  /* 0x000000040f0c7812 */ /* 0x000fe200078ee208 */
[----:B------:R-:W-:Y:S01]  /*b9d0*/  IMAD R9, R21, UR7, R3 ;  /* 0x0000000715097c24 */ /* 0x000fe2000f8e0203 */
[----:B------:R-:W-:Y:S01]  /*b9e0*/  ISETP.GE.AND P2, PT, R198, UR5, PT ;  /* 0x00000005c6007c0c */ /* 0x000fe2000bf46270 */
[----:B0-----:R-:W-:-:S04]  /*b9f0*/  @P0 IMAD.HI.U32 R8, R10, R11, RZ ;  /* 0x0000000b0a080227 */ /* 0x001fc800078e00ff */
[----:B------:R-:W-:Y:S02]  /*ba00*/  IMAD.MOV.U32 R3, RZ, RZ, R10 ;  /* 0x000000ffff037224 */ /* 0x000fe400078e000a */
[----:B------:R-:W-:Y:S01]  /*ba10*/  IMAD.WIDE.U32 R4, R21, UR6, R4 ;  /* 0x0000000615047c25 */ /* 0x000fe2000f8e0004 */
[----:B-1----:R-:W-:Y:S01]  /*ba20*/  @P0 SHF.R.U32.HI R3, RZ, R13, R8 ;  /* 0x0000000dff030219 */ /* 0x002fe20000011608 */
[----:B------:R-:W-:Y:S01]  /*ba30*/  ULDC.64 UR6, c[0x0][0xbe0] ;  /* 0x0002f80000067ab9 */ /* 0x000fe20000000a00 */
[----:B------:R-:W-:Y:S01]  /*ba40*/  ISETP.GE.AND P0, PT, R189, UR5, PT ;  /* 0x00000005bd007c0c */ /* 0x000fe2000bf06270 */
[----:B------:R-:W-:Y:S01]  /*ba50*/  IMAD.SHL.U32 R11, R14, 0x8, RZ ;  /* 0x000000080e0b7824 */ /* 0x000fe200078e00ff */
[----:B------:R-:W-:Y:S01]  /*ba60*/  SHF.R.S32.HI R8, RZ, 0x1f, R3 ;  /* 0x0000001fff087819 */ /* 0x000fe20000011403 */
[----:B------:R-:W-:Y:S02]  /*ba70*/  IMAD.IADD R5, R5, 0x1, R9 ;  /* 0x0000000105057824 */ /* 0x000fe400078e0209 */
[----:B------:R-:W-:Y:S01]  /*ba80*/  IMAD.MOV R9, RZ, RZ, -R3 ;  /* 0x000000ffff097224 */ /* 0x000fe200078e0a03 */
[----:B------:R-:W-:Y:S01]  /*ba90*/  LOP3.LUT R12, R11, 0x8, R12, 0xe2, !PT ;  /* 0x000000080b0c7812 */ /* 0x000fe200078ee20c */
[----:B------:R-:W-:Y:S01]  /*baa0*/  IMAD R8, R8, UR6, RZ ;  /* 0x0000000608087c24 */ /* 0x000fe2000f8e02ff */
[----:B------:R-:W-:Y:S01]  /*bab0*/  SEL R11, RZ, 0xffffffff, P0 ;  /* 0xffffffffff0b7807 */ /* 0x000fe20000000000 */
[----:B------:R-:W-:Y:S01]  /*bac0*/  IMAD R9, R27, R9, R10 ;  /* 0x000000091b097224 */ /* 0x000fe200078e020a */
[----:B------:R-:W-:Y:S01]  /*bad0*/  ISETP.GE.AND P0, PT, R188, UR5, PT ;  /* 0x00000005bc007c0c */ /* 0x000fe2000bf06270 */
[----:B------:R-:W-:-:S03]  /*bae0*/  IMAD.WIDE.U32 R4, R3, UR6, R4 ;  /* 0x0000000603047c25 */ /* 0x000fc6000f8e0004 */
[----:B------:R-:W-:Y:S01]  /*baf0*/  SEL R10, RZ, 0xffffffff, P0 ;  /* 0xffffffffff0a7807 */ /* 0x000fe20000000000 */
[----:B------:R-:W-:Y:S01]  /*bb00*/  IMAD.SHL.U32 R13, R11, 0x10, RZ ;  /* 0x000000100b0d7824 */ /* 0x000fe200078e00ff */
[----:B------:R-:W-:Y:S01]  /*bb10*/  ISETP.GE.AND P0, PT, R199, UR5, PT ;  /* 0x00000005c7007c0c */ /* 0x000fe2000bf06270 */
[----:B------:R-:W-:Y:S01]  /*bb20*/  IMAD R11, R3, UR7, R8 ;  /* 0x00000007030b7c24 */ /* 0x000fe2000f8e0208 */
[----:B------:R-:W-:Y:S01]  /*bb30*/  SHF.R.S32.HI R3, RZ, 0x1f, R9 ;  /* 0x0000001fff037819 */ /* 0x000fe20000011409 */
[----:B------:R-:W-:Y:S01]  /*bb40*/  ULDC.64 UR6, c[0x0][0xbd8] ;  /* 0x0002f60000067ab9 */ /* 0x000fe20000000a00 */
[----:B------:R-:W-:Y:S01]  /*bb50*/  IMAD R27, R0, R27, RZ ;  /* 0x0000001b001b7224 */ /* 0x000fe200078e02ff */
[----:B------:R-:W-:Y:S01]  /*bb60*/  LOP3.LUT R12, R13, 0x10, R12, 0xe2, !PT ;  /* 0x000000100d0c7812 */ /* 0x000fe200078ee20c */
[----:B------:R-:W-:Y:S02]  /*bb70*/  IMAD.IADD R5, R5, 0x1, R11 ;  /* 0x0000000105057824 */ /* 0x000fe400078e020b */
[----:B------:R-:W-:-:S02]  /*bb80*/  IMAD R0, R3, UR6, RZ ;  /* 0x0000000603007c24 */ /* 0x000fc4000f8e02ff */
[----:B------:R-:W-:Y:S02]  /*bb90*/  IMAD R28, R28, 0x40, R195 ;  /* 0x000000401c1c7824 */ /* 0x000fe400078e02c3 */
[C---:B------:R-:W-:Y:S01]  /*bba0*/  IMAD R3, R9.reuse, UR7, R0 ;  /* 0x0000000709037c24 */ /* 0x040fe2000f8e0200 */
[----:B------:R-:W-:Y:S01]  /*bbb0*/  SEL R0, RZ, 0x80, P2 ;  /* 0x00000080ff007807 */ /* 0x000fe20001000000 */
[----:B------:R-:W-:Y:S01]  /*bbc0*/  IMAD.WIDE.U32 R4, R9, UR6, R4 ;  /* 0x0000000609047c25 */ /* 0x000fe2000f8e0004 */
[----:B------:R-:W-:Y:S01]  /*bbd0*/  SEL R9, RZ, 0x40, P0 ;  /* 0x00000040ff097807 */ /* 0x000fe20000000000 */
[----:B------:R-:W-:Y:S01]  /*bbe0*/  ULDC.64 UR6, c[0x0][0xb80] ;  /* 0x0002e00000067ab9 */ /* 0x000fe20000000a00 */
[----:B------:R-:W-:Y:S01]  /*bbf0*/  ISETP.GE.AND P0, PT, R28, R27, PT ;  /* 0x0000001b1c00720c */ /* 0x000fe20003f06270 */
[----:B------:R-:W-:Y:S01]  /*bc00*/  IMAD.SHL.U32 R13, R10, 0x20, RZ ;  /* 0x000000200a0d7824 */ /* 0x000fe200078e00ff */
[----:B------:R-:W-:Y:S01]  /*bc10*/  LEA R24, P1, R4, UR6, 0x1 ;  /* 0x0000000604187c11 */ /* 0x000fe2000f8208ff */
[----:B------:R-:W-:-:S03]  /*bc20*/  IMAD.IADD R3, R5, 0x1, R3 ;  /* 0x0000000105037824 */ /* 0x000fc600078e0203 */
[----:B------:R-:W-:Y:S01]  /*bc30*/  LOP3.LUT R12, R13, 0x20, R12, 0xe2, !PT ;  /* 0x000000200d0c7812 */ /* 0x000fe200078ee20c */
[----:B------:R0:W1:Y:S01]  /*bc40*/  SHFL.IDX PT, R8, R24, RZ, 0x181f ;  /* 0x00181fff18087589 */ /* 0x00006200000e0000 */
[----:B------:R-:W-:Y:S02]  /*bc50*/  LEA.HI.X R3, R4, UR7, R3, 0x1, P1 ;  /* 0x0000000704037c11 */ /* 0x000fe400088f0c03 */
[----:B------:R-:W-:-:S03]  /*bc60*/  LOP3.LUT R25, R12, R9, RZ, 0xfc, !PT ;  /* 0x000000090c197212 */ /* 0x000fc600078efcff */
        /* <DEDUP_REMOVED lines=34> */
.L_x_1028:
[----:B------:R-:W-:Y:S05]  /*be90*/  BSYNC B1 ;  /* 0x0000000000017941 */ /* 0x000fea0003800000 */
.L_x_1027:
        /* <DEDUP_REMOVED lines=10> */
[-C--:B-1----:R-:W-:Y:S02]  /*bf40*/  @!P2 LEA R10, P0, R192, R8.reuse, 0x1 ;  /* 0x00000008c00aa211 */ /* 0x082fe400078008ff */
        /* <DEDUP_REMOVED lines=25> */
.L_x_1023:
[----:B------:R-:W-:Y:S05]  /*c0e0*/  BSYNC B0 ;  /* 0x0000000000007941 */ /* 0x000fea0003800000 */
.L_x_1017:
[----:B------:R-:W-:Y:S02]  /*c0f0*/  ULDC UR5, c[0x0][0xd3c] ;  /* 0x00034f0000057ab9 */ /* 0x000fe40000000800 */
[----:B------:R-:W-:-:S13]  /*c100*/  ISETP.GE.AND P0, PT, R7, UR5, PT ;  /* 0x0000000507007c0c */ /* 0x000fda000bf06270 */
[----:B------:R-:W-:Y:S05]  /*c110*/  @!P0 BRA `(.L_x_1029) ;  /* 0xffffff4c00a08947 */ /* 0x000fea000383ffff */
[----:B------:R-:W-:Y:S05]  /*c120*/  EXIT ;  /* 0x000000000000794d */ /* 0x000fea0003800000 */
.L_x_983:
[----:B------:R-:W-:-:S08]  /*c130*/  NOP ;  /* 0x0000000000007918 */ /* 0x000fd00000000000 */
[----:B------:R-:W0:-:S00]  /*c140*/  USETMAXREG.DEALLOC.CTAPOOL 0x28 ;  /* 0x00000028000079c8 */ /* 0x000e0000080e0500 */
[----:B0-----:R-:W-:Y:S02]  /*c150*/  LOP3.LUT R0, R0, 0x3, RZ, 0xc0, !PT ;  /* 0x0000000300007812 */ /* 0x001fe400078ec0ff */
[----:B------:R-:W-:-:S04]  /*c160*/  LOP3.LUT R22, R22, 0xffdfffff, RZ, 0xc0, !PT ;  /* 0xffdfffff16167812 */ /* 0x000fc800078ec0ff */
[----:B------:R-:W0:Y:S02]  /*c170*/  SHFL.IDX PT, R0, R0, RZ, 0x1f ;  /* 0x00001fff00007589 */ /* 0x000e2400000e0000 */
[----:B0-----:R-:W-:Y:S01]  /*c180*/  ISETP.NE.AND P0, PT, R0, RZ, PT ;  /* 0x000000ff0000720c */ /* 0x001fe20003f05270 */
[----:B------:R-:W-:-:S12]  /*c190*/  IMAD.MOV.U32 R0, RZ, RZ, RZ ;  /* 0x000000ffff007224 */ /* 0x000fd800078e00ff */
        /* <DEDUP_REMOVED lines=9> */
.L_x_1030:
        /* <DEDUP_REMOVED lines=32> */
[----:B------:R-:W0:Y:S02]  /*c430*/  SHFL.IDX PT, R4, R7, 0x1f, 0x1f ;  /* 0x03e01f0007047f89 */ /* 0x000e2400000e0000 */
[----:B0-----:R-:W-:-:S04]  /*c440*/  IMAD R4, R4, UR5, RZ ;  /* 0x0000000504047c24 */ /* 0x001fc8000f8e02ff */
[----:B------:R-:W-:Y:S01]  /*c450*/  IMAD.MOV.U32 R3, RZ, RZ, R4 ;  /* 0x000000ffff037224 */ /* 0x000fe200078e0004 */
[----:B-1----:R-:W-:-:S13]  /*c460*/  ISETP.GT.AND P6, PT, R4, UR6, PT ;  /* 0x0000000604007c0c */ /* 0x002fda000bfc4270 */
[----:B------:R-:W-:Y:S05]  /*c470*/  @P6 BRA `(.L_x_1032) ;  /* 0x0000000000946947 */ /* 0x000fea0003800000 */
[----:B------:R-:W-:Y:S01]  /*c480*/  IMAD.MOV.U32 R4, RZ, RZ, R3 ;  /* 0x000000ffff047224 */ /* 0x000fe200078e0003 */
[----:B------:R-:W-:Y:S01]  /*c490*/  UMOV UR4, URZ ;  /* 0x0000003f00047c82 */ /* 0x000fe20008000000 */
[----:B------:R-:W-:-:S05]  /*c4a0*/  ULDC UR5, c[0x0][0xd38] ;  /* 0x00034e0000057ab9 */ /* 0x000fca0000000800 */
.L_x_1036:
        /* <DEDUP_REMOVED lines=12> */
.L_x_1035:
[----:B------:R-:W-:Y:S05]  /*c570*/  BSYNC B0 ;  /* 0x0000000000007941 */ /* 0x000fea0003800000 */
.L_x_1034:
        /* <DEDUP_REMOVED lines=21> */
.L_x_1032:
        /* <DEDUP_REMOVED lines=15> */
.L_x_1037:
[----:B---3--:R-:W-:Y:S01]  /*c7c0*/  IMAD R16, R16, UR5, R8 ;  /* 0x0000000510107c24 */ /* 0x008fe2000f8e0208 */
[----:B0-----:R-:W-:Y:S01]  /*c7d0*/  IABS R2, R10 ;  /* 0x0000000a00027213 */ /* 0x001fe20000000000 */
[----:B-1----:R-:W-:Y:S02]  /*c7e0*/  IMAD.MOV R0, RZ, RZ, -R3 ;  /* 0x000000ffff007224 */ /* 0x002fe400078e0a03 */
[----:B------:R-:W-:Y:S01]  /*c7f0*/  VIADD R19, R19, UR4 ;  /* 0x0000000413137c36 */ /* 0x000fe20008000000 */
[----:B------:R-:W-:Y:S01]  /*c800*/  IADD3 R11, -R16, UR6, RZ ;  /* 0x00000006100b7c10 */ /* 0x000fe2000fffe1ff */
[----:B------:R-:W-:Y:S01]  /*c810*/  IMAD.MOV R4, RZ, RZ, -R2 ;  /* 0x000000ffff047224 */ /* 0x000fe200078e0a02 */
[----:B------:R-:W-:Y:S01]  /*c820*/  MOV R2, RZ ;  /* 0x000000ff00027202 */ /* 0x000fe20000000f00 */
[----:B--2---:R-:W-:Y:S01]  /*c830*/  IMAD R7, R0, R9, RZ ;  /* 0x0000000900077224 */ /* 0x004fe200078e02ff */
[----:B------:R-:W-:-:S03]  /*c840*/  IABS R0, R11 ;  /* 0x0000000b00007213 */ /* 0x000fc60000000000 */
        /* <DEDUP_REMOVED lines=19> */
.L_x_1033:
[----:B------:R-:W-:Y:S01]  /*c980*/  ULDC UR4, c[0x0][0xd3c] ;  /* 0x00034f0000047ab9 */ /* 0x000fe20000000800 */
[----:B------:R-:W-:Y:S02]  /*c990*/  IMAD.MOV.U32 R17, RZ, RZ, RZ ;  /* 0x000000ffff117224 */ /* 0x000fe400078e00ff */
[----:B------:R-:W-:Y:S02]  /*c9a0*/  IMAD.U32 R16, RZ, RZ, UR6 ;  /* 0x00000006ff107e24 */ /* 0x000fe4000f8e00ff */
[----:B------:R-:W-:Y:S02]  /*c9b0*/  IMAD.MOV.U32 R18, RZ, RZ, RZ ;  /* 0x000000ffff127224 */ /* 0x000fe400078e00ff */
[----:B------:R-:W-:-:S07]  /*c9c0*/  IMAD.U32 R19, RZ, RZ, UR4 ;  /* 0x00000004ff137e24 */ /* 0x000fce000f8e00ff */
.L_x_1038:
[----:B------:R-:W-:-:S13]  /*c9d0*/  ISETP.NE.AND P0, PT, R5, RZ, PT ;  /* 0x000000ff0500720c */ /* 0x000fda0003f05270 */
[----:B------:R-:W0:Y:S01]  /*c9e0*/  @!P0 S2R R3, SR_CgaCtaId ;  /* 0x0000000000038919 */ /* 0x000e220000008800 */
[----:B------:R-:W-:-:S04]  /*c9f0*/  @!P0 MOV R0, 0x400 ;  /* 0x0000040000008802 */ /* 0x000fc80000000f00 */
[----:B0-----:R-:W-:-:S05]  /*ca00*/  @!P0 LEA R0, R3, R0, 0x18 ;  /* 0x0000000003008211 */ /* 0x001fca00078ec0ff */
[----:B------:R1:W-:Y:S01]  /*ca10*/  @!P0 STS.128 [R0+0x388d0], R16 ;  /* 0x0388d01000008388 */ /* 0x0003e20000000c00 */
[----:B------:R-:W-:Y:S06]  /*ca20*/  BAR.ARV 0x5, 0x180 ;  /* 0x0146000000007b1d */ /* 0x000fec0000002000 */
.L_x_1031:
        /* <DEDUP_REMOVED lines=12> */
[----:B------:R-:W-:Y:S01]  /*caf0*/  ULOP3.LUT UR36, UR38, 0x2, URZ, 0xfc, !UPT ;  /* 0x0000000226247892 */ /* 0x000fe2000f8efc3f */
[----:B------:R-:W-:Y:S01]  /*cb00*/  IMAD.MOV.U32 R24, RZ, RZ, RZ ;  /* 0x000000ffff187224 */ /* 0x000fe200078e00ff */
[----:B------:R-:W-:Y:S01]  /*cb10*/  ULDC UR37, c[0x0][0xc] ;  /* 0x0000030000257ab9 */ /* 0x000fe20000000800 */
[----:B--2---:R-:W-:-:S06]  /*cb20*/  ULEA UR4, UR5, UR4, 0x18 ;  /* 0x0000000405047291 */ /* 0x004fcc000f8ec03f */
[----:B------:R-:W-:Y:S01]  /*cb30*/  IMAD.U32 R23, RZ, RZ, UR4 ;  /* 0x00000004ff177e24 */ /* 0x000fe2000f8e00ff */
[C---:B0-----:R-:W-:Y:S01]  /*cb40*/  LOP3.LUT R4, R5.reuse, 0x7f, RZ, 0xc0, !PT ;  /* 0x0000007f05047812 */ /* 0x041fe200078ec0ff */
[----:B-1----:R-:W-:-:S05]  /*cb50*/  IMAD.SHL.U32 R0, R5, 0x8, RZ ;  /* 0x0000000805007824 */ /* 0x002fca00078e00ff */
[----:B------:R-:W-:-:S04]  /*cb60*/  LOP3.LUT R2, R0, 0x1f8, RZ, 0xc0, !PT ;  /* 0x000001f800027812 */ /* 0x000fc800078ec0ff */
[----:B------:R-:W-:Y:S02]  /*cb70*/  LOP3.LUT R3, R2, 0x38, R5, 0x78, !PT ;  /* 0x0000003802037812 */ /* 0x000fe400078e7805 */
[----:B------:R-:W-:Y:S02]  /*cb80*/  SHF.L.U32 R2, R5, 0x4, RZ ;  /* 0x0000000405027819 */ /* 0x000fe400000006ff */
[----:B------:R-:W-:Y:S02]  /*cb90*/  SHF.R.U32.HI R5, RZ, 0x3, R4 ;  /* 0x00000003ff057819 */ /* 0x000fe40000011604 */
[----:B------:R-:W-:Y:S02]  /*cba0*/  LOP3.LUT R4, R0, 0x38, RZ, 0xc0, !PT ;  /* 0x0000003800047812 */ /* 0x000fe400078ec0ff */
[----:B------:R-:W-:Y:S02]  /*cbb0*/  LOP3.LUT R34, R3, 0x200, R0, 0xf8, !PT ;  /* 0x0000020003227812 */ /* 0x000fe400078ef800 */
[----:B------:R-:W-:-:S02]  /*cbc0*/  LOP3.LUT R2, R5, 0x70, R2, 0xf8, !PT ;  /* 0x0000007005027812 */ /* 0x000fc400078ef802 */
[----:B------:R-:W-:Y:S01]  /*cbd0*/  LOP3.LUT R0, R4, 0x40, RZ, 0xfc, !PT ;  /* 0x0000004004007812 */ /* 0x000fe200078efcff */
[----:B------:R-:W-:Y:S01]  /*cbe0*/  IMAD R25, R34, 0x2, R23 ;  /* 0x0000000222197824 */ /* 0x000fe200078e0217 */
[C---:B------:R-:W-:Y:S02]  /*cbf0*/  LOP3.LUT R3, R4.reuse, 0x80, RZ, 0xfc, !PT ;  /* 0x0000008004037812 */ /* 0x040fe400078efcff */
[C---:B------:R-:W-:Y:S02]  /*cc00*/  LOP3.LUT R2, R4.reuse, 0xc0, RZ, 0xfc, !PT ;  /* 0x000000c004027812 */ /* 0x040fe400078efcff */
[C---:B------:R-:W-:Y:S02]  /*cc10*/  LOP3.LUT R0, R4.reuse, 0x100, RZ, 0xfc, !PT ;  /* 0x0000010004007812 */ /* 0x040fe400078efcff */
[C---:B------:R-:W-:Y:S02]  /*cc20*/  LOP3.LUT R3, R4.reuse, 0x140, RZ, 0xfc, !PT ;  /* 0x0000014004037812 */ /* 0x040fe400078efcff */
[----:B------:R-:W-:-:S02]  /*cc30*/  LOP3.LUT R2, R4, 0x180, RZ, 0xfc, !PT ;  /* 0x0000018004027812 */ /* 0x000fc400078efcff */
[----:B---3--:R-:W-:-:S07]  /*cc40*/  LOP3.LUT R0, R4, 0x1c0, RZ, 0xfc, !PT ;  /* 0x000001c004007812 */ /* 0x008fce00078efcff */
.L_x_1106:
[----:B------:R-:W0:Y:S02]  /*cc50*/  LDC.64 R2, c[0x0][0xd88] ;  /* 0x00036200ff027b82 */ /* 0x000e240000000a00 */
[----:B0-----:R-:W-:-:S05]  /*cc60*/  IMAD.WIDE R2, R19, 0x4, R2 ;  /* 0x0000000413027825 */ /* 0x001fca00078e0202 */
[----:B--2---:R-:W2:Y:S01]  /*cc70*/  LDG.E R35, desc[UR44][R2.64] ;  /* 0x0000002c02237981 */ /* 0x004ea2000c1e1900 */
[----:B------:R-:W-:Y:S05]  /*cc80*/  YIELD ;  /* 0x0000000000007946 */ /* 0x000fea0003800000 */
[----:B------:R-:W-:Y:S01]  /*cc90*/  ULDC.64 UR4, c[0x0][0xb20] ;  /* 0x0002c80000047ab9 */ /* 0x000fe20000000a00 */
[----:B------:R-:W-:Y:S01]  /*cca0*/  IMAD.MOV.U32 R32, RZ, RZ, RZ ;  /* 0x000000ffff207224 */ /* 0x000fe200078e00ff */
[----:B------:R-:W-:Y:S01]  /*ccb0*/  ISETP.NE.U32.AND P0, PT, RZ, UR4, PT ;  /* 0x00000004ff007c0c */ /* 0x000fe2000bf05070 */
[----:B------:R-:W-:-:S03]  /*ccc0*/  ULDC.64 UR6, c[0x0][0xb10] ;  /* 0x0002c40000067ab9 */ /* 0x000fc60000000a00 */
[----:B------:R-:W-:Y:S01]  /*ccd0*/  ISETP.NE.AND.EX P0, PT, RZ, UR5, PT, P0 ;  /* 0x00000005ff007c0c */ /* 0x000fe2000bf05300 */
[----:B------:R-:W-:Y:S01]  /*cce0*/  IMAD.MOV.U32 R36, RZ, RZ, RZ ;  /* 0x000000ffff247224 */ /* 0x000fe200078e00ff */
[----:B--2---:R-:W-:-:S11]  /*ccf0*/  SHF.R.S32.HI R0, RZ, 0x1f, R35 ;  /* 0x0000001fff007819 */ /* 0x004fd60000011423 */
        /* <DEDUP_REMOVED lines=8> */
[----:B------:R-:W-:Y:S02]  /*cd80*/  LOP3.LUT R22, R22, 0xffffffbf, RZ, 0xc0, !PT ;  /* 0xffffffbf16167812 */ /* 0x000fe400078ec0ff */
[----:B------:R-:W-:Y:S02]  /*cd90*/  ISETP.NE.AND.EX P2, PT, RZ, UR5, PT, P0 ;  /* 0x00000005ff007c0c */ /* 0x000fe4000bf45300 */
[----:B------:R-:W-:Y:S02]  /*cda0*/  ISETP.NE.U32.AND P0, PT, RZ, UR6, PT ;  /* 0x00000006ff007c0c */ /* 0x000fe4000bf05070 */
[----:B-1----:R-:W-:Y:S02]  /*cdb0*/  IADD3 R2, P1, R27, UR4, RZ ;  /* 0x000000041b027c10 */ /* 0x002fe4000ff3e0ff */
[----:B------:R-:W-:-:S02]  /*cdc0*/  ISETP.NE.AND.EX P0, PT, RZ, UR7, PT, P0 ;  /* 0x00000007ff007c0c */ /* 0x000fc4000bf05300 */
[----:B------:R-:W-:Y:S01]  /*cdd0*/  IADD3.X R3, R28, UR5, RZ, P1, !PT ;  /* 0x000000051c037c10 */ /* 0x000fe20008ffe4ff */
[----:B------:R-:W-:-:S04]  /*cde0*/  ULDC.64 UR4, c[0x0][0x418] ;  /* 0x0001060000047ab9 */ /* 0x000fc80000000a00 */
[----:B------:R-:W-:Y:S01]  /*cdf0*/  @P2 LOP3.LUT R22, R22, 0x40, RZ, 0xfc, !PT ;  /* 0x0000004016162812 */ /* 0x000fe200078efcff */
[----:B------:R1:W5:Y:S05]  /*ce00*/  @P2 LDG.E R36, desc[UR44][R2.64] ;  /* 0x0000002c02242981 */ /* 0x00036a000c1e1900 */
[----:B------:R-:W-:-:S04]  /*ce10*/  @P0 IADD3 R4, P1, R27, UR6, RZ ;  /* 0x000000061b040c10 */ /* 0x000fc8000ff3e0ff */
[----:B------:R-:W-:-:S05]  /*ce20*/  @P0 IADD3.X R5, R28, UR7, RZ, P1, !PT ;  /* 0x000000071c050c10 */ /* 0x000fca0008ffe4ff */
        /* <DEDUP_REMOVED lines=9> */
[----:B---34-:R-:W-:Y:S05]  /*cec0*/  @P0 BRA `(.L_x_1040) ;  /* 0x0000000000200947 */ /* 0x018fea0003800000 */
[----:B------:R-:W-:Y:S02]  /*ced0*/  ULDC UR4, c[0x0][0x288] ;  /* 0x0000a20000047ab9 */ /* 0x000fe40000000800 */
[----:B-1----:R-:W-:-:S05]  /*cee0*/  IMAD.U32 R0, RZ, RZ, UR4 ;  /* 0x00000004ff007e24 */ /* 0x002fca000f8e00ff */
[----:B------:R0:W-:Y:S01]  /*cef0*/  STL [R1+0x10], R0 ;  /* 0x0000100001007387 */ /* 0x0001e20000100800 */
[----:B------:R-:W-:Y:S05]  /*cf00*/  @!P2 BRA `(.L_x_1040) ;  /* 0x000000000010a947 */ /* 0x000fea0003800000 */
[----:B------:R-:W2:Y:S04]  /*cf10*/  LDG.E R5, desc[UR44][R2.64] ;  /* 0x0000002c02057981 */ /* 0x000ea8000c1e1900 */
[----:B0-----:R-:W2:Y:S02]  /*cf20*/  LDG.E R0, desc[UR44][R2.64+0x4] ;  /* 0x0000042c02007981 */ /* 0x001ea4000c1e1900 */
[----:B--2---:R-:W-:-:S05]  /*cf30*/  IMAD.IADD R0, R0, 0x1, -R5 ;  /* 0x0000000100007824 */ /* 0x004fca00078e0a05 */
[----:B------:R2:W-:Y:S02]  /*cf40*/  STL [R1+0x10], R0 ;  /* 0x0000100001007387 */ /* 0x0005e40000100800 */
.L_x_1040:
        /* <DEDUP_REMOVED lines=9> */
.L_x_1041:
[----:B------:R-:W-:Y:S02]  /*cfe0*/  ULDC.64 UR4, c[0x0][0xb00] ;  /* 0x0002c00000047ab9 */ /* 0x000fe40000000a00 */
[----:B------:R-:W-:-:S04]  /*cff0*/  ISETP.NE.U32.AND P0, PT, RZ, UR4, PT ;  /* 0x00000004ff007c0c */ /* 0x000fc8000bf05070 */
[----:B------:R-:W-:-:S13]  /*d000*/  ISETP.NE.AND.EX P0, PT, RZ, UR5, PT, P0 ;  /* 0x00000005ff007c0c */ /* 0x000fda000bf05300 */
[----:B------:R-:W-:Y:S05]  /*d010*/  @!P0 BRA `(.L_x_1042) ;  /* 0x0000000000148947 */ /* 0x000fea0003800000 */
[----:B-1----:R-:W1:Y:S02]  /*d020*/  LDC.64 R2, c[0x0][0xb00] ;  /* 0x0002c000ff027b82 */ /* 0x002e640000000a00 */
[----:B-1----:R-:W-:-:S05]  /*d030*/  IMAD.WIDE R2, R29, 0x4, R2 ;  /* 0x000000041d027825 */ /* 0x002fca00078e0202 */
[----:B------:R-:W3:Y:S04]  /*d040*/  LDG.E R7, desc[UR44][R2.64] ;  /* 0x0000002c02077981 */ /* 0x000ee8000c1e1900 */
[----:B0-2---:R-:W3:Y:S02]  /*d050*/  LDG.E R0, desc[UR44][R2.64+0x4] ;  /* 0x0000042c02007981 */ /* 0x005ee4000c1e1900 */
[----:B---3--:R-:W-:-:S07]  /*d060*/  IMAD.IADD R7, R0, 0x1, -R7 ;  /* 0x0000000100077824 */ /* 0x008fce00078e0a07 */
.L_x_1042:
[----:B-----5:R-:W-:Y:S01]  /*d070*/  IMAD.IADD R33, R7, 0x1, -R32 ;  /* 0x0000000107217824 */ /* 0x020fe200078e0a20 */
[----:B------:R-:W-:Y:S03]  /*d080*/  BSSY B7, `(.L_x_1043) ;  /* 0x000045a000077945 */ /* 0x000fe60003800000 */
[C---:B012---:R-:W-:Y:S01]  /*d090*/  VIADD R0, R33.reuse, 0x3f ;  /* 0x0000003f21007836 */ /* 0x047fe20000000000 */
[----:B------:R0:W-:Y:S01]  /*d0a0*/  STL [R1+0x4], R33 ;  /* 0x0000042101007387 */ /* 0x0001e20000100800 */
[----:B------:R-:W-:-:S03]  /*d0b0*/  ISETP.GT.AND P0, PT, R33, RZ, PT ;  /* 0x000000ff2100720c */ /* 0x000fc60003f04270 */
[----:B------:R-:W-:-:S04]  /*d0c0*/  SHF.R.S32.HI R3, RZ, 0x1f, R0 ;  /* 0x0000001fff037819 */ /* 0x000fc80000011400 */
        /* <DEDUP_REMOVED lines=11> */
[----:B0-----:R-:W1:Y:S02]  /*d180*/  FLO.U32 R0, UR4 ;  /* 0x0000000400007d00 */ /* 0x001e6400080e0000 */
[----:B-1----:R-:W-:-:S06]  /*d190*/  ISETP.EQ.U32.AND P0, PT, R0, R5, PT ;  /* 0x000000050000720c */ /* 0x002fcc0003f02070 */
[----:B------:R-:W2:Y:S07]  /*d1a0*/  POPC R5, UR4 ;  /* 0x0000000400057d09 */ /* 0x000eae0008000000 */
[----:B--2---:R-:W2:Y:S01]  /*d1b0*/  @P0 ATOMG.E.ADD.STRONG.GPU PT, R3, desc[UR44][R2.64], R5 ;  /* 0x00000005020309a8 */ /* 0x004ea200081ee1ec */
[----:B------:R-:W0:Y:S02]  /*d1c0*/  S2R R4, SR_LTMASK ;  /* 0x0000000000047919 */ /* 0x000e240000003900 */
[----:B0-----:R-:W-:-:S04]  /*d1d0*/  LOP3.LUT R4, R4, UR4, RZ, 0xc0, !PT ;  /* 0x0000000404047c12 */ /* 0x001fc8000f8ec0ff */
[----:B------:R-:W0:Y:S01]  /*d1e0*/  POPC R7, R4 ;  /* 0x0000000400077309 */ /* 0x000e220000000000 */
[----:B--2---:R-:W0:Y:S02]  /*d1f0*/  SHFL.IDX PT, R0, R3, R0, 0x1f ;  /* 0x00001f0003007589 */ /* 0x004e2400000e0000 */
[----:B0-----:R-:W-:Y:S01]  /*d200*/  IADD3 R16, R0, UR37, R7 ;  /* 0x0000002500107c10 */ /* 0x001fe2000fffe007 */
[----:B------:R-:W-:Y:S06]  /*d210*/  BRA `(.L_x_1045) ;  /* 0x0000004400007947 */ /* 0x000fec0003800000 */
.L_x_1044:
[----:B0-----:R-:W-:Y:S01]  /*d220*/  VIADD R0, R23, 0x22400 ;  /* 0x0002240017007836 */ /* 0x001fe20000000000 */
[----:B------:R-:W-:Y:S04]  /*d230*/  BSSY B6, `(.L_x_1046) ;  /* 0x0000013000067945 */ /* 0x000fe80003800000 */
[----:B------:R-:W-:-:S13]  /*d240*/  LOP3.LUT P0, RZ, R0, 0x3ff, RZ, 0xc0, !PT ;  /* 0x000003ff00ff7812 */ /* 0x000fda000780c0ff */
[----:B------:R-:W-:Y:S05]  /*d250*/  @!P0 BRA `(.L_x_1047) ;  /* 0x0000000000408947 */ /* 0x000fea0003800000 */
        /* <DEDUP_REMOVED lines=15> */
[----:B0-----:R-:W-:Y:S05]  /*d350*/  CALL.ABS.NOINC R2 ;  /* 0x0000000002007343 */ /* 0x001fea0003c00000 */
.L_x_1047:
[----:B------:R-:W-:Y:S05]  /*d360*/  BSYNC B6 ;  /* 0x0000000000067941 */ /* 0x000fea0003800000 */
.L_x_1046:
        /* <DEDUP_REMOVED lines=8> */
[----:B------:R0:W1:Y:S01]  /*d3f0*/  LDC.64 R2, c[0x4][R30] ;  /* 0x010000001e027b82 */ /* 0x0000620000000a00 */
[----:B------:R-:W-:Y:S01]  /*d400*/  IMAD.U32 R4, RZ, RZ, UR6 ;  /* 0x00000006ff047e24 */ /* 0x000fe2000f8e00ff */
[----:B------:R-:W-:Y:S01]  /*d410*/  MOV R13, RZ ;  /* 0x000000ff000d7202 */ /* 0x000fe20000000f00 */
[----:B------:R-:W-:Y:S02]  /*d420*/  IMAD.U32 R5, RZ, RZ, UR7 ;  /* 0x00000007ff057e24 */ /* 0x000fe4000f8e00ff */
[----:B------:R-:W-:Y:S02]  /*d430*/  IMAD.U32 R6, RZ, RZ, UR8 ;  /* 0x00000008ff067e24 */ /* 0x000fe4000f8e00ff */
[----:B------:R-:W-:-:S02]  /*d440*/  IMAD.U32 R7, RZ, RZ, UR9 ;  /* 0x00000009ff077e24 */ /* 0x000fc4000f8e00ff */
[----:B------:R-:W-:Y:S02]  /*d450*/  IMAD.U32 R10, RZ, RZ, UR4 ;  /* 0x00000004ff0a7e24 */ /* 0x000fe4000f8e00ff */
[----:B------:R-:W-:Y:S02]  /*d460*/  IMAD.U32 R11, RZ, RZ, UR5 ;  /* 0x00000005ff0b7e24 */ /* 0x000fe4000f8e00ff */
[----:B------:R-:W-:Y:S02]  /*d470*/  IMAD.MOV.U32 R8, RZ, RZ, 0x70 ;  /* 0x00000070ff087424 */ /* 0x000fe400078e00ff */
[----:B0-----:R-:W-:-:S07]  /*d480*/  IMAD.MOV.U32 R12, RZ, RZ, 0x1 ;  /* 0x00000001ff0c7424 */ /* 0x001fce00078e00ff */
[----:B------:R-:W-:-:S07]  /*d490*/  LEPC R20, `(.L_x_1050) ;  /* 0x000000001014794e */ /* 0x000fce0000000000 */
[----:B-1----:R-:W-:Y:S05]  /*d4a0*/  CALL.ABS.NOINC R2 ;  /* 0x0000000002007343 */ /* 0x002fea0003c00000 */
.L_x_1050:
[----:B------:R0:W1:Y:S01]  /*d4b0*/  LDC.64 R2, c[0x4][R30] ;  /* 0x010000001e027b82 */ /* 0x0000620000000a00 */
[----:B------:R-:W-:Y:S01]  /*d4c0*/  ULDC.64 UR6, c[0x4][0x90] ;  /* 0x0100240000067ab9 */ /* 0x000fe20000000a00 */
[----:B------:R-:W-:Y:S01]  /*d4d0*/  ULDC.64 UR8, c[0x4][0x98] ;  /* 0x0100260000087ab9 */ /* 0x000fe20000000a00 */
[----:B------:R-:W-:Y:S01]  /*d4e0*/  ULDC.64 UR4, c[0x4][0x18] ;  /* 0x0100060000047ab9 */ /* 0x000fe20000000a00 */
[----:B------:R-:W-:Y:S02]  /*d4f0*/  IMAD.U32 R4, RZ, RZ, UR6 ;  /* 0x00000006ff047e24 */ /* 0x000fe4000f8e00ff */
[----:B------:R-:W-:Y:S02]  /*d500*/  IMAD.U32 R5, RZ, RZ, UR7 ;  /* 0x00000007ff057e24 */ /* 0x000fe4000f8e00ff */
[----:B------:R-:W-:Y:S02]  /*d510*/  IMAD.U32 R6, RZ, RZ, UR8 ;  /* 0x00000008ff067e24 */ /* 0x000fe4000f8e00ff */
[----:B------:R-:W-:-:S02]  /*d520*/  IMAD.U32 R7, RZ, RZ, UR9 ;  /* 0x00000009ff077e24 */ /* 0x000fc4000f8e00ff */
[----:B------:R-:W-:Y:S02]  /*d530*/  IMAD.U32 R10, RZ, RZ, UR4 ;  /* 0x00000004ff0a7e24 */ /* 0x000fe4000f8e00ff */
[----:B------:R-:W-:Y:S02]  /*d540*/  IMAD.U32 R11, RZ, RZ, UR5 ;  /* 0x00000005ff0b7e24 */ /* 0x000fe4000f8e00ff */
[----:B------:R-:W-:Y:S02]  /*d550*/  IMAD.MOV.U32 R8, RZ, RZ, 0x70 ;  /* 0x00000070ff087424 */ /* 0x000fe400078e00ff */
[----:B------:R-:W-:Y:S02]  /*d560*/  IMAD.MOV.U32 R12, RZ, RZ, 0x1 ;  /* 0x00000001ff0c7424 */ /* 0x000fe400078e00ff */
[----:B0-----:R-:W-:-:S07]  /*d570*/  IMAD.MOV.U32 R13, RZ, RZ, RZ ;  /* 0x000000ffff0d7224 */ /* 0x001fce00078e00ff */
[----:B------:R-:W-:-:S07]  /*d580*/  LEPC R20, `(.L_x_1049) ;  /* 0x000000001014794e */ /* 0x000fce0000000000 */
[----:B-1----:R-:W-:Y:S05]  /*d590*/  CALL.ABS.NOINC R2 ;  /* 0x0000000002007343 */ /* 0x002fea0003c00000 */
.L_x_1049:
[----:B------:R-:W-:Y:S05]  /*d5a0*/  BSYNC B6 ;  /* 0x0000000000067941 */ /* 0x000fea0003800000 */
.L_x_1048:
[----:B------:R-:W2:Y:S01]  /*d5b0*/  LDL R5, [R1+0x28] ;  /* 0x0000280001057983 */ /* 0x000ea20000100800 */
[----:B------:R-:W-:Y:S01]  /*d5c0*/  ULDC.64 UR4, c[0x0][0xaf0] ;  /* 0x0002bc0000047ab9 */ /* 0x000fe20000000a00 */
[----:B------:R-:W0:Y:S01]  /*d5d0*/  LDC R20, c[0x0][0x430] ;  /* 0x00010c00ff147b82 */ /* 0x000e220000000800 */
[----:B------:R-:W-:Y:S01]  /*d5e0*/  ISETP.NE.U32.AND P0, PT, RZ, UR4, PT ;  /* 0x00000004ff007c0c */ /* 0x000fe2000bf05070 */
[----:B------:R-:W1:Y:S03]  /*d5f0*/  S2R R21, SR_TID.X ;  /* 0x0000000000157919 */ /* 0x000e660000002100 */
[----:B------:R-:W-:Y:S01]  /*d600*/  ISETP.NE.AND.EX P0, PT, RZ, UR5, PT, P0 ;  /* 0x00000005ff007c0c */ /* 0x000fe2000bf05300 */
[----:B------:R-:W3:-:S12]  /*d610*/  S2R R4, SR_TID.X ;  /* 0x0000000000047919 */ /* 0x000ed80000002100 */
[----:B------:R-:W-:Y:S01]  /*d620*/  @P0 IADD3 R2, P1, R27, UR4, RZ ;  /* 0x000000041b020c10 */ /* 0x000fe2000ff3e0ff */
[----:B------:R-:W-:-:S03]  /*d630*/  ULDC UR4, c[0x0][0x320] ;  /* 0x0000c80000047ab9 */ /* 0x000fc60000000800 */
[----:B------:R-:W-:-:S05]  /*d640*/  @P0 IADD3.X R3, R28, UR5, RZ, P1, !PT ;  /* 0x000000051c030c10 */ /* 0x000fca0008ffe4ff */
[----:B------:R4:W5:Y:S01]  /*d650*/  @P0 LDG.E R29, desc[UR44][R2.64] ;  /* 0x0000002c021d0981 */ /* 0x000962000c1e1900 */
[----:B------:R-:W-:Y:S01]  /*d660*/  LOP3.LUT R22, R22, 0xfffffdff, RZ, 0xc0, !PT ;  /* 0xfffffdff16167812 */ /* 0x000fe200078ec0ff */
[----:B------:R-:W-:Y:S01]  /*d670*/  UMOV UR5, 0xffffffff ;  /* 0xffffffff00057882 */ /* 0x000fe20000000000 */
[----:B-1----:R-:W-:Y:S02]  /*d680*/  IMAD.SHL.U32 R21, R21, 0x8, RZ ;  /* 0x0000000815157824 */ /* 0x002fe400078e00ff */
[----:B---3--:R-:W-:-:S03]  /*d690*/  IMAD.SHL.U32 R30, R4, 0x8, RZ ;  /* 0x00000008041e7824 */ /* 0x008fc600078e00ff */
[----:B------:R-:W-:-:S04]  /*d6a0*/  LOP3.LUT R21, R21, 0x38, RZ, 0xc0, !PT ;  /* 0x0000003815157812 */ /* 0x000fc800078ec0ff */
[C---:B------:R-:W-:Y:S02]  /*d6b0*/  LOP3.LUT R0, R21.reuse, 0x40, RZ, 0xfc, !PT ;  /* 0x0000004015007812 */ /* 0x040fe400078efcff */
[----:B------:R-:W-:Y:S02]  /*d6c0*/  LOP3.LUT R31, R21, 0x180, RZ, 0xfc, !PT ;  /* 0x00000180151f7812 */ /* 0x000fe400078efcff */
[----:B------:R-:W1:Y:S01]  /*d6d0*/  S2R R21, SR_TID.X ;  /* 0x0000000000157919 */ /* 0x000e620000002100 */
[----:B------:R-:W-:Y:S02]  /*d6e0*/  ISETP.GE.AND P0, PT, R0, UR4, PT ;  /* 0x0000000400007c0c */ /* 0x000fe4000bf06270 */
[----:B------:R-:W-:Y:S02]  /*d6f0*/  ISETP.GE.AND P1, PT, R31, UR4, PT ;  /* 0x000000041f007c0c */ /* 0x000fe4000bf26270 */
[----:B------:R-:W-:-:S04]  /*d700*/  LOP3.LUT R30, R30, 0x38, RZ, 0xc0, !PT ;  /* 0x000000381e1e7812 */ /* 0x000fc800078ec0ff */
[C---:B------:R-:W-:Y:S02]  /*d710*/  ISETP.GE.AND P2, PT, R30.reuse, UR4, PT ;  /* 0x000000041e007c0c */ /* 0x040fe4000bf46270 */
[----:B------:R-:W-:-:S03]  /*d720*/  LOP3.LUT R30, R30, 0x140, RZ, 0xfc, !PT ;  /* 0x000001401e1e7812 */ /* 0x000fc600078efcff */
        /* <DEDUP_REMOVED lines=9> */
[----:B------:R-:W-:Y:S02]  /*d7c0*/  LOP3.LUT R0, R31, 0x80, RZ, 0xfc, !PT ;  /* 0x000000801f007812 */ /* 0x000fe400078efcff */
[----:B------:R-:W-:Y:S02]  /*d7d0*/  LOP3.LUT R21, R21, 0xc0, RZ, 0xfc, !PT ;  /* 0x000000c015157812 */ /* 0x000fe400078efcff */
[----:B------:R-:W-:Y:S02]  /*d7e0*/  ISETP.GE.AND P5, PT, R0, UR4, PT ;  /* 0x0000000400007c0c */ /* 0x000fe4000bfa6270 */
[----:B------:R-:W-:-:S02]  /*d7f0*/  ISETP.GE.AND P4, PT, R21, UR4, PT ;  /* 0x0000000415007c0c */ /* 0x000fc4000bf86270 */
[----:B------:R-:W1:Y:S01]  /*d800*/  S2R R21, SR_TID.X ;  /* 0x0000000000157919 */ /* 0x000e620000002100 */
[----:B------:R-:W-:Y:S02]  /*d810*/  LOP3.LUT R31, R31, 0x1c0, RZ, 0xfc, !PT ;  /* 0x000001c01f1f7812 */ /* 0x000fe400078efcff */
[----:B------:R-:W-:Y:S02]  /*d820*/  SEL R0, RZ, 0x40, P1 ;  /* 0x00000040ff007807 */ /* 0x000fe40000800000 */
[----:B------:R-:W-:Y:S01]  /*d830*/  ISETP.GE.AND P0, PT, R31, UR4, PT ;  /* 0x000000041f007c0c */ /* 0x000fe2000bf06270 */
[C---:B------:R-:W-:Y:S01]  /*d840*/  IMAD.SHL.U32 R31, R4.reuse, 0x8, RZ ;  /* 0x00000008041f7824 */ /* 0x040fe200078e00ff */
[----:B------:R-:W-:Y:S02]  /*d850*/  LOP3.LUT R4, R4, 0x7f, RZ, 0xc0, !PT ;  /* 0x0000007f04047812 */ /* 0x000fe400078ec0ff */
[----:B------:R-:W-:Y:S02]  /*d860*/  @P5 LOP3.LUT R22, R22, 0x20, RZ, 0xfc, !PT ;  /* 0x0000002016165812 */ /* 0x000fe400078efcff */
[----:B------:R-:W-:-:S02]  /*d870*/  LOP3.LUT R31, R31, 0x38, RZ, 0xc0, !PT ;  /* 0x000000381f1f7812 */ /* 0x000fc400078ec0ff */
[----:B------:R-:W-:-:S04]  /*d880*/  LOP3.LUT R22, R22, 0xffffffef, RZ, 0xc0, !PT ;  /* 0xffffffef16167812 */ /* 0x000fc800078ec0ff */
[----:B------:R-:W-:-:S04]  /*d890*/  @P4 LOP3.LUT R22, R22, 0x10, RZ, 0xfc, !PT ;  /* 0x0000001016164812 */ /* 0x000fc800078efcff */
[----:B------:R-:W-:-:S04]  /*d8a0*/  LOP3.LUT R22, R22, 0xfffffffb, RZ, 0xc0, !PT ;  /* 0xfffffffb16167812 */ /* 0x000fc800078ec0ff */
[----:B------:R-:W-:Y:S01]  /*d8b0*/  LOP3.LUT R22, R22, 0xfffffff7, RZ, 0xc0, !PT ;  /* 0xfffffff716167812 */ /* 0x000fe200078ec0ff */
[----:B-1----:R-:W-:Y:S01]  /*d8c0*/  IMAD.SHL.U32 R9, R21, 0x10, RZ ;  /* 0x0000001015097824 */ /* 0x002fe200078e00ff */
[----:B--2---:R-:W-:Y:S02]  /*d8d0*/  LEA R27, R5, 0xffffffc0, 0x6 ;  /* 0xffffffc0051b7811 */ /* 0x004fe400078e30ff */
[----:B------:R-:W-:Y:S02]  /*d8e0*/  SHF.R.U32.HI R5, RZ, 0x3, R4 ;  /* 0x00000003ff057819 */ /* 0x000fe40000011604 */
[----:B------:R-:W-:Y:S02]  /*d8f0*/  LOP3.LUT R4, R31, 0x100, RZ, 0xfc, !PT ;  /* 0x000001001f047812 */ /* 0x000fe400078efcff */
[----:B------:R-:W-:Y:S02]  /*d900*/  LOP3.LUT R9, R5, 0x70, R9, 0xf8, !PT ;  /* 0x0000007005097812 */ /* 0x000fe400078ef809 */
[----:B------:R-:W-:-:S02]  /*d910*/  ISETP.GE.AND P3, PT, R4, UR4, PT ;  /* 0x0000000404007c0c */ /* 0x000fc4000bf66270 */
[----:B------:R-:W-:Y:S01]  /*d920*/  SEL R31, RZ, 0x80, P0 ;  /* 0x00000080ff1f7807 */ /* 0x000fe20000000000 */
[----:B------:R-:W-:-:S10]  /*d930*/  IMAD.IADD R6, R9, 0x1, R27 ;  /* 0x0000000109067824 */ /* 0x000fd400078e021b */
[----:B------:R-:W-:-:S04]  /*d940*/  @P3 LOP3.LUT R22, R22, 0x8, RZ, 0xfc, !PT ;  /* 0x0000000816163812 */ /* 0x000fc800078efcff */
[----:B------:R-:W-:Y:S01]  /*d950*/  @P2 LOP3.LUT R22, R22, 0x4, RZ, 0xfc, !PT ;  /* 0x0000000416162812 */ /* 0x000fe200078efcff */
[----:B0---4-:R-:W-:Y:S06]  /*d960*/  BRA.DIV UR5, `(.L_x_1051) ;  /* 0x0000004e051c7947 */ /* 0x011fec000b800000 */
.L_x_1124:
[----:B------:R-:W-:Y:S01]  /*d970*/  ISETP.NE.AND P1, PT, R20, 0x1, PT ;  /* 0x000000011400780c */ /* 0x000fe20003f25270 */
[----:B------:R-:W-:Y:S01]  /*d980*/  IMAD.MOV.U32 R37, RZ, RZ, RZ ;  /* 0x000000ffff257224 */ /* 0x000fe200078e00ff */
        /* <DEDUP_REMOVED lines=38> */
[----:B------:R-:W-:Y:S02]  /*dbf0*/  IMAD.MOV R0, RZ, RZ, -R7 ;  /* 0x000000ffff007224 */ /* 0x000fe400078e0a07 */
[----:B------:R-:W-:Y:S01]  /*dc00*/  IMAD.U32 R2, RZ, RZ, UR36 ;  /* 0x00000024ff027e24 */ /* 0x000fe2000f8e00ff */
[----:B------:R-:W-:Y:S01]  /*dc10*/  LOP3.LUT R31, R10, R31, RZ, 0xfc, !PT ;  /* 0x0000001f0a1f7212 */ /* 0x000fe200078efcff */
[----:B------:R-:W-:Y:S01]  /*dc20*/  IMAD R0, R20, R0, R6 ;  /* 0x0000000014007224 */ /* 0x000fe200078e0206 */
[----:B------:R0:W-:Y:S02]  /*dc30*/  STL [R1+0x24], R10 ;  /* 0x0000240a01007387 */ /* 0x0001e40000100800 */
[----:B------:R-:W-:Y:S02]  /*dc40*/  ISETP.NE.AND P0, PT, R2, 0x3, PT ;  /* 0x000000030200780c */ /* 0x000fe40003f05270 */
[----:B------:R0:W-:Y:S11]  /*dc50*/  STL [R1], R0 ;  /* 0x0000000001007387 */ /* 0x0001f60000100800 */
[----:B------:R-:W-:-:S04]  /*dc60*/  @P0 LOP3.LUT R22, R22, 0x1000, RZ, 0xfc, !PT ;  /* 0x0000100016160812 */ /* 0x000fc800078efcff */
[----:B------:R-:W-:-:S04]  /*dc70*/  LOP3.LUT R22, R22, 0xfffffffe, RZ, 0xc0, !PT ;  /* 0xfffffffe16167812 */ /* 0x000fc800078ec0ff */
[----:B------:R-:W-:Y:S01]  /*dc80*/  @P1 LOP3.LUT R22, R22, 0x1, RZ, 0xfc, !PT ;  /* 0x0000000116161812 */ /* 0x000fe200078efcff */
[----:B0-----:R-:W-:Y:S06]  /*dc90*/  @!P0 BRA `(.L_x_1052) ;  /* 0x0000000000048947 */ /* 0x001fec0003800000 */
[----:B------:R-:W-:Y:S01]  /*dca0*/  BPT.TRAP 0x1 ;  /* 0x000000040000795c */ /* 0x000fe20000300000 */
.L_x_1052:
[----:B------:R-:W-:Y:S01]  /*dcb0*/  IMAD R30, R24, 0x8, R23 ;  /* 0x00000008181e7824 */ /* 0x000fe200078e0217 */
[----:B------:R-:W-:Y:S01]  /*dcc0*/  SHF.L.U32 R0, R26, 0x1f, RZ ;  /* 0x0000001f1a007819 */ /* 0x000fe200000006ff */
[----:B------:R-:W-:Y:S03]  /*dcd0*/  BSSY B0, `(.L_x_1053) ;  /* 0x0000003000007945 */ /* 0x000fe60003800000 */
[----:B------:R-:W0:Y:S02]  /*dce0*/  SYNCS.PHASECHK.TRANS64.TRYWAIT P0, [R30+URZ+0x38840], R0 ;  /* 0x038840001e0075a7 */ /* 0x000e24000800017f */
[----:B0-----:R-:W-:Y:S05]  /*dcf0*/  @!P0 BRA `(.L_x_1054) ;  /* 0x0000004800688947 */ /* 0x001fea0003800000 */
.L_x_1125:
[----:B------:R-:W-:Y:S05]  /*dd00*/  BSYNC B0 ;  /* 0x0000000000007941 */ /* 0x000fea0003800000 */
.L_x_1053:
[----:B------:R-:W0:Y:S01]  /*dd10*/  LDL R2, [R1] ;  /* 0x0000000001027983 */ /* 0x000e220000100800 */
[----:B------:R-:W-:-:S03]  /*dd20*/  ULDC.64 UR4, c[0x0][0x300] ;  /* 0x0000c00000047ab9 */ /* 0x000fc60000000a00 */
[----:B------:R-:W2:Y:S01]  /*dd30*/  LDL R7, [R1+0x4] ;  /* 0x0000040001077983 */ /* 0x000ea20000100800 */
[----:B-----5:R-:W-:Y:S02]  /*dd40*/  SHF.R.S32.HI R4, RZ, 0x1f, R37 ;  /* 0x0000001fff047819 */ /* 0x020fe40000011425 */
        /* <DEDUP_REMOVED lines=19> */
[----:B0-----:R-:W-:Y:S02]  /*de80*/  LOP3.LUT R5, R4, 0x7f, RZ, 0xc0, !PT ;  /* 0x0000007f04057812 */ /* 0x001fe400078ec0ff */
[----:B------:R-:W-:Y:S01]  /*de90*/  IMAD.IADD R4, R3, 0x1, R0 ;  /* 0x0000000103047824 */ /* 0x000fe200078e0200 */
[C---:B------:R-:W-:Y:S01]  /*dea0*/  LEA R0, P0, R2.reuse, UR4, 0x1 ;  /* 0x0000000402007c11 */ /* 0x040fe2000f8008ff */
[----:B------:R-:W-:Y:S01]  /*deb0*/  ULDC UR4, c[0x0][0x2f4] ;  /* 0x0000bd0000047ab9 */ /* 0x000fe20000000800 */
[----:B------:R-:W-:Y:S02]  /*dec0*/  SHF.R.U32.HI R6, RZ, 0x3, R5 ;  /* 0x00000003ff067819 */ /* 0x000fe40000011605 */
[----:B------:R-:W0:Y:S01]  /*ded0*/  S2R R5, SR_TID.X ;  /* 0x0000000000057919 */ /* 0x000e220000002100 */
[----:B------:R-:W-:Y:S01]  /*dee0*/  LEA.HI.X R4, R2, UR5, R4, 0x1, P0 ;  /* 0x0000000502047c11 */ /* 0x000fe200080f0c04 */
[----:B------:R-:W-:Y:S01]  /*def0*/  UMOV UR5, 0xffffffff ;  /* 0xffffffff00057882 */ /* 0x000fe20000000000 */
[----:B--2---:R-:W-:-:S04]  /*df00*/  IADD3 R27, -R6, R7, -R27 ;  /* 0x00000007061b7210 */ /* 0x004fc80007ffe91b */
        /* <DEDUP_REMOVED lines=19> */
[----:B------:R-:W-:Y:S01]  /*e040*/  @P0 LEA R6, R5, R23, 0x1 ;  /* 0x0000001705060211 */ /* 0x000fe200078e08ff */
        /* <DEDUP_REMOVED lines=19> */
.L_x_1135:
[----:B------:R-:W-:-:S13]  /*e180*/  ISETP.GE.AND P0, PT, R27, 0x31, PT ;  /* 0x000000311b00780c */ /* 0x000fda0003f06270 */
[----:B01----:R-:W-:Y:S01]  /*e190*/  @P0 LEA R2, P1, R7, R0, 0x1 ;  /* 0x0000000007020211 */ /* 0x003fe200078208ff */
        /* <DEDUP_REMOVED lines=8> */
.L_x_1056:
        /* <DEDUP_REMOVED lines=11> */
.L_x_1057:
[----:B------:R1:W5:Y:S01]  /*e2d0*/  LDL.LU R0, [R1+0xc] ;  /* 0x00000c0001007983 */ /* 0x0003620000300800 */
[----:B------:R-:W-:Y:S01]  /*e2e0*/  LOP3.LUT P0, RZ, R22, 0x40, RZ, 0xc0, !PT ;  /* 0x0000004016ff7812 */ /* 0x000fe2000780c0ff */
[----:B------:R1:W-:-:S12]  /*e2f0*/  SYNCS.ARRIVE.TRANS64.A1T0 RZ, [R30+URZ+0x38830], RZ ;  /* 0x038830ff1eff79a7 */ /* 0x0003d8000810003f */
[----:B------:R-:W-:Y:S05]  /*e300*/  WARPSYNC.ALL ;  /* 0x0000000000007948 */ /* 0x000fea0003800000 */
[----:B0-----:R-:W-:Y:S01]  /*e310*/  SEL R2, R35, RZ, !P0 ;  /* 0x000000ff23027207 */ /* 0x001fe20004000000 */
[----:B------:R-:W-:Y:S04]  /*e320*/  BSSY B6, `(.L_x_1058) ;  /* 0x000001a000067945 */ /* 0x000fe80003800000 */
[----:B------:R0:W-:Y:S01]  /*e330*/  STL [R1+0x8], R2 ;  /* 0x0000080201007387 */ /* 0x0001e20000100800 */
[----:B------:R-:W-:Y:S01]  /*e340*/  BAR.SYNC.DEFER_BLOCKING 0x8, 0x100 ;  /* 0x0204000000007b1d */ /* 0x000fe20000010000 */
[----:B-----5:R-:W-:Y:S01]  /*e350*/  SEL R35, R0, RZ, !P0 ;  /* 0x000000ff00237207 */ /* 0x020fe20004000000 */
[----:B------:R-:W-:-:S04]  /*e360*/  VIADD R0, R23, 0x20400 ;  /* 0x0002040017007836 */ /* 0x000fc80000000000 */
[----:B------:R0:W-:Y:S01]  /*e370*/  STL [R1+0x14], R35 ;  /* 0x0000142301007387 */ /* 0x0001e20000100800 */
[----:B------:R-:W-:Y:S02]  /*e380*/  LOP3.LUT P0, RZ, R0, 0x3ff, RZ, 0xc0, !PT ;  /* 0x000003ff00ff7812 */ /* 0x000fe4000780c0ff */
[----:B------:R-:W-:-:S05]  /*e390*/  SHF.R.S32.HI R0, RZ, 0x1f, R36 ;  /* 0x0000001fff007819 */ /* 0x000fca0000011424 */
[----:B------:R0:W-:Y:S06]  /*e3a0*/  STL [R1+0xc], R0 ;  /* 0x00000c0001007387 */ /* 0x0001ec0000100800 */
[----:B------:R-:W-:Y:S05]  /*e3b0*/  @!P0 BRA `(.L_x_1059) ;  /* 0x0000000000408947 */ /* 0x000fea0003800000 */
[----:B0-----:R-:W-:Y:S01]  /*e3c0*/  MOV R2, 0x0 ;  /* 0x0000000000027802 */ /* 0x001fe20000000f00 */
        /* <DEDUP_REMOVED lines=15> */
.L_x_1059:
[----:B------:R-:W-:Y:S05]  /*e4c0*/  BSYNC B6 ;  /* 0x0000000000067941 */ /* 0x000fea0003800000 */
.L_x_1058:
[----:B------:R-:W2:Y:S01]  /*e4d0*/  LDL R4, [R1+0xc] ;  /* 0x00000c0001047983 */ /* 0x000ea20000100800 */
[----:B------:R-:W3:Y:S01]  /*e4e0*/  LDC R10, c[0x0][0x448] ;  /* 0x00011200ff0a7b82 */ /* 0x000ee20000000800 */
[----:B0-----:R-:W0:Y:S01]  /*e4f0*/  S2R R2, SR_TID.X ;  /* 0x0000000000027919 */ /* 0x001e220000002100 */
[----:B------:R-:W-:Y:S01]  /*e500*/  IMAD.MOV.U32 R21, RZ, RZ, R35 ;  /* 0x000000ffff157224 */ /* 0x000fe200078e0023 */
[----:B------:R-:W-:Y:S01]  /*e510*/  ULDC.64 UR4, c[0x0][0x298] ;  /* 0x0000a60000047ab9 */ /* 0x000fe20000000a00 */
[----:B------:R-:W4:Y:S04]  /*e520*/  LDL R20, [R1+0x8] ;  /* 0x0000080001147983 */ /* 0x000f280000100800 */
[----:B------:R0:W5:Y:S01]  /*e530*/  LDL R9, [R1+0x10] ;  /* 0x0000100001097983 */ /* 0x0001620000100800 */
[----:B------:R-:W1:Y:S01]  /*e540*/  S2R R35, SR_TID.X ;  /* 0x0000000000237919 */ /* 0x000e620000002100 */
[----:B---3--:R-:W-:-:S02]  /*e550*/  ISETP.NE.AND P0, PT, R10, 0x1, PT ;  /* 0x000000010a00780c */ /* 0x008fc40003f05270 */
[----:B0-----:R-:W-:-:S11]  /*e560*/  LOP3.LUT R2, R2, 0x7f, RZ, 0xc0, !PT ;  /* 0x0000007f02027812 */ /* 0x001fd600078ec0ff */
[----:B------:R-:W0:Y:S01]  /*e570*/  @P0 LDC R3, c[0x0][0x44c] ;  /* 0x00011300ff030b82 */ /* 0x000e220000000800 */
[----:B------:R-:W-:Y:S02]  /*e580*/  SHF.R.U32.HI R2, RZ, 0x3, R2 ;  /* 0x00000003ff027819 */ /* 0x000fe40000011602 */
[----:B-1----:R-:W-:-:S04]  /*e590*/  SHF.L.U32 R35, R35, 0x4, RZ ;  /* 0x0000000423237819 */ /* 0x002fc800000006ff */
[----:B------:R-:W-:Y:S02]  /*e5a0*/  LOP3.LUT R35, R2, 0x70, R35, 0xf8, !PT ;  /* 0x0000007002237812 */ /* 0x000fe400078ef823 */
[----:B------:R-:W1:Y:S03]  /*e5b0*/  @P0 LDC R2, c[0x0][0x450] ;  /* 0x00011400ff020b82 */ /* 0x000e660000000800 */
[----:B------:R-:W-:-:S04]  /*e5c0*/  IMAD R35, R17, 0x40, R35 ;  /* 0x0000004011237824 */ /* 0x000fc800078e0223 */
[----:B0-----:R-:W-:-:S04]  /*e5d0*/  @P0 IMAD.HI.U32 R3, R35, R3, RZ ;  /* 0x0000000323030227 */ /* 0x001fc800078e00ff */
[----:B------:R-:W-:Y:S01]  /*e5e0*/  IMAD.MOV.U32 R0, RZ, RZ, R35 ;  /* 0x000000ffff007224 */ /* 0x000fe200078e0023 */
[----:B-1----:R-:W-:Y:S01]  /*e5f0*/  @P0 SHF.R.U32.HI R0, RZ, R2, R3 ;  /* 0x00000002ff000219 */ /* 0x002fe20000011603 */
[----:B------:R-:W-:Y:S01]  /*e600*/  IMAD.WIDE.U32 R2, R36, UR4, RZ ;  /* 0x0000000424027c25 */ /* 0x000fe2000f8e00ff */
[----:B------:R-:W0:Y:S01]  /*e610*/  S2R R5, SR_TID.X ;  /* 0x0000000000057919 */ /* 0x000e220000002100 */
[----:B------:R-:W-:-:S04]  /*e620*/  LOP3.LUT R22, R22, 0xfffff7ff, RZ, 0xc0, !PT ;  /* 0xfffff7ff16167812 */ /* 0x000fc800078ec0ff */
[----:B------:R-:W-:Y:S01]  /*e630*/  @P0 LOP3.LUT R22, R22, 0x800, RZ, 0xfc, !PT ;  /* 0x0000080016160812 */ /* 0x000fe200078efcff */
[----:B0-----:R-:W-:-:S05]  /*e640*/  IMAD.SHL.U32 R7, R5, 0x8, RZ ;  /* 0x0000000805077824 */ /* 0x001fca00078e00ff */
[----:B------:R-:W-:Y:S01]  /*e650*/  LOP3.LUT R7, R7, 0x38, RZ, 0xc0, !PT ;  /* 0x0000003807077812 */ /* 0x000fe200078ec0ff */
[----:B--2---:R-:W-:-:S04]  /*e660*/  IMAD R4, R4, UR4, RZ ;  /* 0x0000000404047c24 */ /* 0x004fc8000f8e02ff */
        /* <DEDUP_REMOVED lines=9> */
[----:B----4-:R-:W-:-:S04]  /*e700*/  IMAD.WIDE.U32 R2, R20, UR4, R2 ;  /* 0x0000000414027c25 */ /* 0x010fc8000f8e0002 */
[----:B------:R-:W-:Y:S01]  /*e710*/  IMAD R4, R20, UR5, R4 ;  /* 0x0000000514047c24 */ /* 0x000fe2000f8e0204 */
[----:B------:R-:W-:-:S03]  /*e720*/  ULDC.64 UR4, c[0x0][0x2d0] ;  /* 0x0000b40000047ab9 */ /* 0x000fc60000000a00 */
[----:B------:R-:W-:Y:S01]  /*e730*/  IMAD.IADD R3, R3, 0x1, R4 ;  /* 0x0000000103037824 */ /* 0x000fe200078e0204 */
[----:B------:R-:W-:-:S05]  /*e740*/  SHF.R.S32.HI R4, RZ, 0x1f, R0 ;  /* 0x0000001fff047819 */ /* 0x000fca0000011400 */
[----:B------:R-:W-:Y:S02]  /*e750*/  IMAD R4, R4, UR4, RZ ;  /* 0x0000000404047c24 */ /* 0x000fe4000f8e02ff */
[----:B------:R-:W-:-:S04]  /*e760*/  IMAD.WIDE.U32 R2, R0, UR4, R2 ;  /* 0x0000000400027c25 */ /* 0x000fc8000f8e0002 */
[----:B------:R-:W-:Y:S01]  /*e770*/  IMAD R4, R0, UR5, R4 ;  /* 0x0000000500047c24 */ /* 0x000fe2000f8e0204 */
[----:B------:R-:W-:Y:S01]  /*e780*/  ULDC.64 UR4, c[0x0][0x2c8] ;  /* 0x0000b20000047ab9 */ /* 0x000fe20000000a00 */
[----:B------:R-:W-:-:S04]  /*e790*/  IMAD.MOV R0, RZ, RZ, -R0 ;  /* 0x000000ffff007224 */ /* 0x000fc800078e0a00 */
[----:B------:R-:W-:Y:S02]  /*e7a0*/  IMAD R0, R10, R0, R35 ;  /* 0x000000000a007224 */ /* 0x000fe400078e0223 */
[----:B------:R-:W-:-:S03]  /*e7b0*/  IMAD.IADD R3, R3, 0x1, R4 ;  /* 0x0000000103037824 */ /* 0x000fc600078e0204 */
[----:B------:R-:W-:Y:S01]  /*e7c0*/  SHF.R.S32.HI R4, RZ, 0x1f, R0 ;  /* 0x0000001fff047819 */ /* 0x000fe20000011400 */
[----:B------:R-:W-:-:S04]  /*e7d0*/  IMAD.WIDE.U32 R2, R0, UR4, R2 ;  /* 0x0000000400027c25 */ /* 0x000fc8000f8e0002 */
[----:B------:R-:W-:-:S04]  /*e7e0*/  IMAD R4, R4, UR4, RZ ;  /* 0x0000000404047c24 */ /* 0x000fc8000f8e02ff */
[----:B------:R-:W-:Y:S01]  /*e7f0*/  IMAD R4, R0, UR5, R4 ;  /* 0x0000000500047c24 */ /* 0x000fe2000f8e0204 */
[----:B------:R-:W-:Y:S02]  /*e800*/  ULDC.64 UR4, c[0x0][0x280] ;  /* 0x0000a00000047ab9 */ /* 0x000fe40000000a00 */
[----:B------:R-:W-:Y:S01]  /*e810*/  LEA R0, P0, R2, UR4, 0x1 ;  /* 0x0000000402007c11 */ /* 0x000fe2000f8008ff */
[----:B------:R-:W-:Y:S01]  /*e820*/  IMAD.IADD R3, R3, 0x1, R4 ;  /* 0x0000000103037824 */ /* 0x000fe200078e0204 */
[----:B------:R-:W-:Y:S01]  /*e830*/  ULDC UR4, c[0x0][0x2b8] ;  /* 0x0000ae0000047ab9 */ /* 0x000fe20000000800 */
[----:B------:R-:W-:-:S03]  /*e840*/  LOP3.LUT R20, R5, 0x7f, RZ, 0xc0, !PT ;  /* 0x0000007f05147812 */ /* 0x000fc600078ec0ff */
[----:B------:R-:W-:Y:S01]  /*e850*/  LEA.HI.X R2, R2, UR5, R3, 0x1, P0 ;  /* 0x0000000502027c11 */ /* 0x000fe200080f0c03 */
[----:B------:R-:W-:Y:S01]  /*e860*/  UMOV UR5, 0xffffffff ;  /* 0xffffffff00057882 */ /* 0x000fe20000000000 */
[----:B------:R-:W-:Y:S02]  /*e870*/  ISETP.GE.AND P0, PT, R7, UR4, PT ;  /* 0x0000000407007c0c */ /* 0x000fe4000bf06270 */
[----:B------:R-:W-:Y:S01]  /*e880*/  SHF.R.U32.HI R8, RZ, 0x3, R20 ;  /* 0x00000003ff087819 */ /* 0x000fe20000011614 */
[----:B------:R-:W-:Y:S10]  /*e890*/  BRA.DIV UR5, `(.L_x_1060) ;  /* 0x0000004205e47947 */ /* 0x000ff4000b800000 */
[----:B------:R-:W0:Y:S01]  /*e8a0*/  SHFL.IDX PT, R5, R0, RZ, 0x181f ;  /* 0x00181fff00057589 */ /* 0x000e2200000e0000 */
[----:B-----5:R-:W-:Y:S01]  /*e8b0*/  IMAD R3, R9, R10, RZ ;  /* 0x0000000a09037224 */ /* 0x020fe200078e02ff */
[----:B------:R-:W-:Y:S01]  /*e8c0*/  LOP3.LUT R22, R22, 0xfffffeff, RZ, 0xc0, !PT ;  /* 0xfffffeff16167812 */ /* 0x000fe200078ec0ff */
[----:B------:R-:W-:Y:S01]  /*e8d0*/  IMAD R17, R17, 0x40, R8 ;  /* 0x0000004011117824 */ /* 0x000fe200078e0208 */
[----:B------:R-:W1:Y:S04]  /*e8e0*/  SHFL.IDX PT, R4, R2, RZ, 0x181f ;  /* 0x00181fff02047589 */ /* 0x000e6800000e0000 */
[----:B------:R-:W-:-:S13]  /*e8f0*/  ISETP.GE.AND P2, PT, R17, R3, PT ;  /* 0x000000031100720c */ /* 0x000fda0003f46270 */
[----:B------:R-:W-:Y:S02]  /*e900*/  @P2 LOP3.LUT R22, R22, 0x100, RZ, 0xfc, !PT ;  /* 0x0000010016162812 */ /* 0x000fe400078efcff */
[----:B0-----:R-:W-:Y:S02]  /*e910*/  @!P2 LEA R5, P1, R7, R5, 0x1 ;  /* 0x000000050705a211 */ /* 0x001fe400078208ff */
[----:B------:R-:W-:-:S03]  /*e920*/  LOP3.LUT R22, R22, 0xffffff7f, RZ, 0xc0, !PT ;  /* 0xffffff7f16167812 */ /* 0x000fc600078ec0ff */
        /* <DEDUP_REMOVED lines=10> */
[----:B------:R-:W-:-:S04]  /*e9d0*/  @P2 LOP3.LUT R22, R22, 0x80, RZ, 0xfc, !PT ;  /* 0x0000008016162812 */ /* 0x000fc800078efcff */
[----:B------:R-:W-:Y:S02]  /*e9e0*/  LOP3.LUT R22, R22, 0xffffffbf, RZ, 0xc0, !PT ;  /* 0xffffffbf16167812 */ /* 0x000fe400078ec0ff */
        /* <DEDUP_REMOVED lines=11> */
[----:B------:R-:W-:-:S02]  /*eaa0*/  @P2 LOP3.LUT R22, R22, 0x40, RZ, 0xfc, !PT ;  /* 0x0000004016162812 */ /* 0x000fc400078efcff */
[----:B0-----:R-:W-:-:S05]  /*eab0*/  @!P2 LEA R5, P1, R7, R5, 0x1 ;  /* 0x000000050705a211 */ /* 0x001fca00078208ff */
[----:B-1----:R-:W-:-:S05]  /*eac0*/  @!P2 IMAD.X R4, RZ, RZ, R4, P1 ;  /* 0x000000ffff04a224 */ /* 0x002fca00008e0604 */
[----:B------:R-:W-:-:S04]  /*ead0*/  @!P2 LOP3.LUT R5, R5, R4, RZ, 0x3c, !PT ;  /* 0x000000040505a212 */ /* 0x000fc800078e3cff */
[----:B------:R-:W-:-:S04]  /*eae0*/  @!P2 LOP3.LUT R4, R5, R4, RZ, 0x3c, !PT ;  /* 0x000000040504a212 */ /* 0x000fc800078e3cff */
[----:B------:R-:W-:-:S05]  /*eaf0*/  @!P2 LOP3.LUT R5, R5, R4, RZ, 0x3c, !PT ;  /* 0x000000040505a212 */ /* 0x000fca00078e3cff */
[----:B------:R0:W-:Y:S04]  /*eb00*/  @!P2 LDGSTS.E.BYPASS.LTC128B.128 [R25+0x21400], desc[UR44][R4.64], !P0 ;  /* 0x214000000419afae */ /* 0x0001e8000c101d6c */
[----:B0-----:R0:W1:Y:S02]  /*eb10*/  SHFL.IDX PT, R4, R2, 0x3, 0x181f ;  /* 0x00781f0002047f89 */ /* 0x00106400000e0000 */
.L_x_1144:
[----:B------:R-:W-:Y:S01]  /*eb20*/  VIADD R17, R17, 0x30 ;  /* 0x0000003011117836 */ /* 0x000fe20000000000 */
[----:B------:R-:W-:-:S04]  /*eb30*/  LOP3.LUT R22, R22, 0xfffeffff, RZ, 0xc0, !PT ;  /* 0xfffeffff16167812 */ /* 0x000fc800078ec0ff */
[----:B------:R-:W-:-:S13]  /*eb40*/  ISETP.GE.AND P2, PT, R17, R3, PT ;  /* 0x000000031100720c */ /* 0x000fda0003f46270 */
[----:B0-----:R-:W-:Y:S02]  /*eb50*/  @!P2 LEA R2, P1, R7, R0, 0x1 ;  /* 0x000000000702a211 */ /* 0x001fe400078208ff */
[----:B------:R-:W-:Y:S02]  /*eb60*/  @P2 LOP3.LUT R22, R22, 0x10000, RZ, 0xfc, !PT ;  /* 0x0001000016162812 */ /* 0x000fe400078efcff */
[----:B-1----:R-:W-:-:S05]  /*eb70*/  @!P2 IADD3.X R3, RZ, R4, RZ, P1, !PT ;  /* 0x00000004ff03a210 */ /* 0x002fca0000ffe4ff */
[----:B------:R-:W-:Y:S01]  /*eb80*/  @!PT LDS RZ, [RZ] ;  /* 0x00000000fffff984 */ /* 0x000fe20000000800 */
[----:B------:R-:W-:Y:S01]  /*eb90*/  @!PT LDS RZ, [RZ] ;  /* 0x00000000fffff984 */ /* 0x000fe20000000800 */
[----:B------:R-:W-:Y:S01]  /*eba0*/  @!PT LDS RZ, [RZ] ;  /* 0x00000000fffff984 */ /* 0x000fe20000000800 */
[----:B------:R0:W-:Y:S01]  /*ebb0*/  @!P2 LDGSTS.E.BYPASS.LTC128B.128 [R25+0x21c00], desc[UR44][R2.64], !P0 ;  /* 0x21c000000219afae */ /* 0x0001e2000c101d6c */
[----:B------:R-:W-:Y:S01]  /*ebc0*/  PLOP3.LUT P0, PT, PT, PT, PT, 0x80, 0x0 ;  /* 0x000000000000781c */ /* 0x000fe20003f0f070 */
[----:B------:R-:W-:-:S12]  /*ebd0*/  NOP ;  /* 0x0000000000007918 */ /* 0x000fd80000000000 */
.L_x_1061:
[----:B------:R-:W-:Y:S02]  /*ebe0*/  PLOP3.LUT P1, PT, P1, P0, PT, 0xa2, 0x0 ;  /* 0x000000000000781c */ /* 0x000fe40000f21472 */
[----:B------:R-:W-:-:S08]  /*ebf0*/  @P0 R2UR P1, UR4, R23 ;  /* 0x00000000170402ca */ /* 0x000fd00000020000 */
[----:B------:R-:W-:-:S05]  /*ec00*/  @P0 PLOP3.LUT P0, PT, P1, PT, PT, 0x80, 0x0 ;  /* 0x000000000000081c */ /* 0x000fca0000f0f070 */
[----:B------:R-:W-:Y:S01]  /*ec10*/  @!P1 SYNCS.ARRIVE.TRANS64.RED.A0T1 RZ, [UR4+0x38800], RZ ;  /* 0x038800ffffff99a7 */ /* 0x000fe20008200404 */
[----:B------:R-:W-:Y:S07]  /*ec20*/  @!P1 ARRIVES.LDGSTSBAR.64.TRANSCNT [UR4+0x38800] ;  /* 0x03880000ff0099b0 */ /* 0x000fee0008000a84 */
[----:B------:R-:W-:Y:S05]  /*ec30*/  @P0 BRA.U.ANY `(.L_x_1061) ;  /* 0xfffffffd00e80947 */ /* 0x000fea000393ffff */
[----:B------:R-:W-:Y:S01]  /*ec40*/  NOP ;  /* 0x0000000000007918 */ /* 0x000fe20000000000 */
[----:B------:R-:W-:Y:S01]  /*ec50*/  VIADD R0, R23, 0x26400 ;  /* 0x0002640017007836 */ /* 0x000fe20000000000 */
[----:B------:R1:W-:Y:S01]  /*ec60*/  SYNCS.ARRIVE.TRANS64.A1T0 RZ, [R23+URZ+0x38800], RZ ;  /* 0x038800ff17ff79a7 */ /* 0x0003e2000810003f */
[----:B------:R-:W-:Y:S03]  /*ec70*/  BSSY B6, `(.L_x_1062) ;  /* 0x0000013000067945 */ /* 0x000fe60003800000 */
[----:B------:R-:W-:-:S13]  /*ec80*/  LOP3.LUT P0, RZ, R0, 0x3ff, RZ, 0xc0, !PT ;  /* 0x000003ff00ff7812 */ /* 0x000fda000780c0ff */
[----:B-1----:R-:W-:Y:S05]  /*ec90*/  @!P0 BRA `(.L_x_1063) ;  /* 0x0000000000408947 */ /* 0x002fea0003800000 */
        /* <DEDUP_REMOVED lines=15> */
[----:B0-----:R-:W-:Y:S05]  /*ed90*/  CALL.ABS.NOINC R2 ;  /* 0x0000000002007343 */ /* 0x001fea0003c00000 */
.L_x_1063:
[----:B------:R-:W-:Y:S05]  /*eda0*/  BSYNC B6 ;  /* 0x0000000000067941 */ /* 0x000fea0003800000 */
.L_x_1062:
[----:B------:R-:W2:Y:S01]  /*edb0*/  LDL.LU R21, [R1+0xc] ;  /* 0x00000c0001157983 */ /* 0x000ea20000300800 */
[----:B0-----:R-:W0:Y:S01]  /*edc0*/  LDC R2, c[0x0][0x448] ;  /* 0x00011200ff027b82 */ /* 0x001e220000000800 */
[----:B------:R-:W-:Y:S02]  /*edd0*/  ULDC.64 UR4, c[0x0][0x398] ;  /* 0x0000e60000047ab9 */ /* 0x000fe40000000a00 */
[----:B------:R-:W3:Y:S04]  /*ede0*/  LDL.LU R20, [R1+0x14] ;  /* 0x0000140001147983 */ /* 0x000ee80000300800 */
[----:B------:R-:W4:Y:S01]  /*edf0*/  LDL.LU R17, [R1+0x8] ;  /* 0x0000080001117983 */ /* 0x000f220000300800 */
[----:B0-----:R-:W-:-:S13]  /*ee00*/  ISETP.NE.AND P6, PT, R2, 0x1, PT ;  /* 0x000000010200780c */ /* 0x001fda0003fc5270 */
[----:B------:R-:W0:Y:S08]  /*ee10*/  @P6 LDC R3, c[0x0][0x44c] ;  /* 0x00011300ff036b82 */ /* 0x000e300000000800 */
[----:B------:R-:W1:Y:S01]  /*ee20*/  @P6 LDC R2, c[0x0][0x450] ;  /* 0x00011400ff026b82 */ /* 0x000e620000000800 */
[----:B------:R-:W-:Y:S01]  /*ee30*/  IMAD.MOV.U32 R0, RZ, RZ, R35 ;  /* 0x000000ffff007224 */ /* 0x000fe200078e0023 */
[----:B------:R-:W5:Y:S01]  /*ee40*/  S2R R7, SR_TID.X ;  /* 0x0000000000077919 */ /* 0x000f620000002100 */
[----:B0-----:R-:W-:-:S05]  /*ee50*/  @P6 IMAD.HI.U32 R3, R35, R3, RZ ;  /* 0x0000000323036227 */ /* 0x001fca00078e00ff */
[----:B-1----:R-:W-:Y:S01]  /*ee60*/  @P6 SHF.R.U32.HI R0, RZ, R2, R3 ;  /* 0x00000002ff006219 */ /* 0x002fe20000011603 */
[----:B------:R-:W-:Y:S01]  /*ee70*/  IMAD.WIDE.U32 R2, R36, UR4, RZ ;  /* 0x0000000424027c25 */ /* 0x000fe2000f8e00ff */
[----:B------:R-:W0:Y:S02]  /*ee80*/  S2R R10, SR_TID.X ;  /* 0x00000000000a7919 */ /* 0x000e240000002100 */
[----:B------:R-:W-:Y:S01]  /*ee90*/  SHF.R.S32.HI R5, RZ, 0x1f, R0 ;  /* 0x0000001fff057819 */ /* 0x000fe20000011400 */
[----:B------:R-:W1:Y:S01]  /*eea0*/  S2R R9, SR_TID.X ;  /* 0x0000000000097919 */ /* 0x000e620000002100 */
[----:B------:R-:W-:Y:S01]  /*eeb0*/  LOP3.LUT R22, R22, 0xfffff7ff, RZ, 0xc0, !PT ;  /* 0xfffff7ff16167812 */ /* 0x000fe200078ec0ff */
[----:B-1----:R-:W-:-:S05]  /*eec0*/  IMAD.SHL.U32 R8, R9, 0x8, RZ ;  /* 0x0000000809087824 */ /* 0x002fca00078e00ff */
        /* <DEDUP_REMOVED lines=10> */
[----:B---3--:R-:W-:Y:S02]  /*ef70*/  IMAD R4, R20, UR4, RZ ;  /* 0x0000000414047c24 */ /* 0x008fe4000f8e02ff */
[----:B----4-:R-:W-:Y:S01]  /*ef80*/  IMAD.WIDE.U32 R2, R17, UR4, R2 ;  /* 0x0000000411027c25 */ /* 0x010fe2000f8e0002 */
        /* <DEDUP_REMOVED lines=10> */
[----:B------:R-:W-:Y:S01]  /*f030*/  ULDC.64 UR4, c[0x0][0x3c8] ;  /* 0x0000f20000047ab9 */ /* 0x000fe20000000a00 */
[----:B-----5:R-:W-:Y:S02]  /*f040*/  IMAD.SHL.U32 R20, R7, 0x8, RZ ;  /* 0x0000000807147824 */ /* 0x020fe400078e00ff */
[----:B------:R-:W-:Y:S02]  /*f050*/  IMAD.IADD R3, R3, 0x1, R5 ;  /* 0x0000000103037824 */ /* 0x000fe400078e0205 */
[----:B------:R-:W-:Y:S01]  /*f060*/  IMAD R0, R0, UR4, RZ ;  /* 0x0000000400007c24 */ /* 0x000fe2000f8e02ff */
[----:B------:R-:W-:Y:S01]  /*f070*/  LOP3.LUT R20, R20, 0x38, RZ, 0xc0, !PT ;  /* 0x0000003814147812 */ /* 0x000fe200078ec0ff */
[----:B------:R-:W-:-:S04]  /*f080*/  IMAD.WIDE.U32 R2, R4, UR4, R2 ;  /* 0x0000000404027c25 */ /* 0x000fc8000f8e0002 */
[----:B------:R-:W-:Y:S01]  /*f090*/  IMAD R0, R4, UR5, R0 ;  /* 0x0000000504007c24 */ /* 0x000fe2000f8e0200 */
[----:B------:R-:W-:Y:S01]  /*f0a0*/  ULDC.64 UR4, c[0x0][0x390] ;  /* 0x0000e40000047ab9 */ /* 0x000fe20000000a00 */
[----:B------:R-:W-:Y:S01]  /*f0b0*/  IMAD.SHL.U32 R17, R7, 0x8, RZ ;  /* 0x0000000807117824 */ /* 0x000fe200078e00ff */
[----:B------:R-:W-:Y:S02]  /*f0c0*/  LOP3.LUT R7, R20, 0x80, RZ, 0xfc, !PT ;  /* 0x0000008014077812 */ /* 0x000fe400078efcff */
[----:B------:R-:W-:Y:S02]  /*f0d0*/  IADD3 R6, R3, R0, RZ ;  /* 0x0000000003067210 */ /* 0x000fe40007ffe0ff */
[----:B------:R-:W-:Y:S01]  /*f0e0*/  LEA R0, P0, R2, UR4, 0x1 ;  /* 0x0000000402007c11 */ /* 0x000fe2000f8008ff */
[----:B------:R-:W-:Y:S01]  /*f0f0*/  ULDC UR4, c[0x0][0x3b8] ;  /* 0x0000ee0000047ab9 */ /* 0x000fe20000000800 */
[----:B------:R-:W-:Y:S02]  /*f100*/  LOP3.LUT R17, R17, 0x38, RZ, 0xc0, !PT ;  /* 0x0000003811117812 */ /* 0x000fe400078ec0ff */
[----:B------:R-:W-:-:S02]  /*f110*/  ISETP.GE.AND P4, PT, R7, UR4, PT ;  /* 0x0000000407007c0c */ /* 0x000fc4000bf86270 */
[----:B------:R-:W-:Y:S01]  /*f120*/  LOP3.LUT R7, R17, 0x40, RZ, 0xfc, !PT ;  /* 0x0000004011077812 */ /* 0x000fe200078efcff */
[----:B0-----:R-:W-:-:S05]  /*f130*/  IMAD.SHL.U32 R17, R10, 0x8, RZ ;  /* 0x000000080a117824 */ /* 0x001fca00078e00ff */
[----:B------:R-:W-:Y:S02]  /*f140*/  LOP3.LUT R17, R17, 0x38, RZ, 0xc0, !PT ;  /* 0x0000003811117812 */ /* 0x000fe400078ec0ff */
[----:B------:R-:W-:Y:S02]  /*f150*/  ISETP.GE.AND P5, PT, R7, UR4, PT ;  /* 0x0000000407007c0c */ /* 0x000fe4000bfa6270 */
[----:B------:R-:W-:Y:S01]  /*f160*/  LOP3.LUT R7, R17, 0x100, RZ, 0xfc, !PT ;  /* 0x0000010011077812 */ /* 0x000fe200078efcff */
[----:B------:R-:W-:Y:S01]  /*f170*/  IMAD.SHL.U32 R17, R10, 0x8, RZ ;  /* 0x000000080a117824 */ /* 0x000fe200078e00ff */
[----:B------:R-:W-:-:S04]  /*f180*/  ISETP.GE.AND P1, PT, R8, UR4, PT ;  /* 0x0000000408007c0c */ /* 0x000fc8000bf26270 */
[----:B------:R-:W-:Y:S01]  /*f190*/  LOP3.LUT R17, R17, 0x38, RZ, 0xc0, !PT ;  /* 0x0000003811117812 */ /* 0x000fe200078ec0ff */
[----:B------:R-:W-:Y:S01]  /*f1a0*/  IMAD.SHL.U32 R20, R9, 0x8, RZ ;  /* 0x0000000809147824 */ /* 0x000fe200078e00ff */
[----:B------:R-:W-:Y:S02]  /*f1b0*/  ISETP.GE.AND P2, PT, R7, UR4, PT ;  /* 0x0000000407007c0c */ /* 0x000fe4000bf46270 */
[----:B------:R-:W-:Y:S01]  /*f1c0*/  LOP3.LUT R7, R17, 0xc0, RZ, 0xfc, !PT ;  /* 0x000000c011077812 */ /* 0x000fe200078efcff */
[----:B------:R-:W-:Y:S01]  /*f1d0*/  IMAD.SHL.U32 R17, R9, 0x8, RZ ;  /* 0x0000000809117824 */ /* 0x000fe200078e00ff */
[----:B------:R-:W-:Y:S02]  /*f1e0*/  LOP3.LUT R20, R20, 0x38, RZ, 0xc0, !PT ;  /* 0x0000003814147812 */ /* 0x000fe400078ec0ff */
[----:B------:R-:W-:Y:S02]  /*f1f0*/  LEA.HI.X R6, R2, UR5, R6, 0x1, P0 ;  /* 0x0000000502067c11 */ /* 0x000fe400080f0c06 */
[----:B------:R-:W-:-:S02]  /*f200*/  LOP3.LUT R17, R17, 0x38, RZ, 0xc0, !PT ;  /* 0x0000003811117812 */ /* 0x000fc400078ec0ff */
[----:B------:R-:W-:Y:S02]  /*f210*/  SEL R2, RZ, 0x1, P1 ;  /* 0x00000001ff027807 */ /* 0x000fe40000800000 */
[----:B------:R-:W-:Y:S02]  /*f220*/  SEL R3, RZ, 0x4, P4 ;  /* 0x00000004ff037807 */ /* 0x000fe40002000000 */
[----:B------:R-:W-:Y:S02]  /*f230*/  SEL R4, RZ, 0x2, P5 ;  /* 0x00000002ff047807 */ /* 0x000fe40002800000 */
[----:B------:R-:W-:Y:S02]  /*f240*/  ISETP.GE.AND P3, PT, R7, UR4, PT ;  /* 0x0000000407007c0c */ /* 0x000fe4000bf66270 */
[----:B------:R-:W-:Y:S02]  /*f250*/  LOP3.LUT R7, R20, 0x180, RZ, 0xfc, !PT ;  /* 0x0000018014077812 */ /* 0x000fe400078efcff */
[----:B------:R-:W-:-:S02]  /*f260*/  LOP3.LUT R9, R17, 0x140, RZ, 0xfc, !PT ;  /* 0x0000014011097812 */ /* 0x000fc400078efcff */
[----:B------:R-:W-:Y:S02]  /*f270*/  IADD3 R2, R3, R4, R2 ;  /* 0x0000000403027210 */ /* 0x000fe40007ffe002 */
[----:B------:R-:W-:Y:S02]  /*f280*/  SEL R3, RZ, 0x10, P2 ;  /* 0x00000010ff037807 */ /* 0x000fe40001000000 */
[----:B------:R-:W-:Y:S02]  /*f290*/  SEL R4, RZ, 0x8, P3 ;  /* 0x00000008ff047807 */ /* 0x000fe40001800000 */
[----:B------:R-:W-:Y:S02]  /*f2a0*/  @P1 LOP3.LUT R22, R22, 0x800, RZ, 0xfc, !PT ;  /* 0x0000080016161812 */ /* 0x000fe400078efcff */
[----:B------:R-:W-:Y:S02]  /*f2b0*/  ISETP.GE.AND P0, PT, R7, UR4, PT ;  /* 0x0000000407007c0c */ /* 0x000fe4000bf06270 */
[----:B------:R-:W-:-:S02]  /*f2c0*/  LOP3.LUT R7, R17, 0x1c0, RZ, 0xfc, !PT ;  /* 0x000001c011077812 */ /* 0x000fc400078efcff */
[----:B------:R-:W-:Y:S02]  /*f2d0*/  ISETP.GE.AND P1, PT, R9, UR4, PT ;  /* 0x0000000409007c0c */ /* 0x000fe4000bf26270 */
[----:B------:R-:W-:Y:S02]  /*f2e0*/  IADD3 R4, R3, R2, R4 ;  /* 0x0000000203047210 */ /* 0x000fe40007ffe004 */
[----:B------:R-:W-:Y:S02]  /*f2f0*/  SEL R2, RZ, 0x40, P0 ;  /* 0x00000040ff027807 */ /* 0x000fe40000000000 */
[----:B------:R-:W-:Y:S02]  /*f300*/  SEL R3, RZ, 0x20, P1 ;  /* 0x00000020ff037807 */ /* 0x000fe40000800000 */
[----:B------:R-:W-:Y:S01]  /*f310*/  ISETP.GE.AND P0, PT, R7, UR4, PT ;  /* 0x0000000407007c0c */ /* 0x000fe2000bf06270 */
[----:B------:R-:W-:Y:S01]  /*f320*/  UMOV UR4, 0xffffffff ;  /* 0xffffffff00047882 */ /* 0x000fe20000000000 */
[----:B------:R-:W-:-:S02]  /*f330*/  IADD3 R4, R2, R4, R3 ;  /* 0x0000000402047210 */ /* 0x000fc40007ffe003 */
[----:B------:R-:W-:-:S05]  /*f340*/  SEL R5, RZ, 0x80, P0 ;  /* 0x00000080ff057807 */ /* 0x000fca0000000000 */
[----:B------:R-:W-:Y:S01]  /*f350*/  IMAD.IADD R5, R4, 0x1, R5 ;  /* 0x0000000104057824 */ /* 0x000fe200078e0205 */
[----:B------:R-:W-:Y:S06]  /*f360*/  BRA.DIV UR4, `(.L_x_1064) ;  /* 0x0000003e048c7947 */ /* 0x000fec000b800000 */
[C---:B------:R-:W-:Y:S01]  /*f370*/  LOP3.LUT P6, RZ, R22.reuse, 0x40, RZ, 0xc0, !PT ;  /* 0x0000004016ff7812 */ /* 0x040fe200078cc0ff */
[----:B------:R-:W0:Y:S01]  /*f380*/  SHFL.IDX PT, R3, R0, RZ, 0x181f ;  /* 0x00181fff00037589 */ /* 0x000e2200000e0000 */
[----:B------:R-:W-:-:S03]  /*f390*/  LOP3.LUT R22, R22, 0xffbfffff, RZ, 0xc0, !PT ;  /* 0xffbfffff16167812 */ /* 0x000fc600078ec0ff */
[----:B------:R-:W1:Y:S08]  /*f3a0*/  SHFL.IDX PT, R2, R6, RZ, 0x181f ;  /* 0x00181fff06027589 */ /* 0x000e7000000e0000 */
[----:B------:R-:W-:-:S04]  /*f3b0*/  @P6 LOP3.LUT R22, R22, 0x400000, RZ, 0xfc, !PT ;  /* 0x0040000016166812 */ /* 0x000fc800078efcff */
[C---:B------:R-:W-:Y:S02]  /*f3c0*/  LOP3.LUT P6, RZ, R22.reuse, 0x80, RZ, 0xc0, !PT ;  /* 0x0000008016ff7812 */ /* 0x040fe400078cc0ff */
[----:B------:R-:W-:-:S11]  /*f3d0*/  LOP3.LUT R22, R22, 0xff7fffff, RZ, 0xc0, !PT ;  /* 0xff7fffff16167812 */ /* 0x000fd600078ec0ff */
[----:B------:R-:W-:-:S04]  /*f3e0*/  @P6 LOP3.LUT R22, R22, 0x800000, RZ, 0xfc, !PT ;  /* 0x0080000016166812 */ /* 0x000fc800078efcff */
[----:B------:R-:W-:-:S13]  /*f3f0*/  LOP3.LUT P6, RZ, R22, 0x100, RZ, 0xc0, !PT ;  /* 0x0000010016ff7812 */ /* 0x000fda00078cc0ff */
[----:B0-----:R-:W-:Y:S02]  /*f400*/  @!P6 LEA R3, P0, R8, R3, 0x1 ;  /* 0x000000030803e211 */ /* 0x001fe400078008ff */
[----:B------:R-:W-:-:S03]  /*f410*/  @!P6 LOP3.LUT R7, R4, 0x40, RZ, 0xc0, !PT ;  /* 0x000000400407e812 */ /* 0x000fc600078ec0ff */
[----:B-1----:R-:W-:Y:S01]  /*f420*/  @!P6 IMAD.X R2, RZ, RZ, R2, P0 ;  /* 0x000000ffff02e224 */ /* 0x002fe200000e0602 */
[----:B------:R-:W-:Y:S02]  /*f430*/  LOP3.LUT P0, RZ, R22, 0x800, RZ, 0xc0, !PT ;  /* 0x0000080016ff7812 */ /* 0x000fe4000780c0ff */
[----:B------:R-:W-:Y:S02]  /*f440*/  @!P6 SHF.R.U32.HI R7, RZ, 0x2, R7 ;  /* 0x00000002ff07e819 */ /* 0x000fe40000011607 */
[----:B------:R-:W-:-:S04]  /*f450*/  @!P6 LOP3.LUT R3, R3, R2, RZ, 0x3c, !PT ;  /* 0x000000020303e212 */ /* 0x000fc800078e3cff */
[----:B------:R-:W-:-:S04]  /*f460*/  @!P6 LOP3.LUT R2, R3, R2, RZ, 0x3c, !PT ;  /* 0x000000020302e212 */ /* 0x000fc800078e3cff */
[----:B------:R-:W-:-:S05]  /*f470*/  @!P6 LOP3.LUT R3, R3, R2, RZ, 0x3c, !PT ;  /* 0x000000020303e212 */ /* 0x000fca00078e3cff */
[----:B------:R-:W-:Y:S01]  /*f480*/  @!PT LDS RZ, [RZ] ;  /* 0x00000000fffff984 */ /* 0x000fe20000000800 */
[----:B------:R-:W-:Y:S01]  /*f490*/  @!P6 LDGSTS.E.BYPASS.LTC128B.128 [R25+0x26400], desc[UR44][R2.64], !P0 ;  /* 0x264000000219efae */ /* 0x000fe2000c101d6c */
[----:B------:R-:W-:Y:S02]  /*f4a0*/  @!P6 ISETP.NE.U32.AND P0, PT, R7, RZ, PT ;  /* 0x000000ff0700e20c */ /* 0x000fe40003f05070 */
[----:B------:R-:W-:Y:S01]  /*f4b0*/  @!P6 LOP3.LUT R7, R5, 0x80, RZ, 0xc0, !PT ;  /* 0x000000800507e812 */ /* 0x000fe200078ec0ff */
[----:B------:R-:W-:Y:S03]  /*f4c0*/  @!P6 LDGSTS.E.BYPASS.LTC128B.128 [R25+0x28400], desc[UR44][R2.64+0x80], !P5 ;  /* 0x284000800219efae */ /* 0x000fe6000e901d6c */
[----:B------:R-:W-:Y:S01]  /*f4d0*/  @!P6 SHF.R.U32.HI R7, RZ, 0x3, R7 ;  /* 0x00000003ff07e819 */ /* 0x000fe20000011607 */
[----:B------:R-:W-:Y:S04]  /*f4e0*/  @!P6 LDGSTS.E.BYPASS.LTC128B.128 [R25+0x2a400], desc[UR44][R2.64+0x100], !P4 ;  /* 0x2a4001000219efae */ /* 0x000fe8000e101d6c */
[----:B------:R-:W-:Y:S04]  /*f4f0*/  @!P6 LDGSTS.E.BYPASS.LTC128B.128 [R25+0x2c400], desc[UR44][R2.64+0x180], !P3 ;  /* 0x2c4001800219efae */ /* 0x000fe8000d901d6c */
[----:B------:R-:W-:Y:S04]  /*f500*/  @!P6 LDGSTS.E.BYPASS.LTC128B.128 [R25+0x2e400], desc[UR44][R2.64+0x200], !P2 ;  /* 0x2e4002000219efae */ /* 0x000fe8000d101d6c */
[----:B------:R-:W-:Y:S04]  /*f510*/  @!P6 LDGSTS.E.BYPASS.LTC128B.128 [R25+0x30400], desc[UR44][R2.64+0x280], !P1 ;  /* 0x304002800219efae */ /* 0x000fe8000c901d6c */
[----:B------:R-:W-:Y:S01]  /*f520*/  @!P6 LDGSTS.E.BYPASS.LTC128B.128 [R25+0x32400], desc[UR44][R2.64+0x300], P0 ;  /* 0x324003000219efae */ /* 0x000fe20008101d6c */
[----:B------:R-:W-:-:S03]  /*f530*/  @!P6 ISETP.NE.U32.AND P0, PT, R7, RZ, PT ;  /* 0x000000ff0700e20c */ /* 0x000fc60003f05070 */
[----:B------:R-:W-:Y:S10]  /*f540*/  SHFL.IDX PT, R7, R6, 0x1, 0x181f ;  /* 0x00381f0006077f89 */ /* 0x000ff400000e0000 */
[----:B------:R0:W-:Y:S01]  /*f550*/  @!P6 LDGSTS.E.BYPASS.LTC128B.128 [R25+0x34400], desc[UR44][R2.64+0x380], P0 ;  /* 0x344003800219efae */ /* 0x0001e20008101d6c */
[----:B------:R-:W-:-:S03]  /*f560*/  LOP3.LUT P6, RZ, R22, 0x800000, RZ, 0xc0, !PT ;  /* 0x0080000016ff7812 */ /* 0x000fc600078cc0ff */
[----:B0-----:R-:W0:Y:S10]  /*f570*/  SHFL.IDX PT, R2, R0, 0x1, 0x181f ;  /* 0x00381f0000027f89 */ /* 0x001e3400000e0000 */
[----:B0-----:R-:W-:-:S05]  /*f580*/  @!P6 LEA R2, P0, R8, R2, 0x1 ;  /* 0x000000020802e211 */ /* 0x001fca00078008ff */
[----:B------:R-:W-:Y:S01]  /*f590*/  @!P6 IMAD.X R3, RZ, RZ, R7, P0 ;  /* 0x000000ffff03e224 */ /* 0x000fe200000e0607 */
[----:B------:R-:W-:Y:S02]  /*f5a0*/  LOP3.LUT P0, RZ, R22, 0x800, RZ, 0xc0, !PT ;  /* 0x0000080016ff7812 */ /* 0x000fe4000780c0ff */
[----:B------:R-:W-:-:S04]  /*f5b0*/  @!P6 LOP3.LUT R7, R4, 0x40, RZ, 0xc0, !PT ;  /* 0x000000400407e812 */ /* 0x000fc800078ec0ff */
[----:B------:R-:W-:-:S07]  /*f5c0*/  @!P6 SHF.R.U32.HI R7, RZ, 0x2, R7 ;  /* 0x00000002ff07e819 */ /* 0x000fce0000011607 */
        /* <DEDUP_REMOVED lines=11> */
[----:B------:R-:W-:Y:S04]  /*f680*/  SHFL.IDX PT, R7, R6, 0x2, 0x181f ;  /* 0x00581f0006077f89 */ /* 0x000fe800000e0000 */
[----:B------:R-:W-:Y:S06]  /*f690*/  SHFL.IDX PT, R6, R6, 0x3, 0x181f ;  /* 0x00781f0006067f89 */ /* 0x000fec00000e0000 */
[----:B------:R0:W-:Y:S01]  /*f6a0*/  @!P6 LDGSTS.E.BYPASS.LTC128B.128 [R25+0x34c00], desc[UR44][R2.64+0x380], P0 ;  /* 0x34c003800219efae */ /* 0x0001e20008101d6c */
[----:B------:R-:W-:-:S03]  /*f6b0*/  LOP3.LUT P6, RZ, R22, 0x400000, RZ, 0xc0, !PT ;  /* 0x0040000016ff7812 */ /* 0x000fc600078cc0ff */
[----:B0-----:R-:W0:Y:S04]  /*f6c0*/  SHFL.IDX PT, R2, R0, 0x2, 0x181f ;  /* 0x00581f0000027f89 */ /* 0x001e2800000e0000 */
[----:B------:R-:W1:Y:S06]  /*f6d0*/  SHFL.IDX PT, R0, R0, 0x3, 0x181f ;  /* 0x00781f0000007f89 */ /* 0x000e6c00000e0000 */
[----:B0-----:R-:W-:-:S05]  /*f6e0*/  @!P6 LEA R2, P0, R8, R2, 0x1 ;  /* 0x000000020802e211 */ /* 0x001fca00078008ff */
[----:B------:R-:W-:Y:S01]  /*f6f0*/  @!P6 IMAD.X R3, RZ, RZ, R7, P0 ;  /* 0x000000ffff03e224 */ /* 0x000fe200000e0607 */
[----:B------:R-:W-:Y:S02]  /*f700*/  LOP3.LUT P0, RZ, R22, 0x800, RZ, 0xc0, !PT ;  /* 0x0000080016ff7812 */ /* 0x000fe4000780c0ff */
[----:B------:R-:W-:-:S04]  /*f710*/  @!P6 LOP3.LUT R7, R4, 0x40, RZ, 0xc0, !PT ;  /* 0x000000400407e812 */ /* 0x000fc800078ec0ff */
[----:B------:R-:W-:-:S07]  /*f720*/  @!P6 SHF.R.U32.HI R7, RZ, 0x2, R7 ;  /* 0x00000002ff07e819 */ /* 0x000fce0000011607 */
[----:B------:R0:W-:Y:S01]  /*f730*/  @!P6 LDGSTS.E.BYPASS.LTC128B.128 [R25+0x27400], desc[UR44][R2.64], !P0 ;  /* 0x274000000219efae */ /* 0x0001e2000c101d6c */
[----:B------:R-:W-:Y:S02]  /*f740*/  @!P6 ISETP.NE.U32.AND P0, PT, R7, RZ, PT ;  /* 0x000000ff0700e20c */ /* 0x000fe40003f05070 */
[----:B------:R-:W-:Y:S01]  /*f750*/  @!P6 LOP3.LUT R7, R5, 0x80, RZ, 0xc0, !PT ;  /* 0x000000800507e812 */ /* 0x000fe200078ec0ff */
[----:B------:R0:W-:Y:S03]  /*f760*/  @!P6 LDGSTS.E.BYPASS.LTC128B.128 [R25+0x29400], desc[UR44][R2.64+0x80], !P5 ;  /* 0x294000800219efae */ /* 0x0001e6000e901d6c */
[----:B------:R-:W-:Y:S01]  /*f770*/  @!P6 SHF.R.U32.HI R7, RZ, 0x3, R7 ;  /* 0x00000003ff07e819 */ /* 0x000fe20000011607 */
[----:B------:R0:W-:Y:S04]  /*f780*/  @!P6 LDGSTS.E.BYPASS.LTC128B.128 [R25+0x2b400], desc[UR44][R2.64+0x100], !P4 ;  /* 0x2b4001000219efae */ /* 0x0001e8000e101d6c */
[----:B------:R0:W-:Y:S04]  /*f790*/  @!P6 LDGSTS.E.BYPASS.LTC128B.128 [R25+0x2d400], desc[UR44][R2.64+0x180], !P3 ;  /* 0x2d4001800219efae */ /* 0x0001e8000d901d6c */
[----:B------:R0:W-:Y:S04]  /*f7a0*/  @!P6 LDGSTS.E.BYPASS.LTC128B.128 [R25+0x2f400], desc[UR44][R2.64+0x200], !P2 ;  /* 0x2f4002000219efae */ /* 0x0001e8000d101d6c */
[----:B------:R0:W-:Y:S04]  /*f7b0*/  @!P6 LDGSTS.E.BYPASS.LTC128B.128 [R25+0x31400], desc[UR44][R2.64+0x280], !P1 ;  /* 0x314002800219efae */ /* 0x0001e8000c901d6c */
[----:B------:R0:W-:Y:S01]  /*f7c0*/  @!P6 LDGSTS.E.BYPASS.LTC128B.128 [R25+0x33400], desc[UR44][R2.64+0x300], P0 ;  /* 0x334003000219efae */ /* 0x0001e20008101d6c */
[----:B------:R-:W-:-:S13]  /*f7d0*/  @!P6 ISETP.NE.U32.AND P0, PT, R7, RZ, PT ;  /* 0x000000ff0700e20c */ /* 0x000fda0003f05070 */
[----:B-1----:R0:W-:Y:S02]  /*f7e0*/  @!P6 LDGSTS.E.BYPASS.LTC128B.128 [R25+0x35400], desc[UR44][R2.64+0x380], P0 ;  /* 0x354003800219efae */ /* 0x0021e40008101d6c */
.L_x_1154:
[----:B------:R-:W-:Y:S01]  /*f7f0*/  LOP3.LUT P0, RZ, R22, 0x10000, RZ, 0xc0, !PT ;  /* 0x0001000016ff7812 */ /* 0x000fe2000780c0ff */
[----:B------:R-:W-:-:S12]  /*f800*/  BSSY B0, `(.L_x_1065) ;  /* 0x0000016000007945 */ /* 0x000fd80003800000 */
[----:B------:R-:W-:Y:S05]  /*f810*/  @P0 BRA `(.L_x_1066) ;  /* 0x0000000000500947 */ /* 0x000fea0003800000 */
[----:B------:R-:W-:Y:S02]  /*f820*/  LOP3.LUT R4, R4, 0x40, RZ, 0xc0, !PT ;  /* 0x0000004004047812 */ /* 0x000fe400078ec0ff */
[----:B------:R-:W-:Y:S02]  /*f830*/  LOP3.LUT P6, RZ, R22, 0x800, RZ, 0xc0, !PT ;  /* 0x0000080016ff7812 */ /* 0x000fe400078cc0ff */
[----:B0-----:R-:W-:Y:S02]  /*f840*/  LEA R2, P0, R8, R0, 0x1 ;  /* 0x0000000008027211 */ /* 0x001fe400078008ff */
[----:B------:R-:W-:Y:S02]  /*f850*/  SHF.R.U32.HI R4, RZ, 0x2, R4 ;  /* 0x00000002ff047819 */ /* 0x000fe40000011604 */
[----:B------:R-:W-:Y:S01]  /*f860*/  LOP3.LUT R5, R5, 0x80, RZ, 0xc0, !PT ;  /* 0x0000008005057812 */ /* 0x000fe200078ec0ff */
[----:B------:R-:W-:Y:S01]  /*f870*/  IMAD.X R3, RZ, RZ, R6, P0 ;  /* 0x000000ffff037224 */ /* 0x000fe200000e0606 */
[----:B------:R-:W-:-:S02]  /*f880*/  ISETP.NE.U32.AND P0, PT, R4, RZ, PT ;  /* 0x000000ff0400720c */ /* 0x000fc40003f05070 */
[----:B------:R-:W-:-:S03]  /*f890*/  SHF.R.U32.HI R5, RZ, 0x3, R5 ;  /* 0x00000003ff057819 */ /* 0x000fc60000011605 */
[----:B------:R-:W-:Y:S01]  /*f8a0*/  @!PT LDS RZ, [RZ] ;  /* 0x00000000fffff984 */ /* 0x000fe20000000800 */
[----:B------:R-:W-:Y:S01]  /*f8b0*/  @!PT LDS RZ, [RZ] ;  /* 0x00000000fffff984 */ /* 0x000fe20000000800 */
[----:B------:R-:W-:Y:S01]  /*f8c0*/  @!PT LDS RZ, [RZ] ;  /* 0x00000000fffff984 */ /* 0x000fe20000000800 */
[----:B------:R1:W-:Y:S04]  /*f8d0*/  LDGSTS.E.BYPASS.LTC128B.128 [R25+0x27c00], desc[UR44][R2.64], !P6 ;  /* 0x27c0000002197fae */ /* 0x0003e8000f101d6c */
[----:B------:R1:W-:Y:S04]  /*f8e0*/  LDGSTS.E.BYPASS.LTC128B.128 [R25+0x29c00], desc[UR44][R2.64+0x80], !P5 ;  /* 0x29c0008002197fae */ /* 0x0003e8000e901d6c */
[----:B------:R1:W-:Y:S04]  /*f8f0*/  LDGSTS.E.BYPASS.LTC128B.128 [R25+0x2bc00], desc[UR44][R2.64+0x100], !P4 ;  /* 0x2bc0010002197fae */ /* 0x0003e8000e101d6c */
[----:B------:R1:W-:Y:S04]  /*f900*/  LDGSTS.E.BYPASS.LTC128B.128 [R25+0x2dc00], desc[UR44][R2.64+0x180], !P3 ;  /* 0x2dc0018002197fae */ /* 0x0003e8000d901d6c */
[----:B------:R1:W-:Y:S04]  /*f910*/  LDGSTS.E.BYPASS.LTC128B.128 [R25+0x2fc00], desc[UR44][R2.64+0x200], !P2 ;  /* 0x2fc0020002197fae */ /* 0x0003e8000d101d6c */
[----:B------:R1:W-:Y:S04]  /*f920*/  LDGSTS.E.BYPASS.LTC128B.128 [R25+0x31c00], desc[UR44][R2.64+0x280], !P1 ;  /* 0x31c0028002197fae */ /* 0x0003e8000c901d6c */
[----:B------:R1:W-:Y:S01]  /*f930*/  LDGSTS.E.BYPASS.LTC128B.128 [R25+0x33c00], desc[UR44][R2.64+0x300], P0 ;  /* 0x33c0030002197fae */ /* 0x0003e20008101d6c */
[----:B------:R-:W-:-:S13]  /*f940*/  ISETP.NE.U32.AND P0, PT, R5, RZ, PT ;  /* 0x000000ff0500720c */ /* 0x000fda0003f05070 */
[----:B------:R1:W-:Y:S02]  /*f950*/  LDGSTS.E.BYPASS.LTC128B.128 [R25+0x35c00], desc[UR44][R2.64+0x380], P0 ;  /* 0x35c0038002197fae */ /* 0x0003e40008101d6c */
.L_x_1066:
[----:B------:R-:W-:Y:S05]  /*f960*/  BSYNC B0 ;  /* 0x0000000000007941 */ /* 0x000fea0003800000 */
.L_x_1065:
[----:B------:R-:W-:Y:S01]  /*f970*/  NOP ;  /* 0x0000000000007918 */ /* 0x000fe20000000000 */
[----:B------:R-:W-:-:S13]  /*f980*/  PLOP3.LUT P0, PT, PT, PT, PT, 0x80, 0x0 ;  /* 0x000000000000781c */ /* 0x000fda0003f0f070 */
.L_x_1067:
[----:B------:R-:W-:Y:S02]  /*f990*/  PLOP3.LUT P1, PT, P1, P0, PT, 0xa2, 0x0 ;  /* 0x000000000000781c */ /* 0x000fe40000f21472 */
[----:B------:R-:W-:-:S08]  /*f9a0*/  @P0 R2UR P1, UR4, R23 ;  /* 0x00000000170402ca */ /* 0x000fd00000020000 */
[----:B------:R-:W-:-:S05]  /*f9b0*/  @P0 PLOP3.LUT P0, PT, P1, PT, PT, 0x80, 0x0 ;  /* 0x000000000000081c */ /* 0x000fca0000f0f070 */
[----:B------:R-:W-:Y:S01]  /*f9c0*/  @!P1 SYNCS.ARRIVE.TRANS64.RED.A0T1 RZ, [UR4+0x38810], RZ ;  /* 0x038810ffffff99a7 */ /* 0x000fe20008200404 */
[----:B------:R-:W-:Y:S07]  /*f9d0*/  @!P1 ARRIVES.LDGSTSBAR.64.TRANSCNT [UR4+0x38810] ;  /* 0x03881000ff0099b0 */ /* 0x000fee0008000a84 */
[----:B------:R-:W-:Y:S05]  /*f9e0*/  @P0 BRA.U.ANY `(.L_x_1067) ;  /* 0xfffffffd00e80947 */ /* 0x000fea000393ffff */
[----:B01----:R-:W2:Y:S02]  /*f9f0*/  LDL.LU R2, [R1+0x20] ;  /* 0x0000200001027983 */ /* 0x003ea40000300800 */
        /* <DEDUP_REMOVED lines=11> */
.L_x_1155:
[----:B------:R-:W-:Y:S05]  /*fab0*/  BSYNC B0 ;  /* 0x0000000000007941 */ /* 0x000fea0003800000 */
.L_x_1068:
[----:B------:R-:W-:-:S05]  /*fac0*/  IMAD.U32 R2, RZ, RZ, UR36 ;  /* 0x00000024ff027e24 */ /* 0x000fca000f8e00ff */
[----:B------:R-:W-:-:S13]  /*fad0*/  ISETP.NE.AND P0, PT, R2, 0x3, PT ;  /* 0x000000030200780c */ /* 0x000fda0003f05270 */
[----:B------:R-:W-:Y:S05]  /*fae0*/  @!P0 BRA `(.L_x_1070) ;  /* 0x0000000000048947 */ /* 0x000fea0003800000 */
[----:B------:R-:W-:Y:S01]  /*faf0*/  BPT.TRAP 0x1 ;  /* 0x000000040000795c */ /* 0x000fe20000300000 */
.L_x_1070:
[----:B0-----:R-:W-:Y:S01]  /*fb00*/  SHF.L.U32 R0, R26, 0x1f, RZ ;  /* 0x0000001f1a007819 */ /* 0x001fe200000006ff */
[----:B------:R-:W-:Y:S03]  /*fb10*/  BSSY B0, `(.L_x_1071) ;  /* 0x0000003000007945 */ /* 0x000fe60003800000 */
[----:B------:R-:W0:Y:S02]  /*fb20*/  SYNCS.PHASECHK.TRANS64.TRYWAIT P0, [R30+URZ+0x38860], R0 ;  /* 0x038860001e0075a7 */ /* 0x000e24000800017f */
[----:B0-----:R-:W-:Y:S05]  /*fb30*/  @!P0 BRA `(.L_x_1072) ;  /* 0x0000004000688947 */ /* 0x001fea0003800000 */
.L_x_1156:
[----:B------:R-:W-:Y:S05]  /*fb40*/  BSYNC B0 ;  /* 0x0000000000007941 */ /* 0x000fea0003800000 */
.L_x_1071:
        /* <DEDUP_REMOVED lines=24> */
[----:B------:R-:W0:Y:S01]  /*fcd0*/  S2R R3, SR_TID.X ;  /* 0x0000000000037919 */ /* 0x000e220000002100 */
[----:B------:R-:W-:Y:S01]  /*fce0*/  IMAD R5, R5, 0x2, R23 ;  /* 0x0000000205057824 */ /* 0x000fe200078e0217 */
[C---:B------:R-:W-:Y:S01]  /*fcf0*/  LOP3.LUT P5, RZ, R31.reuse, 0x2, RZ, 0xc0, !PT ;  /* 0x000000021fff7812 */ /* 0x040fe200078ac0ff */
[----:B------:R-:W1:Y:S01]  /*fd00*/  SHFL.IDX PT, R2, R4, RZ, 0x181f ;  /* 0x00181fff04027589 */ /* 0x000e6200000e0000 */
[C---:B------:R-:W-:Y:S02]  /*fd10*/  LOP3.LUT P4, RZ, R31.reuse, 0x4, RZ, 0xc0, !PT ;  /* 0x000000041fff7812 */ /* 0x040fe4000788c0ff */
[C---:B------:R-:W-:Y:S02]  /*fd20*/  LOP3.LUT P3, RZ, R31.reuse, 0x8, RZ, 0xc0, !PT ;  /* 0x000000081fff7812 */ /* 0x040fe4000786c0ff */
[----:B------:R-:W-:Y:S02]  /*fd30*/  LOP3.LUT P2, RZ, R31, 0x10, RZ, 0xc0, !PT ;  /* 0x000000101fff7812 */ /* 0x000fe4000784c0ff */
[----:B------:R-:W-:Y:S01]  /*fd40*/  LOP3.LUT R22, R22, 0xffffffbf, RZ, 0xc0, !PT ;  /* 0xffffffbf16167812 */ /* 0x000fe200078ec0ff */
[----:B0-----:R-:W-:-:S02]  /*fd50*/  IMAD.SHL.U32 R7, R3, 0x8, RZ ;  /* 0x0000000803077824 */ /* 0x001fc400078e00ff */
[----:B------:R-:W0:Y:S03]  /*fd60*/  SHFL.IDX PT, R3, R6, RZ, 0x181f ;  /* 0x00181fff06037589 */ /* 0x000e2600000e0000 */
[----:B------:R-:W-:-:S05]  /*fd70*/  LOP3.LUT R7, R7, 0x38, RZ, 0xc0, !PT ;  /* 0x0000003807077812 */ /* 0x000fca00078ec0ff */
[----:B------:R-:W-:Y:S01]  /*fd80*/  IMAD.SHL.U32 R0, R7, 0x2, RZ ;  /* 0x0000000207007824 */ /* 0x000fe200078e00ff */
[----:B------:R-:W-:-:S04]  /*fd90*/  LOP3.LUT R7, R31, 0x1, RZ, 0xc0, !PT ;  /* 0x000000011f077812 */ /* 0x000fc800078ec0ff */
[----:B-1----:R-:W-:Y:S02]  /*fda0*/  IADD3 R2, P0, R2, R0, RZ ;  /* 0x0000000002027210 */ /* 0x002fe40007f1e0ff */
[----:B------:R-:W-:Y:S02]  /*fdb0*/  ISETP.NE.U32.AND P1, PT, R7, 0x1, PT ;  /* 0x000000010700780c */ /* 0x000fe40003f25070 */
[----:B------:R-:W-:Y:S01]  /*fdc0*/  PRMT R7, R31, 0x8880, RZ ;  /* 0x000088801f077816 */ /* 0x000fe200000000ff */
[----:B0-----:R-:W-:Y:S01]  /*fdd0*/  IMAD.X R3, RZ, RZ, R3, P0 ;  /* 0x000000ffff037224 */ /* 0x001fe200000e0603 */
[----:B------:R-:W-:-:S09]  /*fde0*/  ISETP.LT.OR P0, PT, R27, 0x1, P1 ;  /* 0x000000011b00780c */ /* 0x000fd20000f01670 */
[----:B------:R-:W-:Y:S02]  /*fdf0*/  @P1 LOP3.LUT R22, R22, 0x40, RZ, 0xfc, !PT ;  /* 0x0000004016161812 */ /* 0x000fe400078efcff */
[----:B------:R-:W-:Y:S02]  /*fe00*/  LOP3.LUT P1, RZ, R31, 0x20, RZ, 0xc0, !PT ;  /* 0x000000201fff7812 */ /* 0x000fe4000782c0ff */
[----:B------:R-:W-:Y:S01]  /*fe10*/  LOP3.LUT R22, R22, 0xffffff7f, RZ, 0xc0, !PT ;  /* 0xffffff7f16167812 */ /* 0x000fe200078ec0ff */
        /* <DEDUP_REMOVED lines=65> */
.L_x_1166:
        /* <DEDUP_REMOVED lines=34> */
.L_x_1074:
        /* <DEDUP_REMOVED lines=11> */
.L_x_1075:
[----:B------:R-:W2:Y:S01]  /*10500*/  LDL.LU R2, [R1+0x4] ;  /* 0x0000040001027983 */ /* 0x000ea20000300800 */
[----:B------:R1:W-:Y:S01]  /*10510*/  SYNCS.ARRIVE.TRANS64.A1T0 RZ, [R30+URZ+0x38850], RZ ;  /* 0x038850ff1eff79a7 */ /* 0x0003e2000810003f */
[----:B------:R-:W-:Y:S01]  /*10520*/  BSSY B0, `(.L_x_1076) ;  /* 0x00000f8000007945 */ /* 0x000fe20003800000 */
[----:B--2---:R-:W-:-:S13]  /*10530*/  ISETP.GE.AND P0, PT, R2, 0x41, PT ;  /* 0x000000410200780c */ /* 0x004fda0003f06270 */
[----:B-1----:R-:W-:Y:S05]  /*10540*/  @!P0 BRA `(.L_x_1077) ;  /* 0x0000000c00d48947 */ /* 0x002fea0003800000 */
[----:B------:R-:W2:Y:S04]  /*10550*/  LDL.LU R2, [R1+0x24] ;  /* 0x0000240001027983 */ /* 0x000ea80000300800 */
[----:B------:R-:W3:Y:S01]  /*10560*/  LDL.LU R3, [R1+0x28] ;  /* 0x0000280001037983 */ /* 0x000ee20000300800 */
[----:B------:R-:W-:-:S04]  /*10570*/  LOP3.LUT R30, R31, 0x80, RZ, 0xc0, !PT ;  /* 0x000000801f1e7812 */ /* 0x000fc800078ec0ff */
[----:B------:R-:W-:Y:S02]  /*10580*/  SHF.R.U32.HI R30, RZ, 0x3, R30 ;  /* 0x00000003ff1e7819 */ /* 0x000fe4000001161e */
[----:B--2---:R-:W-:Y:S01]  /*10590*/  LOP3.LUT R2, R2, 0x40, RZ, 0xc0, !PT ;  /* 0x0000004002027812 */ /* 0x004fe200078ec0ff */
[----:B---3--:R-:W-:-:S03]  /*105a0*/  VIADD R7, R3, 0xfffffffe ;  /* 0xfffffffe03077836 */ /* 0x008fc60000000000 */
[----:B------:R-:W-:-:S07]  /*105b0*/  SHF.R.U32.HI R31, RZ, 0x2, R2 ;  /* 0x00000002ff1f7819 */ /* 0x000fce0000011602 */
.L_x_1090:
[----:B-1----:R-:W1:Y:S01]  /*105c0*/  S2R R2, SR_TID.X ;  /* 0x0000000000027919 */ /* 0x002e620000002100 */
[----:B0-----:R-:W0:Y:S01]  /*105d0*/  LDC R4, c[0x0][0x430] ;  /* 0x00010c00ff047b82 */ /* 0x001e220000000800 */
[----:B--23--:R-:W-:Y:S01]  /*105e0*/  IMAD R6, R7, 0x40, R32 ;  /* 0x0000004007067824 */ /* 0x00cfe200078e0220 */
[----:B------:R-:W-:Y:S05]  /*105f0*/  YIELD ;  /* 0x0000000000007946 */ /* 0x000fea0003800000 */
[----:B------:R-:W2:Y:S01]  /*10600*/  S2R R3, SR_TID.X ;  /* 0x0000000000037919 */ /* 0x000ea20000002100 */
[----:B------:R-:W-:Y:S01]  /*10610*/  IMAD.U32 R11, RZ, RZ, UR36 ;  /* 0x00000024ff0b7e24 */ /* 0x000fe2000f8e00ff */
[----:B------:R-:W-:Y:S01]  /*10620*/  ULDC UR4, c[0x0][0x430] ;  /* 0x00010c0000047ab9 */ /* 0x000fe20000000800 */
[----:B------:R-:W-:Y:S01]  /*10630*/  VIADD R24, R24, 0x1 ;  /* 0x0000000118187836 */ /* 0x000fe20000000000 */
[----:B0-----:R-:W-:-:S02]  /*10640*/  ISETP.NE.AND P0, PT, R4, 0x1, PT ;  /* 0x000000010400780c */ /* 0x001fc40003f05270 */
[----:B-1----:R-:W-:-:S04]  /*10650*/  LOP3.LUT R2, R2, 0x7f, RZ, 0xc0, !PT ;  /* 0x0000007f02027812 */ /* 0x002fc800078ec0ff */
[----:B------:R-:W-:Y:S01]  /*10660*/  SHF.R.U32.HI R2, RZ, 0x3, R2 ;  /* 0x00000003ff027819 */ /* 0x000fe20000011602 */
[----:B--2---:R-:W-:-:S06]  /*10670*/  IMAD.SHL.U32 R4, R3, 0x10, RZ ;  /* 0x0000001003047824 */ /* 0x004fcc00078e00ff */
[----:B------:R-:W0:Y:S01]  /*10680*/  @P0 LDC R3, c[0x0][0x434] ;  /* 0x00010d00ff030b82 */ /* 0x000e220000000800 */
[----:B------:R-:W-:-:S04]  /*10690*/  LOP3.LUT R4, R2, 0x70, R4, 0xf8, !PT ;  /* 0x0000007002047812 */ /* 0x000fc800078ef804 */
[----:B------:R-:W-:-:S03]  /*106a0*/  ISETP.GT.U32.AND P1, PT, R4, 0x3f, PT ;  /* 0x0000003f0400780c */ /* 0x000fc60003f24070 */
[----:B------:R-:W1:Y:S01]  /*106b0*/  @P0 LDC R2, c[0x0][0x438] ;  /* 0x00010e00ff020b82 */ /* 0x000e620000000800 */
[----:B------:R-:W-:-:S04]  /*106c0*/  IMAD.IADD R6, R4, 0x1, R6 ;  /* 0x0000000104067824 */ /* 0x000fc800078e0206 */
[----:B------:R-:W-:-:S05]  /*106d0*/  IMAD.MOV.U32 R10, RZ, RZ, R6 ;  /* 0x000000ffff0a7224 */ /* 0x000fca00078e0006 */
        /* <DEDUP_REMOVED lines=10> */
[----:B------:R-:W-:-:S03]  /*10780*/  IMAD.MOV.U32 R4, RZ, RZ, RZ ;  /* 0x000000ffff047224 */ /* 0x000fc600078e00ff */
[----:B------:R-:W-:Y:S01]  /*10790*/  @!P1 IADD3 R3, R5, R3, RZ ;  /* 0x0000000305039210 */ /* 0x000fe20007ffe0ff */
        /* <DEDUP_REMOVED lines=14> */
.L_x_1078:
[----:B------:R-:W-:Y:S01]  /*10880*/  IMAD R6, R24, 0x8, R23 ;  /* 0x0000000818067824 */ /* 0x000fe200078e0217 */
[----:B------:R-:W-:Y:S01]  /*10890*/  SHF.L.U32 R17, R26, 0x1f, RZ ;  /* 0x0000001f1a117819 */ /* 0x000fe200000006ff */
[----:B------:R-:W-:Y:S01]  /*108a0*/  BSSY B1, `(.L_x_1079) ;  /* 0x0000004000017945 */ /* 0x000fe20003800000 */
[----:B------:R-:W-:Y:S02]  /*108b0*/  SHF.R.S32.HI R9, RZ, 0x1f, R5 ;  /* 0x0000001fff097819 */ /* 0x000fe40000011405 */
[----:B------:R-:W0:Y:S02]  /*108c0*/  SYNCS.PHASECHK.TRANS64.TRYWAIT P0, [R6+URZ+0x38840], R17 ;  /* 0x03884011060075a7 */ /* 0x000e24000800017f */
[----:B0-----:R-:W-:Y:S05]  /*108d0*/  @!P0 BRA `(.L_x_1080) ;  /* 0x0000003c003c8947 */ /* 0x001fea0003800000 */
.L_x_1167:
[----:B------:R-:W-:Y:S05]  /*108e0*/  BSYNC B1 ;  /* 0x0000000000017941 */ /* 0x000fea0003800000 */
.L_x_1079:
        /* <DEDUP_REMOVED lines=42> */
.L_x_1177:
        /* <DEDUP_REMOVED lines=8> */
.L_x_1082:
[----:B------:R-:W-:Y:S02]  /*10c10*/  PLOP3.LUT P1, PT, P1, P0, PT, 0xa2, 0x0 ;  /* 0x000000000000781c */ /* 0x000fe40000f21472 */
[----:B------:R-:W-:-:S08]  /*10c20*/  @P0 R2UR P1, UR4, R6 ;  /* 0x00000000060402ca */ /* 0x000fd00000020000 */
[----:B------:R-:W-:-:S05]  /*10c30*/  @P0 PLOP3.LUT P0, PT, P1, PT, PT, 0x80, 0x0 ;  /* 0x000000000000081c */ /* 0x000fca0000f0f070 */
[----:B------:R-:W-:Y:S01]  /*10c40*/  @!P1 SYNCS.ARRIVE.TRANS64.RED.A0T1 RZ, [UR4+0x38830], RZ ;  /* 0x038830ffffff99a7 */ /* 0x000fe20008200404 */
[----:B------:R-:W-:Y:S07]  /*10c50*/  @!P1 ARRIVES.LDGSTSBAR.64.TRANSCNT [UR4+0x38830] ;  /* 0x03883000ff0099b0 */ /* 0x000fee0008000a84 */
[----:B------:R-:W-:Y:S05]  /*10c60*/  @P0 BRA.U.ANY `(.L_x_1082) ;  /* 0xfffffffd00e80947 */ /* 0x000fea000393ffff */
[----:B------:R-:W-:Y:S01]  /*10c70*/  NOP ;  /* 0x0000000000007918 */ /* 0x000fe20000000000 */
[----:B--2---:R-:W-:-:S04]  /*10c80*/  MOV R2, UR36 ;  /* 0x0000002400027c02 */ /* 0x004fc80008000f00 */
[----:B------:R-:W-:-:S13]  /*10c90*/  ISETP.NE.AND P2, PT, R2, 0x3, PT ;  /* 0x000000030200780c */ /* 0x000fda0003f45270 */
[----:B------:R-:W-:Y:S05]  /*10ca0*/  @!P2 BRA `(.L_x_1083) ;  /* 0x000000000004a947 */ /* 0x000fea0003800000 */
[----:B------:R-:W-:Y:S01]  /*10cb0*/  BPT.TRAP 0x1 ;  /* 0x000000040000795c */ /* 0x000fe20000300000 */
.L_x_1083:
[----:B------:R2:W-:Y:S01]  /*10cc0*/  SYNCS.ARRIVE.TRANS64.A1T0 RZ, [R6+URZ+0x38830], RZ ;  /* 0x038830ff06ff79a7 */ /* 0x0005e2000810003f */
[----:B------:R-:W-:Y:S05]  /*10cd0*/  @!P2 BRA `(.L_x_1084) ;  /* 0x000000000004a947 */ /* 0x000fea0003800000 */
[----:B------:R-:W-:Y:S01]  /*10ce0*/  BPT.TRAP 0x1 ;  /* 0x000000040000795c */ /* 0x000fe20000300000 */
.L_x_1084:
[----:B------:R-:W3:Y:S01]  /*10cf0*/  SYNCS.PHASECHK.TRANS64.TRYWAIT P0, [R6+URZ+0x38860], R17 ;  /* 0x03886011060075a7 */ /* 0x000ee2000800017f */
[----:B------:R-:W-:Y:S04]  /*10d00*/  BSSY B1, `(.L_x_1085) ;  /* 0x0000002000017945 */ /* 0x000fe80003800000 */
[----:B---3--:R-:W-:Y:S05]  /*10d10*/  @!P0 BRA `(.L_x_1086) ;  /* 0x0000003c005c8947 */ /* 0x008fea0003800000 */
.L_x_1178:
[----:B------:R-:W-:Y:S05]  /*10d20*/  BSYNC B1 ;  /* 0x0000000000017941 */ /* 0x000fea0003800000 */
.L_x_1085:
        /* <DEDUP_REMOVED lines=81> */
.L_x_1188:
        /* <DEDUP_REMOVED lines=25> */
.L_x_1088:
        /* <DEDUP_REMOVED lines=11> */
.L_x_1089:
[----:B------:R3:W-:Y:S01]  /*11480*/  SYNCS.ARRIVE.TRANS64.A1T0 RZ, [R6+URZ+0x38850], RZ ;  /* 0x038850ff06ff79a7 */ /* 0x0007e2000810003f */
[----:B------:R-:W-:Y:S05]  /*11490*/  @P3 BRA `(.L_x_1090) ;  /* 0xfffffff000483947 */ /* 0x000fea000383ffff */
.L_x_1077:
[----:B------:R-:W-:Y:S05]  /*114a0*/  BSYNC B0 ;  /* 0x0000000000007941 */ /* 0x000fea0003800000 */
.L_x_1076:
        /* <DEDUP_REMOVED lines=21> */
.L_x_1092:
[----:B------:R-:W-:Y:S05]  /*11600*/  BSYNC B0 ;  /* 0x0000000000007941 */ /* 0x000fea0003800000 */
.L_x_1091:
[----:B------:R-:W-:-:S07]  /*11610*/  SEL R24, R24, RZ, P0 ;  /* 0x000000ff18187207 */ /* 0x000fce0000000000 */
.L_x_1045:
[----:B------:R-:W-:Y:S05]  /*11620*/  BSYNC B7 ;  /* 0x0000000000077941 */ /* 0x000fea0003800000 */
.L_x_1043:
        /* <DEDUP_REMOVED lines=11> */
.L_x_1093:
        /* <DEDUP_REMOVED lines=8> */
[----:B------:R-:W0:Y:S02]  /*11760*/  @!P1 LDC.64 R2, c[0x0][0xd80] ;  /* 0x00036000ff029b82 */ /* 0x000e240000000a00 */
[----:B0-----:R-:W-:-:S06]  /*11770*/  @!P1 IMAD.WIDE R2, R5, 0x4, R2 ;  /* 0x0000000405029825 */ /* 0x001fcc00078e0202 */
[----:B------:R-:W4:Y:S01]  /*11780*/  @!P1 LDG.E R2, desc[UR44][R2.64] ;  /* 0x0000002c02029981 */ /* 0x000f22000c1e1900 */
[----:B------:R-:W-:Y:S01]  /*11790*/  IMAD.MOV.U32 R5, RZ, RZ, RZ ;  /* 0x000000ffff057224 */ /* 0x000fe200078e00ff */
[C---:B------:R-:W-:Y:S02]  /*117a0*/  ISETP.GE.U32.AND P2, PT, R8.reuse, 0x2, PT ;  /* 0x000000020800780c */ /* 0x040fe40003f46070 */
[C---:B------:R-:W-:Y:S01]  /*117b0*/  ISETP.GE.U32.AND P3, PT, R8.reuse, 0x4, PT ;  /* 0x000000040800780c */ /* 0x040fe20003f66070 */
[----:B------:R-:W-:Y:S01]  /*117c0*/  SHFL.IDX PT, R0, R16, RZ, 0x1f ;  /* 0x00001fff10007589 */ /* 0x000fe200000e0000 */
[C---:B------:R-:W-:Y:S02]  /*117d0*/  ISETP.GE.U32.AND P4, PT, R8.reuse, 0x8, PT ;  /* 0x000000080800780c */ /* 0x040fe40003f86070 */
[C---:B------:R-:W-:Y:S01]  /*117e0*/  ISETP.GE.U32.AND P5, PT, R8.reuse, 0x10, PT ;  /* 0x000000100800780c */ /* 0x040fe20003fa6070 */
[----:B------:R-:W-:Y:S01]  /*117f0*/  SHFL.IDX PT, R4, R16, 0x1, 0x1f ;  /* 0x00201f0010047f89 */ /* 0x000fe200000e0000 */
[----:B----4-:R-:W-:Y:S01]  /*11800*/  @!P1 IMAD.MOV.U32 R5, RZ, RZ, R2 ;  /* 0x000000ffff059224 */ /* 0x010fe200078e0002 */
[----:B------:R-:W-:-:S04]  /*11810*/  ISETP.NE.AND P1, PT, R8, RZ, PT ;  /* 0x000000ff0800720c */ /* 0x000fc80003f25270 */
[----:B------:R-:W2:Y:S02]  /*11820*/  SHFL.UP PT, R14, R5, 0x1, RZ ;  /* 0x04200000050e7989 */ /* 0x000ea400000e00ff */
[----:B--23--:R-:W-:-:S05]  /*11830*/  SEL R6, R14, RZ, P1 ;  /* 0x000000ff0e067207 */ /* 0x00cfca0000800000 */
        /* <DEDUP_REMOVED lines=14> */
.L_x_1198:
[----:B------:R-:W-:Y:S02]  /*11920*/  ULDC UR4, c[0x0][0xd38] ;  /* 0x00034e0000047ab9 */ /* 0x000fe40000000800 */
[----:B------:R-:W-:-:S04]  /*11930*/  IMAD.U32 R7, RZ, RZ, UR4 ;  /* 0x00000004ff077e24 */ /* 0x000fc8000f8e00ff */
[----:B--2---:R-:W-:-:S04]  /*11940*/  IMAD R14, R14, R7, RZ ;  /* 0x000000070e0e7224 */ /* 0x004fc800078e02ff */
[----:B------:R-:W-:-:S05]  /*11950*/  IMAD.IADD R9, R4, 0x1, R14 ;  /* 0x0000000104097824 */ /* 0x000fca00078e020e */
[----:B------:R-:W-:-:S13]  /*11960*/  ISETP.GT.AND P6, PT, R9, R0, PT ;  /* 0x000000000900720c */ /* 0x000fda0003fc4270 */
[----:B------:R-:W-:Y:S05]  /*11970*/  @P6 BRA `(.L_x_1096) ;  /* 0x00000000009c6947 */ /* 0x000fea0003800000 */
.L_x_1101:
        /* <DEDUP_REMOVED lines=14> */
.L_x_1099:
[----:B------:R-:W-:Y:S05]  /*11a60*/  BSYNC B0 ;  /* 0x0000000000007941 */ /* 0x000fea0003800000 */
.L_x_1098:
        /* <DEDUP_REMOVED lines=18> */
.L_x_1206:
[----:B------:R-:W-:Y:S02]  /*11b90*/  ULDC UR4, c[0x0][0xd38] ;  /* 0x00034e0000047ab9 */ /* 0x000fe40000000800 */
[----:B------:R-:W-:-:S04]  /*11ba0*/  IMAD.U32 R7, RZ, RZ, UR4 ;  /* 0x00000004ff077e24 */ /* 0x000fc8000f8e00ff */
[----:B--2---:R-:W-:-:S04]  /*11bb0*/  IMAD R14, R14, R7, RZ ;  /* 0x000000070e0e7224 */ /* 0x004fc800078e02ff */
[----:B------:R-:W-:-:S05]  /*11bc0*/  IMAD.IADD R9, R14, 0x1, R9 ;  /* 0x000000010e097824 */ /* 0x000fca00078e0209 */
[----:B------:R-:W-:-:S13]  /*11bd0*/  ISETP.GT.AND P6, PT, R9, R0, PT ;  /* 0x000000000900720c */ /* 0x000fda0003fc4270 */
[----:B------:R-:W-:Y:S05]  /*11be0*/  @!P6 BRA `(.L_x_1101) ;  /* 0xfffffffc0064e947 */ /* 0x000fea000383ffff */
.L_x_1096:
        /* <DEDUP_REMOVED lines=8> */
.L_x_1210:
[----:B------:R-:W-:Y:S01]  /*11c70*/  ISETP.NE.AND P0, PT, R3, RZ, PT ;  /* 0x000000ff0300720c */ /* 0x000fe20003f05270 */
[----:B------:R-:W-:-:S12]  /*11c80*/  IMAD.MOV.U32 R14, RZ, RZ, RZ ;  /* 0x000000ffff0e7224 */ /* 0x000fd800078e00ff */
[----:B------:R-:W-:Y:S05]  /*11c90*/  @!P0 BRA `(.L_x_1103) ;  /* 0x0000000000108947 */ /* 0x000fea0003800000 */
[----:B------:R-:W-:Y:S01]  /*11ca0*/  UMOV UR4, 0xffffffff ;  /* 0xffffffff00047882 */ /* 0x000fe20000000000 */
[----:B------:R-:W-:Y:S02]  /*11cb0*/  IADD3 R12, R4, -0x1, RZ ;  /* 0xffffffff040c7810 */ /* 0x000fe40007ffe0ff */
[----:B------:R-:W-:Y:S05]  /*11cc0*/  BRA.DIV UR4, `(.L_x_1104) ;  /* 0x0000003e04887947 */ /* 0x000fea000b800000 */
[----:B------:R4:W0:Y:S02]  /*11cd0*/  SHFL.IDX PT, R14, R2, R12, 0x1f ;  /* 0x00001f0c020e7589 */ /* 0x00082400000e0000 */
.L_x_1103:
[----:B---3--:R-:W-:Y:S01]  /*11ce0*/  IABS R6, R5 ;  /* 0x0000000500067213 */ /* 0x008fe20000000000 */
[----:B0-----:R-:W-:Y:S02]  /*11cf0*/  IMAD R16, R14, R7, R16 ;  /* 0x000000070e107224 */ /* 0x001fe400078e0210 */
[----:B------:R-:W-:Y:S01]  /*11d00*/  IMAD.IADD R19, R4, 0x1, R19 ;  /* 0x0000000104137824 */ /* 0x000fe200078e0213 */
        /* <DEDUP_REMOVED lines=10> */
[----:B------:R-:W-:-:S05]  /*11db0*/  IABS R7, R5 ;  /* 0x0000000500077213 */ /* 0x000fca0000000000 */
        /* <DEDUP_REMOVED lines=17> */
.L_x_1097:
[----:B------:R-:W-:Y:S01]  /*11ed0*/  UMOV UR4, URZ ;  /* 0x0000003f00047c82 */ /* 0x000fe20008000000 */
[----:B------:R-:W-:Y:S01]  /*11ee0*/  UMOV UR5, URZ ;  /* 0x0000003f00057c82 */ /* 0x000fe20008000000 */
[----:B------:R-:W-:Y:S01]  /*11ef0*/  ULDC UR6, c[0x0][0xd3c] ;  /* 0x00034f0000067ab9 */ /* 0x000fe20000000800 */
[----:B------:R-:W-:Y:S02]  /*11f00*/  IMAD.MOV.U32 R16, RZ, RZ, R0 ;  /* 0x000000ffff107224 */ /* 0x000fe400078e0000 */
[----:B------:R-:W-:Y:S02]  /*11f10*/  IMAD.U32 R17, RZ, RZ, UR4 ;  /* 0x00000004ff117e24 */ /* 0x000fe4000f8e00ff */
[----:B------:R-:W-:Y:S02]  /*11f20*/  IMAD.U32 R18, RZ, RZ, UR5 ;  /* 0x00000005ff127e24 */ /* 0x000fe4000f8e00ff */
[----:B------:R-:W-:-:S07]  /*11f30*/  IMAD.U32 R19, RZ, RZ, UR6 ;  /* 0x00000006ff137e24 */ /* 0x000fce000f8e00ff */
.L_x_1105:
        /* <DEDUP_REMOVED lines=10> */
.L_x_1094:
[----:B------:R-:W-:Y:S02]  /*11fe0*/  ULDC UR4, c[0x0][0xd3c] ;  /* 0x00034f0000047ab9 */ /* 0x000fe40000000800 */
[----:B0-----:R-:W-:-:S13]  /*11ff0*/  ISETP.GE.AND P0, PT, R19, UR4, PT ;  /* 0x0000000413007c0c */ /* 0x001fda000bf06270 */
[----:B------:R-:W-:Y:S05]  /*12000*/  @!P0 BRA `(.L_x_1106) ;  /* 0xffffffac00108947 */ /* 0x000fea000383ffff */
[----:B------:R-:W-:Y:S05]  /*12010*/  BSYNC B8 ;  /* 0x0000000000087941 */ /* 0x000fea0003800000 */
.L_x_1039:
        /* <DEDUP_REMOVED lines=12> */
.L_x_1213:
[----:B------:R-:W-:Y:S05]  /*120e0*/  BSYNC B0 ;  /* 0x0000000000007941 */ /* 0x000fea0003800000 */
.L_x_1107:
[----:B------:R-:W-:-:S03]  /*120f0*/  UMOV UR4, 0xffffffff ;  /* 0xffffffff00047882 */ /* 0x000fc60000000000 */
[----:B------:R-:W-:Y:S05]  /*12100*/  BRA.DIV UR4, `(.L_x_1109) ;  /* 0x0000003a04b07947 */ /* 0x000fea000b800000 */
[----:B0-----:R-:W0:Y:S02]  /*12110*/  S2R R0, SR_TID.X ;  /* 0x0000000000007919 */ /* 0x001e240000002100 */
[----:B0-----:R-:W-:-:S04]  /*12120*/  SHF.R.U32.HI R0, RZ, 0x5, R0 ;  /* 0x00000005ff007819 */ /* 0x001fc80000011600 */
[----:B------:R-:W-:-:S05]  /*12130*/  LOP3.LUT R0, R0, 0x3, RZ, 0xc0, !PT ;  /* 0x0000000300007812 */ /* 0x000fca00078ec0ff */
[----:B------:R0:W1:Y:S02]  /*12140*/  SHFL.IDX PT, R14, R0, RZ, 0x1f ;  /* 0x00001fff000e7589 */ /* 0x00006400000e0000 */
.L_x_1216:
[----:B-1----:R-:W-:Y:S01]  /*12150*/  ISETP.NE.AND P0, PT, R14, RZ, PT ;  /* 0x000000ff0e00720c */ /* 0x002fe20003f05270 */
[----:B------:R-:W-:-:S12]  /*12160*/  BSSY B0, `(.L_x_1110) ;  /* 0x0000024000007945 */ /* 0x000fd80003800000 */
[----:B------:R-:W-:Y:S05]  /*12170*/  @P0 BRA `(.L_x_1111) ;  /* 0x0000000000880947 */ /* 0x000fea0003800000 */
[----:B------:R-:W-:-:S03]  /*12180*/  UMOV UR4, 0xffffffff ;  /* 0xffffffff00047882 */ /* 0x000fc60000000000 */
[----:B------:R-:W-:Y:S05]  /*12190*/  BRA.DIV UR4, `(.L_x_1112) ;  /* 0x0000003a04c07947 */ /* 0x000fea000b800000 */
[----:B------:R-:W-:-:S13]  /*121a0*/  ELECT P6, URZ, PT ;  /* 0x00000000003f782f */ /* 0x000fda00038c0000 */
.L_x_1219:
[----:B------:R-:W-:Y:S05]  /*121b0*/  @!P6 BRA `(.L_x_1111) ;  /* 0x000000000078e947 */ /* 0x000fea0003800000 */
[----:B------:R-:W-:-:S06]  /*121c0*/  ULOP3.LUT UR4, UR38, 0x2, URZ, 0xfc, !UPT ;  /* 0x0000000226047892 */ /* 0x000fcc000f8efc3f */
[----:B0-----:R-:W-:-:S05]  /*121d0*/  IMAD.U32 R0, RZ, RZ, UR4 ;  /* 0x00000004ff007e24 */ /* 0x001fca000f8e00ff */
[----:B------:R-:W-:-:S13]  /*121e0*/  ISETP.NE.AND P0, PT, R0, 0x3, PT ;  /* 0x000000030000780c */ /* 0x000fda0003f05270 */
[----:B------:R-:W-:Y:S05]  /*121f0*/  @!P0 BRA `(.L_x_1113) ;  /* 0x0000000000048947 */ /* 0x000fea0003800000 */
[----:B------:R-:W-:Y:S01]  /*12200*/  BPT.TRAP 0x1 ;  /* 0x000000040000795c */ /* 0x000fe20000300000 */
.L_x_1113:
[----:B------:R-:W-:Y:S01]  /*12210*/  IMAD R5, R24, 0x8, R7 ;  /* 0x0000000818057824 */ /* 0x000fe200078e0207 */
[----:B------:R-:W-:Y:S01]  /*12220*/  SHF.L.U32 R0, R26, 0x1f, RZ ;  /* 0x0000001f1a007819 */ /* 0x000fe200000006ff */
[----:B------:R-:W-:-:S03]  /*12230*/  VIADD R24, R24, 0x1 ;  /* 0x0000000118187836 */ /* 0x000fc60000000000 */
[----:B------:R-:W0:Y:S02]  /*12240*/  SYNCS.PHASECHK.TRANS64.TRYWAIT P1, [R5+URZ+0x38840], R0 ;  /* 0x03884000050075a7 */ /* 0x000e24000802017f */
[----:B------:R-:W-:-:S04]  /*12250*/  ISETP.NE.AND P2, PT, R24, 0x2, PT ;  /* 0x000000021800780c */ /* 0x000fc80003f45270 */
[----:B------:R-:W-:Y:S01]  /*12260*/  SEL R3, RZ, 0x1, P2 ;  /* 0x00000001ff037807 */ /* 0x000fe20001000000 */
[----:B0-----:R-:W-:Y:S08]  /*12270*/  @!P1 BRA `(.L_x_1114) ;  /* 0x0000003800a89947 */ /* 0x001ff00003800000 */
.L_x_1220:
[----:B------:R-:W-:Y:S02]  /*12280*/  SEL R24, R24, RZ, P2 ;  /* 0x000000ff18187207 */ /* 0x000fe40001000000 */
[----:B------:R-:W-:Y:S01]  /*12290*/  LOP3.LUT R2, R26, R3, RZ, 0x3c, !PT ;  /* 0x000000031a027212 */ /* 0x000fe200078e3cff */
[----:B------:R-:W-:Y:S06]  /*122a0*/  @!P0 BRA `(.L_x_1115) ;  /* 0x0000000000048947 */ /* 0x000fec0003800000 */
[----:B------:R-:W-:Y:S01]  /*122b0*/  BPT.TRAP 0x1 ;  /* 0x000000040000795c */ /* 0x000fe20000300000 */
.L_x_1115:
[----:B------:R-:W-:Y:S01]  /*122c0*/  IMAD R3, R24, 0x8, R7 ;  /* 0x0000000818037824 */ /* 0x000fe200078e0207 */
[----:B------:R-:W-:-:S04]  /*122d0*/  SHF.L.U32 R2, R2, 0x1f, RZ ;  /* 0x0000001f02027819 */ /* 0x000fc800000006ff */
[----:B------:R-:W1:Y:S02]  /*122e0*/  SYNCS.PHASECHK.TRANS64.TRYWAIT P1, [R3+URZ+0x38840], R2 ;  /* 0x03884002030075a7 */ /* 0x000e64000802017f */
[----:B-1----:R-:W-:Y:S05]  /*122f0*/  @!P1 BRA `(.L_x_1116) ;  /* 0x00000038009c9947 */ /* 0x002fea0003800000 */
.L_x_1221:
[----:B------:R-:W-:Y:S05]  /*12300*/  @!P0 BRA `(.L_x_1117) ;  /* 0x0000000000048947 */ /* 0x000fea0003800000 */
[----:B------:R-:W-:Y:S01]  /*12310*/  BPT.TRAP 0x1 ;  /* 0x000000040000795c */ /* 0x000fe20000300000 */
.L_x_1117:
[----:B------:R-:W5:Y:S02]  /*12320*/  SYNCS.PHASECHK.TRANS64.TRYWAIT P1, [R5+URZ+0x38860], R0 ;  /* 0x03886000050075a7 */ /* 0x000f64000802017f */
[----:B-----5:R-:W-:Y:S05]  /*12330*/  @!P1 BRA `(.L_x_1118) ;  /* 0x0000003800a09947 */ /* 0x020fea0003800000 */
.L_x_1222:
[----:B------:R-:W-:Y:S05]  /*12340*/  @!P0 BRA `(.L_x_1119) ;  /* 0x0000000000048947 */ /* 0x000fea0003800000 */
[----:B------:R-:W-:Y:S01]  /*12350*/  BPT.TRAP 0x1 ;  /* 0x000000040000795c */ /* 0x000fe20000300000 */
.L_x_1119:
[----:B------:R0:W0:Y:S02]  /*12360*/  SYNCS.PHASECHK.TRANS64.TRYWAIT P0, [R3+URZ+0x38860], R2 ;  /* 0x03886002030075a7 */ /* 0x000024000800017f */
[----:B0-----:R-:W-:Y:S05]  /*12370*/  @!P0 NANOSLEEP.SYNCS 0x989680 ;  /* 0x009896800000895d */ /* 0x001fea0003900000 */
[----:B------:R-:W0:Y:S02]  /*12380*/  @!P0 SYNCS.PHASECHK.TRANS64 P0, [R3+URZ+0x38860], R2 ;  /* 0x03886002030085a7 */ /* 0x000e24000800007f */
[----:B0-----:R-:W-:Y:S05]  /*12390*/  @!P0 BRA `(.L_x_1119) ;  /* 0xfffffffc00f08947 */ /* 0x001fea000383ffff */
.L_x_1111:
[----:B------:R-:W-:Y:S05]  /*123a0*/  BSYNC B0 ;  /* 0x0000000000007941 */ /* 0x000fea0003800000 */
.L_x_1110:
[----:B------:R-:W-:Y:S05]  /*123b0*/  EXIT ;  /* 0x000000000000794d */ /* 0x000fea0003800000 */
.L_x_993:
[----:B-1----:R-:W-:-:S04]  /*123c0*/  IMAD.U32 R0, RZ, RZ, UR40 ;  /* 0x00000028ff007e24 */ /* 0x002fc8000f8e00ff */
[----:B------:R1:W2:Y:S03]  /*123d0*/  SYNCS.PHASECHK.TRANS64.TRYWAIT P1, [R0+URZ+0x38800], R3 ;  /* 0x03880003000075a7 */ /* 0x0002a6000802017f */
[----:B--2---:R-:W-:Y:S05]  /*123e0*/  @!P1 NANOSLEEP.SYNCS 0x989680 ;  /* 0x009896800000995d */ /* 0x004fea0003900000 */
[----:B------:R-:W2:Y:S02]  /*123f0*/  @!P1 SYNCS.PHASECHK.TRANS64 P1, [R0+URZ+0x38800], R3 ;  /* 0x03880003000095a7 */ /* 0x000ea4000802007f */
[----:B--2---:R-:W-:Y:S05]  /*12400*/  @!P1 BRA `(.L_x_993) ;  /* 0xfffffffc00ec9947 */ /* 0x004fea000383ffff */
[----:B------:R-:W-:Y:S05]  /*12410*/  BRA `(.L_x_1120) ;  /* 0xffffff0c001c7947 */ /* 0x000fea000383ffff */
.L_x_997:
[----:B--2---:R2:W3:Y:S02]  /*12420*/  SYNCS.PHASECHK.TRANS64.TRYWAIT P1, [R5+URZ+0x38830], R4 ;  /* 0x03883004050075a7 */ /* 0x0044e4000802017f */
[----:B---3--:R-:W-:Y:S05]  /*12430*/  @!P1 NANOSLEEP.SYNCS 0x989680 ;  /* 0x009896800000995d */ /* 0x008fea0003900000 */
[----:B------:R-:W3:Y:S02]  /*12440*/  @!P1 SYNCS.PHASECHK.TRANS64 P1, [R5+URZ+0x38830], R4 ;  /* 0x03883004050095a7 */ /* 0x000ee4000802007f */
[----:B---3--:R-:W-:Y:S05]  /*12450*/  @!P1 BRA `(.L_x_997) ;  /* 0xfffffffc00f09947 */ /* 0x008fea000383ffff */
[----:B------:R-:W-:Y:S05]  /*12460*/  BRA `(.L_x_996) ;  /* 0xffffff0c00347947 */ /* 0x000fea000383ffff */
.L_x_998:
[----:B-1----:R-:W-:-:S04]  /*12470*/  IMAD.U32 R6, RZ, RZ, UR40 ;  /* 0x00000028ff067e24 */ /* 0x002fc8000f8e00ff */
[----:B------:R1:W3:Y:S03]  /*12480*/  SYNCS.PHASECHK.TRANS64.TRYWAIT P1, [R6+URZ+0x38810], R3 ;  /* 0x03881003060075a7 */ /* 0x0002e6000802017f */
[----:B---3--:R-:W-:Y:S05]  /*12490*/  @!P1 NANOSLEEP.SYNCS 0x989680 ;  /* 0x009896800000995d */ /* 0x008fea0003900000 */
[----:B------:R-:W3:Y:S02]  /*124a0*/  @!P1 SYNCS.PHASECHK.TRANS64 P1, [R6+URZ+0x38810], R3 ;  /* 0x03881003060095a7 */ /* 0x000ee4000802007f */
[----:B---3--:R-:W-:Y:S05]  /*124b0*/  @!P1 BRA `(.L_x_998) ;  /* 0xfffffffc00ec9947 */ /* 0x008fea000383ffff */
[----:B------:R-:W-:Y:S05]  /*124c0*/  BRA `(.L_x_1121) ;  /* 0xffffff0c00bc7947 */ /* 0x000fea000383ffff */
.L_x_1002:
[----:B----4-:R4:W0:Y:S02]  /*124d0*/  SYNCS.PHASECHK.TRANS64.TRYWAIT P1, [R5+URZ+0x38850], R4 ;  /* 0x03885004050075a7 */ /* 0x010824000802017f */
[----:B0-----:R-:W-:Y:S05]  /*124e0*/  @!P1 NANOSLEEP.SYNCS 0x989680 ;  /* 0x009896800000995d */ /* 0x001fea0003900000 */
[----:B------:R-:W0:Y:S02]  /*124f0*/  @!P1 SYNCS.PHASECHK.TRANS64 P1, [R5+URZ+0x38850], R4 ;  /* 0x03885004050095a7 */ /* 0x000e24000802007f */
[----:B0-----:R-:W-:Y:S05]  /*12500*/  @!P1 BRA `(.L_x_1002) ;  /* 0xfffffffc00f09947 */ /* 0x001fea000383ffff */
[----:B------:R-:W-:Y:S05]  /*12510*/  BRA `(.L_x_1001) ;  /* 0xffffff0c00c87947 */ /* 0x000fea000383ffff */
.L_x_1009:
[----:B-1----:R-:W-:-:S04]  /*12520*/  IMAD.U32 R4, RZ, RZ, UR6 ;  /* 0x00000006ff047e24 */ /* 0x002fc8000f8e00ff */
[----:B------:R1:W2:Y:S03]  /*12530*/  SYNCS.PHASECHK.TRANS64.TRYWAIT P2, [R4+URZ+0x38830], R3 ;  /* 0x03883003040075a7 */ /* 0x0002a6000804017f */
[----:B--2---:R-:W-:Y:S05]  /*12540*/  @!P2 NANOSLEEP.SYNCS 0x989680 ;  /* 0x009896800000a95d */ /* 0x004fea0003900000 */
[----:B------:R-:W2:Y:S02]  /*12550*/  @!P2 SYNCS.PHASECHK.TRANS64 P2, [R4+URZ+0x38830], R3 ;  /* 0x038830030400a5a7 */ /* 0x000ea4000804007f */
[----:B--2---:R-:W-:Y:S05]  /*12560*/  @!P2 BRA `(.L_x_1009) ;  /* 0xfffffffc00eca947 */ /* 0x004fea000383ffff */
[----:B------:R-:W-:Y:S05]  /*12570*/  BRA `(.L_x_1008) ;  /* 0xffffff3400507947 */ /* 0x000fea000383ffff */
.L_x_1013:
[----:B-1----:R-:W-:-:S04]  /*12580*/  IMAD.U32 R4, RZ, RZ, UR6 ;  /* 0x00000006ff047e24 */ /* 0x002fc8000f8e00ff */
[----:B------:R1:W3:Y:S03]  /*12590*/  SYNCS.PHASECHK.TRANS64.TRYWAIT P2, [R4+URZ+0x38850], R3 ;  /* 0x03885003040075a7 */ /* 0x0002e6000804017f */
[----:B---3--:R-:W-:Y:S05]  /*125a0*/  @!P2 NANOSLEEP.SYNCS 0x989680 ;  /* 0x009896800000a95d */ /* 0x008fea0003900000 */
[----:B------:R-:W3:Y:S02]  /*125b0*/  @!P2 SYNCS.PHASECHK.TRANS64 P2, [R4+URZ+0x38850], R3 ;  /* 0x038850030400a5a7 */ /* 0x000ee4000804007f */
[----:B---3--:R-:W-:Y:S05]  /*125c0*/  @!P2 BRA `(.L_x_1013) ;  /* 0xfffffffc00eca947 */ /* 0x008fea000383ffff */
[----:B------:R-:W-:Y:S05]  /*125d0*/  BRA `(.L_x_1012) ;  /* 0xffffff3400c07947 */ /* 0x000fea000383ffff */
.L_x_1051:
[----:B------:R-:W-:Y:S01]  /*125e0*/  SHF.R.U32.HI R21, RZ, 0x5, R21 ;  /* 0x00000005ff157819 */ /* 0x000fe20000011615 */
[----:B------:R-:W-:Y:S01]  /*125f0*/  BSSY B0, `(.L_x_1122) ;  /* 0x0000009000007945 */ /* 0x000fe20003800000 */
[----:B------:R-:W-:Y:S02]  /*12600*/  IMAD.MOV.U32 R12, RZ, RZ, RZ ;  /* 0x000000ffff0c7224 */ /* 0x000fe400078e00ff */
[----:B------:R-:W-:Y:S01]  /*12610*/  LOP3.LUT R21, R21, 0x3, RZ, 0xc0, !PT ;  /* 0x0000000315157812 */ /* 0x000fe200078ec0ff */
[----:B------:R-:W-:Y:S02]  /*12620*/  IMAD.MOV.U32 R11, RZ, RZ, 0x1f ;  /* 0x0000001fff0b7424 */ /* 0x000fe400078e00ff */
[----:B------:R-:W-:Y:S02]  /*12630*/  IMAD.MOV.U32 R15, RZ, RZ, -0x1 ;  /* 0xffffffffff0f7424 */ /* 0x000fe400078e00ff */
[----:B------:R-:W-:-:S07]  /*12640*/  IMAD.MOV.U32 R13, RZ, RZ, R21 ;  /* 0x000000ffff0d7224 */ /* 0x000fce00078e0015 */
[----:B-----5:R-:W-:Y:S05]  /*12650*/  WARPSYNC.COLLECTIVE R15, `(.L_x_1123) ;  /* 0x000000000f087348 */ /* 0x020fea0003c00000 */
[----:B------:R0:W1:Y:S02]  /*12660*/  SHFL.IDX P6, R14, R13, R12, R11 ;  /* 0x0000000c0d0e7389 */ /* 0x00006400000c000b */
[----:B01---5:R-:W-:Y:S01]  /*12670*/  ENDCOLLECTIVE ;  /* 0x000000000000791b */ /* 0x023fe20003800000 */
.L_x_1123:
[----:B------:R-:W-:Y:S05]  /*12680*/  BSYNC B0 ;  /* 0x0000000000007941 */ /* 0x000fea0003800000 */
.L_x_1122:
[----:B------:R-:W-:Y:S05]  /*12690*/  BRA `(.L_x_1124) ;  /* 0xffffffb000b47947 */ /* 0x000fea000383ffff */
.L_x_1054:
[----:B0-----:R0:W1:Y:S02]  /*126a0*/  SYNCS.PHASECHK.TRANS64.TRYWAIT P0, [R30+URZ+0x38840], R0 ;  /* 0x038840001e0075a7 */ /* 0x001064000800017f */
[----:B-1----:R-:W-:Y:S05]  /*126b0*/  @!P0 NANOSLEEP.SYNCS 0x989680 ;  /* 0x009896800000895d */ /* 0x002fea0003900000 */
[----:B------:R-:W1:Y:S02]  /*126c0*/  @!P0 SYNCS.PHASECHK.TRANS64 P0, [R30+URZ+0x38840], R0 ;  /* 0x038840001e0085a7 */ /* 0x000e64000800007f */
[----:B-1----:R-:W-:Y:S05]  /*126d0*/  @!P0 BRA `(.L_x_1054) ;  /* 0xfffffffc00f08947 */ /* 0x002fea000383ffff */
[----:B------:R-:W-:Y:S05]  /*126e0*/  BRA `(.L_x_1125) ;  /* 0xffffffb400847947 */ /* 0x000fea000383ffff */
.L_x_1055:
        /* <DEDUP_REMOVED lines=8> */
.L_x_1127:
[----:B------:R-:W-:Y:S05]  /*12770*/  BSYNC B0 ;  /* 0x0000000000007941 */ /* 0x000fea0003800000 */
.L_x_1126:
        /* <DEDUP_REMOVED lines=9> */
.L_x_1128:
[----:B------:R-:W-:Y:S02]  /*12810*/  IMAD.MOV.U32 R13, RZ, RZ, R4 ;  /* 0x000000ffff0d7224 */ /* 0x000fe400078e0004 */
[----:B------:R-:W-:Y:S02]  /*12820*/  IMAD.MOV.U32 R12, RZ, RZ, 0x1 ;  /* 0x00000001ff0c7424 */ /* 0x000fe400078e00ff */
[----:B------:R-:W-:-:S07]  /*12830*/  IMAD.MOV.U32 R3, RZ, RZ, R14 ;  /* 0x000000ffff037224 */ /* 0x000fce00078e000e */
[----:B------:R-:W-:Y:S05]  /*12840*/  WARPSYNC.COLLECTIVE R15, `(.L_x_1129) ;  /* 0x000000000f087348 */ /* 0x000fea0003c00000 */
[----:B------:R0:W1:Y:S02]  /*12850*/  SHFL.IDX P6, R14, R13, R12, R11 ;  /* 0x0000000c0d0e7389 */ /* 0x00006400000c000b */
[----:B01----:R-:W-:Y:S01]  /*12860*/  ENDCOLLECTIVE ;  /* 0x000000000000791b */ /* 0x003fe20003800000 */
.L_x_1129:
        /* <DEDUP_REMOVED lines=15> */
.L_x_1130:
[----:B------:R-:W-:Y:S02]  /*12960*/  @P0 IMAD R6, R5, 0x2, R23 ;  /* 0x0000000205060824 */ /* 0x000fe400078e0217 */
[----:B------:R-:W-:Y:S01]  /*12970*/  IMAD.MOV.U32 R13, RZ, RZ, R4 ;  /* 0x000000ffff0d7224 */ /* 0x000fe200078e0004 */
[----:B------:R-:W-:Y:S01]  /*12980*/  MOV R12, 0x2 ;  /* 0x00000002000c7802 */ /* 0x000fe20000000f00 */
[----:B------:R-:W-:-:S07]  /*12990*/  IMAD.MOV.U32 R3, RZ, RZ, R14 ;  /* 0x000000ffff037224 */ /* 0x000fce00078e000e */
[----:B------:R-:W-:Y:S05]  /*129a0*/  WARPSYNC.COLLECTIVE R15, `(.L_x_1131) ;  /* 0x000000000f087348 */ /* 0x000fea0003c00000 */
[----:B------:R0:W1:Y:S02]  /*129b0*/  SHFL.IDX P6, R14, R13, R12, R11 ;  /* 0x0000000c0d0e7389 */ /* 0x00006400000c000b */
[----:B01----:R-:W-:Y:S01]  /*129c0*/  ENDCOLLECTIVE ;  /* 0x000000000000791b */ /* 0x003fe20003800000 */
.L_x_1131:
        /* <DEDUP_REMOVED lines=15> */
.L_x_1132:
[----:B------:R-:W-:Y:S02]  /*12ac0*/  @P0 IMAD R6, R5, 0x2, R23 ;  /* 0x0000000205060824 */ /* 0x000fe400078e0217 */
[----:B------:R-:W-:Y:S02]  /*12ad0*/  IMAD.MOV.U32 R13, RZ, RZ, R4 ;  /* 0x000000ffff0d7224 */ /* 0x000fe400078e0004 */
[----:B------:R-:W-:Y:S02]  /*12ae0*/  IMAD.MOV.U32 R12, RZ, RZ, 0x3 ;  /* 0x00000003ff0c7424 */ /* 0x000fe400078e00ff */
[----:B------:R-:W-:-:S07]  /*12af0*/  IMAD.MOV.U32 R3, RZ, RZ, R14 ;  /* 0x000000ffff037224 */ /* 0x000fce00078e000e */
[----:B------:R-:W-:Y:S05]  /*12b00*/  WARPSYNC.COLLECTIVE R15, `(.L_x_1133) ;  /* 0x000000000f087348 */ /* 0x000fea0003c00000 */
[----:B------:R0:W1:Y:S02]  /*12b10*/  SHFL.IDX P6, R14, R13, R12, R11 ;  /* 0x0000000c0d0e7389 */ /* 0x00006400000c000b */
[----:B01----:R-:W-:Y:S01]  /*12b20*/  ENDCOLLECTIVE ;  /* 0x000000000000791b */ /* 0x003fe20003800000 */
.L_x_1133:
        /* <DEDUP_REMOVED lines=10> */
.L_x_1134:
[----:B------:R-:W-:Y:S01]  /*12bd0*/  @!PT LDS RZ, [RZ] ;  /* 0x00000000fffff984 */ /* 0x000fe20000000800 */
[----:B------:R-:W-:Y:S01]  /*12be0*/  @!PT LDS RZ, [RZ] ;  /* 0x00000000fffff984 */ /* 0x000fe20000000800 */
[----:B------:R-:W-:Y:S01]  /*12bf0*/  @!PT LDS RZ, [RZ] ;  /* 0x00000000fffff984 */ /* 0x000fe20000000800 */
[----:B------:R0:W-:Y:S01]  /*12c00*/  @P0 LDGSTS.E.BYPASS.LTC128B.128 [R6+0x23400], desc[UR44][R2.64], !P2 ;  /* 0x2340000002060fae */ /* 0x0001e2000d101d6c */
[----:B------:R-:W-:Y:S01]  /*12c10*/  IMAD.MOV.U32 R0, RZ, RZ, R14 ;  /* 0x000000ffff007224 */ /* 0x000fe200078e000e */
[----:B------:R-:W-:Y:S06]  /*12c20*/  BRA `(.L_x_1135) ;  /* 0xffffffb400547947 */ /* 0x000fec000383ffff */
.L_x_1060:
[----:B------:R-:W-:Y:S01]  /*12c30*/  IMAD.MOV.U32 R13, RZ, RZ, R2 ;  /* 0x000000ffff0d7224 */ /* 0x000fe200078e0002 */
[----:B------:R-:W-:Y:S01]  /*12c40*/  LOP3.LUT R22, R22, 0xfffffeff, RZ, 0xc0, !PT ;  /* 0xfffffeff16167812 */ /* 0x000fe200078ec0ff */
[----:B------:R-:W-:Y:S02]  /*12c50*/  IMAD.MOV.U32 R12, RZ, RZ, RZ ;  /* 0x000000ffff0c7224 */ /* 0x000fe400078e00ff */
[----:B------:R-:W-:Y:S02]  /*12c60*/  IMAD.MOV.U32 R11, RZ, RZ, 0x181f ;  /* 0x0000181fff0b7424 */ /* 0x000fe400078e00ff */
[----:B------:R-:W-:Y:S02]  /*12c70*/  IMAD.MOV.U32 R15, RZ, RZ, -0x1 ;  /* 0xffffffffff0f7424 */ /* 0x000fe400078e00ff */
[----:B-----5:R-:W-:Y:S02]  /*12c80*/  IMAD R3, R9, R10, RZ ;  /* 0x0000000a09037224 */ /* 0x020fe400078e02ff */
[----:B------:R-:W-:-:S07]  /*12c90*/  IMAD R17, R17, 0x40, R8 ;  /* 0x0000004011117824 */ /* 0x000fce00078e0208 */
[----:B------:R-:W-:Y:S05]  /*12ca0*/  WARPSYNC.COLLECTIVE R15, `(.L_x_1136) ;  /* 0x000000000f087348 */ /* 0x000fea0003c00000 */
[----:B------:R0:W1:Y:S02]  /*12cb0*/  SHFL.IDX P6, R14, R13, R12, R11 ;  /* 0x0000000c0d0e7389 */ /* 0x00006400000c000b */
[----:B01----:R-:W-:Y:S01]  /*12cc0*/  ENDCOLLECTIVE ;  /* 0x000000000000791b */ /* 0x003fe20003800000 */
.L_x_1136:
[C---:B------:R-:W-:Y:S01]  /*12cd0*/  VIADD R6, R17.reuse, 0x10 ;  /* 0x0000001011067836 */ /* 0x040fe20000000000 */
[----:B------:R-:W-:Y:S01]  /*12ce0*/  ISETP.GE.AND P2, PT, R17, R3, PT ;  /* 0x000000031100720c */ /* 0x000fe20003f46270 */
[----:B------:R-:W-:-:S12]  /*12cf0*/  IMAD.MOV.U32 R13, RZ, RZ, R0 ;  /* 0x000000ffff0d7224 */ /* 0x000fd800078e0000 */
[----:B------:R-:W-:-:S04]  /*12d00*/  @P2 LOP3.LUT R22, R22, 0x100, RZ, 0xfc, !PT ;  /* 0x0000010016162812 */ /* 0x000fc800078efcff */
[----:B------:R-:W-:Y:S01]  /*12d10*/  LOP3.LUT R22, R22, 0xffffff7f, RZ, 0xc0, !PT ;  /* 0xffffff7f16167812 */ /* 0x000fe200078ec0ff */
[----:B------:R-:W-:-:S07]  /*12d20*/  IMAD.MOV.U32 R4, RZ, RZ, R14 ;  /* 0x000000ffff047224 */ /* 0x000fce00078e000e */
[----:B------:R-:W-:Y:S05]  /*12d30*/  WARPSYNC.COLLECTIVE R15, `(.L_x_1137) ;  /* 0x000000000f087348 */ /* 0x000fea0003c00000 */
[----:B------:R0:W1:Y:S02]  /*12d40*/  SHFL.IDX P6, R14, R13, R12, R11 ;  /* 0x0000000c0d0e7389 */ /* 0x00006400000c000b */
[----:B01----:R-:W-:Y:S01]  /*12d50*/  ENDCOLLECTIVE ;  /* 0x000000000000791b */ /* 0x003fe20003800000 */
.L_x_1137:
[----:B------:R-:W-:Y:S02]  /*12d60*/  IMAD.MOV.U32 R13, RZ, RZ, R2 ;  /* 0x000000ffff0d7224 */ /* 0x000fe400078e0002 */
[----:B------:R-:W-:Y:S01]  /*12d70*/  IMAD.MOV.U32 R12, RZ, RZ, 0x1 ;  /* 0x00000001ff0c7424 */ /* 0x000fe200078e00ff */
[----:B------:R-:W-:-:S07]  /*12d80*/  MOV R5, R14 ;  /* 0x0000000e00057202 */ /* 0x000fce0000000f00 */
[----:B------:R-:W-:Y:S05]  /*12d90*/  WARPSYNC.COLLECTIVE R15, `(.L_x_1138) ;  /* 0x000000000f087348 */ /* 0x000fea0003c00000 */
[----:B------:R0:W1:Y:S02]  /*12da0*/  SHFL.IDX P6, R14, R13, R12, R11 ;  /* 0x0000000c0d0e7389 */ /* 0x00006400000c000b */
[----:B01----:R-:W-:Y:S01]  /*12db0*/  ENDCOLLECTIVE ;  /* 0x000000000000791b */ /* 0x003fe20003800000 */
.L_x_1138:
        /* <DEDUP_REMOVED lines=15> */
.L_x_1139:
[----:B------:R-:W-:-:S04]  /*12eb0*/  @P2 LOP3.LUT R22, R22, 0x80, RZ, 0xfc, !PT ;  /* 0x0000008016162812 */ /* 0x000fc800078efcff */
[----:B------:R-:W-:Y:S01]  /*12ec0*/  LOP3.LUT R22, R22, 0xffffffbf, RZ, 0xc0, !PT ;  /* 0xffffffbf16167812 */ /* 0x000fe200078ec0ff */
[----:B------:R-:W-:Y:S02]  /*12ed0*/  IMAD.MOV.U32 R13, RZ, RZ, R2 ;  /* 0x000000ffff0d7224 */ /* 0x000fe400078e0002 */
[----:B------:R-:W-:Y:S02]  /*12ee0*/  IMAD.MOV.U32 R12, RZ, RZ, 0x2 ;  /* 0x00000002ff0c7424 */ /* 0x000fe400078e00ff */
[----:B------:R-:W-:-:S07]  /*12ef0*/  IMAD.MOV.U32 R5, RZ, RZ, R14 ;  /* 0x000000ffff057224 */ /* 0x000fce00078e000e */
[----:B------:R-:W-:Y:S05]  /*12f00*/  WARPSYNC.COLLECTIVE R15, `(.L_x_1140) ;  /* 0x000000000f087348 */ /* 0x000fea0003c00000 */
[----:B------:R0:W1:Y:S02]  /*12f10*/  SHFL.IDX P6, R14, R13, R12, R11 ;  /* 0x0000000c0d0e7389 */ /* 0x00006400000c000b */
[----:B01----:R-:W-:Y:S01]  /*12f20*/  ENDCOLLECTIVE ;  /* 0x000000000000791b */ /* 0x003fe20003800000 */
.L_x_1140:
        /* <DEDUP_REMOVED lines=16> */
.L_x_1141:
[----:B------:R-:W-:Y:S02]  /*13030*/  @P2 LOP3.LUT R22, R22, 0x40, RZ, 0xfc, !PT ;  /* 0x0000004016162812 */ /* 0x000fe400078efcff */
[----:B------:R-:W-:Y:S01]  /*13040*/  MOV R13, R2 ;  /* 0x00000002000d7202 */ /* 0x000fe20000000f00 */
[----:B------:R-:W-:Y:S02]  /*13050*/  IMAD.MOV.U32 R12, RZ, RZ, 0x3 ;  /* 0x00000003ff0c7424 */ /* 0x000fe400078e00ff */
[----:B------:R-:W-:-:S07]  /*13060*/  IMAD.MOV.U32 R5, RZ, RZ, R14 ;  /* 0x000000ffff057224 */ /* 0x000fce00078e000e */
[----:B------:R-:W-:Y:S05]  /*13070*/  WARPSYNC.COLLECTIVE R15, `(.L_x_1142) ;  /* 0x000000000f087348 */ /* 0x000fea0003c00000 */
[----:B------:R0:W1:Y:S02]  /*13080*/  SHFL.IDX P6, R14, R13, R12, R11 ;  /* 0x0000000c0d0e7389 */ /* 0x00006400000c000b */
[----:B01----:R-:W-:Y:S01]  /*13090*/  ENDCOLLECTIVE ;  /* 0x000000000000791b */ /* 0x003fe20003800000 */
.L_x_1142:
        /* <DEDUP_REMOVED lines=14> */
.L_x_1143:
[----:B------:R-:W-:Y:S01]  /*13180*/  IMAD.MOV.U32 R0, RZ, RZ, R14 ;  /* 0x000000ffff007224 */ /* 0x000fe200078e000e */
[----:B------:R-:W-:Y:S06]  /*13190*/  BRA `(.L_x_1144) ;  /* 0xffffffb800607947 */ /* 0x000fec000383ffff */
.L_x_1064:
[----:B------:R-:W-:Y:S01]  /*131a0*/  LOP3.LUT R22, R22, 0xff7fffff, RZ, 0xc0, !PT ;  /* 0xff7fffff16167812 */ /* 0x000fe200078ec0ff */
[----:B------:R-:W-:Y:S01]  /*131b0*/  BSSY B0, `(.L_x_1145) ;  /* 0x000002e000007945 */ /* 0x000fe20003800000 */
[----:B------:R-:W-:Y:S02]  /*131c0*/  IMAD.MOV.U32 R13, RZ, RZ, R6 ;  /* 0x000000ffff0d7224 */ /* 0x000fe400078e0006 */
[----:B------:R-:W-:Y:S01]  /*131d0*/  @P2 LOP3.LUT R22, R22, 0x800000, RZ, 0xfc, !PT ;  /* 0x0080000016162812 */ /* 0x000fe200078efcff */
[----:B------:R-:W-:Y:S02]  /*131e0*/  IMAD.MOV.U32 R12, RZ, RZ, RZ ;  /* 0x000000ffff0c7224 */ /* 0x000fe400078e00ff */
[----:B------:R-:W-:Y:S01]  /*131f0*/  IMAD.MOV.U32 R11, RZ, RZ, 0x181f ;  /* 0x0000181fff0b7424 */ /* 0x000fe200078e00ff */
[----:B------:R-:W-:Y:S01]  /*13200*/  LOP3.LUT R22, R22, 0xffbfffff, RZ, 0xc0, !PT ;  /* 0xffbfffff16167812 */ /* 0x000fe200078ec0ff */
[----:B------:R-:W-:-:S03]  /*13210*/  IMAD.MOV.U32 R15, RZ, RZ, -0x1 ;  /* 0xffffffffff0f7424 */ /* 0x000fc600078e00ff */
[----:B------:R-:W-:-:S04]  /*13220*/  @P1 LOP3.LUT R22, R22, 0x400000, RZ, 0xfc, !PT ;  /* 0x0040000016161812 */ /* 0x000fc800078efcff */
[C---:B------:R-:W-:Y:S02]  /*13230*/  LOP3.LUT P1, RZ, R22.reuse, 0x100, RZ, 0xc0, !PT ;  /* 0x0000010016ff7812 */ /* 0x040fe4000782c0ff */
[C---:B------:R-:W-:Y:S02]  /*13240*/  LOP3.LUT P0, RZ, R22.reuse, 0x80, RZ, 0xc0, !PT ;  /* 0x0000008016ff7812 */ /* 0x040fe4000780c0ff */
[C---:B------:R-:W-:Y:S02]  /*13250*/  LOP3.LUT P6, RZ, R22.reuse, 0x40, RZ, 0xc0, !PT ;  /* 0x0000004016ff7812 */ /* 0x040fe400078cc0ff */
[----:B------:R-:W-:-:S07]  /*13260*/  LOP3.LUT R22, R22, 0xffff7fff, RZ, 0xc0, !PT ;  /* 0xffff7fff16167812 */ /* 0x000fce00078ec0ff */
[----:B------:R-:W-:-:S04]  /*13270*/  @!P1 LOP3.LUT R7, R4, 0x40, RZ, 0xc0, !PT ;  /* 0x0000004004079812 */ /* 0x000fc800078ec0ff */
[----:B------:R-:W-:-:S04]  /*13280*/  @!P1 SHF.R.U32.HI R7, RZ, 0x2, R7 ;  /* 0x00000002ff079819 */ /* 0x000fc80000011607 */
[----:B------:R-:W-:Y:S02]  /*13290*/  @!P1 ISETP.NE.U32.AND P2, PT, R7, RZ, PT ;  /* 0x000000ff0700920c */ /* 0x000fe40003f45070 */
[----:B------:R-:W-:-:S04]  /*132a0*/  @!P1 LOP3.LUT R7, R5, 0x80, RZ, 0xc0, !PT ;  /* 0x0000008005079812 */ /* 0x000fc800078ec0ff */
[----:B------:R-:W-:-:S04]  /*132b0*/  @!P1 SHF.R.U32.HI R7, RZ, 0x3, R7 ;  /* 0x00000003ff079819 */ /* 0x000fc80000011607 */
[----:B------:R-:W-:Y:S02]  /*132c0*/  @!P1 ISETP.NE.U32.AND P1, PT, R7, RZ, PT ;  /* 0x000000ff0700920c */ /* 0x000fe40003f25070 */
[----:B------:R-:W-:Y:S02]  /*132d0*/  @!P0 LOP3.LUT R7, R4, 0x40, RZ, 0xc0, !PT ;  /* 0x0000004004078812 */ /* 0x000fe400078ec0ff */
[----:B------:R-:W-:Y:S02]  /*132e0*/  @P2 LOP3.LUT R22, R22, 0x8000, RZ, 0xfc, !PT ;  /* 0x0000800016162812 */ /* 0x000fe400078efcff */
[----:B------:R-:W-:Y:S02]  /*132f0*/  @!P0 SHF.R.U32.HI R7, RZ, 0x2, R7 ;  /* 0x00000002ff078819 */ /* 0x000fe40000011607 */
[C---:B------:R-:W-:Y:S02]  /*13300*/  LOP3.LUT P2, RZ, R22.reuse, 0x800000, RZ, 0xc0, !PT ;  /* 0x0080000016ff7812 */ /* 0x040fe4000784c0ff */
[----:B------:R-:W-:-:S04]  /*13310*/  LOP3.LUT R22, R22, 0xffffbfff, RZ, 0xc0, !PT ;  /* 0xffffbfff16167812 */ /* 0x000fc800078ec0ff */
[----:B------:R-:W-:Y:S02]  /*13320*/  @P1 LOP3.LUT R22, R22, 0x4000, RZ, 0xfc, !PT ;  /* 0x0000400016161812 */ /* 0x000fe400078efcff */
[----:B------:R-:W-:Y:S02]  /*13330*/  @!P0 ISETP.NE.U32.AND P1, PT, R7, RZ, PT ;  /* 0x000000ff0700820c */ /* 0x000fe40003f25070 */
[----:B------:R-:W-:Y:S02]  /*13340*/  @!P0 LOP3.LUT R7, R5, 0x80, RZ, 0xc0, !PT ;  /* 0x0000008005078812 */ /* 0x000fe400078ec0ff */
[----:B------:R-:W-:Y:S02]  /*13350*/  LOP3.LUT R22, R22, 0xfffbffff, RZ, 0xc0, !PT ;  /* 0xfffbffff16167812 */ /* 0x000fe400078ec0ff */
        /* <DEDUP_REMOVED lines=11> */
[----:B------:R-:W-:-:S07]  /*13410*/  @!P6 SHF.R.U32.HI R7, RZ, 0x3, R7 ;  /* 0x00000003ff07e819 */ /* 0x000fce0000011607 */
[----:B------:R-:W-:Y:S02]  /*13420*/  @P0 LOP3.LUT R22, R22, 0x100000, RZ, 0xfc, !PT ;  /* 0x0010000016160812 */ /* 0x000fe400078efcff */
[----:B------:R-:W-:Y:S02]  /*13430*/  @!P6 ISETP.NE.U32.AND P0, PT, R7, RZ, PT ;  /* 0x000000ff0700e20c */ /* 0x000fe40003f05070 */
[----:B------:R-:W-:-:S11]  /*13440*/  LOP3.LUT R22, R22, 0xfff7ffff, RZ, 0xc0, !PT ;  /* 0xfff7ffff16167812 */ /* 0x000fd600078ec0ff */
[----:B------:R-:W-:-:S07]  /*13450*/  @P0 LOP3.LUT R22, R22, 0x80000, RZ, 0xfc, !PT ;  /* 0x0008000016160812 */ /* 0x000fce00078efcff */
[----:B------:R-:W-:Y:S05]  /*13460*/  WARPSYNC.COLLECTIVE R15, `(.L_x_1146) ;  /* 0x000000000f087348 */ /* 0x000fea0003c00000 */
[----:B------:R0:W1:Y:S02]  /*13470*/  SHFL.IDX P6, R14, R13, R12, R11 ;  /* 0x0000000c0d0e7389 */ /* 0x00006400000c000b */
[----:B01----:R-:W-:Y:S01]  /*13480*/  ENDCOLLECTIVE ;  /* 0x000000000000791b */ /* 0x003fe20003800000 */
.L_x_1146:
[----:B------:R-:W-:Y:S05]  /*13490*/  BSYNC B0 ;  /* 0x0000000000007941 */ /* 0x000fea0003800000 */
.L_x_1145:
[----:B------:R-:W-:Y:S01]  /*134a0*/  IMAD.MOV.U32 R13, RZ, RZ, R0 ;  /* 0x000000ffff0d7224 */ /* 0x000fe200078e0000 */
[----:B------:R-:W-:Y:S01]  /*134b0*/  LOP3.LUT R22, R22, 0xbfffffff, RZ, 0xc0, !PT ;  /* 0xbfffffff16167812 */ /* 0x000fe200078ec0ff */
[----:B------:R-:W-:Y:S02]  /*134c0*/  IMAD.MOV.U32 R12, RZ, RZ, RZ ;  /* 0x000000ffff0c7224 */ /* 0x000fe400078e00ff */
[----:B------:R-:W-:Y:S01]  /*134d0*/  IMAD.MOV.U32 R11, RZ, RZ, 0x181f ;  /* 0x0000181fff0b7424 */ /* 0x000fe200078e00ff */
[----:B------:R-:W-:Y:S01]  /*134e0*/  @P2 LOP3.LUT R22, R22, 0x40000000, RZ, 0xfc, !PT ;  /* 0x4000000016162812 */ /* 0x000fe200078efcff */
[----:B------:R-:W-:Y:S02]  /*134f0*/  IMAD.MOV.U32 R15, RZ, RZ, -0x1 ;  /* 0xffffffffff0f7424 */ /* 0x000fe400078e00ff */
[----:B------:R-:W-:Y:S01]  /*13500*/  IMAD.MOV.U32 R2, RZ, RZ, R14 ;  /* 0x000000ffff027224 */ /* 0x000fe200078e000e */
[----:B------:R-:W-:-:S13]  /*13510*/  LOP3.LUT P2, RZ, R22, 0x100, RZ, 0xc0, !PT ;  /* 0x0000010016ff7812 */ /* 0x000fda000784c0ff */
[----:B------:R-:W-:Y:S05]  /*13520*/  WARPSYNC.COLLECTIVE R15, `(.L_x_1147) ;  /* 0x000000000f087348 */ /* 0x000fea0003c00000 */
[----:B------:R0:W1:Y:S02]  /*13530*/  SHFL.IDX P6, R14, R13, R12, R11 ;  /* 0x0000000c0d0e7389 */ /* 0x00006400000c000b */
[----:B01----:R-:W-:Y:S01]  /*13540*/  ENDCOLLECTIVE ;  /* 0x000000000000791b */ /* 0x003fe20003800000 */
.L_x_1147:
[----:B------:R-:W-:-:S04]  /*13550*/  LOP3.LUT R22, R22, 0xdfffffff, RZ, 0xc0, !PT ;  /* 0xdfffffff16167812 */ /* 0x000fc800078ec0ff */
[----:B------:R-:W-:-:S04]  /*13560*/  @P1 LOP3.LUT R22, R22, 0x20000000, RZ, 0xfc, !PT ;  /* 0x2000000016161812 */ /* 0x000fc800078efcff */
[C---:B------:R-:W-:Y:S01]  /*13570*/  LOP3.LUT P1, RZ, R22.reuse, 0x800, RZ, 0xc0, !PT ;  /* 0x0000080016ff7812 */ /* 0x040fe2000782c0ff */
[----:B------:R-:W-:Y:S01]  /*13580*/  IMAD.MOV.U32 R13, RZ, RZ, R6 ;  /* 0x000000ffff0d7224 */ /* 0x000fe200078e0006 */
[----:B------:R-:W-:Y:S02]  /*13590*/  MOV R12, 0x1 ;  /* 0x00000001000c7802 */ /* 0x000fe40000000f00 */
[C---:B------:R-:W-:Y:S01]  /*135a0*/  LOP3.LUT P6, RZ, R22.reuse, 0x4000, RZ, 0xc0, !PT ;  /* 0x0000400016ff7812 */ /* 0x040fe200078cc0ff */
[----:B------:R-:W-:Y:S01]  /*135b0*/  IMAD.MOV.U32 R3, RZ, RZ, R14 ;  /* 0x000000ffff037224 */ /* 0x000fe200078e000e */
[----:B------:R-:W-:-:S04]  /*135c0*/  LOP3.LUT R22, R22, 0xefffffff, RZ, 0xc0, !PT ;  /* 0xefffffff16167812 */ /* 0x000fc800078ec0ff */
[----:B------:R-:W-:-:S05]  /*135d0*/  @!P2 LEA R3, P0, R8, R3, 0x1 ;  /* 0x000000030803a211 */ /* 0x000fca00078008ff */
[----:B------:R-:W-:Y:S02]  /*135e0*/  @!P2 IMAD.X R2, RZ, RZ, R2, P0 ;  /* 0x000000ffff02a224 */ /* 0x000fe400000e0602 */
[----:B------:R-:W-:-:S04]  /*135f0*/  @P6 LOP3.LUT R22, R22, 0x10000000, RZ, 0xfc, !PT ;  /* 0x1000000016166812 */ /* 0x000fc800078efcff */
[C---:B------:R-:W-:Y:S02]  /*13600*/  LOP3.LUT P0, RZ, R22.reuse, 0x100, RZ, 0xc0, !PT ;  /* 0x0000010016ff7812 */ /* 0x040fe4000780c0ff */
[C---:B------:R-:W-:Y:S02]  /*13610*/  LOP3.LUT P6, RZ, R22.reuse, 0x8000, RZ, 0xc0, !PT ;  /* 0x0000800016ff7812 */ /* 0x040fe400078cc0ff */
[----:B------:R-:W-:-:S09]  /*13620*/  LOP3.LUT P2, RZ, R22, 0x40000000, RZ, 0xc0, !PT ;  /* 0x4000000016ff7812 */ /* 0x000fd2000784c0ff */
[----:B------:R-:W-:-:S04]  /*13630*/  @!P0 LOP3.LUT R3, R3, R2, RZ, 0x3c, !PT ;  /* 0x0000000203038212 */ /* 0x000fc800078e3cff */
[----:B------:R-:W-:-:S04]  /*13640*/  @!P0 LOP3.LUT R2, R3, R2, RZ, 0x3c, !PT ;  /* 0x0000000203028212 */ /* 0x000fc800078e3cff */
[----:B------:R-:W-:-:S05]  /*13650*/  @!P0 LOP3.LUT R3, R3, R2, RZ, 0x3c, !PT ;  /* 0x0000000203038212 */ /* 0x000fca00078e3cff */
[----:B------:R-:W-:Y:S01]  /*13660*/  @!PT LDS RZ, [RZ] ;  /* 0x00000000fffff984 */ /* 0x000fe20000000800 */
[----:B------:R-:W-:Y:S01]  /*13670*/  @!PT LDS RZ, [RZ] ;  /* 0x00000000fffff984 */ /* 0x000fe20000000800 */
[----:B------:R-:W-:Y:S01]  /*13680*/  @!PT LDS RZ, [RZ] ;  /* 0x00000000fffff984 */ /* 0x000fe20000000800 */
[----:B------:R0:W-:Y:S01]  /*13690*/  @!P0 LDGSTS.E.BYPASS.LTC128B.128 [R25+0x26400], desc[UR44][R2.64], !P1 ;  /* 0x2640000002198fae */ /* 0x0001e2000c901d6c */
[C---:B------:R-:W-:Y:S02]  /*136a0*/  LOP3.LUT P1, RZ, R22.reuse, 0x20000000, RZ, 0xc0, !PT ;  /* 0x2000000016ff7812 */ /* 0x040fe4000782c0ff */
[----:B------:R-:W-:Y:S01]  /*136b0*/  LOP3.LUT R22, R22, 0xfbffffff, RZ, 0xc0, !PT ;  /* 0xfbffffff16167812 */ /* 0x000fe200078ec0ff */
[----:B------:R0:W-:Y:S03]  /*136c0*/  @!P0 LDGSTS.E.BYPASS.LTC128B.128 [R25+0x28400], desc[UR44][R2.64+0x80], !P5 ;  /* 0x2840008002198fae */ /* 0x0001e6000e901d6c */
[----:B------:R-:W-:Y:S01]  /*136d0*/  @P5 LOP3.LUT R22, R22, 0x4000000, RZ, 0xfc, !PT ;  /* 0x0400000016165812 */ /* 0x000fe200078efcff */
[----:B------:R0:W-:Y:S03]  /*136e0*/  @!P0 LDGSTS.E.BYPASS.LTC128B.128 [R25+0x2a400], desc[UR44][R2.64+0x100], !P4 ;  /* 0x2a40010002198fae */ /* 0x0001e6000e101d6c */
[C---:B------:R-:W-:Y:S01]  /*136f0*/  LOP3.LUT P5, RZ, R22.reuse, 0x800, RZ, 0xc0, !PT ;  /* 0x0000080016ff7812 */ /* 0x040fe200078ac0ff */
[----:B------:R0:W-:Y:S01]  /*13700*/  @!P0 LDGSTS.E.BYPASS.LTC128B.128 [R25+0x2c400], desc[UR44][R2.64+0x180], !P3 ;  /* 0x2c40018002198fae */ /* 0x0001e2000d901d6c */
[----:B------:R-:W-:-:S03]  /*13710*/  LOP3.LUT R22, R22, 0xf7ffffff, RZ, 0xc0, !PT ;  /* 0xf7ffffff16167812 */ /* 0x000fc600078ec0ff */
[----:B------:R0:W-:Y:S04]  /*13720*/  @!P0 LDGSTS.E.BYPASS.LTC128B.128 [R25+0x2e400], desc[UR44][R2.64+0x200], !P2 ;  /* 0x2e40020002198fae */ /* 0x0001e8000d101d6c */
[----:B------:R0:W-:Y:S04]  /*13730*/  @!P0 LDGSTS.E.BYPASS.LTC128B.128 [R25+0x30400], desc[UR44][R2.64+0x280], !P1 ;  /* 0x3040028002198fae */ /* 0x0001e8000c901d6c */
[----:B------:R-:W-:Y:S01]  /*13740*/  @P5 LOP3.LUT R22, R22, 0x8000000, RZ, 0xfc, !PT ;  /* 0x0800000016165812 */ /* 0x000fe200078efcff */
[----:B------:R0:W-:Y:S03]  /*13750*/  @!P0 LDGSTS.E.BYPASS.LTC128B.128 [R25+0x32400], desc[UR44][R2.64+0x300], P6 ;  /* 0x3240030002198fae */ /* 0x0001e6000b101d6c */
[----:B------:R-:W-:-:S02]  /*13760*/  LOP3.LUT P6, RZ, R22, 0x10000000, RZ, 0xc0, !PT ;  /* 0x1000000016ff7812 */ /* 0x000fc400078cc0ff */
[----:B------:R-:W-:-:S11]  /*13770*/  LOP3.LUT P5, RZ, R22, 0x80, RZ, 0xc0, !PT ;  /* 0x0000008016ff7812 */ /* 0x000fd600078ac0ff */
[----:B------:R0:W-:Y:S02]  /*13780*/  @!P0 LDGSTS.E.BYPASS.LTC128B.128 [R25+0x34400], desc[UR44][R2.64+0x380], P6 ;  /* 0x3440038002198fae */ /* 0x0001e4000b101d6c */
[----:B0-----:R-:W-:Y:S05]  /*13790*/  WARPSYNC.COLLECTIVE R15, `(.L_x_1148) ;  /* 0x000000000f087348 */ /* 0x001fea0003c00000 */
[----:B------:R1:W2:Y:S02]  /*137a0*/  SHFL.IDX P6, R14, R13, R12, R11 ;  /* 0x0000000c0d0e7389 */ /* 0x0002a400000c000b */
[----:B012---:R-:W-:Y:S01]  /*137b0*/  ENDCOLLECTIVE ;  /* 0x000000000000791b */ /* 0x007fe20003800000 */
.L_x_1148:
[----:B------:R-:W-:Y:S02]  /*137c0*/  IMAD.MOV.U32 R13, RZ, RZ, R0 ;  /* 0x000000ffff0d7224 */ /* 0x000fe400078e0000 */
[----:B------:R-:W-:-:S07]  /*137d0*/  IMAD.MOV.U32 R7, RZ, RZ, R14 ;  /* 0x000000ffff077224 */ /* 0x000fce00078e000e */
[----:B------:R-:W-:Y:S05]  /*137e0*/  WARPSYNC.COLLECTIVE R15, `(.L_x_1149) ;  /* 0x000000000f087348 */ /* 0x000fea0003c00000 */
[----:B------:R0:W1:Y:S02]  /*137f0*/  SHFL.IDX P6, R14, R13, R12, R11 ;  /* 0x0000000c0d0e7389 */ /* 0x00006400000c000b */
[----:B01----:R-:W-:Y:S01]  /*13800*/  ENDCOLLECTIVE ;  /* 0x000000000000791b */ /* 0x003fe20003800000 */
.L_x_1149:
[----:B------:R-:W-:Y:S02]  /*13810*/  IMAD.MOV.U32 R13, RZ, RZ, R6 ;  /* 0x000000ffff0d7224 */ /* 0x000fe400078e0006 */
[----:B------:R-:W-:Y:S01]  /*13820*/  IMAD.MOV.U32 R12, RZ, RZ, 0x2 ;  /* 0x00000002ff0c7424 */ /* 0x000fe200078e00ff */
        /* <DEDUP_REMOVED lines=8> */
[----:B------:R-:W-:-:S11]  /*138b0*/  LOP3.LUT P6, RZ, R22, 0x40000, RZ, 0xc0, !PT ;  /* 0x0004000016ff7812 */ /* 0x000fd600078cc0ff */
[----:B------:R-:W-:Y:S01]  /*138c0*/  @!PT LDS RZ, [RZ] ;  /* 0x00000000fffff984 */ /* 0x000fe20000000800 */
[----:B------:R-:W-:Y:S01]  /*138d0*/  @!PT LDS RZ, [RZ] ;  /* 0x00000000fffff984 */ /* 0x000fe20000000800 */
[----:B------:R-:W-:Y:S01]  /*138e0*/  @!PT LDS RZ, [RZ] ;  /* 0x00000000fffff984 */ /* 0x000fe20000000800 */
[----:B------:R0:W-:Y:S01]  /*138f0*/  @!P0 LDGSTS.E.BYPASS.LTC128B.128 [R25+0x26c00], desc[UR44][R2.64], !P5 ;  /* 0x26c0000002198fae */ /* 0x0001e2000e901d6c */
[C---:B------:R-:W-:Y:S02]  /*13900*/  LOP3.LUT P5, RZ, R22.reuse, 0x4000000, RZ, 0xc0, !PT ;  /* 0x0400000016ff7812 */ /* 0x040fe400078ac0ff */
[----:B------:R-:W-:-:S11]  /*13910*/  LOP3.LUT R22, R22, 0xff7fffff, RZ, 0xc0, !PT ;  /* 0xff7fffff16167812 */ /* 0x000fd600078ec0ff */
        /* <DEDUP_REMOVED lines=8> */
[----:B------:R0:W-:Y:S03]  /*139a0*/  @!P0 LDGSTS.E.BYPASS.LTC128B.128 [R25+0x30c00], desc[UR44][R2.64+0x280], !P1 ;  /* 0x30c0028002198fae */ /* 0x0001e6000c901d6c */
[C---:B------:R-:W-:Y:S01]  /*139b0*/  LOP3.LUT P5, RZ, R22.reuse, 0x40, RZ, 0xc0, !PT ;  /* 0x0000004016ff7812 */ /* 0x040fe200078ac0ff */
[----:B------:R0:W-:Y:S01]  /*139c0*/  @!P0 LDGSTS.E.BYPASS.LTC128B.128 [R25+0x32c00], desc[UR44][R2.64+0x300], P6 ;  /* 0x32c0030002198fae */ /* 0x0001e2000b101d6c */
[----:B------:R-:W-:-:S13]  /*139d0*/  LOP3.LUT P6, RZ, R22, 0x2000000, RZ, 0xc0, !PT ;  /* 0x0200000016ff7812 */ /* 0x000fda00078cc0ff */
[----:B------:R0:W-:Y:S02]  /*139e0*/  @!P0 LDGSTS.E.BYPASS.LTC128B.128 [R25+0x34c00], desc[UR44][R2.64+0x380], P6 ;  /* 0x34c0038002198fae */ /* 0x0001e4000b101d6c */
[----:B0-----:R-:W-:Y:S05]  /*139f0*/  WARPSYNC.COLLECTIVE R15, `(.L_x_1150) ;  /* 0x000000000f087348 */ /* 0x001fea0003c00000 */
[----:B------:R1:W2:Y:S02]  /*13a00*/  SHFL.IDX P6, R14, R13, R12, R11 ;  /* 0x0000000c0d0e7389 */ /* 0x0002a400000c000b */
[----:B012---:R-:W-:Y:S01]  /*13a10*/  ENDCOLLECTIVE ;  /* 0x000000000000791b */ /* 0x007fe20003800000 */
.L_x_1150:
[----:B------:R-:W-:Y:S02]  /*13a20*/  IMAD.MOV.U32 R13, RZ, RZ, R0 ;  /* 0x000000ffff0d7224 */ /* 0x000fe400078e0000 */
[----:B------:R-:W-:-:S07]  /*13a30*/  IMAD.MOV.U32 R7, RZ, RZ, R14 ;  /* 0x000000ffff077224 */ /* 0x000fce00078e000e */
[----:B------:R-:W-:Y:S05]  /*13a40*/  WARPSYNC.COLLECTIVE R15, `(.L_x_1151) ;  /* 0x000000000f087348 */ /* 0x000fea0003c00000 */
[----:B------:R0:W1:Y:S02]  /*13a50*/  SHFL.IDX P6, R14, R13, R12, R11 ;  /* 0x0000000c0d0e7389 */ /* 0x00006400000c000b */
[----:B01----:R-:W-:Y:S01]  /*13a60*/  ENDCOLLECTIVE ;  /* 0x000000000000791b */ /* 0x003fe20003800000 */
.L_x_1151:
        /* <DEDUP_REMOVED lines=15> */
[----:B------:R-:W-:-:S13]  /*13b60*/  LOP3.LUT P5, RZ, R22, 0x800000, RZ, 0xc0, !PT ;  /* 0x0080000016ff7812 */ /* 0x000fda00078ac0ff */
[----:B------:R0:W-:Y:S04]  /*13b70*/  @!P0 LDGSTS.E.BYPASS.LTC128B.128 [R25+0x29400], desc[UR44][R2.64+0x80], !P5 ;  /* 0x2940008002198fae */ /* 0x0001e8000e901d6c */
[----:B------:R0:W-:Y:S04]  /*13b80*/  @!P0 LDGSTS.E.BYPASS.LTC128B.128 [R25+0x2b400], desc[UR44][R2.64+0x100], !P4 ;  /* 0x2b40010002198fae */ /* 0x0001e8000e101d6c */
[----:B------:R0:W-:Y:S04]  /*13b90*/  @!P0 LDGSTS.E.BYPASS.LTC128B.128 [R25+0x2d400], desc[UR44][R2.64+0x180], !P3 ;  /* 0x2d40018002198fae */ /* 0x0001e8000d901d6c */
[----:B------:R0:W-:Y:S04]  /*13ba0*/  @!P0 LDGSTS.E.BYPASS.LTC128B.128 [R25+0x2f400], desc[UR44][R2.64+0x200], !P2 ;  /* 0x2f40020002198fae */ /* 0x0001e8000d101d6c */
[----:B------:R0:W-:Y:S04]  /*13bb0*/  @!P0 LDGSTS.E.BYPASS.LTC128B.128 [R25+0x31400], desc[UR44][R2.64+0x280], !P1 ;  /* 0x3140028002198fae */ /* 0x0001e8000c901d6c */
[----:B------:R0:W-:Y:S01]  /*13bc0*/  @!P0 LDGSTS.E.BYPASS.LTC128B.128 [R25+0x33400], desc[UR44][R2.64+0x300], P6 ;  /* 0x3340030002198fae */ /* 0x0001e2000b101d6c */
[----:B------:R-:W-:-:S13]  /*13bd0*/  LOP3.LUT P6, RZ, R22, 0x400000, RZ, 0xc0, !PT ;  /* 0x0040000016ff7812 */ /* 0x000fda00078cc0ff */
[----:B------:R0:W-:Y:S02]  /*13be0*/  @!P0 LDGSTS.E.BYPASS.LTC128B.128 [R25+0x35400], desc[UR44][R2.64+0x380], P6 ;  /* 0x3540038002198fae */ /* 0x0001e4000b101d6c */
[----:B0-----:R-:W-:Y:S05]  /*13bf0*/  WARPSYNC.COLLECTIVE R15, `(.L_x_1152) ;  /* 0x000000000f087348 */ /* 0x001fea0003c00000 */
[----:B------:R1:W2:Y:S02]  /*13c00*/  SHFL.IDX P6, R14, R13, R12, R11 ;  /* 0x0000000c0d0e7389 */ /* 0x0002a400000c000b */
[----:B012---:R-:W-:Y:S01]  /*13c10*/  ENDCOLLECTIVE ;  /* 0x000000000000791b */ /* 0x007fe20003800000 */
.L_x_1152:
[----:B------:R-:W-:Y:S02]  /*13c20*/  IMAD.MOV.U32 R13, RZ, RZ, R0 ;  /* 0x000000ffff0d7224 */ /* 0x000fe400078e0000 */
[----:B------:R-:W-:-:S07]  /*13c30*/  IMAD.MOV.U32 R6, RZ, RZ, R14 ;  /* 0x000000ffff067224 */ /* 0x000fce00078e000e */
[----:B------:R-:W-:Y:S05]  /*13c40*/  WARPSYNC.COLLECTIVE R15, `(.L_x_1153) ;  /* 0x000000000f087348 */ /* 0x000fea0003c00000 */
[----:B------:R0:W1:Y:S02]  /*13c50*/  SHFL.IDX P6, R14, R13, R12, R11 ;  /* 0x0000000c0d0e7389 */ /* 0x00006400000c000b */
[----:B01----:R-:W-:Y:S01]  /*13c60*/  ENDCOLLECTIVE ;  /* 0x000000000000791b */ /* 0x003fe20003800000 */
.L_x_1153:
[----:B------:R-:W-:Y:S01]  /*13c70*/  IMAD.MOV.U32 R0, RZ, RZ, R14 ;  /* 0x000000ffff007224 */ /* 0x000fe200078e000e */
[----:B------:R-:W-:Y:S06]  /*13c80*/  BRA `(.L_x_1154) ;  /* 0xffffffb800d87947 */ /* 0x000fec000383ffff */
.L_x_1069:
[----:B0-----:R0:W1:Y:S02]  /*13c90*/  SYNCS.PHASECHK.TRANS64.TRYWAIT P0, [R23+URZ+0x38820], R0 ;  /* 0x03882000170075a7 */ /* 0x001064000800017f */
[----:B-1----:R-:W-:Y:S05]  /*13ca0*/  @!P0 NANOSLEEP.SYNCS 0x989680 ;  /* 0x009896800000895d */ /* 0x002fea0003900000 */
[----:B------:R-:W1:Y:S02]  /*13cb0*/  @!P0 SYNCS.PHASECHK.TRANS64 P0, [R23+URZ+0x38820], R0 ;  /* 0x03882000170085a7 */ /* 0x000e64000800007f */
[----:B-1----:R-:W-:Y:S05]  /*13cc0*/  @!P0 BRA `(.L_x_1069) ;  /* 0xfffffffc00f08947 */ /* 0x002fea000383ffff */
[----:B------:R-:W-:Y:S05]  /*13cd0*/  BRA `(.L_x_1155) ;  /* 0xffffffbc00747947 */ /* 0x000fea000383ffff */
.L_x_1072:
[----:B0-----:R0:W1:Y:S02]  /*13ce0*/  SYNCS.PHASECHK.TRANS64.TRYWAIT P0, [R30+URZ+0x38860], R0 ;  /* 0x038860001e0075a7 */ /* 0x001064000800017f */
[----:B-1----:R-:W-:Y:S05]  /*13cf0*/  @!P0 NANOSLEEP.SYNCS 0x989680 ;  /* 0x009896800000895d */ /* 0x002fea0003900000 */
[----:B------:R-:W1:Y:S02]  /*13d00*/  @!P0 SYNCS.PHASECHK.TRANS64 P0, [R30+URZ+0x38860], R0 ;  /* 0x038860001e0085a7 */ /* 0x000e64000800007f */
[----:B-1----:R-:W-:Y:S05]  /*13d10*/  @!P0 BRA `(.L_x_1072) ;  /* 0xfffffffc00f08947 */ /* 0x002fea000383ffff */
[----:B------:R-:W-:Y:S05]  /*13d20*/  BRA `(.L_x_1156) ;  /* 0xffffffbc00847947 */ /* 0x000fea000383ffff */
.L_x_1073:
[----:B------:R-:W-:Y:S01]  /*13d30*/  BSSY B0, `(.L_x_1157) ;  /* 0x0000008000007945 */ /* 0x000fe20003800000 */
[----:B------:R-:W-:Y:S01]  /*13d40*/  IMAD.MOV.U32 R13, RZ, RZ, R6 ;  /* 0x000000ffff0d7224 */ /* 0x000fe200078e0006 */
[----:B------:R-:W-:Y:S01]  /*13d50*/  MOV R12, RZ ;  /* 0x000000ff000c7202 */ /* 0x000fe20000000f00 */
[----:B------:R-:W-:Y:S02]  /*13d60*/  IMAD.MOV.U32 R11, RZ, RZ, 0x181f ;  /* 0x0000181fff0b7424 */ /* 0x000fe400078e00ff */
[----:B------:R-:W-:-:S07]  /*13d70*/  IMAD.MOV.U32 R15, RZ, RZ, -0x1 ;  /* 0xffffffffff0f7424 */ /* 0x000fce00078e00ff */
[----:B------:R-:W-:Y:S05]  /*13d80*/  WARPSYNC.COLLECTIVE R15, `(.L_x_1158) ;  /* 0x000000000f087348 */ /* 0x000fea0003c00000 */
[----:B------:R0:W1:Y:S02]  /*13d90*/  SHFL.IDX P6, R14, R13, R12, R11 ;  /* 0x0000000c0d0e7389 */ /* 0x00006400000c000b */
[----:B01----:R-:W-:Y:S01]  /*13da0*/  ENDCOLLECTIVE ;  /* 0x000000000000791b */ /* 0x003fe20003800000 */
.L_x_1158:
[----:B------:R-:W-:Y:S05]  /*13db0*/  BSYNC B0 ;  /* 0x0000000000007941 */ /* 0x000fea0003800000 */
.L_x_1157:
[----:B------:R-:W0:Y:S01]  /*13dc0*/  S2R R7, SR_TID.X ;  /* 0x0000000000077919 */ /* 0x000e220000002100 */
[----:B------:R-:W-:Y:S01]  /*13dd0*/  IMAD.MOV.U32 R13, RZ, RZ, R4 ;  /* 0x000000ffff0d7224 */ /* 0x000fe200078e0004 */
[C---:B------:R-:W-:Y:S01]  /*13de0*/  LOP3.LUT P5, RZ, R31.reuse, 0x2, RZ, 0xc0, !PT ;  /* 0x000000021fff7812 */ /* 0x040fe200078ac0ff */
[----:B------:R-:W-:Y:S01]  /*13df0*/  IMAD.MOV.U32 R12, RZ, RZ, RZ ;  /* 0x000000ffff0c7224 */ /* 0x000fe200078e00ff */
[C---:B------:R-:W-:Y:S01]  /*13e00*/  LOP3.LUT P4, RZ, R31.reuse, 0x4, RZ, 0xc0, !PT ;  /* 0x000000041fff7812 */ /* 0x040fe2000788c0ff */
[----:B------:R-:W-:Y:S01]  /*13e10*/  IMAD.MOV.U32 R11, RZ, RZ, 0x181f ;  /* 0x0000181fff0b7424 */ /* 0x000fe200078e00ff */
[C---:B------:R-:W-:Y:S01]  /*13e20*/  LOP3.LUT P3, RZ, R31.reuse, 0x8, RZ, 0xc0, !PT ;  /* 0x000000081fff7812 */ /* 0x040fe2000786c0ff */
[----:B------:R-:W-:Y:S01]  /*13e30*/  IMAD.MOV.U32 R15, RZ, RZ, -0x1 ;  /* 0xffffffffff0f7424 */ /* 0x000fe200078e00ff */
[----:B------:R-:W-:Y:S01]  /*13e40*/  LOP3.LUT P2, RZ, R31, 0x10, RZ, 0xc0, !PT ;  /* 0x000000101fff7812 */ /* 0x000fe2000784c0ff */
[----:B------:R-:W-:Y:S01]  /*13e50*/  IMAD.MOV.U32 R3, RZ, RZ, R14 ;  /* 0x000000ffff037224 */ /* 0x000fe200078e000e */
[----:B------:R-:W-:Y:S01]  /*13e60*/  LOP3.LUT R22, R22, 0xffffffbf, RZ, 0xc0, !PT ;  /* 0xffffffbf16167812 */ /* 0x000fe200078ec0ff */
[----:B------:R-:W-:-:S10]  /*13e70*/  IMAD R5, R5, 0x2, R23 ;  /* 0x0000000205057824 */ /* 0x000fd400078e0217 */
[----:B0-----:R-:W-:Y:S05]  /*13e80*/  WARPSYNC.COLLECTIVE R15, `(.L_x_1159) ;  /* 0x000000000f087348 */ /* 0x001fea0003c00000 */
[----:B------:R1:W2:Y:S02]  /*13e90*/  SHFL.IDX P6, R14, R13, R12, R11 ;  /* 0x0000000c0d0e7389 */ /* 0x0002a400000c000b */
[----:B012---:R-:W-:Y:S01]  /*13ea0*/  ENDCOLLECTIVE ;  /* 0x000000000000791b */ /* 0x007fe20003800000 */
.L_x_1159:
[----:B------:R-:W-:Y:S02]  /*13eb0*/  IMAD.MOV.U32 R13, RZ, RZ, R6 ;  /* 0x000000ffff0d7224 */ /* 0x000fe400078e0006 */
[----:B------:R-:W-:Y:S02]  /*13ec0*/  IMAD.MOV.U32 R12, RZ, RZ, 0x1 ;  /* 0x00000001ff0c7424 */ /* 0x000fe400078e00ff */
[----:B------:R-:W-:Y:S02]  /*13ed0*/  IMAD.SHL.U32 R7, R7, 0x8, RZ ;  /* 0x0000000807077824 */ /* 0x000fe400078e00ff */
[----:B------:R-:W-:-:S03]  /*13ee0*/  IMAD.MOV.U32 R2, RZ, RZ, R14 ;  /* 0x000000ffff027224 */ /* 0x000fc600078e000e */
[----:B------:R-:W-:-:S05]  /*13ef0*/  LOP3.LUT R7, R7, 0x38, RZ, 0xc0, !PT ;  /* 0x0000003807077812 */ /* 0x000fca00078ec0ff */
[----:B------:R-:W-:Y:S01]  /*13f00*/  IMAD.SHL.U32 R0, R7, 0x2, RZ ;  /* 0x0000000207007824 */ /* 0x000fe200078e00ff */
[----:B------:R-:W-:-:S04]  /*13f10*/  LOP3.LUT R7, R31, 0x1, RZ, 0xc0, !PT ;  /* 0x000000011f077812 */ /* 0x000fc800078ec0ff */
[----:B------:R-:W-:Y:S02]  /*13f20*/  IADD3 R2, P0, R2, R0, RZ ;  /* 0x0000000002027210 */ /* 0x000fe40007f1e0ff */
[----:B------:R-:W-:Y:S02]  /*13f30*/  ISETP.NE.U32.AND P1, PT, R7, 0x1, PT ;  /* 0x000000010700780c */ /* 0x000fe40003f25070 */
[----:B------:R-:W-:Y:S01]  /*13f40*/  PRMT R7, R31, 0x8880, RZ ;  /* 0x000088801f077816 */ /* 0x000fe200000000ff */
        /* <DEDUP_REMOVED lines=8> */
[----:B------:R-:W-:Y:S02]  /*13fd0*/  ISETP.LT.OR P0, PT, R27, 0x1, !P5 ;  /* 0x000000011b00780c */ /* 0x000fe40006f01670 */
[----:B------:R-:W-:-:S11]  /*13fe0*/  LOP3.LUT R22, R22, 0xffffff7f, RZ, 0xc0, !PT ;  /* 0xffffff7f16167812 */ /* 0x000fd600078ec0ff */
        /* <DEDUP_REMOVED lines=10> */
[----:B------:R-:W-:-:S13]  /*14090*/  ISETP.LT.OR P6, PT, R27, 0x1, !P0 ;  /* 0x000000011b00780c */ /* 0x000fda00047c1670 */
[----:B------:R0:W-:Y:S01]  /*140a0*/  LDGSTS.E.BYPASS.LTC128B.128 [R5+0xc400], desc[UR44][R2.64+0x300], !P6 ;  /* 0x0c40030002057fae */ /* 0x0001e2000f101d6c */
[----:B------:R-:W-:-:S13]  /*140b0*/  ISETP.GT.AND P6, PT, R7, -0x1, PT ;  /* 0xffffffff0700780c */ /* 0x000fda0003fc4270 */
[----:B------:R-:W-:Y:S02]  /*140c0*/  @P6 LOP3.LUT R22, R22, 0x80, RZ, 0xfc, !PT ;  /* 0x0000008016166812 */ /* 0x000fe400078efcff */
[----:B------:R-:W-:-:S13]  /*140d0*/  ISETP.LT.OR P6, PT, R27, 0x1, P6 ;  /* 0x000000011b00780c */ /* 0x000fda00037c1670 */
[----:B------:R0:W-:Y:S02]  /*140e0*/  LDGSTS.E.BYPASS.LTC128B.128 [R5+0xe400], desc[UR44][R2.64+0x380], !P6 ;  /* 0x0e40038002057fae */ /* 0x0001e4000f101d6c */
[----:B0-----:R-:W-:Y:S05]  /*140f0*/  WARPSYNC.COLLECTIVE R15, `(.L_x_1160) ;  /* 0x000000000f087348 */ /* 0x001fea0003c00000 */
[----:B------:R1:W2:Y:S02]  /*14100*/  SHFL.IDX P6, R14, R13, R12, R11 ;  /* 0x0000000c0d0e7389 */ /* 0x0002a400000c000b */
[----:B012---:R-:W-:Y:S01]  /*14110*/  ENDCOLLECTIVE ;  /* 0x000000000000791b */ /* 0x007fe20003800000 */
.L_x_1160:
[----:B------:R-:W-:Y:S02]  /*14120*/  IMAD.MOV.U32 R13, RZ, RZ, R4 ;  /* 0x000000ffff0d7224 */ /* 0x000fe400078e0004 */
[----:B------:R-:W-:-:S07]  /*14130*/  IMAD.MOV.U32 R3, RZ, RZ, R14 ;  /* 0x000000ffff037224 */ /* 0x000fce00078e000e */
[----:B------:R-:W-:Y:S05]  /*14140*/  WARPSYNC.COLLECTIVE R15, `(.L_x_1161) ;  /* 0x000000000f087348 */ /* 0x000fea0003c00000 */
[----:B------:R0:W1:Y:S02]  /*14150*/  SHFL.IDX P6, R14, R13, R12, R11 ;  /* 0x0000000c0d0e7389 */ /* 0x00006400000c000b */
[----:B01----:R-:W-:Y:S01]  /*14160*/  ENDCOLLECTIVE ;  /* 0x000000000000791b */ /* 0x003fe20003800000 */
.L_x_1161:
[----:B------:R-:W-:Y:S02]  /*14170*/  IMAD.MOV.U32 R13, RZ, RZ, R6 ;  /* 0x000000ffff0d7224 */ /* 0x000fe400078e0006 */
[----:B------:R-:W-:Y:S01]  /*14180*/  IMAD.MOV.U32 R12, RZ, RZ, 0x2 ;  /* 0x00000002ff0c7424 */ /* 0x000fe200078e00ff */
[----:B------:R-:W-:-:S04]  /*14190*/  MOV R2, R14 ;  /* 0x0000000e00027202 */ /* 0x000fc80000000f00 */
        /* <DEDUP_REMOVED lines=26> */
.L_x_1162:
[----:B------:R-:W-:Y:S02]  /*14340*/  IMAD.MOV.U32 R13, RZ, RZ, R4 ;  /* 0x000000ffff0d7224 */ /* 0x000fe400078e0004 */
[----:B------:R-:W-:-:S07]  /*14350*/  IMAD.MOV.U32 R7, RZ, RZ, R14 ;  /* 0x000000ffff077224 */ /* 0x000fce00078e000e */
[----:B------:R-:W-:Y:S05]  /*14360*/  WARPSYNC.COLLECTIVE R15, `(.L_x_1163) ;  /* 0x000000000f087348 */ /* 0x000fea0003c00000 */
[----:B------:R0:W1:Y:S02]  /*14370*/  SHFL.IDX P6, R14, R13, R12, R11 ;  /* 0x0000000c0d0e7389 */ /* 0x00006400000c000b */
[----:B01----:R-:W-:Y:S01]  /*14380*/  ENDCOLLECTIVE ;  /* 0x000000000000791b */ /* 0x003fe20003800000 */
.L_x_1163:
        /* <DEDUP_REMOVED lines=29> */
.L_x_1164:
[----:B------:R-:W-:Y:S02]  /*14560*/  IMAD.MOV.U32 R13, RZ, RZ, R4 ;  /* 0x000000ffff0d7224 */ /* 0x000fe400078e0004 */
[----:B------:R-:W-:-:S07]  /*14570*/  IMAD.MOV.U32 R6, RZ, RZ, R14 ;  /* 0x000000ffff067224 */ /* 0x000fce00078e000e */
[----:B------:R-:W-:Y:S05]  /*14580*/  WARPSYNC.COLLECTIVE R15, `(.L_x_1165) ;  /* 0x000000000f087348 */ /* 0x000fea0003c00000 */
[----:B------:R0:W1:Y:S02]  /*14590*/  SHFL.IDX P6, R14, R13, R12, R11 ;  /* 0x0000000c0d0e7389 */ /* 0x00006400000c000b */
[----:B01----:R-:W-:Y:S01]  /*145a0*/  ENDCOLLECTIVE ;  /* 0x000000000000791b */ /* 0x003fe20003800000 */
.L_x_1165:
[----:B------:R-:W-:Y:S01]  /*145b0*/  IMAD.MOV.U32 R2, RZ, RZ, R14 ;  /* 0x000000ffff027224 */ /* 0x000fe200078e000e */
[----:B------:R-:W-:Y:S06]  /*145c0*/  BRA `(.L_x_1166) ;  /* 0xffffffbc00187947 */ /* 0x000fec000383ffff */
.L_x_1080:
[----:B0-----:R0:W1:Y:S02]  /*145d0*/  SYNCS.PHASECHK.TRANS64.TRYWAIT P0, [R6+URZ+0x38840], R17 ;  /* 0x03884011060075a7 */ /* 0x001064000800017f */
[----:B-1----:R-:W-:Y:S05]  /*145e0*/  @!P0 NANOSLEEP.SYNCS 0x989680 ;  /* 0x009896800000895d */ /* 0x002fea0003900000 */
[----:B------:R-:W1:Y:S02]  /*145f0*/  @!P0 SYNCS.PHASECHK.TRANS64 P0, [R6+URZ+0x38840], R17 ;  /* 0x03884011060085a7 */ /* 0x000e64000800007f */
[----:B-1----:R-:W-:Y:S05]  /*14600*/  @!P0 BRA `(.L_x_1080) ;  /* 0xfffffffc00f08947 */ /* 0x002fea000383ffff */
[----:B------:R-:W-:Y:S05]  /*14610*/  BRA `(.L_x_1167) ;  /* 0xffffffc000b07947 */ /* 0x000fea000383ffff */
.L_x_1081:
        /* <DEDUP_REMOVED lines=8> */
.L_x_1169:
[----:B------:R-:W-:Y:S05]  /*146a0*/  BSYNC B1 ;  /* 0x0000000000017941 */ /* 0x000fea0003800000 */
.L_x_1168:
[----:B------:R-:W-:Y:S01]  /*146b0*/  IMAD.MOV.U32 R13, RZ, RZ, R20 ;  /* 0x000000ffff0d7224 */ /* 0x000fe200078e0014 */
[----:B------:R-:W-:Y:S01]  /*146c0*/  MOV R3, R14 ;  /* 0x0000000e00037202 */ /* 0x000fe20000000f00 */
[----:B------:R-:W-:Y:S02]  /*146d0*/  IMAD.MOV.U32 R12, RZ, RZ, RZ ;  /* 0x000000ffff0c7224 */ /* 0x000fe400078e00ff */
[----:B------:R-:W-:Y:S02]  /*146e0*/  IMAD.MOV.U32 R11, RZ, RZ, 0x181f ;  /* 0x0000181fff0b7424 */ /* 0x000fe400078e00ff */
[----:B------:R-:W-:Y:S02]  /*146f0*/  IMAD.MOV.U32 R15, RZ, RZ, -0x1 ;  /* 0xffffffffff0f7424 */ /* 0x000fe400078e00ff */
[----:B------:R-:W-:-:S07]  /*14700*/  IMAD R21, R8, 0x2, R23 ;  /* 0x0000000208157824 */ /* 0x000fce00078e0217 */
[----:B------:R-:W-:Y:S05]  /*14710*/  WARPSYNC.COLLECTIVE R15, `(.L_x_1170) ;  /* 0x000000000f087348 */ /* 0x000fea0003c00000 */
[----:B------:R0:W1:Y:S02]  /*14720*/  SHFL.IDX P6, R14, R13, R12, R11 ;  /* 0x0000000c0d0e7389 */ /* 0x00006400000c000b */
[----:B01----:R-:W-:Y:S01]  /*14730*/  ENDCOLLECTIVE ;  /* 0x000000000000791b */ /* 0x003fe20003800000 */
.L_x_1170:
[----:B------:R-:W-:Y:S02]  /*14740*/  IMAD.MOV.U32 R13, RZ, RZ, R27 ;  /* 0x000000ffff0d7224 */ /* 0x000fe400078e001b */
[----:B------:R-:W-:Y:S02]  /*14750*/  IMAD.MOV.U32 R12, RZ, RZ, 0x1 ;  /* 0x00000001ff0c7424 */ /* 0x000fe400078e00ff */
[----:B------:R-:W-:-:S07]  /*14760*/  IMAD.MOV.U32 R2, RZ, RZ, R14 ;  /* 0x000000ffff027224 */ /* 0x000fce00078e000e */
[----:B------:R-:W-:Y:S05]  /*14770*/  WARPSYNC.COLLECTIVE R15, `(.L_x_1171) ;  /* 0x000000000f087348 */ /* 0x000fea0003c00000 */
[----:B------:R0:W1:Y:S02]  /*14780*/  SHFL.IDX P6, R14, R13, R12, R11 ;  /* 0x0000000c0d0e7389 */ /* 0x00006400000c000b */
[----:B01----:R-:W-:Y:S01]  /*14790*/  ENDCOLLECTIVE ;  /* 0x000000000000791b */ /* 0x003fe20003800000 */
.L_x_1171:
        /* <DEDUP_REMOVED lines=11> */
.L_x_1172:
[----:B------:R-:W-:Y:S02]  /*14850*/  IMAD.MOV.U32 R13, RZ, RZ, R27 ;  /* 0x000000ffff0d7224 */ /* 0x000fe400078e001b */
[----:B------:R-:W-:Y:S02]  /*14860*/  IMAD.MOV.U32 R12, RZ, RZ, 0x2 ;  /* 0x00000002ff0c7424 */ /* 0x000fe400078e00ff */
[----:B------:R-:W-:-:S07]  /*14870*/  IMAD.MOV.U32 R2, RZ, RZ, R14 ;  /* 0x000000ffff027224 */ /* 0x000fce00078e000e */
[----:B------:R-:W-:Y:S05]  /*14880*/  WARPSYNC.COLLECTIVE R15, `(.L_x_1173) ;  /* 0x000000000f087348 */ /* 0x000fea0003c00000 */
[----:B------:R0:W1:Y:S02]  /*14890*/  SHFL.IDX P6, R14, R13, R12, R11 ;  /* 0x0000000c0d0e7389 */ /* 0x00006400000c000b */
[----:B01----:R-:W-:Y:S01]  /*148a0*/  ENDCOLLECTIVE ;  /* 0x000000000000791b */ /* 0x003fe20003800000 */
.L_x_1173:
        /* <DEDUP_REMOVED lines=11> */
.L_x_1174:
[----:B------:R-:W-:Y:S02]  /*14960*/  IMAD.MOV.U32 R13, RZ, RZ, R27 ;  /* 0x000000ffff0d7224 */ /* 0x000fe400078e001b */
[----:B------:R-:W-:Y:S02]  /*14970*/  IMAD.MOV.U32 R12, RZ, RZ, 0x3 ;  /* 0x00000003ff0c7424 */ /* 0x000fe400078e00ff */
[----:B------:R-:W-:-:S07]  /*14980*/  IMAD.MOV.U32 R2, RZ, RZ, R14 ;  /* 0x000000ffff027224 */ /* 0x000fce00078e000e */
[----:B------:R-:W-:Y:S05]  /*14990*/  WARPSYNC.COLLECTIVE R15, `(.L_x_1175) ;  /* 0x000000000f087348 */ /* 0x000fea0003c00000 */
[----:B------:R0:W1:Y:S02]  /*149a0*/  SHFL.IDX P6, R14, R13, R12, R11 ;  /* 0x0000000c0d0e7389 */ /* 0x00006400000c000b */
[----:B01----:R-:W-:Y:S01]  /*149b0*/  ENDCOLLECTIVE ;  /* 0x000000000000791b */ /* 0x003fe20003800000 */
.L_x_1175:
        /* <DEDUP_REMOVED lines=11> */
.L_x_1176:
[----:B------:R-:W-:Y:S01]  /*14a70*/  IMAD.MOV.U32 R2, RZ, RZ, R14 ;  /* 0x000000ffff027224 */ /* 0x000fe200078e000e */
[----:B------:R-:W-:Y:S06]  /*14a80*/  BRA `(.L_x_1177) ;  /* 0xffffffc000407947 */ /* 0x000fec000383ffff */
.L_x_1086:
[----:B---3--:R3:W4:Y:S02]  /*14a90*/  SYNCS.PHASECHK.TRANS64.TRYWAIT P0, [R6+URZ+0x38860], R17 ;  /* 0x03886011060075a7 */ /* 0x008724000800017f */
[----:B----4-:R-:W-:Y:S05]  /*14aa0*/  @!P0 NANOSLEEP.SYNCS 0x989680 ;  /* 0x009896800000895d */ /* 0x010fea0003900000 */
[----:B------:R-:W4:Y:S02]  /*14ab0*/  @!P0 SYNCS.PHASECHK.TRANS64 P0, [R6+URZ+0x38860], R17 ;  /* 0x03886011060085a7 */ /* 0x000f24000800007f */
[----:B----4-:R-:W-:Y:S05]  /*14ac0*/  @!P0 BRA `(.L_x_1086) ;  /* 0xfffffffc00f08947 */ /* 0x010fea000383ffff */
[----:B------:R-:W-:Y:S05]  /*14ad0*/  BRA `(.L_x_1178) ;  /* 0xffffffc000907947 */ /* 0x000fea000383ffff */
.L_x_1087:
        /* <DEDUP_REMOVED lines=8> */
.L_x_1180:
[----:B------:R-:W-:Y:S05]  /*14b60*/  BSYNC B1 ;  /* 0x0000000000017941 */ /* 0x000fea0003800000 */
.L_x_1179:
        /* <DEDUP_REMOVED lines=13> */
.L_x_1181:
[C---:B------:R-:W-:Y:S01]  /*14c40*/  LOP3.LUT P3, RZ, R22.reuse, 0x10, RZ, 0xc0, !PT ;  /* 0x0000001016ff7812 */ /* 0x040fe2000786c0ff */
[----:B------:R-:W-:Y:S02]  /*14c50*/  IMAD.MOV.U32 R13, RZ, RZ, R10 ;  /* 0x000000ffff0d7224 */ /* 0x000fe400078e000a */
[----:B------:R-:W-:Y:S01]  /*14c60*/  IMAD.MOV.U32 R12, RZ, RZ, 0x1 ;  /* 0x00000001ff0c7424 */ /* 0x000fe200078e00ff */
[----:B------:R-:W-:Y:S02]  /*14c70*/  MOV R2, R14 ;  /* 0x0000000e00027202 */ /* 0x000fe40000000f00 */
[----:B------:R-:W-:Y:S02]  /*14c80*/  LOP3.LUT P6, RZ, R22, 0x400, RZ, 0xc0, !PT ;  /* 0x0000040016ff7812 */ /* 0x000fe400078cc0ff */
[----:B------:R-:W-:Y:S02]  /*14c90*/  IADD3 R2, P0, R2, R0, RZ ;  /* 0x0000000002027210 */ /* 0x000fe40007f1e0ff */
[----:B------:R-:W-:-:S03]  /*14ca0*/  LOP3.LUT R22, R22, 0xfeffffff, RZ, 0xc0, !PT ;  /* 0xfeffffff16167812 */ /* 0x000fc600078ec0ff */
[----:B------:R-:W-:Y:S01]  /*14cb0*/  IMAD.X R3, RZ, RZ, R3, P0 ;  /* 0x000000ffff037224 */ /* 0x000fe200000e0603 */
[----:B------:R-:W-:Y:S02]  /*14cc0*/  ISETP.NE.U32.AND P0, PT, R31, RZ, PT ;  /* 0x000000ff1f00720c */ /* 0x000fe40003f05070 */
[----:B------:R-:W-:-:S03]  /*14cd0*/  @P3 LOP3.LUT R22, R22, 0x1000000, RZ, 0xfc, !PT ;  /* 0x0100000016163812 */ /* 0x000fc600078efcff */
[----:B------:R-:W-:Y:S01]  /*14ce0*/  @!PT LDS RZ, [RZ] ;  /* 0x00000000fffff984 */ /* 0x000fe20000000800 */
[----:B------:R-:W-:Y:S01]  /*14cf0*/  @!PT LDS RZ, [RZ] ;  /* 0x00000000fffff984 */ /* 0x000fe20000000800 */
[----:B------:R-:W-:Y:S01]  /*14d00*/  @!PT LDS RZ, [RZ] ;  /* 0x00000000fffff984 */ /* 0x000fe20000000800 */
[----:B------:R0:W-:Y:S08]  /*14d10*/  LDGSTS.E.BYPASS.LTC128B.128 [R17+0x400], desc[UR44][R2.64], !P6 ;  /* 0x0040000002117fae */ /* 0x0001f0000f101d6c */
[----:B0-----:R-:W-:Y:S05]  /*14d20*/  WARPSYNC.COLLECTIVE R15, `(.L_x_1182) ;  /* 0x000000000f087348 */ /* 0x001fea0003c00000 */
[----:B------:R1:W2:Y:S02]  /*14d30*/  SHFL.IDX P6, R14, R13, R12, R11 ;  /* 0x0000000c0d0e7389 */ /* 0x0002a400000c000b */
[----:B012---:R-:W-:Y:S01]  /*14d40*/  ENDCOLLECTIVE ;  /* 0x000000000000791b */ /* 0x007fe20003800000 */
.L_x_1182:
        /* <DEDUP_REMOVED lines=16> */
.L_x_1183:
[----:B------:R-:W-:Y:S01]  /*14e50*/  @!PT LDS RZ, [RZ] ;  /* 0x00000000fffff984 */ /* 0x000fe20000000800 */
[----:B------:R-:W-:Y:S01]  /*14e60*/  @!PT LDS RZ, [RZ] ;  /* 0x00000000fffff984 */ /* 0x000fe20000000800 */
[----:B------:R-:W-:Y:S01]  /*14e70*/  @!PT LDS RZ, [RZ] ;  /* 0x00000000fffff984 */ /* 0x000fe20000000800 */
[----:B------:R0:W-:Y:S01]  /*14e80*/  LDGSTS.E.BYPASS.LTC128B.128 [R17+0xe400], desc[UR44][R2.64+0x380], P1 ;  /* 0x0e40038002117fae */ /* 0x0001e20008901d6c */
[----:B------:R-:W-:Y:S02]  /*14e90*/  IMAD.MOV.U32 R13, RZ, RZ, R10 ;  /* 0x000000ffff0d7224 */ /* 0x000fe400078e000a */
        /* <DEDUP_REMOVED lines=14> */
.L_x_1184:
        /* <DEDUP_REMOVED lines=14> */
.L_x_1185:
        /* <DEDUP_REMOVED lines=16> */
.L_x_1186:
        /* <DEDUP_REMOVED lines=14> */
.L_x_1187:
[----:B------:R-:W-:Y:S05]  /*15240*/  BRA `(.L_x_1188) ;  /* 0xffffffbc00fc7947 */ /* 0x000fea000383ffff */
.L_x_1095:
[----:B------:R-:W-:Y:S01]  /*15250*/  BSSY B0, `(.L_x_1189) ;  /* 0x0000008000007945 */ /* 0x000fe20003800000 */
[----:B------:R-:W-:Y:S01]  /*15260*/  MOV R13, R16 ;  /* 0x00000010000d7202 */ /* 0x000fe20000000f00 */
[----:B------:R-:W-:Y:S02]  /*15270*/  IMAD.MOV.U32 R12, RZ, RZ, RZ ;  /* 0x000000ffff0c7224 */ /* 0x000fe400078e00ff */
[----:B------:R-:W-:Y:S02]  /*15280*/  IMAD.MOV.U32 R11, RZ, RZ, 0x1f ;  /* 0x0000001fff0b7424 */ /* 0x000fe400078e00ff */
[----:B------:R-:W-:-:S07]  /*15290*/  IMAD.MOV.U32 R15, RZ, RZ, -0x1 ;  /* 0xffffffffff0f7424 */ /* 0x000fce00078e00ff */
[----:B-123--:R-:W-:Y:S05]  /*152a0*/  WARPSYNC.COLLECTIVE R15, `(.L_x_1190) ;  /* 0x000000000f087348 */ /* 0x00efea0003c00000 */
[----:B------:R0:W4:Y:S02]  /*152b0*/  SHFL.IDX P6, R14, R13, R12, R11 ;  /* 0x0000000c0d0e7389 */ /* 0x00012400000c000b */
[----:B01234-:R-:W-:Y:S01]  /*152c0*/  ENDCOLLECTIVE ;  /* 0x000000000000791b */ /* 0x01ffe20003800000 */
.L_x_1190:
[----:B------:R-:W-:Y:S05]  /*152d0*/  BSYNC B0 ;  /* 0x0000000000007941 */ /* 0x000fea0003800000 */
.L_x_1189:
[----:B------:R-:W-:Y:S02]  /*152e0*/  IMAD.MOV.U32 R13, RZ, RZ, R16 ;  /* 0x000000ffff0d7224 */ /* 0x000fe400078e0010 */
        /* <DEDUP_REMOVED lines=8> */
.L_x_1191:
[----:B------:R-:W-:Y:S02]  /*15370*/  ULDC UR4, c[0x0][0xd3c] ;  /* 0x00034f0000047ab9 */ /* 0x000fe40000000800 */
[----:B------:R-:W-:-:S13]  /*15380*/  ISETP.GE.OR P1, PT, R5, UR4, !P0 ;  /* 0x0000000405007c0c */ /* 0x000fda000c726670 */
[----:B------:R-:W0:Y:S01]  /*15390*/  @!P1 LDC.64 R2, c[0x0][0xd80] ;  /* 0x00036000ff029b82 */ /* 0x000e220000000a00 */
[----:B------:R-:W-:Y:S02]  /*153a0*/  IMAD.MOV.U32 R11, RZ, RZ, RZ ;  /* 0x000000ffff0b7224 */ /* 0x000fe400078e00ff */
        /* <DEDUP_REMOVED lines=14> */
.L_x_1192:
[----:B------:R-:W-:Y:S02]  /*15490*/  MOV R12, 0x2 ;  /* 0x00000002000c7802 */ /* 0x000fe40000000f00 */
[----:B------:R-:W-:-:S05]  /*154a0*/  SEL R6, R14, RZ, P1 ;  /* 0x000000ff0e067207 */ /* 0x000fca0000800000 */
[----:B------:R-:W-:-:S04]  /*154b0*/  IMAD.IADD R6, R5, 0x1, R6 ;  /* 0x0000000105067824 */ /* 0x000fc800078e0206 */
[----:B------:R-:W-:-:S07]  /*154c0*/  IMAD.MOV.U32 R13, RZ, RZ, R6 ;  /* 0x000000ffff0d7224 */ /* 0x000fce00078e0006 */
[----:B------:R-:W-:Y:S05]  /*154d0*/  WARPSYNC.COLLECTIVE R15, `(.L_x_1193) ;  /* 0x000000000f087348 */ /* 0x000fea0003c00000 */
[----:B------:R0:W1:Y:S02]  /*154e0*/  SHFL.UP P6, R14, R13, R12, R11 ;  /* 0x0400000c0d0e7389 */ /* 0x00006400000c000b */
[----:B01----:R-:W-:Y:S01]  /*154f0*/  ENDCOLLECTIVE ;  /* 0x000000000000791b */ /* 0x003fe20003800000 */
.L_x_1193:
[----:B------:R-:W-:Y:S01]  /*15500*/  IMAD.MOV.U32 R12, RZ, RZ, 0x4 ;  /* 0x00000004ff0c7424 */ /* 0x000fe200078e00ff */
[----:B------:R-:W-:-:S05]  /*15510*/  SEL R7, R14, RZ, P2 ;  /* 0x000000ff0e077207 */ /* 0x000fca0001000000 */
[----:B------:R-:W-:-:S04]  /*15520*/  IMAD.IADD R7, R6, 0x1, R7 ;  /* 0x0000000106077824 */ /* 0x000fc800078e0207 */
[----:B------:R-:W-:-:S07]  /*15530*/  IMAD.MOV.U32 R13, RZ, RZ, R7 ;  /* 0x000000ffff0d7224 */ /* 0x000fce00078e0007 */
[----:B------:R-:W-:Y:S05]  /*15540*/  WARPSYNC.COLLECTIVE R15, `(.L_x_1194) ;  /* 0x000000000f087348 */ /* 0x000fea0003c00000 */
[----:B------:R0:W1:Y:S02]  /*15550*/  SHFL.UP P6, R14, R13, R12, R11 ;  /* 0x0400000c0d0e7389 */ /* 0x00006400000c000b */
[----:B01----:R-:W-:Y:S01]  /*15560*/  ENDCOLLECTIVE ;  /* 0x000000000000791b */ /* 0x003fe20003800000 */
.L_x_1194:
[----:B------:R-:W-:Y:S01]  /*15570*/  IMAD.MOV.U32 R12, RZ, RZ, 0x8 ;  /* 0x00000008ff0c7424 */ /* 0x000fe200078e00ff */
[----:B------:R-:W-:-:S05]  /*15580*/  SEL R2, R14, RZ, P3 ;  /* 0x000000ff0e027207 */ /* 0x000fca0001800000 */
[----:B------:R-:W-:-:S04]  /*15590*/  IMAD.IADD R2, R7, 0x1, R2 ;  /* 0x0000000107027824 */ /* 0x000fc800078e0202 */
[----:B------:R-:W-:-:S07]  /*155a0*/  IMAD.MOV.U32 R13, RZ, RZ, R2 ;  /* 0x000000ffff0d7224 */ /* 0x000fce00078e0002 */
[----:B------:R-:W-:Y:S05]  /*155b0*/  WARPSYNC.COLLECTIVE R15, `(.L_x_1195) ;  /* 0x000000000f087348 */ /* 0x000fea0003c00000 */
[----:B------:R0:W1:Y:S02]  /*155c0*/  SHFL.UP P6, R14, R13, R12, R11 ;  /* 0x0400000c0d0e7389 */ /* 0x00006400000c000b */
[----:B01----:R-:W-:Y:S01]  /*155d0*/  ENDCOLLECTIVE ;  /* 0x000000000000791b */ /* 0x003fe20003800000 */
.L_x_1195:
[----:B------:R-:W-:Y:S01]  /*155e0*/  IMAD.MOV.U32 R12, RZ, RZ, 0x10 ;  /* 0x00000010ff0c7424 */ /* 0x000fe200078e00ff */
[----:B------:R-:W-:-:S05]  /*155f0*/  SEL R3, R14, RZ, P4 ;  /* 0x000000ff0e037207 */ /* 0x000fca0002000000 */
[----:B------:R-:W-:-:S04]  /*15600*/  IMAD.IADD R3, R2, 0x1, R3 ;  /* 0x0000000102037824 */ /* 0x000fc800078e0203 */
[----:B------:R-:W-:-:S07]  /*15610*/  IMAD.MOV.U32 R13, RZ, RZ, R3 ;  /* 0x000000ffff0d7224 */ /* 0x000fce00078e0003 */
[----:B------:R-:W-:Y:S05]  /*15620*/  WARPSYNC.COLLECTIVE R15, `(.L_x_1196) ;  /* 0x000000000f087348 */ /* 0x000fea0003c00000 */
[----:B------:R0:W1:Y:S02]  /*15630*/  SHFL.UP P6, R14, R13, R12, R11 ;  /* 0x0400000c0d0e7389 */ /* 0x00006400000c000b */
[----:B01----:R-:W-:Y:S01]  /*15640*/  ENDCOLLECTIVE ;  /* 0x000000000000791b */ /* 0x003fe20003800000 */
.L_x_1196:
        /* <DEDUP_REMOVED lines=8> */
.L_x_1197:
[----:B------:R-:W-:Y:S05]  /*156d0*/  BRA `(.L_x_1198) ;  /* 0xffffffc000907947 */ /* 0x000fea000383ffff */
.L_x_1100:
[----:B------:R-:W-:Y:S01]  /*156e0*/  BSSY B0, `(.L_x_1199) ;  /* 0x0000008000007945 */ /* 0x000fe20003800000 */
[----:B-----5:R-:W-:Y:S01]  /*156f0*/  IMAD.MOV.U32 R13, RZ, RZ, R5 ;  /* 0x000000ffff0d7224 */ /* 0x020fe200078e0005 */
[----:B------:R-:W-:Y:S01]  /*15700*/  MOV R15, 0xffffffff ;  /* 0xffffffff000f7802 */ /* 0x000fe20000000f00 */
[----:B------:R-:W-:Y:S02]  /*15710*/  IMAD.MOV.U32 R12, RZ, RZ, 0x1 ;  /* 0x00000001ff0c7424 */ /* 0x000fe400078e00ff */
[----:B------:R-:W-:-:S07]  /*15720*/  IMAD.MOV.U32 R11, RZ, RZ, RZ ;  /* 0x000000ffff0b7224 */ /* 0x000fce00078e00ff */
[----:B01----:R-:W-:Y:S05]  /*15730*/  WARPSYNC.COLLECTIVE R15, `(.L_x_1200) ;  /* 0x000000000f087348 */ /* 0x003fea0003c00000 */
[----:B------:R2:W3:Y:S02]  /*15740*/  SHFL.UP P6, R14, R13, R12, R11 ;  /* 0x0400000c0d0e7389 */ /* 0x0004e400000c000b */
[----:B0123--:R-:W-:Y:S01]  /*15750*/  ENDCOLLECTIVE ;  /* 0x000000000000791b */ /* 0x00ffe20003800000 */
.L_x_1200:
[----:B------:R-:W-:Y:S05]  /*15760*/  BSYNC B0 ;  /* 0x0000000000007941 */ /* 0x000fea0003800000 */
.L_x_1199:
        /* <DEDUP_REMOVED lines=8> */
.L_x_1201:
[----:B------:R-:W-:Y:S01]  /*157f0*/  IMAD.MOV.U32 R12, RZ, RZ, 0x4 ;  /* 0x00000004ff0c7424 */ /* 0x000fe200078e00ff */
[----:B------:R-:W-:-:S05]  /*15800*/  SEL R2, R14, RZ, P2 ;  /* 0x000000ff0e027207 */ /* 0x000fca0001000000 */
[----:B------:R-:W-:-:S04]  /*15810*/  IMAD.IADD R2, R13, 0x1, R2 ;  /* 0x000000010d027824 */ /* 0x000fc800078e0202 */
[----:B------:R-:W-:-:S07]  /*15820*/  IMAD.MOV.U32 R13, RZ, RZ, R2 ;  /* 0x000000ffff0d7224 */ /* 0x000fce00078e0002 */
[----:B------:R-:W-:Y:S05]  /*15830*/  WARPSYNC.COLLECTIVE R15, `(.L_x_1202) ;  /* 0x000000000f087348 */ /* 0x000fea0003c00000 */
[----:B------:R0:W1:Y:S02]  /*15840*/  SHFL.UP P6, R14, R13, R12, R11 ;  /* 0x0400000c0d0e7389 */ /* 0x00006400000c000b */
[----:B01----:R-:W-:Y:S01]  /*15850*/  ENDCOLLECTIVE ;  /* 0x000000000000791b */ /* 0x003fe20003800000 */
.L_x_1202:
[----:B------:R-:W-:Y:S01]  /*15860*/  IMAD.MOV.U32 R12, RZ, RZ, 0x8 ;  /* 0x00000008ff0c7424 */ /* 0x000fe200078e00ff */
[----:B------:R-:W-:-:S05]  /*15870*/  SEL R3, R14, RZ, P3 ;  /* 0x000000ff0e037207 */ /* 0x000fca0001800000 */
[----:B------:R-:W-:-:S04]  /*15880*/  IMAD.IADD R3, R2, 0x1, R3 ;  /* 0x0000000102037824 */ /* 0x000fc800078e0203 */
[----:B------:R-:W-:-:S07]  /*15890*/  IMAD.MOV.U32 R13, RZ, RZ, R3 ;  /* 0x000000ffff0d7224 */ /* 0x000fce00078e0003 */
[----:B------:R-:W-:Y:S05]  /*158a0*/  WARPSYNC.COLLECTIVE R15, `(.L_x_1203) ;  /* 0x000000000f087348 */ /* 0x000fea0003c00000 */
[----:B------:R0:W1:Y:S02]  /*158b0*/  SHFL.UP P6, R14, R13, R12, R11 ;  /* 0x0400000c0d0e7389 */ /* 0x00006400000c000b */
[----:B01----:R-:W-:Y:S01]  /*158c0*/  ENDCOLLECTIVE ;  /* 0x000000000000791b */ /* 0x003fe20003800000 */
.L_x_1203:
[----:B------:R-:W-:Y:S01]  /*158d0*/  IMAD.MOV.U32 R12, RZ, RZ, 0x10 ;  /* 0x00000010ff0c7424 */ /* 0x000fe200078e00ff */
[----:B------:R-:W-:-:S05]  /*158e0*/  SEL R4, R14, RZ, P4 ;  /* 0x000000ff0e047207 */ /* 0x000fca0002000000 */
[----:B------:R-:W-:-:S04]  /*158f0*/  IMAD.IADD R4, R3, 0x1, R4 ;  /* 0x0000000103047824 */ /* 0x000fc800078e0204 */
[----:B------:R-:W-:-:S07]  /*15900*/  IMAD.MOV.U32 R13, RZ, RZ, R4 ;  /* 0x000000ffff0d7224 */ /* 0x000fce00078e0004 */
[----:B------:R-:W-:Y:S05]  /*15910*/  WARPSYNC.COLLECTIVE R15, `(.L_x_1204) ;  /* 0x000000000f087348 */ /* 0x000fea0003c00000 */
[----:B------:R0:W1:Y:S02]  /*15920*/  SHFL.UP P6, R14, R13, R12, R11 ;  /* 0x0400000c0d0e7389 */ /* 0x00006400000c000b */
[----:B01----:R-:W-:Y:S01]  /*15930*/  ENDCOLLECTIVE ;  /* 0x000000000000791b */ /* 0x003fe20003800000 */
.L_x_1204:
[----:B------:R-:W-:Y:S01]  /*15940*/  IMAD.MOV.U32 R12, RZ, RZ, 0x1f ;  /* 0x0000001fff0c7424 */ /* 0x000fe200078e00ff */
[----:B------:R-:W-:Y:S02]  /*15950*/  MOV R11, 0x1f ;  /* 0x0000001f000b7802 */ /* 0x000fe40000000f00 */
[----:B------:R-:W-:-:S05]  /*15960*/  SEL R3, R14, RZ, P5 ;  /* 0x000000ff0e037207 */ /* 0x000fca0002800000 */
[----:B------:R-:W-:-:S04]  /*15970*/  IMAD.IADD R2, R4, 0x1, R3 ;  /* 0x0000000104027824 */ /* 0x000fc800078e0203 */
[----:B------:R-:W-:-:S07]  /*15980*/  IMAD.MOV.U32 R13, RZ, RZ, R2 ;  /* 0x000000ffff0d7224 */ /* 0x000fce00078e0002 */
[----:B------:R-:W-:Y:S05]  /*15990*/  WARPSYNC.COLLECTIVE R15, `(.L_x_1205) ;  /* 0x000000000f087348 */ /* 0x000fea0003c00000 */
[----:B------:R0:W1:Y:S02]  /*159a0*/  SHFL.IDX P6, R14, R13, R12, R11 ;  /* 0x0000000c0d0e7389 */ /* 0x00006400000c000b */
[----:B01----:R-:W-:Y:S01]  /*159b0*/  ENDCOLLECTIVE ;  /* 0x000000000000791b */ /* 0x003fe20003800000 */
.L_x_1205:
[----:B------:R-:W-:Y:S05]  /*159c0*/  BRA `(.L_x_1206) ;  /* 0xffffffc000707947 */ /* 0x000fea000383ffff */
.L_x_1102:
[----:B------:R-:W-:Y:S01]  /*159d0*/  BSSY B0, `(.L_x_1207) ;  /* 0x0000006000007945 */ /* 0x000fe20003800000 */
[----:B------:R-:W-:Y:S01]  /*159e0*/  PLOP3.LUT P6, PT, P6, PT, PT, 0x8, 0x0 ;  /* 0x000000000000781c */ /* 0x000fe200037ce170 */
[----:B------:R-:W-:-:S12]  /*159f0*/  IMAD.MOV.U32 R15, RZ, RZ, -0x1 ;  /* 0xffffffffff0f7424 */ /* 0x000fd800078e00ff */
[----:B01----:R-:W-:Y:S05]  /*15a00*/  WARPSYNC.COLLECTIVE R15, `(.L_x_1208) ;  /* 0x000000000f087348 */ /* 0x003fea0003c00000 */
[----:B------:R-:W-:Y:S01]  /*15a10*/  VOTE.ANY R14, PT, P6 ;  /* 0x00000000000e7806 */ /* 0x000fe200030e0100 */
[----:B01----:R-:W-:Y:S06]  /*15a20*/  ENDCOLLECTIVE ;  /* 0x000000000000791b */ /* 0x003fec0003800000 */
.L_x_1208:
[----:B------:R-:W-:Y:S05]  /*15a30*/  BSYNC B0 ;  /* 0x0000000000007941 */ /* 0x000fea0003800000 */
.L_x_1207:
[----:B------:R-:W-:Y:S02]  /*15a40*/  IMAD.MOV.U32 R3, RZ, RZ, R14 ;  /* 0x000000ffff037224 */ /* 0x000fe400078e000e */
[----:B------:R-:W-:Y:S02]  /*15a50*/  IMAD.MOV.U32 R13, RZ, RZ, R5 ;  /* 0x000000ffff0d7224 */ /* 0x000fe400078e0005 */
[----:B------:R-:W0:Y:S01]  /*15a60*/  POPC R4, R3 ;  /* 0x0000000300047309 */ /* 0x000e220000000000 */
[----:B------:R-:W-:Y:S02]  /*15a70*/  IMAD.MOV.U32 R11, RZ, RZ, 0x1f ;  /* 0x0000001fff0b7424 */ /* 0x000fe400078e00ff */
[----:B------:R-:W-:Y:S02]  /*15a80*/  IMAD.MOV.U32 R15, RZ, RZ, -0x1 ;  /* 0xffffffffff0f7424 */ /* 0x000fe400078e00ff */
[----:B0-----:R-:W-:-:S07]  /*15a90*/  IMAD.MOV.U32 R12, RZ, RZ, R4 ;  /* 0x000000ffff0c7224 */ /* 0x001fce00078e0004 */
[----:B------:R-:W-:Y:S05]  /*15aa0*/  WARPSYNC.COLLECTIVE R15, `(.L_x_1209) ;  /* 0x000000000f087348 */ /* 0x000fea0003c00000 */
[----:B------:R0:W1:Y:S02]  /*15ab0*/  SHFL.IDX P6, R14, R13, R12, R11 ;  /* 0x0000000c0d0e7389 */ /* 0x00006400000c000b */
[----:B01----:R-:W-:Y:S01]  /*15ac0*/  ENDCOLLECTIVE ;  /* 0x000000000000791b */ /* 0x003fe20003800000 */
.L_x_1209:
[----:B------:R-:W-:Y:S01]  /*15ad0*/  IMAD.MOV.U32 R5, RZ, RZ, R14 ;  /* 0x000000ffff057224 */ /* 0x000fe200078e000e */
[----:B------:R-:W-:Y:S06]  /*15ae0*/  BRA `(.L_x_1210) ;  /* 0xffffffc000607947 */ /* 0x000fec000383ffff */
.L_x_1104:
[----:B------:R-:W-:Y:S01]  /*15af0*/  BSSY B0, `(.L_x_1211) ;  /* 0x0000007000007945 */ /* 0x000fe20003800000 */
[----:B------:R-:W-:Y:S02]  /*15b00*/  IMAD.MOV.U32 R13, RZ, RZ, R2 ;  /* 0x000000ffff0d7224 */ /* 0x000fe400078e0002 */
[----:B------:R-:W-:Y:S02]  /*15b10*/  IMAD.MOV.U32 R11, RZ, RZ, 0x1f ;  /* 0x0000001fff0b7424 */ /* 0x000fe400078e00ff */
[----:B------:R-:W-:-:S07]  /*15b20*/  IMAD.MOV.U32 R15, RZ, RZ, -0x1 ;  /* 0xffffffffff0f7424 */ /* 0x000fce00078e00ff */
[----:B0123--:R-:W-:Y:S05]  /*15b30*/  WARPSYNC.COLLECTIVE R15, `(.L_x_1212) ;  /* 0x000000000f087348 */ /* 0x00ffea0003c00000 */
[----:B------:R4:W0:Y:S02]  /*15b40*/  SHFL.IDX P6, R14, R13, R12, R11 ;  /* 0x0000000c0d0e7389 */ /* 0x00082400000c000b */
[----:B01234-:R-:W-:Y:S01]  /*15b50*/  ENDCOLLECTIVE ;  /* 0x000000000000791b */ /* 0x01ffe20003800000 */
.L_x_1212:
[----:B------:R-:W-:Y:S05]  /*15b60*/  BSYNC B0 ;  /* 0x0000000000007941 */ /* 0x000fea0003800000 */
.L_x_1211:
[----:B------:R-:W-:Y:S05]  /*15b70*/  BRA `(.L_x_1103) ;  /* 0xffffffc000587947 */ /* 0x000fea000383ffff */
.L_x_1108:
[----:B0-----:R0:W1:Y:S02]  /*15b80*/  SYNCS.PHASECHK.TRANS64.TRYWAIT P0, [R7+URZ+0x38820], R0 ;  /* 0x03882000070075a7 */ /* 0x001064000800017f */
[----:B-1----:R-:W-:Y:S05]  /*15b90*/  @!P0 NANOSLEEP.SYNCS 0x989680 ;  /* 0x009896800000895d */ /* 0x002fea0003900000 */
[----:B------:R-:W1:Y:S02]  /*15ba0*/  @!P0 SYNCS.PHASECHK.TRANS64 P0, [R7+URZ+0x38820], R0 ;  /* 0x03882000070085a7 */ /* 0x000e64000800007f */
[----:B-1----:R-:W-:Y:S05]  /*15bb0*/  @!P0 BRA `(.L_x_1108) ;  /* 0xfffffffc00f08947 */ /* 0x002fea000383ffff */
[----:B------:R-:W-:Y:S05]  /*15bc0*/  BRA `(.L_x_1213) ;  /* 0xffffffc400447947 */ /* 0x000fea000383ffff */
.L_x_1109:
        /* <DEDUP_REMOVED lines=8> */
[----:B0-234-:R-:W-:Y:S05]  /*15c50*/  WARPSYNC.COLLECTIVE R15, `(.L_x_1215) ;  /* 0x000000000f087348 */ /* 0x01dfea0003c00000 */
[----:B------:R1:W0:Y:S02]  /*15c60*/  SHFL.IDX P6, R14, R13, R12, R11 ;  /* 0x0000000c0d0e7389 */ /* 0x00022400000c000b */
[----:B01234-:R-:W-:Y:S01]  /*15c70*/  ENDCOLLECTIVE ;  /* 0x000000000000791b */ /* 0x01ffe20003800000 */
.L_x_1215:
[----:B------:R-:W-:Y:S05]  /*15c80*/  BSYNC B0 ;  /* 0x0000000000007941 */ /* 0x000fea0003800000 */
.L_x_1214:
[----:B------:R-:W-:Y:S05]  /*15c90*/  BRA `(.L_x_1216) ;  /* 0xffffffc4002c7947 */ /* 0x000fea000383ffff */
.L_x_1112:
[----:B------:R-:W-:Y:S01]  /*15ca0*/  BSSY B1, `(.L_x_1217) ;  /* 0x0000006000017945 */ /* 0x000fe20003800000 */
[----:B------:R-:W-:-:S07]  /*15cb0*/  IMAD.MOV.U32 R15, RZ, RZ, -0x1 ;  /* 0xffffffffff0f7424 */ /* 0x000fce00078e00ff */
[----:B0-234-:R-:W-:Y:S05]  /*15cc0*/  WARPSYNC.COLLECTIVE R15, `(.L_x_1218) ;  /* 0x000000000f0c7348 */ /* 0x01dfea0003c00000 */
[----:B------:R-:W-:Y:S02]  /*15cd0*/  ELECT P6, UR62, PT ;  /* 0x00000000003e782f */ /* 0x000fe400038c0000 */
[----:B------:R-:W-:Y:S01]  /*15ce0*/  MOV R14, UR62 ;  /* 0x0000003e000e7c02 */ /* 0x000fe20008000f00 */
[----:B0-234-:R-:W-:Y:S10]  /*15cf0*/  ENDCOLLECTIVE ;  /* 0x000000000000791b */ /* 0x01dff40003800000 */
.L_x_1218:
[----:B------:R-:W-:Y:S05]  /*15d00*/  BSYNC B1 ;  /* 0x0000000000017941 */ /* 0x000fea0003800000 */
.L_x_1217:
[----:B------:R-:W-:Y:S05]  /*15d10*/  BRA `(.L_x_1219) ;  /* 0xffffffc400247947 */ /* 0x000fea000383ffff */
.L_x_1114:
[----:B0-----:R0:W1:Y:S02]  /*15d20*/  SYNCS.PHASECHK.TRANS64.TRYWAIT P1, [R5+URZ+0x38840], R0 ;  /* 0x03884000050075a7 */ /* 0x001064000802017f */
[----:B-1----:R-:W-:Y:S05]  /*15d30*/  @!P1 NANOSLEEP.SYNCS 0x989680 ;  /* 0x009896800000995d */ /* 0x002fea0003900000 */
[----:B------:R-:W1:Y:S02]  /*15d40*/  @!P1 SYNCS.PHASECHK.TRANS64 P1, [R5+URZ+0x38840], R0 ;  /* 0x03884000050095a7 */ /* 0x000e64000802007f */
[----:B-1----:R-:W-:Y:S05]  /*15d50*/  @!P1 BRA `(.L_x_1114) ;  /* 0xfffffffc00f09947 */ /* 0x002fea000383ffff */
[----:B------:R-:W-:Y:S05]  /*15d60*/  BRA `(.L_x_1220) ;  /* 0xffffffc400447947 */ /* 0x000fea000383ffff */
.L_x_1116:
[----:B-1----:R1:W0:Y:S02]  /*15d70*/  SYNCS.PHASECHK.TRANS64.TRYWAIT P1, [R3+URZ+0x38840], R2 ;  /* 0x03884002030075a7 */ /* 0x002224000802017f */
[----:B0-----:R-:W-:Y:S05]  /*15d80*/  @!P1 NANOSLEEP.SYNCS 0x989680 ;  /* 0x009896800000995d */ /* 0x001fea0003900000 */
[----:B------:R-:W0:Y:S02]  /*15d90*/  @!P1 SYNCS.PHASECHK.TRANS64 P1, [R3+URZ+0x38840], R2 ;  /* 0x03884002030095a7 */ /* 0x000e24000802007f */
[----:B0-----:R-:W-:Y:S05]  /*15da0*/  @!P1 BRA `(.L_x_1116) ;  /* 0xfffffffc00f09947 */ /* 0x001fea000383ffff */
[----:B------:R-:W-:Y:S05]  /*15db0*/  BRA `(.L_x_1221) ;  /* 0xffffffc400507947 */ /* 0x000fea000383ffff */
.L_x_1118:
[----:B------:R0:W0:Y:S02]  /*15dc0*/  SYNCS.PHASECHK.TRANS64.TRYWAIT P1, [R5+URZ+0x38860], R0 ;  /* 0x03886000050075a7 */ /* 0x000024000802017f */
[----:B0-----:R-:W-:Y:S05]  /*15dd0*/  @!P1 NANOSLEEP.SYNCS 0x989680 ;  /* 0x009896800000995d */ /* 0x001fea0003900000 */
[----:B------:R-:W0:Y:S02]  /*15de0*/  @!P1 SYNCS.PHASECHK.TRANS64 P1, [R5+URZ+0x38860], R0 ;  /* 0x03886000050095a7 */ /* 0x000e24000802007f */
[----:B0-----:R-:W-:Y:S05]  /*15df0*/  @!P1 BRA `(.L_x_1118) ;  /* 0xfffffffc00f09947 */ /* 0x001fea000383ffff */
[----:B------:R-:W-:Y:S05]  /*15e00*/  BRA `(.L_x_1222) ;  /* 0xffffffc4004c7947 */ /* 0x000fea000383ffff */
.L_x_1223:
        /* <DEDUP_REMOVED lines=15> */
.L_x_5806:


//--------------------- .text._ZN7cutlass13device_kernelIN5flash11enable_sm90INS1_16FlashAttnFwdSm90INS1_25CollectiveMainloopFwdSm90ILi2EN4cute5tupleIJNS5_1CILi1EEES8_S8_EEENS6_IJNS7_ILi64EEESA_SA_EEELi512ENS_6half_tEfNS_4arch4Sm90ELb0ELb0ELb1ELb1ELb1ELb1ELb1ELb0ELb0ELb1ELb0ELb0EEENS1_21CollectiveEpilogueFwdINS6_IJSA_NS7_ILi512EEESA_EEES9_SC_SE_Li256ELb1ELb1ELb0ELb0EEENS1_36VarlenDynamicPersistentTileSchedulerILi64ELi64ELi256ELi128ELb0ELb1ELb1ELb0ELb1ELb1EEEEEEEEEvNT_6ParamsE --------------------------
	.section	.text._ZN7cutlass13device_kernelIN5flash11enable_sm90INS1_16FlashAttnFwdSm90INS1_25CollectiveMainloopFwdSm90ILi2EN4cute5tupleIJNS5_1CILi1EEES8_S8_EEENS6_IJNS7_ILi64EEESA_SA_EEELi512ENS_6half_tEfNS_4arch4Sm90ELb0ELb0ELb1ELb1ELb1ELb1ELb1ELb0ELb0ELb1ELb0ELb0EEENS1_21CollectiveEpilogueFwdINS6_IJSA_NS7_ILi512EEESA_EEES9_SC_SE_Li256ELb1ELb1ELb0ELb0EEENS1_36VarlenDynamicPersistentTileSchedulerILi64ELi64ELi256ELi128ELb0ELb1ELb1ELb0ELb1ELb1EEEEEEEEEvNT_6ParamsE,"ax",@progbits
	.align	128
.text._ZN7cutlass13device_kernelIN5flash11enable_sm90INS1_16FlashAttnFwdSm90INS1_25CollectiveMainloopFwdSm90ILi2EN4cute5tupleIJNS5_1CILi1EEES8_S8_EEENS6_IJNS7_ILi64EEESA_SA_EEELi512ENS_6half_tEfNS_4arch4Sm90ELb0ELb0ELb1ELb1ELb1ELb1ELb1ELb0ELb0ELb1ELb0ELb0EEENS1_21CollectiveEpilogueFwdINS6_IJSA_NS7_ILi512EEESA_EEES9_SC_SE_Li256ELb1ELb1ELb0ELb0EEENS1_36VarlenDynamicPersistentTileSchedulerILi64ELi64ELi256ELi128ELb0ELb1ELb1ELb0ELb1ELb1EEEEEEEEEvNT_6ParamsE:
        .type           _ZN7cutlass13device_kernelIN5flash11enable_sm90INS1_16FlashAttnFwdSm90INS1_25CollectiveMainloopFwdSm90ILi2EN4cute5tupleIJNS5_1CILi1EEES8_S8_EEENS6_IJNS7_ILi64EEESA_SA_EEELi512ENS_6half_tEfNS_4arch4Sm90ELb0ELb0ELb1ELb1ELb1ELb1ELb1ELb0ELb0ELb1ELb0ELb0EEENS1_21CollectiveEpilogueFwdINS6_IJSA_NS7_ILi512EEESA_EEES9_SC_SE_Li256ELb1ELb1ELb0ELb0EEENS1_36VarlenDynamicPersistentTileSchedulerILi64ELi64ELi256ELi128ELb0ELb1ELb1ELb0ELb1ELb1EEEEEEEEEvNT_6ParamsE,@function
        .size           _ZN7cutlass13device_kernelIN5flash11enable_sm90INS1_16FlashAttnFwdSm90INS1_25CollectiveMainloopFwdSm90ILi2EN4cute5tupleIJNS5_1CILi1EEES8_S8_EEENS6_IJNS7_ILi64EEESA_SA_EEELi512ENS_6half_tEfNS_4arch4Sm90ELb0ELb0ELb1ELb1ELb1ELb1ELb1ELb0ELb0ELb1ELb0ELb0EEENS1_21CollectiveEpilogueFwdINS6_IJSA_NS7_ILi512EEESA_EEES9_SC_SE_Li256ELb1ELb1ELb0ELb0EEENS1_36VarlenDynamicPersistentTileSchedulerILi64ELi64ELi256ELi128ELb0ELb1ELb1ELb0ELb1ELb1EEEEEEEEEvNT_6ParamsE,(.L_x_5807 - _ZN7cutlass13device_kernelIN5flash11enable_sm90INS1_16FlashAttnFwdSm90INS1_25CollectiveMainloopFwdSm90ILi2EN4cute5tupleIJNS5_1CILi1EEES8_S8_EEENS6_IJNS7_ILi64EEESA_SA_EEELi512ENS_6half_tEfNS_4arch4Sm90ELb0ELb0ELb1ELb1ELb1ELb1ELb1ELb0ELb0ELb1ELb0ELb0EEENS1_21CollectiveEpilogueFwdINS6_IJSA_NS7_ILi512EEESA_EEES9_SC_SE_Li256ELb1ELb1ELb0ELb0EEENS1_36VarlenDynamicPersistentTileSchedulerILi64ELi64ELi256ELi128ELb0ELb1ELb1ELb0ELb1ELb1EEEEEEEEEvNT_6ParamsE)
        .other          _ZN7cutlass13device_kernelIN5flash11enable_sm90INS1_16FlashAttnFwdSm90INS1_25CollectiveMainloopFwdSm90ILi2EN4cute5tupleIJNS5_1CILi1EEES8_S8_EEENS6_IJNS7_ILi64EEESA_SA_EEELi512ENS_6half_tEfNS_4arch4Sm90ELb0ELb0ELb1ELb1ELb1ELb1ELb1ELb0ELb0ELb1ELb0ELb0EEENS1_21CollectiveEpilogueFwdINS6_IJSA_NS7_ILi512EEESA_EEES9_SC_SE_Li256ELb1ELb1ELb0ELb0EEENS1_36VarlenDynamicPersistentTileSchedulerILi64ELi64ELi256ELi128ELb0ELb1ELb1ELb0ELb1ELb1EEEEEEEEEvNT_6ParamsE,@"STO_CUDA_ENTRY STV_DEFAULT"
_ZN7cutlass13device_kernelIN5flash11enable_sm90INS1_16FlashAttnFwdSm90INS1_25CollectiveMainloopFwdSm90ILi2EN4cute5tupleIJNS5_1CILi1EEES8_S8_EEENS6_IJNS7_ILi64EEESA_SA_EEELi512ENS_6half_tEfNS_4arch4Sm90ELb0ELb0ELb1ELb1ELb1ELb1ELb1ELb0ELb0ELb1ELb0ELb0EEENS1_21CollectiveEpilogueFwdINS6_IJSA_NS7_ILi512EEESA_EEES9_SC_SE_Li256ELb1ELb1ELb0ELb0EEENS1_36VarlenDynamicPersistentTileSchedulerILi64ELi64ELi256ELi128ELb0ELb1ELb1ELb0ELb1ELb1EEEEEEEEEvNT_6ParamsE:
        /* <DEDUP_REMOVED lines=17> */
.L_x_1225:
[----:B------:R-:W-:Y:S05]  /*0110*/  BSYNC B0 ;  /* 0x0000000000007941 */ /* 0x000fea0003800000 */
.L_x_1224:
        /* <DEDUP_REMOVED lines=12> */
[----:B------:R-:W-:Y:S01]  /*01e0*/  VOTEU.ANY UP2, P0 ;  /* 0x00000000003f7886 */ /* 0x000fe20000040100 */
        /* <DEDUP_REMOVED lines=8> */
[----:B-1----:R0:W1:Y:S01]  /*0270*/  @UP0 SYNCS.EXCH.64 URZ, [UR8+0x38800], UR4 ;  /* 0x03880004083f05b2 */ /* 0x0020620008000100 */
[----:B------:R0:W2:Y:S05]  /*0280*/  @UP1 SYNCS.EXCH.64 URZ, [UR8+0x38810], UR4 ;  /* 0x03881004083f15b2 */ /* 0x0000aa0008000100 */
[----:B------:R0:W3:Y:S02]  /*0290*/  @UP2 SYNCS.EXCH.64 URZ, [UR8+0x38820], UR6 ;  /* 0x03882006083f25b2 */ /* 0x0000e40008000100 */
        /* <DEDUP_REMOVED lines=15> */
.L_x_1226:
        /* <DEDUP_REMOVED lines=22> */
.L_x_1227:
        /* <DEDUP_REMOVED lines=18> */
.L_x_1228:
        /* <DEDUP_REMOVED lines=22> */
.L_x_1229:
        /* <DEDUP_REMOVED lines=22> */
.L_x_1230:
[----:B------:R-:W-:Y:S01]  /*08d0*/  IMAD.MOV.U32 R3, RZ, RZ, 0x1 ;  /* 0x00000001ff037424 */ /* 0x000fe200078e00ff */
[----:B------:R-:W-:Y:S01]  /*08e0*/  ISETP.NE.AND P0, PT, R4, RZ, PT ;  /* 0x000000ff0400720c */ /* 0x000fe20003f05270 */
[----:B------:R-:W-:Y:S01]  /*08f0*/  NOP ;  /* 0x0000000000007918 */ /* 0x000fe20000000000 */
[----:B------:R-:W-:Y:S01]  /*0900*/  ULDC.64 UR40, c[0x0][0x208] ;  /* 0x0000820000287ab9 */ /* 0x000fe20000000a00 */
[----:B------:R-:W-:Y:S01]  /*0910*/  BSSY B9, `(.L_x_1231) ;  /* 0x0001ac8000097945 */ /* 0x000fe20003800000 */
[----:B------:R-:W-:-:S05]  /*0920*/  SEL R3, R3, 0x2, !P0 ;  /* 0x0000000203037807 */ /* 0x000fca0004000000 */
[----:B------:R0:W-:Y:S02]  /*0930*/  STL [R1+0x8], R3 ;  /* 0x0000080301007387 */ /* 0x0001e40000100800 */
[----:B01234-:R-:W-:Y:S06]  /*0940*/  BAR.SYNC.DEFER_BLOCKING 0x0 ;  /* 0x0000000000007b1d */ /* 0x01ffec0000010000 */
[----:B------:R-:W-:Y:S05]  /*0950*/  @!P0 BRA `(.L_x_1232) ;  /* 0x0000012c00348947 */ /* 0x000fea0003800000 */
.L_x_1233:
        /* <DEDUP_REMOVED lines=19> */
[----:B------:R-:W2:Y:S01]  /*0a90*/  LDL.LU R18, [R1+0x8] ;  /* 0x0000080001127983 */ /* 0x000ea20000300800 */
[----:B------:R-:W-:Y:S01]  /*0aa0*/  VIADD R19, R0, 0xffffff80 ;  /* 0xffffff8000137836 */ /* 0x000fe20000000000 */
[----:B------:R-:W-:Y:S01]  /*0ab0*/  CS2R R184, SRZ ;  /* 0x0000000000b87805 */ /* 0x000fe2000001ff00 */
[----:B------:R-:W-:Y:S02]  /*0ac0*/  IMAD.MOV.U32 R225, RZ, RZ, 0x40 ;  /* 0x00000040ffe17424 */ /* 0x000fe400078e00ff */
[----:B------:R-:W-:Y:S01]  /*0ad0*/  IMAD.MOV.U32 R22, RZ, RZ, RZ ;  /* 0x000000ffff167224 */ /* 0x000fe200078e00ff */
[----:B------:R-:W-:-:S04]  /*0ae0*/  SHF.R.S32.HI R0, RZ, 0x1f, R19 ;  /* 0x0000001fff007819 */ /* 0x000fc80000011413 */
        /* <DEDUP_REMOVED lines=15> */
[----:B------:R-:W-:Y:S02]  /*0be0*/  LOP3.LUT R14, R7, 0x1ffffffe, RZ, 0xc0, !PT ;  /* 0x1ffffffe070e7812 */ /* 0x000fe400078ec0ff */
[----:B------:R-:W-:Y:S02]  /*0bf0*/  LEA.HI R13, R13, R220, RZ, 0x2 ;  /* 0x000000dc0d0d7211 */ /* 0x000fe400078f10ff */
[----:B------:R-:W-:Y:S01]  /*0c00*/  SHF.R.S32.HI R7, RZ, 0x2, R6 ;  /* 0x00000002ff077819 */ /* 0x000fe20000011406 */
[----:B------:R-:W-:Y:S01]  /*0c10*/  IMAD.IADD R14, R11, 0x1, -R14 ;  /* 0x000000010b0e7824 */ /* 0x000fe200078e0a0e */
[----:B------:R-:W-:Y:S02]  /*0c20*/  SHF.R.S32.HI R8, RZ, 0x1f, R6 ;  /* 0x0000001fff087819 */ /* 0x000fe40000011406 */
[----:B------:R-:W-:Y:S01]  /*0c30*/  SHF.R.S32.HI R15, RZ, 0x7, R3 ;  /* 0x00000007ff0f7819 */ /* 0x000fe20000011403 */
[----:B------:R-:W-:Y:S01]  /*0c40*/  IMAD.SHL.U32 R14, R14, 0x8, RZ ;  /* 0x000000080e0e7824 */ /* 0x000fe200078e00ff */
[----:B------:R-:W-:-:S02]  /*0c50*/  LOP3.LUT R13, R13, 0x3ffffc, RZ, 0xc0, !PT ;  /* 0x003ffffc0d0d7812 */ /* 0x000fc400078ec0ff */
[----:B------:R-:W-:Y:S01]  /*0c60*/  LEA.HI R8, R8, R7, RZ, 0x3 ;  /* 0x0000000708087211 */ /* 0x000fe200078f18ff */
[----:B------:R-:W-:Y:S01]  /*0c70*/  IMAD R16, R15, 0x100, R9 ;  /* 0x000001000f107824 */ /* 0x000fe200078e0209 */
[----:B------:R-:W-:Y:S01]  /*0c80*/  LOP3.LUT R12, R10, 0xfffffff8, RZ, 0xc0, !PT ;  /* 0xfffffff80a0c7812 */ /* 0x000fe200078ec0ff */
[----:B------:R-:W-:Y:S01]  /*0c90*/  IMAD.IADD R13, R220, 0x1, -R13 ;  /* 0x00000001dc0d7824 */ /* 0x000fe200078e0a0d */
[----:B------:R-:W-:Y:S01]  /*0ca0*/  LOP3.LUT R8, R8, 0xfffffff8, RZ, 0xc0, !PT ;  /* 0xfffffff808087812 */ /* 0x000fe200078ec0ff */
[----:B------:R-:W-:Y:S01]  /*0cb0*/  IMAD.SHL.U32 R10, R10, 0x40, RZ ;  /* 0x000000400a0a7824 */ /* 0x000fe200078e00ff */
[----:B------:R-:W-:Y:S01]  /*0cc0*/  LEA.HI R5, R5, R4, RZ, 0x5 ;  /* 0x0000000405057211 */ /* 0x000fe200078f28ff */
[----:B------:R-:W-:Y:S01]  /*0cd0*/  IMAD.IADD R12, R9, 0x1, -R12 ;  /* 0x00000001090c7824 */ /* 0x000fe200078e0a0c */
[----:B------:R-:W-:Y:S01]  /*0ce0*/  LOP3.LUT R11, R6, 0x7ffffffc, RZ, 0xc0, !PT ;  /* 0x7ffffffc060b7812 */ /* 0x000fe200078ec0ff */
[----:B------:R-:W-:Y:S01]  /*0cf0*/  IMAD R13, R13, 0x10, R16 ;  /* 0x000000100d0d7824 */ /* 0x000fe200078e0210 */
[----:B------:R-:W-:Y:S01]  /*0d00*/  SHF.R.S32.HI R5, RZ, 0x5, R5 ;  /* 0x00000005ff057819 */ /* 0x000fe20000011405 */
[----:B------:R-:W-:Y:S01]  /*0d10*/  IMAD.IADD R8, R7, 0x1, -R8 ;  /* 0x0000000107087824 */ /* 0x000fe200078e0a08 */
[----:B------:R-:W-:Y:S01]  /*0d20*/  LEA.HI R3, R3, R15, RZ, 0x1 ;  /* 0x0000000f03037211 */ /* 0x000fe200078f08ff */
[----:B------:R-:W-:Y:S01]  /*0d30*/  IMAD.IADD R11, R4, 0x1, -R11 ;  /* 0x00000001040b7824 */ /* 0x000fe200078e0a0b */
[-C--:B------:R-:W-:Y:S01]  /*0d40*/  LEA.HI R4, R0, R19.reuse, RZ, 0x3 ;  /* 0x0000001300047211 */ /* 0x080fe200078f18ff */
[----:B------:R-:W-:Y:S01]  /*0d50*/  IMAD.SHL.U32 R9, R12, 0x40, RZ ;  /* 0x000000400c097824 */ /* 0x000fe200078e00ff */
[----:B------:R-:W-:Y:S01]  /*0d60*/  LEA.HI R0, R0, R19, RZ, 0x2 ;  /* 0x0000001300007211 */ /* 0x000fe200078f10ff */
[----:B------:R-:W-:Y:S01]  /*0d70*/  IMAD.U32 R7, R13, 0x40, R14 ;  /* 0x000000400d077824 */ /* 0x000fe200078e000e */
[----:B------:R-:W-:Y:S01]  /*0d80*/  LOP3.LUT R3, R3, 0xfffffe, RZ, 0xc0, !PT ;  /* 0x00fffffe03037812 */ /* 0x000fe200078ec0ff */
[----:B------:R-:W-:Y:S01]  /*0d90*/  IMAD R194, R5, 0x10, R8 ;  /* 0x0000001005c27824 */ /* 0x000fe200078e0208 */
[----:B------:R-:W-:Y:S01]  /*0da0*/  SHF.R.S32.HI R5, RZ, 0x3, R4 ;  /* 0x00000003ff057819 */ /* 0x000fe20000011404 */
[----:B------:R-:W-:Y:S01]  /*0db0*/  IMAD.SHL.U32 R221, R11, 0x2, RZ ;  /* 0x000000020bdd7824 */ /* 0x000fe200078e00ff */
[----:B------:R-:W-:Y:S01]  /*0dc0*/  LOP3.LUT R9, R9, 0x1c0, RZ, 0xc0, !PT ;  /* 0x000001c009097812 */ /* 0x000fe200078ec0ff */
[----:B------:R0:W-:Y:S01]  /*0dd0*/  STL [R1+0x6c], R7 ;  /* 0x00006c0701007387 */ /* 0x0001e20000100800 */
[----:B------:R-:W-:Y:S01]  /*0de0*/  LOP3.LUT R4, R4, 0xfffffff8, RZ, 0xc0, !PT ;  /* 0xfffffff804047812 */ /* 0x000fe200078ec0ff */
[----:B------:R-:W-:Y:S01]  /*0df0*/  IMAD.IADD R3, R15, 0x1, -R3 ;  /* 0x000000010f037824 */ /* 0x000fe200078e0a03 */
[----:B------:R-:W-:Y:S01]  /*0e00*/  LOP3.LUT R14, R9, 0x8, R14, 0xf8, !PT ;  /* 0x00000008090e7812 */ /* 0x000fe200078ef80e */
[----:B------:R-:W-:Y:S01]  /*0e10*/  STL [R1+0x48], RZ ;  /* 0x000048ff01007387 */ /* 0x000fe20000100800 */
[--C-:B------:R-:W-:Y:S01]  /*0e20*/  SHF.R.S32.HI R23, RZ, 0x2, R0.reuse ;  /* 0x00000002ff177819 */ /* 0x100fe20000011400 */
[----:B------:R-:W-:Y:S01]  /*0e30*/  IMAD.SHL.U32 R222, R3, 0x100, RZ ;  /* 0x0000010003de7824 */ /* 0x000fe200078e00ff */
[----:B------:R-:W-:-:S02]  /*0e40*/  SHF.R.S32.HI R6, RZ, 0x1f, R0 ;  /* 0x0000001fff067819 */ /* 0x000fc40000011400 */
[----:B------:R-:W-:Y:S02]  /*0e50*/  SHF.R.U32.HI R9, RZ, 0x3, R9 ;  /* 0x00000003ff097819 */ /* 0x000fe40000011609 */
[----:B0-----:R-:W-:Y:S01]  /*0e60*/  LOP3.LUT R7, R10, 0x7ffffe00, RZ, 0xc0, !PT ;  /* 0x7ffffe000a077812 */ /* 0x001fe200078ec0ff */
[C---:B------:R-:W-:Y:S01]  /*0e70*/  IMAD.IADD R10, R19.reuse, 0x1, -R4 ;  /* 0x00000001130a7824 */ /* 0x040fe200078e0a04 */
[----:B------:R-:W-:Y:S02]  /*0e80*/  LOP3.LUT R0, R0, 0xfffffffc, RZ, 0xc0, !PT ;  /* 0xfffffffc00007812 */ /* 0x000fe400078ec0ff */
[----:B------:R-:W-:Y:S01]  /*0e90*/  LOP3.LUT R14, R14, R9, RZ, 0x3c, !PT ;  /* 0x000000090e0e7212 */ /* 0x000fe200078e3cff */
[----:B------:R-:W-:Y:S01]  /*0ea0*/  IMAD.SHL.U32 R192, R10, 0x8, RZ ;  /* 0x000000080ac07824 */ /* 0x000fe200078e00ff */
[----:B------:R-:W-:Y:S01]  /*0eb0*/  LEA.HI R6, R6, R23, RZ, 0x3 ;  /* 0x0000001706067211 */ /* 0x000fe200078f18ff */
[----:B------:R-:W-:Y:S01]  /*0ec0*/  IMAD.IADD R8, R19, 0x1, -R0 ;  /* 0x0000000113087824 */ /* 0x000fe200078e0a00 */
[----:B------:R-:W-:Y:S01]  /*0ed0*/  LEA R7, R220, R7, 0xa ;  /* 0x00000007dc077211 */ /* 0x000fe200078e50ff */
[----:B------:R-:W-:Y:S01]  /*0ee0*/  VIADD R9, R23, 0x20 ;  /* 0x0000002017097836 */ /* 0x000fe20000000000 */
[C---:B------:R-:W-:Y:S01]  /*0ef0*/  IADD3 R33, R192.reuse, 0xc0, RZ ;  /* 0x000000c0c0217810 */ /* 0x040fe20007ffe0ff */
[----:B------:R-:W-:Y:S01]  /*0f00*/  VIADD R35, R192, 0x40 ;  /* 0x00000040c0237836 */ /* 0x000fe20000000000 */
[----:B------:R-:W-:Y:S01]  /*0f10*/  LEA.HI R0, R8, R8, RZ, 0x1 ;  /* 0x0000000808007211 */ /* 0x000fe200078f08ff */
[C---:B------:R-:W-:Y:S01]  /*0f20*/  VIADD R34, R192.reuse, 0x80 ;  /* 0x00000080c0227836 */ /* 0x040fe20000000000 */
[----:B------:R-:W-:Y:S01]  /*0f30*/  SHF.R.S32.HI R5, RZ, 0x1f, R9 ;  /* 0x0000001fff057819 */ /* 0x000fe20000011409 */
[----:B------:R-:W-:Y:S01]  /*0f40*/  IMAD.SHL.U32 R4, R9, 0x40, RZ ;  /* 0x0000004009047824 */ /* 0x000fe200078e00ff */
[----:B------:R-:W-:Y:S01]  /*0f50*/  SHF.R.S32.HI R36, RZ, 0x1f, R35 ;  /* 0x0000001fff247819 */ /* 0x000fe20000011423 */
[----:B------:R-:W-:Y:S01]  /*0f60*/  VIADD R32, R192, 0x100 ;  /* 0x00000100c0207836 */ /* 0x000fe20000000000 */
[----:B------:R-:W-:Y:S01]  /*0f70*/  LOP3.LUT R0, R0, 0x1ffffffe, RZ, 0xc0, !PT ;  /* 0x1ffffffe00007812 */ /* 0x000fe200078ec0ff */
[C---:B------:R-:W-:Y:S01]  /*0f80*/  IMAD.SHL.U32 R16, R8.reuse, 0x8, RZ ;  /* 0x0000000808107824 */ /* 0x040fe200078e00ff */
[----:B------:R-:W-:Y:S01]  /*0f90*/  LEA.HI R5, R5, R9, RZ, 0x3 ;  /* 0x0000000905057211 */ /* 0x000fe200078f18ff */
[----:B------:R-:W-:Y:S01]  /*0fa0*/  IMAD.SHL.U32 R186, R8, 0x4, RZ ;  /* 0x0000000408ba7824 */ /* 0x000fe200078e00ff */
[----:B------:R-:W-:Y:S01]  /*0fb0*/  SHF.R.S32.HI R35, RZ, 0x1f, R34 ;  /* 0x0000001fff237819 */ /* 0x000fe20000011422 */
[C---:B------:R-:W-:Y:S01]  /*0fc0*/  VIADD R31, R192.reuse, 0x140 ;  /* 0x00000140c01f7836 */ /* 0x040fe20000000000 */
[----:B------:R-:W-:Y:S01]  /*0fd0*/  SHF.R.S32.HI R34, RZ, 0x1f, R33 ;  /* 0x0000001fff227819 */ /* 0x000fe20000011421 */
[----:B------:R-:W-:Y:S01]  /*0fe0*/  VIADD R30, R192, 0x180 ;  /* 0x00000180c01e7836 */ /* 0x000fe20000000000 */
[----:B------:R-:W-:Y:S01]  /*0ff0*/  LOP3.LUT R4, R4, 0x1c0, RZ, 0xc0, !PT ;  /* 0x000001c004047812 */ /* 0x000fe200078ec0ff */
[----:B------:R-:W-:Y:S01]  /*1000*/  VIADD R28, R192, 0x1c0 ;  /* 0x000001c0c01c7836 */ /* 0x000fe20000000000 */
[----:B------:R-:W-:Y:S01]  /*1010*/  SHF.R.S32.HI R33, RZ, 0x1f, R32 ;  /* 0x0000001fff217819 */ /* 0x000fe20000011420 */
[----:B------:R-:W-:Y:S01]  /*1020*/  VIADD R211, R16, 0xa0 ;  /* 0x000000a010d37836 */ /* 0x000fe20000000000 */
[----:B------:R-:W-:Y:S01]  /*1030*/  LOP3.LUT R6, R6, 0xfffffff8, RZ, 0xc0, !PT ;  /* 0xfffffff806067812 */ /* 0x000fe200078ec0ff */
[----:B------:R-:W-:Y:S01]  /*1040*/  VIADD R193, R186, 0x10 ;  /* 0x00000010bac17836 */ /* 0x000fe20000000000 */
[----:B------:R-:W-:Y:S01]  /*1050*/  SHF.R.S32.HI R32, RZ, 0x1f, R31 ;  /* 0x0000001fff207819 */ /* 0x000fe2000001141f */
[C---:B------:R-:W-:Y:S01]  /*1060*/  VIADD R210, R16.reuse, 0xc0 ;  /* 0x000000c010d27836 */ /* 0x040fe20000000000 */
[----:B------:R-:W-:Y:S01]  /*1070*/  SHF.R.S32.HI R31, RZ, 0x1f, R30 ;  /* 0x0000001fff1f7819 */ /* 0x000fe2000001141e */
[----:B------:R-:W-:Y:S01]  /*1080*/  VIADD R209, R16, 0xe0 ;  /* 0x000000e010d17836 */ /* 0x000fe20000000000 */
[----:B------:R-:W-:Y:S01]  /*1090*/  SHF.R.S32.HI R30, RZ, 0x1f, R28 ;  /* 0x0000001fff1e7819 */ /* 0x000fe2000001141c */
[----:B------:R-:W-:Y:S01]  /*10a0*/  IMAD.IADD R3, R8, 0x1, -R0 ;  /* 0x0000000108037824 */ /* 0x000fe200078e0a00 */
[----:B------:R-:W-:Y:S01]  /*10b0*/  LOP3.LUT R0, R4, 0x38, R16, 0xf8, !PT ;  /* 0x0000003804007812 */ /* 0x000fe200078ef810 */
[----:B------:R-:W-:Y:S01]  /*10c0*/  IMAD.SHL.U32 R5, R5, 0x40, RZ ;  /* 0x0000004005057824 */ /* 0x000fe200078e00ff */
[----:B------:R-:W-:Y:S01]  /*10d0*/  SHF.R.U32.HI R24, RZ, 0x3, R4 ;  /* 0x00000003ff187819 */ /* 0x000fe20000011604 */
[----:B------:R-:W-:Y:S01]  /*10e0*/  IMAD.SHL.U32 R28, R193, 0x2, RZ ;  /* 0x00000002c11c7824 */ /* 0x000fe200078e00ff */
[----:B------:R-:W-:Y:S01]  /*10f0*/  SHF.R.S32.HI R4, RZ, 0x1f, R211 ;  /* 0x0000001fff047819 */ /* 0x000fe200000114d3 */
[----:B------:R-:W-:Y:S01]  /*1100*/  IMAD.IADD R190, R23, 0x1, -R6 ;  /* 0x0000000117be7824 */ /* 0x000fe200078e0a06 */
[----:B------:R-:W-:Y:S01]  /*1110*/  SHF.R.S32.HI R9, RZ, 0x1f, R210 ;  /* 0x0000001fff097819 */ /* 0x000fe200000114d2 */
[C---:B------:R-:W-:Y:S01]  /*1120*/  VIADD R208, R16.reuse, 0x100 ;  /* 0x0000010010d07836 */ /* 0x040fe20000000000 */
[----:B------:R-:W-:Y:S01]  /*1130*/  SHF.R.S32.HI R6, RZ, 0x1f, R209 ;  /* 0x0000001fff067819 */ /* 0x000fe200000114d1 */
[C---:B------:R-:W-:Y:S01]  /*1140*/  VIADD R207, R16.reuse, 0x120 ;  /* 0x0000012010cf7836 */ /* 0x040fe20000000000 */
[----:B------:R-:W-:Y:S01]  /*1150*/  LOP3.LUT R5, R5, 0xfffffe00, RZ, 0xc0, !PT ;  /* 0xfffffe0005057812 */ /* 0x000fe200078ec0ff */
[C---:B------:R-:W-:Y:S01]  /*1160*/  VIADD R206, R16.reuse, 0x140 ;  /* 0x0000014010ce7836 */ /* 0x040fe20000000000 */
[----:B------:R0:W-:Y:S01]  /*1170*/  STL [R1+0x58], R28 ;  /* 0x0000581c01007387 */ /* 0x0001e20000100800 */
[----:B------:R-:W-:Y:S01]  /*1180*/  SHF.L.U64.HI R30, R211, 0x1, R4 ;  /* 0x00000001d31e7819 */ /* 0x000fe20000010204 */
[C---:B------:R-:W-:Y:S01]  /*1190*/  VIADD R205, R16.reuse, 0x160 ;  /* 0x0000016010cd7836 */ /* 0x040fe20000000000 */
[----:B------:R-:W-:Y:S01]  /*11a0*/  SHF.R.S32.HI R13, RZ, 0x1f, R208 ;  /* 0x0000001fff0d7819 */ /* 0x000fe200000114d0 */
[C---:B------:R-:W-:Y:S01]  /*11b0*/  VIADD R204, R16.reuse, 0x180 ;  /* 0x0000018010cc7836 */ /* 0x040fe20000000000 */
[----:B------:R-:W-:Y:S01]  /*11c0*/  SHF.L.U64.HI R4, R209, 0x1, R6 ;  /* 0x00000001d1047819 */ /* 0x000fe20000010206 */
[----:B------:R-:W-:Y:S01]  /*11d0*/  STL [R1+0x64], R5 ;  /* 0x0000640501007387 */ /* 0x000fe20000100800 */
[----:B------:R-:W-:Y:S01]  /*11e0*/  SHF.R.S32.HI R8, RZ, 0x1f, R207 ;  /* 0x0000001fff087819 */ /* 0x000fe200000114cf */
[----:B------:R-:W-:Y:S01]  /*11f0*/  VIADD R195, R16, 0x1a0 ;  /* 0x000001a010c37836 */ /* 0x000fe20000000000 */
[----:B------:R-:W-:Y:S01]  /*1200*/  SHF.R.S32.HI R15, RZ, 0x1f, R206 ;  /* 0x0000001fff0f7819 */ /* 0x000fe200000114ce */
[----:B------:R-:W-:Y:S01]  /*1210*/  STL [R1], R30 ;  /* 0x0000001e01007387 */ /* 0x000fe20000100800 */
[----:B0-----:R-:W-:Y:S01]  /*1220*/  SHF.L.U64.HI R28, R210, 0x1, R9 ;  /* 0x00000001d21c7819 */ /* 0x001fe20000010209 */
[----:B------:R-:W-:Y:S01]  /*1230*/  VIADD R216, R16, 0x1c0 ;  /* 0x000001c010d87836 */ /* 0x000fe20000000000 */
[----:B------:R-:W-:Y:S01]  /*1240*/  SHF.L.U64.HI R9, R208, 0x1, R13 ;  /* 0x00000001d0097819 */ /* 0x000fe2000001020d */
[----:B------:R-:W-:Y:S01]  /*1250*/  VIADD R215, R16, 0x1e0 ;  /* 0x000001e010d77836 */ /* 0x000fe20000000000 */
[----:B------:R-:W-:Y:S01]  /*1260*/  SHF.L.U64.HI R6, R207, 0x1, R8 ;  /* 0x00000001cf067819 */ /* 0x000fe20000010208 */
[----:B------:R-:W-:Y:S01]  /*1270*/  STL [R1+0x4], R28 ;  /* 0x0000041c01007387 */ /* 0x000fe20000100800 */
[----:B------:R-:W-:Y:S01]  /*1280*/  SHF.R.S32.HI R10, RZ, 0x1f, R205 ;  /* 0x0000001fff0a7819 */ /* 0x000fe200000114cd */
[----:B------:R-:W-:Y:S01]  /*1290*/  IMAD.IADD R7, R7, 0x1, R14 ;  /* 0x0000000107077824 */ /* 0x000fe200078e020e */
[----:B------:R-:W-:Y:S01]  /*12a0*/  R2P PR, R12, 0x6 ;  /* 0x000000060c007804 */ /* 0x000fe20000000000 */
[----:B------:R0:W-:Y:S01]  /*12b0*/  STL [R1+0x8], R4 ;  /* 0x0000080401007387 */ /* 0x0001e20000100800 */
[----:B------:R-:W-:Y:S01]  /*12c0*/  SHF.R.S32.HI R21, RZ, 0x1f, R204 ;  /* 0x0000001fff157819 */ /* 0x000fe200000114cc */
[----:B------:R-:W-:Y:S01]  /*12d0*/  IMAD R223, R7, 0x2, R2 ;  /* 0x0000000207df7824 */ /* 0x000fe200078e0202 */
[----:B------:R-:W-:Y:S01]  /*12e0*/  SHF.R.S32.HI R12, RZ, 0x1f, R195 ;  /* 0x0000001fff0c7819 */ /* 0x000fe200000114c3 */
[----:B------:R-:W-:Y:S01]  /*12f0*/  STL [R1+0xc], R9 ;  /* 0x00000c0901007387 */ /* 0x000fe20000100800 */
[----:B------:R-:W-:Y:S01]  /*1300*/  SHF.L.U64.HI R8, R205, 0x1, R10 ;  /* 0x00000001cd087819 */ /* 0x000fe2000001020a */
[C---:B------:R-:W-:Y:S01]  /*1310*/  VIADD R214, R16.reuse, 0x40 ;  /* 0x0000004010d67836 */ /* 0x040fe20000000000 */
[----:B------:R-:W-:Y:S01]  /*1320*/  SHF.R.S32.HI R29, RZ, 0x1f, R216 ;  /* 0x0000001fff1d7819 */ /* 0x000fe200000114d8 */
[----:B------:R1:W-:Y:S01]  /*1330*/  STL [R1+0x10], R6 ;  /* 0x0000100601007387 */ /* 0x0003e20000100800 */
[----:B------:R-:W-:Y:S01]  /*1340*/  SHF.R.S32.HI R14, RZ, 0x1f, R215 ;  /* 0x0000001fff0e7819 */ /* 0x000fe200000114d7 */
[----:B------:R-:W-:Y:S01]  /*1350*/  VIADD R212, R16, 0x80 ;  /* 0x0000008010d47836 */ /* 0x000fe20000000000 */
[----:B0-----:R-:W-:Y:S01]  /*1360*/  SHF.L.U64.HI R4, R206, 0x1, R15 ;  /* 0x00000001ce047819 */ /* 0x001fe2000001020f */
[C---:B------:R-:W-:Y:S01]  /*1370*/  VIADD R226, R223.reuse, 0x36400 ;  /* 0x00036400dfe27836 */ /* 0x040fe20000000000 */
[----:B------:R-:W-:Y:S01]  /*1380*/  SHF.R.S32.HI R20, RZ, 0x1f, R193 ;  /* 0x0000001fff147819 */ /* 0x000fe200000114c1 */
[----:B------:R-:W-:Y:S01]  /*1390*/  VIADD R224, R223, 0x36420 ;  /* 0x00036420dfe07836 */ /* 0x000fe20000000000 */
[----:B------:R-:W-:Y:S01]  /*13a0*/  SHF.L.U64.HI R7, R216, 0x1, R29 ;  /* 0x00000001d8077819 */ /* 0x000fe2000001021d */
[----:B------:R0:W-:Y:S01]  /*13b0*/  STL [R1+0x14], R4 ;  /* 0x0000140401007387 */ /* 0x0001e20000100800 */
[----:B------:R-:W-:Y:S01]  /*13c0*/  LOP3.LUT R5, R5, R0, R24, 0xf6, !PT ;  /* 0x0000000005057212 */ /* 0x000fe200078ef618 */
[----:B------:R-:W-:Y:S01]  /*13d0*/  IMAD R0, R3, 0x8, R194 ;  /* 0x0000000803007824 */ /* 0x000fe200078e02c2 */
[----:B-1----:R-:W-:Y:S01]  /*13e0*/  SHF.L.U64.HI R6, R204, 0x1, R21 ;  /* 0x00000001cc067819 */ /* 0x002fe20000010215 */
[----:B------:R-:W-:Y:S01]  /*13f0*/  STL [R1+0x18], R8 ;  /* 0x0000180801007387 */ /* 0x000fe20000100800 */
[C---:B------:R-:W-:Y:S01]  /*1400*/  IADD3 R213, R16.reuse, 0x60, RZ ;  /* 0x0000006010d57810 */ /* 0x040fe20007ffe0ff */
[----:B------:R-:W-:Y:S01]  /*1410*/  VIADD R19, R16, 0x20 ;  /* 0x0000002010137836 */ /* 0x000fe20000000000 */
[----:B------:R-:W-:Y:S01]  /*1420*/  SEL R225, R225, 0xffffffc0, !P2 ;  /* 0xffffffc0e1e17807 */ /* 0x000fe20005000000 */
[----:B------:R1:W-:Y:S01]  /*1430*/  STL [R1+0x1c], R6 ;  /* 0x00001c0601007387 */ /* 0x0003e20000100800 */
[----:B------:R-:W-:Y:S01]  /*1440*/  @P1 VIADD R224, R226, 0xffffffe0 ;  /* 0xffffffe0e2e01836 */ /* 0x000fe20000000000 */
[----:B0-----:R-:W-:-:S02]  /*1450*/  SHF.L.U64.HI R4, R195, 0x1, R12 ;  /* 0x00000001c3047819 */ /* 0x001fc4000001020c */
[----:B------:R-:W-:Y:S01]  /*1460*/  SHF.R.S32.HI R227, RZ, 0x1f, R214 ;  /* 0x0000001fffe37819 */ /* 0x000fe200000114d6 */
[----:B------:R-:W-:Y:S01]  /*1470*/  IMAD.IADD R226, R226, 0x1, R225 ;  /* 0x00000001e2e27824 */ /* 0x000fe200078e02e1 */
[----:B------:R-:W-:Y:S01]  /*1480*/  SHF.R.S32.HI R228, RZ, 0x1f, R213 ;  /* 0x0000001fffe47819 */ /* 0x000fe200000114d5 */
[----:B------:R0:W-:Y:S01]  /*1490*/  STL [R1+0x20], R4 ;  /* 0x0000200401007387 */ /* 0x0001e20000100800 */
[----:B------:R-:W-:Y:S02]  /*14a0*/  SHF.R.S32.HI R229, RZ, 0x1f, R212 ;  /* 0x0000001fffe57819 */ /* 0x000fe400000114d4 */
[----:B-1----:R-:W-:Y:S01]  /*14b0*/  SHF.L.U64.HI R6, R215, 0x1, R14 ;  /* 0x00000001d7067819 */ /* 0x002fe2000001020e */
[----:B------:R-:W-:Y:S01]  /*14c0*/  STL [R1+0x24], R7 ;  /* 0x0000240701007387 */ /* 0x000fe20000100800 */
[----:B------:R-:W-:Y:S02]  /*14d0*/  SHF.R.S32.HI R17, RZ, 0x1f, R16 ;  /* 0x0000001fff117819 */ /* 0x000fe40000011410 */
[----:B------:R-:W-:Y:S01]  /*14e0*/  SHF.R.S32.HI R191, RZ, 0x1f, R19 ;  /* 0x0000001fffbf7819 */ /* 0x000fe20000011413 */
[----:B------:R-:W-:Y:S01]  /*14f0*/  STL [R1+0x28], R6 ;  /* 0x0000280601007387 */ /* 0x000fe20000100800 */
[----:B------:R-:W-:-:S02]  /*1500*/  SHF.L.U64.HI R227, R214, 0x1, R227 ;  /* 0x00000001d6e37819 */ /* 0x000fc400000102e3 */
[----:B0-----:R-:W-:Y:S02]  /*1510*/  SHF.L.U64.HI R4, R193, 0x1, R20 ;  /* 0x00000001c1047819 */ /* 0x001fe40000010214 */
[----:B------:R-:W-:Y:S02]  /*1520*/  SHF.L.U64.HI R228, R213, 0x1, R228 ;  /* 0x00000001d5e47819 */ /* 0x000fe400000102e4 */
[----:B------:R-:W-:Y:S01]  /*1530*/  SHF.L.U64.HI R229, R212, 0x1, R229 ;  /* 0x00000001d4e57819 */ /* 0x000fe200000102e5 */
[----:B------:R0:W-:Y:S01]  /*1540*/  STL [R1+0x54], R4 ;  /* 0x0000540401007387 */ /* 0x0001e20000100800 */
[----:B------:R-:W-:Y:S01]  /*1550*/  IADD3 R225, R225, R224, RZ ;  /* 0x000000e0e1e17210 */ /* 0x000fe20007ffe0ff */
[----:B0-----:R-:W-:-:S05]  /*1560*/  IMAD R4, R5, 0x2, R2 ;  /* 0x0000000205047824 */ /* 0x001fca00078e0202 */
[----:B------:R0:W-:Y:S04]  /*1570*/  STL [R1+0x5c], R4 ;  /* 0x00005c0401007387 */ /* 0x0001e80000100800 */
[----:B------:R0:W-:Y:S01]  /*1580*/  STL [R1+0x68], R0 ;  /* 0x0000680001007387 */ /* 0x0001e20000100800 */
[----:B--2---:R-:W-:Y:S01]  /*1590*/  LOP3.LUT R188, R18, 0x1, RZ, 0xfc, !PT ;  /* 0x0000000112bc7812 */ /* 0x004fe200078efcff */
[----:B0-----:R-:W-:-:S07]  /*15a0*/  IMAD.MOV.U32 R18, RZ, RZ, RZ ;  /* 0x000000ffff127224 */ /* 0x001fce00078e00ff */
.L_x_1355:
[----:B0-2-4-:R-:W0:Y:S01]  /*15b0*/  LDC.64 R4, c[0x0][0xd88] ;  /* 0x00036200ff047b82 */ /* 0x015e220000000a00 */
[----:B------:R-:W-:Y:S01]  /*15c0*/  ULDC.64 UR4, c[0x0][0xb20] ;  /* 0x0002c80000047ab9 */ /* 0x000fe20000000a00 */
[----:B------:R-:W-:Y:S01]  /*15d0*/  ULDC.64 UR8, c[0x0][0xb10] ;  /* 0x0002c40000087ab9 */ /* 0x000fe20000000a00 */
[----:B------:R-:W-:Y:S01]  /*15e0*/  ULDC.64 UR6, c[0x0][0xb00] ;  /* 0x0002c00000067ab9 */ /* 0x000fe20000000a00 */
[----:B0-----:R-:W-:-:S05]  /*15f0*/  IMAD.WIDE R4, R27, 0x4, R4 ;  /* 0x000000041b047825 */ /* 0x001fca00078e0204 */
[----:B------:R-:W2:Y:S01]  /*1600*/  LDG.E R0, desc[UR40][R4.64] ;  /* 0x0000002804007981 */ /* 0x000ea2000c1e1900 */
[----:B------:R-:W-:Y:S01]  /*1610*/  ISETP.NE.U32.AND P2, PT, RZ, UR4, PT ;  /* 0x00000004ff007c0c */ /* 0x000fe2000bf45070 */
[----:B------:R-:W-:Y:S01]  /*1620*/  IMAD.MOV.U32 R29, RZ, RZ, RZ ;  /* 0x000000ffff1d7224 */ /* 0x000fe200078e00ff */
[----:B------:R-:W-:Y:S02]  /*1630*/  ISETP.NE.U32.AND P1, PT, RZ, UR8, PT ;  /* 0x00000008ff007c0c */ /* 0x000fe4000bf25070 */
[----:B------:R-:W-:Y:S02]  /*1640*/  ISETP.NE.AND.EX P2, PT, RZ, UR5, PT, P2 ;  /* 0x00000005ff007c0c */ /* 0x000fe4000bf45320 */
[----:B------:R-:W-:Y:S02]  /*1650*/  ISETP.NE.AND.EX P1, PT, RZ, UR9, PT, P1 ;  /* 0x00000009ff007c0c */ /* 0x000fe4000bf25310 */
[----:B------:R-:W-:-:S04]  /*1660*/  ISETP.NE.U32.AND P0, PT, RZ, UR6, PT ;  /* 0x00000006ff007c0c */ /* 0x000fc8000bf05070 */
        /* <DEDUP_REMOVED lines=44> */
.L_x_1235:
[----:B------:R-:W-:Y:S02]  /*1930*/  IMAD.U32 R40, RZ, RZ, UR5 ;  /* 0x00000005ff287e24 */ /* 0x000fe4000f8e00ff */
[----:B------:R-:W-:Y:S01]  /*1940*/  IMAD.U32 R28, RZ, RZ, UR4 ;  /* 0x00000004ff1c7e24 */ /* 0x000fe2000f8e00ff */
[----:B------:R-:W-:Y:S06]  /*1950*/  @!P2 BRA `(.L_x_1236) ;  /* 0x000000000010a947 */ /* 0x000fec0003800000 */
[----:B-1----:R-:W-:-:S04]  /*1960*/  IADD3 R4, P0, R31, UR8, RZ ;  /* 0x000000081f047c10 */ /* 0x002fc8000ff1e0ff */
[----:B------:R-:W-:-:S05]  /*1970*/  IADD3.X R5, R30, UR9, RZ, P0, !PT ;  /* 0x000000091e057c10 */ /* 0x000fca00087fe4ff */
[----:B------:R0:W5:Y:S01]  /*1980*/  LDG.E R28, desc[UR40][R4.64] ;  /* 0x00000028041c7981 */ /* 0x000162000c1e1900 */
[----:B------:R-:W-:Y:S05]  /*1990*/  BRA `(.L_x_1237) ;  /* 0x0000000000107947 */ /* 0x000fea0003800000 */
.L_x_1236:
[----:B------:R-:W-:Y:S05]  /*19a0*/  @!P0 BRA `(.L_x_1237) ;  /* 0x00000000000c8947 */ /* 0x000fea0003800000 */
[----:B-1----:R-:W2:Y:S04]  /*19b0*/  LDG.E R5, desc[UR40][R8.64] ;  /* 0x0000002808057981 */ /* 0x002ea8000c1e1900 */
[----:B------:R-:W2:Y:S02]  /*19c0*/  LDG.E R28, desc[UR40][R8.64+0x4] ;  /* 0x00000428081c7981 */ /* 0x000ea4000c1e1900 */
[----:B--2---:R-:W-:-:S07]  /*19d0*/  IMAD.IADD R28, R28, 0x1, -R5 ;  /* 0x000000011c1c7824 */ /* 0x004fce00078e0a05 */
.L_x_1237:
        /* <DEDUP_REMOVED lines=10> */
[----:B------:R-:W-:Y:S01]  /*1a80*/  ISETP.NE.U32.AND P1, PT, RZ, UR4, PT ;  /* 0x00000004ff007c0c */ /* 0x000fe2000bf25070 */
[----:B------:R-:W-:-:S03]  /*1a90*/  IMAD.MOV.U32 R27, RZ, RZ, R28 ;  /* 0x000000ffff1b7224 */ /* 0x000fc600078e001c */
[----:B------:R-:W-:Y:S02]  /*1aa0*/  VIMNMX R39, RZ, R39, !PT ;  /* 0x00000027ff277248 */ /* 0x000fe40007fe0100 */
        /* <DEDUP_REMOVED lines=42> */
.L_x_1240:
[----:B------:R-:W-:Y:S05]  /*1d50*/  BSYNC B6 ;  /* 0x0000000000067941 */ /* 0x000fea0003800000 */
.L_x_1239:
        /* <DEDUP_REMOVED lines=20> */
.L_x_1242:
[----:B------:R-:W-:Y:S05]  /*1ea0*/  BSYNC B6 ;  /* 0x0000000000067941 */ /* 0x000fea0003800000 */
.L_x_1241:
[----:B------:R-:W-:Y:S01]  /*1eb0*/  ULDC.64 UR4, c[0x0][0xaf0] ;  /* 0x0002bc0000047ab9 */ /* 0x000fe20000000a00 */
[----:B------:R-:W0:Y:S01]  /*1ec0*/  LDC R51, c[0x0][0x3f4] ;  /* 0x0000fd00ff337b82 */ /* 0x000e220000000800 */
[----:B------:R-:W-:-:S04]  /*1ed0*/  ISETP.NE.U32.AND P0, PT, RZ, UR4, PT ;  /* 0x00000004ff007c0c */ /* 0x000fc8000bf05070 */
[----:B------:R-:W-:-:S03]  /*1ee0*/  ISETP.NE.AND.EX P0, PT, RZ, UR5, PT, P0 ;  /* 0x00000005ff007c0c */ /* 0x000fc6000bf05300 */
[----:B------:R-:W1:Y:S08]  /*1ef0*/  LDC.64 R4, c[0x0][0x3f8] ;  /* 0x0000fe00ff047b82 */ /* 0x000e700000000a00 */
[----:B------:R-:W2:Y:S02]  /*1f00*/  LDC.64 R46, c[0x0][0x408] ;  /* 0x00010200ff2e7b82 */ /* 0x000ea40000000a00 */
[----:B------:R-:W-:-:S02]  /*1f10*/  @P0 IADD3 R6, P1, R31, UR4, RZ ;  /* 0x000000041f060c10 */ /* 0x000fc4000ff3e0ff */
[----:B------:R-:W-:Y:S01]  /*1f20*/  SHF.R.S32.HI R3, RZ, 0x1f, R23 ;  /* 0x0000001fff037819 */ /* 0x000fe20000011417 */
[----:B------:R-:W3:Y:S01]  /*1f30*/  S2R R12, SR_TID.X ;  /* 0x00000000000c7919 */ /* 0x000ee20000002100 */
[----:B------:R-:W-:Y:S02]  /*1f40*/  @P0 IADD3.X R7, R30, UR5, RZ, P1, !PT ;  /* 0x000000051e070c10 */ /* 0x000fe40008ffe4ff */
[----:B------:R-:W-:Y:S01]  /*1f50*/  SHF.R.S32.HI R187, RZ, 0x1f, R186 ;  /* 0x0000001fffbb7819 */ /* 0x000fe200000114ba */
[----:B------:R-:W-:Y:S01]  /*1f60*/  IMAD.SHL.U32 R44, R190, 0x40, RZ ;  /* 0x00000040be2c7824 */ /* 0x000fe200078e00ff */
[----:B0-----:R-:W-:Y:S01]  /*1f70*/  ISETP.GE.AND P3, PT, R16, R51, PT ;  /* 0x000000331000720c */ /* 0x001fe20003f66270 */
[----:B------:R0:W4:Y:S01]  /*1f80*/  @P0 LDG.E R41, desc[UR40][R6.64] ;  /* 0x0000002806290981 */ /* 0x000122000c1e1900 */
[----:B------:R-:W-:Y:S01]  /*1f90*/  ULDC UR4, c[0x0][0x2f4] ;  /* 0x0000bd0000047ab9 */ /* 0x000fe20000000800 */
[----:B------:R-:W-:Y:S01]  /*1fa0*/  SHF.R.S32.HI R48, RZ, 0x1f, R26 ;  /* 0x0000001fff307819 */ /* 0x000fe2000001141a */
[----:B------:R-:W3:Y:S01]  /*1fb0*/  S2R R30, SR_TID.X ;  /* 0x00000000001e7919 */ /* 0x000ee20000002100 */
[-C--:B-1----:R-:W-:Y:S01]  /*1fc0*/  IMAD R0, R3, R4.reuse, RZ ;  /* 0x0000000403007224 */ /* 0x082fe200078e02ff */
[----:B------:R-:W-:Y:S01]  /*1fd0*/  LOP3.LUT R44, R44, 0x1c0, RZ, 0xc0, !PT ;  /* 0x000001c02c2c7812 */ /* 0x000fe200078ec0ff */
[----:B------:R-:W-:Y:S01]  /*1fe0*/  IMAD.WIDE.U32 R20, R23, R4, R186 ;  /* 0x0000000417147225 */ /* 0x000fe200078e00ba */
[----:B------:R-:W-:-:S02]  /*1ff0*/  SHF.L.U64.HI R42, R4, 0x6, R5 ;  /* 0x00000006042a7819 */ /* 0x000fc40000010205 */
[----:B0----5:R-:W-:Y:S01]  /*2000*/  SHF.R.S32.HI R7, RZ, 0x1f, R27 ;  /* 0x0000001fff077819 */ /* 0x021fe2000001141b */
[----:B------:R-:W-:Y:S01]  /*2010*/  IMAD R9, R23, R5, R0 ;  /* 0x0000000517097224 */ /* 0x000fe200078e0200 */
[----:B------:R-:W-:Y:S01]  /*2020*/  ISETP.GE.AND P2, PT, R16, UR4, PT ;  /* 0x0000000410007c0c */ /* 0x000fe2000bf46270 */
[----:B--2---:R-:W-:Y:S01]  /*2030*/  IMAD R8, R3, R46, RZ ;  /* 0x0000002e03087224 */ /* 0x004fe200078e02ff */
[----:B------:R-:W-:Y:S01]  /*2040*/  SEL R3, R51, RZ, P3 ;  /* 0x000000ff33037207 */ /* 0x000fe20001800000 */
[----:B------:R-:W-:Y:S01]  /*2050*/  IMAD.WIDE.U32 R32, R23, R4, R16 ;  /* 0x0000000417207225 */ /* 0x000fe200078e0010 */
[----:B------:R-:W-:Y:S02]  /*2060*/  SHF.L.U64.HI R45, R46, 0x6, R47 ;  /* 0x000000062e2d7819 */ /* 0x000fe4000001022f */
[----:B------:R-:W-:Y:S01]  /*2070*/  ISETP.GE.AND P1, PT, R19, UR4, PT ;  /* 0x0000000413007c0c */ /* 0x000fe2000bf26270 */
[----:B------:R-:W-:Y:S01]  /*2080*/  IMAD.IADD R3, R16, 0x1, R3 ;  /* 0x0000000110037824 */ /* 0x000fe200078e0203 */
[----:B------:R-:W-:Y:S01]  /*2090*/  SHF.L.U32 R51, R51, 0x1, RZ ;  /* 0x0000000133337819 */ /* 0x000fe200000006ff */
[----:B------:R-:W-:-:S02]  /*20a0*/  IMAD.IADD R21, R21, 0x1, R9 ;  /* 0x0000000115157824 */ /* 0x000fc400078e0209 */
[----:B------:R-:W-:Y:S01]  /*20b0*/  IMAD.IADD R33, R9, 0x1, R33 ;  /* 0x0000000109217824 */ /* 0x000fe200078e0221 */
[----:B------:R-:W-:Y:S01]  /*20c0*/  SHF.R.S32.HI R6, RZ, 0x1f, R3 ;  /* 0x0000001fff067819 */ /* 0x000fe20000011403 */
[----:B------:R-:W-:Y:S01]  /*20d0*/  IMAD R11, R23, R47, R8 ;  /* 0x0000002f170b7224 */ /* 0x000fe200078e0208 */
[----:B---3--:R-:W-:Y:S01]  /*20e0*/  SHF.R.U32.HI R12, RZ, 0x7, R12 ;  /* 0x00000007ff0c7819 */ /* 0x008fe2000001160c */
[C---:B------:R-:W-:Y:S01]  /*20f0*/  IMAD R8, R7.reuse, R4, RZ ;  /* 0x0000000407087224 */ /* 0x040fe200078e02ff */
[----:B------:R-:W-:Y:S01]  /*2100*/  LEA.HI R3, R6, R3, RZ, 0x3 ;  /* 0x0000000306037211 */ /* 0x000fe200078f18ff */
[----:B------:R-:W-:Y:S02]  /*2110*/  IMAD R6, R7, R46, RZ ;  /* 0x0000002e07067224 */ /* 0x000fe400078e02ff */
[----:B------:R-:W-:Y:S01]  /*2120*/  IMAD.WIDE.U32 R20, R27, R4, R20 ;  /* 0x000000041b147225 */ /* 0x000fe200078e0014 */
[----:B------:R-:W-:-:S03]  /*2130*/  LOP3.LUT R58, R3, 0xfffffff8, RZ, 0xc0, !PT ;  /* 0xfffffff8033a7812 */ /* 0x000fc600078ec0ff */
[----:B------:R-:W-:Y:S01]  /*2140*/  IMAD.WIDE.U32 R32, R27, R4, R32 ;  /* 0x000000041b207225 */ /* 0x000fe200078e0020 */
[----:B------:R-:W-:-:S03]  /*2150*/  SHF.R.S32.HI R61, RZ, 0x1f, R58 ;  /* 0x0000001fff3d7819 */ /* 0x000fc6000001143a */
[----:B------:R-:W-:Y:S02]  /*2160*/  VIADD R30, R30, 0xffffff80 ;  /* 0xffffff801e1e7836 */ /* 0x000fe40000000000 */
[----:B------:R-:W-:Y:S01]  /*2170*/  IMAD.SHL.U32 R43, R4, 0x40, RZ ;  /* 0x00000040042b7824 */ /* 0x000fe200078e00ff */
[----:B------:R-:W-:Y:S01]  /*2180*/  LOP3.LUT R4, R44, 0x18, R16, 0xf8, !PT ;  /* 0x000000182c047812 */ /* 0x000fe200078ef810 */
[----:B------:R-:W-:Y:S01]  /*2190*/  IMAD R59, R27, R47, R6 ;  /* 0x0000002f1b3b7224 */ /* 0x000fe200078e0206 */
[----:B------:R-:W-:Y:S01]  /*21a0*/  SHF.R.S32.HI R10, RZ, 0x1f, R30 ;  /* 0x0000001fff0a7819 */ /* 0x000fe2000001141e */
[C---:B------:R-:W-:Y:S01]  /*21b0*/  IMAD.WIDE.U32 R34, R23.reuse, R46, R186 ;  /* 0x0000002e17227225 */ /* 0x040fe200078e00ba */
[----:B------:R-:W-:Y:S02]  /*21c0*/  SHF.R.U32.HI R47, RZ, 0x3, R44 ;  /* 0x00000003ff2f7819 */ /* 0x000fe4000001162c */
[----:B------:R-:W-:Y:S01]  /*21d0*/  LEA.HI R10, R10, R30, RZ, 0x2 ;  /* 0x0000001e0a0a7211 */ /* 0x000fe200078f10ff */
[----:B------:R-:W-:-:S03]  /*21e0*/  IMAD.WIDE.U32 R36, R23, R46, R16 ;  /* 0x0000002e17247225 */ /* 0x000fc600078e0010 */
[----:B------:R-:W-:Y:S01]  /*21f0*/  LOP3.LUT R10, R10, 0xfffffffc, RZ, 0xc0, !PT ;  /* 0xfffffffc0a0a7812 */ /* 0x000fe200078ec0ff */
[----:B------:R-:W-:Y:S01]  /*2200*/  IMAD R9, R27, R5, R8 ;  /* 0x000000051b097224 */ /* 0x000fe200078e0208 */
[-C--:B------:R-:W-:Y:S01]  /*2210*/  LOP3.LUT R5, R4, R47.reuse, RZ, 0x3c, !PT ;  /* 0x0000002f04057212 */ /* 0x080fe200078e3cff */
[----:B------:R-:W-:Y:S01]  /*2220*/  IMAD.IADD R35, R35, 0x1, R11 ;  /* 0x0000000123237824 */ /* 0x000fe200078e020b */
[----:B------:R-:W-:Y:S01]  /*2230*/  LOP3.LUT R4, R44, 0x38, R3, 0xf8, !PT ;  /* 0x000000382c047812 */ /* 0x000fe200078ef803 */
[----:B------:R-:W-:Y:S02]  /*2240*/  IMAD.IADD R37, R11, 0x1, R37 ;  /* 0x000000010b257824 */ /* 0x000fe400078e0225 */
[----:B------:R-:W-:Y:S01]  /*2250*/  IMAD R52, R220, 0x200, R5 ;  /* 0x00000200dc347824 */ /* 0x000fe200078e0205 */
[----:B------:R-:W-:Y:S01]  /*2260*/  LOP3.LUT R5, R4, R47, RZ, 0x3c, !PT ;  /* 0x0000002f04057212 */ /* 0x000fe200078e3cff */
[----:B------:R-:W-:-:S04]  /*2270*/  IMAD.WIDE.U32 R34, R27, R46, R34 ;  /* 0x0000002e1b227225 */ /* 0x000fc800078e0022 */
[----:B------:R-:W-:-:S04]  /*2280*/  IMAD.WIDE.U32 R36, R27, R46, R36 ;  /* 0x0000002e1b247225 */ /* 0x000fc800078e0024 */
[----:B------:R-:W-:Y:S02]  /*2290*/  IMAD.IADD R10, R30, 0x1, -R10 ;  /* 0x000000011e0a7824 */ /* 0x000fe400078e0a0a */
[----:B------:R-:W-:Y:S02]  /*22a0*/  IMAD.IADD R55, R35, 0x1, R59 ;  /* 0x0000000123377824 */ /* 0x000fe400078e023b */
[----:B------:R-:W-:Y:S02]  /*22b0*/  IMAD.IADD R0, R29, 0x1, R28 ;  /* 0x000000011d007824 */ /* 0x000fe400078e021c */
[----:B------:R-:W-:Y:S02]  /*22c0*/  IMAD.SHL.U32 R46, R46, 0x40, RZ ;  /* 0x000000402e2e7824 */ /* 0x000fe400078e00ff */
[----:B------:R-:W-:Y:S02]  /*22d0*/  VIADD R49, R12, 0x8 ;  /* 0x000000080c317836 */ /* 0x000fe40000000000 */
[----:B------:R-:W-:-:S02]  /*22e0*/  IMAD R50, R10, 0x40, R23 ;  /* 0x000000400a327824 */ /* 0x000fc400078e0217 */
[----:B------:R-:W-:Y:S02]  /*22f0*/  IMAD.IADD R53, R21, 0x1, R9 ;  /* 0x0000000115357824 */ /* 0x000fe400078e0209 */
[----:B------:R-:W-:Y:S02]  /*2300*/  IMAD.IADD R54, R9, 0x1, R33 ;  /* 0x0000000109367824 */ /* 0x000fe400078e0221 */
[----:B------:R-:W-:Y:S02]  /*2310*/  IMAD.IADD R59, R59, 0x1, R37 ;  /* 0x000000013b3b7824 */ /* 0x000fe400078e0225 */
[----:B------:R-:W-:Y:S01]  /*2320*/  IMAD R62, R220, 0x200, R5 ;  /* 0x00000200dc3e7824 */ /* 0x000fe200078e0205 */
[----:B----4-:R-:W-:-:S07]  /*2330*/  SHF.R.S32.HI R60, RZ, 0x1f, R41 ;  /* 0x0000001fff3c7819 */ /* 0x010fce0000011429 */
.L_x_1275:
[----:B0-----:R-:W0:Y:S01]  /*2340*/  LDC R65, c[0x0][0x430] ;  /* 0x00010c00ff417b82 */ /* 0x001e220000000800 */
[----:B------:R-:W-:Y:S02]  /*2350*/  VIADD R38, R38, 0xffffffff ;  /* 0xffffffff26267836 */ /* 0x000fe40000000000 */
[----:B------:R-:W-:Y:S02]  /*2360*/  IMAD.MOV.U32 R64, RZ, RZ, RZ ;  /* 0x000000ffff407224 */ /* 0x000fe400078e00ff */
[----:B------:R-:W-:-:S03]  /*2370*/  IMAD R5, R38, 0x40, R50 ;  /* 0x0000004026057824 */ /* 0x000fc600078e0232 */
[----:B-1----:R-:W1:Y:S01]  /*2380*/  LDC R73, c[0x0][0x3f4] ;  /* 0x0000fd00ff497b82 */ /* 0x002e620000000800 */
[----:B------:R-:W-:Y:S01]  /*2390*/  IMAD.IADD R12, R0, 0x1, R5 ;  /* 0x00000001000c7824 */ /* 0x000fe200078e0205 */
[----:B------:R-:W-:-:S03]  /*23a0*/  ISETP.GE.AND P0, PT, R5, R40, PT ;  /* 0x000000280500720c */ /* 0x000fc60003f06270 */
[----:B------:R-:W-:Y:S01]  /*23b0*/  IMAD.MOV.U32 R8, RZ, RZ, R12 ;  /* 0x000000ffff087224 */ /* 0x000fe200078e000c */
[----:B------:R-:W-:Y:S02]  /*23c0*/  ISETP.GT.OR P0, PT, R50, 0x3f, P0 ;  /* 0x0000003f3200780c */ /* 0x000fe40000704670 */
        /* <DEDUP_REMOVED lines=18> */
[----:B------:R-:W-:Y:S01]  /*24f0*/  IMAD.MOV R6, RZ, RZ, -R8 ;  /* 0x000000ffff067224 */ /* 0x000fe200078e0a08 */
[----:B------:R-:W-:Y:S01]  /*2500*/  BSSY B0, `(.L_x_1243) ;  /* 0x00001a3000007945 */ /* 0x000fe20003800000 */
[----:B------:R-:W-:Y:S01]  /*2510*/  IMAD.IADD R75, R52, 0x1, R71 ;  /* 0x00000001344b7824 */ /* 0x000fe200078e0247 */
[----:B------:R-:W-:Y:S01]  /*2520*/  ISETP.GT.AND P4, PT, R38, R39, PT ;  /* 0x000000272600720c */ /* 0x000fe20003f84270 */
[----:B------:R-:W-:-:S02]  /*2530*/  IMAD R65, R65, R6, R12 ;  /* 0x0000000641417224 */ /* 0x000fc400078e020c */
[----:B------:R-:W-:Y:S01]  /*2540*/  IMAD R75, R75, 0x2, R2 ;  /* 0x000000024b4b7824 */ /* 0x000fe200078e0202 */
[----:B0-----:R-:W-:Y:S09]  /*2550*/  @!P0 BRA `(.L_x_1244) ;  /* 0x00000014009c8947 */ /* 0x001ff20003800000 */
        /* <DEDUP_REMOVED lines=37> */
[----:B------:R-:W-:Y:S01]  /*27b0*/  IMAD.MOV.U32 R6, RZ, RZ, R34 ;  /* 0x000000ffff067224 */ /* 0x000fe200078e0022 */
[----:B------:R-:W-:Y:S01]  /*27c0*/  ULDC.64 UR4, c[0x0][0x3e8] ;  /* 0x0000fa0000047ab9 */ /* 0x000fe20000000a00 */
[----:B------:R-:W-:Y:S01]  /*27d0*/  IMAD.MOV.U32 R7, RZ, RZ, R55 ;  /* 0x000000ffff077224 */ /* 0x000fe200078e0037 */
[----:B------:R-:W-:Y:S01]  /*27e0*/  ULDC.64 UR6, c[0x0][0x400] ;  /* 0x0001000000067ab9 */ /* 0x000fe20000000a00 */
[----:B------:R-:W-:Y:S01]  /*27f0*/  IMAD R5, R45, R38, RZ ;  /* 0x000000262d057224 */ /* 0x000fe200078e02ff */
[----:B------:R-:W-:Y:S01]  /*2800*/  CS2R R28, SRZ ;  /* 0x00000000001c7805 */ /* 0x000fe2000001ff00 */
[----:B------:R-:W-:Y:S01]  /*2810*/  IMAD.WIDE.U32 R8, R38, R46, R6 ;  /* 0x0000002e26087225 */ /* 0x000fe200078e0006 */
[----:B------:R-:W-:-:S03]  /*2820*/  IADD3 R7, P5, R20, R4, RZ ;  /* 0x0000000414077210 */ /* 0x000fc60007fbe0ff */
        /* <DEDUP_REMOVED lines=14> */
.L_x_1247:
[----:B------:R-:W-:Y:S05]  /*2910*/  BSYNC B1 ;  /* 0x0000000000017941 */ /* 0x000fea0003800000 */
.L_x_1246:
[----:B------:R-:W-:Y:S01]  /*2920*/  ISETP.NE.AND P5, PT, R188, 0x3, PT ;  /* 0x00000003bc00780c */ /* 0x000fe20003fa5270 */
[----:B0----5:R-:W-:Y:S02]  /*2930*/  IMAD.MOV.U32 R4, RZ, RZ, R8 ;  /* 0x000000ffff047224 */ /* 0x021fe400078e0008 */
[----:B------:R-:W-:Y:S02]  /*2940*/  IMAD.MOV.U32 R5, RZ, RZ, R9 ;  /* 0x000000ffff057224 */ /* 0x000fe400078e0009 */
[----:B------:R-:W-:Y:S02]  /*2950*/  IMAD.MOV.U32 R6, RZ, RZ, R30 ;  /* 0x000000ffff067224 */ /* 0x000fe400078e001e */
[----:B------:R-:W-:Y:S01]  /*2960*/  IMAD.MOV.U32 R7, RZ, RZ, R31 ;  /* 0x000000ffff077224 */ /* 0x000fe200078e001f */
[----:B------:R-:W-:Y:S01]  /*2970*/  PRMT R77, R4, 0x5410, R5 ;  /* 0x00005410044d7816 */ /* 0x000fe20000000005 */
[----:B------:R-:W-:Y:S02]  /*2980*/  IMAD.MOV.U32 R4, RZ, RZ, R28 ;  /* 0x000000ffff047224 */ /* 0x000fe400078e001c */
[----:B------:R-:W-:Y:S01]  /*2990*/  IMAD.MOV.U32 R5, RZ, RZ, R29 ;  /* 0x000000ffff057224 */ /* 0x000fe200078e001d */
[----:B------:R-:W-:Y:S01]  /*29a0*/  PRMT R78, R6, 0x5410, R7 ;  /* 0x00005410064e7816 */ /* 0x000fe20000000007 */
[----:B------:R-:W-:-:S02]  /*29b0*/  IMAD.MOV.U32 R6, RZ, RZ, R56 ;  /* 0x000000ffff067224 */ /* 0x000fc400078e0038 */
[----:B------:R-:W-:Y:S01]  /*29c0*/  IMAD.MOV.U32 R7, RZ, RZ, R57 ;  /* 0x000000ffff077224 */ /* 0x000fe200078e0039 */
[----:B------:R-:W-:-:S04]  /*29d0*/  PRMT R79, R4, 0x5410, R5 ;  /* 0x00005410044f7816 */ /* 0x000fc80000000005 */
[----:B------:R-:W-:Y:S01]  /*29e0*/  PRMT R80, R6, 0x5410, R7 ;  /* 0x0000541006507816 */ /* 0x000fe20000000007 */
[----:B------:R-:W-:Y:S06]  /*29f0*/  @!P5 BRA `(.L_x_1248) ;  /* 0x000000000004d947 */ /* 0x000fec0003800000 */
[----:B------:R-:W-:Y:S01]  /*2a00*/  BPT.TRAP 0x1 ;  /* 0x000000040000795c */ /* 0x000fe20000300000 */
.L_x_1248:
[----:B------:R-:W-:Y:S01]  /*2a10*/  IMAD R63, R22, 0x8, R2 ;  /* 0x00000008163f7824 */ /* 0x000fe200078e0202 */
[----:B------:R-:W-:Y:S01]  /*2a20*/  SHF.L.U32 R74, R185, 0x1f, RZ ;  /* 0x0000001fb94a7819 */ /* 0x000fe200000006ff */
[----:B------:R-:W-:Y:S03]  /*2a30*/  BSSY B1, `(.L_x_1249) ;  /* 0x0000003000017945 */ /* 0x000fe60003800000 */
[----:B------:R-:W0:Y:S02]  /*2a40*/  SYNCS.PHASECHK.TRANS64.TRYWAIT P6, [R63+URZ+0x38890], R74 ;  /* 0x0388904a3f0075a7 */ /* 0x000e2400080c017f */
[----:B0-----:R-:W-:Y:S05]  /*2a50*/  @!P6 BRA `(.L_x_1250) ;  /* 0x0000018800d4e947 */ /* 0x001fea0003800000 */
.L_x_1490:
[----:B------:R-:W-:Y:S05]  /*2a60*/  BSYNC B1 ;  /* 0x0000000000017941 */ /* 0x000fea0003800000 */
.L_x_1249:
[----:B------:R-:W-:-:S03]  /*2a70*/  UMOV UR4, 0xffffffff ;  /* 0xffffffff00047882 */ /* 0x000fc60000000000 */
[----:B------:R-:W-:Y:S05]  /*2a80*/  BRA.DIV UR4, `(.L_x_1251) ;  /* 0x0000018a04dc7947 */ /* 0x000fea000b800000 */
[----:B------:R1:W2:Y:S04]  /*2a90*/  SHFL.IDX PT, R72, R69, RZ, 0x1c1f ;  /* 0x001c1fff45487589 */ /* 0x0002a800000e0000 */
[----:B------:R1:W3:Y:S02]  /*2aa0*/  SHFL.IDX PT, R14, R70, RZ, 0x1c1f ;  /* 0x001c1fff460e7589 */ /* 0x0002e400000e0000 */
.L_x_1494:
        /* <DEDUP_REMOVED lines=10> */
[--C-:B0-----:R-:W-:Y:S01]  /*2b50*/  HADD2.F32 R13, -RZ, R7.reuse.H1_H1 ;  /* 0x30000007ff0d7230 */ /* 0x101fe20000004100 */
[----:B------:R-:W-:Y:S01]  /*2b60*/  SHF.R.U32.HI R30, RZ, 0x10, R31 ;  /* 0x00000010ff1e7819 */ /* 0x000fe2000001161f */
[----:B------:R-:W-:Y:S01]  /*2b70*/  HADD2.F32 R7, -RZ, R7.H0_H0 ;  /* 0x20000007ff077230 */ /* 0x000fe20000004100 */
[--C-:B------:R-:W-:Y:S01]  /*2b80*/  SHF.R.U64 R31, R56, 0x10, R57.reuse ;  /* 0x00000010381f7819 */ /* 0x100fe20000001239 */
[----:B------:R-:W-:Y:S01]  /*2b90*/  HADD2.F32 R15, -RZ, R15.H0_H0 ;  /* 0x2000000fff0f7230 */ /* 0x000fe20000004100 */
[----:B------:R-:W-:Y:S01]  /*2ba0*/  MOV R12, R6 ;  /* 0x00000006000c7202 */ /* 0x000fe20000000f00 */
[----:B------:R-:W-:Y:S01]  /*2bb0*/  HADD2.F32 R6, -RZ, R5.H1_H1 ;  /* 0x30000005ff067230 */ /* 0x000fe20000004100 */
[----:B------:R-:W-:Y:S01]  /*2bc0*/  SHF.R.U32.HI R56, RZ, 0x10, R57 ;  /* 0x00000010ff387819 */ /* 0x000fe20000011639 */
[----:B------:R-:W-:Y:S02]  /*2bd0*/  HADD2.F32 R31, -RZ, R31.H0_H0 ;  /* 0x2000001fff1f7230 */ /* 0x000fe40000004100 */
[----:B------:R-:W-:-:S02]  /*2be0*/  HADD2.F32 R5, -RZ, R5.H0_H0 ;  /* 0x20000005ff057230 */ /* 0x000fc40000004100 */
[----:B------:R-:W-:Y:S02]  /*2bf0*/  HADD2.F32 R56, -RZ, R56.H0_H0 ;  /* 0x20000038ff387230 */ /* 0x000fe40000004100 */
[CC--:B-1----:R-:W-:Y:S01]  /*2c00*/  FMUL.FTZ R70, R6.reuse, R31.reuse ;  /* 0x0000001f06467220 */ /* 0x0c2fe20000410000 */
[----:B------:R-:W-:Y:S02]  /*2c10*/  HADD2.F32 R30, -RZ, R30.H0_H0 ;  /* 0x2000001eff1e7230 */ /* 0x000fe40000004100 */
[C---:B------:R-:W-:Y:S01]  /*2c20*/  FMUL.FTZ R31, R5.reuse, R31 ;  /* 0x0000001f051f7220 */ /* 0x040fe20000410000 */
[-C--:B------:R-:W-:Y:S01]  /*2c30*/  FFMA.FTZ R70, R5, R15.reuse, -R70 ;  /* 0x0000000f05467223 */ /* 0x080fe20000010846 */
[----:B------:R-:W-:Y:S02]  /*2c40*/  FMUL.FTZ R76, R13, R56 ;  /* 0x000000380d4c7220 */ /* 0x000fe40000410000 */
        /* <DEDUP_REMOVED lines=24> */
.L_x_1256:
[----:B------:R-:W-:Y:S05]  /*2dd0*/  BSYNC B2 ;  /* 0x0000000000027941 */ /* 0x000fea0003800000 */
.L_x_1255:
[----:B0-----:R4:W-:Y:S02]  /*2de0*/  ST.E.128 desc[UR40][R10.64], R4 ;  /* 0x000000040a007985 */ /* 0x0019e4000c101d28 */
.L_x_1254:
[----:B------:R-:W-:Y:S05]  /*2df0*/  BSYNC B1 ;  /* 0x0000000000017941 */ /* 0x000fea0003800000 */
.L_x_1253:
        /* <DEDUP_REMOVED lines=8> */
[----:B--2---:R-:W-:-:S03]  /*2e80*/  LEA.HI.X R11, R19, R72, R191, 0x1, P0 ;  /* 0x00000048130b7211 */ /* 0x004fc600000f0cbf */
[----:B------:R-:W-:-:S06]  /*2e90*/  IMAD R4, R71, 0x2, R2 ;  /* 0x0000000247047824 */ /* 0x000fcc00078e0202 */
        /* <DEDUP_REMOVED lines=43> */
.L_x_1258:
[----:B------:R-:W-:Y:S05]  /*3150*/  BSYNC B1 ;  /* 0x0000000000017941 */ /* 0x000fea0003800000 */
.L_x_1257:
[----:B--2---:R2:W-:Y:S01]  /*3160*/  ST.E.128 desc[UR40][R10.64], R4 ;  /* 0x000000040a007985 */ /* 0x0045e2000c101d28 */
[----:B------:R-:W-:Y:S05]  /*3170*/  BRA `(.L_x_1252) ;  /* 0x0000000c006c7947 */ /* 0x000fea0003800000 */
.L_x_1245:
        /* <DEDUP_REMOVED lines=25> */
[----:B--2---:R-:W-:Y:S02]  /*3310*/  IMAD.MOV.U32 R10, RZ, RZ, R6 ;  /* 0x000000ffff0a7224 */ /* 0x004fe400078e0006 */
[----:B------:R-:W-:Y:S02]  /*3320*/  IMAD.MOV.U32 R11, RZ, RZ, R7 ;  /* 0x000000ffff0b7224 */ /* 0x000fe400078e0007 */
        /* <DEDUP_REMOVED lines=14> */
.L_x_1259:
[----:B------:R-:W-:Y:S01]  /*3410*/  IMAD R63, R22, 0x8, R2 ;  /* 0x00000008163f7824 */ /* 0x000fe200078e0202 */
[----:B------:R-:W-:Y:S01]  /*3420*/  SHF.L.U32 R74, R185, 0x1f, RZ ;  /* 0x0000001fb94a7819 */ /* 0x000fe200000006ff */
[----:B------:R-:W-:Y:S03]  /*3430*/  BSSY B1, `(.L_x_1260) ;  /* 0x0000003000017945 */ /* 0x000fe60003800000 */
[----:B------:R-:W0:Y:S02]  /*3440*/  SYNCS.PHASECHK.TRANS64.TRYWAIT P6, [R63+URZ+0x38890], R74 ;  /* 0x0388904a3f0075a7 */ /* 0x000e2400080c017f */
[----:B0-----:R-:W-:Y:S05]  /*3450*/  @!P6 BRA `(.L_x_1261) ;  /* 0x0000018000b0e947 */ /* 0x001fea0003800000 */
.L_x_1495:
[----:B------:R-:W-:Y:S05]  /*3460*/  BSYNC B1 ;  /* 0x0000000000017941 */ /* 0x000fea0003800000 */
.L_x_1260:
[----:B------:R-:W-:-:S03]  /*3470*/  UMOV UR4, 0xffffffff ;  /* 0xffffffff00047882 */ /* 0x000fc60000000000 */
[----:B------:R-:W-:Y:S05]  /*3480*/  BRA.DIV UR4, `(.L_x_1262) ;  /* 0x0000018204b87947 */ /* 0x000fea000b800000 */
[----:B------:R-:W1:Y:S04]  /*3490*/  SHFL.IDX PT, R69, R69, RZ, 0x1c1f ;  /* 0x001c1fff45457589 */ /* 0x000e6800000e0000 */
[----:B------:R-:W2:Y:S02]  /*34a0*/  SHFL.IDX PT, R70, R70, RZ, 0x1c1f ;  /* 0x001c1fff46467589 */ /* 0x000ea400000e0000 */
.L_x_1499:
[----:B------:R-:W-:-:S13]  /*34b0*/  ISETP.GE.OR P6, PT, R23, R68, P2 ;  /* 0x000000441700720c */ /* 0x000fda00017c6670 */
[----:B------:R-:W-:Y:S05]  /*34c0*/  @P6 BRA `(.L_x_1252) ;  /* 0x0000000800986947 */ /* 0x000fea0003800000 */
[----:B------:R-:W3:Y:S01]  /*34d0*/  LDC R72, c[0x0][0x2f4] ;  /* 0x0000bd00ff487b82 */ /* 0x000ee20000000800 */
[C---:B--2---:R-:W-:Y:S01]  /*34e0*/  LEA R56, P6, R58.reuse, R70, 0x1 ;  /* 0x000000463a387211 */ /* 0x044fe200078c08ff */
[----:B------:R-:W-:Y:S03]  /*34f0*/  BSSY B1, `(.L_x_1263) ;  /* 0x0000065000017945 */ /* 0x000fe60003800000 */
[----:B-1----:R-:W-:Y:S02]  /*3500*/  LEA.HI.X R57, R58, R69, R61, 0x1, P6 ;  /* 0x000000453a397211 */ /* 0x002fe400030f0c3d */
[----:B---3--:R-:W-:-:S04]  /*3510*/  IADD3 R8, -R51, R72, RZ ;  /* 0x0000004833087210 */ /* 0x008fc80007ffe1ff */
[----:B------:R-:W-:-:S04]  /*3520*/  SEL R8, R51, R8, !P3 ;  /* 0x0000000833087207 */ /* 0x000fc80005800000 */
[----:B------:R-:W-:-:S04]  /*3530*/  SHF.R.S32.HI R9, RZ, 0x1f, R8 ;  /* 0x0000001fff097819 */ /* 0x000fc80000011408 */
[----:B------:R-:W-:-:S04]  /*3540*/  LEA.HI R9, R9, R8, RZ, 0x4 ;  /* 0x0000000809097211 */ /* 0x000fc800078f20ff */
[----:B------:R-:W-:-:S04]  /*3550*/  SHF.R.S32.HI R8, RZ, 0x4, R9 ;  /* 0x00000004ff087819 */ /* 0x000fc80000011409 */
[----:B------:R-:W-:-:S05]  /*3560*/  LEA.HI.SX32 R8, R3, R8, 0x1d ;  /* 0x0000000803087211 */ /* 0x000fca00078feaff */
[----:B------:R-:W-:-:S05]  /*3570*/  IMAD.SHL.U32 R73, R8, 0x8, RZ ;  /* 0x0000000808497824 */ /* 0x000fca00078e00ff */
[----:B------:R-:W-:-:S04]  /*3580*/  LOP3.LUT R8, R44, 0x38, R73, 0xf8, !PT ;  /* 0x000000382c087812 */ /* 0x000fc800078ef849 */
[----:B------:R-:W-:-:S05]  /*3590*/  LOP3.LUT R9, R8, R47, RZ, 0x3c, !PT ;  /* 0x0000002f08097212 */ /* 0x000fca00078e3cff */
[----:B------:R-:W-:Y:S02]  /*35a0*/  IMAD R8, R220, 0x200, R9 ;  /* 0x00000200dc087824 */ /* 0x000fe400078e0209 */
[----:B------:R-:W-:Y:S02]  /*35b0*/  IMAD.IADD R9, R62, 0x1, R71 ;  /* 0x000000013e097824 */ /* 0x000fe400078e0247 */
[----:B------:R-:W-:Y:S02]  /*35c0*/  IMAD.IADD R71, R71, 0x1, R8 ;  /* 0x0000000147477824 */ /* 0x000fe400078e0208 */
[--C-:B------:R-:W-:Y:S02]  /*35d0*/  IMAD R9, R9, 0x2, R2.reuse ;  /* 0x0000000209097824 */ /* 0x100fe400078e0202 */
[----:B------:R-:W-:-:S04]  /*35e0*/  IMAD R71, R71, 0x2, R2 ;  /* 0x0000000247477824 */ /* 0x000fc800078e0202 */
[----:B------:R-:W1:Y:S04]  /*35f0*/  LDS.128 R8, [R9+0x22400] ;  /* 0x0224000009087984 */ /* 0x000e680000000c00 */
        /* <DEDUP_REMOVED lines=84> */
.L_x_1264:
[----:B------:R-:W-:Y:S05]  /*3b40*/  BSYNC B1 ;  /* 0x0000000000017941 */ /* 0x000fea0003800000 */
.L_x_1263:
        /* <DEDUP_REMOVED lines=8> */
.L_x_1244:
[----:B------:R-:W-:-:S13]  /*3bd0*/  ISETP.NE.AND P5, PT, R188, 0x3, PT ;  /* 0x00000003bc00780c */ /* 0x000fda0003fa5270 */
[----:B------:R-:W-:Y:S05]  /*3be0*/  @!P5 BRA `(.L_x_1265) ;  /* 0x000000000004d947 */ /* 0x000fea0003800000 */
[----:B------:R-:W-:Y:S01]  /*3bf0*/  BPT.TRAP 0x1 ;  /* 0x000000040000795c */ /* 0x000fe20000300000 */
.L_x_1265:
[----:B------:R-:W-:Y:S01]  /*3c00*/  IMAD R63, R22, 0x8, R2 ;  /* 0x00000008163f7824 */ /* 0x000fe200078e0202 */
[----:B------:R-:W-:Y:S01]  /*3c10*/  SHF.L.U32 R74, R185, 0x1f, RZ ;  /* 0x0000001fb94a7819 */ /* 0x000fe200000006ff */
[----:B------:R-:W-:Y:S01]  /*3c20*/  BSSY B1, `(.L_x_1266) ;  /* 0x0000004000017945 */ /* 0x000fe20003800000 */
[----:B------:R-:W-:Y:S02]  /*3c30*/  SHF.R.S32.HI R67, RZ, 0x1f, R65 ;  /* 0x0000001fff437819 */ /* 0x000fe40000011441 */
[----:B------:R-:W0:Y:S02]  /*3c40*/  SYNCS.PHASECHK.TRANS64.TRYWAIT P0, [R63+URZ+0x38890], R74 ;  /* 0x0388904a3f0075a7 */ /* 0x000e24000800017f */
[----:B0-----:R-:W-:Y:S05]  /*3c50*/  @!P0 BRA `(.L_x_1267) ;  /* 0x0000017c00108947 */ /* 0x001fea0003800000 */
.L_x_1500:
[----:B------:R-:W-:Y:S05]  /*3c60*/  BSYNC B1 ;  /* 0x0000000000017941 */ /* 0x000fea0003800000 */
.L_x_1266:
        /* <DEDUP_REMOVED lines=24> */
[----:B------:R1:W2:Y:S04]  /*3df0*/  SHFL.IDX PT, R10, R13, RZ, 0x1c1f ;  /* 0x001c1fff0d0a7589 */ /* 0x0002a800000e0000 */
[----:B------:R1:W3:Y:S02]  /*3e00*/  SHFL.IDX PT, R14, R6, RZ, 0x1c1f ;  /* 0x001c1fff060e7589 */ /* 0x0002e400000e0000 */
.L_x_1504:
        /* <DEDUP_REMOVED lines=12> */
[----:B------:R-:W-:-:S04]  /*3ed0*/  LEA R8, P0, R19, R14, 0x1 ;  /* 0x0000000e13087211 */ /* 0x000fc800078008ff */
[----:B------:R-:W-:Y:S02]  /*3ee0*/  IADD3 R71, R71, R4, RZ ;  /* 0x0000000447477210 */ /* 0x000fe40007ffe0ff */
[----:B------:R-:W-:-:S03]  /*3ef0*/  LEA.HI.X R9, R19, R10, R191, 0x1, P0 ;  /* 0x0000000a13097211 */ /* 0x000fc600000f0cbf */
[----:B------:R-:W-:-:S06]  /*3f00*/  IMAD R4, R71, 0x2, R2 ;  /* 0x0000000247047824 */ /* 0x000fcc00078e0202 */
[----:B------:R-:W1:Y:S04]  /*3f10*/  LDS.128 R4, [R4+0x22400] ;  /* 0x0224000004047984 */ /* 0x000e680000000c00 */
[----:B-1----:R1:W-:Y:S02]  /*3f20*/  ST.E.128 desc[UR40][R8.64], R4 ;  /* 0x0000000408007985 */ /* 0x0023e4000c101d28 */
.L_x_1252:
[----:B------:R-:W-:Y:S05]  /*3f30*/  BSYNC B0 ;  /* 0x0000000000007941 */ /* 0x000fea0003800000 */
.L_x_1243:
        /* <DEDUP_REMOVED lines=17> */
.L_x_1270:
[----:B------:R-:W-:Y:S05]  /*4050*/  BSYNC B0 ;  /* 0x0000000000007941 */ /* 0x000fea0003800000 */
.L_x_1269:
[----:B------:R-:W2:Y:S01]  /*4060*/  SYNCS.PHASECHK.TRANS64.TRYWAIT P5, [R63+URZ+0x388b0], R74 ;  /* 0x0388b04a3f0075a7 */ /* 0x000ea200080a017f */
[----:B------:R-:W-:Y:S04]  /*4070*/  BSSY B0, `(.L_x_1271) ;  /* 0x0000002000007945 */ /* 0x000fe80003800000 */
[----:B--2---:R-:W-:Y:S05]  /*4080*/  @!P5 BRA `(.L_x_1272) ;  /* 0x00000178005cd947 */ /* 0x004fea0003800000 */
.L_x_1505:
[----:B------:R-:W-:Y:S05]  /*4090*/  BSYNC B0 ;  /* 0x0000000000007941 */ /* 0x000fea0003800000 */
.L_x_1271:
[----:B------:R-:W-:Y:S01]  /*40a0*/  ULDC.64 UR4, c[0x0][0x328] ;  /* 0x0000ca0000047ab9 */ /* 0x000fe20000000a00 */
[----:B------:R-:W-:Y:S01]  /*40b0*/  BSSY B0, `(.L_x_1273) ;  /* 0x0000078000007945 */ /* 0x000fe20003800000 */
[----:B------:R-:W-:Y:S02]  /*40c0*/  IMAD R6, R67, UR4, RZ ;  /* 0x0000000443067c24 */ /* 0x000fe4000f8e02ff */
[----:B-1----:R-:W-:-:S04]  /*40d0*/  IMAD.WIDE.U32 R4, R65, UR4, RZ ;  /* 0x0000000441047c25 */ /* 0x002fc8000f8e00ff */
[----:B------:R-:W-:Y:S01]  /*40e0*/  IMAD R65, R65, UR5, R6 ;  /* 0x0000000541417c24 */ /* 0x000fe2000f8e0206 */
[----:B------:R-:W-:Y:S02]  /*40f0*/  ULDC.64 UR4, c[0x0][0x338] ;  /* 0x0000ce0000047ab9 */ /* 0x000fe40000000a00 */
        /* <DEDUP_REMOVED lines=17> */
[----:B------:R-:W4:Y:S01]  /*4210*/  LDL R29, [R1] ;  /* 0x00000000011d7983 */ /* 0x000f220000100800 */
[----:B------:R-:W-:-:S03]  /*4220*/  ULDC UR4, c[0x0][0x320] ;  /* 0x0000c80000047ab9 */ /* 0x000fc60000000800 */
[----:B------:R-:W5:Y:S01]  /*4230*/  LDL R28, [R1+0x4] ;  /* 0x00000400011c7983 */ /* 0x000f620000100800 */
[----:B------:R-:W-:Y:S01]  /*4240*/  ISETP.GE.AND P6, PT, R16, UR4, PT ;  /* 0x0000000410007c0c */ /* 0x000fe2000bfc6270 */
[----:B------:R-:W-:Y:S02]  /*4250*/  IMAD R9, R22, 0x8000, R52 ;  /* 0x0000800016097824 */ /* 0x000fe400078e0234 */
[----:B------:R-:W2:Y:S02]  /*4260*/  LDL R15, [R1+0x8] ;  /* 0x00000800010f7983 */ /* 0x000ea40000100800 */
[C---:B------:R-:W-:Y:S01]  /*4270*/  IMAD R12, R9.reuse, 0x2, R2 ;  /* 0x00000002090c7824 */ /* 0x040fe200078e0202 */
[----:B------:R-:W-:Y:S01]  /*4280*/  LOP3.LUT P5, RZ, R190, 0x4, RZ, 0xc0, !PT ;  /* 0x00000004beff7812 */ /* 0x000fe200078ac0ff */
[----:B------:R-:W2:Y:S04]  /*4290*/  LDL R14, [R1+0xc] ;  /* 0x00000c00010e7983 */ /* 0x000ea80000100800 */
[----:B------:R-:W2:Y:S04]  /*42a0*/  LDL R56, [R1+0x10] ;  /* 0x0000100001387983 */ /* 0x000ea80000100800 */
[----:B------:R-:W0:Y:S01]  /*42b0*/  @!P6 LDS.128 R4, [R12+0x400] ;  /* 0x000400000c04e984 */ /* 0x000e220000000c00 */
[----:B------:R-:W-:-:S03]  /*42c0*/  VIADD R13, R9, 0x20 ;  /* 0x00000020090d7836 */ /* 0x000fc60000000000 */
[----:B------:R-:W-:Y:S01]  /*42d0*/  @P5 VIADD R13, R9, 0xffffffe0 ;  /* 0xffffffe0090d5836 */ /* 0x000fe20000000000 */
[C---:B-1----:R-:W-:Y:S01]  /*42e0*/  @!P6 LEA R8, P5, R16.reuse, R11, 0x1 ;  /* 0x0000000b1008e211 */ /* 0x042fe200078a08ff */
[----:B------:R-:W2:Y:S02]  /*42f0*/  LDL R31, [R1+0x14] ;  /* 0x00001400011f7983 */ /* 0x000ea40000100800 */
[----:B------:R-:W-:Y:S01]  /*4300*/  IMAD R13, R13, 0x2, R2 ;  /* 0x000000020d0d7824 */ /* 0x000fe200078e0202 */
[----:B---3--:R-:W-:Y:S01]  /*4310*/  @!P6 LEA.HI.X R9, R16, R10, R17, 0x1, P5 ;  /* 0x0000000a1009e211 */ /* 0x008fe200028f0c11 */
[----:B------:R-:W3:Y:S01]  /*4320*/  LDL R30, [R1+0x18] ;  /* 0x00001800011e7983 */ /* 0x000ee20000100800 */
[----:B------:R-:W-:-:S03]  /*4330*/  ISETP.GE.AND P5, PT, R19, UR4, PT ;  /* 0x0000000413007c0c */ /* 0x000fc6000bfa6270 */
        /* <DEDUP_REMOVED lines=23> */
[----:B----4-:R-:W-:Y:S02]  /*44b0*/  @!P5 IMAD.X R9, R10, 0x1, R29, P6 ;  /* 0x000000010a09d824 */ /* 0x010fe400030e061d */
[----:B------:R-:W4:Y:S01]  /*44c0*/  LDL R29, [R1+0x1c] ;  /* 0x00001c00011d7983 */ /* 0x000f220000100800 */
[----:B------:R-:W-:-:S03]  /*44d0*/  ISETP.GE.AND P6, PT, R210, UR4, PT ;  /* 0x00000004d2007c0c */ /* 0x000fc6000bfc6270 */
[----:B-1----:R0:W-:Y:S10]  /*44e0*/  @!P5 ST.E.128 desc[UR40][R8.64], R4 ;  /* 0x000000040800d985 */ /* 0x0021f4000c101d28 */
[----:B------:R-:W1:Y:S01]  /*44f0*/  @!P6 LDS.128 R4, [R12+0x6400] ;  /* 0x006400000c04e984 */ /* 0x000e620000000c00 */
[----:B0-----:R-:W-:-:S05]  /*4500*/  @!P6 LEA R8, P5, R210, R11, 0x1 ;  /* 0x0000000bd208e211 */ /* 0x001fca00078a08ff */
[----:B-----5:R-:W-:Y:S02]  /*4510*/  @!P6 IMAD.X R9, R10, 0x1, R28, P5 ;  /* 0x000000010a09e824 */ /* 0x020fe400028e061c */
[----:B------:R-:W5:Y:S01]  /*4520*/  LDL R28, [R1+0x20] ;  /* 0x00002000011c7983 */ /* 0x000f620000100800 */
[----:B------:R-:W-:-:S03]  /*4530*/  ISETP.GE.AND P5, PT, R209, UR4, PT ;  /* 0x00000004d1007c0c */ /* 0x000fc6000bfa6270 */
[----:B-1----:R0:W-:Y:S10]  /*4540*/  @!P6 ST.E.128 desc[UR40][R8.64], R4 ;  /* 0x000000040800e985 */ /* 0x0021f4000c101d28 */
[----:B------:R-:W1:Y:S01]  /*4550*/  @!P5 LDS.128 R4, [R13+0x6400] ;  /* 0x006400000d04d984 */ /* 0x000e620000000c00 */
[----:B0-----:R-:W-:-:S05]  /*4560*/  @!P5 LEA R8, P6, R209, R11, 0x1 ;  /* 0x0000000bd108d211 */ /* 0x001fca00078c08ff */
[----:B--2---:R-:W-:Y:S02]  /*4570*/  @!P5 IMAD.X R9, R10, 0x1, R15, P6 ;  /* 0x000000010a09d824 */ /* 0x004fe400030e060f */
[----:B------:R-:W2:Y:S01]  /*4580*/  LDL R15, [R1+0x24] ;  /* 0x00002400010f7983 */ /* 0x000ea20000100800 */
[----:B------:R-:W-:-:S03]  /*4590*/  ISETP.GE.AND P6, PT, R208, UR4, PT ;  /* 0x00000004d0007c0c */ /* 0x000fc6000bfc6270 */
[----:B-1----:R0:W-:Y:S10]  /*45a0*/  @!P5 ST.E.128 desc[UR40][R8.64], R4 ;  /* 0x000000040800d985 */ /* 0x0021f4000c101d28 */
[----:B------:R-:W1:Y:S01]  /*45b0*/  @!P6 LDS.128 R4, [R12+0x8400] ;  /* 0x008400000c04e984 */ /* 0x000e620000000c00 */
[----:B0-----:R-:W-:-:S04]  /*45c0*/  @!P6 LEA R8, P5, R208, R11, 0x1 ;  /* 0x0000000bd008e211 */ /* 0x001fc800078a08ff */
[----:B------:R-:W-:Y:S02]  /*45d0*/  @!P6 IADD3.X R9, R10, R14, RZ, P5, !PT ;  /* 0x0000000e0a09e210 */ /* 0x000fe40002ffe4ff */
[----:B------:R-:W2:Y:S01]  /*45e0*/  LDL R14, [R1+0x28] ;  /* 0x00002800010e7983 */ /* 0x000ea20000100800 */
        /* <DEDUP_REMOVED lines=14> */
[----:B---3--:R-:W-:Y:S01]  /*46d0*/  @!P5 IMAD.X R9, R10, 0x1, R30, P6 ;  /* 0x000000010a09d824 */ /* 0x008fe200030e061e */
        /* <DEDUP_REMOVED lines=19> */
[----:B------:R-:W-:-:S05]  /*4810*/  @!P5 IMAD.X R9, R10, 0x1, R14, P6 ;  /* 0x000000010a09d824 */ /* 0x000fca00030e060e */
[----:B-1----:R4:W-:Y:S03]  /*4820*/  @!P5 ST.E.128 desc[UR40][R8.64], R4 ;  /* 0x000000040800d985 */ /* 0x0029e6000c101d28 */
.L_x_1274:
[----:B------:R-:W-:Y:S05]  /*4830*/  BSYNC B0 ;  /* 0x0000000000007941 */ /* 0x000fea0003800000 */
.L_x_1273:
        /* <DEDUP_REMOVED lines=17> */
.L_x_1238:
[----:B------:R-:W2:Y:S01]  /*4950*/  LDL R4, [R1+0x60] ;  /* 0x0000600001047983 */ /* 0x000ea20000100800 */
[----:B------:R-:W-:Y:S01]  /*4960*/  BSSY B0, `(.L_x_1276) ;  /* 0x0000046000007945 */ /* 0x000fe20003800000 */
        /* <DEDUP_REMOVED lines=29> */
[----:B------:R-:W-:Y:S01]  /*4b40*/  CS2R R40, SRZ ;  /* 0x0000000000287805 */ /* 0x000fe2000001ff00 */
[----:B------:R-:W-:Y:S01]  /*4b50*/  IMAD.MOV.U32 R96, RZ, RZ, RZ ;  /* 0x000000ffff607224 */ /* 0x000fe200078e00ff */
[----:B------:R-:W-:-:S02]  /*4b60*/  CS2R R94, SRZ ;  /* 0x00000000005e7805 */ /* 0x000fc4000001ff00 */
[----:B------:R-:W-:Y:S01]  /*4b70*/  CS2R R92, SRZ ;  /* 0x00000000005c7805 */ /* 0x000fe2000001ff00 */
[----:B------:R-:W-:Y:S01]  /*4b80*/  IMAD.MOV.U32 R91, RZ, RZ, RZ ;  /* 0x000000ffff5b7224 */ /* 0x000fe200078e00ff */
[----:B------:R-:W-:Y:S01]  /*4b90*/  CS2R R88, SRZ ;  /* 0x0000000000587805 */ /* 0x000fe2000001ff00 */
[----:B------:R-:W-:Y:S01]  /*4ba0*/  IMAD.MOV.U32 R37, RZ, RZ, RZ ;  /* 0x000000ffff257224 */ /* 0x000fe200078e00ff */
[----:B------:R-:W-:Y:S02]  /*4bb0*/  CS2R R86, SRZ ;  /* 0x0000000000567805 */ /* 0x000fe4000001ff00 */
[----:B------:R-:W-:Y:S01]  /*4bc0*/  CS2R R84, SRZ ;  /* 0x0000000000547805 */ /* 0x000fe2000001ff00 */
[----:B------:R-:W-:Y:S01]  /*4bd0*/  IMAD.MOV.U32 R83, RZ, RZ, RZ ;  /* 0x000000ffff537224 */ /* 0x000fe200078e00ff */
[----:B------:R-:W-:Y:S01]  /*4be0*/  CS2R R80, SRZ ;  /* 0x0000000000507805 */ /* 0x000fe2000001ff00 */
[----:B------:R-:W-:Y:S01]  /*4bf0*/  IMAD.MOV.U32 R33, RZ, RZ, RZ ;  /* 0x000000ffff217224 */ /* 0x000fe200078e00ff */
[----:B------:R-:W-:-:S02]  /*4c00*/  CS2R R78, SRZ ;  /* 0x00000000004e7805 */ /* 0x000fc4000001ff00 */
[----:B------:R-:W-:Y:S02]  /*4c10*/  CS2R R76, SRZ ;  /* 0x00000000004c7805 */ /* 0x000fe4000001ff00 */
[----:B------:R-:W-:Y:S02]  /*4c20*/  MOV R75, RZ ;  /* 0x000000ff004b7202 */ /* 0x000fe40000000f00 */
[----:B------:R-:W-:Y:S02]  /*4c30*/  CS2R R28, SRZ ;  /* 0x00000000001c7805 */ /* 0x000fe4000001ff00 */
[----:B------:R-:W-:Y:S01]  /*4c40*/  CS2R R72, SRZ ;  /* 0x0000000000487805 */ /* 0x000fe2000001ff00 */
[----:B------:R-:W-:Y:S01]  /*4c50*/  IMAD.MOV.U32 R71, RZ, RZ, RZ ;  /* 0x000000ffff477224 */ /* 0x000fe200078e00ff */
[----:B------:R-:W-:Y:S02]  /*4c60*/  CS2R R14, SRZ ;  /* 0x00000000000e7805 */ /* 0x000fe4000001ff00 */
[----:B------:R-:W-:Y:S01]  /*4c70*/  CS2R R68, SRZ ;  /* 0x0000000000447805 */ /* 0x000fe2000001ff00 */
[----:B------:R-:W-:Y:S01]  /*4c80*/  IMAD.MOV.U32 R67, RZ, RZ, RZ ;  /* 0x000000ffff437224 */ /* 0x000fe200078e00ff */
[----:B------:R-:W-:-:S02]  /*4c90*/  CS2R R12, SRZ ;  /* 0x00000000000c7805 */ /* 0x000fc4000001ff00 */
[----:B------:R-:W-:Y:S02]  /*4ca0*/  CS2R R64, SRZ ;  /* 0x0000000000407805 */ /* 0x000fe4000001ff00 */
[----:B0-----:R-:W-:Y:S02]  /*4cb0*/  CS2R R62, SRZ ;  /* 0x00000000003e7805 */ /* 0x001fe4000001ff00 */
[----:B------:R-:W-:Y:S02]  /*4cc0*/  CS2R R60, SRZ ;  /* 0x00000000003c7805 */ /* 0x000fe4000001ff00 */
[----:B------:R-:W-:Y:S01]  /*4cd0*/  CS2R R58, SRZ ;  /* 0x00000000003a7805 */ /* 0x000fe2000001ff00 */
[----:B------:R-:W-:Y:S01]  /*4ce0*/  IMAD.MOV.U32 R155, RZ, RZ, RZ ;  /* 0x000000ffff9b7224 */ /* 0x000fe200078e00ff */
[----:B------:R-:W-:Y:S02]  /*4cf0*/  CS2R R156, SRZ ;  /* 0x00000000009c7805 */ /* 0x000fe4000001ff00 */
[----:B------:R-:W-:-:S02]  /*4d00*/  CS2R R54, SRZ ;  /* 0x0000000000367805 */ /* 0x000fc4000001ff00 */
[----:B------:R-:W-:Y:S02]  /*4d10*/  CS2R R158, SRZ ;  /* 0x00000000009e7805 */ /* 0x000fe4000001ff00 */
[----:B------:R-:W-:Y:S02]  /*4d20*/  CS2R R50, SRZ ;  /* 0x0000000000327805 */ /* 0x000fe4000001ff00 */
        /* <DEDUP_REMOVED lines=9> */
.L_x_1277:
[----:B------:R-:W-:Y:S05]  /*4dc0*/  BSYNC B0 ;  /* 0x0000000000007941 */ /* 0x000fea0003800000 */
.L_x_1276:
[----:B------:R-:W-:Y:S01]  /*4dd0*/  BSSY B7, `(.L_x_1278) ;  /* 0x0000b56000077945 */ /* 0x000fe20003800000 */
[----:B---3--:R-:W-:Y:S01]  /*4de0*/  IMAD.MOV.U32 R10, RZ, RZ, RZ ;  /* 0x000000ffff0a7224 */ /* 0x008fe200078e00ff */
[----:B------:R-:W-:Y:S01]  /*4df0*/  CS2R R8, SRZ ;  /* 0x0000000000087805 */ /* 0x000fe2000001ff00 */
[----:B------:R-:W-:Y:S01]  /*4e00*/  IMAD.MOV.U32 R36, RZ, RZ, RZ ;  /* 0x000000ffff247224 */ /* 0x000fe200078e00ff */
[----:B------:R-:W-:Y:S01]  /*4e10*/  CS2R R6, SRZ ;  /* 0x0000000000067805 */ /* 0x000fe2000001ff00 */
[----:B------:R-:W-:Y:S01]  /*4e20*/  IMAD.MOV.U32 R35, RZ, RZ, RZ ;  /* 0x000000ffff237224 */ /* 0x000fe200078e00ff */
[----:B------:R-:W-:Y:S01]  /*4e30*/  CS2R R4, SRZ ;  /* 0x0000000000047805 */ /* 0x000fe2000001ff00 */
[----:B------:R-:W-:Y:S02]  /*4e40*/  IMAD.MOV.U32 R32, RZ, RZ, RZ ;  /* 0x000000ffff207224 */ /* 0x000fe400078e00ff */
[----:B------:R-:W-:Y:S02]  /*4e50*/  IMAD.MOV.U32 R31, RZ, RZ, RZ ;  /* 0x000000ffff1f7224 */ /* 0x000fe400078e00ff */
[----:B------:R-:W-:-:S02]  /*4e60*/  IMAD.MOV.U32 R152, RZ, RZ, RZ ;  /* 0x000000ffff987224 */ /* 0x000fc400078e00ff */
[----:B------:R-:W-:Y:S02]  /*4e70*/  IMAD.MOV.U32 R154, RZ, RZ, RZ ;  /* 0x000000ffff9a7224 */ /* 0x000fe400078e00ff */
[----:B------:R-:W-:Y:S01]  /*4e80*/  IMAD.MOV.U32 R0, RZ, RZ, RZ ;  /* 0x000000ffff007224 */ /* 0x000fe200078e00ff */
[----:B------:R-:W-:Y:S06]  /*4e90*/  @!P1 BRA `(.L_x_1279) ;  /* 0x0000001800689947 */ /* 0x000fec0003800000 */
[----:B------:R-:W-:Y:S02]  /*4ea0*/  ISETP.GE.AND P1, PT, R170, 0x1, PT ;  /* 0x00000001aa00780c */ /* 0x000fe40003f26270 */
[----:B------:R-:W-:-:S11]  /*4eb0*/  PLOP3.LUT P0, PT, PT, PT, PT, 0x80, 0x0 ;  /* 0x000000000000781c */ /* 0x000fd60003f0f070 */
[----:B------:R-:W-:Y:S05]  /*4ec0*/  @!P1 BRA `(.L_x_1280) ;  /* 0x000000b400189947 */ /* 0x000fea0003800000 */
[----:B------:R-:W0:Y:S01]  /*4ed0*/  S2R R20, SR_TID.X ;  /* 0x0000000000147919 */ /* 0x000e220000002100 */
[----:B------:R-:W-:Y:S01]  /*4ee0*/  IMAD.MOV.U32 R5, RZ, RZ, 0x40000040 ;  /* 0x40000040ff057424 */ /* 0x000fe200078e00ff */
[----:B------:R-:W-:Y:S01]  /*4ef0*/  BAR.SYNC.DEFER_BLOCKING 0xe, 0x100 ;  /* 0x0384000000007b1d */ /* 0x000fe20000010000 */
[----:B------:R-:W-:-:S03]  /*4f00*/  IMAD.MOV.U32 R7, RZ, RZ, 0x40000040 ;  /* 0x40000040ff077424 */ /* 0x000fc600078e00ff */
[----:B------:R-:W-:Y:S01]  /*4f10*/  R2UR UR5, R5 ;  /* 0x00000000050572ca */ /* 0x000fe200000e0000 */
[----:B------:R-:W-:Y:S01]  /*4f20*/  IMAD.MOV.U32 R11, RZ, RZ, 0x40000040 ;  /* 0x40000040ff0b7424 */ /* 0x000fe200078e00ff */
[----:B------:R-:W-:Y:S01]  /*4f30*/  ISETP.NE.AND P2, PT, R188, 0x3, PT ;  /* 0x00000003bc00780c */ /* 0x000fe20003f45270 */
[----:B------:R-:W-:Y:S01]  /*4f40*/  IMAD.MOV.U32 R9, RZ, RZ, 0x40000040 ;  /* 0x40000040ff097424 */ /* 0x000fe200078e00ff */
[----:B------:R-:W-:Y:S01]  /*4f50*/  R2UR UR7, R7 ;  /* 0x00000000070772ca */ /* 0x000fe200000e0000 */
[----:B------:R-:W-:Y:S01]  /*4f60*/  IMAD.MOV.U32 R7, RZ, RZ, 0x40000040 ;  /* 0x40000040ff077424 */ /* 0x000fe200078e00ff */
[----:B------:R-:W-:Y:S01]  /*4f70*/  R2UR UR15, R11 ;  /* 0x000000000b0f72ca */ /* 0x000fe200000e0000 */
[----:B------:R-:W-:Y:S01]  /*4f80*/  IMAD.MOV.U32 R11, RZ, RZ, 0x40000040 ;  /* 0x40000040ff0b7424 */ /* 0x000fe200078e00ff */
[----:B------:R-:W-:Y:S01]  /*4f90*/  R2UR UR11, R9 ;  /* 0x00000000090b72ca */ /* 0x000fe200000e0000 */
[----:B------:R-:W-:-:S03]  /*4fa0*/  IMAD.MOV.U32 R9, RZ, RZ, 0x40000040 ;  /* 0x40000040ff097424 */ /* 0x000fc600078e00ff */
[----:B------:R-:W-:Y:S02]  /*4fb0*/  R2UR UR9, R11 ;  /* 0x000000000b0972ca */ /* 0x000fe400000e0000 */
[----:B------:R-:W-:Y:S01]  /*4fc0*/  R2UR UR13, R9 ;  /* 0x00000000090d72ca */ /* 0x000fe200000e0000 */
[----:B-----5:R-:W-:Y:S01]  /*4fd0*/  WARPGROUP.ARRIVE ;  /* 0x00000000000079c5 */ /* 0x020fe20000000000 */
        /* <DEDUP_REMOVED lines=10> */
[----:B------:R-:W-:-:S03]  /*5080*/  SHF.R.U32.HI R4, RZ, 0x4, R0 ;  /* 0x00000004ff047819 */ /* 0x000fc60000011600 */
[----:B------:R-:W-:Y:S01]  /*5090*/  VIADD R3, R3, 0x400 ;  /* 0x0000040003037836 */ /* 0x000fe20000000000 */
[----:B------:R-:W-:-:S04]  /*50a0*/  LOP3.LUT R4, R4, 0x3fff, RZ, 0xc0, !PT ;  /* 0x00003fff04047812 */ /* 0x000fc800078ec0ff */
[----:B------:R-:W-:Y:S02]  /*50b0*/  SHF.R.U32.HI R3, RZ, 0x4, R3 ;  /* 0x00000004ff037819 */ /* 0x000fe40000011603 */
[----:B------:R-:W-:Y:S02]  /*50c0*/  LOP3.LUT R4, R4, 0x10000, RZ, 0xfc, !PT ;  /* 0x0001000004047812 */ /* 0x000fe400078efcff */
[----:B------:R-:W-:Y:S02]  /*50d0*/  LOP3.LUT R0, R3, 0x3fff, RZ, 0xc0, !PT ;  /* 0x00003fff03007812 */ /* 0x000fe400078ec0ff */
[----:B------:R-:W-:Y:S02]  /*50e0*/  R2UR UR4, R4 ;  /* 0x00000000040472ca */ /* 0x000fe400000e0000 */
[----:B------:R-:W-:-:S05]  /*50f0*/  LOP3.LUT R0, R0, 0x2000000, RZ, 0xfc, !PT ;  /* 0x0200000000007812 */ /* 0x000fca00078efcff */
[----:B------:R-:W-:-:S04]  /*5100*/  IMAD R6, R18, 0x1000, R0 ;  /* 0x0000100012067824 */ /* 0x000fc800078e0200 */
[C---:B------:R-:W-:Y:S01]  /*5110*/  VIADD R10, R6.reuse, 0x100 ;  /* 0x00000100060a7836 */ /* 0x040fe20000000000 */
[C---:B------:R-:W-:Y:S01]  /*5120*/  R2UR UR6, R6.reuse ;  /* 0x00000000060672ca */ /* 0x040fe200000e0000 */
[C---:B------:R-:W-:Y:S02]  /*5130*/  VIADD R8, R6.reuse, 0x80 ;  /* 0x0000008006087836 */ /* 0x040fe40000000000 */
[----:B------:R-:W-:Y:S01]  /*5140*/  VIADD R6, R6, 0x180 ;  /* 0x0000018006067836 */ /* 0x000fe20000000000 */
[----:B------:R-:W-:Y:S01]  /*5150*/  R2UR UR14, R10 ;  /* 0x000000000a0e72ca */ /* 0x000fe200000e0000 */
[----:B------:R-:W-:Y:S01]  /*5160*/  VIADD R10, R4, 0x2 ;  /* 0x00000002040a7836 */ /* 0x000fe20000000000 */
[----:B------:R-:W-:Y:S01]  /*5170*/  R2UR UR10, R8 ;  /* 0x00000000080a72ca */ /* 0x000fe200000e0000 */
[----:B------:R-:W-:-:S03]  /*5180*/  VIADD R8, R4, 0x4 ;  /* 0x0000000404087836 */ /* 0x000fc60000000000 */
[----:B------:R-:W-:Y:S02]  /*5190*/  R2UR UR8, R10 ;  /* 0x000000000a0872ca */ /* 0x000fe400000e0000 */
[----:B------:R-:W-:Y:S01]  /*51a0*/  R2UR UR12, R8 ;  /* 0x00000000080c72ca */ /* 0x000fe200000e0000 */
[----:B------:R-:W-:Y:S01]  /*51b0*/  HGMMA.64x256x16.F32 R24, gdesc[UR4].tnspB, RZ, !UPT, gsb0 ;  /* 0x43e00000041879f0 */ /* 0x000fe2000c0008ff */
[----:B------:R-:W-:Y:S01]  /*51c0*/  R2UR UR6, R6 ;  /* 0x00000000060672ca */ /* 0x000fe200000e0000 */
[----:B------:R-:W-:Y:S01]  /*51d0*/  VIADD R6, R4, 0x6 ;  /* 0x0000000604067836 */ /* 0x000fe20000000000 */
[----:B------:R-:W-:Y:S02]  /*51e0*/  R2UR UR7, R7 ;  /* 0x00000000070772ca */ /* 0x000fe400000e0000 */
[----:B------:R-:W-:Y:S02]  /*51f0*/  MOV R7, 0x40000040 ;  /* 0x4000004000077802 */ /* 0x000fe40000000f00 */
[----:B------:R-:W-:-:S02]  /*5200*/  R2UR UR4, R6 ;  /* 0x00000000060472ca */ /* 0x000fc400000e0000 */
[----:B------:R-:W-:Y:S01]  /*5210*/  R2UR UR5, R7 ;  /* 0x00000000070572ca */ /* 0x000fe200000e0000 */
        /* <DEDUP_REMOVED lines=16> */
.L_x_1281:
[----:B------:R-:W-:Y:S01]  /*5320*/  IMAD R3, R18, 0x8, R2 ;  /* 0x0000000812037824 */ /* 0x000fe200078e0202 */
[----:B------:R-:W-:Y:S01]  /*5330*/  ISETP.GE.AND P0, PT, R170, 0x41, PT ;  /* 0x00000041aa00780c */ /* 0x000fe20003f06270 */
[----:B------:R-:W-:Y:S02]  /*5340*/  BSSY B0, `(.L_x_1282) ;  /* 0x00000c2000007945 */ /* 0x000fe40003800000 */
[----:B------:R-:W-:-:S05]  /*5350*/  VIADD R3, R3, 0x38860 ;  /* 0x0003886003037836 */ /* 0x000fca0000000000 */
[----:B------:R-:W-:-:S04]  /*5360*/  PRMT R3, R189, 0x654, R3 ;  /* 0x00000654bd037816 */ /* 0x000fc80000000003 */
[----:B------:R0:W-:Y:S01]  /*5370*/  SYNCS.ARRIVE.TRANS64.RED.A1T0 RZ, [R3+URZ], RZ ;  /* 0x000000ff03ff79a7 */ /* 0x0001e2000810043f */
[----:B------:R-:W-:Y:S05]  /*5380*/  @!P0 BRA `(.L_x_1283) ;  /* 0x0000000800f48947 */ /* 0x000fea0003800000 */
[----:B------:R-:W-:-:S07]  /*5390*/  VIADD R171, R171, 0xfffffffe ;  /* 0xfffffffeabab7836 */ /* 0x000fce0000000000 */
.L_x_1285:
[----:B------:R-:W-:Y:S01]  /*53a0*/  BAR.SYNC.DEFER_BLOCKING 0xe, 0x100 ;  /* 0x0384000000007b1d */ /* 0x000fe20000010000 */
[----:B01----:R-:W-:Y:S01]  /*53b0*/  IMAD R3, R18, 0x40, R194 ;  /* 0x0000004012037824 */ /* 0x003fe200078e02c2 */
[----:B------:R-:W-:Y:S01]  /*53c0*/  R2UR UR4, R4 ;  /* 0x00000000040472ca */ /* 0x000fe200000e0000 */
[----:B------:R-:W-:Y:S01]  /*53d0*/  VIADD R18, R18, 0x1 ;  /* 0x0000000112127836 */ /* 0x000fe20000000000 */
[----:B------:R-:W-:Y:S01]  /*53e0*/  R2UR UR5, R5 ;  /* 0x00000000050572ca */ /* 0x000fe200000e0000 */
[----:B------:R-:W-:Y:S02]  /*53f0*/  IMAD R3, R3, 0x4, R2 ;  /* 0x0000000403037824 */ /* 0x000fe400078e0202 */
[----:B------:R-:W-:Y:S01]  /*5400*/  IMAD.MOV.U32 R13, RZ, RZ, 0x40000040 ;  /* 0x40000040ff0d7424 */ /* 0x000fe200078e00ff */
[----:B------:R-:W-:Y:S01]  /*5410*/  ISETP.NE.AND P0, PT, R18, 0x2, PT ;  /* 0x000000021200780c */ /* 0x000fe20003f05270 */
[----:B------:R-:W-:-:S03]  /*5420*/  IMAD.MOV.U32 R15, RZ, RZ, 0x40000040 ;  /* 0x40000040ff0f7424 */ /* 0x000fc600078e00ff */
[----:B------:R-:W-:Y:S02]  /*5430*/  SEL R18, R18, RZ, P0 ;  /* 0x000000ff12127207 */ /* 0x000fe40000000000 */
[----:B------:R-:W-:Y:S01]  /*5440*/  R2UR UR7, R13 ;  /* 0x000000000d0772ca */ /* 0x000fe200000e0000 */
[----:B------:R-:W-:Y:S01]  /*5450*/  IMAD.MOV.U32 R13, RZ, RZ, 0x40000040 ;  /* 0x40000040ff0d7424 */ /* 0x000fe200078e00ff */
        /* <DEDUP_REMOVED lines=66> */
[----:B------:R-:W-:-:S02]  /*5880*/  IMAD R12, R18, 0x1000, R0 ;  /* 0x00001000120c7824 */ /* 0x000fc400078e0200 */
[-C--:B-1----:R-:W-:Y:S01]  /*5890*/  FMUL.FTZ R26, R26, R3.reuse ;  /* 0x000000031a1a7220 */ /* 0x082fe20000410000 */
[-C--:B------:R-:W-:Y:S01]  /*58a0*/  FMUL.FTZ R27, R27, R3.reuse ;  /* 0x000000031b1b7220 */ /* 0x080fe20000410000 */
[-C--:B------:R-:W-:Y:S01]  /*58b0*/  FMUL.FTZ R30, R30, R3.reuse ;  /* 0x000000031e1e7220 */ /* 0x080fe20000410000 */
[-C--:B------:R-:W-:Y:S01]  /*58c0*/  FMUL.FTZ R31, R31, R3.reuse ;  /* 0x000000031f1f7220 */ /* 0x080fe20000410000 */
[----:B------:R-:W-:Y:S01]  /*58d0*/  R2UR UR6, R12 ;  /* 0x000000000c0672ca */ /* 0x000fe200000e0000 */
        /* <DEDUP_REMOVED lines=60> */
[----:B------:R-:W-:-:S02]  /*5ca0*/  VIADD R14, R12, 0x80 ;  /* 0x000000800c0e7836 */ /* 0x000fc40000000000 */
[----:B------:R-:W-:Y:S02]  /*5cb0*/  IMAD.MOV.U32 R3, RZ, RZ, R171 ;  /* 0x000000ffff037224 */ /* 0x000fe400078e00ab */
[----:B------:R-:W-:Y:S01]  /*5cc0*/  VIADD R171, R171, 0xffffffff ;  /* 0xffffffffabab7836 */ /* 0x000fe20000000000 */
[----:B------:R-:W-:Y:S02]  /*5cd0*/  WARPGROUP.ARRIVE ;  /* 0x00000000000079c5 */ /* 0x000fe40000000000 */
[----:B------:R-:W-:Y:S02]  /*5ce0*/  ISETP.GT.AND P1, PT, R3, RZ, PT ;  /* 0x000000ff0300720c */ /* 0x000fe40003f24270 */
[----:B------:R-:W-:Y:S02]  /*5cf0*/  SEL R3, RZ, 0x1, P0 ;  /* 0x00000001ff037807 */ /* 0x000fe40000000000 */
[----:B------:R-:W-:Y:S01]  /*5d00*/  HGMMA.64x256x16.F32 R24, gdesc[UR4].tnspB, R24, gsb0 ;  /* 0x43e00000041879f0 */ /* 0x000fe20008000818 */
[----:B------:R-:W-:Y:S01]  /*5d10*/  R2UR UR6, R14 ;  /* 0x000000000e0672ca */ /* 0x000fe200000e0000 */
[----:B------:R-:W-:Y:S01]  /*5d20*/  VIADD R14, R12, 0x100 ;  /* 0x000001000c0e7836 */ /* 0x000fe20000000000 */
[----:B------:R-:W-:Y:S01]  /*5d30*/  R2UR UR7, R15 ;  /* 0x000000000f0772ca */ /* 0x000fe200000e0000 */
[----:B------:R-:W-:Y:S01]  /*5d40*/  IMAD.MOV.U32 R15, RZ, RZ, 0x40000040 ;  /* 0x40000040ff0f7424 */ /* 0x000fe200078e00ff */
[----:B------:R-:W-:Y:S01]  /*5d50*/  R2UR UR4, R10 ;  /* 0x000000000a0472ca */ /* 0x000fe200000e0000 */
[----:B------:R-:W-:Y:S01]  /*5d60*/  VIADD R12, R12, 0x180 ;  /* 0x000001800c0c7836 */ /* 0x000fe20000000000 */
[----:B------:R-:W-:-:S02]  /*5d70*/  R2UR UR5, R11 ;  /* 0x000000000b0572ca */ /* 0x000fc400000e0000 */
[----:B------:R-:W-:Y:S01]  /*5d80*/  LOP3.LUT R184, R184, R3, RZ, 0x3c, !PT ;  /* 0x00000003b8b87212 */ /* 0x000fe200078e3cff */
[----:B------:R-:W-:Y:S02]  /*5d90*/  WARPGROUP.DEPBAR.LE gsb0, 0x0 ;  /* 0x00008000000079c5 */ /* 0x000fe40000010000 */
[----:B------:R-:W-:-:S15]  /*5da0*/  WARPGROUP.ARRIVE ;  /* 0x00000000000079c5 */ /* 0x000fde0000000000 */
[----:B------:R-:W-:-:S01]  /*5db0*/  NOP ;  /* 0x0000000000007918 */ /* 0x000fc20000000000 */
[----:B------:R-:W-:Y:S01]  /*5dc0*/  HGMMA.64x256x16.F32 R24, gdesc[UR4].tnspB, R24, gsb0 ;  /* 0x43e00000041879f0 */ /* 0x000fe20008000818 */
[----:B------:R-:W-:Y:S02]  /*5dd0*/  R2UR UR6, R14 ;  /* 0x000000000e0672ca */ /* 0x000fe400000e0000 */
[----:B------:R-:W-:Y:S02]  /*5de0*/  R2UR UR7, R15 ;  /* 0x000000000f0772ca */ /* 0x000fe400000e0000 */
[----:B------:R-:W-:Y:S02]  /*5df0*/  R2UR UR4, R8 ;  /* 0x00000000080472ca */ /* 0x000fe400000e0000 */
[----:B------:R-:W-:Y:S01]  /*5e00*/  R2UR UR5, R9 ;  /* 0x00000000090572ca */ /* 0x000fe200000e0000 */
[----:B------:R-:W-:Y:S02]  /*5e10*/  WARPGROUP.DEPBAR.LE gsb0, 0x0 ;  /* 0x00008000000079c5 */ /* 0x000fe40000010000 */
[----:B------:R-:W-:-:S15]  /*5e20*/  WARPGROUP.ARRIVE ;  /* 0x00000000000079c5 */ /* 0x000fde0000000000 */
[----:B------:R-:W-:-:S03]  /*5e30*/  NOP ;  /* 0x0000000000007918 */ /* 0x000fc60000000000 */
        /* <DEDUP_REMOVED lines=8> */
[----:B------:R-:W-:Y:S03]  /*5ec0*/  HGMMA.64x256x16.F32 R24, gdesc[UR4].tnspB, R24, gsb0 ;  /* 0x43e00000041879f0 */ /* 0x000fe60008000818 */
[----:B------:R-:W-:Y:S02]  /*5ed0*/  WARPGROUP.DEPBAR.LE gsb0, 0x0 ;  /* 0x00008000000079c5 */ /* 0x000fe40000010000 */
[----:B------:R-:W-:Y:S06]  /*5ee0*/  BAR.ARV 0xf, 0x100 ;  /* 0x03c4000000007b1d */ /* 0x000fec0000002000 */
[----:B------:R-:W-:Y:S05]  /*5ef0*/  @!P2 BRA `(.L_x_1284) ;  /* 0x000000000004a947 */ /* 0x000fea0003800000 */
[----:B------:R-:W-:Y:S01]  /*5f00*/  BPT.TRAP 0x1 ;  /* 0x000000040000795c */ /* 0x000fe20000300000 */
.L_x_1284:
[----:B------:R-:W-:-:S05]  /*5f10*/  LEA R3, R18, R2, 0x3 ;  /* 0x0000000212037211 */ /* 0x000fca00078e18ff */
[----:B------:R-:W-:-:S05]  /*5f20*/  VIADD R3, R3, 0x38860 ;  /* 0x0003886003037836 */ /* 0x000fca0000000000 */
[----:B------:R-:W-:-:S04]  /*5f30*/  PRMT R3, R189, 0x654, R3 ;  /* 0x00000654bd037816 */ /* 0x000fc80000000003 */
[----:B------:R1:W-:Y:S01]  /*5f40*/  SYNCS.ARRIVE.TRANS64.RED.A1T0 RZ, [R3+URZ], RZ ;  /* 0x000000ff03ff79a7 */ /* 0x0003e2000810043f */
[----:B------:R-:W-:Y:S05]  /*5f50*/  @P1 BRA `(.L_x_1285) ;  /* 0xfffffff400101947 */ /* 0x000fea000383ffff */
.L_x_1283:
[----:B------:R-:W-:Y:S05]  /*5f60*/  BSYNC B0 ;  /* 0x0000000000007941 */ /* 0x000fea0003800000 */
.L_x_1282:
[----:B------:R-:W-:Y:S01]  /*5f70*/  BAR.SYNC.DEFER_BLOCKING 0xe, 0x100 ;  /* 0x0384000000007b1d */ /* 0x000fe20000010000 */
[C---:B01----:R-:W-:Y:S01]  /*5f80*/  IMAD R3, R18.reuse, 0x40, R194 ;  /* 0x0000004012037824 */ /* 0x043fe200078e02c2 */
[----:B------:R-:W-:Y:S01]  /*5f90*/  PLOP3.LUT P0, PT, PT, PT, PT, 0x8, 0x0 ;  /* 0x000000000000781c */ /* 0x000fe20003f0e170 */
[----:B------:R-:W-:Y:S02]  /*5fa0*/  VIADD R18, R18, 0x1 ;  /* 0x0000000112127836 */ /* 0x000fe40000000000 */
[----:B------:R-:W-:-:S03]  /*5fb0*/  IMAD R3, R3, 0x4, R2 ;  /* 0x0000000403037824 */ /* 0x000fc600078e0202 */
[----:B------:R-:W-:-:S04]  /*5fc0*/  ISETP.NE.AND P1, PT, R18, 0x2, PT ;  /* 0x000000021200780c */ /* 0x000fc80003f25270 */
[----:B------:R-:W-:Y:S01]  /*5fd0*/  SEL R18, R18, RZ, P1 ;  /* 0x000000ff12127207 */ /* 0x000fe20000800000 */
[----:B------:R-:W0:Y:S04]  /*5fe0*/  LDS R0, [R3+0x38400] ;  /* 0x0384000003007984 */ /* 0x000e280000000800 */
[----:B------:R1:W2:Y:S02]  /*5ff0*/  LDS R2, [R3+0x38420] ;  /* 0x0384200003027984 */ /* 0x0002a40000000800 */
[----:B-1----:R-:W-:-:S04]  /*6000*/  SEL R3, RZ, 0x1, P1 ;  /* 0x00000001ff037807 */ /* 0x002fc80000800000 */
[----:B------:R-:W-:Y:S01]  /*6010*/  LOP3.LUT R184, R184, R3, RZ, 0x3c, !PT ;  /* 0x00000003b8b87212 */ /* 0x000fe200078e3cff */
        /* <DEDUP_REMOVED lines=128> */
[----:B------:R-:W-:Y:S06]  /*6820*/  BAR.ARV 0xf, 0x100 ;  /* 0x03c4000000007b1d */ /* 0x000fec0000002000 */
[----:B------:R-:W-:Y:S05]  /*6830*/  BRA `(.L_x_1280) ;  /* 0x0000009800bc7947 */ /* 0x000fea0003800000 */
.L_x_1279:
        /* <DEDUP_REMOVED lines=13> */
[----:B------:R-:W-:Y:S02]  /*6910*/  VIADD R0, R2, 0x36400 ;  /* 0x0003640002007836 */ /* 0x000fe40000000000 */
[----:B------:R-:W-:-:S03]  /*6920*/  IMAD R3, R3, 0x8000, R2 ;  /* 0x0000800003037824 */ /* 0x000fc600078e0202 */
[----:B------:R-:W-:Y:S01]  /*6930*/  LOP3.LUT P0, RZ, R0, 0x3ff, RZ, 0xc0, !PT ;  /* 0x000003ff00ff7812 */ /* 0x000fe2000780c0ff */
[----:B------:R-:W-:-:S05]  /*6940*/  VIADD R3, R3, 0x400 ;  /* 0x0000040003037836 */ /* 0x000fca0000000000 */
[----:B------:R-:W-:-:S04]  /*6950*/  SHF.R.U32.HI R3, RZ, 0x4, R3 ;  /* 0x00000004ff037819 */ /* 0x000fc80000011603 */
[----:B------:R-:W-:-:S03]  /*6960*/  LOP3.LUT R217, R3, 0x3fff, RZ, 0xc0, !PT ;  /* 0x00003fff03d97812 */ /* 0x000fc600078ec0ff */
        /* <DEDUP_REMOVED lines=17> */
.L_x_1287:
[----:B------:R-:W-:Y:S05]  /*6a80*/  BSYNC B6 ;  /* 0x0000000000067941 */ /* 0x000fea0003800000 */
.L_x_1286:
        /* <DEDUP_REMOVED lines=13> */
.L_x_1291:
[----:B-1----:R1:W2:Y:S02]  /*6b60*/  SYNCS.PHASECHK.TRANS64.TRYWAIT P0, [R2+URZ+0x38800], R3 ;  /* 0x03880003020075a7 */ /* 0x0022a4000800017f */
[----:B--2---:R-:W-:Y:S05]  /*6b70*/  @!P0 NANOSLEEP.SYNCS 0x989680 ;  /* 0x009896800000895d */ /* 0x004fea0003900000 */
[----:B------:R-:W2:Y:S02]  /*6b80*/  @!P0 SYNCS.PHASECHK.TRANS64 P0, [R2+URZ+0x38800], R3 ;  /* 0x03880003020085a7 */ /* 0x000ea4000800007f */
[----:B--2---:R-:W-:Y:S05]  /*6b90*/  @!P0 BRA `(.L_x_1291) ;  /* 0xfffffffc00f08947 */ /* 0x004fea000383ffff */
.L_x_1290:
[----:B------:R-:W-:Y:S05]  /*6ba0*/  BSYNC B0 ;  /* 0x0000000000007941 */ /* 0x000fea0003800000 */
.L_x_1289:
[----:B------:R-:W-:Y:S05]  /*6bb0*/  BRA `(.L_x_1292) ;  /* 0x0000002000b87947 */ /* 0x000fea0003800000 */
.L_x_1288:
        /* <DEDUP_REMOVED lines=15> */
[----:B------:R-:W-:Y:S01]  /*6cb0*/  IMAD.IADD R27, R3, 0x1, R5 ;  /* 0x00000001031b7824 */ /* 0x000fe200078e0205 */
[----:B------:R-:W-:Y:S01]  /*6cc0*/  LEA R28, P2, R6, UR6, 0x1 ;  /* 0x00000006061c7c11 */ /* 0x000fe2000f8408ff */
[----:B------:R-:W-:-:S03]  /*6cd0*/  IMAD.IADD R29, R29, 0x1, R7 ;  /* 0x000000011d1d7824 */ /* 0x000fc600078e0207 */
[----:B------:R-:W-:Y:S02]  /*6ce0*/  LEA.HI.X R27, R4, UR5, R27, 0x1, P1 ;  /* 0x00000005041b7c11 */ /* 0x000fe400088f0c1b */
[----:B------:R-:W-:Y:S01]  /*6cf0*/  LEA.HI.X R29, R6, UR7, R29, 0x1, P2 ;  /* 0x00000007061d7c11 */ /* 0x000fe200090f0c1d */
        /* <DEDUP_REMOVED lines=17> */
.L_x_1294:
[----:B------:R-:W-:Y:S05]  /*6e10*/  BSYNC B6 ;  /* 0x0000000000067941 */ /* 0x000fea0003800000 */
.L_x_1293:
        /* <DEDUP_REMOVED lines=11> */
.L_x_1511:
[----:B------:R-:W5:Y:S01]  /*6ed0*/  LDL R10, [R1+0x48] ;  /* 0x00004800010a7983 */ /* 0x000f620000100800 */
[----:B------:R-:W-:Y:S01]  /*6ee0*/  ULDC UR4, c[0x0][0x448] ;  /* 0x0001120000047ab9 */ /* 0x000fe20000000800 */
[----:B------:R-:W-:Y:S01]  /*6ef0*/  IMAD.SHL.U32 R6, R190, 0x40, RZ ;  /* 0x00000040be067824 */ /* 0x000fe200078e00ff */
[----:B------:R-:W-:Y:S01]  /*6f00*/  BSSY B1, `(.L_x_1298) ;  /* 0x0000026000017945 */ /* 0x000fe20003800000 */
[----:B------:R-:W-:Y:S01]  /*6f10*/  IMAD R20, R24, UR4, RZ ;  /* 0x0000000418147c24 */ /* 0x000fe2000f8e02ff */
[----:B------:R-:W-:Y:S02]  /*6f20*/  CS2R R12, SRZ ;  /* 0x00000000000c7805 */ /* 0x000fe4000001ff00 */
[----:B------:R-:W-:Y:S02]  /*6f30*/  LOP3.LUT R7, R6, 0x1c0, RZ, 0xc0, !PT ;  /* 0x000001c006077812 */ /* 0x000fe400078ec0ff */
[----:B------:R-:W-:Y:S01]  /*6f40*/  ISETP.GE.AND P0, PT, R4, R20, PT ;  /* 0x000000140400720c */ /* 0x000fe20003f06270 */
[----:B------:R-:W-:Y:S01]  /*6f50*/  IMAD R20, R25, -0x40, R20 ;  /* 0xffffffc019147824 */ /* 0x000fe200078e0214 */
[----:B------:R-:W-:-:S02]  /*6f60*/  LOP3.LUT R8, R7, 0x18, R16, 0xf8, !PT ;  /* 0x0000001807087812 */ /* 0x000fc400078ef810 */
[----:B------:R-:W-:-:S04]  /*6f70*/  SHF.R.U32.HI R7, RZ, 0x3, R7 ;  /* 0x00000003ff077819 */ /* 0x000fc80000011607 */
[----:B0-----:R-:W-:Y:S02]  /*6f80*/  LOP3.LUT R29, R8, R7, RZ, 0x3c, !PT ;  /* 0x00000007081d7212 */ /* 0x001fe400078e3cff */
[----:B------:R-:W-:Y:S02]  /*6f90*/  CS2R R8, SRZ ;  /* 0x0000000000087805 */ /* 0x000fe4000001ff00 */
[----:B-----5:R-:W-:-:S04]  /*6fa0*/  LEA.HI R6, R10, R10, RZ, 0x1 ;  /* 0x0000000a0a067211 */ /* 0x020fc800078f08ff */
[----:B------:R-:W-:Y:S02]  /*6fb0*/  LOP3.LUT R21, R6, 0xfffffffe, RZ, 0xc0, !PT ;  /* 0xfffffffe06157812 */ /* 0x000fe400078ec0ff */
[----:B------:R-:W-:Y:S02]  /*6fc0*/  CS2R R6, SRZ ;  /* 0x0000000000067805 */ /* 0x000fe4000001ff00 */
[----:B------:R-:W-:Y:S02]  /*6fd0*/  IADD3 R21, R10, -R21, RZ ;  /* 0x800000150a157210 */ /* 0x000fe40007ffe0ff */
[----:B------:R-:W-:Y:S01]  /*6fe0*/  CS2R R10, SRZ ;  /* 0x00000000000a7805 */ /* 0x000fe2000001ff00 */
[----:B------:R-:W-:Y:S06]  /*6ff0*/  @P0 BRA `(.L_x_1299) ;  /* 0x0000000000580947 */ /* 0x000fec0003800000 */
[----:B------:R-:W4:Y:S01]  /*7000*/  LDL R30, [R1+0x58] ;  /* 0x00005800011e7983 */ /* 0x000f220000100800 */
[----:B------:R-:W-:-:S03]  /*7010*/  ULDC UR4, c[0x0][0x3f4] ;  /* 0x0000fd0000047ab9 */ /* 0x000fc60000000800 */
[----:B------:R-:W4:Y:S01]  /*7020*/  LDL R28, [R1+0x54] ;  /* 0x00005400011c7983 */ /* 0x000f220000100800 */
[----:B------:R-:W-:Y:S01]  /*7030*/  ISETP.GE.AND P3, PT, R193, UR4, PT ;  /* 0x00000004c1007c0c */ /* 0x000fe2000bf66270 */
[----:B--2---:R-:W-:Y:S01]  /*7040*/  IMAD.MOV.U32 R6, RZ, RZ, R0 ;  /* 0x000000ffff067224 */ /* 0x004fe200078e0000 */
[----:B------:R-:W-:Y:S01]  /*7050*/  ISETP.GE.AND P2, PT, R186, UR4, PT ;  /* 0x00000004ba007c0c */ /* 0x000fe2000bf46270 */
[----:B-1----:R-:W-:Y:S01]  /*7060*/  IMAD.MOV.U32 R7, RZ, RZ, R3 ;  /* 0x000000ffff077224 */ /* 0x002fe200078e0003 */
[----:B------:R-:W-:Y:S01]  /*7070*/  CS2R R12, SRZ ;  /* 0x00000000000c7805 */ /* 0x000fe2000001ff00 */
[----:B---3--:R-:W-:Y:S01]  /*7080*/  IMAD.MOV.U32 R15, RZ, RZ, R5 ;  /* 0x000000ffff0f7224 */ /* 0x008fe200078e0005 */
[----:B------:R-:W-:Y:S02]  /*7090*/  CS2R R8, SRZ ;  /* 0x0000000000087805 */ /* 0x000fe4000001ff00 */
[----:B------:R-:W-:-:S07]  /*70a0*/  CS2R R10, SRZ ;  /* 0x00000000000a7805 */ /* 0x000fce000001ff00 */
        /* <DEDUP_REMOVED lines=11> */
.L_x_1299:
[----:B------:R-:W-:Y:S05]  /*7160*/  BSYNC B1 ;  /* 0x0000000000017941 */ /* 0x000fea0003800000 */
.L_x_1298:
[----:B0--3--:R-:W-:Y:S01]  /*7170*/  SHF.L.U32 R5, R21, 0x1f, RZ ;  /* 0x0000001f15057819 */ /* 0x009fe200000006ff */
[----:B-1----:R-:W-:Y:S01]  /*7180*/  IMAD R3, R220, 0x200, R29 ;  /* 0x00000200dc037824 */ /* 0x002fe200078e021d */
[----:B------:R-:W-:Y:S01]  /*7190*/  LOP3.LUT P1, RZ, R190, 0x4, RZ, 0xc0, !PT ;  /* 0x00000004beff7812 */ /* 0x000fe2000782c0ff */
[----:B-----5:R-:W-:Y:S01]  /*71a0*/  IMAD.MOV.U32 R31, RZ, RZ, R12 ;  /* 0x000000ffff1f7224 */ /* 0x020fe200078e000c */
[----:B------:R-:W0:Y:S01]  /*71b0*/  SYNCS.PHASECHK.TRANS64.TRYWAIT P0, [R2+URZ+0x38800], R5 ;  /* 0x03880005020075a7 */ /* 0x000e22000800017f */
[----:B------:R-:W-:Y:S01]  /*71c0*/  IMAD R3, R3, 0x2, R2 ;  /* 0x0000000203037824 */ /* 0x000fe200078e0202 */
[----:B------:R-:W-:Y:S01]  /*71d0*/  SHF.R.U64 R33, R12, 0x10, R13 ;  /* 0x000000100c217819 */ /* 0x000fe2000000120d */
[----:B------:R-:W-:Y:S01]  /*71e0*/  IMAD.MOV.U32 R32, RZ, RZ, R10 ;  /* 0x000000ffff207224 */ /* 0x000fe200078e000a */
[----:B------:R-:W-:Y:S01]  /*71f0*/  SHF.R.U64 R34, R10, 0x10, R11 ;  /* 0x000000100a227819 */ /* 0x000fe2000000120b */
[----:B----4-:R-:W-:Y:S01]  /*7200*/  IMAD.MOV.U32 R14, RZ, RZ, R13 ;  /* 0x000000ffff0e7224 */ /* 0x010fe200078e000d */
[----:B------:R-:W-:Y:S01]  /*7210*/  SHF.R.U64 R35, R8, 0x10, R9 ;  /* 0x0000001008237819 */ /* 0x000fe20000001209 */
[----:B------:R-:W-:Y:S01]  /*7220*/  IMAD.MOV.U32 R12, RZ, RZ, R11 ;  /* 0x000000ffff0c7224 */ /* 0x000fe200078e000b */
[----:B------:R-:W-:Y:S01]  /*7230*/  SHF.R.U32.HI R13, RZ, 0x10, R13 ;  /* 0x00000010ff0d7819 */ /* 0x000fe2000001160d */
[----:B------:R-:W-:Y:S01]  /*7240*/  IMAD.MOV.U32 R29, RZ, RZ, R8 ;  /* 0x000000ffff1d7224 */ /* 0x000fe200078e0008 */
[----:B------:R-:W-:Y:S01]  /*7250*/  SHF.R.U32.HI R11, RZ, 0x10, R11 ;  /* 0x00000010ff0b7819 */ /* 0x000fe2000001160b */
[--C-:B------:R-:W-:Y:S01]  /*7260*/  IMAD.MOV.U32 R10, RZ, RZ, R9.reuse ;  /* 0x000000ffff0a7224 */ /* 0x100fe200078e0009 */
[----:B------:R-:W-:Y:S01]  /*7270*/  SHF.R.U32.HI R9, RZ, 0x10, R9 ;  /* 0x00000010ff097819 */ /* 0x000fe20000011609 */
[----:B------:R-:W-:Y:S01]  /*7280*/  IMAD.MOV.U32 R30, RZ, RZ, R6 ;  /* 0x000000ffff1e7224 */ /* 0x000fe200078e0006 */
[----:B------:R-:W-:Y:S01]  /*7290*/  MOV R8, R7 ;  /* 0x0000000700087202 */ /* 0x000fe20000000f00 */
[C---:B------:R-:W-:Y:S01]  /*72a0*/  VIADD R4, R3.reuse, 0x20400 ;  /* 0x0002040003047836 */ /* 0x040fe20000000000 */
[----:B------:R-:W-:Y:S01]  /*72b0*/  VIMNMX R28, R20, 0x40, PT ;  /* 0x00000040141c7848 */ /* 0x000fe20003fe0100 */
[----:B------:R-:W-:Y:S01]  /*72c0*/  BSSY B1, `(.L_x_1300) ;  /* 0x000000e000017945 */ /* 0x000fe20003800000 */
        /* <DEDUP_REMOVED lines=13> */
.L_x_1512:
[----:B------:R-:W-:Y:S05]  /*73a0*/  BSYNC B1 ;  /* 0x0000000000017941 */ /* 0x000fea0003800000 */
.L_x_1300:
        /* <DEDUP_REMOVED lines=46> */
.L_x_1305:
[----:B------:R-:W-:Y:S05]  /*7690*/  BSYNC B2 ;  /* 0x0000000000027941 */ /* 0x000fea0003800000 */
.L_x_1304:
        /* <DEDUP_REMOVED lines=39> */
.L_x_1303:
[----:B------:R-:W-:Y:S05]  /*7910*/  BSYNC B1 ;  /* 0x0000000000017941 */ /* 0x000fea0003800000 */
.L_x_1302:
        /* <DEDUP_REMOVED lines=46> */
.L_x_1308:
[----:B------:R-:W-:Y:S05]  /*7c00*/  BSYNC B1 ;  /* 0x0000000000017941 */ /* 0x000fea0003800000 */
.L_x_1307:
        /* <DEDUP_REMOVED lines=40> */
.L_x_1296:
[----:B------:R-:W-:-:S03]  /*7e90*/  UMOV UR4, 0xffffffff ;  /* 0xffffffff00047882 */ /* 0x000fc60000000000 */
[----:B------:R-:W-:Y:S05]  /*7ea0*/  BRA.DIV UR4, `(.L_x_1309) ;  /* 0x0000013e046c7947 */ /* 0x000fea000b800000 */
[----:B------:R0:W1:Y:S04]  /*7eb0*/  SHFL.IDX PT, R0, R27, RZ, 0x1c1f ;  /* 0x001c1fff1b007589 */ /* 0x00006800000e0000 */
[----:B------:R0:W2:Y:S04]  /*7ec0*/  SHFL.IDX PT, R3, R26, RZ, 0x1c1f ;  /* 0x001c1fff1a037589 */ /* 0x0000a800000e0000 */
[----:B------:R0:W3:Y:S04]  /*7ed0*/  SHFL.IDX PT, R20, R29, RZ, 0x1c1f ;  /* 0x001c1fff1d147589 */ /* 0x0000e800000e0000 */
[----:B------:R0:W4:Y:S02]  /*7ee0*/  SHFL.IDX PT, R14, R28, RZ, 0x1c1f ;  /* 0x001c1fff1c0e7589 */ /* 0x00012400000e0000 */
.L_x_1518:
        /* <DEDUP_REMOVED lines=19> */
[-C--:B--2---:R-:W-:Y:S02]  /*8020*/  IADD3 R12, P0, R3, R15.reuse, RZ ;  /* 0x0000000f030c7210 */ /* 0x084fe40007f1e0ff */
[----:B----4-:R-:W-:-:S03]  /*8030*/  IADD3 R14, P1, R14, R15, RZ ;  /* 0x0000000f0e0e7210 */ /* 0x010fc60007f3e0ff */
[--C-:B-1----:R-:W-:Y:S02]  /*8040*/  IMAD.X R13, R0, 0x1, R7.reuse, P0 ;  /* 0x00000001000d7824 */ /* 0x102fe400000e0607 */
[----:B---3--:R-:W-:Y:S01]  /*8050*/  IMAD.X R15, R20, 0x1, R7, P1 ;  /* 0x00000001140f7824 */ /* 0x008fe200008e0607 */
[----:B------:R-:W-:Y:S01]  /*8060*/  CS2R R6, SRZ ;  /* 0x0000000000067805 */ /* 0x000fe2000001ff00 */
[----:B------:R-:W-:Y:S06]  /*8070*/  @P2 BRA `(.L_x_1311) ;  /* 0x0000000000082947 */ /* 0x000fec0003800000 */
[----:B------:R1:W5:Y:S04]  /*8080*/  LD.E.128 R8, desc[UR40][R12.64] ;  /* 0x000000280c087980 */ /* 0x000368000c101d00 */
[----:B------:R1:W5:Y:S02]  /*8090*/  LD.E.128 R4, desc[UR40][R14.64] ;  /* 0x000000280e047980 */ /* 0x000364000c101d00 */
.L_x_1311:
[----:B------:R-:W-:Y:S05]  /*80a0*/  BSYNC B1 ;  /* 0x0000000000017941 */ /* 0x000fea0003800000 */
.L_x_1310:
        /* <DEDUP_REMOVED lines=10> */
[----:B------:R-:W-:Y:S01]  /*8150*/  SHF.R.U64 R44, R6, 0x10, R7 ;  /* 0x00000010062c7819 */ /* 0x000fe20000001207 */
[----:B------:R-:W-:Y:S01]  /*8160*/  IMAD.MOV.U32 R8, RZ, RZ, R5 ;  /* 0x000000ffff087224 */ /* 0x000fe200078e0005 */
[----:B------:R-:W-:Y:S01]  /*8170*/  VIMNMX R24, R24, 0x40, PT ;  /* 0x0000004018187848 */ /* 0x000fe20003fe0100 */
[----:B------:R-:W-:Y:S01]  /*8180*/  IMAD.MOV.U32 R38, RZ, RZ, R6 ;  /* 0x000000ffff267224 */ /* 0x000fe200078e0006 */
[----:B------:R-:W-:Y:S01]  /*8190*/  SHF.R.U32.HI R10, RZ, 0x10, R11 ;  /* 0x00000010ff0a7819 */ /* 0x000fe2000001160b */
[----:B------:R-:W-:Y:S01]  /*81a0*/  IMAD.MOV.U32 R4, RZ, RZ, R7 ;  /* 0x000000ffff047224 */ /* 0x000fe200078e0007 */
[----:B--2---:R-:W1:Y:S01]  /*81b0*/  LDC R3, c[0x0][0x3f4] ;  /* 0x0000fd00ff037b82 */ /* 0x004e620000000800 */
[----:B----4-:R-:W-:Y:S01]  /*81c0*/  VIADD R14, R23, 0x20 ;  /* 0x00000020170e7836 */ /* 0x010fe20000000000 */
[----:B------:R-:W-:Y:S01]  /*81d0*/  SHF.R.U32.HI R5, RZ, 0x10, R5 ;  /* 0x00000010ff057819 */ /* 0x000fe20000011605 */
[----:B------:R-:W-:Y:S01]  /*81e0*/  BSSY B1, `(.L_x_1312) ;  /* 0x000000f000017945 */ /* 0x000fe20003800000 */
[----:B------:R-:W-:-:S02]  /*81f0*/  SHF.R.U32.HI R6, RZ, 0x10, R7 ;  /* 0x00000010ff067819 */ /* 0x000fc40000011607 */
[----:B------:R-:W-:Y:S02]  /*8200*/  PRMT R40, R40, 0x5410, R12 ;  /* 0x0000541028287816 */ /* 0x000fe4000000000c */
[----:B------:R-:W-:Y:S02]  /*8210*/  PRMT R41, R41, 0x5410, R13 ;  /* 0x0000541029297816 */ /* 0x000fe4000000000d */
[----:B------:R-:W-:Y:S02]  /*8220*/  PRMT R0, R10, 0x5410, R0 ;  /* 0x000054100a007816 */ /* 0x000fe40000000000 */
[----:B------:R-:W-:Y:S02]  /*8230*/  PRMT R42, R42, 0x5410, R9 ;  /* 0x000054102a2a7816 */ /* 0x000fe40000000009 */
[----:B------:R-:W-:Y:S02]  /*8240*/  PRMT R39, R39, 0x5410, R8 ;  /* 0x0000541027277816 */ /* 0x000fe40000000008 */
[----:B------:R-:W-:-:S02]  /*8250*/  PRMT R43, R43, 0x5410, R5 ;  /* 0x000054102b2b7816 */ /* 0x000fc40000000005 */
[----:B------:R-:W-:Y:S02]  /*8260*/  PRMT R38, R38, 0x5410, R4 ;  /* 0x0000541026267816 */ /* 0x000fe40000000004 */
[----:B------:R-:W-:Y:S02]  /*8270*/  PRMT R44, R44, 0x5410, R6 ;  /* 0x000054102c2c7816 */ /* 0x000fe40000000006 */
[C---:B-1----:R-:W-:Y:S01]  /*8280*/  ISETP.GE.AND P0, PT, R16.reuse, R3, PT ;  /* 0x000000031000720c */ /* 0x042fe20003f06270 */
[----:B------:R-:W-:-:S03]  /*8290*/  IMAD.IADD R3, R16, 0x1, R3 ;  /* 0x0000000110037824 */ /* 0x000fc600078e0203 */
[-C--:B------:R-:W-:Y:S02]  /*82a0*/  ISETP.GE.OR P2, PT, R23, R24.reuse, P0 ;  /* 0x000000181700720c */ /* 0x080fe40000746670 */
[----:B------:R-:W-:Y:S01]  /*82b0*/  ISETP.GE.OR P0, PT, R14, R24, P0 ;  /* 0x000000180e00720c */ /* 0x000fe20000706670 */
[----:B0-----:R-:W-:-:S12]  /*82c0*/  @!P1 BRA `(.L_x_1313) ;  /* 0x0000013800d49947 */ /* 0x001fd80003800000 */
.L_x_1519:
[----:B------:R-:W-:Y:S05]  /*82d0*/  BSYNC B1 ;  /* 0x0000000000017941 */ /* 0x000fea0003800000 */
.L_x_1312:
[----:B------:R-:W-:Y:S01]  /*82e0*/  BSSY B1, `(.L_x_1314) ;  /* 0x0000059000017945 */ /* 0x000fe20003800000 */
[----:B------:R-:W-:-:S03]  /*82f0*/  LOP3.LUT R3, R3, 0x38, RZ, 0xc0, !PT ;  /* 0x0000003803037812 */ /* 0x000fc600078ec0ff */
[----:B------:R-:W-:Y:S05]  /*8300*/  @P2 BRA `(.L_x_1315) ;  /* 0x0000000400582947 */ /* 0x000fea0003800000 */
[----:B------:R-:W-:Y:S01]  /*8310*/  SHF.L.U32 R4, R190, 0x6, RZ ;  /* 0x00000006be047819 */ /* 0x000fe200000006ff */
[----:B------:R-:W-:Y:S02]  /*8320*/  HADD2.F32 R29, -RZ, R39.H0_H0 ;  /* 0x20000027ff1d7230 */ /* 0x000fe40000004100 */
[----:B------:R-:W-:Y:S01]  /*8330*/  HADD2.F32 R27, -RZ, R40.H1_H1 ;  /* 0x30000028ff1b7230 */ /* 0x000fe20000004100 */
[----:B------:R-:W-:Y:S01]  /*8340*/  LOP3.LUT R9, R4, 0x1c0, RZ, 0xc0, !PT ;  /* 0x000001c004097812 */ /* 0x000fe200078ec0ff */
[--C-:B------:R-:W-:Y:S02]  /*8350*/  HADD2.F32 R31, -RZ, R43.reuse.H0_H0 ;  /* 0x2000002bff1f7230 */ /* 0x100fe40000004100 */
[----:B------:R-:W-:Y:S01]  /*8360*/  HADD2.F32 R28, -RZ, R43.H1_H1 ;  /* 0x3000002bff1c7230 */ /* 0x000fe20000004100 */
[----:B------:R-:W-:Y:S02]  /*8370*/  SHF.R.U32.HI R6, RZ, 0x3, R9 ;  /* 0x00000003ff067819 */ /* 0x000fe40000011609 */
[----:B------:R-:W-:-:S02]  /*8380*/  LOP3.LUT R4, R9, 0x38, R16, 0xf8, !PT ;  /* 0x0000003809047812 */ /* 0x000fc400078ef810 */
[----:B------:R-:W-:Y:S02]  /*8390*/  LOP3.LUT R9, R6, R3, R9, 0x1e, !PT ;  /* 0x0000000306097212 */ /* 0x000fe400078e1e09 */
[----:B------:R-:W-:-:S03]  /*83a0*/  LOP3.LUT R5, R4, R6, RZ, 0x3c, !PT ;  /* 0x0000000604057212 */ /* 0x000fc600078e3cff */
[C---:B------:R-:W-:Y:S02]  /*83b0*/  IMAD R9, R220.reuse, 0x200, R9 ;  /* 0x00000200dc097824 */ /* 0x040fe400078e0209 */
[----:B------:R-:W-:Y:S02]  /*83c0*/  IMAD R5, R220, 0x200, R5 ;  /* 0x00000200dc057824 */ /* 0x000fe400078e0205 */
[--C-:B------:R-:W-:Y:S02]  /*83d0*/  IMAD R36, R9, 0x2, R2.reuse ;  /* 0x0000000209247824 */ /* 0x100fe400078e0202 */
[----:B------:R-:W-:-:S03]  /*83e0*/  IMAD R34, R5, 0x2, R2 ;  /* 0x0000000205227824 */ /* 0x000fc600078e0202 */
[----:B------:R-:W3:Y:S04]  /*83f0*/  LDS.128 R8, [R36+0x20400] ;  /* 0x0204000024087984 */ /* 0x000ee80000000c00 */
[----:B------:R-:W1:Y:S01]  /*8400*/  LDS.128 R4, [R34+0x20400] ;  /* 0x0204000022047984 */ /* 0x000e620000000c00 */
[--C-:B---3--:R-:W-:Y:S02]  /*8410*/  HADD2.F32 R20, -RZ, R8.reuse.H0_H0 ;  /* 0x20000008ff147230 */ /* 0x108fe40000004100 */
[----:B------:R-:W-:Y:S02]  /*8420*/  HADD2.F32 R8, -RZ, R8.H1_H1 ;  /* 0x30000008ff087230 */ /* 0x000fe40000004100 */
[--C-:B-1----:R-:W-:Y:S02]  /*8430*/  HADD2.F32 R12, -RZ, R4.reuse.H0_H0 ;  /* 0x20000004ff0c7230 */ /* 0x102fe40000004100 */
[C---:B------:R-:W-:Y:S01]  /*8440*/  FMUL.FTZ R33, R20.reuse, R29 ;  /* 0x0000001d14217220 */ /* 0x040fe20000410000 */
[----:B------:R-:W-:Y:S01]  /*8450*/  FMUL.FTZ R35, R20, R27 ;  /* 0x0000001b14237220 */ /* 0x000fe20000410000 */
[----:B------:R-:W-:-:S02]  /*8460*/  HADD2.F32 R4, -RZ, R4.H1_H1 ;  /* 0x30000004ff047230 */ /* 0x000fc40000004100 */
[----:B------:R-:W-:Y:S01]  /*8470*/  FMUL.FTZ R37, R8, R31 ;  /* 0x0000001f08257220 */ /* 0x000fe20000410000 */
[C---:B------:R-:W-:Y:S01]  /*8480*/  FFMA.FTZ R33, R12.reuse, R27, -R33 ;  /* 0x0000001b0c217223 */ /* 0x040fe20000010821 */
[----:B------:R-:W-:Y:S02]  /*8490*/  HADD2.F32 R27, -RZ, R41.H1_H1 ;  /* 0x30000029ff1b7230 */ /* 0x000fe40000004100 */
[----:B------:R-:W-:Y:S01]  /*84a0*/  FFMA.FTZ R35, R12, R29, R35 ;  /* 0x0000001d0c237223 */ /* 0x000fe20000010023 */
[----:B------:R-:W-:Y:S02]  /*84b0*/  HADD2.F32 R24, -RZ, R9.H0_H0 ;  /* 0x20000009ff187230 */ /* 0x000fe40000004100 */
[----:B------:R-:W-:Y:S02]  /*84c0*/  HADD2.F32 R20, -RZ, R39.H1_H1 ;  /* 0x30000027ff147230 */ /* 0x000fe40000004100 */
[----:B------:R-:W-:Y:S01]  /*84d0*/  FMUL.FTZ R29, R8, R27 ;  /* 0x0000001b081d7220 */ /* 0x000fe20000410000 */
[----:B------:R-:W-:-:S02]  /*84e0*/  HADD2.F32 R12, -RZ, R41.H0_H0 ;  /* 0x20000029ff0c7230 */ /* 0x000fc40000004100 */
[----:B------:R-:W-:Y:S01]  /*84f0*/  FFMA.FTZ R30, R4, R27, -R37 ;  /* 0x0000001b041e7223 */ /* 0x000fe20000010825 */
[----:B------:R-:W-:Y:S02]  /*8500*/  HADD2.F32 R13, -RZ, R5.H0_H0 ;  /* 0x20000005ff0d7230 */ /* 0x000fe40000004100 */
[C---:B------:R-:W-:Y:S01]  /*8510*/  FMUL.FTZ R8, R24.reuse, R20 ;  /* 0x0000001418087220 */ /* 0x040fe20000410000 */
[----:B------:R-:W-:Y:S02]  /*8520*/  HADD2.F32 R9, -RZ, R9.H1_H1 ;  /* 0x30000009ff097230 */ /* 0x000fe40000004100 */
[-C--:B------:R-:W-:Y:S01]  /*8530*/  FMUL.FTZ R37, R24, R12.reuse ;  /* 0x0000000c18257220 */ /* 0x080fe20000410000 */
[----:B------:R-:W-:Y:S01]  /*8540*/  FFMA.FTZ R24, R4, R31, R29 ;  /* 0x0000001f04187223 */ /* 0x000fe2000001001d */
[----:B------:R-:W-:Y:S02]  /*8550*/  HADD2.F32 R4, -RZ, R42.H0_H0 ;  /* 0x2000002aff047230 */ /* 0x000fe40000004100 */
[----:B------:R-:W-:Y:S01]  /*8560*/  FFMA.FTZ R27, R13, R12, -R8 ;  /* 0x0000000c0d1b7223 */ /* 0x000fe20000010808 */
[----:B0-----:R-:W-:-:S02]  /*8570*/  HADD2.F32 R25, -RZ, R10.H0_H0 ;  /* 0x2000000aff197230 */ /* 0x001fc40000004100 */
[----:B------:R-:W-:Y:S01]  /*8580*/  FFMA.FTZ R37, R13, R20, R37 ;  /* 0x000000140d257223 */ /* 0x000fe20000010025 */
[----:B------:R-:W-:Y:S02]  /*8590*/  HADD2.F32 R12, -RZ, R38.H0_H0 ;  /* 0x20000026ff0c7230 */ /* 0x000fe40000004100 */
[C---:B------:R-:W-:Y:S01]  /*85a0*/  FMUL.FTZ R20, R9.reuse, R28 ;  /* 0x0000001c09147220 */ /* 0x040fe20000410000 */
[----:B------:R-:W-:Y:S02]  /*85b0*/  HADD2.F32 R5, -RZ, R5.H1_H1 ;  /* 0x30000005ff057230 */ /* 0x000fe40000004100 */
[----:B------:R-:W-:Y:S01]  /*85c0*/  FMUL.FTZ R32, R9, R4 ;  /* 0x0000000409207220 */ /* 0x000fe20000410000 */
[----:B------:R-:W-:Y:S02]  /*85d0*/  HADD2.F32 R8, -RZ, R40.H0_H0 ;  /* 0x20000028ff087230 */ /* 0x000fe40000004100 */
[----:B------:R-:W-:Y:S01]  /*85e0*/  FMUL.FTZ R29, R25, R12 ;  /* 0x0000000c191d7220 */ /* 0x000fe20000410000 */
[----:B------:R-:W-:-:S02]  /*85f0*/  HADD2.F32 R10, -RZ, R10.H1_H1 ;  /* 0x3000000aff0a7230 */ /* 0x000fc40000004100 */
[----:B------:R-:W-:Y:S01]  /*8600*/  FFMA.FTZ R20, R5, R4, -R20 ;  /* 0x0000000405147223 */ /* 0x000fe20000010814 */
[----:B------:R-:W-:Y:S02]  /*8610*/  HADD2.F32 R13, -RZ, R44.H0_H0 ;  /* 0x2000002cff0d7230 */ /* 0x000fe40000004100 */
[----:B------:R-:W-:Y:S01]  /*8620*/  FMUL.FTZ R25, R25, R8 ;  /* 0x0000000819197220 */ /* 0x000fe20000410000 */
[--C-:B------:R-:W-:Y:S02]  /*8630*/  HADD2.F32 R14, -RZ, R6.reuse.H0_H0 ;  /* 0x20000006ff0e7230 */ /* 0x100fe40000004100 */
[----:B------:R-:W-:Y:S01]  /*8640*/  FFMA.FTZ R32, R5, R28, R32 ;  /* 0x0000001c05207223 */ /* 0x000fe20000010020 */
[----:B------:R-:W-:Y:S02]  /*8650*/  HADD2.F32 R6, -RZ, R6.H1_H1 ;  /* 0x30000006ff067230 */ /* 0x000fe40000004100 */
[----:B------:R-:W-:Y:S01]  /*8660*/  FMUL.FTZ R5, R10, R13 ;  /* 0x0000000d0a057220 */ /* 0x000fe20000410000 */
[----:B------:R-:W-:-:S02]  /*8670*/  HADD2.F32 R9, -RZ, R42.H1_H1 ;  /* 0x3000002aff097230 */ /* 0x000fc40000004100 */
[C---:B------:R-:W-:Y:S01]  /*8680*/  FFMA.FTZ R25, R14.reuse, R12, R25 ;  /* 0x0000000c0e197223 */ /* 0x040fe20000010019 */
[--C-:B------:R-:W-:Y:S02]  /*8690*/  HADD2.F32 R26, -RZ, R11.reuse.H0_H0 ;  /* 0x2000000bff1a7230 */ /* 0x100fe40000004100 */
[----:B------:R-:W-:Y:S01]  /*86a0*/  FFMA.FTZ R29, R14, R8, -R29 ;  /* 0x000000080e1d7223 */ /* 0x000fe2000001081d */
[----:B------:R-:W-:Y:S02]  /*86b0*/  HADD2.F32 R11, -RZ, R11.H1_H1 ;  /* 0x3000000bff0b7230 */ /* 0x000fe40000004100 */
[-C--:B------:R-:W-:Y:S01]  /*86c0*/  FMUL.FTZ R31, R10, R9.reuse ;  /* 0x000000090a1f7220 */ /* 0x080fe20000410000 */
[----:B------:R-:W-:Y:S01]  /*86d0*/  FFMA.FTZ R12, R6, R9, -R5 ;  /* 0x00000009060c7223 */ /* 0x000fe20000010805 */
[----:B------:R-:W-:Y:S02]  /*86e0*/  HADD2.F32 R5, -RZ, R38.H1_H1 ;  /* 0x30000026ff057230 */ /* 0x000fe40000004100 */
[----:B------:R-:W-:-:S02]  /*86f0*/  HADD2.F32 R10, -RZ, R44.H1_H1 ;  /* 0x3000002cff0a7230 */ /* 0x000fc40000004100 */
[----:B------:R-:W-:Y:S01]  /*8700*/  FFMA.FTZ R14, R6, R13, R31 ;  /* 0x0000000d060e7223 */ /* 0x000fe2000001001f */
[--C-:B------:R-:W-:Y:S02]  /*8710*/  HADD2.F32 R4, -RZ, R0.reuse.H1_H1 ;  /* 0x30000000ff047230 */ /* 0x100fe40000004100 */
[C---:B------:R-:W-:Y:S01]  /*8720*/  FMUL.FTZ R6, R26.reuse, R5 ;  /* 0x000000051a067220 */ /* 0x040fe20000410000 */
[----:B------:R-:W-:Y:S02]  /*8730*/  HADD2.F32 R8, -RZ, R0.H0_H0 ;  /* 0x20000000ff087230 */ /* 0x000fe40000004100 */
[----:B------:R-:W-:Y:S01]  /*8740*/  FMUL.FTZ R28, R11, R10 ;  /* 0x0000000a0b1c7220 */ /* 0x000fe20000410000 */
[--C-:B------:R-:W-:Y:S02]  /*8750*/  HADD2.F32 R15, -RZ, R7.reuse.H0_H0 ;  /* 0x20000007ff0f7230 */ /* 0x100fe40000004100 */
[----:B------:R-:W-:Y:S01]  /*8760*/  FMUL.FTZ R26, R26, R4 ;  /* 0x000000041a1a7220 */ /* 0x000fe20000410000 */
[----:B------:R-:W-:-:S02]  /*8770*/  HADD2.F32 R7, -RZ, R7.H1_H1 ;  /* 0x30000007ff077230 */ /* 0x000fc40000004100 */
[----:B------:R-:W-:Y:S01]  /*8780*/  FMUL.FTZ R9, R11, R8 ;  /* 0x000000080b097220 */ /* 0x000fe20000410000 */
[C---:B------:R-:W-:Y:S01]  /*8790*/  FFMA.FTZ R11, R15.reuse, R4, -R6 ;  /* 0x000000040f0b7223 */ /* 0x040fe20000010806 */
[----:B------:R-:W-:Y:S01]  /*87a0*/  FFMA.FTZ R26, R15, R5, R26 ;  /* 0x000000050f1a7223 */ /* 0x000fe2000001001a */
[C---:B------:R-:W-:Y:S01]  /*87b0*/  FFMA.FTZ R28, R7.reuse, R8, -R28 ;  /* 0x00000008071c7223 */ /* 0x040fe2000001081c */
[----:B------:R-:W-:Y:S01]  /*87c0*/  FFMA.FTZ R13, R7, R10, R9 ;  /* 0x0000000a070d7223 */ /* 0x000fe20000010009 */
[----:B------:R-:W-:Y:S02]  /*87d0*/  F2FP.F16.F32.PACK_AB R4, R30, R33 ;  /* 0x000000211e04723e */ /* 0x000fe400000000ff */
[----:B------:R-:W-:Y:S02]  /*87e0*/  F2FP.F16.F32.PACK_AB R5, R20, R27 ;  /* 0x0000001b1405723e */ /* 0x000fe400000000ff */
[----:B------:R-:W-:Y:S02]  /*87f0*/  F2FP.F16.F32.PACK_AB R6, R12, R29 ;  /* 0x0000001d0c06723e */ /* 0x000fe400000000ff */
[----:B------:R-:W-:-:S02]  /*8800*/  F2FP.F16.F32.PACK_AB R7, R28, R11 ;  /* 0x0000000b1c07723e */ /* 0x000fc400000000ff */
[----:B------:R-:W-:Y:S02]  /*8810*/  F2FP.F16.F32.PACK_AB R8, R24, R35 ;  /* 0x000000231808723e */ /* 0x000fe400000000ff */
[----:B------:R-:W-:Y:S01]  /*8820*/  F2FP.F16.F32.PACK_AB R9, R32, R37 ;  /* 0x000000252009723e */ /* 0x000fe200000000ff */
[----:B------:R1:W-:Y:S01]  /*8830*/  STS.128 [R34+0x20400], R4 ;  /* 0x0204000422007388 */ /* 0x0003e20000000c00 */
[----:B------:R-:W-:Y:S02]  /*8840*/  F2FP.F16.F32.PACK_AB R10, R14, R25 ;  /* 0x000000190e0a723e */ /* 0x000fe400000000ff */
[----:B------:R-:W-:-:S05]  /*8850*/  F2FP.F16.F32.PACK_AB R11, R13, R26 ;  /* 0x0000001a0d0b723e */ /* 0x000fca00000000ff */
[----:B------:R1:W-:Y:S02]  /*8860*/  STS.128 [R36+0x20400], R8 ;  /* 0x0204000824007388 */ /* 0x0003e40000000c00 */
.L_x_1315:
[----:B------:R-:W-:Y:S05]  /*8870*/  BSYNC B1 ;  /* 0x0000000000017941 */ /* 0x000fea0003800000 */
.L_x_1314:
        /* <DEDUP_REMOVED lines=15> */
[----:B------:R-:W-:Y:S02]  /*8970*/  HADD2.F32 R39, -RZ, R43.H1_H1 ;  /* 0x3000002bff277230 */ /* 0x000fe40000004100 */
[----:B------:R-:W-:-:S02]  /*8980*/  HADD2.F32 R35, -RZ, R41.H0_H0 ;  /* 0x20000029ff237230 */ /* 0x000fc40000004100 */
[----:B------:R-:W-:Y:S02]  /*8990*/  HADD2.F32 R34, -RZ, R44.H0_H0 ;  /* 0x2000002cff227230 */ /* 0x000fe40000004100 */
[----:B--2---:R-:W-:-:S04]  /*89a0*/  IMAD.IADD R3, R8, 0x1, R3 ;  /* 0x0000000108037824 */ /* 0x004fc800078e0203 */
[----:B------:R-:W-:Y:S01]  /*89b0*/  IMAD R3, R3, 0x2, R2 ;  /* 0x0000000203037824 */ /* 0x000fe200078e0202 */
[----:B----4-:R-:W-:Y:S04]  /*89c0*/  LDS.128 R4, [R36+0x20400] ;  /* 0x0204000024047984 */ /* 0x010fe80000000c00 */
[----:B------:R-:W3:Y:S02]  /*89d0*/  LDS.128 R8, [R3+0x20400] ;  /* 0x0204000003087984 */ /* 0x000ee40000000c00 */
[--C-:B---3--:R-:W-:Y:S02]  /*89e0*/  HADD2.F32 R20, -RZ, R8.reuse.H0_H0 ;  /* 0x20000008ff147230 */ /* 0x108fe40000004100 */
[----:B------:R-:W-:Y:S02]  /*89f0*/  HADD2.F32 R8, -RZ, R8.H1_H1 ;  /* 0x30000008ff087230 */ /* 0x000fe40000004100 */
[----:B------:R-:W-:-:S02]  /*8a00*/  HADD2.F32 R12, -RZ, R4.H0_H0 ;  /* 0x20000004ff0c7230 */ /* 0x000fc40000004100 */
        /* <DEDUP_REMOVED lines=9> */
[----:B------:R-:W-:Y:S02]  /*8aa0*/  HADD2.F32 R31, -RZ, R42.H0_H0 ;  /* 0x2000002aff1f7230 */ /* 0x000fe40000004100 */
[-C--:B------:R-:W-:Y:S01]  /*8ab0*/  FFMA.FTZ R27, R28, R12.reuse, -R27 ;  /* 0x0000000c1c1b7223 */ /* 0x080fe2000001081b */
[--C-:B------:R-:W-:Y:S02]  /*8ac0*/  HADD2.F32 R13, -RZ, R5.reuse.H0_H0 ;  /* 0x20000005ff0d7230 */ /* 0x100fe40000004100 */
[----:B------:R-:W-:Y:S01]  /*8ad0*/  FFMA.FTZ R29, R30, R12, R29 ;  /* 0x0000000c1e1d7223 */ /* 0x000fe2000001001d */
[----:B------:R-:W-:Y:S02]  /*8ae0*/  HADD2.F32 R5, -RZ, R5.H1_H1 ;  /* 0x30000005ff057230 */ /* 0x000fe40000004100 */
[----:B------:R-:W-:Y:S01]  /*8af0*/  FFMA.FTZ R12, R32, R4, R33 ;  /* 0x00000004200c7223 */ /* 0x000fe20000010021 */
[----:B------:R-:W-:Y:S01]  /*8b00*/  FMUL.FTZ R20, R37, R24 ;  /* 0x0000001825147220 */ /* 0x000fe20000410000 */
[----:B------:R-:W-:Y:S01]  /*8b10*/  FMUL.FTZ R4, R39, R9 ;  /* 0x0000000927047220 */ /* 0x000fe20000410000 */
[----:B0-----:R-:W-:-:S02]  /*8b20*/  HADD2.F32 R25, -RZ, R10.H0_H0 ;  /* 0x2000000aff197230 */ /* 0x001fc40000004100 */
[----:B------:R-:W-:Y:S01]  /*8b30*/  FMUL.FTZ R24, R35, R24 ;  /* 0x0000001823187220 */ /* 0x000fe20000410000 */
[----:B------:R-:W-:Y:S02]  /*8b40*/  HADD2.F32 R10, -RZ, R10.H1_H1 ;  /* 0x3000000aff0a7230 */ /* 0x000fe40000004100 */
[C---:B------:R-:W-:Y:S01]  /*8b50*/  FMUL.FTZ R28, R31.reuse, R9 ;  /* 0x000000091f1c7220 */ /* 0x040fe20000410000 */
[----:B------:R-:W-:Y:S01]  /*8b60*/  FFMA.FTZ R9, R31, R5, -R4 ;  /* 0x000000051f097223 */ /* 0x000fe20000010804 */
[----:B------:R-:W-:Y:S02]  /*8b70*/  HADD2.F32 R14, -RZ, R6.H0_H0 ;  /* 0x20000006ff0e7230 */ /* 0x000fe40000004100 */
[-C--:B------:R-:W-:Y:S01]  /*8b80*/  FFMA.FTZ R20, R35, R13.reuse, -R20 ;  /* 0x0000000d23147223 */ /* 0x080fe20000010814 */
[----:B------:R-:W-:Y:S01]  /*8b90*/  FFMA.FTZ R24, R37, R13, R24 ;  /* 0x0000000d25187223 */ /* 0x000fe20000010018 */
[----:B------:R-:W-:Y:S02]  /*8ba0*/  HADD2.F32 R4, -RZ, R42.H1_H1 ;  /* 0x3000002aff047230 */ /* 0x000fe40000004100 */
[----:B------:R-:W-:Y:S01]  /*8bb0*/  FFMA.FTZ R13, R39, R5, R28 ;  /* 0x00000005270d7223 */ /* 0x000fe2000001001c */
[----:B------:R-:W-:-:S02]  /*8bc0*/  HADD2.F32 R6, -RZ, R6.H1_H1 ;  /* 0x30000006ff067230 */ /* 0x000fc40000004100 */
[-C--:B------:R-:W-:Y:S01]  /*8bd0*/  FMUL.FTZ R5, R34, R10.reuse ;  /* 0x0000000a22057220 */ /* 0x080fe20000410000 */
[----:B------:R-:W-:Y:S02]  /*8be0*/  HADD2.F32 R32, -RZ, R38.H0_H0 ;  /* 0x20000026ff207230 */ /* 0x000fe40000004100 */
[C---:B------:R-:W-:Y:S01]  /*8bf0*/  FMUL.FTZ R33, R4.reuse, R10 ;  /* 0x0000000a04217220 */ /* 0x040fe20000410000 */
[--C-:B------:R-:W-:Y:S02]  /*8c00*/  HADD2.F32 R26, -RZ, R11.reuse.H0_H0 ;  /* 0x2000000bff1a7230 */ /* 0x100fe40000004100 */
[----:B------:R-:W-:Y:S01]  /*8c10*/  FFMA.FTZ R10, R4, R6, -R5 ;  /* 0x00000006040a7223 */ /* 0x000fe20000010805 */
[----:B------:R-:W-:Y:S02]  /*8c20*/  HADD2.F32 R30, -RZ, R40.H0_H0 ;  /* 0x20000028ff1e7230 */ /* 0x000fe40000004100 */
[----:B------:R-:W-:Y:S02]  /*8c30*/  HADD2.F32 R37, -RZ, R38.H1_H1 ;  /* 0x30000026ff257230 */ /* 0x000fe40000004100 */
[----:B------:R-:W-:-:S02]  /*8c40*/  HADD2.F32 R11, -RZ, R11.H1_H1 ;  /* 0x3000000bff0b7230 */ /* 0x000fc40000004100 */
[----:B------:R-:W-:Y:S02]  /*8c50*/  HADD2.F32 R5, -RZ, R0.H1_H1 ;  /* 0x30000000ff057230 */ /* 0x000fe40000004100 */
[----:B------:R-:W-:Y:S02]  /*8c60*/  HADD2.F32 R39, -RZ, R44.H1_H1 ;  /* 0x3000002cff277230 */ /* 0x000fe40000004100 */
[----:B------:R-:W-:Y:S02]  /*8c70*/  HADD2.F32 R35, -RZ, R0.H0_H0 ;  /* 0x20000000ff237230 */ /* 0x000fe40000004100 */
[-C--:B------:R-:W-:Y:S01]  /*8c80*/  FMUL.FTZ R31, R32, R25.reuse ;  /* 0x00000019201f7220 */ /* 0x080fe20000410000 */
[--C-:B------:R-:W-:Y:S02]  /*8c90*/  HADD2.F32 R15, -RZ, R7.reuse.H0_H0 ;  /* 0x20000007ff0f7230 */ /* 0x100fe40000004100 */
[----:B------:R-:W-:Y:S01]  /*8ca0*/  FMUL.FTZ R25, R30, R25 ;  /* 0x000000191e197220 */ /* 0x000fe20000410000 */
[----:B------:R-:W-:-:S02]  /*8cb0*/  HADD2.F32 R7, -RZ, R7.H1_H1 ;  /* 0x30000007ff077230 */ /* 0x000fc40000004100 */
[----:B------:R-:W-:Y:S01]  /*8cc0*/  FFMA.FTZ R0, R34, R6, R33 ;  /* 0x0000000622007223 */ /* 0x000fe20000010021 */
[-C--:B------:R-:W-:Y:S01]  /*8cd0*/  FMUL.FTZ R4, R37, R26.reuse ;  /* 0x0000001a25047220 */ /* 0x080fe20000410000 */
[----:B------:R-:W-:Y:S01]  /*8ce0*/  FMUL.FTZ R26, R5, R26 ;  /* 0x0000001a051a7220 */ /* 0x000fe20000410000 */
[-C--:B------:R-:W-:Y:S01]  /*8cf0*/  FMUL.FTZ R6, R39, R11.reuse ;  /* 0x0000000b27067220 */ /* 0x080fe20000410000 */
[----:B------:R-:W-:Y:S01]  /*8d00*/  FMUL.FTZ R28, R35, R11 ;  /* 0x0000000b231c7220 */ /* 0x000fe20000410000 */
[-C--:B------:R-:W-:Y:S01]  /*8d10*/  FFMA.FTZ R31, R30, R14.reuse, -R31 ;  /* 0x0000000e1e1f7223 */ /* 0x080fe2000001081f */
[----:B------:R-:W-:Y:S01]  /*8d20*/  FFMA.FTZ R25, R32, R14, R25 ;  /* 0x0000000e20197223 */ /* 0x000fe20000010019 */
[-C--:B------:R-:W-:Y:S01]  /*8d30*/  FFMA.FTZ R11, R5, R15.reuse, -R4 ;  /* 0x0000000f050b7223 */ /* 0x080fe20000010804 */
[----:B------:R-:W-:Y:S01]  /*8d40*/  FFMA.FTZ R26, R37, R15, R26 ;  /* 0x0000000f251a7223 */ /* 0x000fe2000001001a */
[-C--:B------:R-:W-:Y:S01]  /*8d50*/  FFMA.FTZ R14, R35, R7.reuse, -R6 ;  /* 0x00000007230e7223 */ /* 0x080fe20000010806 */
        /* <DEDUP_REMOVED lines=11> */
.L_x_1306:
[----:B------:R-:W-:Y:S05]  /*8e10*/  BSYNC B0 ;  /* 0x0000000000007941 */ /* 0x000fea0003800000 */
.L_x_1295:
        /* <DEDUP_REMOVED lines=8> */
.L_x_1292:
[----:B------:R-:W-:-:S13]  /*8ea0*/  ISETP.NE.AND P0, PT, R188, 0x3, PT ;  /* 0x00000003bc00780c */ /* 0x000fda0003f05270 */
[----:B------:R-:W-:Y:S05]  /*8eb0*/  @!P0 BRA `(.L_x_1316) ;  /* 0x0000000000048947 */ /* 0x000fea0003800000 */
[----:B------:R-:W-:Y:S01]  /*8ec0*/  BPT.TRAP 0x1 ;  /* 0x000000040000795c */ /* 0x000fe20000300000 */
.L_x_1316:
[----:B-1--4-:R-:W-:Y:S01]  /*8ed0*/  IMAD R11, R18, 0x8, R2 ;  /* 0x00000008120b7824 */ /* 0x012fe200078e0202 */
[----:B------:R-:W-:-:S04]  /*8ee0*/  SHF.L.U32 R10, R184, 0x1f, RZ ;  /* 0x0000001fb80a7819 */ /* 0x000fc800000006ff */
[----:B------:R1:W4:Y:S01]  /*8ef0*/  SYNCS.PHASECHK.TRANS64.TRYWAIT P1, [R11+URZ+0x38830], R10 ;  /* 0x0388300a0b0075a7 */ /* 0x000322000802017f */
[----:B------:R-:W-:Y:S05]  /*8f00*/  @!P0 BRA `(.L_x_1317) ;  /* 0x0000000000048947 */ /* 0x000fea0003800000 */
[----:B------:R-:W-:Y:S01]  /*8f10*/  BPT.TRAP 0x1 ;  /* 0x000000040000795c */ /* 0x000fe20000300000 */
.L_x_1317:
[C---:B--2---:R-:W-:Y:S02]  /*8f20*/  VIADD R0, R2.reuse, 0x22400 ;  /* 0x0002240002007836 */ /* 0x044fe40000000000 */
[----:B0-----:R-:W-:-:S03]  /*8f30*/  VIADD R3, R2, 0x20400 ;  /* 0x0002040002037836 */ /* 0x001fc60000000000 */
[----:B------:R-:W-:Y:S02]  /*8f40*/  SHF.R.U32.HI R0, RZ, 0x4, R0 ;  /* 0x00000004ff007819 */ /* 0x000fe40000011600 */
[----:B------:R-:W-:Y:S02]  /*8f50*/  SHF.R.U32.HI R3, RZ, 0x4, R3 ;  /* 0x00000004ff037819 */ /* 0x000fe40000011603 */
[----:B------:R-:W-:Y:S02]  /*8f60*/  LOP3.LUT R0, R0, 0x3fff, RZ, 0xc0, !PT ;  /* 0x00003fff00007812 */ /* 0x000fe400078ec0ff */
[----:B------:R-:W-:Y:S02]  /*8f70*/  LOP3.LUT R3, R3, 0x3fff, RZ, 0xc0, !PT ;  /* 0x00003fff03037812 */ /* 0x000fe400078ec0ff */
[----:B------:R-:W-:Y:S01]  /*8f80*/  LOP3.LUT R218, R0, 0x10000, RZ, 0xfc, !PT ;  /* 0x0001000000da7812 */ /* 0x000fe200078efcff */
[----:B----4-:R-:W-:Y:S06]  /*8f90*/  @P1 BRA `(.L_x_1318) ;  /* 0x0000000000081947 */ /* 0x010fec0003800000 */
[----:B------:R-:W0:Y:S02]  /*8fa0*/  SYNCS.PHASECHK.TRANS64.TRYWAIT P1, [R11+URZ+0x38830], R10 ;  /* 0x0388300a0b0075a7 */ /* 0x000e24000802017f */
[----:B0-----:R-:W-:Y:S05]  /*8fb0*/  @!P1 BRA `(.L_x_1319) ;  /* 0x0000012c00ac9947 */ /* 0x001fea0003800000 */
.L_x_1318:
[----:B------:R-:W-:Y:S01]  /*8fc0*/  IMAD R12, R18, 0x200, R218 ;  /* 0x00000200120c7824 */ /* 0x000fe200078e02da */
[----:B------:R-:W-:Y:S01]  /*8fd0*/  LOP3.LUT R8, R3, 0x10000, RZ, 0xfc, !PT ;  /* 0x0001000003087812 */ /* 0x000fe200078efcff */
[----:B------:R-:W-:Y:S01]  /*8fe0*/  IMAD.MOV.U32 R9, RZ, RZ, 0x40000040 ;  /* 0x40000040ff097424 */ /* 0x000fe200078e00ff */
[----:B------:R-:W-:Y:S05]  /*8ff0*/  WARPSYNC.ALL ;  /* 0x0000000000007948 */ /* 0x000fea0003800000 */
[----:B------:R-:W-:Y:S01]  /*9000*/  IMAD.MOV.U32 R13, RZ, RZ, 0x40000040 ;  /* 0x40000040ff0d7424 */ /* 0x000fe200078e00ff */
[----:B------:R-:W-:Y:S01]  /*9010*/  R2UR UR4, R8 ;  /* 0x00000000080472ca */ /* 0x000fe200000e0000 */
[----:B-----5:R-:W-:Y:S01]  /*9020*/  WARPGROUP.ARRIVE ;  /* 0x00000000000079c5 */ /* 0x020fe20000000000 */
[----:B------:R-:W-:Y:S01]  /*9030*/  R2UR UR5, R9 ;  /* 0x00000000090572ca */ /* 0x000fe200000e0000 */
[C---:B------:R-:W-:Y:S01]  /*9040*/  VIADD R6, R12.reuse, 0x2 ;  /* 0x000000020c067836 */ /* 0x040fe20000000000 */
[----:B------:R-:W-:Y:S01]  /*9050*/  R2UR UR6, R12 ;  /* 0x000000000c0672ca */ /* 0x000fe200000e0000 */
[----:B------:R-:W-:Y:S01]  /*9060*/  IMAD.MOV.U32 R5, RZ, RZ, 0x40000040 ;  /* 0x40000040ff057424 */ /* 0x000fe200078e00ff */
[----:B------:R-:W-:Y:S01]  /*9070*/  R2UR UR7, R13 ;  /* 0x000000000d0772ca */ /* 0x000fe200000e0000 */
[----:B------:R-:W-:Y:S01]  /*9080*/  IMAD.MOV.U32 R7, RZ, RZ, 0x40000040 ;  /* 0x40000040ff077424 */ /* 0x000fe200078e00ff */
[----:B------:R-:W-:Y:S01]  /*9090*/  IADD3 R4, R8, 0x2, RZ ;  /* 0x0000000208047810 */ /* 0x000fe20007ffe0ff */
[C---:B------:R-:W-:Y:S01]  /*90a0*/  VIADD R14, R12.reuse, 0x4 ;  /* 0x000000040c0e7836 */ /* 0x040fe20000000000 */
[----:B------:R-:W-:Y:S01]  /*90b0*/  SHF.L.U32 R21, R21, 0x1f, RZ ;  /* 0x0000001f15157819 */ /* 0x000fe200000006ff */
[----:B------:R-:W-:Y:S01]  /*90c0*/  IMAD.MOV.U32 R15, RZ, RZ, 0x40000040 ;  /* 0x40000040ff0f7424 */ /* 0x000fe200078e00ff */
[----:B------:R-:W-:Y:S01]  /*90d0*/  BSSY B0, `(.L_x_1320) ;  /* 0x0000020000007945 */ /* 0x000fe20003800000 */
[----:B------:R-:W-:-:S02]  /*90e0*/  VIADD R12, R12, 0x6 ;  /* 0x000000060c0c7836 */ /* 0x000fc40000000000 */
[----:B------:R-:W-:Y:S02]  /*90f0*/  IMAD.MOV.U32 R9, RZ, RZ, 0x40000040 ;  /* 0x40000040ff097424 */ /* 0x000fe400078e00ff */
[----:B------:R-:W-:Y:S02]  /*9100*/  IMAD.MOV.U32 R13, RZ, RZ, 0x40000040 ;  /* 0x40000040ff0d7424 */ /* 0x000fe400078e00ff */
[----:B------:R-:W-:Y:S01]  /*9110*/  HGMMA.64x64x16.F32 R24, gdesc[UR4], RZ, !UPT, gsb0 ;  /* 0x00e00000041879f0 */ /* 0x000fe2000c0008ff */
[----:B------:R-:W-:Y:S02]  /*9120*/  R2UR UR4, R4 ;  /* 0x00000000040472ca */ /* 0x000fe400000e0000 */
[----:B------:R-:W-:Y:S02]  /*9130*/  R2UR UR5, R5 ;  /* 0x00000000050572ca */ /* 0x000fe400000e0000 */
[----:B------:R-:W-:Y:S01]  /*9140*/  R2UR UR6, R6 ;  /* 0x00000000060672ca */ /* 0x000fe200000e0000 */
[----:B------:R-:W-:Y:S01]  /*9150*/  VIADD R6, R8, 0x4 ;  /* 0x0000000408067836 */ /* 0x000fe20000000000 */
[----:B------:R-:W-:Y:S01]  /*9160*/  R2UR UR7, R7 ;  /* 0x00000000070772ca */ /* 0x000fe200000e0000 */
[----:B------:R-:W-:-:S02]  /*9170*/  IMAD.MOV.U32 R7, RZ, RZ, 0x40000040 ;  /* 0x40000040ff077424 */ /* 0x000fc400078e00ff */
[----:B------:R-:W-:Y:S01]  /*9180*/  VIADD R8, R8, 0x6 ;  /* 0x0000000608087836 */ /* 0x000fe20000000000 */
[----:B------:R-:W-:Y:S02]  /*9190*/  WARPGROUP.DEPBAR.LE gsb0, 0x0 ;  /* 0x00008000000079c5 */ /* 0x000fe40000010000 */
[----:B------:R-:W-:-:S07]  /*91a0*/  WARPGROUP.ARRIVE ;  /* 0x00000000000079c5 */ /* 0x000fce0000000000 */
        /* <DEDUP_REMOVED lines=16> */
[----:B------:R-:W2:Y:S02]  /*92b0*/  SYNCS.PHASECHK.TRANS64.TRYWAIT P1, [R2+URZ+0x38810], R21 ;  /* 0x03881015020075a7 */ /* 0x000ea4000802017f */
[----:B--2---:R-:W-:Y:S05]  /*92c0*/  @!P1 BRA `(.L_x_1321) ;  /* 0x0000012800fc9947 */ /* 0x004fea0003800000 */
.L_x_1520:
[----:B------:R-:W-:Y:S05]  /*92d0*/  BSYNC B0 ;  /* 0x0000000000007941 */ /* 0x000fea0003800000 */
.L_x_1320:
[----:B------:R-:W-:Y:S05]  /*92e0*/  @!P0 BRA `(.L_x_1322) ;  /* 0x0000000000048947 */ /* 0x000fea0003800000 */
[----:B------:R-:W-:Y:S01]  /*92f0*/  BPT.TRAP 0x1 ;  /* 0x000000040000795c */ /* 0x000fe20000300000 */
.L_x_1322:
[----:B------:R4:W0:Y:S01]  /*9300*/  SYNCS.PHASECHK.TRANS64.TRYWAIT P1, [R11+URZ+0x38850], R10 ;  /* 0x0388500a0b0075a7 */ /* 0x000822000802017f */
[----:B------:R-:W-:Y:S05]  /*9310*/  @!P0 BRA `(.L_x_1323) ;  /* 0x0000000000048947 */ /* 0x000fea0003800000 */
[----:B------:R-:W-:Y:S01]  /*9320*/  BPT.TRAP 0x1 ;  /* 0x000000040000795c */ /* 0x000fe20000300000 */
.L_x_1323:
[C---:B------:R-:W-:Y:S02]  /*9330*/  VIADD R0, R2.reuse, 0x400 ;  /* 0x0000040002007836 */ /* 0x040fe40000000000 */
[----:B------:R-:W-:-:S03]  /*9340*/  VIADD R3, R2, 0x26400 ;  /* 0x0002640002037836 */ /* 0x000fc60000000000 */
[----:B------:R-:W-:Y:S02]  /*9350*/  SHF.R.U32.HI R0, RZ, 0x4, R0 ;  /* 0x00000004ff007819 */ /* 0x000fe40000011600 */
[----:B------:R-:W-:Y:S02]  /*9360*/  SHF.R.U32.HI R3, RZ, 0x4, R3 ;  /* 0x00000004ff037819 */ /* 0x000fe40000011603 */
[----:B------:R-:W-:Y:S02]  /*9370*/  LOP3.LUT R0, R0, 0x3fff, RZ, 0xc0, !PT ;  /* 0x00003fff00007812 */ /* 0x000fe400078ec0ff */
[----:B------:R-:W-:Y:S02]  /*9380*/  LOP3.LUT R3, R3, 0x3fff, RZ, 0xc0, !PT ;  /* 0x00003fff03037812 */ /* 0x000fe400078ec0ff */
[----:B------:R-:W-:Y:S01]  /*9390*/  LOP3.LUT R219, R0, 0x10000, RZ, 0xfc, !PT ;  /* 0x0001000000db7812 */ /* 0x000fe200078efcff */
[----:B0-----:R-:W-:Y:S06]  /*93a0*/  @P1 BRA `(.L_x_1324) ;  /* 0x0000000000081947 */ /* 0x001fec0003800000 */
[----:B------:R-:W0:Y:S02]  /*93b0*/  SYNCS.PHASECHK.TRANS64.TRYWAIT P1, [R11+URZ+0x38850], R10 ;  /* 0x0388500a0b0075a7 */ /* 0x000e24000802017f */
[----:B0-----:R-:W-:Y:S05]  /*93c0*/  @!P1 BRA `(.L_x_1325) ;  /* 0x0000012800d09947 */ /* 0x001fea0003800000 */
.L_x_1324:
[----:B------:R-:W-:Y:S01]  /*93d0*/  LOP3.LUT R0, R3, 0x10000, RZ, 0xfc, !PT ;  /* 0x0001000003007812 */ /* 0x000fe200078efcff */
[----:B------:R-:W-:Y:S01]  /*93e0*/  IMAD R12, R18, 0x1000, R219 ;  /* 0x00001000120c7824 */ /* 0x000fe200078e02db */
[----:B------:R-:W-:Y:S01]  /*93f0*/  MOV R13, 0x40000040 ;  /* 0x40000040000d7802 */ /* 0x000fe20000000f00 */
[----:B------:R-:W-:Y:S01]  /*9400*/  IMAD.MOV.U32 R15, RZ, RZ, 0x40000040 ;  /* 0x40000040ff0f7424 */ /* 0x000fe200078e00ff */
[----:B------:R-:W-:Y:S05]  /*9410*/  WARPSYNC.ALL ;  /* 0x0000000000007948 */ /* 0x000fea0003800000 */
[----:B------:R-:W-:Y:S01]  /*9420*/  IMAD.MOV.U32 R14, RZ, RZ, R0 ;  /* 0x000000ffff0e7224 */ /* 0x000fe200078e0000 */
[----:B------:R-:W-:Y:S01]  /*9430*/  R2UR UR5, R15 ;  /* 0x000000000f0572ca */ /* 0x000fe200000e0000 */
[----:B------:R-:W-:Y:S01]  /*9440*/  WARPGROUP.ARRIVE ;  /* 0x00000000000079c5 */ /* 0x000fe20000000000 */
[C---:B------:R-:W-:Y:S01]  /*9450*/  R2UR UR6, R12.reuse ;  /* 0x000000000c0672ca */ /* 0x040fe200000e0000 */
[----:B---3--:R-:W-:Y:S01]  /*9460*/  VIADD R20, R12, 0x2 ;  /* 0x000000020c147836 */ /* 0x008fe20000000000 */
[----:B------:R-:W-:Y:S01]  /*9470*/  R2UR UR4, R14 ;  /* 0x000000000e0472ca */ /* 0x000fe200000e0000 */
[----:B------:R-:W-:Y:S01]  /*9480*/  VIADD R14, R0, 0x2 ;  /* 0x00000002000e7836 */ /* 0x000fe20000000000 */
[----:B------:R-:W-:Y:S01]  /*9490*/  R2UR UR7, R13 ;  /* 0x000000000d0772ca */ /* 0x000fe200000e0000 */
[----:B------:R-:W-:Y:S01]  /*94a0*/  IMAD.MOV.U32 R15, RZ, RZ, 0x40000040 ;  /* 0x40000040ff0f7424 */ /* 0x000fe200078e00ff */
[----:B------:R-:W0:Y:S01]  /*94b0*/  S2R R56, SR_TID.X ;  /* 0x0000000000387919 */ /* 0x000e220000002100 */
[----:B--2---:R-:W-:-:S02]  /*94c0*/  IMAD.MOV.U32 R21, RZ, RZ, 0x40000040 ;  /* 0x40000040ff157424 */ /* 0x004fc400078e00ff */
[----:B-1--4-:R-:W-:Y:S02]  /*94d0*/  VIADD R10, R0, 0x800 ;  /* 0x00000800000a7836 */ /* 0x012fe40000000000 */
[----:B------:R-:W-:-:S06]  /*94e0*/  IMAD.MOV.U32 R57, RZ, RZ, 0x4 ;  /* 0x00000004ff397424 */ /* 0x000fcc00078e00ff */
[----:B------:R-:W-:Y:S01]  /*94f0*/  HGMMA.64x64x16.F32 R24, gdesc[UR4], R24, gsb0 ;  /* 0x00e00000041879f0 */ /* 0x000fe20008000818 */
[----:B------:R-:W-:Y:S01]  /*9500*/  R2UR UR4, R14 ;  /* 0x000000000e0472ca */ /* 0x000fe200000e0000 */
[----:B------:R-:W-:Y:S01]  /*9510*/  VIADD R14, R0, 0x4 ;  /* 0x00000004000e7836 */ /* 0x000fe20000000000 */
[----:B------:R-:W-:Y:S01]  /*9520*/  R2UR UR5, R15 ;  /* 0x000000000f0572ca */ /* 0x000fe200000e0000 */
[----:B------:R-:W-:Y:S01]  /*9530*/  IMAD.MOV.U32 R15, RZ, RZ, 0x40000040 ;  /* 0x40000040ff0f7424 */ /* 0x000fe200078e00ff */
[----:B------:R-:W-:Y:S01]  /*9540*/  R2UR UR6, R20 ;  /* 0x00000000140672ca */ /* 0x000fe200000e0000 */
[----:B------:R-:W-:Y:S01]  /*9550*/  VIADD R20, R12, 0x4 ;  /* 0x000000040c147836 */ /* 0x000fe20000000000 */
[----:B------:R-:W-:Y:S01]  /*9560*/  R2UR UR7, R21 ;  /* 0x00000000150772ca */ /* 0x000fe200000e0000 */
[----:B------:R-:W-:Y:S01]  /*9570*/  IMAD.MOV.U32 R21, RZ, RZ, 0x40000040 ;  /* 0x40000040ff157424 */ /* 0x000fe200078e00ff */
[----:B0-----:R-:W-:-:S05]  /*9580*/  SHF.R.U32.HI R56, RZ, 0x7, R56 ;  /* 0x00000007ff387819 */ /* 0x001fca0000011638 */
[----:B------:R0:W1:Y:S02]  /*9590*/  SHFL.IDX PT, R3, R56, RZ, 0x1f ;  /* 0x00001fff38037589 */ /* 0x00006400000e0000 */
[----:B0-----:R-:W-:Y:S01]  /*95a0*/  VIADD R56, R12, 0x800 ;  /* 0x000008000c387836 */ /* 0x001fe20000000000 */
[----:B-1----:R-:W-:-:S04]  /*95b0*/  ISETP.GT.AND P1, PT, R3, 0x7f, PT ;  /* 0x0000007f0300780c */ /* 0x002fc80003f24270 */
[----:B------:R-:W-:Y:S02]  /*95c0*/  SEL R3, RZ, 0x2, !P1 ;  /* 0x00000002ff037807 */ /* 0x000fe40004800000 */
[C---:B------:R-:W-:Y:S02]  /*95d0*/  SEL R13, R57.reuse, 0x2, P1 ;  /* 0x00000002390d7807 */ /* 0x040fe40000800000 */
[----:B------:R-:W-:Y:S01]  /*95e0*/  SEL R57, R57, 0x6, !P1 ;  /* 0x0000000639397807 */ /* 0x000fe20004800000 */
[----:B------:R-:W-:Y:S02]  /*95f0*/  WARPGROUP.DEPBAR.LE gsb0, 0x0 ;  /* 0x00008000000079c5 */ /* 0x000fe40000010000 */
[----:B------:R-:W-:-:S06]  /*9600*/  WARPGROUP.ARRIVE ;  /* 0x00000000000079c5 */ /* 0x000fcc0000000000 */
        /* <DEDUP_REMOVED lines=9> */
[----:B------:R-:W-:Y:S02]  /*96a0*/  WARPGROUP.DEPBAR.LE gsb0, 0x0 ;  /* 0x00008000000079c5 */ /* 0x000fe40000010000 */
[----:B------:R-:W-:-:S09]  /*96b0*/  WARPGROUP.ARRIVE ;  /* 0x00000000000079c5 */ /* 0x000fd20000000000 */
        /* <DEDUP_REMOVED lines=12> */
[----:B------:R-:W-:Y:S02]  /*9780*/  R2UR UR4, R14 ;  /* 0x000000000e0472ca */ /* 0x000fe400000e0000 */
[----:B------:R-:W-:Y:S01]  /*9790*/  R2UR UR5, R15 ;  /* 0x000000000f0572ca */ /* 0x000fe200000e0000 */
[----:B------:R-:W-:Y:S01]  /*97a0*/  IMAD.MOV.U32 R15, RZ, RZ, 0x40000040 ;  /* 0x40000040ff0f7424 */ /* 0x000fe200078e00ff */
[----:B------:R-:W-:Y:S01]  /*97b0*/  R2UR UR6, R20 ;  /* 0x00000000140672ca */ /* 0x000fe200000e0000 */
[----:B------:R-:W-:Y:S01]  /*97c0*/  VIADD R20, R12, 0x202 ;  /* 0x000002020c147836 */ /* 0x000fe20000000000 */
[----:B------:R-:W-:Y:S01]  /*97d0*/  R2UR UR7, R21 ;  /* 0x00000000150772ca */ /* 0x000fe200000e0000 */
[----:B------:R-:W-:Y:S01]  /*97e0*/  IMAD.MOV.U32 R21, RZ, RZ, 0x40000040 ;  /* 0x40000040ff157424 */ /* 0x000fe200078e00ff */
[----:B------:R-:W-:Y:S01]  /*97f0*/  IADD3 R14, R0, 0x202, RZ ;  /* 0x00000202000e7810 */ /* 0x000fe20007ffe0ff */
[----:B------:R-:W-:-:S02]  /*9800*/  WARPGROUP.DEPBAR.LE gsb0, 0x0 ;  /* 0x00008000000079c5 */ /* 0x000fc40000010000 */
[----:B------:R-:W-:-:S08]  /*9810*/  WARPGROUP.ARRIVE ;  /* 0x00000000000079c5 */ /* 0x000fd00000000000 */
        /* <DEDUP_REMOVED lines=38> */
[----:B------:R-:W-:Y:S02]  /*9a80*/  R2UR UR6, R20 ;  /* 0x00000000140672ca */ /* 0x000fe400000e0000 */
        /* <DEDUP_REMOVED lines=41> */
[----:B------:R-:W-:Y:S02]  /*9d20*/  R2UR UR5, R15 ;  /* 0x000000000f0572ca */ /* 0x000fe400000e0000 */
[----:B------:R-:W-:Y:S01]  /*9d30*/  R2UR UR6, R20 ;  /* 0x00000000140672ca */ /* 0x000fe200000e0000 */
[----:B------:R-:W-:Y:S01]  /*9d40*/  VIADD R20, R12, 0x602 ;  /* 0x000006020c147836 */ /* 0x000fe20000000000 */
[----:B------:R-:W-:Y:S01]  /*9d50*/  R2UR UR7, R21 ;  /* 0x00000000150772ca */ /* 0x000fe200000e0000 */
[----:B------:R-:W-:Y:S01]  /*9d60*/  IMAD.MOV.U32 R21, RZ, RZ, 0x40000040 ;  /* 0x40000040ff157424 */ /* 0x000fe200078e00ff */
[----:B------:R-:W-:Y:S01]  /*9d70*/  MOV R15, 0x40000040 ;  /* 0x40000040000f7802 */ /* 0x000fe20000000f00 */
        /* <DEDUP_REMOVED lines=26> */
[----:B------:R-:W-:Y:S01]  /*9f20*/  IMAD.IADD R14, R3, 0x1, R56 ;  /* 0x00000001030e7824 */ /* 0x000fe200078e0238 */
[----:B------:R-:W-:Y:S01]  /*9f30*/  R2UR UR5, R15 ;  /* 0x000000000f0572ca */ /* 0x000fe200000e0000 */
[----:B------:R-:W-:Y:S01]  /*9f40*/  IMAD.MOV.U32 R15, RZ, RZ, 0x40000040 ;  /* 0x40000040ff0f7424 */ /* 0x000fe200078e00ff */
[----:B------:R-:W-:Y:S01]  /*9f50*/  R2UR UR6, R20 ;  /* 0x00000000140672ca */ /* 0x000fe200000e0000 */
[----:B------:R-:W-:Y:S01]  /*9f60*/  IMAD.IADD R20, R3, 0x1, R10 ;  /* 0x0000000103147824 */ /* 0x000fe200078e020a */
        /* <DEDUP_REMOVED lines=9> */
[----:B------:R-:W-:Y:S01]  /*a000*/  IMAD.IADD R20, R10, 0x1, R13 ;  /* 0x000000010a147824 */ /* 0x000fe200078e020d */
[----:B------:R-:W-:Y:S01]  /*a010*/  R2UR UR5, R21 ;  /* 0x00000000150572ca */ /* 0x000fe200000e0000 */
[----:B------:R-:W-:Y:S01]  /*a020*/  IMAD.MOV.U32 R21, RZ, RZ, 0x40000040 ;  /* 0x40000040ff157424 */ /* 0x000fe200078e00ff */
[----:B------:R-:W-:Y:S01]  /*a030*/  IADD3 R14, R56, R13, RZ ;  /* 0x0000000d380e7210 */ /* 0x000fe20007ffe0ff */
[----:B------:R-:W-:-:S02]  /*a040*/  WARPGROUP.DEPBAR.LE gsb0, 0x0 ;  /* 0x00008000000079c5 */ /* 0x000fc40000010000 */
[----:B------:R-:W-:-:S08]  /*a050*/  WARPGROUP.ARRIVE ;  /* 0x00000000000079c5 */ /* 0x000fd00000000000 */
[----:B------:R-:W-:Y:S01]  /*a060*/  HGMMA.64x64x16.F32 R24, gdesc[UR4], R24, gsb0 ;  /* 0x00e00000041879f0 */ /* 0x000fe20008000818 */
[----:B------:R-:W-:Y:S01]  /*a070*/  R2UR UR6, R14 ;  /* 0x000000000e0672ca */ /* 0x000fe200000e0000 */
[--C-:B------:R-:W-:Y:S01]  /*a080*/  IMAD.IADD R14, R10, 0x1, R57.reuse ;  /* 0x000000010a0e7824 */ /* 0x100fe200078e0239 */
[----:B------:R-:W-:Y:S01]  /*a090*/  R2UR UR7, R15 ;  /* 0x000000000f0772ca */ /* 0x000fe200000e0000 */
[----:B------:R-:W-:Y:S01]  /*a0a0*/  IMAD.MOV.U32 R15, RZ, RZ, 0x40000040 ;  /* 0x40000040ff0f7424 */ /* 0x000fe200078e00ff */
[----:B------:R-:W-:Y:S01]  /*a0b0*/  R2UR UR4, R20 ;  /* 0x00000000140472ca */ /* 0x000fe200000e0000 */
[----:B------:R-:W-:Y:S01]  /*a0c0*/  IMAD.IADD R20, R56, 0x1, R57 ;  /* 0x0000000138147824 */ /* 0x000fe200078e0239 */
[----:B------:R-:W-:Y:S01]  /*a0d0*/  R2UR UR5, R21 ;  /* 0x00000000150572ca */ /* 0x000fe200000e0000 */
[----:B------:R-:W-:Y:S02]  /*a0e0*/  IMAD.MOV.U32 R21, RZ, RZ, 0x40000040 ;  /* 0x40000040ff157424 */ /* 0x000fe400078e00ff */
[----:B------:R-:W-:-:S02]  /*a0f0*/  IMAD.MOV.U32 R10, RZ, RZ, 0x28 ;  /* 0x00000028ff0a7424 */ /* 0x000fc400078e00ff */
[----:B------:R-:W-:-:S03]  /*a100*/  VIADD R56, R12, 0xa00 ;  /* 0x00000a000c387836 */ /* 0x000fc60000000000 */
[----:B------:R-:W-:Y:S01]  /*a110*/  SEL R10, R10, 0x26, P1 ;  /* 0x000000260a0a7807 */ /* 0x000fe20000800000 */
[----:B------:R-:W-:Y:S02]  /*a120*/  WARPGROUP.DEPBAR.LE gsb0, 0x0 ;  /* 0x00008000000079c5 */ /* 0x000fe40000010000 */
[----:B------:R-:W-:-:S06]  /*a130*/  WARPGROUP.ARRIVE ;  /* 0x00000000000079c5 */ /* 0x000fcc0000000000 */
[----:B------:R-:W-:Y:S01]  /*a140*/  HGMMA.64x64x16.F32 R24, gdesc[UR4], R24, gsb0 ;  /* 0x00e00000041879f0 */ /* 0x000fe20008000818 */
[----:B------:R-:W-:Y:S01]  /*a150*/  R2UR UR4, R14 ;  /* 0x000000000e0472ca */ /* 0x000fe200000e0000 */
[----:B------:R-:W-:Y:S01]  /*a160*/  IMAD.MOV.U32 R14, RZ, RZ, 0xa00 ;  /* 0x00000a00ff0e7424 */ /* 0x000fe200078e00ff */
[----:B------:R-:W-:Y:S01]  /*a170*/  R2UR UR5, R15 ;  /* 0x000000000f0572ca */ /* 0x000fe200000e0000 */
[----:B------:R-:W-:Y:S01]  /*a180*/  IMAD.MOV.U32 R15, RZ, RZ, 0x40000040 ;  /* 0x40000040ff0f7424 */ /* 0x000fe200078e00ff */
[----:B------:R-:W-:Y:S02]  /*a190*/  R2UR UR6, R20 ;  /* 0x00000000140672ca */ /* 0x000fe400000e0000 */
[----:B------:R-:W-:Y:S02]  /*a1a0*/  R2UR UR7, R21 ;  /* 0x00000000150772ca */ /* 0x000fe400000e0000 */
[----:B------:R-:W-:Y:S02]  /*a1b0*/  SEL R14, R14, 0x980, P1 ;  /* 0x000009800e0e7807 */ /* 0x000fe40000800000 */
[----:B------:R-:W-:Y:S01]  /*a1c0*/  LOP3.LUT R21, R10, 0x6, RZ, 0xc0, !PT ;  /* 0x000000060a157812 */ /* 0x000fe200078ec0ff */
[----:B------:R-:W-:Y:S01]  /*a1d0*/  VIADD R10, R0, 0xa00 ;  /* 0x00000a00000a7836 */ /* 0x000fe20000000000 */
[----:B------:R-:W-:-:S04]  /*a1e0*/  LOP3.LUT R20, R14, 0xa00, RZ, 0xc0, !PT ;  /* 0x00000a000e147812 */ /* 0x000fc800078ec0ff */
[CC--:B------:R-:W-:Y:S02]  /*a1f0*/  IADD3 R14, R21.reuse, R20.reuse, R0 ;  /* 0x00000014150e7210 */ /* 0x0c0fe40007ffe000 */
[----:B------:R-:W-:Y:S01]  /*a200*/  IADD3 R20, R21, R20, R12 ;  /* 0x0000001415147210 */ /* 0x000fe20007ffe00c */
[----:B------:R-:W-:Y:S01]  /*a210*/  IMAD.MOV.U32 R21, RZ, RZ, 0x40000040 ;  /* 0x40000040ff157424 */ /* 0x000fe200078e00ff */
[----:B------:R-:W-:Y:S02]  /*a220*/  WARPGROUP.DEPBAR.LE gsb0, 0x0 ;  /* 0x00008000000079c5 */ /* 0x000fe40000010000 */
[----:B------:R-:W-:-:S06]  /*a230*/  WARPGROUP.ARRIVE ;  /* 0x00000000000079c5 */ /* 0x000fcc0000000000 */
[----:B------:R-:W-:Y:S01]  /*a240*/  HGMMA.64x64x16.F32 R24, gdesc[UR4], R24, gsb0 ;  /* 0x00e00000041879f0 */ /* 0x000fe20008000818 */
[----:B------:R-:W-:Y:S01]  /*a250*/  R2UR UR4, R14 ;  /* 0x000000000e0472ca */ /* 0x000fe200000e0000 */
[----:B------:R-:W-:Y:S01]  /*a260*/  IMAD.IADD R14, R3, 0x1, R10 ;  /* 0x00000001030e7824 */ /* 0x000fe200078e020a */
[----:B------:R-:W-:Y:S01]  /*a270*/  R2UR UR5, R15 ;  /* 0x000000000f0572ca */ /* 0x000fe200000e0000 */
[----:B------:R-:W-:Y:S01]  /*a280*/  IMAD.MOV.U32 R15, RZ, RZ, 0x40000040 ;  /* 0x40000040ff0f7424 */ /* 0x000fe200078e00ff */
[----:B------:R-:W-:Y:S01]  /*a290*/  R2UR UR6, R20 ;  /* 0x00000000140672ca */ /* 0x000fe200000e0000 */
[----:B------:R-:W-:Y:S01]  /*a2a0*/  IMAD.IADD R20, R3, 0x1, R56 ;  /* 0x0000000103147824 */ /* 0x000fe200078e0238 */
[----:B------:R-:W-:Y:S02]  /*a2b0*/  R2UR UR7, R21 ;  /* 0x00000000150772ca */ /* 0x000fe400000e0000 */
[----:B------:R-:W-:Y:S01]  /*a2c0*/  MOV R21, 0x40000040 ;  /* 0x4000004000157802 */ /* 0x000fe20000000f00 */
[----:B------:R-:W-:-:S02]  /*a2d0*/  WARPGROUP.DEPBAR.LE gsb0, 0x0 ;  /* 0x00008000000079c5 */ /* 0x000fc40000010000 */
[----:B------:R-:W-:-:S08]  /*a2e0*/  WARPGROUP.ARRIVE ;  /* 0x00000000000079c5 */ /* 0x000fd00000000000 */
        /* <DEDUP_REMOVED lines=44> */
[----:B------:R-:W-:Y:S02]  /*a5b0*/  R2UR UR5, R15 ;  /* 0x000000000f0572ca */ /* 0x000fe400000e0000 */
[----:B------:R-:W-:Y:S01]  /*a5c0*/  R2UR UR6, R20 ;  /* 0x00000000140672ca */ /* 0x000fe200000e0000 */
[----:B------:R-:W-:Y:S01]  /*a5d0*/  IMAD.IADD R20, R3, 0x1, R56 ;  /* 0x0000000103147824 */ /* 0x000fe200078e0238 */
[----:B------:R-:W-:Y:S01]  /*a5e0*/  R2UR UR7, R21 ;  /* 0x00000000150772ca */ /* 0x000fe200000e0000 */
[----:B------:R-:W-:Y:S01]  /*a5f0*/  IMAD.MOV.U32 R21, RZ, RZ, 0x40000040 ;  /* 0x40000040ff157424 */ /* 0x000fe200078e00ff */
        /* <DEDUP_REMOVED lines=49> */
[----:B------:R-:W-:Y:S02]  /*a910*/  R2UR UR6, R20 ;  /* 0x00000000140672ca */ /* 0x000fe400000e0000 */
[----:B------:R-:W-:Y:S01]  /*a920*/  R2UR UR7, R21 ;  /* 0x00000000150772ca */ /* 0x000fe200000e0000 */
[----:B------:R-:W-:Y:S01]  /*a930*/  IMAD.MOV.U32 R21, RZ, RZ, 0x40000040 ;  /* 0x40000040ff157424 */ /* 0x000fe200078e00ff */
[----:B------:R-:W-:Y:S01]  /*a940*/  IADD3 R20, R3, R10, RZ ;  /* 0x0000000a03147210 */ /* 0x000fe20007ffe0ff */
[----:B------:R-:W-:-:S05]  /*a950*/  IMAD.MOV.U32 R3, RZ, RZ, 0x40 ;  /* 0x00000040ff037424 */ /* 0x000fca00078e00ff */
[----:B------:R-:W-:-:S04]  /*a960*/  SEL R3, R3, 0x3e, P1 ;  /* 0x0000003e03037807 */ /* 0x000fc80000800000 */
[----:B------:R-:W-:Y:S01]  /*a970*/  LOP3.LUT R3, R3, 0x6, RZ, 0xc0, !PT ;  /* 0x0000000603037812 */ /* 0x000fe200078ec0ff */
        /* <DEDUP_REMOVED lines=11> */
[----:B------:R-:W-:Y:S01]  /*aa30*/  IMAD.MOV.U32 R13, RZ, RZ, 0x40000040 ;  /* 0x40000040ff0d7424 */ /* 0x000fe200078e00ff */
[----:B------:R-:W-:-:S02]  /*aa40*/  WARPGROUP.DEPBAR.LE gsb0, 0x0 ;  /* 0x00008000000079c5 */ /* 0x000fc40000010000 */
[----:B------:R-:W-:-:S07]  /*aa50*/  WARPGROUP.ARRIVE ;  /* 0x00000000000079c5 */ /* 0x000fce0000000000 */
        /* <DEDUP_REMOVED lines=9> */
[----:B------:R-:W-:-:S05]  /*aaf0*/  IMAD.MOV.U32 R10, RZ, RZ, 0x1000 ;  /* 0x00001000ff0a7424 */ /* 0x000fca00078e00ff */
[----:B------:R-:W-:-:S04]  /*ab00*/  SEL R10, R10, 0xf80, P1 ;  /* 0x00000f800a0a7807 */ /* 0x000fc80000800000 */
[----:B------:R-:W-:-:S04]  /*ab10*/  LOP3.LUT R10, R10, 0x1e00, RZ, 0xc0, !PT ;  /* 0x00001e000a0a7812 */ /* 0x000fc800078ec0ff */
[----:B------:R-:W-:Y:S01]  /*ab20*/  IADD3 R12, R3, R10, R12 ;  /* 0x0000000a030c7210 */ /* 0x000fe20007ffe00c */
[----:B------:R-:W-:Y:S02]  /*ab30*/  WARPGROUP.DEPBAR.LE gsb0, 0x0 ;  /* 0x00008000000079c5 */ /* 0x000fe40000010000 */
[----:B------:R-:W-:-:S06]  /*ab40*/  WARPGROUP.ARRIVE ;  /* 0x00000000000079c5 */ /* 0x000fcc0000000000 */
[----:B------:R-:W-:Y:S01]  /*ab50*/  HGMMA.64x64x16.F32 R24, gdesc[UR4], R24, gsb0 ;  /* 0x00e00000041879f0 */ /* 0x000fe20008000818 */
[----:B------:R-:W-:Y:S02]  /*ab60*/  R2UR UR4, R14 ;  /* 0x000000000e0472ca */ /* 0x000fe400000e0000 */
[----:B------:R-:W-:Y:S01]  /*ab70*/  R2UR UR5, R15 ;  /* 0x000000000f0572ca */ /* 0x000fe200000e0000 */
[----:B------:R-:W-:Y:S01]  /*ab80*/  IMAD.MOV.U32 R15, RZ, RZ, 0x40000040 ;  /* 0x40000040ff0f7424 */ /* 0x000fe200078e00ff */
[----:B------:R-:W-:Y:S02]  /*ab90*/  R2UR UR6, R20 ;  /* 0x00000000140672ca */ /* 0x000fe400000e0000 */
[----:B------:R-:W-:Y:S02]  /*aba0*/  R2UR UR7, R21 ;  /* 0x00000000150772ca */ /* 0x000fe400000e0000 */
[----:B------:R-:W-:Y:S01]  /*abb0*/  IADD3 R14, R3, R10, R0 ;  /* 0x0000000a030e7210 */ /* 0x000fe20007ffe000 */
[----:B------:R-:W-:-:S02]  /*abc0*/  WARPGROUP.DEPBAR.LE gsb0, 0x0 ;  /* 0x00008000000079c5 */ /* 0x000fc40000010000 */
        /* <DEDUP_REMOVED lines=12> */
.L_x_1326:
        /* <DEDUP_REMOVED lines=12> */
[----:B------:R-:W-:Y:S01]  /*ad50*/  FMUL.FTZ R39, R39, UR4 ;  /* 0x0000000427277c20 */ /* 0x000fe20008410000 */
[----:B------:R-:W-:Y:S01]  /*ad60*/  ISETP.GT.AND P5, PT, R12, RZ, PT ;  /* 0x000000ff0c00720c */ /* 0x000fe20003fa4270 */
[----:B------:R-:W-:Y:S01]  /*ad70*/  FMUL.FTZ R36, R36, UR4 ;  /* 0x0000000424247c20 */ /* 0x000fe20008410000 */
[C---:B------:R-:W-:Y:S01]  /*ad80*/  ISETP.GT.AND P4, PT, R12.reuse, 0x1, PT ;  /* 0x000000010c00780c */ /* 0x040fe20003f84270 */
[----:B------:R-:W0:Y:S01]  /*ad90*/  MUFU.TANH R25, R25 ;  /* 0x0000001900197308 */ /* 0x000e220000002400 */
[----:B------:R-:W-:Y:S01]  /*ada0*/  FMUL.FTZ R27, R27, UR4 ;  /* 0x000000041b1b7c20 */ /* 0x000fe20008410000 */
[----:B------:R-:W-:Y:S01]  /*adb0*/  ISETP.GT.AND P3, PT, R12, 0x8, PT ;  /* 0x000000080c00780c */ /* 0x000fe20003f64270 */
[----:B------:R-:W-:Y:S01]  /*adc0*/  FMUL.FTZ R37, R37, UR4 ;  /* 0x0000000425257c20 */ /* 0x000fe20008410000 */
[----:B------:R-:W-:Y:S01]  /*add0*/  FMUL.FTZ R30, R30, UR4 ;  /* 0x000000041e1e7c20 */ /* 0x000fe20008410000 */
[----:B------:R-:W-:Y:S01]  /*ade0*/  ISETP.GT.AND P2, PT, R12, 0x9, PT ;  /* 0x000000090c00780c */ /* 0x000fe20003f44270 */
[----:B------:R-:W-:Y:S01]  /*adf0*/  FMUL.FTZ R40, R40, UR4 ;  /* 0x0000000428287c20 */ /* 0x000fe20008410000 */
[----:B------:R-:W-:Y:S01]  /*ae00*/  FMUL.FTZ R34, R34, UR4 ;  /* 0x0000000422227c20 */ /* 0x000fe20008410000 */
[----:B------:R-:W1:Y:S01]  /*ae10*/  MUFU.TANH R28, R28 ;  /* 0x0000001c001c7308 */ /* 0x000e620000002400 */
[C---:B------:R-:W-:Y:S01]  /*ae20*/  ISETP.GT.AND P1, PT, R12.reuse, 0x10, PT ;  /* 0x000000100c00780c */ /* 0x040fe20003f24270 */
[----:B------:R-:W-:Y:S01]  /*ae30*/  FMUL.FTZ R41, R41, UR4 ;  /* 0x0000000429297c20 */ /* 0x000fe20008410000 */
[----:B------:R-:W-:Y:S01]  /*ae40*/  ISETP.GT.AND P6, PT, R12, 0x11, PT ;  /* 0x000000110c00780c */ /* 0x000fe20003fc4270 */
[----:B------:R-:W-:Y:S01]  /*ae50*/  FMUL.FTZ R44, R44, UR4 ;  /* 0x000000042c2c7c20 */ /* 0x000fe20008410000 */
[----:B------:R-:W-:Y:S01]  /*ae60*/  FMUL.FTZ R35, R35, UR4 ;  /* 0x0000000423237c20 */ /* 0x000fe20008410000 */
[----:B------:R-:W-:Y:S01]  /*ae70*/  FMUL.FTZ R38, R38, UR4 ;  /* 0x0000000426267c20 */ /* 0x000fe20008410000 */
[----:B------:R-:W-:Y:S01]  /*ae80*/  FMUL.FTZ R45, R45, UR4 ;  /* 0x000000042d2d7c20 */ /* 0x000fe20008410000 */
[----:B------:R-:W2:Y:S01]  /*ae90*/  MUFU.TANH R29, R29 ;  /* 0x0000001d001d7308 */ /* 0x000ea20000002400 */
[----:B0-----:R-:W-:Y:S01]  /*aea0*/  FSEL R14, R25, -INF , P4 ;  /* 0xff800000190e7808 */ /* 0x001fe20002000000 */
[----:B------:R-:W-:Y:S01]  /*aeb0*/  FMUL.FTZ R48, R48, UR4 ;  /* 0x0000000430307c20 */ /* 0x000fe20008410000 */
[----:B------:R-:W-:Y:S01]  /*aec0*/  FMUL.FTZ R49, R49, UR4 ;  /* 0x0000000431317c20 */ /* 0x000fe20008410000 */
[----:B------:R-:W-:Y:S01]  /*aed0*/  FMUL.FTZ R42, R42, UR4 ;  /* 0x000000042a2a7c20 */ /* 0x000fe20008410000 */
[----:B------:R-:W-:Y:S01]  /*aee0*/  FMUL.FTZ R43, R43, UR4 ;  /* 0x000000042b2b7c20 */ /* 0x000fe20008410000 */
[----:B------:R-:W-:Y:S01]  /*aef0*/  FMUL.FTZ R52, R52, UR4 ;  /* 0x0000000434347c20 */ /* 0x000fe20008410000 */
[----:B------:R-:W-:Y:S01]  /*af00*/  FMUL.FTZ R53, R53, UR4 ;  /* 0x0000000435357c20 */ /* 0x000fe20008410000 */
[----:B------:R-:W0:Y:S01]  /*af10*/  MUFU.TANH R32, R32 ;  /* 0x0000002000207308 */ /* 0x000e220000002400 */
        /* <DEDUP_REMOVED lines=8> */
[----:B--2---:R-:W-:Y:S01]  /*afa0*/  FSEL R59, R29, -INF , P2 ;  /* 0xff8000001d3b7808 */ /* 0x004fe20001000000 */
[----:B------:R-:W-:Y:S01]  /*afb0*/  ULDC UR5, c[0x0][0xa80] ;  /* 0x0002a00000057ab9 */ /* 0x000fe20000000800 */
[----:B------:R-:W-:Y:S01]  /*afc0*/  LOP3.LUT R217, R217, 0x2000000, RZ, 0xfc, !PT ;  /* 0x02000000d9d97812 */ /* 0x000fe200078efcff */
[----:B------:R-:W-:-:S04]  /*afd0*/  IMAD.U32 R168, RZ, RZ, UR5 ;  /* 0x00000005ffa87e24 */ /* 0x000fc8000f8e00ff */
[----:B------:R-:W2:Y:S01]  /*afe0*/  MUFU.TANH R15, R31 ;  /* 0x0000001f000f7308 */ /* 0x000ea20000002400 */
[----:B0-----:R-:W-:-:S07]  /*aff0*/  FSEL R61, R32, -INF , P1 ;  /* 0xff800000203d7808 */ /* 0x001fce0000800000 */
[----:B------:R-:W0:Y:S01]  /*b000*/  MUFU.TANH R33, R33 ;  /* 0x0000002100217308 */ /* 0x000e220000002400 */
[----:B-1----:R-:W-:-:S07]  /*b010*/  FSEL R3, R3, -INF , P5 ;  /* 0xff80000003037808 */ /* 0x002fce0002800000 */
[----:B------:R1:W-:Y:S01]  /*b020*/  MUFU.TANH R31, R39 ;  /* 0x00000027001f7308 */ /* 0x0003e20000002400 */
[----:B--2---:R-:W-:Y:S02]  /*b030*/  FSEL R15, R15, -INF , P2 ;  /* 0xff8000000f0f7808 */ /* 0x004fe40001000000 */
[----:B------:R-:W-:-:S05]  /*b040*/  ISETP.GT.AND P2, PT, R12, 0x21, PT ;  /* 0x000000210c00780c */ /* 0x000fca0003f44270 */
[----:B------:R-:W2:Y:S01]  /*b050*/  MUFU.TANH R10, R27 ;  /* 0x0000001b000a7308 */ /* 0x000ea20000002400 */
[----:B-1----:R-:W-:Y:S02]  /*b060*/  FSEL R39, R24, -INF , P5 ;  /* 0xff80000018277808 */ /* 0x002fe40002800000 */
[----:B------:R-:W-:Y:S02]  /*b070*/  ISETP.GT.AND P5, PT, R12, 0x18, PT ;  /* 0x000000180c00780c */ /* 0x000fe40003fa4270 */
[----:B------:R-:W-:Y:S02]  /*b080*/  FMNMX.FTZ R20, R39, R14, !PT ;  /* 0x0000000e27147209 */ /* 0x000fe40007810000 */
[----:B0-----:R-:W-:Y:S01]  /*b090*/  FSEL R63, R33, -INF , P6 ;  /* 0xff800000213f7808 */ /* 0x001fe20003000000 */
[----:B------:R-:W0:Y:S01]  /*b0a0*/  MUFU.TANH R36, R36 ;  /* 0x0000002400247308 */ /* 0x000e220000002400 */
[----:B------:R-:W-:-:S04]  /*b0b0*/  FMNMX.FTZ R20, R57, R20, !PT ;  /* 0x0000001439147209 */ /* 0x000fc80007810000 */
[----:B------:R-:W-:-:S03]  /*b0c0*/  FMNMX.FTZ R20, R59, R20, !PT ;  /* 0x000000143b147209 */ /* 0x000fc60007810000 */
[----:B------:R-:W1:Y:S01]  /*b0d0*/  MUFU.TANH R13, R30 ;  /* 0x0000001e000d7308 */ /* 0x000e620000002400 */
[----:B------:R-:W-:Y:S02]  /*b0e0*/  FMNMX.FTZ R20, R61, R20, !PT ;  /* 0x000000143d147209 */ /* 0x000fe40007810000 */
[----:B--2---:R-:W-:Y:S02]  /*b0f0*/  FSEL R10, R10, -INF , P4 ;  /* 0xff8000000a0a7808 */ /* 0x004fe40002000000 */
[----:B------:R-:W-:Y:S02]  /*b100*/  ISETP.GT.AND P4, PT, R12, 0x19, PT ;  /* 0x000000190c00780c */ /* 0x000fe40003f84270 */
[----:B------:R-:W-:Y:S01]  /*b110*/  FMNMX.FTZ R20, R63, R20, !PT ;  /* 0x000000143f147209 */ /* 0x000fe20007810000 */
[----:B------:R-:W2:Y:S01]  /*b120*/  MUFU.TANH R37, R37 ;  /* 0x0000002500257308 */ /* 0x000ea20000002400 */
[----:B0-----:R-:W-:Y:S02]  /*b130*/  FSEL R65, R36, -INF , P5 ;  /* 0xff80000024417808 */ /* 0x001fe40002800000 */
[----:B------:R-:W-:-:S02]  /*b140*/  FSEL R31, R31, -INF , P4 ;  /* 0xff8000001f1f7808 */ /* 0x000fc40002000000 */
[----:B------:R-:W-:-:S03]  /*b150*/  FMNMX.FTZ R20, R65, R20, !PT ;  /* 0x0000001441147209 */ /* 0x000fc60007810000 */
[----:B------:R-:W0:Y:S01]  /*b160*/  MUFU.TANH R40, R40 ;  /* 0x0000002800287308 */ /* 0x000e220000002400 */
[----:B-1----:R-:W-:Y:S02]  /*b170*/  FSEL R13, R13, -INF , P3 ;  /* 0xff8000000d0d7808 */ /* 0x002fe40001800000 */
[----:B------:R-:W-:-:S05]  /*b180*/  ISETP.GT.AND P3, PT, R12, 0x20, PT ;  /* 0x000000200c00780c */ /* 0x000fca0003f64270 */
[----:B------:R-:W1:Y:S01]  /*b190*/  MUFU.TANH R34, R34 ;  /* 0x0000002200227308 */ /* 0x000e620000002400 */
[----:B--2---:R-:W-:Y:S02]  /*b1a0*/  FSEL R37, R37, -INF , P4 ;  /* 0xff80000025257808 */ /* 0x004fe40002000000 */
[----:B------:R-:W-:Y:S02]  /*b1b0*/  ISETP.GT.AND P4, PT, R12, 0x31, PT ;  /* 0x000000310c00780c */ /* 0x000fe40003f84270 */
[----:B------:R-:W-:-:S03]  /*b1c0*/  FMNMX.FTZ R20, R37, R20, !PT ;  /* 0x0000001425147209 */ /* 0x000fc60007810000 */
        /* <DEDUP_REMOVED lines=32> */
[----:B------:R-:W-:Y:S02]  /*b3d0*/  ISETP.GT.AND P2, PT, R12, 0x39, PT ;  /* 0x000000390c00780c */ /* 0x000fe40003f44270 */
[----:B------:R-:W-:-:S03]  /*b3e0*/  FMNMX.FTZ R12, R3, R10, !PT ;  /* 0x0000000a030c7209 */ /* 0x000fc60007810000 */
[----:B------:R-:W1:Y:S01]  /*b3f0*/  MUFU.TANH R46, R46 ;  /* 0x0000002e002e7308 */ /* 0x000e620000002400 */
[----:B--2---:R-:W-:Y:S02]  /*b400*/  FSEL R75, R52, -INF , P3 ;  /* 0xff800000344b7808 */ /* 0x004fe40001800000 */
[----:B------:R-:W-:Y:S02]  /*b410*/  FMNMX.FTZ R12, R13, R12, !PT ;  /* 0x0000000c0d0c7209 */ /* 0x000fe40007810000 */
[----:B------:R-:W-:Y:S02]  /*b420*/  FMNMX.FTZ R20, R75, R20, !PT ;  /* 0x000000144b147209 */ /* 0x000fe40007810000 */
[----:B------:R-:W-:Y:S01]  /*b430*/  FMNMX.FTZ R12, R15, R12, !PT ;  /* 0x0000000c0f0c7209 */ /* 0x000fe20007810000 */
[----:B------:R-:W2:Y:S01]  /*b440*/  MUFU.TANH R47, R47 ;  /* 0x0000002f002f7308 */ /* 0x000ea20000002400 */
[----:B0-----:R-:W-:Y:S02]  /*b450*/  FSEL R77, R53, -INF , P2 ;  /* 0xff800000354d7808 */ /* 0x001fe40001000000 */
[----:B------:R-:W-:-:S02]  /*b460*/  FMNMX.FTZ R12, R25, R12, !PT ;  /* 0x0000000c190c7209 */ /* 0x000fc40007810000 */
[----:B------:R-:W-:Y:S02]  /*b470*/  FMNMX.FTZ R20, R77, R20, !PT ;  /* 0x000000144d147209 */ /* 0x000fe40007810000 */
[----:B------:R-:W-:Y:S01]  /*b480*/  FMNMX.FTZ R12, R27, R12, !PT ;  /* 0x0000000c1b0c7209 */ /* 0x000fe20007810000 */
[----:B------:R-:W0:Y:S01]  /*b490*/  MUFU.TANH R50, R50 ;  /* 0x0000003200327308 */ /* 0x000e220000002400 */
[----:B-1----:R-:W-:Y:S01]  /*b4a0*/  FSEL R43, R46, -INF , P1 ;  /* 0xff8000002e2b7808 */ /* 0x002fe20000800000 */
[----:B------:R-:W1:Y:S01]  /*b4b0*/  SHFL.BFLY PT, R21, R20, 0x2, 0x1f ;  /* 0x0c401f0014157f89 */ /* 0x000e6200000e0000 */
[----:B------:R-:W-:-:S04]  /*b4c0*/  FMNMX.FTZ R12, R29, R12, !PT ;  /* 0x0000000c1d0c7209 */ /* 0x000fc80007810000 */
[----:B------:R-:W-:Y:S01]  /*b4d0*/  FMNMX.FTZ R12, R31, R12, !PT ;  /* 0x0000000c1f0c7209 */ /* 0x000fe20007810000 */
[----:B------:R-:W3:Y:S01]  /*b4e0*/  MUFU.TANH R51, R51 ;  /* 0x0000003300337308 */ /* 0x000ee20000002400 */
[----:B--2---:R-:W-:Y:S02]  /*b4f0*/  FSEL R47, R47, -INF , P6 ;  /* 0xff8000002f2f7808 */ /* 0x004fe40003000000 */
[----:B------:R-:W-:-:S04]  /*b500*/  FMNMX.FTZ R12, R35, R12, !PT ;  /* 0x0000000c230c7209 */ /* 0x000fc80007810000 */
[----:B------:R-:W-:Y:S01]  /*b510*/  FMNMX.FTZ R12, R33, R12, !PT ;  /* 0x0000000c210c7209 */ /* 0x000fe20007810000 */
[----:B------:R-:W2:Y:S01]  /*b520*/  MUFU.TANH R54, R54 ;  /* 0x0000003600367308 */ /* 0x000ea20000002400 */
[----:B0-----:R-:W-:Y:S02]  /*b530*/  FSEL R49, R50, -INF , P5 ;  /* 0xff80000032317808 */ /* 0x001fe40002800000 */
[----:B------:R-:W-:-:S04]  /*b540*/  FMNMX.FTZ R12, R43, R12, !PT ;  /* 0x0000000c2b0c7209 */ /* 0x000fc80007810000 */
[----:B------:R-:W-:Y:S01]  /*b550*/  FMNMX.FTZ R12, R47, R12, !PT ;  /* 0x0000000c2f0c7209 */ /* 0x000fe20007810000 */
[----:B------:R-:W0:Y:S01]  /*b560*/  MUFU.TANH R55, R55 ;  /* 0x0000003700377308 */ /* 0x000e220000002400 */
[----:B---3--:R-:W-:Y:S02]  /*b570*/  FSEL R51, R51, -INF , P4 ;  /* 0xff80000033337808 */ /* 0x008fe40002000000 */
[----:B-1----:R-:W-:Y:S02]  /*b580*/  FMNMX.FTZ R21, R20, R21, !PT ;  /* 0x0000001514157209 */ /* 0x002fe40007810000 */
[----:B------:R-:W-:-:S03]  /*b590*/  FMNMX.FTZ R12, R49, R12, !PT ;  /* 0x0000000c310c7209 */ /* 0x000fc60007810000 */
[----:B------:R-:W1:Y:S01]  /*b5a0*/  SHFL.BFLY PT, R24, R21, 0x1, 0x1f ;  /* 0x0c201f0015187f89 */ /* 0x000e6200000e0000 */
[----:B--2---:R-:W-:Y:S02]  /*b5b0*/  FSEL R53, R54, -INF , P3 ;  /* 0xff80000036357808 */ /* 0x004fe40001800000 */
[----:B------:R-:W-:-:S04]  /*b5c0*/  FMNMX.FTZ R12, R51, R12, !PT ;  /* 0x0000000c330c7209 */ /* 0x000fc80007810000 */
[----:B------:R-:W-:Y:S02]  /*b5d0*/  FMNMX.FTZ R12, R53, R12, !PT ;  /* 0x0000000c350c7209 */ /* 0x000fe40007810000 */
[----:B0-----:R-:W-:-:S04]  /*b5e0*/  FSEL R55, R55, -INF , P2 ;  /* 0xff80000037377808 */ /* 0x001fc80001000000 */
[----:B------:R-:W-:Y:S02]  /*b5f0*/  FMNMX.FTZ R12, R55, R12, !PT ;  /* 0x0000000c370c7209 */ /* 0x000fe40007810000 */
[----:B-1----:R-:W-:-:S04]  /*b600*/  FMNMX.FTZ R21, R21, R24, !PT ;  /* 0x0000001815157209 */ /* 0x002fc80007810000 */
[C---:B------:R-:W-:Y:S01]  /*b610*/  FSETP.NEU.FTZ.AND P1, PT, R21.reuse, -INF , PT ;  /* 0xff8000001500780b */ /* 0x040fe20003f3d000 */
[----:B------:R-:W-:-:S05]  /*b620*/  FMUL.FTZ R20, R21, R168 ;  /* 0x000000a815147220 */ /* 0x000fca0000410000 */
[----:B------:R-:W-:-:S05]  /*b630*/  FSEL R20, R20, RZ, P1 ;  /* 0x000000ff14147208 */ /* 0x000fca0000800000 */
[-CC-:B------:R-:W-:Y:S01]  /*b640*/  FFMA.FTZ R152, R39, R168.reuse, -R20.reuse ;  /* 0x000000a827987223 */ /* 0x180fe20000010814 */
[-CC-:B------:R-:W-:Y:S01]  /*b650*/  FFMA.FTZ R14, R14, R168.reuse, -R20.reuse ;  /* 0x000000a80e0e7223 */ /* 0x180fe20000010814 */
[----:B------:R-:W0:Y:S01]  /*b660*/  SHFL.BFLY PT, R39, R12, 0x2, 0x1f ;  /* 0x0c401f000c277f89 */ /* 0x000e2200000e0000 */
        /* <DEDUP_REMOVED lines=12> */
[----:B------:R-:W-:-:S06]  /*b730*/  FFMA.FTZ R166, R75, R168, -R20 ;  /* 0x000000a84ba67223 */ /* 0x000fcc0000010814 */
[----:B------:R-:W-:Y:S01]  /*b740*/  MUFU.EX2 R57, R57 ;  /* 0x0000003900397308 */ /* 0x000fe20000000800 */
[----:B0-----:R-:W-:Y:S01]  /*b750*/  FMNMX.FTZ R14, R12, R39, !PT ;  /* 0x000000270c0e7209 */ /* 0x001fe20007810000 */
[-CC-:B------:R-:W-:Y:S01]  /*b760*/  FFMA.FTZ R39, R41, R168.reuse, -R20.reuse ;  /* 0x000000a829277223 */ /* 0x180fe20000010814 */
[----:B------:R-:W-:-:S05]  /*b770*/  FFMA.FTZ R41, R45, R168, -R20 ;  /* 0x000000a82d297223 */ /* 0x000fca0000010814 */
[----:B------:R-:W-:Y:S01]  /*b780*/  MUFU.EX2 R154, R59 ;  /* 0x0000003b009a7308 */ /* 0x000fe20000000800 */
[----:B------:R-:W-:Y:S01]  /*b790*/  FFMA.FTZ R20, R77, R168, -R20 ;  /* 0x000000a84d147223 */ /* 0x000fe20000010814 */
[----:B------:R-:W0:Y:S01]  /*b7a0*/  SHFL.BFLY PT, R169, R14, 0x1, 0x1f ;  /* 0x0c201f000ea97f89 */ /* 0x000e2200000e0000 */
[----:B-1----:R-:W-:Y:S01]  /*b7b0*/  FADD.FTZ R30, R152, R79 ;  /* 0x0000004f981e7221 */ /* 0x002fe20000010000 */
[----:B------:R-:W-:-:S04]  /*b7c0*/  F2FP.F16.F32.PACK_AB R152, R79, R152 ;  /* 0x000000984f98723e */ /* 0x000fc800000000ff */
[----:B------:R-:W-:Y:S08]  /*b7d0*/  MUFU.EX2 R61, R61 ;  /* 0x0000003d003d7308 */ /* 0x000ff00000000800 */
[----:B------:R-:W-:Y:S08]  /*b7e0*/  MUFU.EX2 R156, R63 ;  /* 0x0000003f009c7308 */ /* 0x000ff00000000800 */
[----:B------:R-:W-:Y:S01]  /*b7f0*/  MUFU.EX2 R45, R20 ;  /* 0x00000014002d7308 */ /* 0x000fe20000000800 */
[----:B0-----:R-:W-:-:S04]  /*b800*/  FMNMX.FTZ R169, R14, R169, !PT ;  /* 0x000000a90ea97209 */ /* 0x001fc80007810000 */
[C---:B------:R-:W-:Y:S01]  /*b810*/  FSETP.NEU.FTZ.AND P1, PT, R169.reuse, -INF , PT ;  /* 0xff800000a900780b */ /* 0x040fe20003f3d000 */
[----:B------:R-:W-:Y:S02]  /*b820*/  FMUL.FTZ R12, R169, R168 ;  /* 0x000000a8a90c7220 */ /* 0x000fe40000410000 */
[----:B------:R-:W-:Y:S03]  /*b830*/  MUFU.EX2 R158, R158 ;  /* 0x0000009e009e7308 */ /* 0x000fe60000000800 */
[----:B------:R-:W-:Y:S02]  /*b840*/  FSEL R14, R12, RZ, P1 ;  /* 0x000000ff0c0e7208 */ /* 0x000fe40000800000 */
[----:B------:R-:W-:-:S03]  /*b850*/  LEA R12, R18, R217, 0xc ;  /* 0x000000d9120c7211 */ /* 0x000fc600078e60ff */
[----:B------:R-:W-:Y:S01]  /*b860*/  MUFU.EX2 R37, R37 ;  /* 0x0000002500257308 */ /* 0x000fe20000000800 */
[-CC-:B------:R-:W-:Y:S01]  /*b870*/  FFMA.FTZ R3, R3, R168.reuse, -R14.reuse ;  /* 0x000000a803037223 */ /* 0x180fe2000001080e */
[-CC-:B------:R-:W-:Y:S01]  /*b880*/  FFMA.FTZ R10, R10, R168.reuse, -R14.reuse ;  /* 0x000000a80a0a7223 */ /* 0x180fe2000001080e */
[-CC-:B------:R-:W-:Y:S01]  /*b890*/  FFMA.FTZ R13, R13, R168.reuse, -R14.reuse ;  /* 0x000000a80d0d7223 */ /* 0x180fe2000001080e */
[-CC-:B------:R-:W-:Y:S01]  /*b8a0*/  FFMA.FTZ R15, R15, R168.reuse, -R14.reuse ;  /* 0x000000a80f0f7223 */ /* 0x180fe2000001080e */
[-CC-:B------:R-:W-:Y:S01]  /*b8b0*/  FFMA.FTZ R25, R25, R168.reuse, -R14.reuse ;  /* 0x000000a819197223 */ /* 0x180fe2000001080e */
[-CC-:B------:R-:W-:Y:S01]  /*b8c0*/  FFMA.FTZ R27, R27, R168.reuse, -R14.reuse ;  /* 0x000000a81b1b7223 */ /* 0x180fe2000001080e */
[-CC-:B------:R-:W-:Y:S01]  /*b8d0*/  FFMA.FTZ R29, R29, R168.reuse, -R14.reuse ;  /* 0x000000a81d1d7223 */ /* 0x180fe2000001080e */
        /* <DEDUP_REMOVED lines=8> */
[----:B------:R0:W1:Y:S01]  /*b960*/  MUFU.EX2 R24, R10 ;  /* 0x0000000a00187308 */ /* 0x0000620000000800 */
[-CC-:B------:R-:W-:Y:S01]  /*b970*/  FFMA.FTZ R53, R53, R168.reuse, -R14.reuse ;  /* 0x000000a835357223 */ /* 0x180fe2000001080e */
[----:B------:R-:W-:Y:S01]  /*b980*/  FFMA.FTZ R55, R55, R168, -R14 ;  /* 0x000000a837377223 */ /* 0x000fe2000001080e */
[C---:B------:R-:W-:Y:S01]  /*b990*/  VIADD R14, R12.reuse, 0x80 ;  /* 0x000000800c0e7836 */ /* 0x040fe20000000000 */
[----:B------:R-:W-:-:S04]  /*b9a0*/  R2UR UR6, R12 ;  /* 0x000000000c0672ca */ /* 0x000fc800000e0000 */
[----:B------:R2:W3:Y:S01]  /*b9b0*/  MUFU.EX2 R155, R13 ;  /* 0x0000000d009b7308 */ /* 0x0004e20000000800 */
[----:B0-----:R-:W-:Y:S01]  /*b9c0*/  VIADD R10, R11, 0x38840 ;  /* 0x000388400b0a7836 */ /* 0x001fe20000000000 */
[----:B------:R-:W-:Y:S01]  /*b9d0*/  R2UR UR10, R14 ;  /* 0x000000000e0a72ca */ /* 0x000fe200000e0000 */
[C---:B------:R-:W-:Y:S02]  /*b9e0*/  VIADD R14, R12.reuse, 0x100 ;  /* 0x000001000c0e7836 */ /* 0x040fe40000000000 */
[----:B------:R-:W-:Y:S01]  /*b9f0*/  VIADD R12, R12, 0x180 ;  /* 0x000001800c0c7836 */ /* 0x000fe20000000000 */
[----:B------:R-:W-:Y:S02]  /*ba00*/  PRMT R10, R189, 0x654, R10 ;  /* 0x00000654bd0a7816 */ /* 0x000fe4000000000a */
[----:B------:R0:W4:Y:S01]  /*ba10*/  MUFU.EX2 R26, R15 ;  /* 0x0000000f001a7308 */ /* 0x0001220000000800 */
[----:B--2---:R-:W-:Y:S02]  /*ba20*/  IMAD.MOV.U32 R13, RZ, RZ, 0x40000040 ;  /* 0x40000040ff0d7424 */ /* 0x004fe400078e00ff */
[----:B-1----:R-:W-:Y:S01]  /*ba30*/  FADD.FTZ R32, R3, R24 ;  /* 0x0000001803207221 */ /* 0x002fe20000010000 */
[----:B------:R1:W-:Y:S01]  /*ba40*/  SYNCS.ARRIVE.TRANS64.RED.A1T0 RZ, [R10+URZ], RZ ;  /* 0x000000ff0aff79a7 */ /* 0x0003e2000810043f */
[----:B------:R-:W-:-:S02]  /*ba50*/  R2UR UR14, R14 ;  /* 0x000000000e0e72ca */ /* 0x000fc400000e0000 */
[----:B------:R-:W-:Y:S01]  /*ba60*/  R2UR UR7, R13 ;  /* 0x000000000d0772ca */ /* 0x000fe200000e0000 */
[----:B------:R-:W-:Y:S01]  /*ba70*/  FADD.FTZ R13, R57, R30 ;  /* 0x0000001e390d7221 */ /* 0x000fe20000010000 */
[----:B------:R-:W2:Y:S01]  /*ba80*/  MUFU.EX2 R25, R25 ;  /* 0x0000001900197308 */ /* 0x000ea20000000800 */
[----:B0-----:R-:W-:Y:S01]  /*ba90*/  IMAD.MOV.U32 R15, RZ, RZ, 0x40000040 ;  /* 0x40000040ff0f7424 */ /* 0x001fe200078e00ff */
[----:B------:R-:W-:Y:S02]  /*baa0*/  F2FP.F16.F32.PACK_AB R153, R24, R3 ;  /* 0x000000031899723e */ /* 0x000fe400000000ff */
[----:B------:R-:W-:Y:S02]  /*bab0*/  R2UR UR18, R12 ;  /* 0x000000000c1272ca */ /* 0x000fe400000e0000 */
[----:B------:R-:W-:Y:S01]  /*bac0*/  R2UR UR11, R15 ;  /* 0x000000000f0b72ca */ /* 0x000fe200000e0000 */
[----:B---3--:R-:W-:Y:S01]  /*bad0*/  FADD.FTZ R15, R155, R32 ;  /* 0x000000209b0f7221 */ /* 0x008fe20000010000 */
[----:B------:R2:W0:Y:S01]  /*bae0*/  MUFU.EX2 R20, R27 ;  /* 0x0000001b00147308 */ /* 0x0004220000000800 */
[C---:B------:R-:W-:Y:S01]  /*baf0*/  FADD.FTZ R32, R154.reuse, R13 ;  /* 0x0000000d9a207221 */ /* 0x040fe20000010000 */
[----:B------:R-:W-:Y:S01]  /*bb00*/  F2FP.F16.F32.PACK_AB R154, R154, R57 ;  /* 0x000000399a9a723e */ /* 0x000fe200000000ff */
[----:B----4-:R-:W-:Y:S01]  /*bb10*/  FADD.FTZ R34, R26, R15 ;  /* 0x0000000f1a227221 */ /* 0x010fe20000010000 */
[----:B------:R-:W-:-:S02]  /*bb20*/  IMAD.MOV.U32 R15, RZ, RZ, 0x40000040 ;  /* 0x40000040ff0f7424 */ /* 0x000fc400078e00ff */
[----:B------:R-:W-:Y:S01]  /*bb30*/  FADD.FTZ R13, R61, R32 ;  /* 0x000000203d0d7221 */ /* 0x000fe20000010000 */
[----:B------:R-:W-:Y:S01]  /*bb40*/  F2FP.F16.F32.PACK_AB R155, R26, R155 ;  /* 0x0000009b1a9b723e */ /* 0x000fe200000000ff */
[----:B------:R-:W-:Y:S01]  /*bb50*/  BAR.SYNC.DEFER_BLOCKING 0xf, 0x100 ;  /* 0x03c4000000007b1d */ /* 0x000fe20000010000 */
[----:B--2---:R-:W-:Y:S01]  /*bb60*/  FADD.FTZ R27, R25, R34 ;  /* 0x00000022191b7221 */ /* 0x004fe20000010000 */
[----:B------:R-:W-:Y:S01]  /*bb70*/  R2UR UR15, R15 ;  /* 0x000000000f0f72ca */ /* 0x000fe200000e0000 */
[C---:B------:R-:W-:Y:S01]  /*bb80*/  FADD.FTZ R15, R156.reuse, R13 ;  /* 0x0000000d9c0f7221 */ /* 0x040fe20000010000 */
[----:B------:R-:W-:Y:S02]  /*bb90*/  IMAD.MOV.U32 R13, RZ, RZ, 0x40000040 ;  /* 0x40000040ff0d7424 */ /* 0x000fe400078e00ff */
[----:B------:R-:W2:Y:S01]  /*bba0*/  MUFU.EX2 R29, R29 ;  /* 0x0000001d001d7308 */ /* 0x000ea20000000800 */
[----:B------:R-:W-:Y:S01]  /*bbb0*/  F2FP.F16.F32.PACK_AB R156, R156, R61 ;  /* 0x0000003d9c9c723e */ /* 0x000fe200000000ff */
[----:B------:R-:W-:Y:S01]  /*bbc0*/  FADD.FTZ R32, R158, R15 ;  /* 0x0000000f9e207221 */ /* 0x000fe20000010000 */
[----:B------:R-:W-:Y:S01]  /*bbd0*/  F2FP.F16.F32.PACK_AB R158, R37, R158 ;  /* 0x0000009e259e723e */ /* 0x000fe200000000ff */
[C---:B0-----:R-:W-:Y:S01]  /*bbe0*/  FADD.FTZ R14, R20.reuse, R27 ;  /* 0x0000001b140e7221 */ /* 0x041fe20000010000 */
[----:B------:R-:W-:Y:S01]  /*bbf0*/  R2UR UR19, R13 ;  /* 0x000000000d1372ca */ /* 0x000fe200000e0000 */
[----:B------:R-:W-:Y:S01]  /*bc00*/  FADD.FTZ R15, R37, R32 ;  /* 0x00000020250f7221 */ /* 0x000fe20000010000 */
[----:B------:R-:W-:Y:S01]  /*bc10*/  F2FP.F16.F32.PACK_AB R157, R20, R25 ;  /* 0x00000019149d723e */ /* 0x000fe200000000ff */
[----:B------:R-:W0:Y:S08]  /*bc20*/  MUFU.EX2 R28, R31 ;  /* 0x0000001f001c7308 */ /* 0x000e300000000800 */
[----:B------:R-:W3:Y:S01]  /*bc30*/  MUFU.EX2 R160, R160 ;  /* 0x000000a000a07308 */ /* 0x000ee20000000800 */
[----:B--2---:R-:W-:Y:S01]  /*bc40*/  FADD.FTZ R13, R29, R14 ;  /* 0x0000000e1d0d7221 */ /* 0x004fe20000010000 */
[----:B------:R2:W-:Y:S06]  /*bc50*/  STSM.16.M88.4 [R223+0x36400], R152 ;  /* 0x03640098df007844 */ /* 0x0005ec0000000200 */
[----:B------:R-:W4:Y:S01]  /*bc60*/  MUFU.EX2 R35, R35 ;  /* 0x0000002300237308 */ /* 0x000f220000000800 */
[C---:B0-----:R-:W-:Y:S01]  /*bc70*/  FADD.FTZ R14, R28.reuse, R13 ;  /* 0x0000000d1c0e7221 */ /* 0x041fe20000010000 */
[----:B------:R-:W-:-:S05]  /*bc80*/  F2FP.F16.F32.PACK_AB R159, R28, R29 ;  /* 0x0000001d1c9f723e */ /* 0x000fca00000000ff */
[----:B------:R2:W-:Y:S01]  /*bc90*/  STSM.16.M88.4 [R224], R156 ;  /* 0x0000009ce0007844 */ /* 0x0005e20000000200 */
[----:B------:R-:W0:Y:S01]  /*bca0*/  MUFU.EX2 R39, R39 ;  /* 0x0000002700277308 */ /* 0x000e220000000800 */
[----:B---3--:R-:W-:-:S07]  /*bcb0*/  FADD.FTZ R32, R160, R15 ;  /* 0x0000000fa0207221 */ /* 0x008fce0000010000 */
[----:B-1----:R-:W1:Y:S01]  /*bcc0*/  MUFU.EX2 R10, R33 ;  /* 0x00000021000a7308 */ /* 0x002e620000000800 */
[----:B----4-:R-:W-:-:S07]  /*bcd0*/  FADD.FTZ R13, R35, R14 ;  /* 0x0000000e230d7221 */ /* 0x010fce0000010000 */
[----:B------:R-:W3:Y:S01]  /*bce0*/  MUFU.EX2 R162, R162 ;  /* 0x000000a200a27308 */ /* 0x000ee20000000800 */
[C---:B0-----:R-:W-:Y:S01]  /*bcf0*/  FADD.FTZ R3, R39.reuse, R32 ;  /* 0x0000002027037221 */ /* 0x041fe20000010000 */
[----:B------:R-:W-:-:S06]  /*bd00*/  F2FP.F16.F32.PACK_AB R160, R39, R160 ;  /* 0x000000a027a0723e */ /* 0x000fcc00000000ff */
[----:B------:R-:W0:Y:S01]  /*bd10*/  MUFU.EX2 R43, R43 ;  /* 0x0000002b002b7308 */ /* 0x000e220000000800 */
[C---:B-1----:R-:W-:Y:S01]  /*bd20*/  FADD.FTZ R14, R10.reuse, R13 ;  /* 0x0000000d0a0e7221 */ /* 0x042fe20000010000 */
[----:B------:R-:W-:-:S06]  /*bd30*/  F2FP.F16.F32.PACK_AB R161, R10, R35 ;  /* 0x000000230aa1723e */ /* 0x000fcc00000000ff */
[----:B------:R-:W1:Y:S01]  /*bd40*/  MUFU.EX2 R41, R41 ;  /* 0x0000002900297308 */ /* 0x000e620000000800 */
[----:B---3--:R-:W-:-:S07]  /*bd50*/  FADD.FTZ R24, R162, R3 ;  /* 0x00000003a2187221 */ /* 0x008fce0000010000 */
[----:B------:R-:W3:Y:S01]  /*bd60*/  MUFU.EX2 R164, R164 ;  /* 0x000000a400a47308 */ /* 0x000ee20000000800 */
[----:B0-----:R-:W-:-:S07]  /*bd70*/  FADD.FTZ R3, R43, R14 ;  /* 0x0000000e2b037221 */ /* 0x001fce0000010000 */
[----:B------:R-:W0:Y:S01]  /*bd80*/  MUFU.EX2 R30, R47 ;  /* 0x0000002f001e7308 */ /* 0x000e220000000800 */
[C---:B-1----:R-:W-:Y:S01]  /*bd90*/  FADD.FTZ R13, R41.reuse, R24 ;  /* 0x00000018290d7221 */ /* 0x042fe20000010000 */
[----:B------:R-:W-:-:S06]  /*bda0*/  F2FP.F16.F32.PACK_AB R162, R41, R162 ;  /* 0x000000a229a2723e */ /* 0x000fcc00000000ff */
[----:B------:R-:W1:Y:S01]  /*bdb0*/  MUFU.EX2 R73, R73 ;  /* 0x0000004900497308 */ /* 0x000e620000000800 */
[----:B---3--:R-:W-:-:S07]  /*bdc0*/  FADD.FTZ R24, R164, R13 ;  /* 0x0000000da4187221 */ /* 0x008fce0000010000 */
[----:B------:R-:W3:Y:S01]  /*bdd0*/  MUFU.EX2 R49, R49 ;  /* 0x0000003100317308 */ /* 0x000ee20000000800 */
[C---:B0-----:R-:W-:Y:S01]  /*bde0*/  FADD.FTZ R20, R30.reuse, R3 ;  /* 0x000000031e147221 */ /* 0x041fe20000010000 */
[----:B------:R-:W-:-:S05]  /*bdf0*/  F2FP.F16.F32.PACK_AB R163, R30, R43 ;  /* 0x0000002b1ea3723e */ /* 0x000fca00000000ff */
[----:B------:R2:W-:Y:S01]  /*be00*/  STSM.16.M88.4 [R226], R160 ;  /* 0x000000a0e2007844 */ /* 0x0005e20000000200 */
[----:B------:R-:W0:Y:S01]  /*be10*/  MUFU.EX2 R166, R166 ;  /* 0x000000a600a67308 */ /* 0x000e220000000800 */
[C---:B-1----:R-:W-:Y:S01]  /*be20*/  FADD.FTZ R13, R73.reuse, R24 ;  /* 0x00000018490d7221 */ /* 0x042fe20000010000 */
[----:B------:R-:W-:-:S06]  /*be30*/  F2FP.F16.F32.PACK_AB R164, R73, R164 ;  /* 0x000000a449a4723e */ /* 0x000fcc00000000ff */
[----:B------:R-:W1:Y:S01]  /*be40*/  MUFU.EX2 R12, R51 ;  /* 0x00000033000c7308 */ /* 0x000e620000000800 */
[----:B---3--:R-:W-:-:S07]  /*be50*/  FADD.FTZ R3, R49, R20 ;  /* 0x0000001431037221 */ /* 0x008fce0000010000 */
[----:B------:R-:W3:Y:S01]  /*be60*/  MUFU.EX2 R53, R53 ;  /* 0x0000003500357308 */ /* 0x000ee20000000800 */
[----:B0-----:R-:W-:Y:S01]  /*be70*/  FADD.FTZ R20, R166, R13 ;  /* 0x0000000da6147221 */ /* 0x001fe20000010000 */
[----:B------:R-:W-:-:S06]  /*be80*/  F2FP.F16.F32.PACK_AB R166, R45, R166 ;  /* 0x000000a62da6723e */ /* 0x000fcc00000000ff */
[----:B------:R-:W0:Y:S01]  /*be90*/  MUFU.EX2 R14, R55 ;  /* 0x00000037000e7308 */ /* 0x000e220000000800 */
[C---:B-1----:R-:W-:Y:S01]  /*bea0*/  F2FP.F16.F32.PACK_AB R165, R12.reuse, R49 ;  /* 0x000000310ca5723e */ /* 0x042fe200000000ff */
[----:B------:R-:W-:Y:S01]  /*beb0*/  FADD.FTZ R10, R12, R3 ;  /* 0x000000030c0a7221 */ /* 0x000fe20000010000 */
[----:B------:R-:W-:-:S03]  /*bec0*/  FADD.FTZ R3, R45, R20 ;  /* 0x000000142d037221 */ /* 0x000fc60000010000 */
[----:B---3--:R-:W-:Y:S01]  /*bed0*/  FADD.FTZ R13, R53, R10 ;  /* 0x0000000a350d7221 */ /* 0x008fe20000010000 */
[----:B0-----:R-:W-:-:S03]  /*bee0*/  F2FP.F16.F32.PACK_AB R167, R14, R53 ;  /* 0x000000350ea7723e */ /* 0x001fc600000000ff */
[----:B------:R-:W-:Y:S02]  /*bef0*/  FADD.FTZ R10, R14, R13 ;  /* 0x0000000d0e0a7221 */ /* 0x000fe40000010000 */
[----:B------:R2:W-:Y:S01]  /*bf00*/  STSM.16.M88.4 [R225], R164 ;  /* 0x000000a4e1007844 */ /* 0x0005e20000000200 */
[----:B------:R-:W-:-:S06]  /*bf10*/  WARPGROUP.ARRIVE ;  /* 0x00000000000079c5 */ /* 0x000fcc0000000000 */
[----:B------:R-:W-:Y:S03]  /*bf20*/  HGMMA.64x256x16.F32 R24, R152, gdesc[UR4].tnspB, RZ, !UPT, gsb0 ;  /* 0x43e0000498187df0 */ /* 0x000fe6000c0008ff */
        /* <DEDUP_REMOVED lines=21> */
[----:B--2---:R-:W-:Y:S05]  /*c080*/  @!P0 BRA `(.L_x_1327) ;  /* 0x0000000000048947 */ /* 0x004fea0003800000 */
[----:B------:R-:W-:Y:S01]  /*c090*/  BPT.TRAP 0x1 ;  /* 0x000000040000795c */ /* 0x000fe20000300000 */
.L_x_1327:
[----:B------:R-:W-:Y:S01]  /*c0a0*/  ISETP.GE.AND P1, PT, R170, 0x41, PT ;  /* 0x00000041aa00780c */ /* 0x000fe20003f26270 */
[----:B------:R-:W-:Y:S01]  /*c0b0*/  VIADD R11, R11, 0x38860 ;  /* 0x000388600b0b7836 */ /* 0x000fe20000000000 */
[----:B------:R-:W-:Y:S01]  /*c0c0*/  ULDC UR37, c[0x0][0xad0] ;  /* 0x0002b40000257ab9 */ /* 0x000fe20000000800 */
[----:B------:R-:W-:Y:S01]  /*c0d0*/  ULDC UR36, c[0x0][0xa80] ;  /* 0x0002a00000247ab9 */ /* 0x000fe20000000800 */
[----:B------:R-:W-:Y:S02]  /*c0e0*/  BSSY B0, `(.L_x_1328) ;  /* 0x000037a000007945 */ /* 0x000fe40003800000 */
[----:B------:R-:W-:-:S04]  /*c0f0*/  PRMT R11, R189, 0x654, R11 ;  /* 0x00000654bd0b7816 */ /* 0x000fc8000000000b */
[----:B------:R0:W-:Y:S03]  /*c100*/  SYNCS.ARRIVE.TRANS64.RED.A1T0 RZ, [R11+URZ], RZ ;  /* 0x000000ff0bff79a7 */ /* 0x0001e6000810043f */
[----:B------:R-:W-:Y:S05]  /*c110*/  @!P1 BRA `(.L_x_1329) ;  /* 0x0000003400d89947 */ /* 0x000fea0003800000 */
[----:B0-----:R-:W-:Y:S02]  /*c120*/  VIADD R11, R171, 0xfffffffe ;  /* 0xfffffffeab0b7836 */ /* 0x001fe40000000000 */
[----:B------:R-:W-:Y:S02]  /*c130*/  IMAD.MOV.U32 R13, RZ, RZ, R169 ;  /* 0x000000ffff0d7224 */ /* 0x000fe400078e00a9 */
[----:B------:R-:W-:Y:S02]  /*c140*/  IMAD.MOV.U32 R20, RZ, RZ, R21 ;  /* 0x000000ffff147224 */ /* 0x000fe400078e0015 */
[----:B------:R-:W-:-:S07]  /*c150*/  IMAD.MOV.U32 R14, RZ, RZ, R18 ;  /* 0x000000ffff0e7224 */ /* 0x000fce00078e0012 */
.L_x_1342:
[----:B------:R-:W-:Y:S01]  /*c160*/  VIADD R15, R14, 0x1 ;  /* 0x000000010e0f7836 */ /* 0x000fe20000000000 */
[C---:B------:R-:W-:Y:S01]  /*c170*/  ISETP.GT.AND P1, PT, R11.reuse, RZ, PT ;  /* 0x000000ff0b00720c */ /* 0x040fe20003f24270 */
[----:B------:R-:W-:-:S03]  /*c180*/  VIADD R11, R11, 0xffffffff ;  /* 0xffffffff0b0b7836 */ /* 0x000fc60000000000 */
[----:B------:R-:W-:-:S04]  /*c190*/  ISETP.NE.AND P2, PT, R15, 0x2, PT ;  /* 0x000000020f00780c */ /* 0x000fc80003f45270 */
[----:B------:R-:W-:Y:S02]  /*c1a0*/  SEL R15, R15, RZ, P2 ;  /* 0x000000ff0f0f7207 */ /* 0x000fe40001000000 */
[----:B-1----:R-:W-:-:S03]  /*c1b0*/  SEL R12, RZ, 0x1, P2 ;  /* 0x00000001ff0c7807 */ /* 0x002fc60001000000 */
[----:B------:R-:W-:Y:S01]  /*c1c0*/  IMAD.MOV.U32 R18, RZ, RZ, R15 ;  /* 0x000000ffff127224 */ /* 0x000fe200078e000f */
[----:B------:R-:W-:Y:S01]  /*c1d0*/  LOP3.LUT R184, R184, R12, RZ, 0x3c, !PT ;  /* 0x0000000cb8b87212 */ /* 0x000fe200078e3cff */
[----:B------:R-:W-:Y:S06]  /*c1e0*/  @!P0 BRA `(.L_x_1330) ;  /* 0x0000000000048947 */ /* 0x000fec0003800000 */
[----:B------:R-:W-:Y:S01]  /*c1f0*/  BPT.TRAP 0x1 ;  /* 0x000000040000795c */ /* 0x000fe20000300000 */
.L_x_1330:
[----:B------:R-:W-:Y:S01]  /*c200*/  IMAD R12, R18, 0x8, R2 ;  /* 0x00000008120c7824 */ /* 0x000fe200078e0202 */
[----:B------:R-:W-:-:S04]  /*c210*/  SHF.L.U32 R21, R184, 0x1f, RZ ;  /* 0x0000001fb8157819 */ /* 0x000fc800000006ff */
[----:B------:R0:W1:Y:S01]  /*c220*/  SYNCS.PHASECHK.TRANS64.TRYWAIT P2, [R12+URZ+0x38830], R21 ;  /* 0x038830150c0075a7 */ /* 0x000062000804017f */
[----:B------:R-:W-:Y:S05]  /*c230*/  @!P0 BRA `(.L_x_1331) ;  /* 0x0000000000048947 */ /* 0x000fea0003800000 */
[----:B------:R-:W-:Y:S01]  /*c240*/  BPT.TRAP 0x1 ;  /* 0x000000040000795c */ /* 0x000fe20000300000 */
.L_x_1331:
[----:B------:R-:W-:Y:S01]  /*c250*/  IADD3 R152, R2, 0x20400, RZ ;  /* 0x0002040002987810 */ /* 0x000fe20007ffe0ff */
[----:B------:R-:W-:Y:S01]  /*c260*/  BSSY B1, `(.L_x_1332) ;  /* 0x0000009000017945 */ /* 0x000fe20003800000 */
[----:B------:R-:W-:Y:S02]  /*c270*/  IMAD R156, R18, 0x200, R218 ;  /* 0x00000200129c7824 */ /* 0x000fe400078e02da */
[----:B------:R-:W-:Y:S01]  /*c280*/  SHF.R.U32.HI R152, RZ, 0x4, R152 ;  /* 0x00000004ff987819 */ /* 0x000fe20000011698 */
[----:B------:R-:W-:-:S03]  /*c290*/  IMAD.MOV.U32 R157, RZ, RZ, 0x40000040 ;  /* 0x40000040ff9d7424 */ /* 0x000fc600078e00ff */
[----:B------:R-:W-:-:S04]  /*c2a0*/  LOP3.LUT R152, R152, 0x3fff, RZ, 0xc0, !PT ;  /* 0x00003fff98987812 */ /* 0x000fc800078ec0ff */
[----:B------:R-:W-:Y:S01]  /*c2b0*/  LOP3.LUT R152, R152, 0x10000, RZ, 0xfc, !PT ;  /* 0x0001000098987812 */ /* 0x000fe200078efcff */
[----:B-1----:R-:W-:Y:S06]  /*c2c0*/  @P2 BRA `(.L_x_1333) ;  /* 0x0000000000082947 */ /* 0x002fec0003800000 */
[----:B------:R-:W1:Y:S02]  /*c2d0*/  SYNCS.PHASECHK.TRANS64.TRYWAIT P2, [R12+URZ+0x38830], R21 ;  /* 0x038830150c0075a7 */ /* 0x000e64000804017f */
[----:B-1----:R-:W-:Y:S05]  /*c2e0*/  @!P2 BRA `(.L_x_1334) ;  /* 0x000000fc001ca947 */ /* 0x002fea0003800000 */
.L_x_1333:
[----:B------:R-:W-:Y:S05]  /*c2f0*/  BSYNC B1 ;  /* 0x0000000000017941 */ /* 0x000fea0003800000 */
.L_x_1332:
[----:B------:R-:W-:Y:S01]  /*c300*/  IMAD.MOV.U32 R153, RZ, RZ, 0x40000040 ;  /* 0x40000040ff997424 */ /* 0x000fe200078e00ff */
[----:B------:R-:W-:Y:S01]  /*c310*/  R2UR UR4, R152 ;  /* 0x00000000980472ca */ /* 0x000fe200000e0000 */
[C---:B------:R-:W-:Y:S01]  /*c320*/  VIADD R154, R156.reuse, 0x2 ;  /* 0x000000029c9a7836 */ /* 0x040fe20000000000 */
[C---:B------:R-:W-:Y:S01]  /*c330*/  R2UR UR6, R156.reuse ;  /* 0x000000009c0672ca */ /* 0x040fe200000e0000 */
[C---:B------:R-:W-:Y:S01]  /*c340*/  VIADD R152, R156.reuse, 0x4 ;  /* 0x000000049c987836 */ /* 0x040fe20000000000 */
[----:B------:R-:W-:Y:S01]  /*c350*/  R2UR UR7, R157 ;  /* 0x000000009d0772ca */ /* 0x000fe200000e0000 */
        /* <DEDUP_REMOVED lines=9> */
[----:B------:R-:W-:Y:S02]  /*c3f0*/  R2UR UR19, R157 ;  /* 0x000000009d1372ca */ /* 0x000fe400000e0000 */
[----:B------:R-:W-:Y:S01]  /*c400*/  WARPGROUP.ARRIVE ;  /* 0x00000000000079c5 */ /* 0x000fe20000000000 */
[----:B------:R-:W-:Y:S02]  /*c410*/  R2UR UR8, R4 ;  /* 0x00000000040872ca */ /* 0x000fe400000e0000 */
[----:B------:R-:W-:-:S02]  /*c420*/  R2UR UR9, R5 ;  /* 0x00000000050972ca */ /* 0x000fc400000e0000 */
[----:B------:R-:W-:Y:S01]  /*c430*/  R2UR UR12, R6 ;  /* 0x00000000060c72ca */ /* 0x000fe200000e0000 */
[----:B------:R-:W-:Y:S01]  /*c440*/  HGMMA.64x64x16.F32 R152, gdesc[UR4], RZ, !UPT, gsb0 ;  /* 0x00e00000049879f0 */ /* 0x000fe2000c0008ff */
        /* <DEDUP_REMOVED lines=15> */
.L_x_1335:
[----:B------:R2:W3:Y:S01]  /*c540*/  SYNCS.PHASECHK.TRANS64.TRYWAIT P2, [R12+URZ+0x38850], R21 ;  /* 0x038850150c0075a7 */ /* 0x0004e2000804017f */
[----:B------:R-:W-:Y:S05]  /*c550*/  @!P0 BRA `(.L_x_1336) ;  /* 0x0000000000048947 */ /* 0x000fea0003800000 */
[----:B------:R-:W-:Y:S01]  /*c560*/  BPT.TRAP 0x1 ;  /* 0x000000040000795c */ /* 0x000fe20000300000 */
.L_x_1336:
[----:B------:R-:W-:Y:S01]  /*c570*/  VIADD R196, R2, 0x26400 ;  /* 0x0002640002c47836 */ /* 0x000fe20000000000 */
[----:B------:R-:W-:Y:S04]  /*c580*/  BSSY B1, `(.L_x_1337) ;  /* 0x0000005000017945 */ /* 0x000fe80003800000 */
[----:B------:R-:W-:Y:S01]  /*c590*/  SHF.R.U32.HI R196, RZ, 0x4, R196 ;  /* 0x00000004ffc47819 */ /* 0x000fe200000116c4 */
[----:B---3--:R-:W-:Y:S06]  /*c5a0*/  @P2 BRA `(.L_x_1338) ;  /* 0x0000000000082947 */ /* 0x008fec0003800000 */
[----:B------:R-:W3:Y:S02]  /*c5b0*/  SYNCS.PHASECHK.TRANS64.TRYWAIT P2, [R12+URZ+0x38850], R21 ;  /* 0x038850150c0075a7 */ /* 0x000ee4000804017f */
[----:B---3--:R-:W-:Y:S05]  /*c5c0*/  @!P2 BRA `(.L_x_1339) ;  /* 0x000000f80078a947 */ /* 0x008fea0003800000 */
.L_x_1338:
[----:B------:R-:W-:Y:S05]  /*c5d0*/  BSYNC B1 ;  /* 0x0000000000017941 */ /* 0x000fea0003800000 */
.L_x_1337:
[----:B0123--:R-:W-:Y:S01]  /*c5e0*/  LOP3.LUT R21, R196, 0x3fff, RZ, 0xc0, !PT ;  /* 0x00003fffc4157812 */ /* 0x00ffe200078ec0ff */
[C---:B------:R-:W-:Y:S01]  /*c5f0*/  VIADD R196, R0.reuse, 0x2 ;  /* 0x0000000200c47836 */ /* 0x040fe20000000000 */
[----:B------:R-:W-:Y:S01]  /*c600*/  WARPGROUP.ARRIVE ;  /* 0x00000000000079c5 */ /* 0x000fe20000000000 */
[----:B------:R-:W-:Y:S01]  /*c610*/  VIADD R200, R0, 0x4 ;  /* 0x0000000400c87836 */ /* 0x000fe20000000000 */
[----:B------:R-:W-:Y:S01]  /*c620*/  LOP3.LUT R0, R21, 0x10000, RZ, 0xfc, !PT ;  /* 0x0001000015007812 */ /* 0x000fe200078efcff */
[----:B------:R-:W-:-:S03]  /*c630*/  IMAD R198, R15, 0x1000, R219 ;  /* 0x000010000fc67824 */ /* 0x000fc600078e02db */
[----:B------:R-:W0:Y:S01]  /*c640*/  S2R R21, SR_TID.X ;  /* 0x0000000000157919 */ /* 0x000e220000002100 */
[----:B------:R-:W-:Y:S02]  /*c650*/  IMAD.MOV.U32 R199, RZ, RZ, 0x40000040 ;  /* 0x40000040ffc77424 */ /* 0x000fe400078e00ff */
[----:B------:R-:W-:Y:S01]  /*c660*/  IMAD.MOV.U32 R202, RZ, RZ, R0 ;  /* 0x000000ffffca7224 */ /* 0x000fe200078e0000 */
[----:B------:R-:W-:Y:S01]  /*c670*/  R2UR UR6, R198 ;  /* 0x00000000c60672ca */ /* 0x000fe200000e0000 */
[----:B------:R-:W-:Y:S01]  /*c680*/  IMAD.MOV.U32 R203, RZ, RZ, 0x40000040 ;  /* 0x40000040ffcb7424 */ /* 0x000fe200078e00ff */
[----:B------:R-:W-:Y:S01]  /*c690*/  R2UR UR7, R199 ;  /* 0x00000000c70772ca */ /* 0x000fe200000e0000 */
[----:B------:R-:W-:Y:S01]  /*c6a0*/  IMAD.MOV.U32 R197, RZ, RZ, 0x40000040 ;  /* 0x40000040ffc57424 */ /* 0x000fe200078e00ff */
[----:B------:R-:W-:Y:S01]  /*c6b0*/  R2UR UR4, R202 ;  /* 0x00000000ca0472ca */ /* 0x000fe200000e0000 */
[----:B------:R-:W-:Y:S01]  /*c6c0*/  IMAD.MOV.U32 R201, RZ, RZ, 0x40000040 ;  /* 0x40000040ffc97424 */ /* 0x000fe200078e00ff */
[----:B------:R-:W-:Y:S01]  /*c6d0*/  R2UR UR5, R203 ;  /* 0x00000000cb0572ca */ /* 0x000fe200000e0000 */
[----:B------:R-:W-:-:S02]  /*c6e0*/  VIADD R199, R198, 0x800 ;  /* 0x00000800c6c77836 */ /* 0x000fc40000000000 */
[----:B------:R-:W-:Y:S02]  /*c6f0*/  VIADD R202, R0, 0x800 ;  /* 0x0000080000ca7836 */ /* 0x000fe40000000000 */
[----:B------:R-:W-:-:S08]  /*c700*/  IMAD.MOV.U32 R203, RZ, RZ, 0xa00 ;  /* 0x00000a00ffcb7424 */ /* 0x000fd000078e00ff */
[----:B------:R-:W-:Y:S01]  /*c710*/  HGMMA.64x64x16.F32 R152, gdesc[UR4], R152, gsb0 ;  /* 0x00e00000049879f0 */ /* 0x000fe20008000898 */
[----:B------:R-:W-:Y:S01]  /*c720*/  R2UR UR5, R197 ;  /* 0x00000000c50572ca */ /* 0x000fe200000e0000 */
[----:B------:R-:W-:Y:S01]  /*c730*/  IMAD.MOV.U32 R197, RZ, RZ, 0x40000040 ;  /* 0x40000040ffc57424 */ /* 0x000fe200078e00ff */
[----:B------:R-:W-:Y:S02]  /*c740*/  R2UR UR4, R196 ;  /* 0x00000000c40472ca */ /* 0x000fe400000e0000 */
[----:B------:R-:W-:Y:S02]  /*c750*/  IADD3 R196, R198, 0x2, RZ ;  /* 0x00000002c6c47810 */ /* 0x000fe40007ffe0ff */
[----:B------:R-:W-:Y:S01]  /*c760*/  R2UR UR7, R197 ;  /* 0x00000000c50772ca */ /* 0x000fe200000e0000 */
[----:B------:R-:W-:Y:S01]  /*c770*/  IMAD.MOV.U32 R197, RZ, RZ, 0x40000040 ;  /* 0x40000040ffc57424 */ /* 0x000fe200078e00ff */
[----:B------:R-:W-:Y:S01]  /*c780*/  R2UR UR6, R196 ;  /* 0x00000000c40672ca */ /* 0x000fe200000e0000 */
[----:B------:R-:W-:Y:S01]  /*c790*/  VIADD R196, R198, 0x4 ;  /* 0x00000004c6c47836 */ /* 0x000fe20000000000 */
[----:B0-----:R-:W-:-:S06]  /*c7a0*/  SHF.R.U32.HI R21, RZ, 0x7, R21 ;  /* 0x00000007ff157819 */ /* 0x001fcc0000011615 */
[----:B------:R-:W0:Y:S02]  /*c7b0*/  SHFL.IDX PT, R21, R21, RZ, 0x1f ;  /* 0x00001fff15157589 */ /* 0x000e2400000e0000 */
[----:B0-----:R-:W-:-:S04]  /*c7c0*/  ISETP.GT.AND P2, PT, R21, 0x7f, PT ;  /* 0x0000007f1500780c */ /* 0x001fc80003f44270 */
[----:B------:R-:W-:Y:S02]  /*c7d0*/  SEL R21, RZ, 0x2, !P2 ;  /* 0x00000002ff157807 */ /* 0x000fe40005000000 */
[----:B------:R-:W-:-:S04]  /*c7e0*/  SEL R203, R203, 0x980, P2 ;  /* 0x00000980cbcb7807 */ /* 0x000fc80001000000 */
[----:B------:R-:W-:Y:S01]  /*c7f0*/  LOP3.LUT R203, R203, 0xa00, RZ, 0xc0, !PT ;  /* 0x00000a00cbcb7812 */ /* 0x000fe200078ec0ff */
[----:B------:R-:W-:Y:S02]  /*c800*/  WARPGROUP.DEPBAR.LE gsb0, 0x0 ;  /* 0x00008000000079c5 */ /* 0x000fe40000010000 */
[----:B------:R-:W-:-:S06]  /*c810*/  WARPGROUP.ARRIVE ;  /* 0x00000000000079c5 */ /* 0x000fcc0000000000 */
        /* <DEDUP_REMOVED lines=14> */
[----:B------:R-:W-:-:S03]  /*c900*/  IMAD.MOV.U32 R197, RZ, RZ, 0x40000040 ;  /* 0x40000040ffc57424 */ /* 0x000fc600078e00ff */
        /* <DEDUP_REMOVED lines=22> */
[----:B------:R-:W-:Y:S02]  /*ca70*/  R2UR UR4, R196 ;  /* 0x00000000c40472ca */ /* 0x000fe400000e0000 */
[----:B------:R-:W-:Y:S01]  /*ca80*/  R2UR UR5, R197 ;  /* 0x00000000c50572ca */ /* 0x000fe200000e0000 */
[----:B------:R-:W-:Y:S01]  /*ca90*/  IMAD.MOV.U32 R197, RZ, RZ, 0x40000040 ;  /* 0x40000040ffc57424 */ /* 0x000fe200078e00ff */
[----:B------:R-:W-:Y:S01]  /*caa0*/  IADD3 R196, R198, 0x204, RZ ;  /* 0x00000204c6c47810 */ /* 0x000fe20007ffe0ff */
[----:B------:R-:W-:Y:S02]  /*cab0*/  WARPGROUP.DEPBAR.LE gsb0, 0x0 ;  /* 0x00008000000079c5 */ /* 0x000fe40000010000 */
[----:B------:R-:W-:-:S08]  /*cac0*/  WARPGROUP.ARRIVE ;  /* 0x00000000000079c5 */ /* 0x000fd00000000000 */
        /* <DEDUP_REMOVED lines=40> */
[----:B------:R-:W-:Y:S02]  /*cd50*/  R2UR UR5, R197 ;  /* 0x00000000c50572ca */ /* 0x000fe400000e0000 */
[----:B------:R-:W-:Y:S01]  /*cd60*/  MOV R197, 0x40000040 ;  /* 0x4000004000c57802 */ /* 0x000fe20000000f00 */
        /* <DEDUP_REMOVED lines=55> */
[----:B------:R-:W-:-:S02]  /*d0e0*/  WARPGROUP.DEPBAR.LE gsb0, 0x0 ;  /* 0x00008000000079c5 */ /* 0x000fc40000010000 */
[----:B------:R-:W-:-:S09]  /*d0f0*/  WARPGROUP.ARRIVE ;  /* 0x00000000000079c5 */ /* 0x000fd20000000000 */
[----:B------:R-:W-:Y:S01]  /*d100*/  HGMMA.64x64x16.F32 R152, gdesc[UR4], R152, gsb0 ;  /* 0x00e00000049879f0 */ /* 0x000fe20008000898 */
[----:B------:R-:W-:Y:S01]  /*d110*/  R2UR UR6, R196 ;  /* 0x00000000c40672ca */ /* 0x000fe200000e0000 */
[----:B------:R-:W-:Y:S01]  /*d120*/  VIADD R196, R0, 0x606 ;  /* 0x0000060600c47836 */ /* 0x000fe20000000000 */
[----:B------:R-:W-:Y:S01]  /*d130*/  R2UR UR7, R197 ;  /* 0x00000000c50772ca */ /* 0x000fe200000e0000 */
[----:B------:R-:W-:-:S03]  /*d140*/  IMAD.MOV.U32 R197, RZ, RZ, 0x40000040 ;  /* 0x40000040ffc57424 */ /* 0x000fc600078e00ff */
        /* <DEDUP_REMOVED lines=10> */
[----:B------:R-:W-:-:S03]  /*d1f0*/  IMAD.MOV.U32 R197, RZ, RZ, 0x40000040 ;  /* 0x40000040ffc57424 */ /* 0x000fc600078e00ff */
[----:B------:R-:W-:Y:S01]  /*d200*/  R2UR UR4, R196 ;  /* 0x00000000c40472ca */ /* 0x000fe200000e0000 */
[----:B------:R-:W-:Y:S01]  /*d210*/  IMAD.MOV.U32 R196, RZ, RZ, 0x4 ;  /* 0x00000004ffc47424 */ /* 0x000fe200078e00ff */
[----:B------:R-:W-:-:S04]  /*d220*/  R2UR UR5, R197 ;  /* 0x00000000c50572ca */ /* 0x000fc800000e0000 */
[C---:B------:R-:W-:Y:S02]  /*d230*/  SEL R197, R196.reuse, 0x2, P2 ;  /* 0x00000002c4c57807 */ /* 0x040fe40001000000 */
[----:B------:R-:W-:-:S03]  /*d240*/  SEL R196, R196, 0x6, !P2 ;  /* 0x00000006c4c47807 */ /* 0x000fc60005000000 */
[----:B------:R-:W-:Y:S01]  /*d250*/  IMAD.IADD R200, R199, 0x1, R197 ;  /* 0x00000001c7c87824 */ /* 0x000fe200078e02c5 */
[----:B------:R-:W-:Y:S02]  /*d260*/  WARPGROUP.DEPBAR.LE gsb0, 0x0 ;  /* 0x00008000000079c5 */ /* 0x000fe40000010000 */
[----:B------:R-:W-:-:S06]  /*d270*/  WARPGROUP.ARRIVE ;  /* 0x00000000000079c5 */ /* 0x000fcc0000000000 */
[----:B------:R-:W-:Y:S01]  /*d280*/  HGMMA.64x64x16.F32 R152, gdesc[UR4], R152, gsb0 ;  /* 0x00e00000049879f0 */ /* 0x000fe20008000898 */
[----:B------:R-:W-:Y:S01]  /*d290*/  R2UR UR6, R200 ;  /* 0x00000000c80672ca */ /* 0x000fe200000e0000 */
[----:B------:R-:W-:Y:S01]  /*d2a0*/  IMAD.IADD R200, R202, 0x1, R197 ;  /* 0x00000001cac87824 */ /* 0x000fe200078e02c5 */
[----:B------:R-:W-:Y:S01]  /*d2b0*/  R2UR UR7, R201 ;  /* 0x00000000c90772ca */ /* 0x000fe200000e0000 */
[----:B------:R-:W-:-:S03]  /*d2c0*/  IMAD.MOV.U32 R201, RZ, RZ, 0x40000040 ;  /* 0x40000040ffc97424 */ /* 0x000fc600078e00ff */
        /* <DEDUP_REMOVED lines=13> */
[----:B------:R-:W-:Y:S02]  /*d3a0*/  IMAD.MOV.U32 R201, RZ, RZ, 0x40000040 ;  /* 0x40000040ffc97424 */ /* 0x000fe400078e00ff */
[----:B------:R-:W-:Y:S01]  /*d3b0*/  VIADD R199, R0, 0xa00 ;  /* 0x00000a0000c77836 */ /* 0x000fe20000000000 */
[----:B------:R-:W-:Y:S02]  /*d3c0*/  R2UR UR6, R200 ;  /* 0x00000000c80672ca */ /* 0x000fe400000e0000 */
[----:B------:R-:W-:Y:S01]  /*d3d0*/  R2UR UR7, R201 ;  /* 0x00000000c90772ca */ /* 0x000fe200000e0000 */
[----:B------:R-:W-:Y:S01]  /*d3e0*/  IMAD.MOV.U32 R201, RZ, RZ, 0x40000040 ;  /* 0x40000040ffc97424 */ /* 0x000fe200078e00ff */
[----:B------:R-:W-:-:S02]  /*d3f0*/  IADD3 R200, R202, R203, R0 ;  /* 0x000000cbcac87210 */ /* 0x000fc40007ffe000 */
        /* <DEDUP_REMOVED lines=10> */
[----:B------:R-:W-:Y:S01]  /*d4a0*/  VIADD R202, R198, 0xa00 ;  /* 0x00000a00c6ca7836 */ /* 0x000fe20000000000 */
[----:B------:R-:W-:Y:S01]  /*d4b0*/  R2UR UR7, R203 ;  /* 0x00000000cb0772ca */ /* 0x000fe200000e0000 */
        /* <DEDUP_REMOVED lines=19> */
[----:B------:R-:W-:Y:S02]  /*d5f0*/  R2UR UR5, R201 ;  /* 0x00000000c90572ca */ /* 0x000fe400000e0000 */
[----:B------:R-:W-:Y:S02]  /*d600*/  MOV R201, 0x40000040 ;  /* 0x4000004000c97802 */ /* 0x000fe40000000f00 */
[----:B------:R-:W-:Y:S01]  /*d610*/  R2UR UR6, R200 ;  /* 0x00000000c80672ca */ /* 0x000fe200000e0000 */
[----:B------:R-:W-:Y:S01]  /*d620*/  IMAD.IADD R200, R199, 0x1, R196 ;  /* 0x00000001c7c87824 */ /* 0x000fe200078e02c4 */
[----:B------:R-:W-:Y:S01]  /*d630*/  R2UR UR7, R201 ;  /* 0x00000000c90772ca */ /* 0x000fe200000e0000 */
[----:B------:R-:W-:-:S02]  /*d640*/  IMAD.MOV.U32 R201, RZ, RZ, 0x40000040 ;  /* 0x40000040ffc97424 */ /* 0x000fc400078e00ff */
[----:B------:R-:W-:Y:S01]  /*d650*/  VIADD R199, R0, 0xc00 ;  /* 0x00000c0000c77836 */ /* 0x000fe20000000000 */
[----:B------:R-:W-:Y:S02]  /*d660*/  WARPGROUP.DEPBAR.LE gsb0, 0x0 ;  /* 0x00008000000079c5 */ /* 0x000fe40000010000 */
[----:B------:R-:W-:-:S07]  /*d670*/  WARPGROUP.ARRIVE ;  /* 0x00000000000079c5 */ /* 0x000fce0000000000 */
[----:B------:R-:W-:Y:S01]  /*d680*/  HGMMA.64x64x16.F32 R152, gdesc[UR4], R152, gsb0 ;  /* 0x00e00000049879f0 */ /* 0x000fe20008000898 */
[----:B------:R-:W-:Y:S01]  /*d690*/  R2UR UR4, R200 ;  /* 0x00000000c80472ca */ /* 0x000fe200000e0000 */
[----:B------:R-:W-:Y:S01]  /*d6a0*/  IMAD.IADD R200, R196, 0x1, R202 ;  /* 0x00000001c4c87824 */ /* 0x000fe200078e02ca */
[----:B------:R-:W-:Y:S01]  /*d6b0*/  R2UR UR5, R201 ;  /* 0x00000000c90572ca */ /* 0x000fe200000e0000 */
[----:B------:R-:W-:Y:S02]  /*d6c0*/  IMAD.MOV.U32 R201, RZ, RZ, 0x40000040 ;  /* 0x40000040ffc97424 */ /* 0x000fe400078e00ff */
[----:B------:R-:W-:Y:S01]  /*d6d0*/  IMAD.MOV.U32 R202, RZ, RZ, 0x30 ;  /* 0x00000030ffca7424 */ /* 0x000fe200078e00ff */
[----:B------:R-:W-:Y:S02]  /*d6e0*/  R2UR UR6, R200 ;  /* 0x00000000c80672ca */ /* 0x000fe400000e0000 */
[----:B------:R-:W-:Y:S01]  /*d6f0*/  R2UR UR7, R201 ;  /* 0x00000000c90772ca */ /* 0x000fe200000e0000 */
[----:B------:R-:W-:Y:S01]  /*d700*/  IMAD.MOV.U32 R201, RZ, RZ, 0x40000040 ;  /* 0x40000040ffc97424 */ /* 0x000fe200078e00ff */
[----:B------:R-:W-:-:S04]  /*d710*/  SEL R202, R202, 0x2e, P2 ;  /* 0x0000002ecaca7807 */ /* 0x000fc80001000000 */
        /* <DEDUP_REMOVED lines=34> */
[----:B------:R-:W-:Y:S02]  /*d940*/  IADD3 R200, R197, R202, RZ ;  /* 0x000000cac5c87210 */ /* 0x000fe40007ffe0ff */
[----:B------:R-:W-:Y:S01]  /*d950*/  R2UR UR7, R201 ;  /* 0x00000000c90772ca */ /* 0x000fe200000e0000 */
[----:B------:R-:W-:Y:S01]  /*d960*/  IMAD.MOV.U32 R201, RZ, RZ, 0x40000040 ;  /* 0x40000040ffc97424 */ /* 0x000fe200078e00ff */
[----:B------:R-:W-:Y:S01]  /*d970*/  R2UR UR6, R200 ;  /* 0x00000000c80672ca */ /* 0x000fe200000e0000 */
[----:B------:R-:W-:-:S02]  /*d980*/  IMAD.IADD R200, R199, 0x1, R196 ;  /* 0x00000001c7c87824 */ /* 0x000fc400078e02c4 */
        /* <DEDUP_REMOVED lines=27> */
[----:B------:R-:W-:Y:S02]  /*db40*/  WARPGROUP.DEPBAR.LE gsb0, 0x0 ;  /* 0x00008000000079c5 */ /* 0x000fe40000010000 */
[----:B------:R-:W-:-:S10]  /*db50*/  WARPGROUP.ARRIVE ;  /* 0x00000000000079c5 */ /* 0x000fd40000000000 */
[----:B------:R-:W-:Y:S01]  /*db60*/  HGMMA.64x64x16.F32 R152, gdesc[UR4], R152, gsb0 ;  /* 0x00e00000049879f0 */ /* 0x000fe20008000898 */
[----:B------:R-:W-:Y:S01]  /*db70*/  R2UR UR6, R200 ;  /* 0x00000000c80672ca */ /* 0x000fe200000e0000 */
[----:B------:R-:W-:Y:S01]  /*db80*/  IMAD.IADD R200, R202, 0x1, R21 ;  /* 0x00000001cac87824 */ /* 0x000fe200078e0215 */
[----:B------:R-:W-:Y:S01]  /*db90*/  R2UR UR7, R201 ;  /* 0x00000000c90772ca */ /* 0x000fe200000e0000 */
[----:B------:R-:W-:Y:S02]  /*dba0*/  IMAD.MOV.U32 R201, RZ, RZ, 0x40000040 ;  /* 0x40000040ffc97424 */ /* 0x000fe400078e00ff */
[----:B------:R-:W-:Y:S01]  /*dbb0*/  IMAD.MOV.U32 R21, RZ, RZ, 0x1000 ;  /* 0x00001000ff157424 */ /* 0x000fe200078e00ff */
[----:B------:R-:W-:Y:S01]  /*dbc0*/  R2UR UR4, R200 ;  /* 0x00000000c80472ca */ /* 0x000fe200000e0000 */
[----:B------:R-:W-:Y:S01]  /*dbd0*/  IMAD.IADD R200, R202, 0x1, R197 ;  /* 0x00000001cac87824 */ /* 0x000fe200078e02c5 */
[----:B------:R-:W-:Y:S02]  /*dbe0*/  R2UR UR5, R201 ;  /* 0x00000000c90572ca */ /* 0x000fe400000e0000 */
[----:B------:R-:W-:-:S02]  /*dbf0*/  MOV R201, 0x40000040 ;  /* 0x4000004000c97802 */ /* 0x000fc40000000f00 */
[----:B------:R-:W-:-:S04]  /*dc00*/  SEL R21, R21, 0xf80, P2 ;  /* 0x00000f8015157807 */ /* 0x000fc80001000000 */
[----:B------:R-:W-:Y:S01]  /*dc10*/  LOP3.LUT R21, R21, 0x1e00, RZ, 0xc0, !PT ;  /* 0x00001e0015157812 */ /* 0x000fe200078ec0ff */
[----:B------:R-:W-:Y:S02]  /*dc20*/  WARPGROUP.DEPBAR.LE gsb0, 0x0 ;  /* 0x00008000000079c5 */ /* 0x000fe40000010000 */
[----:B------:R-:W-:-:S06]  /*dc30*/  WARPGROUP.ARRIVE ;  /* 0x00000000000079c5 */ /* 0x000fcc0000000000 */
[----:B------:R-:W-:Y:S01]  /*dc40*/  HGMMA.64x64x16.F32 R152, gdesc[UR4], R152, gsb0 ;  /* 0x00e00000049879f0 */ /* 0x000fe20008000898 */
[----:B------:R-:W-:Y:S01]  /*dc50*/  R2UR UR4, R200 ;  /* 0x00000000c80472ca */ /* 0x000fe200000e0000 */
[--C-:B------:R-:W-:Y:S01]  /*dc60*/  IMAD.IADD R200, R197, 0x1, R199.reuse ;  /* 0x00000001c5c87824 */ /* 0x100fe200078e02c7 */
[----:B------:R-:W-:Y:S01]  /*dc70*/  R2UR UR5, R201 ;  /* 0x00000000c90572ca */ /* 0x000fe200000e0000 */
[----:B------:R-:W-:Y:S02]  /*dc80*/  IMAD.MOV.U32 R201, RZ, RZ, 0x40000040 ;  /* 0x40000040ffc97424 */ /* 0x000fe400078e00ff */
[----:B------:R-:W-:Y:S01]  /*dc90*/  IMAD.MOV.U32 R197, RZ, RZ, 0x40000040 ;  /* 0x40000040ffc57424 */ /* 0x000fe200078e00ff */
[----:B------:R-:W-:Y:S01]  /*dca0*/  R2UR UR6, R200 ;  /* 0x00000000c80672ca */ /* 0x000fe200000e0000 */
[----:B------:R-:W-:Y:S01]  /*dcb0*/  IMAD.IADD R200, R202, 0x1, R196 ;  /* 0x00000001cac87824 */ /* 0x000fe200078e02c4 */
[----:B------:R-:W-:Y:S01]  /*dcc0*/  R2UR UR7, R201 ;  /* 0x00000000c90772ca */ /* 0x000fe200000e0000 */
[----:B------:R-:W-:-:S02]  /*dcd0*/  IMAD.IADD R196, R196, 0x1, R199 ;  /* 0x00000001c4c47824 */ /* 0x000fc400078e02c7 */
        /* <DEDUP_REMOVED lines=9> */
[----:B------:R-:W-:Y:S02]  /*dd70*/  R2UR UR5, R201 ;  /* 0x00000000c90572ca */ /* 0x000fe400000e0000 */
[----:B------:R-:W-:Y:S02]  /*dd80*/  R2UR UR6, R196 ;  /* 0x00000000c40672ca */ /* 0x000fe400000e0000 */
[----:B------:R-:W-:Y:S01]  /*dd90*/  R2UR UR7, R197 ;  /* 0x00000000c50772ca */ /* 0x000fe200000e0000 */
[----:B------:R-:W-:Y:S01]  /*dda0*/  IMAD.MOV.U32 R197, RZ, RZ, 0x40000040 ;  /* 0x40000040ffc57424 */ /* 0x000fe200078e00ff */
[----:B------:R-:W-:Y:S01]  /*ddb0*/  IADD3 R196, R199, R21, R0 ;  /* 0x00000015c7c47210 */ /* 0x000fe20007ffe000 */
[----:B------:R-:W-:Y:S01]  /*ddc0*/  IMAD.MOV.U32 R199, RZ, RZ, 0x40000040 ;  /* 0x40000040ffc77424 */ /* 0x000fe200078e00ff */
[----:B------:R-:W-:-:S02]  /*ddd0*/  WARPGROUP.DEPBAR.LE gsb0, 0x0 ;  /* 0x00008000000079c5 */ /* 0x000fc40000010000 */
        /* <DEDUP_REMOVED lines=12> */
.L_x_1340:
        /* <DEDUP_REMOVED lines=24> */
[----:B------:R-:W-:-:S06]  /*e020*/  FMUL.FTZ R162, R162, UR37 ;  /* 0x00000025a2a27c20 */ /* 0x000fcc0008410000 */
        /* <DEDUP_REMOVED lines=26> */
[----:B------:R-:W-:Y:S01]  /*e1d0*/  MUFU.TANH R154, R154 ;  /* 0x0000009a009a7308 */ /* 0x000fe20000002400 */
[----:B--2---:R-:W-:-:S07]  /*e1e0*/  FMNMX.FTZ R21, R180, R21, !PT ;  /* 0x00000015b4157209 */ /* 0x004fce0007810000 */
[----:B------:R-:W-:Y:S01]  /*e1f0*/  MUFU.TANH R155, R155 ;  /* 0x0000009b009b7308 */ /* 0x000fe20000002400 */
[----:B0-----:R-:W-:-:S05]  /*e200*/  FMNMX.FTZ R21, R181, R21, !PT ;  /* 0x00000015b5157209 */ /* 0x001fca0007810000 */
[----:B------:R-:W0:Y:S02]  /*e210*/  SHFL.BFLY PT, R168, R21, 0x2, 0x1f ;  /* 0x0c401f0015a87f89 */ /* 0x000e2400000e0000 */
[----:B------:R-:W-:Y:S08]  /*e220*/  MUFU.TANH R158, R158 ;  /* 0x0000009e009e7308 */ /* 0x000ff00000002400 */
[----:B------:R-:W-:Y:S08]  /*e230*/  MUFU.TANH R159, R159 ;  /* 0x0000009f009f7308 */ /* 0x000ff00000002400 */
[----:B------:R-:W-:Y:S01]  /*e240*/  MUFU.TANH R162, R162 ;  /* 0x000000a200a27308 */ /* 0x000fe20000002400 */
[----:B0-----:R-:W-:-:S05]  /*e250*/  FMNMX.FTZ R21, R21, R168, !PT ;  /* 0x000000a815157209 */ /* 0x001fca0007810000 */
[----:B------:R-:W0:Y:S02]  /*e260*/  SHFL.BFLY PT, R168, R21, 0x1, 0x1f ;  /* 0x0c201f0015a87f89 */ /* 0x000e2400000e0000 */
[----:B0-----:R-:W-:Y:S01]  /*e270*/  FMNMX.FTZ R21, R21, R168, !PT ;  /* 0x000000a815157209 */ /* 0x001fe20007810000 */
[----:B------:R-:W-:-:S04]  /*e280*/  IMAD.U32 R168, RZ, RZ, UR36 ;  /* 0x00000024ffa87e24 */ /* 0x000fc8000f8e00ff */
[C---:B------:R-:W-:Y:S01]  /*e290*/  FADD.FTZ R20, -R21.reuse, R20 ;  /* 0x0000001415147221 */ /* 0x040fe20000010100 */
[----:B------:R-:W-:-:S03]  /*e2a0*/  FMUL.FTZ R197, R21, R168 ;  /* 0x000000a815c57220 */ /* 0x000fc60000410000 */
[-C--:B------:R-:W-:Y:S01]  /*e2b0*/  FMUL.FTZ R20, R20, R168.reuse ;  /* 0x000000a814147220 */ /* 0x080fe20000410000 */
        /* <DEDUP_REMOVED lines=16> */
[-CC-:B------:R-:W-:Y:S01]  /*e3c0*/  FFMA.FTZ R180, R180, R168.reuse, -R197.reuse ;  /* 0x000000a8b4b47223 */ /* 0x180fe200000108c5 */
[----:B------:R-:W-:-:S04]  /*e3d0*/  FFMA.FTZ R181, R181, R168, -R197 ;  /* 0x000000a8b5b57223 */ /* 0x000fc800000108c5 */
[----:B------:R2:W3:Y:S01]  /*e3e0*/  MUFU.EX2 R169, R153 ;  /* 0x0000009900a97308 */ /* 0x0004e20000000800 */
[-C--:B0-----:R-:W-:Y:S01]  /*e3f0*/  FMUL.FTZ R24, R24, R20.reuse ;  /* 0x0000001418187220 */ /* 0x081fe20000410000 */
[-C--:B------:R-:W-:Y:S01]  /*e400*/  FMUL.FTZ R25, R25, R20.reuse ;  /* 0x0000001419197220 */ /* 0x080fe20000410000 */
[-C--:B------:R-:W-:Y:S01]  /*e410*/  FMUL.FTZ R28, R28, R20.reuse ;  /* 0x000000141c1c7220 */ /* 0x080fe20000410000 */
[-C--:B------:R-:W-:Y:S01]  /*e420*/  FMUL.FTZ R29, R29, R20.reuse ;  /* 0x000000141d1d7220 */ /* 0x080fe20000410000 */
[-C--:B------:R-:W-:Y:S01]  /*e430*/  FMUL.FTZ R32, R32, R20.reuse ;  /* 0x0000001420207220 */ /* 0x080fe20000410000 */
[-C--:B------:R-:W-:Y:S01]  /*e440*/  FMUL.FTZ R33, R33, R20.reuse ;  /* 0x0000001421217220 */ /* 0x080fe20000410000 */
[----:B------:R-:W-:Y:S01]  /*e450*/  FMUL.FTZ R36, R36, R20 ;  /* 0x0000001424247220 */ /* 0x000fe20000410000 */
[----:B------:R-:W0:Y:S01]  /*e460*/  MUFU.EX2 R156, R156 ;  /* 0x0000009c009c7308 */ /* 0x000e220000000800 */
[----:B-1----:R-:W-:Y:S01]  /*e470*/  FFMA.FTZ R3, R20, R3, R152 ;  /* 0x0000000314037223 */ /* 0x002fe20000010098 */
[----:B--2---:R-:W-:Y:S01]  /*e480*/  FMUL.FTZ R153, R163, UR37 ;  /* 0x00000025a3997c20 */ /* 0x004fe20008410000 */
[----:B------:R-:W-:Y:S01]  /*e490*/  FMUL.FTZ R163, R166, UR37 ;  /* 0x00000025a6a37c20 */ /* 0x000fe20008410000 */
[----:B------:R-:W-:Y:S01]  /*e4a0*/  FMUL.FTZ R166, R167, UR37 ;  /* 0x00000025a7a67c20 */ /* 0x000fe20008410000 */
[----:B------:R-:W-:Y:S01]  /*e4b0*/  FMUL.FTZ R167, R170, UR37 ;  /* 0x00000025aaa77c20 */ /* 0x000fe20008410000 */
[----:B------:R-:W-:Y:S01]  /*e4c0*/  FMUL.FTZ R170, R171, UR37 ;  /* 0x00000025abaa7c20 */ /* 0x000fe20008410000 */
[----:B------:R-:W-:Y:S01]  /*e4d0*/  FMUL.FTZ R171, R174, UR37 ;  /* 0x00000025aeab7c20 */ /* 0x000fe20008410000 */
[----:B------:R-:W1:Y:S01]  /*e4e0*/  MUFU.TANH R153, R153 ;  /* 0x0000009900997308 */ /* 0x000e620000002400 */
[C---:B---3--:R-:W-:Y:S01]  /*e4f0*/  FADD.FTZ R3, R169.reuse, R3 ;  /* 0x00000003a9037221 */ /* 0x048fe20000010000 */
[----:B------:R-:W-:Y:S01]  /*e500*/  F2FP.F16.F32.PACK_AB R152, R169, R152 ;  /* 0x00000098a998723e */ /* 0x000fe200000000ff */
[----:B------:R-:W-:-:S02]  /*e510*/  IMAD.MOV R169, RZ, RZ, -R222 ;  /* 0x000000ffffa97224 */ /* 0x000fc400078e0ade */
[----:B------:R-:W-:Y:S01]  /*e520*/  FMUL.FTZ R174, R175, UR37 ;  /* 0x00000025afae7c20 */ /* 0x000fe20008410000 */
[----:B------:R-:W-:Y:S01]  /*e530*/  FMUL.FTZ R175, R178, UR37 ;  /* 0x00000025b2af7c20 */ /* 0x000fe20008410000 */
[----:B------:R-:W-:Y:S01]  /*e540*/  FMUL.FTZ R178, R179, UR37 ;  /* 0x00000025b3b27c20 */ /* 0x000fe20008410000 */
[----:B------:R-:W-:Y:S01]  /*e550*/  FMUL.FTZ R179, R182, UR37 ;  /* 0x00000025b6b37c20 */ /* 0x000fe20008410000 */
[----:B------:R-:W-:Y:S01]  /*e560*/  ISETP.NE.AND P2, PT, R221, R169, PT ;  /* 0x000000a9dd00720c */ /* 0x000fe20003f45270 */
[----:B------:R-:W-:Y:S01]  /*e570*/  VIADD R169, R12, 0x38840 ;  /* 0x000388400ca97836 */ /* 0x000fe20000000000 */
[----:B------:R-:W2:Y:S01]  /*e580*/  MUFU.TANH R163, R163 ;  /* 0x000000a300a37308 */ /* 0x000ea20000002400 */
[----:B------:R-:W-:Y:S01]  /*e590*/  FMUL.FTZ R182, R183, UR37 ;  /* 0x00000025b7b67c20 */ /* 0x000fe20008410000 */
[----:B0-----:R-:W-:Y:S01]  /*e5a0*/  FADD.FTZ R3, R156, R3 ;  /* 0x000000039c037221 */ /* 0x001fe20000010000 */
[-C--:B------:R-:W-:Y:S01]  /*e5b0*/  FMUL.FTZ R37, R37, R20.reuse ;  /* 0x0000001425257220 */ /* 0x080fe20000410000 */
[----:B------:R-:W-:Y:S01]  /*e5c0*/  PRMT R169, R189, 0x654, R169 ;  /* 0x00000654bda97816 */ /* 0x000fe200000000a9 */
[-C--:B------:R-:W-:Y:S01]  /*e5d0*/  FMUL.FTZ R40, R40, R20.reuse ;  /* 0x0000001428287220 */ /* 0x080fe20000410000 */
[-C--:B------:R-:W-:Y:S01]  /*e5e0*/  FMUL.FTZ R41, R41, R20.reuse ;  /* 0x0000001429297220 */ /* 0x080fe20000410000 */
[-C--:B------:R-:W-:Y:S01]  /*e5f0*/  FMUL.FTZ R44, R44, R20.reuse ;  /* 0x000000142c2c7220 */ /* 0x080fe20000410000 */
[----:B------:R0:W-:Y:S01]  /*e600*/  SYNCS.ARRIVE.TRANS64.RED.A1T0 RZ, [R169+URZ], RZ ;  /* 0x000000ffa9ff79a7 */ /* 0x0001e2000810043f */
[----:B------:R-:W3:Y:S01]  /*e610*/  MUFU.TANH R166, R166 ;  /* 0x000000a600a67308 */ /* 0x000ee20000002400 */
[----:B------:R-:W-:Y:S01]  /*e620*/  FMUL.FTZ R45, R45, R20 ;  /* 0x000000142d2d7220 */ /* 0x000fe20000410000 */
[----:B------:R-:W-:-:S02]  /*e630*/  @!P2 IMAD R14, R14, 0x40, R194 ;  /* 0x000000400e0ea824 */ /* 0x000fc400078e02c2 */
[-C--:B------:R-:W-:Y:S01]  /*e640*/  FMUL.FTZ R48, R48, R20.reuse ;  /* 0x0000001430307220 */ /* 0x080fe20000410000 */
[-C--:B------:R-:W-:Y:S01]  /*e650*/  FMUL.FTZ R49, R49, R20.reuse ;  /* 0x0000001431317220 */ /* 0x080fe20000410000 */
[-C--:B------:R-:W-:Y:S01]  /*e660*/  FMUL.FTZ R52, R52, R20.reuse ;  /* 0x0000001434347220 */ /* 0x080fe20000410000 */
[----:B------:R-:W-:Y:S01]  /*e670*/  @!P2 IMAD R14, R14, 0x4, R2 ;  /* 0x000000040e0ea824 */ /* 0x000fe200078e0202 */
[----:B0-----:R-:W-:Y:S01]  /*e680*/  FMNMX.FTZ R169, R154, R13, !PT ;  /* 0x0000000d9aa97209 */ /* 0x001fe20007810000 */
[----:B------:R-:W0:Y:S01]  /*e690*/  MUFU.TANH R167, R167 ;  /* 0x000000a700a77308 */ /* 0x000e220000002400 */
[-C--:B------:R-:W-:Y:S01]  /*e6a0*/  FMUL.FTZ R53, R53, R20.reuse ;  /* 0x0000001435357220 */ /* 0x080fe20000410000 */
[-C--:B------:R-:W-:Y:S01]  /*e6b0*/  FMUL.FTZ R56, R56, R20.reuse ;  /* 0x0000001438387220 */ /* 0x080fe20000410000 */
[----:B------:R-:W-:Y:S01]  /*e6c0*/  FMNMX.FTZ R169, R155, R169, !PT ;  /* 0x000000a99ba97209 */ /* 0x000fe20007810000 */
[----:B------:R-:W-:Y:S01]  /*e6d0*/  @!P2 STS [R14+0x38400], R20 ;  /* 0x038400140e00a388 */ /* 0x000fe20000000800 */
[-C--:B------:R-:W-:Y:S01]  /*e6e0*/  FMUL.FTZ R57, R57, R20.reuse ;  /* 0x0000001439397220 */ /* 0x080fe20000410000 */
[-C--:B------:R-:W-:Y:S01]  /*e6f0*/  FMUL.FTZ R60, R60, R20.reuse ;  /* 0x000000143c3c7220 */ /* 0x080fe20000410000 */
[----:B------:R-:W-:Y:S01]  /*e700*/  FMNMX.FTZ R169, R158, R169, !PT ;  /* 0x000000a99ea97209 */ /* 0x000fe20007810000 */
[----:B------:R-:W4:Y:S01]  /*e710*/  MUFU.TANH R170, R170 ;  /* 0x000000aa00aa7308 */ /* 0x000f220000002400 */
[-C--:B------:R-:W-:Y:S01]  /*e720*/  FMUL.FTZ R61, R61, R20.reuse ;  /* 0x000000143d3d7220 */ /* 0x080fe20000410000 */
[-C--:B------:R-:W-:Y:S01]  /*e730*/  FMUL.FTZ R64, R64, R20.reuse ;  /* 0x0000001440407220 */ /* 0x080fe20000410000 */
[----:B------:R-:W-:Y:S01]  /*e740*/  FMNMX.FTZ R169, R159, R169, !PT ;  /* 0x000000a99fa97209 */ /* 0x000fe20007810000 */
[-C--:B------:R-:W-:Y:S01]  /*e750*/  FMUL.FTZ R65, R65, R20.reuse ;  /* 0x0000001441417220 */ /* 0x080fe20000410000 */
[-C--:B------:R-:W-:Y:S01]  /*e760*/  FMUL.FTZ R68, R68, R20.reuse ;  /* 0x0000001444447220 */ /* 0x080fe20000410000 */
[-C--:B------:R-:W-:Y:S01]  /*e770*/  FMUL.FTZ R69, R69, R20.reuse ;  /* 0x0000001445457220 */ /* 0x080fe20000410000 */
[----:B------:R-:W-:Y:S01]  /*e780*/  FMNMX.FTZ R169, R162, R169, !PT ;  /* 0x000000a9a2a97209 */ /* 0x000fe20007810000 */
[----:B------:R-:W5:Y:S01]  /*e790*/  MUFU.TANH R171, R171 ;  /* 0x000000ab00ab7308 */ /* 0x000f620000002400 */
[-C--:B------:R-:W-:Y:S01]  /*e7a0*/  FMUL.FTZ R72, R72, R20.reuse ;  /* 0x0000001448487220 */ /* 0x080fe20000410000 */
[-C--:B------:R-:W-:Y:S01]  /*e7b0*/  FMUL.FTZ R73, R73, R20.reuse ;  /* 0x0000001449497220 */ /* 0x080fe20000410000 */
[----:B-1----:R-:W-:Y:S01]  /*e7c0*/  FMNMX.FTZ R169, R153, R169, !PT ;  /* 0x000000a999a97209 */ /* 0x002fe20007810000 */
[-C--:B------:R-:W-:Y:S01]  /*e7d0*/  FMUL.FTZ R76, R76, R20.reuse ;  /* 0x000000144c4c7220 */ /* 0x080fe20000410000 */
[-C--:B------:R-:W-:Y:S01]  /*e7e0*/  FMUL.FTZ R77, R77, R20.reuse ;  /* 0x000000144d4d7220 */ /* 0x080fe20000410000 */
[-C--:B------:R-:W-:Y:S01]  /*e7f0*/  FMUL.FTZ R80, R80, R20.reuse ;  /* 0x0000001450507220 */ /* 0x080fe20000410000 */
[----:B--2---:R-:W-:Y:S01]  /*e800*/  FMNMX.FTZ R169, R163, R169, !PT ;  /* 0x000000a9a3a97209 */ /* 0x004fe20007810000 */
[----:B------:R-:W1:Y:S01]  /*e810*/  MUFU.TANH R174, R174 ;  /* 0x000000ae00ae7308 */ /* 0x000e620000002400 */
[-C--:B------:R-:W-:Y:S01]  /*e820*/  FMUL.FTZ R81, R81, R20.reuse ;  /* 0x0000001451517220 */ /* 0x080fe20000410000 */
[-C--:B------:R-:W-:Y:S01]  /*e830*/  FMUL.FTZ R84, R84, R20.reuse ;  /* 0x0000001454547220 */ /* 0x080fe20000410000 */
[----:B---3--:R-:W-:Y:S01]  /*e840*/  FMNMX.FTZ R169, R166, R169, !PT ;  /* 0x000000a9a6a97209 */ /* 0x008fe20007810000 */
[-C--:B------:R-:W-:Y:S01]  /*e850*/  FMUL.FTZ R85, R85, R20.reuse ;  /* 0x0000001455557220 */ /* 0x080fe20000410000 */
[-C--:B------:R-:W-:Y:S01]  /*e860*/  FMUL.FTZ R88, R88, R20.reuse ;  /* 0x0000001458587220 */ /* 0x080fe20000410000 */
[-C--:B------:R-:W-:Y:S01]  /*e870*/  FMUL.FTZ R89, R89, R20.reuse ;  /* 0x0000001459597220 */ /* 0x080fe20000410000 */
[----:B0-----:R-:W-:Y:S01]  /*e880*/  FMNMX.FTZ R169, R167, R169, !PT ;  /* 0x000000a9a7a97209 */ /* 0x001fe20007810000 */
[----:B------:R-:W0:Y:S01]  /*e890*/  MUFU.TANH R175, R175 ;  /* 0x000000af00af7308 */ /* 0x000e220000002400 */
[-C--:B------:R-:W-:Y:S01]  /*e8a0*/  FMUL.FTZ R92, R92, R20.reuse ;  /* 0x000000145c5c7220 */ /* 0x080fe20000410000 */
[-C--:B------:R-:W-:Y:S01]  /*e8b0*/  FMUL.FTZ R93, R93, R20.reuse ;  /* 0x000000145d5d7220 */ /* 0x080fe20000410000 */
[----:B----4-:R-:W-:Y:S01]  /*e8c0*/  FMNMX.FTZ R169, R170, R169, !PT ;  /* 0x000000a9aaa97209 */ /* 0x010fe20007810000 */
[-C--:B------:R-:W-:Y:S01]  /*e8d0*/  FMUL.FTZ R96, R96, R20.reuse ;  /* 0x0000001460607220 */ /* 0x080fe20000410000 */
[-C--:B------:R-:W-:Y:S01]  /*e8e0*/  FMUL.FTZ R97, R97, R20.reuse ;  /* 0x0000001461617220 */ /* 0x080fe20000410000 */
[-C--:B------:R-:W-:Y:S01]  /*e8f0*/  FMUL.FTZ R100, R100, R20.reuse ;  /* 0x0000001464647220 */ /* 0x080fe20000410000 */
[----:B-----5:R-:W-:Y:S01]  /*e900*/  FMNMX.FTZ R169, R171, R169, !PT ;  /* 0x000000a9aba97209 */ /* 0x020fe20007810000 */
[----:B------:R-:W2:Y:S01]  /*e910*/  MUFU.TANH R178, R178 ;  /* 0x000000b200b27308 */ /* 0x000ea20000002400 */
[-C--:B------:R-:W-:Y:S01]  /*e920*/  FMUL.FTZ R101, R101, R20.reuse ;  /* 0x0000001465657220 */ /* 0x080fe20000410000 */
[-C--:B------:R-:W-:Y:S01]  /*e930*/  FMUL.FTZ R104, R104, R20.reuse ;  /* 0x0000001468687220 */ /* 0x080fe20000410000 */
[----:B-1----:R-:W-:Y:S01]  /*e940*/  FMNMX.FTZ R169, R174, R169, !PT ;  /* 0x000000a9aea97209 */ /* 0x002fe20007810000 */
[-C--:B------:R-:W-:Y:S01]  /*e950*/  FMUL.FTZ R105, R105, R20.reuse ;  /* 0x0000001469697220 */ /* 0x080fe20000410000 */
[-C--:B------:R-:W-:Y:S01]  /*e960*/  FMUL.FTZ R108, R108, R20.reuse ;  /* 0x000000146c6c7220 */ /* 0x080fe20000410000 */
[-C--:B------:R-:W-:Y:S01]  /*e970*/  FMUL.FTZ R109, R109, R20.reuse ;  /* 0x000000146d6d7220 */ /* 0x080fe20000410000 */
[-C--:B------:R-:W-:Y:S01]  /*e980*/  FMUL.FTZ R112, R112, R20.reuse ;  /* 0x0000001470707220 */ /* 0x080fe20000410000 */
[----:B------:R-:W1:Y:S01]  /*e990*/  MUFU.TANH R179, R179 ;  /* 0x000000b300b37308 */ /* 0x000e620000002400 */
[----:B0-----:R-:W-:Y:S01]  /*e9a0*/  FMNMX.FTZ R169, R175, R169, !PT ;  /* 0x000000a9afa97209 */ /* 0x001fe20007810000 */
[-C--:B------:R-:W-:Y:S01]  /*e9b0*/  FMUL.FTZ R113, R113, R20.reuse ;  /* 0x0000001471717220 */ /* 0x080fe20000410000 */
[-C--:B------:R-:W-:Y:S01]  /*e9c0*/  FMUL.FTZ R116, R116, R20.reuse ;  /* 0x0000001474747220 */ /* 0x080fe20000410000 */
[-C--:B------:R-:W-:Y:S01]  /*e9d0*/  FMUL.FTZ R117, R117, R20.reuse ;  /* 0x0000001475757220 */ /* 0x080fe20000410000 */
[-C--:B------:R-:W-:Y:S01]  /*e9e0*/  FMUL.FTZ R120, R120, R20.reuse ;  /* 0x0000001478787220 */ /* 0x080fe20000410000 */
[-C--:B------:R-:W-:Y:S01]  /*e9f0*/  FMUL.FTZ R121, R121, R20.reuse ;  /* 0x0000001479797220 */ /* 0x080fe20000410000 */
[-C--:B------:R-:W-:Y:S01]  /*ea00*/  FMUL.FTZ R124, R124, R20.reuse ;  /* 0x000000147c7c7220 */ /* 0x080fe20000410000 */
[----:B------:R-:W0:Y:S01]  /*ea10*/  MUFU.TANH R182, R182 ;  /* 0x000000b600b67308 */ /* 0x000e220000002400 */
[----:B--2---:R-:W-:Y:S01]  /*ea20*/  FMNMX.FTZ R169, R178, R169, !PT ;  /* 0x000000a9b2a97209 */ /* 0x004fe20007810000 */
[-C--:B------:R-:W-:Y:S01]  /*ea30*/  FMUL.FTZ R125, R125, R20.reuse ;  /* 0x000000147d7d7220 */ /* 0x080fe20000410000 */
[-C--:B------:R-:W-:Y:S01]  /*ea40*/  FMUL.FTZ R128, R128, R20.reuse ;  /* 0x0000001480807220 */ /* 0x080fe20000410000 */
[-C--:B------:R-:W-:Y:S01]  /*ea50*/  FMUL.FTZ R129, R129, R20.reuse ;  /* 0x0000001481817220 */ /* 0x080fe20000410000 */
[-C--:B------:R-:W-:Y:S01]  /*ea60*/  FMUL.FTZ R132, R132, R20.reuse ;  /* 0x0000001484847220 */ /* 0x080fe20000410000 */
[-C--:B------:R-:W-:Y:S01]  /*ea70*/  FMUL.FTZ R133, R133, R20.reuse ;  /* 0x0000001485857220 */ /* 0x080fe20000410000 */
[-C--:B------:R-:W-:Y:S01]  /*ea80*/  FMUL.FTZ R136, R136, R20.reuse ;  /* 0x0000001488887220 */ /* 0x080fe20000410000 */
[----:B------:R-:W2:Y:S01]  /*ea90*/  MUFU.EX2 R157, R157 ;  /* 0x0000009d009d7308 */ /* 0x000ea20000000800 */
[----:B-1----:R-:W-:Y:S01]  /*eaa0*/  FMNMX.FTZ R169, R179, R169, !PT ;  /* 0x000000a9b3a97209 */ /* 0x002fe20007810000 */
[-C--:B------:R-:W-:Y:S01]  /*eab0*/  FMUL.FTZ R137, R137, R20.reuse ;  /* 0x0000001489897220 */ /* 0x080fe20000410000 */
[-C--:B------:R-:W-:Y:S01]  /*eac0*/  FMUL.FTZ R140, R140, R20.reuse ;  /* 0x000000148c8c7220 */ /* 0x080fe20000410000 */
[-C--:B------:R-:W-:Y:S01]  /*ead0*/  FMUL.FTZ R141, R141, R20.reuse ;  /* 0x000000148d8d7220 */ /* 0x080fe20000410000 */
[-C--:B------:R-:W-:Y:S01]  /*eae0*/  FMUL.FTZ R144, R144, R20.reuse ;  /* 0x0000001490907220 */ /* 0x080fe20000410000 */
[-C--:B------:R-:W-:Y:S01]  /*eaf0*/  FMUL.FTZ R145, R145, R20.reuse ;  /* 0x0000001491917220 */ /* 0x080fe20000410000 */
[-C--:B------:R-:W-:Y:S01]  /*eb00*/  FMUL.FTZ R148, R148, R20.reuse ;  /* 0x0000001494947220 */ /* 0x080fe20000410000 */
[----:B------:R-:W1:Y:S01]  /*eb10*/  MUFU.EX2 R160, R160 ;  /* 0x000000a000a07308 */ /* 0x000e620000000800 */
[----:B0-----:R-:W-:Y:S01]  /*eb20*/  FMNMX.FTZ R169, R182, R169, !PT ;  /* 0x000000a9b6a97209 */ /* 0x001fe20007810000 */
[----:B------:R-:W-:-:S04]  /*eb30*/  FMUL.FTZ R149, R149, R20 ;  /* 0x0000001495957220 */ /* 0x000fc80000410000 */
[----:B------:R-:W0:Y:S02]  /*eb40*/  SHFL.BFLY PT, R183, R169, 0x2, 0x1f ;  /* 0x0c401f00a9b77f89 */ /* 0x000e2400000e0000 */
[----:B------:R-:W3:Y:S01]  /*eb50*/  MUFU.EX2 R161, R161 ;  /* 0x000000a100a17308 */ /* 0x000ee20000000800 */
[----:B--2---:R-:W-:-:S07]  /*eb60*/  FADD.FTZ R3, R157, R3 ;  /* 0x000000039d037221 */ /* 0x004fce0000010000 */
[----:B------:R-:W2:Y:S01]  /*eb70*/  MUFU.EX2 R164, R164 ;  /* 0x000000a400a47308 */ /* 0x000ea20000000800 */
[----:B-1----:R-:W-:-:S07]  /*eb80*/  FADD.FTZ R3, R160, R3 ;  /* 0x00000003a0037221 */ /* 0x002fce0000010000 */
[----:B------:R-:W1:Y:S01]  /*eb90*/  MUFU.EX2 R165, R165 ;  /* 0x000000a500a57308 */ /* 0x000e620000000800 */
[----:B---3--:R-:W-:Y:S01]  /*eba0*/  FADD.FTZ R3, R161, R3 ;  /* 0x00000003a1037221 */ /* 0x008fe20000010000 */
[----:B0-----:R-:W-:-:S06]  /*ebb0*/  FMNMX.FTZ R169, R169, R183, !PT ;  /* 0x000000b7a9a97209 */ /* 0x001fcc0007810000 */
[----:B------:R-:W0:Y:S01]  /*ebc0*/  MUFU.EX2 R196, R196 ;  /* 0x000000c400c47308 */ /* 0x000e220000000800 */
[----:B--2---:R-:W-:Y:S01]  /*ebd0*/  FADD.FTZ R3, R164, R3 ;  /* 0x00000003a4037221 */ /* 0x004fe20000010000 */
[----:B------:R-:W2:Y:S06]  /*ebe0*/  SHFL.BFLY PT, R183, R169, 0x1, 0x1f ;  /* 0x0c201f00a9b77f89 */ /* 0x000eac00000e0000 */
[----:B------:R-:W3:Y:S01]  /*ebf0*/  MUFU.EX2 R198, R198 ;  /* 0x000000c600c67308 */ /* 0x000ee20000000800 */
[----:B-1----:R-:W-:-:S07]  /*ec00*/  FADD.FTZ R3, R165, R3 ;  /* 0x00000003a5037221 */ /* 0x002fce0000010000 */
[----:B------:R-:W1:Y:S01]  /*ec10*/  MUFU.EX2 R172, R172 ;  /* 0x000000ac00ac7308 */ /* 0x000e620000000800 */
[----:B0-----:R-:W-:-:S07]  /*ec20*/  FADD.FTZ R3, R196, R3 ;  /* 0x00000003c4037221 */ /* 0x001fce0000010000 */
[----:B------:R-:W0:Y:S01]  /*ec30*/  MUFU.EX2 R173, R173 ;  /* 0x000000ad00ad7308 */ /* 0x000e220000000800 */
[----:B---3--:R-:W-:Y:S01]  /*ec40*/  FADD.FTZ R3, R198, R3 ;  /* 0x00000003c6037221 */ /* 0x008fe20000010000 */
[----:B--2---:R-:W-:-:S05]  /*ec50*/  FMNMX.FTZ R169, R169, R183, !PT ;  /* 0x000000b7a9a97209 */ /* 0x004fca0007810000 */
[----:B------:R-:W-:Y:S01]  /*ec60*/  FADD.FTZ R13, -R169, R13 ;  /* 0x0000000da90d7221 */ /* 0x000fe20000010100 */
[----:B------:R-:W2:Y:S01]  /*ec70*/  MUFU.EX2 R176, R176 ;  /* 0x000000b000b07308 */ /* 0x000ea20000000800 */
[----:B-1----:R-:W-:Y:S02]  /*ec80*/  FADD.FTZ R3, R172, R3 ;  /* 0x00000003ac037221 */ /* 0x002fe40000010000 */
[----:B------:R-:W-:-:S05]  /*ec90*/  FMUL.FTZ R13, R13, R168 ;  /* 0x000000a80d0d7220 */ /* 0x000fca0000410000 */
[----:B------:R-:W1:Y:S01]  /*eca0*/  MUFU.EX2 R177, R177 ;  /* 0x000000b100b17308 */ /* 0x000e620000000800 */
[----:B0-----:R-:W-:-:S07]  /*ecb0*/  FADD.FTZ R3, R173, R3 ;  /* 0x00000003ad037221 */ /* 0x001fce0000010000 */
[----:B------:R-:W0:Y:S01]  /*ecc0*/  MUFU.EX2 R13, R13 ;  /* 0x0000000d000d7308 */ /* 0x000e220000000800 */
[----:B--2---:R-:W-:-:S04]  /*ecd0*/  FADD.FTZ R3, R176, R3 ;  /* 0x00000003b0037221 */ /* 0x004fc80000010000 */
[----:B-1----:R-:W-:Y:S01]  /*ece0*/  FADD.FTZ R3, R177, R3 ;  /* 0x00000003b1037221 */ /* 0x002fe20000010000 */
        /* <DEDUP_REMOVED lines=55> */
[----:B-1----:R-:W-:Y:S01]  /*f060*/  F2FP.F16.F32.PACK_AB R154, R157, R156 ;  /* 0x0000009c9d9a723e */ /* 0x002fe200000000ff */
[----:B0-----:R-:W-:Y:S01]  /*f070*/  FFMA.FTZ R10, R13, R10, R14 ;  /* 0x0000000a0d0a7223 */ /* 0x001fe2000001000e */
[----:B------:R-:W-:Y:S01]  /*f080*/  F2FP.F16.F32.PACK_AB R156, R161, R160 ;  /* 0x000000a0a19c723e */ /* 0x000fe200000000ff */
[-C--:B------:R-:W-:Y:S01]  /*f090*/  FMUL.FTZ R91, R91, R13.reuse ;  /* 0x0000000d5b5b7220 */ /* 0x080fe20000410000 */
[----:B------:R-:W-:Y:S01]  /*f0a0*/  F2FP.F16.F32.PACK_AB R160, R198, R196 ;  /* 0x000000c4c6a0723e */ /* 0x000fe200000000ff */
        /* <DEDUP_REMOVED lines=34> */
[----:B------:R1:W2:Y:S01]  /*f2d0*/  MUFU.EX2 R175, R153 ;  /* 0x0000009900af7308 */ /* 0x0002a20000000800 */
[----:B0-----:R-:W-:Y:S01]  /*f2e0*/  FADD.FTZ R3, R166, R3 ;  /* 0x00000003a6037221 */ /* 0x001fe20000010000 */
[----:B------:R-:W-:Y:S01]  /*f2f0*/  F2FP.F16.F32.PACK_AB R166, R197, R166 ;  /* 0x000000a6c5a6723e */ /* 0x000fe200000000ff */
[----:B------:R-:W-:-:S02]  /*f300*/  FADD.FTZ R10, R200, R10 ;  /* 0x0000000ac80a7221 */ /* 0x000fc40000010000 */
[----:B------:R-:W-:Y:S02]  /*f310*/  FADD.FTZ R3, R197, R3 ;  /* 0x00000003c5037221 */ /* 0x000fe40000010000 */
[----:B------:R-:W-:Y:S01]  /*f320*/  FADD.FTZ R10, R170, R10 ;  /* 0x0000000aaa0a7221 */ /* 0x000fe20000010000 */
[----:B------:R-:W0:Y:S01]  /*f330*/  MUFU.EX2 R178, R199 ;  /* 0x000000c700b27308 */ /* 0x000e220000000800 */
[----:B-1----:R-:W-:Y:S01]  /*f340*/  F2FP.F16.F32.PACK_AB R153, R200, R14 ;  /* 0x0000000ec899723e */ /* 0x002fe200000000ff */
[----:B------:R-:W-:Y:S01]  /*f350*/  IMAD R14, R15, 0x1000, R217 ;  /* 0x000010000f0e7824 */ /* 0x000fe200078e02d9 */
[----:B------:R-:W-:Y:S01]  /*f360*/  MOV R15, 0x40000040 ;  /* 0x40000040000f7802 */ /* 0x000fe20000000f00 */
[----:B------:R-:W-:-:S03]  /*f370*/  FADD.FTZ R10, R171, R10 ;  /* 0x0000000aab0a7221 */ /* 0x000fc60000010000 */
[----:B------:R-:W-:Y:S01]  /*f380*/  R2UR UR6, R14 ;  /* 0x000000000e0672ca */ /* 0x000fe200000e0000 */
[----:B------:R-:W-:Y:S01]  /*f390*/  MUFU.EX2 R181, R183 ;  /* 0x000000b700b57308 */ /* 0x000fe20000000800 */
[----:B--2---:R-:W-:Y:S01]  /*f3a0*/  F2FP.F16.F32.PACK_AB R157, R175, R174 ;  /* 0x000000aeaf9d723e */ /* 0x004fe200000000ff */
[----:B------:R-:W-:Y:S01]  /*f3b0*/  FADD.FTZ R10, R174, R10 ;  /* 0x0000000aae0a7221 */ /* 0x000fe20000010000 */
[----:B------:R-:W-:Y:S01]  /*f3c0*/  R2UR UR7, R15 ;  /* 0x000000000f0772ca */ /* 0x000fe200000e0000 */
[----:B------:R-:W-:Y:S02]  /*f3d0*/  IMAD.MOV.U32 R15, RZ, RZ, 0x40000040 ;  /* 0x40000040ff0f7424 */ /* 0x000fe400078e00ff */
[----:B------:R-:W-:Y:S02]  /*f3e0*/  FADD.FTZ R10, R175, R10 ;  /* 0x0000000aaf0a7221 */ /* 0x000fe40000010000 */
[----:B------:R1:W-:Y:S02]  /*f3f0*/  MUFU.EX2 R196, R162 ;  /* 0x000000a200c47308 */ /* 0x0003e40000000800 */
[----:B0-----:R-:W-:-:S04]  /*f400*/  FADD.FTZ R10, R178, R10 ;  /* 0x0000000ab20a7221 */ /* 0x001fc80000010000 */
[----:B------:R-:W-:Y:S02]  /*f410*/  FADD.FTZ R10, R179, R10 ;  /* 0x0000000ab30a7221 */ /* 0x000fe40000010000 */
[----:B------:R-:W0:Y:S01]  /*f420*/  MUFU.EX2 R180, R167 ;  /* 0x000000a700b47308 */ /* 0x000e220000000800 */
[----:B-1----:R-:W-:-:S07]  /*f430*/  F2FP.F16.F32.PACK_AB R162, R173, R172 ;  /* 0x000000acada2723e */ /* 0x002fce00000000ff */
[----:B------:R1:W2:Y:S08]  /*f440*/  MUFU.EX2 R183, R158 ;  /* 0x0000009e00b77308 */ /* 0x0002b00000000800 */
[----:B------:R3:W4:Y:S01]  /*f450*/  MUFU.EX2 R199, R159 ;  /* 0x0000009f00c77308 */ /* 0x0007220000000800 */
[----:B-1----:R-:W-:Y:S01]  /*f460*/  F2FP.F16.F32.PACK_AB R158, R165, R164 ;  /* 0x000000a4a59e723e */ /* 0x002fe200000000ff */
[----:B0-----:R-:W-:Y:S01]  /*f470*/  FADD.FTZ R10, R180, R10 ;  /* 0x0000000ab40a7221 */ /* 0x001fe20000010000 */
[----:B------:R-:W-:-:S02]  /*f480*/  F2FP.F16.F32.PACK_AB R161, R181, R180 ;  /* 0x000000b4b5a1723e */ /* 0x000fc400000000ff */
[----:B------:R-:W-:Y:S01]  /*f490*/  F2FP.F16.F32.PACK_AB R164, R177, R176 ;  /* 0x000000b0b1a4723e */ /* 0x000fe200000000ff */
[----:B------:R-:W-:Y:S02]  /*f4a0*/  FADD.FTZ R10, R181, R10 ;  /* 0x0000000ab50a7221 */ /* 0x000fe40000010000 */
[----:B------:R4:W0:Y:S01]  /*f4b0*/  MUFU.EX2 R172, R163 ;  /* 0x000000a300ac7308 */ /* 0x0008220000000800 */
[----:B---3--:R-:W-:Y:S01]  /*f4c0*/  F2FP.F16.F32.PACK_AB R159, R179, R178 ;  /* 0x000000b2b39f723e */ /* 0x008fe200000000ff */
[----:B--2---:R-:W-:-:S06]  /*f4d0*/  FADD.FTZ R10, R183, R10 ;  /* 0x0000000ab70a7221 */ /* 0x004fcc0000010000 */
[----:B------:R1:W2:Y:S01]  /*f4e0*/  MUFU.EX2 R173, R155 ;  /* 0x0000009b00ad7308 */ /* 0x0002a20000000800 */
[C---:B----4-:R-:W-:Y:S01]  /*f4f0*/  F2FP.F16.F32.PACK_AB R163, R199.reuse, R183 ;  /* 0x000000b7c7a3723e */ /* 0x050fe200000000ff */
[----:B------:R-:W-:-:S04]  /*f500*/  FADD.FTZ R10, R199, R10 ;  /* 0x0000000ac70a7221 */ /* 0x000fc80000010000 */
[----:B------:R-:W-:Y:S02]  /*f510*/  FADD.FTZ R10, R196, R10 ;  /* 0x0000000ac40a7221 */ /* 0x000fe40000010000 */
[----:B------:R-:W3:Y:S01]  /*f520*/  MUFU.EX2 R182, R182 ;  /* 0x000000b600b67308 */ /* 0x000ee20000000800 */
[----:B-1----:R-:W-:Y:S01]  /*f530*/  F2FP.F16.F32.PACK_AB R155, R171, R170 ;  /* 0x000000aaab9b723e */ /* 0x002fe200000000ff */
[----:B------:R-:W-:Y:S01]  /*f540*/  BAR.SYNC.DEFER_BLOCKING 0xf, 0x100 ;  /* 0x03c4000000007b1d */ /* 0x000fe20000010000 */
[C---:B0-----:R-:W-:Y:S01]  /*f550*/  F2FP.F16.F32.PACK_AB R165, R172.reuse, R196 ;  /* 0x000000c4aca5723e */ /* 0x041fe200000000ff */
[----:B------:R-:W-:-:S04]  /*f560*/  FADD.FTZ R10, R172, R10 ;  /* 0x0000000aac0a7221 */ /* 0x000fc80000010000 */
[----:B--2---:R-:W-:Y:S01]  /*f570*/  FADD.FTZ R10, R173, R10 ;  /* 0x0000000aad0a7221 */ /* 0x004fe20000010000 */
[----:B---3--:R-:W-:-:S03]  /*f580*/  F2FP.F16.F32.PACK_AB R167, R182, R173 ;  /* 0x000000adb6a7723e */ /* 0x008fc600000000ff */
[----:B------:R-:W-:Y:S01]  /*f590*/  FADD.FTZ R10, R182, R10 ;  /* 0x0000000ab60a7221 */ /* 0x000fe20000010000 */
[----:B------:R0:W-:Y:S04]  /*f5a0*/  STSM.16.M88.4 [R223+0x36400], R152 ;  /* 0x03640098df007844 */ /* 0x0001e80000000200 */
[----:B------:R1:W-:Y:S04]  /*f5b0*/  STSM.16.M88.4 [R224], R156 ;  /* 0x0000009ce0007844 */ /* 0x0003e80000000200 */
[----:B------:R1:W-:Y:S04]  /*f5c0*/  STSM.16.M88.4 [R226], R160 ;  /* 0x000000a0e2007844 */ /* 0x0003e80000000200 */
[----:B------:R1:W-:Y:S01]  /*f5d0*/  STSM.16.M88.4 [R225], R164 ;  /* 0x000000a4e1007844 */ /* 0x0003e20000000200 */
[----:B------:R-:W-:-:S06]  /*f5e0*/  WARPGROUP.ARRIVE ;  /* 0x00000000000079c5 */ /* 0x000fcc0000000000 */
[----:B------:R-:W-:Y:S03]  /*f5f0*/  HGMMA.64x256x16.F32 R24, R152, gdesc[UR4].tnspB, R24, gsb0 ;  /* 0x43e0000498187df0 */ /* 0x000fe60008000818 */
[----:B------:R-:W-:Y:S02]  /*f600*/  WARPGROUP.DEPBAR.LE gsb0, 0x0 ;  /* 0x00008000000079c5 */ /* 0x000fe40000010000 */
[----:B0-----:R-:W-:Y:S01]  /*f610*/  VIADD R152, R14, 0x80 ;  /* 0x000000800e987836 */ /* 0x001fe20000000000 */
[----:B------:R-:W-:Y:S01]  /*f620*/  WARPGROUP.ARRIVE ;  /* 0x00000000000079c5 */ /* 0x000fe20000000000 */
[----:B------:R-:W-:-:S03]  /*f630*/  IMAD.MOV.U32 R153, RZ, RZ, 0x40000040 ;  /* 0x40000040ff997424 */ /* 0x000fc600078e00ff */
[----:B------:R-:W-:Y:S01]  /*f640*/  R2UR UR6, R152 ;  /* 0x00000000980672ca */ /* 0x000fe200000e0000 */
[C---:B------:R-:W-:Y:S01]  /*f650*/  VIADD R152, R14.reuse, 0x100 ;  /* 0x000001000e987836 */ /* 0x040fe20000000000 */
[----:B------:R-:W-:Y:S01]  /*f660*/  R2UR UR7, R153 ;  /* 0x00000000990772ca */ /* 0x000fe200000e0000 */
[----:B------:R-:W-:Y:S02]  /*f670*/  IMAD.MOV.U32 R153, RZ, RZ, 0x40000040 ;  /* 0x40000040ff997424 */ /* 0x000fe400078e00ff */
[----:B------:R-:W-:-:S13]  /*f680*/  VIADD R14, R14, 0x180 ;  /* 0x000001800e0e7836 */ /* 0x000fda0000000000 */
        /* <DEDUP_REMOVED lines=24> */
.L_x_1341:
[----:B------:R-:W-:Y:S02]  /*f810*/  VIADD R12, R12, 0x38860 ;  /* 0x000388600c0c7836 */ /* 0x000fe40000000000 */
[----:B------:R-:W-:Y:S02]  /*f820*/  IMAD.MOV.U32 R13, RZ, RZ, R169 ;  /* 0x000000ffff0d7224 */ /* 0x000fe400078e00a9 */
[----:B------:R-:W-:Y:S01]  /*f830*/  IMAD.MOV.U32 R20, RZ, RZ, R21 ;  /* 0x000000ffff147224 */ /* 0x000fe200078e0015 */
[----:B------:R-:W-:Y:S01]  /*f840*/  PRMT R12, R189, 0x654, R12 ;  /* 0x00000654bd0c7816 */ /* 0x000fe2000000000c */
[----:B------:R-:W-:-:S03]  /*f850*/  IMAD.MOV.U32 R14, RZ, RZ, R18 ;  /* 0x000000ffff0e7224 */ /* 0x000fc600078e0012 */
[----:B------:R1:W-:Y:S01]  /*f860*/  SYNCS.ARRIVE.TRANS64.RED.A1T0 RZ, [R12+URZ], RZ ;  /* 0x000000ff0cff79a7 */ /* 0x0003e2000810043f */
[----:B------:R-:W-:Y:S05]  /*f870*/  @P1 BRA `(.L_x_1342) ;  /* 0xffffffc800381947 */ /* 0x000fea000383ffff */
.L_x_1329:
[----:B------:R-:W-:Y:S05]  /*f880*/  BSYNC B0 ;  /* 0x0000000000007941 */ /* 0x000fea0003800000 */
.L_x_1328:
[----:B------:R-:W2:Y:S01]  /*f890*/  LDL.LU R163, [R1+0x48] ;  /* 0x0000480001a37983 */ /* 0x000ea20000300800 */
[----:B------:R-:W-:Y:S02]  /*f8a0*/  IMAD.MOV.U32 R162, RZ, RZ, -0x800000 ;  /* 0xff800000ffa27424 */ /* 0x000fe400078e00ff */
[----:B------:R-:W-:Y:S01]  /*f8b0*/  IMAD.MOV.U32 R161, RZ, RZ, -0x800000 ;  /* 0xff800000ffa17424 */ /* 0x000fe200078e00ff */
[----:B------:R-:W3:Y:S04]  /*f8c0*/  SHFL.BFLY PT, R0, R3, 0x2, 0x1f ;  /* 0x0c401f0003007f89 */ /* 0x000ee800000e0000 */
[----:B------:R-:W4:Y:S01]  /*f8d0*/  SHFL.BFLY PT, R5, R10, 0x2, 0x1f ;  /* 0x0c401f000a057f89 */ /* 0x000f2200000e0000 */
[----:B---3--:R-:W-:Y:S01]  /*f8e0*/  FADD.FTZ R0, R0, R3 ;  /* 0x0000000300007221 */ /* 0x008fe20000010000 */
[----:B----4-:R-:W-:-:S04]  /*f8f0*/  FADD.FTZ R4, R5, R10 ;  /* 0x0000000a05047221 */ /* 0x010fc80000010000 */
[----:B------:R-:W3:Y:S04]  /*f900*/  SHFL.BFLY PT, R5, R0, 0x1, 0x1f ;  /* 0x0c201f0000057f89 */ /* 0x000ee800000e0000 */
[----:B------:R-:W4:Y:S01]  /*f910*/  SHFL.BFLY PT, R7, R4, 0x1, 0x1f ;  /* 0x0c201f0004077f89 */ /* 0x000f2200000e0000 */
[----:B---3--:R-:W-:Y:S01]  /*f920*/  FADD.FTZ R5, R0, R5 ;  /* 0x0000000500057221 */ /* 0x008fe20000010000 */
[----:B------:R-:W-:Y:S02]  /*f930*/  IMAD.MOV R0, RZ, RZ, -R222 ;  /* 0x000000ffff007224 */ /* 0x000fe400078e0ade */
[----:B----4-:R-:W-:Y:S01]  /*f940*/  FADD.FTZ R7, R4, R7 ;  /* 0x0000000704077221 */ /* 0x010fe20000010000 */
[----:B------:R-:W-:Y:S08]  /*f950*/  BAR.ARV 0x8, 0x100 ;  /* 0x0204000000007b1d */ /* 0x000ff00000002000 */
[----:B------:R-:W-:Y:S01]  /*f960*/  BAR.SYNC.DEFER_BLOCKING 0xf, 0x100 ;  /* 0x03c4000000007b1d */ /* 0x000fe20000010000 */
[----:B------:R-:W-:-:S02]  /*f970*/  FSETP.NE.FTZ.AND P0, PT, R5, RZ, PT ;  /* 0x000000ff0500720b */ /* 0x000fc40003f15000 */
[----:B------:R-:W-:Y:S02]  /*f980*/  FSETP.NE.FTZ.AND P1, PT, R7, RZ, PT ;  /* 0x000000ff0700720b */ /* 0x000fe40003f35000 */
[----:B------:R-:W-:Y:S01]  /*f990*/  ISETP.NE.AND P2, PT, R221, R0, PT ;  /* 0x00000000dd00720c */ /* 0x000fe20003f45270 */
[----:B------:R-:W-:-:S08]  /*f9a0*/  IMAD.MOV.U32 R0, RZ, RZ, RZ ;  /* 0x000000ffff007224 */ /* 0x000fd000078e00ff */
[----:B------:R-:W3:Y:S04]  /*f9b0*/  @P0 MUFU.LG2 R6, R5 ;  /* 0x0000000500060308 */ /* 0x000ee80000000c00 */
[C---:B------:R-:W-:Y:S02]  /*f9c0*/  @!P2 IMAD R9, R18.reuse, 0x40, R194 ;  /* 0x000000401209a824 */ /* 0x040fe400078e02c2 */
[----:B------:R-:W-:Y:S02]  /*f9d0*/  VIADD R18, R18, 0x1 ;  /* 0x0000000112127836 */ /* 0x000fe40000000000 */
[----:B------:R-:W4:Y:S01]  /*f9e0*/  @P1 MUFU.LG2 R8, R7 ;  /* 0x0000000700081308 */ /* 0x000f220000000c00 */
[----:B------:R-:W-:-:S07]  /*f9f0*/  @!P2 LEA R9, R9, R2, 0x2 ;  /* 0x000000020909a211 */ /* 0x000fce00078e10ff */
[----:B------:R-:W5:Y:S01]  /*fa00*/  @P0 MUFU.RCP R0, R5 ;  /* 0x0000000500000308 */ /* 0x000f620000001000 */
[----:B---3--:R-:W-:Y:S01]  /*fa10*/  @P0 FMUL.FTZ R3, R6, 0.69314718246459960938 ;  /* 0x3f31721806030820 */ /* 0x008fe20000410000 */
[----:B------:R-:W-:-:S04]  /*fa20*/  @P0 FMUL.FTZ R6, R168, 0.69314718246459960938 ;  /* 0x3f317218a8060820 */ /* 0x000fc80000410000 */
[----:B------:R-:W-:Y:S01]  /*fa30*/  @P0 FFMA.FTZ R162, R6, R21, R3 ;  /* 0x0000001506a20223 */ /* 0x000fe20000010003 */
[----:B------:R-:W-:Y:S01]  /*fa40*/  @P1 FMUL.FTZ R3, R168, 0.69314718246459960938 ;  /* 0x3f317218a8031820 */ /* 0x000fe20000410000 */
[----:B------:R-:W-:Y:S01]  /*fa50*/  PLOP3.LUT P0, PT, PT, PT, PT, 0x8, 0x0 ;  /* 0x000000000000781c */ /* 0x000fe20003f0e170 */
[----:B----4-:R-:W-:-:S04]  /*fa60*/  @P1 FMUL.FTZ R8, R8, 0.69314718246459960938 ;  /* 0x3f31721808081820 */ /* 0x010fc80000410000 */
[----:B------:R-:W-:Y:S01]  /*fa70*/  @P1 FFMA.FTZ R161, R3, R169, R8 ;  /* 0x000000a903a11223 */ /* 0x000fe20000010008 */
[----:B------:R-:W-:Y:S01]  /*fa80*/  IMAD.MOV.U32 R3, RZ, RZ, RZ ;  /* 0x000000ffff037224 */ /* 0x000fe200078e00ff */
[----:B-----5:R3:W-:Y:S01]  /*fa90*/  @!P2 STS [R9+0x38400], R0 ;  /* 0x038400000900a388 */ /* 0x0207e20000000800 */
[-C--:B------:R-:W-:Y:S01]  /*faa0*/  FMUL.FTZ R154, R28, R0.reuse ;  /* 0x000000001c9a7220 */ /* 0x080fe20000410000 */
[----:B------:R-:W-:-:S03]  /*fab0*/  FMUL.FTZ R153, R40, R0 ;  /* 0x0000000028997220 */ /* 0x000fc60000410000 */
[----:B------:R-:W4:Y:S01]  /*fac0*/  @P1 MUFU.RCP R3, R7 ;  /* 0x0000000700031308 */ /* 0x000f220000001000 */
[----:B------:R-:W-:Y:S01]  /*fad0*/  ISETP.NE.AND P1, PT, R18, 0x2, PT ;  /* 0x000000021200780c */ /* 0x000fe20003f25270 */
        /* <DEDUP_REMOVED lines=15> */
[----:B----4-:R1:W-:Y:S01]  /*fbd0*/  @!P2 STS [R9+0x38420], R3 ;  /* 0x038420030900a388 */ /* 0x0103e20000000800 */
        /* <DEDUP_REMOVED lines=48> */
[-C--:B---3--:R-:W-:Y:S01]  /*fee0*/  FMUL.FTZ R0, R27, R3.reuse ;  /* 0x000000031b007220 */ /* 0x088fe20000410000 */
[-C--:B------:R-:W-:Y:S01]  /*fef0*/  FMUL.FTZ R7, R30, R3.reuse ;  /* 0x000000031e077220 */ /* 0x080fe20000410000 */
[-C--:B------:R-:W-:Y:S01]  /*ff00*/  FMUL.FTZ R31, R31, R3.reuse ;  /* 0x000000031f1f7220 */ /* 0x080fe20000410000 */
[-C--:B-1----:R-:W-:Y:S01]  /*ff10*/  FMUL.FTZ R9, R34, R3.reuse ;  /* 0x0000000322097220 */ /* 0x082fe20000410000 */
        /* <DEDUP_REMOVED lines=59> */
[----:B------:R-:W-:-:S02]  /*102d0*/  SEL R3, RZ, 0x1, P1 ;  /* 0x00000001ff037807 */ /* 0x000fc40000800000 */
[----:B------:R-:W-:Y:S02]  /*102e0*/  SEL R18, R18, RZ, P1 ;  /* 0x000000ff12127207 */ /* 0x000fe40000800000 */
[----:B------:R-:W-:Y:S01]  /*102f0*/  LOP3.LUT R184, R184, R3, RZ, 0x3c, !PT ;  /* 0x00000003b8b87212 */ /* 0x000fe200078e3cff */
[----:B--2---:R-:W-:-:S05]  /*10300*/  VIADD R163, R163, 0x1 ;  /* 0x00000001a3a37836 */ /* 0x004fca0000000000 */
[----:B------:R0:W-:Y:S01]  /*10310*/  STL [R1+0x48], R163 ;  /* 0x000048a301007387 */ /* 0x0001e20000100800 */
[----:B------:R-:W-:Y:S06]  /*10320*/  BAR.ARV 0xe, 0x100 ;  /* 0x0384000000007b1d */ /* 0x000fec0000002000 */
.L_x_1280:
[----:B------:R-:W-:Y:S05]  /*10330*/  BSYNC B7 ;  /* 0x0000000000077941 */ /* 0x000fea0003800000 */
.L_x_1278:
        /* <DEDUP_REMOVED lines=18> */
[----:B------:R-:W-:Y:S02]  /*10460*/  MOV R20, R2 ;  /* 0x0000000200147202 */ /* 0x000fe40000000f00 */
        /* <DEDUP_REMOVED lines=13> */
[----:B------:R-:W-:Y:S01]  /*10540*/  BAR.SYNC.DEFER_BLOCKING 0x1, 0x100 ;  /* 0x0044000000007b1d */ /* 0x000fe20000010000 */
[----:B---3--:R-:W-:-:S03]  /*10550*/  IMAD.WIDE R44, R30, 0x2, R20 ;  /* 0x000000021e2c7825 */ /* 0x008fc600078e0214 */
[----:B------:R-:W-:Y:S01]  /*10560*/  LOP3.LUT R3, R44, 0x380, RZ, 0xc0, !PT ;  /* 0x000003802c037812 */ /* 0x000fe200078ec0ff */
[----:B------:R-:W-:-:S03]  /*10570*/  IMAD.MOV.U32 R31, RZ, RZ, R45 ;  /* 0x000000ffff1f7224 */ /* 0x000fc600078e002d */
[----:B------:R-:W-:-:S04]  /*10580*/  SHF.R.U64 R3, R3, 0x3, RZ ;  /* 0x0000000303037819 */ /* 0x000fc800000012ff */
[----:B------:R-:W-:Y:S02]  /*10590*/  LOP3.LUT R30, R3, R44, RZ, 0x3c, !PT ;  /* 0x0000002c031e7212 */ /* 0x000fe400078e3cff */
[----:B------:R-:W-:Y:S02]  /*105a0*/  IADD3 R3, P0, R44, 0x20, RZ ;  /* 0x000000202c037810 */ /* 0x000fe40007f1e0ff */
[----:B------:R-:W-:-:S05]  /*105b0*/  MOV R30, R30 ;  /* 0x0000001e001e7202 */ /* 0x000fca0000000f00 */
[----:B------:R3:W-:Y:S01]  /*105c0*/  STSM.16.M88.4 [R30], R4 ;  /* 0x000000041e007844 */ /* 0x0007e20000000200 */
[----:B------:R-:W-:Y:S01]  /*105d0*/  LOP3.LUT R0, R3, 0x380, RZ, 0xc0, !PT ;  /* 0x0000038003007812 */ /* 0x000fe200078ec0ff */
[----:B---3--:R-:W-:Y:S01]  /*105e0*/  IMAD.X R5, RZ, RZ, R45, P0 ;  /* 0x000000ffff057224 */ /* 0x008fe200000e062d */
[----:B------:R-:W-:-:S04]  /*105f0*/  IADD3 R7, P0, R44, 0x40, RZ ;  /* 0x000000402c077810 */ /* 0x000fc80007f1e0ff */
[----:B------:R-:W-:-:S04]  /*10600*/  LOP3.LUT R6, R7, 0x380, RZ, 0xc0, !PT ;  /* 0x0000038007067812 */ /* 0x000fc800078ec0ff */
[----:B------:R-:W-:Y:S02]  /*10610*/  SHF.R.U64 R6, R6, 0x3, RZ ;  /* 0x0000000306067819 */ /* 0x000fe400000012ff */
[----:B------:R-:W-:Y:S02]  /*10620*/  SHF.R.U64 R0, R0, 0x3, RZ ;  /* 0x0000000300007819 */ /* 0x000fe400000012ff */
[----:B------:R-:W-:Y:S01]  /*10630*/  LOP3.LUT R6, R6, R7, RZ, 0x3c, !PT ;  /* 0x0000000706067212 */ /* 0x000fe200078e3cff */
[----:B------:R-:W-:Y:S01]  /*10640*/  IMAD.X R7, RZ, RZ, R45, P0 ;  /* 0x000000ffff077224 */ /* 0x000fe200000e062d */
[----:B------:R-:W-:-:S04]  /*10650*/  LOP3.LUT R4, R0, R3, RZ, 0x3c, !PT ;  /* 0x0000000300047212 */ /* 0x000fc800078e3cff */
[----:B------:R-:W-:Y:S02]  /*10660*/  MOV R0, R6 ;  /* 0x0000000600007202 */ /* 0x000fe40000000f00 */
[----:B------:R-:W-:Y:S02]  /*10670*/  F2FP.F16.F32.PACK_AB R7, R47, R46 ;  /* 0x0000002e2f07723e */ /* 0x000fe400000000ff */
[C---:B------:R-:W-:Y:S02]  /*10680*/  IADD3 R47, P5, R44.reuse, 0x2060, RZ ;  /* 0x000020602c2f7810 */ /* 0x040fe40007fbe0ff */
[C---:B------:R-:W-:Y:S02]  /*10690*/  IADD3 R53, P2, R44.reuse, 0x2020, RZ ;  /* 0x000020202c357810 */ /* 0x040fe40007f5e0ff */
[C---:B------:R-:W-:Y:S02]  /*106a0*/  IADD3 R49, P6, R44.reuse, 0x2040, RZ ;  /* 0x000020402c317810 */ /* 0x040fe40007fde0ff */
[----:B------:R-:W-:-:S02]  /*106b0*/  IADD3 R39, P3, R44, 0x2000, RZ ;  /* 0x000020002c277810 */ /* 0x000fc40007f7e0ff */
[----:B------:R-:W-:Y:S02]  /*106c0*/  IADD3 R57, P4, R44, 0x60, RZ ;  /* 0x000000602c397810 */ /* 0x000fe40007f9e0ff */
[----:B------:R-:W-:Y:S02]  /*106d0*/  LOP3.LUT R46, R47, 0x380, RZ, 0xc0, !PT ;  /* 0x000003802f2e7812 */ /* 0x000fe400078ec0ff */
[----:B------:R-:W-:Y:S02]  /*106e0*/  LOP3.LUT R52, R53, 0x380, RZ, 0xc0, !PT ;  /* 0x0000038035347812 */ /* 0x000fe400078ec0ff */
[----:B------:R-:W-:Y:S02]  /*106f0*/  LOP3.LUT R48, R49, 0x380, RZ, 0xc0, !PT ;  /* 0x0000038031307812 */ /* 0x000fe400078ec0ff */
[----:B------:R-:W-:Y:S02]  /*10700*/  MOV R3, R4 ;  /* 0x0000000400037202 */ /* 0x000fe40000000f00 */
[----:B------:R-:W-:-:S02]  /*10710*/  LOP3.LUT R38, R39, 0x380, RZ, 0xc0, !PT ;  /* 0x0000038027267812 */ /* 0x000fc400078ec0ff */
[----:B------:R-:W-:Y:S02]  /*10720*/  F2FP.F16.F32.PACK_AB R4, R14, R153 ;  /* 0x000000990e04723e */ /* 0x000fe400000000ff */
[----:B------:R-:W-:Y:S02]  /*10730*/  F2FP.F16.F32.PACK_AB R5, R43, R42 ;  /* 0x0000002a2b05723e */ /* 0x000fe400000000ff */
[----:B------:R-:W-:Y:S02]  /*10740*/  F2FP.F16.F32.PACK_AB R6, R12, R28 ;  /* 0x0000001c0c06723e */ /* 0x000fe400000000ff */
[----:B------:R-:W-:Y:S02]  /*10750*/  LOP3.LUT R56, R57, 0x380, RZ, 0xc0, !PT ;  /* 0x0000038039387812 */ /* 0x000fe400078ec0ff */
[----:B------:R-:W-:Y:S02]  /*10760*/  SHF.R.U64 R46, R46, 0x3, RZ ;  /* 0x000000032e2e7819 */ /* 0x000fe400000012ff */
[----:B------:R-:W-:-:S02]  /*10770*/  SHF.R.U64 R52, R52, 0x3, RZ ;  /* 0x0000000334347819 */ /* 0x000fc400000012ff */
[----:B------:R-:W-:Y:S01]  /*10780*/  SHF.R.U64 R48, R48, 0x3, RZ ;  /* 0x0000000330307819 */ /* 0x000fe200000012ff */
[----:B------:R3:W-:Y:S01]  /*10790*/  STSM.16.M88.4 [R3], R8 ;  /* 0x0000000803007844 */ /* 0x0007e20000000200 */
[----:B------:R-:W-:Y:S02]  /*107a0*/  SHF.R.U64 R38, R38, 0x3, RZ ;  /* 0x0000000326267819 */ /* 0x000fe400000012ff */
        /* <DEDUP_REMOVED lines=12> */
[----:B------:R-:W-:-:S02]  /*10870*/  IADD3 R43, P1, R44, 0x4000, RZ ;  /* 0x000040002c2b7810 */ /* 0x000fc40007f3e0ff */
[C---:B---3--:R-:W-:Y:S02]  /*10880*/  IADD3 R9, P0, R44.reuse, 0x4020, RZ ;  /* 0x000040202c097810 */ /* 0x048fe40007f1e0ff */
[C---:B------:R-:W-:Y:S02]  /*10890*/  IADD3 R11, P2, R44.reuse, 0x6000, RZ ;  /* 0x000060002c0b7810 */ /* 0x040fe40007f5e0ff */
[C---:B----4-:R-:W-:Y:S02]  /*108a0*/  IADD3 R4, P5, R44.reuse, 0x6040, RZ ;  /* 0x000060402c047810 */ /* 0x050fe40007fbe0ff */
[C---:B------:R-:W-:Y:S02]  /*108b0*/  IADD3 R6, P6, R44.reuse, 0x6020, RZ ;  /* 0x000060202c067810 */ /* 0x040fe40007fde0ff */
[C---:B------:R-:W-:Y:S02]  /*108c0*/  IADD3 R31, P3, R44.reuse, 0x4060, RZ ;  /* 0x000040602c1f7810 */ /* 0x040fe40007f7e0ff */
[----:B------:R-:W-:-:S02]  /*108d0*/  IADD3 R35, P4, R44, 0x4040, RZ ;  /* 0x000040402c237810 */ /* 0x000fc40007f9e0ff */
[----:B------:R-:W-:Y:S02]  /*108e0*/  LOP3.LUT R5, R4, 0x380, RZ, 0xc0, !PT ;  /* 0x0000038004057812 */ /* 0x000fe400078ec0ff */
[----:B------:R-:W-:Y:S02]  /*108f0*/  LOP3.LUT R8, R9, 0x380, RZ, 0xc0, !PT ;  /* 0x0000038009087812 */ /* 0x000fe400078ec0ff */
        /* <DEDUP_REMOVED lines=17> */
[----:B------:R-:W-:Y:S01]  /*10a10*/  IMAD.X R11, RZ, RZ, R45, P2 ;  /* 0x000000ffff0b7224 */ /* 0x000fe200010e062d */
[----:B------:R-:W-:-:S02]  /*10a20*/  LOP3.LUT R6, R7, R6, RZ, 0x3c, !PT ;  /* 0x0000000607067212 */ /* 0x000fc400078e3cff */
[----:B------:R-:W-:Y:S01]  /*10a30*/  LOP3.LUT R42, R42, R43, RZ, 0x3c, !PT ;  /* 0x0000002b2a2a7212 */ /* 0x000fe200078e3cff */
[--C-:B------:R-:W-:Y:S01]  /*10a40*/  IMAD.X R43, RZ, RZ, R45.reuse, P1 ;  /* 0x000000ffff2b7224 */ /* 0x100fe200008e062d */
[----:B------:R-:W-:Y:S02]  /*10a50*/  IADD3.X R7, RZ, R45, RZ, P6, !PT ;  /* 0x0000002dff077210 */ /* 0x000fe400037fe4ff */
[----:B------:R-:W-:Y:S01]  /*10a60*/  LOP3.LUT R30, R30, R31, RZ, 0x3c, !PT ;  /* 0x0000001f1e1e7212 */ /* 0x000fe200078e3cff */
[--C-:B------:R-:W-:Y:S01]  /*10a70*/  IMAD.X R31, RZ, RZ, R45.reuse, P3 ;  /* 0x000000ffff1f7224 */ /* 0x100fe200018e062d */
[----:B------:R-:W-:Y:S01]  /*10a80*/  LOP3.LUT R34, R34, R35, RZ, 0x3c, !PT ;  /* 0x0000002322227212 */ /* 0x000fe200078e3cff */
[----:B------:R-:W-:Y:S01]  /*10a90*/  IMAD.X R35, RZ, RZ, R45, P4 ;  /* 0x000000ffff237224 */ /* 0x000fe200020e062d */
[----:B------:R-:W-:Y:S02]  /*10aa0*/  IADD3 R44, P1, R44, 0x6060, RZ ;  /* 0x000060602c2c7810 */ /* 0x000fe40007f3e0ff */
[----:B------:R-:W-:-:S02]  /*10ab0*/  MOV R38, R38 ;  /* 0x0000002600267202 */ /* 0x000fc40000000f00 */
[----:B------:R-:W-:Y:S02]  /*10ac0*/  MOV R39, R46 ;  /* 0x0000002e00277202 */ /* 0x000fe40000000f00 */
[----:B------:R-:W-:Y:S02]  /*10ad0*/  MOV R36, R48 ;  /* 0x0000003000247202 */ /* 0x000fe40000000f00 */
[----:B------:R-:W-:Y:S02]  /*10ae0*/  MOV R3, R6 ;  /* 0x0000000600037202 */ /* 0x000fe40000000f00 */
[----:B------:R-:W-:Y:S02]  /*10af0*/  MOV R46, R4 ;  /* 0x00000004002e7202 */ /* 0x000fe40000000f00 */
[----:B------:R-:W-:Y:S02]  /*10b00*/  MOV R56, R56 ;  /* 0x0000003800387202 */ /* 0x000fe40000000f00 */
[----:B--2---:R-:W-:-:S02]  /*10b10*/  MOV R24, R8 ;  /* 0x0000000800187202 */ /* 0x004fc40000000f00 */
[----:B------:R-:W-:Y:S02]  /*10b20*/  MOV R49, R10 ;  /* 0x0000000a00317202 */ /* 0x000fe40000000f00 */
[----:B------:R-:W-:Y:S02]  /*10b30*/  F2FP.F16.F32.PACK_AB R4, R158, R160 ;  /* 0x000000a09e04723e */ /* 0x000fe400000000ff */
[----:B------:R-:W-:Y:S02]  /*10b40*/  F2FP.F16.F32.PACK_AB R5, R51, R50 ;  /* 0x000000323305723e */ /* 0x000fe400000000ff */
[----:B------:R-:W-:Y:S02]  /*10b50*/  F2FP.F16.F32.PACK_AB R6, R156, R159 ;  /* 0x0000009f9c06723e */ /* 0x000fe400000000ff */
[----:B------:R-:W-:Y:S02]  /*10b60*/  F2FP.F16.F32.PACK_AB R7, R55, R54 ;  /* 0x000000363707723e */ /* 0x000fe400000000ff */
[----:B------:R-:W-:-:S02]  /*10b70*/  LOP3.LUT R0, R44, 0x380, RZ, 0xc0, !PT ;  /* 0x000003802c007812 */ /* 0x000fc400078ec0ff */
[----:B------:R-:W-:Y:S02]  /*10b80*/  F2FP.F16.F32.PACK_AB R8, R155, R157 ;  /* 0x0000009d9b08723e */ /* 0x000fe400000000ff */
[----:B------:R-:W-:Y:S02]  /*10b90*/  F2FP.F16.F32.PACK_AB R9, R59, R58 ;  /* 0x0000003a3b09723e */ /* 0x000fe400000000ff */
[----:B------:R-:W-:Y:S02]  /*10ba0*/  F2FP.F16.F32.PACK_AB R10, R61, R60 ;  /* 0x0000003c3d0a723e */ /* 0x000fe400000000ff */
[----:B------:R-:W-:Y:S02]  /*10bb0*/  F2FP.F16.F32.PACK_AB R11, R63, R62 ;  /* 0x0000003e3f0b723e */ /* 0x000fe400000000ff */
[----:B------:R-:W-:Y:S02]  /*10bc0*/  MOV R52, R52 ;  /* 0x0000003400347202 */ /* 0x000fe40000000f00 */
[----:B------:R-:W-:-:S02]  /*10bd0*/  MOV R48, R30 ;  /* 0x0000001e00307202 */ /* 0x000fc40000000f00 */
[----:B------:R-:W-:Y:S02]  /*10be0*/  F2FP.F16.F32.PACK_AB R12, R65, R64 ;  /* 0x00000040410c723e */ /* 0x000fe400000000ff */
[----:B------:R-:W-:Y:S02]  /*10bf0*/  F2FP.F16.F32.PACK_AB R14, R69, R68 ;  /* 0x00000044450e723e */ /* 0x000fe400000000ff */
[----:B------:R-:W-:Y:S02]  /*10c00*/  MOV R47, R34 ;  /* 0x00000022002f7202 */ /* 0x000fe40000000f00 */
[----:B------:R-:W-:Y:S02]  /*10c10*/  F2FP.F16.F32.PACK_AB R28, R73, R72 ;  /* 0x00000048491c723e */ /* 0x000fe400000000ff */
[----:B------:R-:W-:Y:S02]  /*10c20*/  F2FP.F16.F32.PACK_AB R30, R77, R76 ;  /* 0x0000004c4d1e723e */ /* 0x000fe400000000ff */
[----:B------:R-:W-:Y:S01]  /*10c30*/  F2FP.F16.F32.PACK_AB R31, R79, R78 ;  /* 0x0000004e4f1f723e */ /* 0x000fe200000000ff */
[----:B------:R-:W-:Y:S01]  /*10c40*/  STSM.16.M88.4 [R56], R4 ;  /* 0x0000000438007844 */ /* 0x000fe20000000200 */
[----:B------:R-:W-:-:S02]  /*10c50*/  F2FP.F16.F32.PACK_AB R34, R85, R84 ;  /* 0x000000545522723e */ /* 0x000fc400000000ff */
[----:B------:R-:W-:Y:S01]  /*10c60*/  F2FP.F16.F32.PACK_AB R35, R87, R86 ;  /* 0x000000565723723e */ /* 0x000fe200000000ff */
[----:B------:R2:W-:Y:S01]  /*10c70*/  STSM.16.M88.4 [R38], R8 ;  /* 0x0000000826007844 */ /* 0x0005e20000000200 */
[----:B------:R-:W-:-:S03]  /*10c80*/  SHF.R.U64 R0, R0, 0x3, RZ ;  /* 0x0000000300007819 */ /* 0x000fc600000012ff */
[----:B------:R-:W-:Y:S01]  /*10c90*/  STSM.16.M88.4 [R52], R12 ;  /* 0x0000000c34007844 */ /* 0x000fe20000000200 */
[----:B------:R-:W-:-:S03]  /*10ca0*/  LOP3.LUT R44, R0, R44, RZ, 0x3c, !PT ;  /* 0x0000002c002c7212 */ /* 0x000fc600078e3cff */
[----:B------:R3:W-:Y:S01]  /*10cb0*/  STSM.16.M88.4 [R36], R28 ;  /* 0x0000001c24007844 */ /* 0x0007e20000000200 */
[----:B------:R-:W-:-:S03]  /*10cc0*/  MOV R0, R42 ;  /* 0x0000002a00007202 */ /* 0x000fc60000000f00 */
[----:B------:R4:W-:Y:S01]  /*10cd0*/  STSM.16.M88.4 [R39], R32 ;  /* 0x0000002027007844 */ /* 0x0009e20000000200 */
[----:B------:R-:W-:Y:S02]  /*10ce0*/  F2FP.F16.F32.PACK_AB R42, R101, R100 ;  /* 0x00000064652a723e */ /* 0x000fe400000000ff */
[----:B------:R-:W-:Y:S02]  /*10cf0*/  F2FP.F16.F32.PACK_AB R43, R103, R102 ;  /* 0x00000066672b723e */ /* 0x000fe400000000ff */
[----:B--2---:R-:W-:Y:S02]  /*10d00*/  F2FP.F16.F32.PACK_AB R38, R93, R92 ;  /* 0x0000005c5d26723e */ /* 0x004fe400000000ff */
[----:B------:R-:W-:Y:S02]  /*10d10*/  F2FP.F16.F32.PACK_AB R4, R105, R104 ;  /* 0x000000686904723e */ /* 0x000fe400000000ff */
[----:B------:R-:W-:Y:S02]  /*10d20*/  F2FP.F16.F32.PACK_AB R5, R107, R106 ;  /* 0x0000006a6b05723e */ /* 0x000fe400000000ff */
[----:B---3--:R-:W-:-:S02]  /*10d30*/  F2FP.F16.F32.PACK_AB R36, R89, R88 ;  /* 0x000000585924723e */ /* 0x008fc400000000ff */
[----:B------:R-:W-:Y:S02]  /*10d40*/  F2FP.F16.F32.PACK_AB R6, R109, R108 ;  /* 0x0000006c6d06723e */ /* 0x000fe400000000ff */
[----:B----4-:R-:W-:Y:S02]  /*10d50*/  F2FP.F16.F32.PACK_AB R39, R95, R94 ;  /* 0x0000005e5f27723e */ /* 0x010fe400000000ff */
[----:B------:R-:W-:Y:S02]  /*10d60*/  F2FP.F16.F32.PACK_AB R7, R111, R110 ;  /* 0x0000006e6f07723e */ /* 0x000fe400000000ff */
[----:B------:R-:W-:Y:S02]  /*10d70*/  F2FP.F16.F32.PACK_AB R8, R113, R112 ;  /* 0x000000707108723e */ /* 0x000fe400000000ff */
[----:B------:R-:W-:Y:S02]  /*10d80*/  F2FP.F16.F32.PACK_AB R9, R115, R114 ;  /* 0x000000727309723e */ /* 0x000fe400000000ff */
[----:B------:R-:W-:-:S02]  /*10d90*/  F2FP.F16.F32.PACK_AB R10, R117, R116 ;  /* 0x00000074750a723e */ /* 0x000fc400000000ff */
        /* <DEDUP_REMOVED lines=15> */
[----:B------:R-:W-:Y:S02]  /*10e90*/  F2FP.F16.F32.PACK_AB R28, R137, R136 ;  /* 0x00000088891c723e */ /* 0x000fe400000000ff */
        /* <DEDUP_REMOVED lines=20> */
[----:B--2---:R-:W-:Y:S01]  /*10fe0*/  @P6 IADD3 R4, P4, R70, UR4, RZ ;  /* 0x0000000446046c10 */ /* 0x004fe2000ff9e0ff */
[----:B------:R-:W-:-:S02]  /*10ff0*/  ULDC UR4, c[0x0][0xb88] ;  /* 0x0002e20000047ab9 */ /* 0x000fc40000000800 */
[----:B------:R-:W-:Y:S01]  /*11000*/  IMAD.U32 R0, RZ, RZ, UR4 ;  /* 0x00000004ff007e24 */ /* 0x000fe2000f8e00ff */
[----:B------:R-:W-:Y:S01]  /*11010*/  @P6 IADD3.X R5, R66, UR5, RZ, P4, !PT ;  /* 0x0000000542056c10 */ /* 0x000fe2000a7fe4ff */
[----:B------:R2:W5:Y:S04]  /*11020*/  @P0 LDG.E R24, desc[UR40][R8.64] ;  /* 0x0000002808180981 */ /* 0x000568000c1e1900 */
[----:B------:R2:W5:Y:S01]  /*11030*/  @P6 LDG.E R0, desc[UR40][R4.64] ;  /* 0x0000002804006981 */ /* 0x000562000c1e1900 */
[----:B------:R-:W3:Y:S02]  /*11040*/  S2R R90, SR_TID.X ;  /* 0x00000000005a7919 */ /* 0x000ee40000002100 */
[----:B---3--:R-:W-:-:S05]  /*11050*/  VIADD R90, R90, 0xffffff80 ;  /* 0xffffff805a5a7836 */ /* 0x008fca0000000000 */
[----:B------:R-:W-:-:S04]  /*11060*/  SHF.R.S32.HI R98, RZ, 0x1f, R90 ;  /* 0x0000001fff627819 */ /* 0x000fc8000001145a */
[----:B------:R-:W-:-:S04]  /*11070*/  LEA.HI R98, R98, R90, RZ, 0x3 ;  /* 0x0000005a62627211 */ /* 0x000fc800078f18ff */
[----:B------:R-:W-:-:S05]  /*11080*/  SHF.R.S32.HI R98, RZ, 0x3, R98 ;  /* 0x00000003ff627819 */ /* 0x000fca0000011462 */
[----:B------:R-:W-:-:S04]  /*11090*/  IMAD R11, R98, 0x40, R192 ;  /* 0x00000040620b7824 */ /* 0x000fc800078e02c0 */
        /* <DEDUP_REMOVED lines=46> */
[----:B--2---:R-:W-:Y:S06]  /*11380*/  @P6 BRA `(.L_x_1345) ;  /* 0x0000000000106947 */ /* 0x004fec0003800000 */
[----:B------:R-:W-:Y:S05]  /*11390*/  @!P0 BRA `(.L_x_1345) ;  /* 0x00000000000c8947 */ /* 0x000fea0003800000 */
[----:B------:R-:W2:Y:S04]  /*113a0*/  LDG.E R3, desc[UR40][R8.64] ;  /* 0x0000002808037981 */ /* 0x000ea8000c1e1900 */
[----:B-----5:R-:W2:Y:S02]  /*113b0*/  LDG.E R0, desc[UR40][R8.64+0x4] ;  /* 0x0000042808007981 */ /* 0x020ea4000c1e1900 */
[----:B--2---:R-:W-:-:S07]  /*113c0*/  IMAD.IADD R0, R0, 0x1, -R3 ;  /* 0x0000000100007824 */ /* 0x004fce00078e0a03 */
.L_x_1345:
[----:B------:R-:W2:Y:S01]  /*113d0*/  LDL.LU R8, [R1+0x38] ;  /* 0x0000380001087983 */ /* 0x000ea20000300800 */
[----:B------:R-:W-:-:S03]  /*113e0*/  ISETP.NE.AND P6, PT, R6, RZ, PT ;  /* 0x000000ff0600720c */ /* 0x000fc60003fc5270 */
[----:B------:R-:W3:Y:S01]  /*113f0*/  LDL.LU R7, [R1+0x50] ;  /* 0x0000500001077983 */ /* 0x000ee20000300800 */
[----:B------:R-:W4:Y:S01]  /*11400*/  S2R R4, SR_TID.X ;  /* 0x0000000000047919 */ /* 0x000f220000002100 */
[--C-:B------:R-:W-:Y:S01]  /*11410*/  IMAD.X R57, RZ, RZ, R21.reuse, P5 ;  /* 0x000000ffff397224 */ /* 0x100fe200028e0615 */
[----:B------:R-:W-:Y:S01]  /*11420*/  IADD3.X R53, RZ, R21, RZ, P4, !PT ;  /* 0x00000015ff357210 */ /* 0x000fe200027fe4ff */
[----:B------:R-:W-:Y:S01]  /*11430*/  IMAD.X R37, RZ, RZ, R21, P6 ;  /* 0x000000ffff257224 */ /* 0x000fe200030e0615 */
[----:B------:R-:W3:Y:S04]  /*11440*/  LDL R82, [R1+0x2c] ;  /* 0x00002c0001527983 */ /* 0x000ee80000100800 */
[----:B------:R0:W5:Y:S01]  /*11450*/  LDL R84, [R1+0x4c] ;  /* 0x00004c0001547983 */ /* 0x0001620000100800 */
[----:B----4-:R-:W-:-:S05]  /*11460*/  VIADD R4, R4, 0xffffff80 ;  /* 0xffffff8004047836 */ /* 0x010fca0000000000 */
[----:B------:R-:W-:-:S04]  /*11470*/  SHF.R.S32.HI R3, RZ, 0x1f, R4 ;  /* 0x0000001fff037819 */ /* 0x000fc80000011404 */
[----:B------:R-:W-:-:S04]  /*11480*/  LEA.HI R3, R3, R4, RZ, 0x7 ;  /* 0x0000000403037211 */ /* 0x000fc800078f38ff */
[----:B------:R-:W-:-:S06]  /*11490*/  SHF.R.S32.HI R3, RZ, 0x7, R3 ;  /* 0x00000007ff037819 */ /* 0x000fcc0000011403 */
[----:B------:R-:W4:Y:S01]  /*114a0*/  SHFL.IDX PT, R3, R3, RZ, 0x1f ;  /* 0x00001fff03037589 */ /* 0x000f2200000e0000 */
[--C-:B------:R-:W-:Y:S01]  /*114b0*/  IMAD.X R41, RZ, RZ, R21.reuse, P1 ;  /* 0x000000ffff297224 */ /* 0x100fe200008e0615 */
[C---:B------:R-:W-:Y:S01]  /*114c0*/  IADD3 R61, P6, R20.reuse, 0xb000, RZ ;  /* 0x0000b000143d7810 */ /* 0x040fe20007fde0ff */
[--C-:B------:R-:W-:Y:S01]  /*114d0*/  IMAD.X R45, RZ, RZ, R21.reuse, P2 ;  /* 0x000000ffff2d7224 */ /* 0x100fe200010e0615 */
[C---:B------:R-:W-:Y:S01]  /*114e0*/  IADD3 R65, P1, R20.reuse, 0xc000, RZ ;  /* 0x0000c00014417810 */ /* 0x040fe20007f3e0ff */
[----:B------:R-:W-:Y:S01]  /*114f0*/  IMAD.X R49, RZ, RZ, R21, P3 ;  /* 0x000000ffff317224 */ /* 0x000fe200018e0615 */
[C---:B------:R-:W-:Y:S02]  /*11500*/  IADD3 R69, P2, R20.reuse, 0xd000, RZ ;  /* 0x0000d00014457810 */ /* 0x040fe40007f5e0ff */
[C---:B------:R-:W-:Y:S02]  /*11510*/  IADD3 R73, P3, R20.reuse, 0xe000, RZ ;  /* 0x0000e00014497810 */ /* 0x040fe40007f7e0ff */
[----:B------:R-:W-:-:S02]  /*11520*/  IADD3 R6, P4, R20, 0xf000, RZ ;  /* 0x0000f00014067810 */ /* 0x000fc40007f9e0ff */
[----:B------:R-:W-:Y:S02]  /*11530*/  LOP3.LUT R60, R61, 0x380, RZ, 0xc0, !PT ;  /* 0x000003803d3c7812 */ /* 0x000fe400078ec0ff */
[----:B------:R-:W-:Y:S02]  /*11540*/  LOP3.LUT R64, R65, 0x380, RZ, 0xc0, !PT ;  /* 0x0000038041407812 */ /* 0x000fe400078ec0ff */
[----:B------:R-:W-:Y:S02]  /*11550*/  LOP3.LUT R68, R69, 0x380, RZ, 0xc0, !PT ;  /* 0x0000038045447812 */ /* 0x000fe400078ec0ff */
[----:B------:R-:W-:Y:S02]  /*11560*/  LOP3.LUT R72, R73, 0x380, RZ, 0xc0, !PT ;  /* 0x0000038049487812 */ /* 0x000fe400078ec0ff */
[----:B----4-:R-:W-:Y:S02]  /*11570*/  ISETP.NE.AND P5, PT, R3, RZ, PT ;  /* 0x000000ff0300720c */ /* 0x010fe40003fa5270 */
        /* <DEDUP_REMOVED lines=19> */
[----:B------:R-:W-:-:S02]  /*116b0*/  LOP3.LUT R76, R3, R6, RZ, 0x3c, !PT ;  /* 0x00000006034c7212 */ /* 0x000fc400078e3cff */
[----:B-----5:R-:W-:Y:S02]  /*116c0*/  SHF.R.S32.HI R21, RZ, 0x1f, R24 ;  /* 0x0000001fff157819 */ /* 0x020fe40000011418 */
[----:B--2---:R-:W-:Y:S02]  /*116d0*/  SEL R3, R8, RZ, !P0 ;  /* 0x000000ff08037207 */ /* 0x004fe40004000000 */
[----:B---3--:R-:W-:Y:S02]  /*116e0*/  SEL R80, R7, RZ, !P0 ;  /* 0x000000ff07507207 */ /* 0x008fe40004000000 */
[----:B------:R-:W-:Y:S01]  /*116f0*/  SHF.R.S32.HI R81, RZ, 0x1f, R82 ;  /* 0x0000001fff517819 */ /* 0x000fe20000011452 */
[----:B0-----:R-:W-:Y:S06]  /*11700*/  @P5 BRA `(.L_x_1346) ;  /* 0x0000000000bc5947 */ /* 0x001fec0003800000 */
[----:B------:R-:W2:Y:S01]  /*11710*/  LDL R7, [R1+0x68] ;  /* 0x0000680001077983 */ /* 0x000ea20000100800 */
[----:B------:R-:W0:Y:S01]  /*11720*/  LDC R35, c[0x0][0xce8] ;  /* 0x00033a00ff237b82 */ /* 0x000e220000000800 */
[----:B------:R-:W-:Y:S01]  /*11730*/  ULDC.64 UR4, c[0x0][0xc90] ;  /* 0x0003240000047ab9 */ /* 0x000fe20000000a00 */
[----:B------:R-:W-:Y:S02]  /*11740*/  IMAD.MOV.U32 R6, RZ, RZ, R24 ;  /* 0x000000ffff067224 */ /* 0x000fe400078e0018 */
[----:B------:R-:W-:Y:S02]  /*11750*/  IMAD R8, R81, UR4, RZ ;  /* 0x0000000451087c24 */ /* 0x000fe4000f8e02ff */
[----:B------:R-:W-:Y:S02]  /*11760*/  IMAD R30, R84, 0x40, R194 ;  /* 0x00000040541e7824 */ /* 0x000fe400078e02c2 */
[----:B------:R-:W-:Y:S01]  /*11770*/  IMAD R15, R82, UR5, R8 ;  /* 0x00000005520f7c24 */ /* 0x000fe2000f8e0208 */
[----:B0-----:R-:W-:-:S13]  /*11780*/  ISETP.NE.AND P0, PT, R35, 0x1, PT ;  /* 0x000000012300780c */ /* 0x001fda0003f05270 */
[----:B------:R-:W0:Y:S08]  /*11790*/  @P0 LDC R9, c[0x0][0xcec] ;  /* 0x00033b00ff090b82 */ /* 0x000e300000000800 */
[----:B------:R-:W3:Y:S01]  /*117a0*/  @P0 LDC R31, c[0x0][0xcf0] ;  /* 0x00033c00ff1f0b82 */ /* 0x000ee20000000800 */
[----:B--2---:R-:W-:Y:S02]  /*117b0*/  IMAD R20, R84, 0x40, R7 ;  /* 0x0000004054147824 */ /* 0x004fe400078e0207 */
[----:B------:R-:W-:-:S02]  /*117c0*/  IMAD.MOV.U32 R7, RZ, RZ, R21 ;  /* 0x000000ffff077224 */ /* 0x000fc400078e0015 */
[----:B0-----:R-:W-:-:S04]  /*117d0*/  @P0 IMAD.HI.U32 R8, R20, R9, RZ ;  /* 0x0000000914080227 */ /* 0x001fc800078e00ff */
[----:B------:R-:W-:Y:S01]  /*117e0*/  IMAD.MOV.U32 R9, RZ, RZ, R20 ;  /* 0x000000ffff097224 */ /* 0x000fe200078e0014 */
[----:B---3--:R-:W-:Y:S01]  /*117f0*/  @P0 SHF.R.U32.HI R9, RZ, R31, R8 ;  /* 0x0000001fff090219 */ /* 0x008fe20000011608 */
[----:B------:R-:W-:Y:S01]  /*11800*/  IMAD.WIDE.U32 R6, R82, UR4, R6 ;  /* 0x0000000452067c25 */ /* 0x000fe2000f8e0006 */
[----:B------:R-:W-:Y:S02]  /*11810*/  ULDC.64 UR4, c[0x0][0xc98] ;  /* 0x0003260000047ab9 */ /* 0x000fe40000000a00 */
[----:B------:R-:W-:Y:S01]  /*11820*/  SHF.R.S32.HI R31, RZ, 0x1f, R9 ;  /* 0x0000001fff1f7819 */ /* 0x000fe20000011409 */
[----:B------:R-:W-:Y:S02]  /*11830*/  IMAD.IADD R7, R7, 0x1, R15 ;  /* 0x0000000107077824 */ /* 0x000fe400078e020f */
[----:B------:R-:W-:Y:S02]  /*11840*/  IMAD.MOV R14, RZ, RZ, -R9 ;  /* 0x000000ffff0e7224 */ /* 0x000fe400078e0a09 */
[----:B------:R-:W-:-:S02]  /*11850*/  IMAD R8, R80, UR4, RZ ;  /* 0x0000000450087c24 */ /* 0x000fc4000f8e02ff */
        /* <DEDUP_REMOVED lines=17> */
[----:B------:R-:W-:Y:S02]  /*11970*/  ISETP.NE.AND P0, PT, R221, R14, PT ;  /* 0x0000000edd00720c */ /* 0x000fe40003f05270 */
[C---:B------:R-:W-:Y:S01]  /*11980*/  IADD3 R14, R30.reuse, 0x8, RZ ;  /* 0x000000081e0e7810 */ /* 0x040fe20007ffe0ff */
[----:B------:R-:W-:Y:S01]  /*11990*/  SHFL.IDX PT, R6, R15, RZ, 0x1c1f ;  /* 0x001c1fff0f067589 */ /* 0x000fe200000e0000 */
[-C--:B------:R-:W-:Y:S02]  /*119a0*/  ISETP.GE.OR P1, PT, R30, R35.reuse, P0 ;  /* 0x000000231e00720c */ /* 0x080fe40000726670 */
[----:B------:R-:W-:Y:S01]  /*119b0*/  ISETP.GE.OR P0, PT, R14, R35, P0 ;  /* 0x000000230e00720c */ /* 0x000fe20000706670 */
[----:B------:R-:W0:Y:S04]  /*119c0*/  SHFL.IDX PT, R7, R20, RZ, 0x1c1f ;  /* 0x001c1fff14077589 */ /* 0x000e2800000e0000 */
[----:B------:R-:W2:Y:S06]  /*119d0*/  SHFL.IDX PT, R9, R20, 0x1, 0x1c1f ;  /* 0x003c1f0014097f89 */ /* 0x000eac00000e0000 */
[----:B0-----:R0:W-:Y:S04]  /*119e0*/  @!P1 ST.E desc[UR40][R6.64], R162 ;  /* 0x000000a206009985 */ /* 0x0011e8000c101928 */
[----:B--2---:R0:W-:Y:S02]  /*119f0*/  @!P0 ST.E desc[UR40][R8.64], R161 ;  /* 0x000000a108008985 */ /* 0x0041e4000c101928 */
.L_x_1346:
[----:B------:R-:W2:Y:S01]  /*11a00*/  LDC R87, c[0x0][0xce8] ;  /* 0x00033a00ff577b82 */ /* 0x000ea20000000800 */
[----:B------:R-:W-:Y:S01]  /*11a10*/  ULDC.64 UR4, c[0x0][0xba0] ;  /* 0x0002e80000047ab9 */ /* 0x000fe20000000a00 */
[----:B0-----:R-:W5:Y:S01]  /*11a20*/  LD.E.128 R4, desc[UR40][R4.64] ;  /* 0x0000002804047980 */ /* 0x001f62000c101d00 */
[----:B------:R-:W-:-:S03]  /*11a30*/  IMAD R21, R21, UR4, RZ ;  /* 0x0000000415157c24 */ /* 0x000fc6000f8e02ff */
[----:B------:R-:W5:Y:S01]  /*11a40*/  LD.E.128 R8, desc[UR40][R10.64] ;  /* 0x000000280a087980 */ /* 0x000f62000c101d00 */
[C---:B------:R-:W-:Y:S01]  /*11a50*/  IMAD R83, R24.reuse, UR5, R21 ;  /* 0x0000000518537c24 */ /* 0x040fe2000f8e0215 */
[----:B------:R-:W0:Y:S01]  /*11a60*/  LDC R85, c[0x0][0xbc8] ;  /* 0x0002f200ff557b82 */ /* 0x000e220000000800 */
[----:B------:R-:W-:Y:S01]  /*11a70*/  IMAD.WIDE.U32 R20, R24, UR4, RZ ;  /* 0x0000000418147c25 */ /* 0x000fe2000f8e00ff */
[----:B------:R-:W-:Y:S01]  /*11a80*/  ULDC.64 UR4, c[0x0][0xbe8] ;  /* 0x0002fa0000047ab9 */ /* 0x000fe20000000a00 */
[----:B------:R-:W5:Y:S02]  /*11a90*/  LD.E.128 R12, desc[UR40][R12.64] ;  /* 0x000000280c0c7980 */ /* 0x000f64000c101d00 */
[----:B------:R-:W-:Y:S02]  /*11aa0*/  IMAD.IADD R21, R21, 0x1, R83 ;  /* 0x0000000115157824 */ /* 0x000fe400078e0253 */
[----:B------:R-:W-:Y:S01]  /*11ab0*/  IMAD R81, R81, UR4, RZ ;  /* 0x0000000451517c24 */ /* 0x000fe2000f8e02ff */
[----:B------:R-:W5:Y:S04]  /*11ac0*/  LD.E.128 R28, desc[UR40][R28.64] ;  /* 0x000000281c1c7980 */ /* 0x000f68000c101d00 */
[----:B------:R-:W5:Y:S01]  /*11ad0*/  LD.E.128 R32, desc[UR40][R32.64] ;  /* 0x0000002820207980 */ /* 0x000f62000c101d00 */
[----:B--2---:R-:W-:Y:S01]  /*11ae0*/  ISETP.NE.AND P1, PT, R87, 0x1, PT ;  /* 0x000000015700780c */ /* 0x004fe20003f25270 */
[----:B------:R-:W-:-:S02]  /*11af0*/  IMAD R81, R82, UR5, R81 ;  /* 0x0000000552517c24 */ /* 0x000fc4000f8e0251 */
[----:B------:R-:W5:Y:S01]  /*11b00*/  LD.E.128 R36, desc[UR40][R36.64] ;  /* 0x0000002824247980 */ /* 0x000f62000c101d00 */
[----:B------:R-:W-:Y:S01]  /*11b10*/  IMAD.WIDE.U32 R20, R82, UR4, R20 ;  /* 0x0000000452147c25 */ /* 0x000fe2000f8e0014 */
[----:B------:R-:W-:Y:S01]  /*11b20*/  SHF.R.S32.HI R82, RZ, 0x1f, R90 ;  /* 0x0000001fff527819 */ /* 0x000fe2000001145a */
[----:B------:R-:W-:Y:S01]  /*11b30*/  ULDC.64 UR4, c[0x0][0xbf0] ;  /* 0x0002fc0000047ab9 */ /* 0x000fe20000000a00 */
[----:B------:R-:W5:Y:S02]  /*11b40*/  LD.E.128 R40, desc[UR40][R40.64] ;  /* 0x0000002828287980 */ /* 0x000f64000c101d00 */
[----:B------:R-:W-:Y:S02]  /*11b50*/  LEA.HI R82, R82, R90, RZ, 0x3 ;  /* 0x0000005a52527211 */ /* 0x000fe400078f18ff */
[----:B------:R-:W5:Y:S02]  /*11b60*/  LD.E.128 R44, desc[UR40][R44.64] ;  /* 0x000000282c2c7980 */ /* 0x000f64000c101d00 */
[----:B------:R-:W2:Y:S01]  /*11b70*/  @P1 LDC R83, c[0x0][0xcec] ;  /* 0x00033b00ff531b82 */ /* 0x000ea20000000800 */
[----:B------:R-:W-:Y:S01]  /*11b80*/  LOP3.LUT R82, R82, 0xfffffff8, RZ, 0xc0, !PT ;  /* 0xfffffff852527812 */ /* 0x000fe200078ec0ff */
[----:B------:R-:W5:Y:S04]  /*11b90*/  LD.E.128 R48, desc[UR40][R48.64] ;  /* 0x0000002830307980 */ /* 0x000f68000c101d00 */
[----:B------:R-:W5:Y:S02]  /*11ba0*/  LD.E.128 R52, desc[UR40][R52.64] ;  /* 0x0000002834347980 */ /* 0x000f64000c101d00 */
[----:B------:R-:W3:Y:S01]  /*11bb0*/  @P1 LDC R89, c[0x0][0xcf0] ;  /* 0x00033c00ff591b82 */ /* 0x000ee20000000800 */
[----:B------:R-:W-:Y:S01]  /*11bc0*/  IMAD.IADD R82, R90, 0x1, -R82 ;  /* 0x000000015a527824 */ /* 0x000fe200078e0a52 */
[----:B------:R-:W5:Y:S03]  /*11bd0*/  LD.E.128 R56, desc[UR40][R56.64] ;  /* 0x0000002838387980 */ /* 0x000f66000c101d00 */
[----:B------:R-:W-:Y:S01]  /*11be0*/  IMAD R24, R82, 0x20, R98 ;  /* 0x0000002052187824 */ /* 0x000fe200078e0262 */
[----:B------:R-:W5:Y:S01]  /*11bf0*/  LD.E.128 R60, desc[UR40][R60.64] ;  /* 0x000000283c3c7980 */ /* 0x000f62000c101d00 */
[----:B------:R-:W-:-:S02]  /*11c00*/  VIADD R101, R192, 0x40 ;  /* 0x00000040c0657836 */ /* 0x000fc40000000000 */
[----:B------:R-:W-:Y:S01]  /*11c10*/  IMAD R82, R84, 0x40, R24 ;  /* 0x0000004054527824 */ /* 0x000fe200078e0218 */
[----:B------:R-:W5:Y:S01]  /*11c20*/  LD.E.128 R64, desc[UR40][R64.64] ;  /* 0x0000002840407980 */ /* 0x000f62000c101d00 */
[----:B------:R-:W-:Y:S01]  /*11c30*/  IMAD.IADD R21, R21, 0x1, R81 ;  /* 0x0000000115157824 */ /* 0x000fe200078e0251 */
[----:B0-----:R-:W-:Y:S01]  /*11c40*/  ISETP.GE.AND P0, PT, R101, R85, PT ;  /* 0x000000556500720c */ /* 0x001fe20003f06270 */
[----:B------:R-:W-:Y:S01]  /*11c50*/  IMAD R80, R80, UR4, RZ ;  /* 0x0000000450507c24 */ /* 0x000fe2000f8e02ff */
[----:B------:R-:W5:Y:S01]  /*11c60*/  LD.E.128 R68, desc[UR40][R68.64] ;  /* 0x0000002844447980 */ /* 0x000f62000c101d00 */
[----:B------:R-:W-:Y:S02]  /*11c70*/  VIADD R99, R192, 0x80 ;  /* 0x00000080c0637836 */ /* 0x000fe40000000000 */
[----:B--2---:R-:W-:Y:S01]  /*11c80*/  @P1 IMAD.HI.U32 R24, R82, R83, RZ ;  /* 0x0000005352181227 */ /* 0x004fe200078e00ff */
[----:B------:R-:W5:Y:S03]  /*11c90*/  LD.E.128 R72, desc[UR40][R72.64] ;  /* 0x0000002848487980 */ /* 0x000f66000c101d00 */
[C---:B------:R-:W-:Y:S01]  /*11ca0*/  IMAD R81, R3.reuse, UR5, R80 ;  /* 0x0000000503517c24 */ /* 0x040fe2000f8e0250 */
[----:B------:R-:W-:Y:S01]  /*11cb0*/  SEL R80, RZ, 0xffffffff, P0 ;  /* 0xffffffffff507807 */ /* 0x000fe20000000000 */
[----:B------:R-:W-:Y:S01]  /*11cc0*/  IMAD.WIDE.U32 R20, R3, UR4, R20 ;  /* 0x0000000403147c25 */ /* 0x000fe2000f8e0014 */
[----:B------:R-:W-:Y:S01]  /*11cd0*/  ISETP.GE.AND P0, PT, R99, R85, PT ;  /* 0x000000556300720c */ /* 0x000fe20003f06270 */
[----:B------:R-:W-:Y:S01]  /*11ce0*/  ULDC.64 UR4, c[0x0][0xbe0] ;  /* 0x0002f80000047ab9 */ /* 0x000fe20000000a00 */
[----:B------:R-:W5:Y:S01]  /*11cf0*/  LD.E.128 R76, desc[UR40][R76.64] ;  /* 0x000000284c4c7980 */ /* 0x000f62000c101d00 */
        /* <DEDUP_REMOVED lines=8> */
[----:B------:R-:W-:Y:S01]  /*11d80*/  VIADD R95, R192, 0x100 ;  /* 0x00000100c05f7836 */ /* 0x000fe20000000000 */
[----:B------:R-:W-:Y:S01]  /*11d90*/  ISETP.GE.AND P0, PT, R97, R85, PT ;  /* 0x000000556100720c */ /* 0x000fe20003f06270 */
[--C-:B------:R-:W-:Y:S01]  /*11da0*/  IMAD.MOV R81, RZ, RZ, -R3.reuse ;  /* 0x000000ffff517224 */ /* 0x100fe200078e0a03 */
[----:B------:R-:W-:Y:S01]  /*11db0*/  LOP3.LUT R24, R83, 0x2, R24, 0xe2, !PT ;  /* 0x0000000253187812 */ /* 0x000fe200078ee218 */
[----:B------:R-:W-:Y:S01]  /*11dc0*/  IMAD.SHL.U32 R83, R80, 0x4, RZ ;  /* 0x0000000450537824 */ /* 0x000fe200078e00ff */
[----:B------:R-:W-:Y:S01]  /*11dd0*/  SEL R80, RZ, 0xffffffff, P0 ;  /* 0xffffffffff507807 */ /* 0x000fe20000000000 */
[----:B------:R-:W-:Y:S01]  /*11de0*/  IMAD R81, R87, R81, R82 ;  /* 0x0000005157517224 */ /* 0x000fe200078e0252 */
[-C--:B------:R-:W-:Y:S01]  /*11df0*/  ISETP.GE.AND P0, PT, R95, R85.reuse, PT ;  /* 0x000000555f00720c */ /* 0x080fe20003f06270 */
[----:B------:R-:W-:Y:S01]  /*11e00*/  VIADD R93, R192, 0x140 ;  /* 0x00000140c05d7836 */ /* 0x000fe20000000000 */
[----:B------:R-:W-:Y:S01]  /*11e10*/  SHF.R.S32.HI R82, RZ, 0x1f, R3 ;  /* 0x0000001fff527819 */ /* 0x000fe20000011403 */
        /* <DEDUP_REMOVED lines=8> */
[----:B------:R-:W-:Y:S01]  /*11ea0*/  SEL R80, RZ, 0xffffffff, P0 ;  /* 0xffffffffff507807 */ /* 0x000fe20000000000 */
[----:B------:R-:W-:Y:S01]  /*11eb0*/  IMAD R82, R82, UR4, RZ ;  /* 0x0000000452527c24 */ /* 0x000fe2000f8e02ff */
[----:B------:R-:W-:Y:S01]  /*11ec0*/  ISETP.GE.AND P0, PT, R93, R85, PT ;  /* 0x000000555d00720c */ /* 0x000fe20003f06270 */
[----:B------:R-:W-:Y:S01]  /*11ed0*/  IMAD.WIDE.U32 R20, R3, UR4, R20 ;  /* 0x0000000403147c25 */ /* 0x000fe2000f8e0014 */
[----:B------:R-:W-:Y:S01]  /*11ee0*/  SHF.L.U32 R89, R80, 0x4, RZ ;  /* 0x0000000450597819 */ /* 0x000fe200000006ff */
[----:B------:R-:W-:Y:S01]  /*11ef0*/  BSSY B1, `(.L_x_1347) ;  /* 0x000004f000017945 */ /* 0x000fe20003800000 */
[----:B------:R-:W-:Y:S01]  /*11f00*/  LOP3.LUT R24, R83, 0x8, R24, 0xe2, !PT ;  /* 0x0000000853187812 */ /* 0x000fe200078ee218 */
[----:B------:R-:W-:Y:S01]  /*11f10*/  IMAD R83, R3, UR5, R82 ;  /* 0x0000000503537c24 */ /* 0x000fe2000f8e0252 */
[----:B------:R-:W-:Y:S01]  /*11f20*/  SHF.R.S32.HI R80, RZ, 0x1f, R81 ;  /* 0x0000001fff507819 */ /* 0x000fe20000011451 */
[----:B------:R-:W-:Y:S01]  /*11f30*/  ULDC.64 UR4, c[0x0][0xbd8] ;  /* 0x0002f60000047ab9 */ /* 0x000fe20000000a00 */
[----:B------:R-:W-:Y:S01]  /*11f40*/  IMAD R88, R0, R87, RZ ;  /* 0x0000005700587224 */ /* 0x000fe200078e02ff */
[----:B------:R-:W-:Y:S01]  /*11f50*/  SEL R3, RZ, 0xffffffff, P0 ;  /* 0xffffffffff037807 */ /* 0x000fe20000000000 */
[----:B------:R-:W-:Y:S01]  /*11f60*/  IMAD.IADD R21, R21, 0x1, R83 ;  /* 0x0000000115157824 */ /* 0x000fe200078e0253 */
[----:B------:R-:W-:Y:S01]  /*11f70*/  LOP3.LUT R24, R89, 0x10, R24, 0xe2, !PT ;  /* 0x0000001059187812 */ /* 0x000fe200078ee218 */
[----:B------:R-:W-:-:S02]  /*11f80*/  IMAD R80, R80, UR4, RZ ;  /* 0x0000000450507c24 */ /* 0x000fc4000f8e02ff */
[----:B------:R-:W-:Y:S02]  /*11f90*/  IMAD R87, R84, 0x40, R98 ;  /* 0x0000004054577824 */ /* 0x000fe400078e0262 */
[----:B------:R-:W-:Y:S02]  /*11fa0*/  VIADD R91, R192, 0x180 ;  /* 0x00000180c05b7836 */ /* 0x000fe40000000000 */
[----:B------:R-:W-:Y:S01]  /*11fb0*/  IMAD R83, R81, UR5, R80 ;  /* 0x0000000551537c24 */ /* 0x000fe2000f8e0250 */
[----:B------:R-:W-:Y:S01]  /*11fc0*/  ISETP.GE.AND P1, PT, R87, R88, PT ;  /* 0x000000585700720c */ /* 0x000fe20003f26270 */
[----:B------:R-:W-:Y:S01]  /*11fd0*/  IMAD.WIDE.U32 R20, R81, UR4, R20 ;  /* 0x0000000451147c25 */ /* 0x000fe2000f8e0014 */
[----:B------:R-:W-:Y:S01]  /*11fe0*/  ULDC.64 UR4, c[0x0][0xb80] ;  /* 0x0002e00000047ab9 */ /* 0x000fe20000000a00 */
[----:B------:R-:W-:Y:S02]  /*11ff0*/  ISETP.GE.AND P0, PT, R91, R85, PT ;  /* 0x000000555b00720c */ /* 0x000fe40003f06270 */
[----:B------:R-:W-:Y:S01]  /*12000*/  IMAD.SHL.U32 R3, R3, 0x20, RZ ;  /* 0x0000002003037824 */ /* 0x000fe200078e00ff */
[----:B------:R-:W-:Y:S01]  /*12010*/  LEA R84, P2, R20, UR4, 0x1 ;  /* 0x0000000414547c11 */ /* 0x000fe2000f8408ff */
[----:B------:R-:W-:-:S02]  /*12020*/  VIADD R90, R192, 0x1c0 ;  /* 0x000001c0c05a7836 */ /* 0x000fc40000000000 */
[----:B------:R-:W-:Y:S01]  /*12030*/  IMAD.IADD R21, R21, 0x1, R83 ;  /* 0x0000000115157824 */ /* 0x000fe200078e0253 */
[----:B------:R-:W-:Y:S01]  /*12040*/  LOP3.LUT R24, R3, 0x20, R24, 0xe2, !PT ;  /* 0x0000002003187812 */ /* 0x000fe200078ee218 */
[----:B------:R-:W-:Y:S01]  /*12050*/  VIADD R0, R2, 0x38820 ;  /* 0x0003882002007836 */ /* 0x000fe20000000000 */
[----:B------:R-:W-:Y:S01]  /*12060*/  SEL R3, RZ, 0x40, P0 ;  /* 0x00000040ff037807 */ /* 0x000fe20000000000 */
[----:B------:R-:W-:Y:S01]  /*12070*/  VIADD R89, R192, 0x1c0 ;  /* 0x000001c0c0597836 */ /* 0x000fe20000000000 */
[----:B------:R-:W-:Y:S01]  /*12080*/  ISETP.GE.AND P0, PT, R90, R85, PT ;  /* 0x000000555a00720c */ /* 0x000fe20003f06270 */
[----:B------:R-:W-:Y:S01]  /*12090*/  VIADD R92, R192, 0x180 ;  /* 0x00000180c05c7836 */ /* 0x000fe20000000000 */
[----:B------:R-:W-:Y:S01]  /*120a0*/  LEA.HI.X R86, R20, UR5, R21, 0x1, P2 ;  /* 0x0000000514567c11 */ /* 0x000fe200090f0c15 */
[C---:B------:R-:W-:Y:S01]  /*120b0*/  VIADD R94, R192.reuse, 0x140 ;  /* 0x00000140c05e7836 */ /* 0x040fe20000000000 */
[----:B------:R-:W-:Y:S01]  /*120c0*/  PRMT R0, RZ, 0x654, R0 ;  /* 0x00000654ff007816 */ /* 0x000fe20000000000 */
[----:B------:R-:W-:Y:S01]  /*120d0*/  VIADD R96, R192, 0x100 ;  /* 0x00000100c0607836 */ /* 0x000fe20000000000 */
[----:B------:R-:W-:Y:S01]  /*120e0*/  LOP3.LUT R3, R24, R3, RZ, 0xfc, !PT ;  /* 0x0000000318037212 */ /* 0x000fe200078efcff */
[C---:B------:R-:W-:Y:S01]  /*120f0*/  VIADD R98, R192.reuse, 0xc0 ;  /* 0x000000c0c0627836 */ /* 0x040fe20000000000 */
[----:B------:R-:W-:Y:S01]  /*12100*/  SEL R24, RZ, 0x80, P0 ;  /* 0x00000080ff187807 */ /* 0x000fe20000000000 */
[C---:B------:R-:W-:Y:S01]  /*12110*/  VIADD R100, R192.reuse, 0x80 ;  /* 0x00000080c0647836 */ /* 0x040fe20000000000 */
[----:B0-----:R0:W-:Y:S01]  /*12120*/  SYNCS.ARRIVE.TRANS64.RED.A1T0 RZ, [R0+URZ], RZ ;  /* 0x000000ff00ff79a7 */ /* 0x0011e2000810043f */
[----:B------:R-:W-:Y:S01]  /*12130*/  VIADD R102, R192, 0x40 ;  /* 0x00000040c0667836 */ /* 0x000fe20000000000 */
[----:B------:R0:W2:Y:S01]  /*12140*/  SHFL.IDX PT, R20, R84, RZ, 0x181f ;  /* 0x00181fff54147589 */ /* 0x0000a200000e0000 */
[----:B------:R-:W-:-:S02]  /*12150*/  LOP3.LUT R24, R3, R24, RZ, 0xfc, !PT ;  /* 0x0000001803187212 */ /* 0x000fc400078efcff */
[----:B------:R-:W-:Y:S01]  /*12160*/  SHF.R.S32.HI R89, RZ, 0x1f, R89 ;  /* 0x0000001fff597819 */ /* 0x000fe20000011459 */
[----:B------:R0:W3:Y:S01]  /*12170*/  SHFL.IDX PT, R21, R86, RZ, 0x181f ;  /* 0x00181fff56157589 */ /* 0x0000e200000e0000 */
[----:B------:R-:W-:Y:S02]  /*12180*/  SHF.R.S32.HI R92, RZ, 0x1f, R92 ;  /* 0x0000001fff5c7819 */ /* 0x000fe4000001145c */
[----:B------:R-:W-:Y:S02]  /*12190*/  SHF.R.S32.HI R94, RZ, 0x1f, R94 ;  /* 0x0000001fff5e7819 */ /* 0x000fe4000001145e */
[----:B------:R-:W-:Y:S02]  /*121a0*/  SHF.R.S32.HI R96, RZ, 0x1f, R96 ;  /* 0x0000001fff607819 */ /* 0x000fe40000011460 */
[----:B------:R-:W-:Y:S02]  /*121b0*/  SHF.R.S32.HI R98, RZ, 0x1f, R98 ;  /* 0x0000001fff627819 */ /* 0x000fe40000011462 */
[----:B------:R-:W-:-:S02]  /*121c0*/  SHF.R.S32.HI R100, RZ, 0x1f, R100 ;  /* 0x0000001fff647819 */ /* 0x000fc40000011464 */
[----:B------:R-:W-:Y:S01]  /*121d0*/  SHF.R.S32.HI R102, RZ, 0x1f, R102 ;  /* 0x0000001fff667819 */ /* 0x000fe20000011466 */
[----:B0-----:R-:W-:Y:S06]  /*121e0*/  @P1 BRA `(.L_x_1348) ;  /* 0x00000000007c1947 */ /* 0x001fec0003800000 */
[-C--:B------:R-:W-:Y:S02]  /*121f0*/  ISETP.GE.AND P1, PT, R101, R85.reuse, PT ;  /* 0x000000556500720c */ /* 0x080fe40003f26270 */
[-C--:B------:R-:W-:Y:S02]  /*12200*/  ISETP.GE.AND P0, PT, R192, R85.reuse, PT ;  /* 0x00000055c000720c */ /* 0x080fe40003f06270 */
[-C--:B------:R-:W-:Y:S02]  /*12210*/  ISETP.GE.AND P5, PT, R99, R85.reuse, PT ;  /* 0x000000556300720c */ /* 0x080fe40003fa6270 */
[----:B------:R-:W-:-:S07]  /*12220*/  ISETP.GE.AND P3, PT, R97, R85, PT ;  /* 0x000000556100720c */ /* 0x000fce0003f66270 */
[C---:B--2---:R-:W-:Y:S02]  /*12230*/  @!P1 LEA R80, P2, R101.reuse, R20, 0x1 ;  /* 0x0000001465509211 */ /* 0x044fe400078408ff */
[----:B---3--:R-:W-:Y:S02]  /*12240*/  @!P0 IMAD.WIDE R82, R192, 0x2, R20 ;  /* 0x00000002c0528825 */ /* 0x008fe400078e0214 */
        /* <DEDUP_REMOVED lines=25> */
.L_x_1348:
[----:B------:R-:W-:Y:S05]  /*123e0*/  BSYNC B1 ;  /* 0x0000000000017941 */ /* 0x000fea0003800000 */
.L_x_1347:
[----:B------:R-:W-:Y:S01]  /*123f0*/  VIADD R0, R87, 0x20 ;  /* 0x0000002057007836 */ /* 0x000fe20000000000 */
[----:B0----5:R0:W4:Y:S04]  /*12400*/  SHFL.IDX PT, R5, R86, 0x1, 0x181f ;  /* 0x00381f0056057f89 */ /* 0x02112800000e0000 */
[----:B------:R-:W-:Y:S01]  /*12410*/  ISETP.GE.AND P0, PT, R0, R88, PT ;  /* 0x000000580000720c */ /* 0x000fe20003f06270 */
[----:B------:R0:W0:-:S12]  /*12420*/  SHFL.IDX PT, R4, R84, 0x1, 0x181f ;  /* 0x00381f0054047f89 */ /* 0x00001800000e0000 */
[----:B------:R-:W-:Y:S05]  /*12430*/  @P0 BRA `(.L_x_1349) ;  /* 0x0000001000680947 */ /* 0x000fea0003800000 */
[-C--:B------:R-:W-:Y:S02]  /*12440*/  ISETP.GE.AND P5, PT, R101, R85.reuse, PT ;  /* 0x000000556500720c */ /* 0x080fe40003fa6270 */
[-C--:B------:R-:W-:Y:S02]  /*12450*/  ISETP.GE.AND P6, PT, R192, R85.reuse, PT ;  /* 0x00000055c000720c */ /* 0x080fe40003fc6270 */
[-C--:B------:R-:W-:Y:S02]  /*12460*/  ISETP.GE.AND P3, PT, R99, R85.reuse, PT ;  /* 0x000000556300720c */ /* 0x080fe40003f66270 */
[-C--:B------:R-:W-:Y:S02]  /*12470*/  ISETP.GE.AND P2, PT, R97, R85.reuse, PT ;  /* 0x000000556100720c */ /* 0x080fe40003f46270 */
[-C--:B------:R-:W-:Y:S02]  /*12480*/  ISETP.GE.AND P1, PT, R95, R85.reuse, PT ;  /* 0x000000555f00720c */ /* 0x080fe40003f26270 */
[----:B------:R-:W-:-:S03]  /*12490*/  ISETP.GE.AND P0, PT, R93, R85, PT ;  /* 0x000000555d00720c */ /* 0x000fc60003f06270 */
[CC--:B0-----:R-:W-:Y:S02]  /*124a0*/  @!P5 LEA R12, P4, R101.reuse, R4.reuse, 0x1 ;  /* 0x00000004650cd211 */ /* 0x0c1fe400078808ff */
[----:B----4-:R-:W-:Y:S02]  /*124b0*/  @!P6 IMAD.WIDE R6, R192, 0x2, R4 ;  /* 0x00000002c006e825 */ /* 0x010fe400078e0204 */
[----:B------:R-:W-:Y:S02]  /*124c0*/  @!P5 LEA.HI.X R13, R101, R5, R102, 0x1, P4 ;  /* 0x00000005650dd211 */ /* 0x000fe400020f0c66 */
[----:B------:R-:W-:Y:S01]  /*124d0*/  LOP3.LUT P4, RZ, R3, 0x40, RZ, 0xc0, !PT ;  /* 0x0000004003ff7812 */ /* 0x000fe2000788c0ff */
[----:B------:R0:W-:Y:S01]  /*124e0*/  @!P6 ST.E.128 desc[UR40][R6.64], R8 ;  /* 0x000000080600e985 */ /* 0x0001e2000c101d28 */
[----:B------:R-:W-:-:S03]  /*124f0*/  @!P3 LEA R14, P6, R99, R4, 0x1 ;  /* 0x00000004630eb211 */ /* 0x000fc600078c08ff */
[----:B------:R4:W-:Y:S01]  /*12500*/  @!P5 ST.E.128 desc[UR40][R12.64], R28 ;  /* 0x0000001c0c00d985 */ /* 0x0009e2000c101d28 */
[-C--:B------:R-:W-:Y:S02]  /*12510*/  @!P3 LEA.HI.X R15, R99, R5.reuse, R100, 0x1, P6 ;  /* 0x00000005630fb211 */ /* 0x080fe400030f0c64 */
[-C--:B--2---:R-:W-:Y:S02]  /*12520*/  @!P2 LEA R20, P5, R97, R4.reuse, 0x1 ;  /* 0x000000046114a211 */ /* 0x084fe400078a08ff */
[-C--:B------:R-:W-:Y:S01]  /*12530*/  @!P1 LEA R32, P6, R95, R4.reuse, 0x1 ;  /* 0x000000045f209211 */ /* 0x080fe200078c08ff */
[----:B------:R4:W-:Y:S01]  /*12540*/  @!P3 ST.E.128 desc[UR40][R14.64], R36 ;  /* 0x000000240e00b985 */ /* 0x0009e2000c101d28 */
[----:B------:R-:W-:Y:S02]  /*12550*/  @!P0 LEA R34, P3, R93, R4, 0x1 ;  /* 0x000000045d228211 */ /* 0x000fe400078608ff */
[-C--:B---3--:R-:W-:Y:S02]  /*12560*/  @!P2 LEA.HI.X R21, R97, R5.reuse, R98, 0x1, P5 ;  /* 0x000000056115a211 */ /* 0x088fe400028f0c62 */
        /* <DEDUP_REMOVED lines=14> */
.L_x_1344:
        /* <DEDUP_REMOVED lines=26> */
.L_x_1350:
[----:B------:R-:W2:Y:S04]  /*127f0*/  LDL.LU R5, [R1+0x38] ;  /* 0x0000380001057983 */ /* 0x000ea80000300800 */
[----:B------:R-:W3:Y:S04]  /*12800*/  LDL.LU R4, [R1+0x50] ;  /* 0x0000500001047983 */ /* 0x000ee80000300800 */
[----:B------:R-:W4:Y:S04]  /*12810*/  LDL R28, [R1+0x2c] ;  /* 0x00002c00011c7983 */ /* 0x000f280000100800 */
[----:B------:R0:W5:Y:S01]  /*12820*/  LDL R20, [R1+0x4c] ;  /* 0x00004c0001147983 */ /* 0x0001620000100800 */
        /* <DEDUP_REMOVED lines=46> */
.L_x_1352:
[----:B------:R-:W-:Y:S05]  /*12b10*/  BSYNC B1 ;  /* 0x0000000000017941 */ /* 0x000fea0003800000 */
.L_x_1351:
        /* <DEDUP_REMOVED lines=11> */
[----:B------:R-:W-:Y:S01]  /*12bd0*/  ULDC.64 UR4, c[0x0][0xbe8] ;  /* 0x0002fa0000047ab9 */ /* 0x000fe20000000a00 */
[----:B------:R-:W-:Y:S01]  /*12be0*/  LOP3.LUT R8, R8, 0xfffffff8, RZ, 0xc0, !PT ;  /* 0xfffffff808087812 */ /* 0x000fe200078ec0ff */
[----:B------:R-:W0:Y:S01]  /*12bf0*/  @P0 LDC R7, c[0x0][0xcec] ;  /* 0x00033b00ff070b82 */ /* 0x000e220000000800 */
[----:B------:R-:W-:Y:S01]  /*12c00*/  IMAD.IADD R5, R5, 0x1, R3 ;  /* 0x0000000105057824 */ /* 0x000fe200078e0203 */
[----:B------:R-:W-:Y:S01]  /*12c10*/  SHF.R.S32.HI R12, RZ, 0x3, R12 ;  /* 0x00000003ff0c7819 */ /* 0x000fe2000001140c */
[----:B------:R-:W-:-:S02]  /*12c20*/  IMAD R3, R13, UR4, RZ ;  /* 0x000000040d037c24 */ /* 0x000fc4000f8e02ff */
[----:B------:R-:W-:Y:S02]  /*12c30*/  VIADD R43, R192, 0x40 ;  /* 0x00000040c02b7836 */ /* 0x000fe40000000000 */
[----:B------:R-:W-:Y:S01]  /*12c40*/  IMAD.IADD R8, R24, 0x1, -R8 ;  /* 0x0000000118087824 */ /* 0x000fe200078e0a08 */
[----:B------:R-:W3:Y:S01]  /*12c50*/  @P0 LDC R9, c[0x0][0xcf0] ;  /* 0x00033c00ff090b82 */ /* 0x000ee20000000800 */
[C---:B------:R-:W-:Y:S02]  /*12c60*/  IMAD R3, R28.reuse, UR5, R3 ;  /* 0x000000051c037c24 */ /* 0x040fe4000f8e0203 */
[----:B------:R-:W-:Y:S01]  /*12c70*/  IMAD.WIDE.U32 R4, R28, UR4, R4 ;  /* 0x000000041c047c25 */ /* 0x000fe2000f8e0004 */
[----:B------:R-:W-:Y:S01]  /*12c80*/  ULDC.64 UR4, c[0x0][0xbf0] ;  /* 0x0002fc0000047ab9 */ /* 0x000fe20000000a00 */
[-C--:B--2---:R-:W-:Y:S02]  /*12c90*/  ISETP.GE.AND P1, PT, R43, R21.reuse, PT ;  /* 0x000000152b00720c */ /* 0x084fe40003f26270 */
[----:B------:R-:W-:Y:S01]  /*12ca0*/  IMAD R6, R8, 0x20, R12 ;  /* 0x0000002008067824 */ /* 0x000fe200078e020c */
[----:B------:R-:W-:Y:S01]  /*12cb0*/  ISETP.GE.AND P2, PT, R192, R21, PT ;  /* 0x00000015c000720c */ /* 0x000fe20003f46270 */
[----:B------:R-:W-:Y:S01]  /*12cc0*/  IMAD.IADD R5, R5, 0x1, R3 ;  /* 0x0000000105057824 */ /* 0x000fe200078e0203 */
[----:B------:R-:W-:Y:S01]  /*12cd0*/  SEL R10, RZ, 0xffffffff, P1 ;  /* 0xffffffffff0a7807 */ /* 0x000fe20000800000 */
[----:B------:R-:W-:-:S02]  /*12ce0*/  IMAD R3, R14, UR4, RZ ;  /* 0x000000040e037c24 */ /* 0x000fc4000f8e02ff */
[----:B------:R-:W-:Y:S02]  /*12cf0*/  IMAD R8, R20, 0x40, R6 ;  /* 0x0000004014087824 */ /* 0x000fe400078e0206 */
[C---:B------:R-:W-:Y:S02]  /*12d00*/  IMAD R3, R15.reuse, UR5, R3 ;  /* 0x000000050f037c24 */ /* 0x040fe4000f8e0203 */
[----:B------:R-:W-:Y:S01]  /*12d10*/  IMAD.WIDE.U32 R4, R15, UR4, R4 ;  /* 0x000000040f047c25 */ /* 0x000fe2000f8e0004 */
[----:B------:R-:W-:-:S03]  /*12d20*/  ULDC.64 UR4, c[0x0][0xbe0] ;  /* 0x0002f80000047ab9 */ /* 0x000fc60000000a00 */
[----:B------:R-:W-:Y:S01]  /*12d30*/  VIADD R41, R192, 0x80 ;  /* 0x00000080c0297836 */ /* 0x000fe20000000000 */
[----:B------:R-:W-:Y:S01]  /*12d40*/  IADD3 R5, R5, R3, RZ ;  /* 0x0000000305057210 */ /* 0x000fe20007ffe0ff */
[----:B0-----:R-:W-:Y:S01]  /*12d50*/  @P0 IMAD.HI.U32 R6, R8, R7, RZ ;  /* 0x0000000708060227 */ /* 0x001fe200078e00ff */
[----:B------:R-:W-:Y:S02]  /*12d60*/  SEL R7, RZ, 0x1, P2 ;  /* 0x00000001ff077807 */ /* 0x000fe40001000000 */
[----:B------:R-:W-:Y:S01]  /*12d70*/  ISETP.GE.AND P2, PT, R41, R21, PT ;  /* 0x000000152900720c */ /* 0x000fe20003f46270 */
[----:B------:R-:W-:Y:S02]  /*12d80*/  IMAD.SHL.U32 R10, R10, 0x2, RZ ;  /* 0x000000020a0a7824 */ /* 0x000fe400078e00ff */
[C---:B------:R-:W-:Y:S02]  /*12d90*/  VIADD R39, R192.reuse, 0xc0 ;  /* 0x000000c0c0277836 */ /* 0x040fe40000000000 */
[----:B------:R-:W-:Y:S01]  /*12da0*/  IMAD.MOV.U32 R3, RZ, RZ, R8 ;  /* 0x000000ffff037224 */ /* 0x000fe200078e0008 */
[----:B---3--:R-:W-:Y:S01]  /*12db0*/  @P0 SHF.R.U32.HI R3, RZ, R9, R6 ;  /* 0x00000009ff030219 */ /* 0x008fe20000011606 */
[----:B------:R-:W-:Y:S01]  /*12dc0*/  VIADD R37, R192, 0x100 ;  /* 0x00000100c0257836 */ /* 0x000fe20000000000 */
[----:B------:R-:W-:Y:S01]  /*12dd0*/  LOP3.LUT R9, R10, 0x2, R7, 0xe2, !PT ;  /* 0x000000020a097812 */ /* 0x000fe200078ee207 */
[----:B------:R-:W-:Y:S01]  /*12de0*/  IMAD R31, R0, R29, RZ ;  /* 0x0000001d001f7224 */ /* 0x000fe200078e02ff */
[----:B------:R-:W-:Y:S01]  /*12df0*/  ISETP.GE.AND P1, PT, R39, R21, PT ;  /* 0x000000152700720c */ /* 0x000fe20003f26270 */
[----:B------:R-:W-:Y:S01]  /*12e00*/  IMAD.MOV R7, RZ, RZ, -R3 ;  /* 0x000000ffff077224 */ /* 0x000fe200078e0a03 */
[----:B------:R-:W-:Y:S01]  /*12e10*/  SEL R10, RZ, 0xffffffff, P2 ;  /* 0xffffffffff0a7807 */ /* 0x000fe20001000000 */
[----:B------:R-:W-:Y:S01]  /*12e20*/  IMAD.WIDE.U32 R4, R3, UR4, R4 ;  /* 0x0000000403047c25 */ /* 0x000fe2000f8e0004 */
[----:B------:R-:W-:-:S02]  /*12e30*/  SHF.R.S32.HI R6, RZ, 0x1f, R3 ;  /* 0x0000001fff067819 */ /* 0x000fc40000011403 */
[----:B------:R-:W-:Y:S01]  /*12e40*/  SEL R11, RZ, 0xffffffff, P1 ;  /* 0xffffffffff0b7807 */ /* 0x000fe20000800000 */
[----:B------:R-:W-:Y:S01]  /*12e50*/  IMAD.SHL.U32 R10, R10, 0x4, RZ ;  /* 0x000000040a0a7824 */ /* 0x000fe200078e00ff */
[----:B------:R-:W-:Y:S01]  /*12e60*/  ISETP.GE.AND P0, PT, R37, R21, PT ;  /* 0x000000152500720c */ /* 0x000fe20003f06270 */
[----:B------:R-:W-:Y:S02]  /*12e70*/  IMAD R6, R6, UR4, RZ ;  /* 0x0000000406067c24 */ /* 0x000fe4000f8e02ff */
[----:B------:R-:W-:Y:S01]  /*12e80*/  IMAD.SHL.U32 R11, R11, 0x8, RZ ;  /* 0x000000080b0b7824 */ /* 0x000fe200078e00ff */
[----:B------:R-:W-:Y:S01]  /*12e90*/  LOP3.LUT R0, R10, 0x4, R9, 0xe2, !PT ;  /* 0x000000040a007812 */ /* 0x000fe200078ee209 */
[----:B------:R-:W-:Y:S02]  /*12ea0*/  IMAD R7, R29, R7, R8 ;  /* 0x000000071d077224 */ /* 0x000fe400078e0208 */
[----:B------:R-:W-:Y:S01]  /*12eb0*/  IMAD R9, R3, UR5, R6 ;  /* 0x0000000503097c24 */ /* 0x000fe2000f8e0206 */
[----:B------:R-:W-:Y:S01]  /*12ec0*/  SEL R6, RZ, 0xffffffff, P0 ;  /* 0xffffffffff067807 */ /* 0x000fe20000000000 */
[----:B------:R-:W-:Y:S01]  /*12ed0*/  VIADD R35, R192, 0x140 ;  /* 0x00000140c0237836 */ /* 0x000fe20000000000 */
[----:B------:R-:W-:Y:S01]  /*12ee0*/  LOP3.LUT R3, R11, 0x8, R0, 0xe2, !PT ;  /* 0x000000080b037812 */ /* 0x000fe200078ee200 */
[----:B------:R-:W-:Y:S01]  /*12ef0*/  ULDC.64 UR4, c[0x0][0xbd8] ;  /* 0x0002f60000047ab9 */ /* 0x000fe20000000a00 */
[----:B------:R-:W-:Y:S01]  /*12f00*/  SHF.R.S32.HI R0, RZ, 0x1f, R7 ;  /* 0x0000001fff007819 */ /* 0x000fe20000011407 */
[----:B------:R-:W-:Y:S01]  /*12f10*/  IMAD.SHL.U32 R6, R6, 0x10, RZ ;  /* 0x0000001006067824 */ /* 0x000fe200078e00ff */
[----:B------:R-:W-:Y:S01]  /*12f20*/  ISETP.GE.AND P0, PT, R35, R21, PT ;  /* 0x000000152300720c */ /* 0x000fe20003f06270 */
[----:B------:R-:W-:-:S02]  /*12f30*/  VIADD R33, R192, 0x180 ;  /* 0x00000180c0217836 */ /* 0x000fc40000000000 */
[----:B------:R-:W-:Y:S01]  /*12f40*/  IMAD R0, R0, UR4, RZ ;  /* 0x0000000400007c24 */ /* 0x000fe2000f8e02ff */
[----:B------:R-:W-:Y:S01]  /*12f50*/  LOP3.LUT R6, R6, 0x10, R3, 0xe2, !PT ;  /* 0x0000001006067812 */ /* 0x000fe200078ee203 */
[----:B------:R-:W-:Y:S01]  /*12f60*/  IMAD.IADD R5, R5, 0x1, R9 ;  /* 0x0000000105057824 */ /* 0x000fe200078e0209 */
[----:B------:R-:W-:Y:S01]  /*12f70*/  SEL R8, RZ, 0xffffffff, P0 ;  /* 0xffffffffff087807 */ /* 0x000fe20000000000 */
[----:B------:R-:W-:Y:S01]  /*12f80*/  IMAD R3, R7, UR5, R0 ;  /* 0x0000000507037c24 */ /* 0x000fe2000f8e0200 */
[----:B------:R-:W-:Y:S01]  /*12f90*/  ISETP.GE.AND P0, PT, R33, R21, PT ;  /* 0x000000152100720c */ /* 0x000fe20003f06270 */
[----:B------:R-:W-:Y:S02]  /*12fa0*/  IMAD R0, R20, 0x40, R12 ;  /* 0x0000004014007824 */ /* 0x000fe400078e020c */
[----:B------:R-:W-:Y:S01]  /*12fb0*/  IMAD.WIDE.U32 R4, R7, UR4, R4 ;  /* 0x0000000407047c25 */ /* 0x000fe2000f8e0004 */
[----:B------:R-:W-:Y:S01]  /*12fc0*/  SEL R7, RZ, 0x40, P0 ;  /* 0x00000040ff077807 */ /* 0x000fe20000000000 */
[----:B------:R-:W-:Y:S01]  /*12fd0*/  ULDC.64 UR4, c[0x0][0xb80] ;  /* 0x0002e00000047ab9 */ /* 0x000fe20000000a00 */
[----:B------:R-:W-:Y:S01]  /*12fe0*/  ISETP.GE.AND P0, PT, R0, R31, PT ;  /* 0x0000001f0000720c */ /* 0x000fe20003f06270 */
[----:B------:R-:W-:Y:S01]  /*12ff0*/  IMAD.SHL.U32 R9, R8, 0x20, RZ ;  /* 0x0000002008097824 */ /* 0x000fe200078e00ff */
[----:B------:R-:W-:Y:S01]  /*13000*/  IADD3 R3, R5, R3, RZ ;  /* 0x0000000305037210 */ /* 0x000fe20007ffe0ff */
[----:B------:R-:W-:Y:S01]  /*13010*/  VIADD R30, R192, 0x1c0 ;  /* 0x000001c0c01e7836 */ /* 0x000fe20000000000 */
[----:B------:R-:W-:Y:S01]  /*13020*/  LEA R20, P1, R4, UR4, 0x1 ;  /* 0x0000000404147c11 */ /* 0x000fe2000f8208ff */
[C---:B------:R-:W-:Y:S01]  /*13030*/  VIADD R32, R192.reuse, 0x1c0 ;  /* 0x000001c0c0207836 */ /* 0x040fe20000000000 */
        /* <DEDUP_REMOVED lines=53> */
.L_x_1354:
[----:B------:R-:W-:Y:S05]  /*13390*/  BSYNC B1 ;  /* 0x0000000000017941 */ /* 0x000fea0003800000 */
.L_x_1353:
[----:B------:R-:W-:Y:S01]  /*133a0*/  VIADD R0, R0, 0x20 ;  /* 0x0000002000007836 */ /* 0x000fe20000000000 */
[----:B---34-:R0:W3:Y:S04]  /*133b0*/  SHFL.IDX PT, R7, R3, 0x1, 0x181f ;  /* 0x00381f0003077f89 */ /* 0x0180e800000e0000 */
        /* <DEDUP_REMOVED lines=34> */
.L_x_1349:
[----:B------:R-:W-:Y:S05]  /*135e0*/  BSYNC B0 ;  /* 0x0000000000007941 */ /* 0x000fea0003800000 */
.L_x_1343:
[----:B------:R-:W-:Y:S02]  /*135f0*/  ULDC UR4, c[0x0][0xd3c] ;  /* 0x00034f0000047ab9 */ /* 0x000fe40000000800 */
[----:B------:R-:W-:-:S13]  /*13600*/  ISETP.GE.AND P0, PT, R27, UR4, PT ;  /* 0x000000041b007c0c */ /* 0x000fda000bf06270 */
[----:B------:R-:W-:Y:S05]  /*13610*/  @!P0 BRA `(.L_x_1355) ;  /* 0xfffffedc00e48947 */ /* 0x000fea000383ffff */
[----:B------:R-:W-:Y:S05]  /*13620*/  BRA `(.L_x_1234) ;  /* 0x0000007c00d87947 */ /* 0x000fea0003800000 */
.L_x_1232:
        /* <DEDUP_REMOVED lines=16> */
.L_x_1356:
        /* <DEDUP_REMOVED lines=37> */
[----:B------:R-:W-:Y:S01]  /*13980*/  MOV R6, R3 ;  /* 0x0000000300067202 */ /* 0x000fe20000000f00 */
[----:B------:R-:W-:Y:S01]  /*13990*/  UMOV UR4, URZ ;  /* 0x0000003f00047c82 */ /* 0x000fe20008000000 */
[----:B------:R-:W-:Y:S01]  /*139a0*/  ULDC UR7, c[0x0][0xd3c] ;  /* 0x00034f0000077ab9 */ /* 0x000fe20000000800 */
[----:B------:R-:W-:-:S05]  /*139b0*/  ULDC UR5, c[0x0][0xd38] ;  /* 0x00034e0000057ab9 */ /* 0x000fca0000000800 */
.L_x_1362:
        /* <DEDUP_REMOVED lines=12> */
.L_x_1361:
[----:B------:R-:W-:Y:S05]  /*13a80*/  BSYNC B0 ;  /* 0x0000000000007941 */ /* 0x000fea0003800000 */
.L_x_1360:
        /* <DEDUP_REMOVED lines=21> */
.L_x_1358:
        /* <DEDUP_REMOVED lines=15> */
.L_x_1363:
        /* <DEDUP_REMOVED lines=9> */
[----:B------:R-:W-:Y:S01]  /*13d60*/  IMAD.HI.U32 R2, R3, R7, R2 ;  /* 0x0000000703027227 */ /* 0x000fe200078e0002 */
[----:B------:R-:W-:-:S03]  /*13d70*/  MOV R3, R6 ;  /* 0x0000000600037202 */ /* 0x000fc60000000f00 */
        /* <DEDUP_REMOVED lines=17> */
.L_x_1359:
[----:B------:R-:W-:Y:S02]  /*13e90*/  IMAD.MOV.U32 R17, RZ, RZ, RZ ;  /* 0x000000ffff117224 */ /* 0x000fe400078e00ff */
[----:B------:R-:W-:Y:S02]  /*13ea0*/  IMAD.U32 R16, RZ, RZ, UR6 ;  /* 0x00000006ff107e24 */ /* 0x000fe4000f8e00ff */
[----:B------:R-:W-:-:S07]  /*13eb0*/  IMAD.MOV.U32 R18, RZ, RZ, RZ ;  /* 0x000000ffff127224 */ /* 0x000fce00078e00ff */
.L_x_1364:
[----:B------:R-:W-:-:S13]  /*13ec0*/  ISETP.NE.AND P0, PT, R5, RZ, PT ;  /* 0x000000ff0500720c */ /* 0x000fda0003f05270 */
[----:B------:R-:W0:Y:S01]  /*13ed0*/  @!P0 S2R R3, SR_CgaCtaId ;  /* 0x0000000000038919 */ /* 0x000e220000008800 */
[----:B------:R-:W-:-:S04]  /*13ee0*/  @!P0 MOV R2, 0x400 ;  /* 0x0000040000028802 */ /* 0x000fc80000000f00 */
[----:B0-----:R-:W-:-:S05]  /*13ef0*/  @!P0 LEA R2, R3, R2, 0x18 ;  /* 0x0000000203028211 */ /* 0x001fca00078ec0ff */
[----:B------:R1:W-:Y:S01]  /*13f00*/  @!P0 STS.128 [R2+0x388d0], R16 ;  /* 0x0388d01002008388 */ /* 0x0003e20000000c00 */
[----:B------:R-:W-:Y:S06]  /*13f10*/  BAR.ARV 0x5, 0x180 ;  /* 0x0146000000007b1d */ /* 0x000fec0000002000 */
.L_x_1357:
[----:B------:R2:W-:Y:S01]  /*13f20*/  STL [R1+0x28], RZ ;  /* 0x000028ff01007387 */ /* 0x0005e20000100800 */
[----:B------:R-:W-:Y:S01]  /*13f30*/  ULDC UR4, c[0x0][0xd3c] ;  /* 0x00034f0000047ab9 */ /* 0x000fe20000000800 */
[----:B------:R-:W-:Y:S01]  /*13f40*/  IMAD.MOV.U32 R28, RZ, RZ, 0x1 ;  /* 0x00000001ff1c7424 */ /* 0x000fe200078e00ff */
[----:B0-----:R-:W-:Y:S01]  /*13f50*/  ISETP.GE.AND P0, PT, R19, UR4, PT ;  /* 0x0000000413007c0c */ /* 0x001fe2000bf06270 */
[----:B------:R-:W-:-:S12]  /*13f60*/  IMAD.MOV.U32 R25, RZ, RZ, RZ ;  /* 0x000000ffff197224 */ /* 0x000fd800078e00ff */
[----:B--2---:R-:W-:Y:S05]  /*13f70*/  @P0 BRA `(.L_x_1365) ;  /* 0x0000007000a80947 */ /* 0x004fea0003800000 */
[----:B------:R-:W2:Y:S01]  /*13f80*/  LDL R4, [R1+0x8] ;  /* 0x0000080001047983 */ /* 0x000ea20000100800 */
[----:B------:R-:W0:Y:S01]  /*13f90*/  S2UR UR5, SR_CgaCtaId ;  /* 0x00000000000579c3 */ /* 0x000e220000008800 */
[C---:B-1----:R-:W-:Y:S01]  /*13fa0*/  IMAD.SHL.U32 R2, R0.reuse, 0x8, RZ ;  /* 0x0000000800027824 */ /* 0x042fe200078e00ff */
[----:B------:R-:W-:Y:S01]  /*13fb0*/  LOP3.LUT R5, R0, 0x7f, RZ, 0xc0, !PT ;  /* 0x0000007f00057812 */ /* 0x000fe200078ec0ff */
[----:B------:R-:W-:Y:S01]  /*13fc0*/  UMOV UR4, 0x400 ;  /* 0x0000040000047882 */ /* 0x000fe20000000000 */
[----:B------:R-:W-:Y:S01]  /*13fd0*/  BSSY B8, `(.L_x_1365) ;  /* 0x0000724000087945 */ /* 0x000fe20003800000 */
[----:B------:R-:W-:Y:S02]  /*13fe0*/  MOV R29, 0x1 ;  /* 0x00000001001d7802 */ /* 0x000fe40000000f00 */
[----:B------:R-:W-:Y:S02]  /*13ff0*/  CS2R R24, SRZ ;  /* 0x0000000000187805 */ /* 0x000fe4000001ff00 */
[C---:B------:R-:W-:Y:S01]  /*14000*/  LOP3.LUT R3, R2.reuse, 0x1f8, RZ, 0xc0, !PT ;  /* 0x000001f802037812 */ /* 0x040fe200078ec0ff */
[----:B------:R-:W-:Y:S01]  /*14010*/  IMAD.SHL.U32 R36, R5, 0x8, RZ ;  /* 0x0000000805247824 */ /* 0x000fe200078e00ff */
[----:B------:R-:W-:Y:S01]  /*14020*/  LOP3.LUT R2, R2, 0x38, RZ, 0xc0, !PT ;  /* 0x0000003802027812 */ /* 0x000fe200078ec0ff */
[----:B------:R-:W-:Y:S01]  /*14030*/  IMAD.MOV.U32 R28, RZ, RZ, 0x1 ;  /* 0x00000001ff1c7424 */ /* 0x000fe200078e00ff */
[----:B------:R-:W-:Y:S01]  /*14040*/  LOP3.LUT R3, R3, 0x38, R0, 0x78, !PT ;  /* 0x0000003803037812 */ /* 0x000fe200078e7800 */
[----:B------:R-:W-:Y:S01]  /*14050*/  IMAD.SHL.U32 R0, R0, 0x10, RZ ;  /* 0x0000001000007824 */ /* 0x000fe200078e00ff */
[----:B------:R-:W-:Y:S01]  /*14060*/  ULDC.64 UR38, c[0x0][0x198] ;  /* 0x0000660000267ab9 */ /* 0x000fe20000000a00 */
[----:B------:R-:W-:Y:S01]  /*14070*/  ULDC UR36, c[0x0][0xc] ;  /* 0x0000030000247ab9 */ /* 0x000fe20000000800 */
[----:B------:R-:W-:-:S02]  /*14080*/  LOP3.LUT R36, R3, 0x200, R36, 0xf8, !PT ;  /* 0x0000020003247812 */ /* 0x000fc400078ef824 */
[----:B------:R-:W-:-:S04]  /*14090*/  SHF.R.U32.HI R3, RZ, 0x3, R5 ;  /* 0x00000003ff037819 */ /* 0x000fc80000011605 */
[----:B------:R-:W-:Y:S02]  /*140a0*/  LOP3.LUT R3, R3, 0x70, R0, 0xf8, !PT ;  /* 0x0000007003037812 */ /* 0x000fe400078ef800 */
[C---:B------:R-:W-:Y:S01]  /*140b0*/  LOP3.LUT R0, R2.reuse, 0x40, RZ, 0xfc, !PT ;  /* 0x0000004002007812 */ /* 0x040fe200078efcff */
[----:B0-----:R-:W-:Y:S01]  /*140c0*/  ULEA UR4, UR5, UR4, 0x18 ;  /* 0x0000000405047291 */ /* 0x001fe2000f8ec03f */
[C---:B------:R-:W-:Y:S02]  /*140d0*/  LOP3.LUT R3, R2.reuse, 0xc0, RZ, 0xfc, !PT ;  /* 0x000000c002037812 */ /* 0x040fe400078efcff */
[C---:B------:R-:W-:Y:S02]  /*140e0*/  LOP3.LUT R0, R2.reuse, 0x100, RZ, 0xfc, !PT ;  /* 0x0000010002007812 */ /* 0x040fe400078efcff */
[C---:B------:R-:W-:Y:S01]  /*140f0*/  LOP3.LUT R3, R2.reuse, 0x180, RZ, 0xfc, !PT ;  /* 0x0000018002037812 */ /* 0x040fe200078efcff */
[----:B------:R-:W-:Y:S01]  /*14100*/  IMAD.U32 R23, RZ, RZ, UR4 ;  /* 0x00000004ff177e24 */ /* 0x000fe2000f8e00ff */
[----:B------:R-:W-:-:S03]  /*14110*/  LOP3.LUT R0, R2, 0x1c0, RZ, 0xfc, !PT ;  /* 0x000001c002007812 */ /* 0x000fc600078efcff */
[----:B------:R-:W-:Y:S01]  /*14120*/  IMAD R26, R36, 0x2, R23 ;  /* 0x00000002241a7824 */ /* 0x000fe200078e0217 */
[----:B--2---:R-:W-:-:S05]  /*14130*/  LOP3.LUT R4, R4, 0x2, RZ, 0xfc, !PT ;  /* 0x0000000204047812 */ /* 0x004fca00078efcff */
[----:B------:R0:W-:Y:S04]  /*14140*/  STL [R1+0x4c], R4 ;  /* 0x00004c0401007387 */ /* 0x0001e80000100800 */
[----:B------:R1:W-:Y:S01]  /*14150*/  STL [R1+0x28], RZ ;  /* 0x000028ff01007387 */ /* 0x0003e20000100800 */
[C---:B0-----:R-:W-:Y:S02]  /*14160*/  LOP3.LUT R4, R2.reuse, 0x80, RZ, 0xfc, !PT ;  /* 0x0000008002047812 */ /* 0x041fe400078efcff */
[----:B-1----:R-:W-:-:S07]  /*14170*/  LOP3.LUT R4, R2, 0x140, RZ, 0xfc, !PT ;  /* 0x0000014002047812 */ /* 0x002fce00078efcff */
.L_x_1478:
[----:B0-----:R-:W0:Y:S02]  /*14180*/  LDC.64 R2, c[0x0][0xd88] ;  /* 0x00036200ff027b82 */ /* 0x001e240000000a00 */
[----:B0-----:R-:W-:-:S05]  /*14190*/  IMAD.WIDE R2, R19, 0x4, R2 ;  /* 0x0000000413027825 */ /* 0x001fca00078e0202 */
[----:B--2---:R-:W2:Y:S01]  /*141a0*/  LDG.E R37, desc[UR40][R2.64] ;  /* 0x0000002802257981 */ /* 0x004ea2000c1e1900 */
[----:B------:R-:W-:Y:S05]  /*141b0*/  YIELD ;  /* 0x0000000000007946 */ /* 0x000fea0003800000 */
[----:B------:R-:W-:Y:S01]  /*141c0*/  ULDC.64 UR4, c[0x0][0xb20] ;  /* 0x0002c80000047ab9 */ /* 0x000fe20000000a00 */
[----:B------:R-:W-:Y:S01]  /*141d0*/  IMAD.MOV.U32 R34, RZ, RZ, RZ ;  /* 0x000000ffff227224 */ /* 0x000fe200078e00ff */
[----:B------:R-:W-:Y:S01]  /*141e0*/  ISETP.NE.U32.AND P0, PT, RZ, UR4, PT ;  /* 0x00000004ff007c0c */ /* 0x000fe2000bf05070 */
[----:B---3--:R-:W-:Y:S01]  /*141f0*/  IMAD.MOV.U32 R6, RZ, RZ, RZ ;  /* 0x000000ffff067224 */ /* 0x008fe200078e00ff */
[----:B------:R-:W-:Y:S01]  /*14200*/  ULDC.64 UR8, c[0x0][0xb10] ;  /* 0x0002c40000087ab9 */ /* 0x000fe20000000a00 */
[----:B------:R-:W-:Y:S01]  /*14210*/  ULDC.64 UR6, c[0x0][0xb08] ;  /* 0x0002c20000067ab9 */ /* 0x000fe20000000a00 */
[----:B------:R-:W-:-:S02]  /*14220*/  ISETP.NE.AND.EX P0, PT, RZ, UR5, PT, P0 ;  /* 0x00000005ff007c0c */ /* 0x000fc4000bf05300 */
        /* <DEDUP_REMOVED lines=24> */
[----:B--2---:R0:W-:Y:S02]  /*143b0*/  STL [R1], R6 ;  /* 0x0000000601007387 */ /* 0x0041e40000100800 */
        /* <DEDUP_REMOVED lines=19> */
.L_x_1366:
        /* <DEDUP_REMOVED lines=9> */
.L_x_1367:
        /* <DEDUP_REMOVED lines=8> */
[----:B--2---:R-:W-:-:S07]  /*14600*/  IMAD.IADD R7, R2, 0x1, -R7 ;  /* 0x0000000102077824 */ /* 0x004fce00078e0a07 */
.L_x_1368:
[----:B-1----:R-:W2:Y:S04]  /*14610*/  @P1 LDG.E R2, desc[UR40][R4.64] ;  /* 0x0000002804021981 */ /* 0x002ea8000c1e1900 */
[----:B------:R-:W2:Y:S01]  /*14620*/  @P1 LDG.E R4, desc[UR40][R4.64+0x4] ;  /* 0x0000042804041981 */ /* 0x000ea2000c1e1900 */
[----:B-----5:R-:W-:Y:S01]  /*14630*/  IMAD.IADD R7, R7, 0x1, -R34 ;  /* 0x0000000107077824 */ /* 0x020fe200078e0a22 */
[----:B------:R-:W-:Y:S01]  /*14640*/  BSSY B0, `(.L_x_1369) ;  /* 0x00001ae000007945 */ /* 0x000fe20003800000 */
[----:B--2---:R-:W-:-:S04]  /*14650*/  @P1 IMAD.IADD R6, R4, 0x1, -R2 ;  /* 0x0000000104061824 */ /* 0x004fc800078e0a02 */
[----:B------:R-:W-:-:S05]  /*14660*/  IMAD.IADD R3, R7, 0x1, R6 ;  /* 0x0000000107037824 */ /* 0x000fca00078e0206 */
[----:B------:R-:W-:Y:S01]  /*14670*/  IADD3 R2, R3, 0x3f, RZ ;  /* 0x0000003f03027810 */ /* 0x000fe20007ffe0ff */
[----:B------:R1:W-:Y:S03]  /*14680*/  STL [R1+0x10], R3 ;  /* 0x0000100301007387 */ /* 0x0003e60000100800 */
        /* <DEDUP_REMOVED lines=11> */
[----:B------:R-:W-:Y:S01]  /*14740*/  @P0 LEA.HI R3, R3, R2, RZ, 0x6 ;  /* 0x0000000203030211 */ /* 0x000fe200078f30ff */
[----:B------:R-:W-:-:S03]  /*14750*/  IMAD.MOV.U32 R2, RZ, RZ, R5 ;  /* 0x000000ffff027224 */ /* 0x000fc600078e0005 */
        /* <DEDUP_REMOVED lines=11> */
.L_x_1523:
[----:B--2---:R-:W-:Y:S02]  /*14810*/  ISETP.NE.AND P0, PT, R14, RZ, PT ;  /* 0x000000ff0e00720c */ /* 0x004fe40003f05270 */
[----:B------:R-:W-:-:S11]  /*14820*/  PLOP3.LUT P6, PT, PT, PT, PT, 0x8, 0x0 ;  /* 0x000000000000781c */ /* 0x000fd60003fce170 */
[----:B------:R-:W-:Y:S05]  /*14830*/  @P0 BRA `(.L_x_1372) ;  /* 0x00000000000c0947 */ /* 0x000fea0003800000 */
[----:B------:R-:W-:-:S03]  /*14840*/  UMOV UR4, 0xffffffff ;  /* 0xffffffff00047882 */ /* 0x000fc60000000000 */
[----:B------:R-:W-:Y:S05]  /*14850*/  BRA.DIV UR4, `(.L_x_1373) ;  /* 0x0000007a041c7947 */ /* 0x000fea000b800000 */
[----:B------:R-:W-:-:S13]  /*14860*/  ELECT P6, URZ, PT ;  /* 0x00000000003f782f */ /* 0x000fda00038c0000 */
.L_x_1372:
        /* <DEDUP_REMOVED lines=9> */
.L_x_1526:
[----:B------:R-:W-:Y:S05]  /*14900*/  BSYNC B1 ;  /* 0x0000000000017941 */ /* 0x000fea0003800000 */
.L_x_1374:
        /* <DEDUP_REMOVED lines=10> */
.L_x_1527:
[----:B------:R-:W-:Y:S05]  /*149b0*/  BSYNC B2 ;  /* 0x0000000000027941 */ /* 0x000fea0003800000 */
.L_x_1378:
        /* <DEDUP_REMOVED lines=9> */
.L_x_1381:
[----:B------:R-:W-:Y:S05]  /*14a50*/  BSYNC B2 ;  /* 0x0000000000027941 */ /* 0x000fea0003800000 */
.L_x_1380:
[----:B------:R-:W-:Y:S01]  /*14a60*/  IMAD.MOV.U32 R12, RZ, RZ, RZ ;  /* 0x000000ffff0c7224 */ /* 0x000fe200078e00ff */
[----:B------:R-:W-:Y:S01]  /*14a70*/  UIADD3 UR4, UP0, UR38, 0x570, URZ ;  /* 0x0000057026047890 */ /* 0x000fe2000ff1e03f */
[----:B------:R-:W-:Y:S01]  /*14a80*/  IMAD R7, R2, 0x40, R0 ;  /* 0x0000004002077824 */ /* 0x000fe200078e0200 */
[----:B------:R-:W-:Y:S01]  /*14a90*/  PLOP3.LUT P0, PT, PT, PT, PT, 0x80, 0x0 ;  /* 0x000000000000781c */ /* 0x000fe20003f0f070 */
[----:B0-----:R-:W-:Y:S01]  /*14aa0*/  IMAD R8, R24, 0x2000, R23 ;  /* 0x0000200018087824 */ /* 0x001fe200078e0217 */
[----:B------:R-:W-:Y:S01]  /*14ab0*/  R2UR UR10, R12 ;  /* 0x000000000c0a72ca */ /* 0x000fe200000e0000 */
[----:B------:R-:W-:Y:S01]  /*14ac0*/  VIADD R7, R7, 0xffffffc0 ;  /* 0xffffffc007077836 */ /* 0x000fe20000000000 */
[----:B------:R-:W-:Y:S01]  /*14ad0*/  UIADD3.X UR5, URZ, UR39, URZ, UP0, !UPT ;  /* 0x000000273f057290 */ /* 0x000fe200087fe43f */
[----:B------:R-:W-:Y:S01]  /*14ae0*/  VIADD R8, R8, 0x22400 ;  /* 0x0002240008087836 */ /* 0x000fe20000000000 */
[----:B------:R-:W-:Y:S01]  /*14af0*/  UMOV UR6, 0x0 ;  /* 0x0000000000067882 */ /* 0x000fe20000000000 */
[----:B------:R-:W-:Y:S01]  /*14b00*/  VIADD R9, R3, 0x38890 ;  /* 0x0003889003097836 */ /* 0x000fe20000000000 */
[----:B------:R-:W-:-:S09]  /*14b10*/  UMOV UR7, 0x12f00000 ;  /* 0x12f0000000077882 */ /* 0x000fd20000000000 */
.L_x_1382:
        /* <DEDUP_REMOVED lines=13> */
.L_x_1528:
[----:B------:R-:W-:Y:S05]  /*14bf0*/  BSYNC B2 ;  /* 0x0000000000027941 */ /* 0x000fea0003800000 */
.L_x_1383:
        /* <DEDUP_REMOVED lines=11> */
.L_x_1386:
[----:B------:R-:W-:Y:S05]  /*14cb0*/  BSYNC B2 ;  /* 0x0000000000027941 */ /* 0x000fea0003800000 */
.L_x_1385:
        /* <DEDUP_REMOVED lines=9> */
.L_x_1387:
        /* <DEDUP_REMOVED lines=15> */
.L_x_1388:
        /* <DEDUP_REMOVED lines=15> */
.L_x_1389:
        /* <DEDUP_REMOVED lines=15> */
.L_x_1390:
        /* <DEDUP_REMOVED lines=15> */
.L_x_1391:
        /* <DEDUP_REMOVED lines=15> */
.L_x_1392:
        /* <DEDUP_REMOVED lines=15> */
.L_x_1393:
        /* <DEDUP_REMOVED lines=15> */
.L_x_1394:
        /* <DEDUP_REMOVED lines=10> */
.L_x_1377:
[----:B------:R-:W-:Y:S05]  /*15480*/  BSYNC B1 ;  /* 0x0000000000017941 */ /* 0x000fea0003800000 */
.L_x_1376:
        /* <DEDUP_REMOVED lines=9> */
.L_x_1414:
        /* <DEDUP_REMOVED lines=11> */
.L_x_1529:
[----:B------:R-:W-:Y:S05]  /*155d0*/  BSYNC B2 ;  /* 0x0000000000027941 */ /* 0x000fea0003800000 */
.L_x_1397:
        /* <DEDUP_REMOVED lines=9> */
.L_x_1400:
[----:B------:R-:W-:Y:S05]  /*15670*/  BSYNC B2 ;  /* 0x0000000000027941 */ /* 0x000fea0003800000 */
.L_x_1399:
[----:B------:R-:W-:Y:S01]  /*15680*/  IMAD.MOV.U32 R10, RZ, RZ, RZ ;  /* 0x000000ffff0a7224 */ /* 0x000fe200078e00ff */
[----:B------:R-:W-:Y:S01]  /*15690*/  UIADD3 UR4, UP0, UR38, 0x570, URZ ;  /* 0x0000057026047890 */ /* 0x000fe2000ff1e03f */
[----:B------:R-:W-:Y:S01]  /*156a0*/  IMAD R3, R24, 0x2000, R23 ;  /* 0x0000200018037824 */ /* 0x000fe200078e0217 */
[----:B------:R-:W-:Y:S01]  /*156b0*/  PLOP3.LUT P1, PT, PT, PT, PT, 0x80, 0x0 ;  /* 0x000000000000781c */ /* 0x000fe20003f2f070 */
[----:B------:R-:W-:Y:S01]  /*156c0*/  VIADD R7, R6, 0x38890 ;  /* 0x0003889006077836 */ /* 0x000fe20000000000 */
[----:B------:R-:W-:Y:S01]  /*156d0*/  R2UR UR10, R10 ;  /* 0x000000000a0a72ca */ /* 0x000fe200000e0000 */
[----:B------:R-:W-:Y:S01]  /*156e0*/  VIADD R3, R3, 0x22400 ;  /* 0x0002240003037836 */ /* 0x000fe20000000000 */
[----:B0-----:R-:W-:Y:S01]  /*156f0*/  LEA R8, R9, R0, 0x6 ;  /* 0x0000000009087211 */ /* 0x001fe200078e30ff */
[----:B------:R-:W-:Y:S01]  /*15700*/  UIADD3.X UR5, URZ, UR39, URZ, UP0, !UPT ;  /* 0x000000273f057290 */ /* 0x000fe200087fe43f */
[----:B------:R-:W-:Y:S01]  /*15710*/  UMOV UR6, 0x0 ;  /* 0x0000000000067882 */ /* 0x000fe20000000000 */
[----:B------:R-:W-:-:S10]  /*15720*/  UMOV UR7, 0x12f00000 ;  /* 0x12f0000000077882 */ /* 0x000fd40000000000 */
.L_x_1401:
        /* <DEDUP_REMOVED lines=13> */
.L_x_1530:
[----:B------:R-:W-:Y:S05]  /*15800*/  BSYNC B2 ;  /* 0x0000000000027941 */ /* 0x000fea0003800000 */
.L_x_1402:
[----:B------:R-:W-:Y:S01]  /*15810*/  BSSY B2, `(.L_x_1404) ;  /* 0x000000b000027945 */ /* 0x000fe20003800000 */
[----:B01----:R-:W-:Y:S02]  /*15820*/  IMAD.MOV.U32 R2, RZ, RZ, 0x0 ;  /* 0x00000000ff027424 */ /* 0x003fe400078e00ff */
[----:B------:R-:W-:Y:S01]  /*15830*/  IMAD.MOV.U32 R3, RZ, RZ, 0x12f00000 ;  /* 0x12f00000ff037424 */ /* 0x000fe200078e00ff */
[----:B------:R-:W-:Y:S06]  /*15840*/  @P2 BRA `(.L_x_1405) ;  /* 0x00000000001c2947 */ /* 0x000fec0003800000 */
[----:B------:R-:W0:Y:S01]  /*15850*/  S2R R11, SR_TID.X ;  /* 0x00000000000b7919 */ /* 0x000e220000002100 */
[----:B------:R-:W-:-:S04]  /*15860*/  IMAD.MOV.U32 R7, RZ, RZ, 0x10000 ;  /* 0x00010000ff077424 */ /* 0x000fc800078e00ff */
[----:B------:R1:W-:Y:S01]  /*15870*/  SYNCS.ARRIVE.TRANS64 RZ, [R6+URZ+0x388b0], R7 ;  /* 0x0388b00706ff79a7 */ /* 0x0003e2000800003f */
[----:B0-----:R-:W-:-:S04]  /*15880*/  LOP3.LUT R11, R11, 0x1f, RZ, 0xc0, !PT ;  /* 0x0000001f0b0b7812 */ /* 0x001fc800078ec0ff */
[----:B------:R-:W-:-:S13]  /*15890*/  ISETP.NE.AND P1, PT, R11, RZ, PT ;  /* 0x000000ff0b00720c */ /* 0x000fda0003f25270 */
[----:B-1----:R-:W-:Y:S05]  /*158a0*/  @!P1 BRA `(.L_x_1405) ;  /* 0x0000000000049947 */ /* 0x002fea0003800000 */
[----:B------:R-:W-:Y:S01]  /*158b0*/  BPT.TRAP 0x1 ;  /* 0x000000040000795c */ /* 0x000fe20000300000 */
.L_x_1405:
[----:B------:R-:W-:Y:S05]  /*158c0*/  BSYNC B2 ;  /* 0x0000000000027941 */ /* 0x000fea0003800000 */
.L_x_1404:
        /* <DEDUP_REMOVED lines=9> */
.L_x_1406:
        /* <DEDUP_REMOVED lines=15> */
.L_x_1407:
        /* <DEDUP_REMOVED lines=15> */
.L_x_1408:
        /* <DEDUP_REMOVED lines=15> */
.L_x_1409:
        /* <DEDUP_REMOVED lines=15> */
.L_x_1410:
        /* <DEDUP_REMOVED lines=15> */
.L_x_1411:
        /* <DEDUP_REMOVED lines=15> */
.L_x_1412:
        /* <DEDUP_REMOVED lines=15> */
.L_x_1413:
        /* <DEDUP_REMOVED lines=10> */
.L_x_1396:
[----:B------:R-:W-:Y:S05]  /*16090*/  BSYNC B1 ;  /* 0x0000000000017941 */ /* 0x000fea0003800000 */
.L_x_1395:
        /* <DEDUP_REMOVED lines=8> */
.L_x_1370:
[----:B------:R-:W-:Y:S05]  /*16120*/  BSYNC B0 ;  /* 0x0000000000007941 */ /* 0x000fea0003800000 */
.L_x_1369:
        /* <DEDUP_REMOVED lines=23> */
.L_x_1416:
[----:B------:R-:W-:Y:S01]  /*162a0*/  IADD3 R0, R23, 0x22400, RZ ;  /* 0x0002240017007810 */ /* 0x000fe20007ffe0ff */
[----:B------:R-:W-:Y:S03]  /*162b0*/  BSSY B6, `(.L_x_1418) ;  /* 0x0000013000067945 */ /* 0x000fe60003800000 */
[----:B------:R-:W-:-:S13]  /*162c0*/  LOP3.LUT P0, RZ, R0, 0x3ff, RZ, 0xc0, !PT ;  /* 0x000003ff00ff7812 */ /* 0x000fda000780c0ff */
[----:B------:R-:W-:Y:S05]  /*162d0*/  @!P0 BRA `(.L_x_1419) ;  /* 0x0000000000408947 */ /* 0x000fea0003800000 */
[----:B------:R-:W-:Y:S01]  /*162e0*/  MOV R2, 0x0 ;  /* 0x0000000000027802 */ /* 0x000fe20000000f00 */
[----:B------:R-:W-:Y:S01]  /*162f0*/  ULDC.64 UR6, c[0x4][0x90] ;  /* 0x0100240000067ab9 */ /* 0x000fe20000000a00 */
[----:B------:R-:W-:Y:S01]  /*16300*/  ULDC.64 UR8, c[0x4][0x98] ;  /* 0x0100260000087ab9 */ /* 0x000fe20000000a00 */
[----:B------:R-:W-:Y:S01]  /*16310*/  ULDC.64 UR4, c[0x4][0x8] ;  /* 0x0100020000047ab9 */ /* 0x000fe20000000a00 */
[----:B------:R-:W-:Y:S02]  /*16320*/  IMAD.U32 R4, RZ, RZ, UR6 ;  /* 0x00000006ff047e24 */ /* 0x000fe4000f8e00ff */
[----:B-1----:R-:W1:Y:S01]  /*16330*/  LDC.64 R2, c[0x4][R2] ;  /* 0x0100000002027b82 */ /* 0x002e620000000a00 */
[----:B------:R-:W-:Y:S02]  /*16340*/  IMAD.U32 R5, RZ, RZ, UR7 ;  /* 0x00000007ff057e24 */ /* 0x000fe4000f8e00ff */
[----:B------:R-:W-:Y:S02]  /*16350*/  IMAD.U32 R6, RZ, RZ, UR8 ;  /* 0x00000008ff067e24 */ /* 0x000fe4000f8e00ff */
[----:B------:R-:W-:-:S02]  /*16360*/  IMAD.U32 R7, RZ, RZ, UR9 ;  /* 0x00000009ff077e24 */ /* 0x000fc4000f8e00ff */
[----:B------:R-:W-:Y:S02]  /*16370*/  IMAD.U32 R10, RZ, RZ, UR4 ;  /* 0x00000004ff0a7e24 */ /* 0x000fe4000f8e00ff */
[----:B------:R-:W-:Y:S02]  /*16380*/  IMAD.U32 R11, RZ, RZ, UR5 ;  /* 0x00000005ff0b7e24 */ /* 0x000fe4000f8e00ff */
[----:B0-----:R-:W-:Y:S02]  /*16390*/  IMAD.MOV.U32 R8, RZ, RZ, 0x70 ;  /* 0x00000070ff087424 */ /* 0x001fe400078e00ff */
[----:B------:R-:W-:Y:S02]  /*163a0*/  IMAD.MOV.U32 R12, RZ, RZ, 0x1 ;  /* 0x00000001ff0c7424 */ /* 0x000fe400078e00ff */
[----:B------:R-:W-:-:S07]  /*163b0*/  IMAD.MOV.U32 R13, RZ, RZ, RZ ;  /* 0x000000ffff0d7224 */ /* 0x000fce00078e00ff */
[----:B------:R-:W-:-:S07]  /*163c0*/  LEPC R20, `(.L_x_1419) ;  /* 0x000000001014794e */ /* 0x000fce0000000000 */
[----:B-1----:R-:W-:Y:S05]  /*163d0*/  CALL.ABS.NOINC R2 ;  /* 0x0000000002007343 */ /* 0x002fea0003c00000 */
.L_x_1419:
[----:B------:R-:W-:Y:S05]  /*163e0*/  BSYNC B6 ;  /* 0x0000000000067941 */ /* 0x000fea0003800000 */
.L_x_1418:
        /* <DEDUP_REMOVED lines=10> */
[----:B0-----:R-:W-:Y:S01]  /*16490*/  MOV R8, 0x70 ;  /* 0x0000007000087802 */ /* 0x001fe20000000f00 */
[----:B------:R-:W-:Y:S02]  /*164a0*/  IMAD.U32 R5, RZ, RZ, UR7 ;  /* 0x00000007ff057e24 */ /* 0x000fe4000f8e00ff */
[----:B------:R-:W-:Y:S02]  /*164b0*/  IMAD.U32 R6, RZ, RZ, UR8 ;  /* 0x00000008ff067e24 */ /* 0x000fe4000f8e00ff */
[----:B------:R-:W-:-:S02]  /*164c0*/  IMAD.U32 R7, RZ, RZ, UR9 ;  /* 0x00000009ff077e24 */ /* 0x000fc4000f8e00ff */
[----:B------:R-:W-:Y:S02]  /*164d0*/  IMAD.U32 R10, RZ, RZ, UR4 ;  /* 0x00000004ff0a7e24 */ /* 0x000fe4000f8e00ff */
[----:B------:R-:W-:Y:S02]  /*164e0*/  IMAD.U32 R11, RZ, RZ, UR5 ;  /* 0x00000005ff0b7e24 */ /* 0x000fe4000f8e00ff */
[----:B------:R-:W-:Y:S02]  /*164f0*/  IMAD.MOV.U32 R12, RZ, RZ, 0x1 ;  /* 0x00000001ff0c7424 */ /* 0x000fe400078e00ff */
[----:B-1----:R-:W-:-:S07]  /*16500*/  IMAD.MOV.U32 R13, RZ, RZ, RZ ;  /* 0x000000ffff0d7224 */ /* 0x002fce00078e00ff */
[----:B------:R-:W-:-:S07]  /*16510*/  LEPC R20, `(.L_x_1422) ;  /* 0x000000001014794e */ /* 0x000fce0000000000 */
[----:B--2---:R-:W-:Y:S05]  /*16520*/  CALL.ABS.NOINC R2 ;  /* 0x0000000002007343 */ /* 0x004fea0003c00000 */
.L_x_1422:
        /* <DEDUP_REMOVED lines=15> */
.L_x_1421:
[----:B------:R-:W-:Y:S05]  /*16620*/  BSYNC B6 ;  /* 0x0000000000067941 */ /* 0x000fea0003800000 */
.L_x_1420:
[----:B------:R-:W-:Y:S01]  /*16630*/  ULDC.64 UR4, c[0x0][0xaf0] ;  /* 0x0002bc0000047ab9 */ /* 0x000fe20000000a00 */
[----:B------:R-:W2:Y:S01]  /*16640*/  S2R R20, SR_TID.X ;  /* 0x0000000000147919 */ /* 0x000ea20000002100 */
[----:B------:R-:W-:Y:S01]  /*16650*/  ISETP.NE.U32.AND P0, PT, RZ, UR4, PT ;  /* 0x00000004ff007c0c */ /* 0x000fe2000bf05070 */
[----:B------:R-:W3:Y:S03]  /*16660*/  LDC R10, c[0x0][0x430] ;  /* 0x00010c00ff0a7b82 */ /* 0x000ee60000000800 */
[----:B------:R-:W-:-:S13]  /*16670*/  ISETP.NE.AND.EX P0, PT, RZ, UR5, PT, P0 ;  /* 0x00000005ff007c0c */ /* 0x000fda000bf05300 */
[----:B------:R-:W-:Y:S01]  /*16680*/  @P0 IADD3 R2, P1, R27, UR4, RZ ;  /* 0x000000041b020c10 */ /* 0x000fe2000ff3e0ff */
[----:B------:R-:W4:Y:S01]  /*16690*/  S2R R11, SR_TID.X ;  /* 0x00000000000b7919 */ /* 0x000f220000002100 */
[----:B------:R-:W-:Y:S02]  /*166a0*/  ULDC UR4, c[0x0][0x320] ;  /* 0x0000c80000047ab9 */ /* 0x000fe40000000800 */
[----:B-1----:R-:W-:-:S05]  /*166b0*/  @P0 IADD3.X R3, R30, UR5, RZ, P1, !PT ;  /* 0x000000051e030c10 */ /* 0x002fca0008ffe4ff */
[----:B------:R1:W5:Y:S01]  /*166c0*/  @P0 LDG.E R32, desc[UR40][R2.64] ;  /* 0x0000002802200981 */ /* 0x000362000c1e1900 */
[----:B--2---:R-:W-:-:S04]  /*166d0*/  LOP3.LUT R20, R20, 0x7f, RZ, 0xc0, !PT ;  /* 0x0000007f14147812 */ /* 0x004fc800078ec0ff */
[----:B------:R-:W-:Y:S02]  /*166e0*/  SHF.R.U32.HI R21, RZ, 0x3, R20 ;  /* 0x00000003ff157819 */ /* 0x000fe40000011614 */
[----:B------:R-:W2:Y:S02]  /*166f0*/  S2R R20, SR_TID.X ;  /* 0x0000000000147919 */ /* 0x000ea40000002100 */
[----:B--2---:R-:W-:-:S05]  /*16700*/  IMAD.SHL.U32 R20, R20, 0x10, RZ ;  /* 0x0000001014147824 */ /* 0x004fca00078e00ff */
[----:B------:R-:W-:Y:S02]  /*16710*/  LOP3.LUT R20, R21, 0x70, R20, 0xf8, !PT ;  /* 0x0000007015147812 */ /* 0x000fe400078ef814 */
[----:B------:R-:W2:Y:S01]  /*16720*/  S2R R21, SR_TID.X ;  /* 0x0000000000157919 */ /* 0x000ea20000002100 */
[----:B---3--:R-:W-:Y:S01]  /*16730*/  ISETP.NE.AND P1, PT, R10, 0x1, PT ;  /* 0x000000010a00780c */ /* 0x008fe20003f25270 */
[----:B------:R-:W-:-:S12]  /*16740*/  VIADD R31, R31, 0xffffffc0 ;  /* 0xffffffc01f1f7836 */ /* 0x000fd80000000000 */
[----:B-1----:R-:W1:Y:S01]  /*16750*/  @P1 LDC R3, c[0x0][0x434] ;  /* 0x00010d00ff031b82 */ /* 0x002e620000000800 */
[----:B--2---:R-:W-:-:S07]  /*16760*/  IMAD.SHL.U32 R21, R21, 0x8, RZ ;  /* 0x0000000815157824 */ /* 0x004fce00078e00ff */
[----:B------:R-:W2:Y:S01]  /*16770*/  @P1 LDC R2, c[0x0][0x438] ;  /* 0x00010e00ff021b82 */ /* 0x000ea20000000800 */
[----:B------:R-:W-:-:S04]  /*16780*/  LOP3.LUT R21, R21, 0x38, RZ, 0xc0, !PT ;  /* 0x0000003815157812 */ /* 0x000fc800078ec0ff */
[----:B------:R-:W-:-:S04]  /*16790*/  LOP3.LUT R21, R21, 0x40, RZ, 0xfc, !PT ;  /* 0x0000004015157812 */ /* 0x000fc800078efcff */
[----:B------:R-:W-:Y:S02]  /*167a0*/  ISETP.GE.AND P2, PT, R21, UR4, PT ;  /* 0x0000000415007c0c */ /* 0x000fe4000bf46270 */
[----:B------:R-:W3:Y:S01]  /*167b0*/  S2R R21, SR_TID.X ;  /* 0x0000000000157919 */ /* 0x000ee20000002100 */
[----:B------:R-:W-:-:S05]  /*167c0*/  IMAD.IADD R4, R20, 0x1, R31 ;  /* 0x0000000114047824 */ /* 0x000fca00078e021f */
[C---:B------:R-:W-:Y:S01]  /*167d0*/  ISETP.GE.AND P0, PT, R4.reuse, R35, PT ;  /* 0x000000230400720c */ /* 0x040fe20003f06270 */
[----:B------:R-:W-:Y:S02]  /*167e0*/  IMAD.IADD R0, R4, 0x1, R34 ;  /* 0x0000000104007824 */ /* 0x000fe400078e0222 */
[----:B----4-:R-:W-:Y:S01]  /*167f0*/  IMAD.SHL.U32 R11, R11, 0x8, RZ ;  /* 0x000000080b0b7824 */ /* 0x010fe200078e00ff */
[----:B------:R-:W-:Y:S01]  /*16800*/  ISETP.GT.U32.OR P0, PT, R20, 0x3f, P0 ;  /* 0x0000003f1400780c */ /* 0x000fe20000704470 */
[----:B-1----:R-:W-:Y:S01]  /*16810*/  @P1 IMAD.HI.U32 R3, R0, R3, RZ ;  /* 0x0000000300031227 */ /* 0x002fe200078e00ff */
[----:B0-----:R-:W-:Y:S02]  /*16820*/  MOV R8, R0 ;  /* 0x0000000000087202 */ /* 0x001fe40000000f00 */
[----:B------:R-:W-:Y:S02]  /*16830*/  LOP3.LUT R11, R11, 0x38, RZ, 0xc0, !PT ;  /* 0x000000380b0b7812 */ /* 0x000fe400078ec0ff */
[----:B--2---:R-:W-:-:S02]  /*16840*/  @P1 SHF.R.U32.HI R8, RZ, R2, R3 ;  /* 0x00000002ff081219 */ /* 0x004fc40000011603 */
[----:B------:R-:W-:Y:S02]  /*16850*/  ISETP.GE.AND P1, PT, R11, UR4, PT ;  /* 0x000000040b007c0c */ /* 0x000fe4000bf26270 */
[----:B------:R-:W-:Y:S02]  /*16860*/  LOP3.LUT R22, R22, 0xffffffbf, RZ, 0xc0, !PT ;  /* 0xffffffbf16167812 */ /* 0x000fe400078ec0ff */
[----:B------:R-:W-:Y:S01]  /*16870*/  SEL R9, RZ, 0xffffffff, P2 ;  /* 0xffffffffff097807 */ /* 0x000fe20001000000 */
[----:B------:R-:W0:Y:S01]  /*16880*/  @!P0 LDC.64 R2, c[0x0][0x428] ;  /* 0x00010a00ff028b82 */ /* 0x000e220000000a00 */
[----:B------:R-:W-:Y:S01]  /*16890*/  @P2 LOP3.LUT R22, R22, 0x40, RZ, 0xfc, !PT ;  /* 0x0000004016162812 */ /* 0x000fe200078efcff */
[----:B---3--:R-:W-:Y:S01]  /*168a0*/  IMAD.SHL.U32 R21, R21, 0x8, RZ ;  /* 0x0000000815157824 */ /* 0x008fe200078e00ff */
[----:B------:R-:W-:Y:S01]  /*168b0*/  SEL R4, RZ, 0x1, P1 ;  /* 0x00000001ff047807 */ /* 0x000fe20000800000 */
[----:B------:R-:W-:-:S03]  /*168c0*/  IMAD.SHL.U32 R9, R9, 0x2, RZ ;  /* 0x0000000209097824 */ /* 0x000fc600078e00ff */
[----:B------:R-:W-:Y:S02]  /*168d0*/  LOP3.LUT R21, R21, 0x38, RZ, 0xc0, !PT ;  /* 0x0000003815157812 */ /* 0x000fe400078ec0ff */
[----:B------:R-:W-:Y:S02]  /*168e0*/  LOP3.LUT R22, R22, 0xffffff7f, RZ, 0xc0, !PT ;  /* 0xffffff7f16167812 */ /* 0x000fe400078ec0ff */
[C---:B------:R-:W-:Y:S02]  /*168f0*/  LOP3.LUT R33, R21.reuse, 0x80, RZ, 0xfc, !PT ;  /* 0x0000008015217812 */ /* 0x040fe400078efcff */
[----:B------:R-:W-:Y:S02]  /*16900*/  LOP3.LUT R21, R21, 0xc0, RZ, 0xfc, !PT ;  /* 0x000000c015157812 */ /* 0x000fe400078efcff */
[----:B------:R-:W-:Y:S02]  /*16910*/  @P1 LOP3.LUT R22, R22, 0x80, RZ, 0xfc, !PT ;  /* 0x0000008016161812 */ /* 0x000fe400078efcff */
[----:B------:R-:W-:-:S02]  /*16920*/  LOP3.LUT R9, R9, 0x2, R4, 0xe2, !PT ;  /* 0x0000000209097812 */ /* 0x000fc400078ee204 */
[----:B------:R-:W-:Y:S01]  /*16930*/  ISETP.GE.AND P2, PT, R33, UR4, PT ;  /* 0x0000000421007c0c */ /* 0x000fe2000bf46270 */
[----:B------:R-:W1:Y:S01]  /*16940*/  @!P0 LDC.64 R4, c[0x0][0x418] ;  /* 0x00010600ff048b82 */ /* 0x000e620000000a00 */
[----:B------:R-:W-:Y:S02]  /*16950*/  ISETP.GE.AND P1, PT, R21, UR4, PT ;  /* 0x0000000415007c0c */ /* 0x000fe4000bf26270 */
[----:B------:R-:W-:Y:S02]  /*16960*/  SEL R6, RZ, 0x4, P2 ;  /* 0x00000004ff067807 */ /* 0x000fe40001000000 */
[----:B------:R-:W-:-:S04]  /*16970*/  SEL R7, RZ, 0x8, P1 ;  /* 0x00000008ff077807 */ /* 0x000fc80000800000 */
[----:B------:R-:W-:Y:S01]  /*16980*/  LOP3.LUT R9, R7, R9, R6, 0xfe, !PT ;  /* 0x0000000907097212 */ /* 0x000fe200078efe06 */
[--C-:B------:R-:W-:Y:S01]  /*16990*/  @!P0 IMAD.MOV.U32 R6, RZ, RZ, R8.reuse ;  /* 0x000000ffff068224 */ /* 0x100fe200078e0008 */
[----:B------:R-:W-:Y:S02]  /*169a0*/  @!P0 SHF.R.S32.HI R7, RZ, 0x1f, R8 ;  /* 0x0000001fff078819 */ /* 0x000fe40000011408 */
[----:B------:R-:W-:-:S04]  /*169b0*/  LOP3.LUT R22, R22, 0xffffffdf, RZ, 0xc0, !PT ;  /* 0xffffffdf16167812 */ /* 0x000fc800078ec0ff */
[----:B------:R-:W-:-:S04]  /*169c0*/  @P2 LOP3.LUT R22, R22, 0x20, RZ, 0xfc, !PT ;  /* 0x0000002016162812 */ /* 0x000fc800078efcff */
[----:B------:R-:W-:-:S04]  /*169d0*/  LOP3.LUT R22, R22, 0xffffffef, RZ, 0xc0, !PT ;  /* 0xffffffef16167812 */ /* 0x000fc800078ec0ff */
[----:B------:R-:W-:Y:S02]  /*169e0*/  @P1 LOP3.LUT R22, R22, 0x10, RZ, 0xfc, !PT ;  /* 0x0000001016161812 */ /* 0x000fe400078efcff */
[----:B-----5:R-:W-:Y:S01]  /*169f0*/  SHF.R.S32.HI R35, RZ, 0x1f, R32 ;  /* 0x0000001fff237819 */ /* 0x020fe20000011420 */
[----:B0-----:R-:W-:-:S04]  /*16a00*/  @!P0 IMAD.WIDE.U32 R6, R32, R2, R6 ;  /* 0x0000000220068225 */ /* 0x001fc800078e0006 */
[----:B------:R-:W-:-:S04]  /*16a10*/  @!P0 IMAD R2, R35, R2, RZ ;  /* 0x0000000223028224 */ /* 0x000fc800078e02ff */
[----:B------:R-:W-:Y:S01]  /*16a20*/  @!P0 IMAD R3, R32, R3, R2 ;  /* 0x0000000320038224 */ /* 0x000fe200078e0202 */
[----:B-1----:R-:W-:-:S03]  /*16a30*/  @!P0 LEA R4, P1, R6, R4, 0x2 ;  /* 0x0000000406048211 */ /* 0x002fc600078210ff */
[----:B------:R-:W-:Y:S02]  /*16a40*/  @!P0 IMAD.IADD R3, R7, 0x1, R3 ;  /* 0x0000000107038824 */ /* 0x000fe400078e0203 */
[----:B------:R-:W-:-:S03]  /*16a50*/  IMAD.MOV.U32 R2, RZ, RZ, RZ ;  /* 0x000000ffff027224 */ /* 0x000fc600078e00ff */
[----:B------:R-:W-:-:S05]  /*16a60*/  @!P0 LEA.HI.X R5, R6, R5, R3, 0x2, P1 ;  /* 0x0000000506058211 */ /* 0x000fca00008f1403 */
[----:B------:R0:W2:Y:S01]  /*16a70*/  @!P0 LDG.E R2, desc[UR40][R4.64] ;  /* 0x0000002804028981 */ /* 0x0000a2000c1e1900 */
[----:B------:R-:W1:Y:S01]  /*16a80*/  S2R R21, SR_TID.X ;  /* 0x0000000000157919 */ /* 0x000e620000002100 */
[----:B------:R-:W-:Y:S01]  /*16a90*/  LOP3.LUT R13, R11, 0x1c0, RZ, 0xfc, !PT ;  /* 0x000001c00b0d7812 */ /* 0x000fe200078efcff */
[----:B-1----:R-:W-:-:S05]  /*16aa0*/  IMAD.SHL.U32 R21, R21, 0x8, RZ ;  /* 0x0000000815157824 */ /* 0x002fca00078e00ff */
[----:B------:R-:W-:-:S04]  /*16ab0*/  LOP3.LUT R21, R21, 0x38, RZ, 0xc0, !PT ;  /* 0x0000003815157812 */ /* 0x000fc800078ec0ff */
[----:B------:R-:W-:-:S04]  /*16ac0*/  LOP3.LUT R12, R21, 0x180, RZ, 0xfc, !PT ;  /* 0x00000180150c7812 */ /* 0x000fc800078efcff */
[----:B------:R-:W-:Y:S02]  /*16ad0*/  ISETP.GE.AND P0, PT, R12, UR4, PT ;  /* 0x000000040c007c0c */ /* 0x000fe4000bf06270 */
[C---:B------:R-:W-:Y:S02]  /*16ae0*/  LOP3.LUT R12, R11.reuse, 0x100, RZ, 0xfc, !PT ;  /* 0x000001000b0c7812 */ /* 0x040fe400078efcff */
[----:B------:R-:W-:Y:S02]  /*16af0*/  LOP3.LUT R11, R11, 0x140, RZ, 0xfc, !PT ;  /* 0x000001400b0b7812 */ /* 0x000fe400078efcff */
[----:B------:R-:W-:Y:S02]  /*16b00*/  ISETP.GE.AND P3, PT, R12, UR4, PT ;  /* 0x000000040c007c0c */ /* 0x000fe4000bf66270 */
[----:B------:R-:W-:Y:S02]  /*16b10*/  ISETP.GE.AND P2, PT, R11, UR4, PT ;  /* 0x000000040b007c0c */ /* 0x000fe4000bf46270 */
[----:B------:R-:W-:-:S02]  /*16b20*/  SEL R3, RZ, 0x10, P3 ;  /* 0x00000010ff037807 */ /* 0x000fc40001800000 */
[----:B0-----:R-:W-:-:S04]  /*16b30*/  SEL R4, RZ, 0x20, P2 ;  /* 0x00000020ff047807 */ /* 0x001fc80001000000 */
[----:B------:R-:W-:Y:S02]  /*16b40*/  LOP3.LUT R3, R4, R9, R3, 0xfe, !PT ;  /* 0x0000000904037212 */ /* 0x000fe400078efe03 */
[----:B------:R-:W-:-:S04]  /*16b50*/  LOP3.LUT R22, R22, 0xfffffff7, RZ, 0xc0, !PT ;  /* 0xfffffff716167812 */ /* 0x000fc800078ec0ff */
[----:B------:R-:W-:-:S04]  /*16b60*/  @P3 LOP3.LUT R22, R22, 0x8, RZ, 0xfc, !PT ;  /* 0x0000000816163812 */ /* 0x000fc800078efcff */
[----:B------:R-:W-:-:S04]  /*16b70*/  LOP3.LUT R22, R22, 0xfffffffb, RZ, 0xc0, !PT ;  /* 0xfffffffb16167812 */ /* 0x000fc800078ec0ff */
[----:B------:R-:W-:Y:S01]  /*16b80*/  @P2 LOP3.LUT R22, R22, 0x4, RZ, 0xfc, !PT ;  /* 0x0000000416162812 */ /* 0x000fe200078efcff */
[----:B--2---:R0:W-:Y:S02]  /*16b90*/  STL [R1+0x4], R2 ;  /* 0x0000040201007387 */ /* 0x0041e40000100800 */
[----:B0-----:R-:W-:-:S04]  /*16ba0*/  SEL R2, RZ, 0x40, P0 ;  /* 0x00000040ff027807 */ /* 0x001fc80000000000 */
[----:B------:R-:W-:Y:S01]  /*16bb0*/  LOP3.LUT R5, R3, R2, RZ, 0xfc, !PT ;  /* 0x0000000203057212 */ /* 0x000fe200078efcff */
[----:B------:R-:W-:-:S04]  /*16bc0*/  IMAD.MOV R2, RZ, RZ, -R8 ;  /* 0x000000ffff027224 */ /* 0x000fc800078e0a08 */
[----:B------:R-:W-:Y:S01]  /*16bd0*/  IMAD R0, R10, R2, R0 ;  /* 0x000000020a007224 */ /* 0x000fe200078e0200 */
[----:B------:R0:W-:Y:S04]  /*16be0*/  STL [R1+0x44], R5 ;  /* 0x0000440501007387 */ /* 0x0001e80000100800 */
[----:B------:R0:W-:Y:S01]  /*16bf0*/  STL [R1+0xc], R0 ;  /* 0x00000c0001007387 */ /* 0x0001e20000100800 */
[----:B------:R-:W-:Y:S01]  /*16c00*/  ISETP.GE.AND P0, PT, R13, UR4, PT ;  /* 0x000000040d007c0c */ /* 0x000fe2000bf06270 */
[----:B------:R-:W-:-:S03]  /*16c10*/  UMOV UR4, 0xffffffff ;  /* 0xffffffff00047882 */ /* 0x000fc60000000000 */
[----:B------:R-:W-:Y:S01]  /*16c20*/  SEL R33, RZ, 0x80, P0 ;  /* 0x00000080ff217807 */ /* 0x000fe20000000000 */
[----:B------:R-:W-:Y:S08]  /*16c30*/  BRA.DIV UR4, `(.L_x_1423) ;  /* 0x0000005604a87947 */ /* 0x000ff0000b800000 */
.L_x_1533:
[----:B0-----:R-:W2:Y:S01]  /*16c40*/  LDL R0, [R1+0x4c] ;  /* 0x00004c0001007983 */ /* 0x001ea20000100800 */
[----:B------:R-:W-:Y:S02]  /*16c50*/  ISETP.GT.U32.AND P1, PT, R20, 0x3f, PT ;  /* 0x0000003f1400780c */ /* 0x000fe40003f24070 */
[----:B------:R-:W-:Y:S02]  /*16c60*/  LOP3.LUT R22, R22, 0xfffffeff, RZ, 0xc0, !PT ;  /* 0xfffffeff16167812 */ /* 0x000fe400078ec0ff */
[----:B------:R-:W-:Y:S02]  /*16c70*/  LOP3.LUT R33, R5, R33, RZ, 0xfc, !PT ;  /* 0x0000002105217212 */ /* 0x000fe400078efcff */
[----:B------:R-:W-:Y:S02]  /*16c80*/  LOP3.LUT R22, R22, 0xfffffffe, RZ, 0xc0, !PT ;  /* 0xfffffffe16167812 */ /* 0x000fe400078ec0ff */
[----:B------:R-:W-:-:S05]  /*16c90*/  SHF.R.S32.HI R30, RZ, 0x1f, R18 ;  /* 0x0000001fff1e7819 */ /* 0x000fca0000011412 */
[----:B------:R-:W-:Y:S02]  /*16ca0*/  @P1 LOP3.LUT R22, R22, 0x1, RZ, 0xfc, !PT ;  /* 0x0000000116161812 */ /* 0x000fe400078efcff */
[----:B--2---:R-:W-:-:S13]  /*16cb0*/  ISETP.NE.AND P0, PT, R0, 0x3, PT ;  /* 0x000000030000780c */ /* 0x004fda0003f05270 */
[----:B------:R-:W-:Y:S01]  /*16cc0*/  @P0 LOP3.LUT R22, R22, 0x100, RZ, 0xfc, !PT ;  /* 0x0000010016160812 */ /* 0x000fe200078efcff */
[----:B------:R-:W-:Y:S06]  /*16cd0*/  @!P0 BRA `(.L_x_1424) ;  /* 0x0000000000048947 */ /* 0x000fec0003800000 */
[----:B------:R-:W-:Y:S01]  /*16ce0*/  BPT.TRAP 0x1 ;  /* 0x000000040000795c */ /* 0x000fe20000300000 */
.L_x_1424:
[----:B------:R-:W-:Y:S01]  /*16cf0*/  IMAD R27, R25, 0x8, R23 ;  /* 0x00000008191b7824 */ /* 0x000fe200078e0217 */
[----:B------:R-:W-:Y:S01]  /*16d00*/  SHF.L.U32 R0, R28, 0x1f, RZ ;  /* 0x0000001f1c007819 */ /* 0x000fe200000006ff */
[----:B------:R-:W-:Y:S03]  /*16d10*/  BSSY B0, `(.L_x_1425) ;  /* 0x0000003000007945 */ /* 0x000fe60003800000 */
[----:B------:R-:W0:Y:S02]  /*16d20*/  SYNCS.PHASECHK.TRANS64.TRYWAIT P0, [R27+URZ+0x38840], R0 ;  /* 0x038840001b0075a7 */ /* 0x000e24000800017f */
[----:B0-----:R-:W-:Y:S05]  /*16d30*/  @!P0 BRA `(.L_x_1426) ;  /* 0x00000054009c8947 */ /* 0x001fea0003800000 */
.L_x_1534:
[----:B------:R-:W-:Y:S05]  /*16d40*/  BSYNC B0 ;  /* 0x0000000000007941 */ /* 0x000fea0003800000 */
.L_x_1425:
[----:B------:R-:W0:Y:S01]  /*16d50*/  LDL R2, [R1+0xc] ;  /* 0x00000c0001027983 */ /* 0x000e220000100800 */
[----:B------:R-:W-:-:S03]  /*16d60*/  ULDC.64 UR4, c[0x0][0x300] ;  /* 0x0000c00000047ab9 */ /* 0x000fc60000000a00 */
[----:B------:R-:W2:Y:S04]  /*16d70*/  LDL R4, [R1+0x4] ;  /* 0x0000040001047983 */ /* 0x000ea80000100800 */
[----:B------:R-:W3:Y:S01]  /*16d80*/  LDL R6, [R1+0x10] ;  /* 0x0000100001067983 */ /* 0x000ee20000100800 */
[----:B------:R-:W-:Y:S01]  /*16d90*/  LOP3.LUT R22, R22, 0xfffffffd, RZ, 0xc0, !PT ;  /* 0xfffffffd16167812 */ /* 0x000fe200078ec0ff */
[----:B------:R-:W1:Y:S02]  /*16da0*/  S2R R7, SR_TID.X ;  /* 0x0000000000077919 */ /* 0x000e640000002100 */
[----:B-1----:R-:W-:-:S05]  /*16db0*/  IMAD.SHL.U32 R7, R7, 0x8, RZ ;  /* 0x0000000807077824 */ /* 0x002fca00078e00ff */
[----:B------:R-:W-:Y:S02]  /*16dc0*/  LOP3.LUT R7, R7, 0x38, RZ, 0xc0, !PT ;  /* 0x0000003807077812 */ /* 0x000fe400078ec0ff */
[----:B0-----:R-:W-:Y:S02]  /*16dd0*/  SHF.R.S32.HI R0, RZ, 0x1f, R2 ;  /* 0x0000001fff007819 */ /* 0x001fe40000011402 */
[----:B--2---:R-:W-:-:S03]  /*16de0*/  SHF.R.S32.HI R5, RZ, 0x1f, R4 ;  /* 0x0000001fff057819 */ /* 0x004fc60000011404 */
        /* <DEDUP_REMOVED lines=10> */
[----:B------:R-:W-:Y:S01]  /*16e90*/  ULDC.64 UR4, c[0x0][0x308] ;  /* 0x0000c20000047ab9 */ /* 0x000fe20000000a00 */
[----:B------:R-:W0:Y:S02]  /*16ea0*/  S2R R4, SR_TID.X ;  /* 0x0000000000047919 */ /* 0x000e240000002100 */
[----:B------:R-:W-:Y:S02]  /*16eb0*/  IMAD.IADD R3, R3, 0x1, R0 ;  /* 0x0000000103037824 */ /* 0x000fe400078e0200 */
[----:B------:R-:W-:Y:S02]  /*16ec0*/  IMAD R0, R30, UR4, RZ ;  /* 0x000000041e007c24 */ /* 0x000fe4000f8e02ff */
[----:B------:R-:W-:-:S04]  /*16ed0*/  IMAD.WIDE.U32 R2, R18, UR4, R2 ;  /* 0x0000000412027c25 */ /* 0x000fc8000f8e0002 */
[----:B------:R-:W-:Y:S01]  /*16ee0*/  IMAD R0, R18, UR5, R0 ;  /* 0x0000000512007c24 */ /* 0x000fe2000f8e0200 */
[----:B------:R-:W-:Y:S01]  /*16ef0*/  ULDC.64 UR4, c[0x0][0x2e8] ;  /* 0x0000ba0000047ab9 */ /* 0x000fe20000000a00 */
[----:B0-----:R-:W-:-:S04]  /*16f00*/  LOP3.LUT R4, R4, 0x7f, RZ, 0xc0, !PT ;  /* 0x0000007f04047812 */ /* 0x001fc800078ec0ff */
[----:B-1----:R-:W-:Y:S01]  /*16f10*/  SHF.R.U32.HI R5, RZ, 0x3, R4 ;  /* 0x00000003ff057819 */ /* 0x002fe20000011604 */
[----:B------:R-:W-:Y:S01]  /*16f20*/  IMAD.IADD R4, R3, 0x1, R0 ;  /* 0x0000000103047824 */ /* 0x000fe200078e0200 */
[C---:B------:R-:W-:Y:S01]  /*16f30*/  LEA R0, P0, R2.reuse, UR4, 0x1 ;  /* 0x0000000402007c11 */ /* 0x040fe2000f8008ff */
[----:B------:R-:W-:Y:S01]  /*16f40*/  ULDC UR4, c[0x0][0x2f4] ;  /* 0x0000bd0000047ab9 */ /* 0x000fe20000000800 */
[----:B---3--:R-:W-:Y:S01]  /*16f50*/  IADD3 R31, -R5, R6, -R31 ;  /* 0x00000006051f7210 */ /* 0x008fe20007ffe91f */
        /* <DEDUP_REMOVED lines=21> */
[----:B0-----:R-:W-:-:S04]  /*170b0*/  @P0 LEA R3, P1, R7, R3, 0x1 ;  /* 0x0000000307030211 */ /* 0x001fc800078208ff */
[----:B-1----:R-:W-:-:S04]  /*170c0*/  @P0 IADD3.X R2, RZ, R2, RZ, P1, !PT ;  /* 0x00000002ff020210 */ /* 0x002fc80000ffe4ff */
        /* <DEDUP_REMOVED lines=16> */
.L_x_1544:
        /* <DEDUP_REMOVED lines=10> */
.L_x_1428:
[----:B------:R-:W-:Y:S02]  /*17270*/  PLOP3.LUT P1, PT, P1, P0, PT, 0xa2, 0x0 ;  /* 0x000000000000781c */ /* 0x000fe40000f21472 */
[----:B------:R-:W-:-:S08]  /*17280*/  @P0 R2UR P1, UR4, R27 ;  /* 0x000000001b0402ca */ /* 0x000fd00000020000 */
[----:B------:R-:W-:-:S05]  /*17290*/  @P0 PLOP3.LUT P0, PT, P1, PT, PT, 0x80, 0x0 ;  /* 0x000000000000081c */ /* 0x000fca0000f0f070 */
[----:B------:R-:W-:Y:S01]  /*172a0*/  @!P1 SYNCS.ARRIVE.TRANS64.RED.A0T1 RZ, [UR4+0x38830], RZ ;  /* 0x038830ffffff99a7 */ /* 0x000fe20008200404 */
[----:B------:R-:W-:Y:S07]  /*172b0*/  @!P1 ARRIVES.LDGSTSBAR.64.TRANSCNT [UR4+0x38830] ;  /* 0x03883000ff0099b0 */ /* 0x000fee0008000a84 */
[----:B------:R-:W-:Y:S05]  /*172c0*/  @P0 BRA.U.ANY `(.L_x_1428) ;  /* 0xfffffffd00e80947 */ /* 0x000fea000393ffff */
[----:B------:R-:W-:Y:S01]  /*172d0*/  NOP ;  /* 0x0000000000007918 */ /* 0x000fe20000000000 */
[----:B------:R-:W2:Y:S02]  /*172e0*/  LDL R0, [R1+0x4c] ;  /* 0x00004c0001007983 */ /* 0x000ea40000100800 */
[----:B--2---:R-:W-:-:S13]  /*172f0*/  ISETP.NE.AND P2, PT, R0, 0x3, PT ;  /* 0x000000030000780c */ /* 0x004fda0003f45270 */
[----:B------:R-:W-:Y:S05]  /*17300*/  @!P2 BRA `(.L_x_1429) ;  /* 0x000000000004a947 */ /* 0x000fea0003800000 */
[----:B------:R-:W-:Y:S01]  /*17310*/  BPT.TRAP 0x1 ;  /* 0x000000040000795c */ /* 0x000fe20000300000 */
.L_x_1429:
[----:B------:R1:W5:Y:S01]  /*17320*/  LDL.LU R0, [R1+0x20] ;  /* 0x0000200001007983 */ /* 0x0003620000300800 */
[----:B------:R1:W-:Y:S03]  /*17330*/  SYNCS.ARRIVE.TRANS64.A1T0 RZ, [R27+URZ+0x38830], RZ ;  /* 0x038830ff1bff79a7 */ /* 0x0003e6000810003f */
[----:B0-----:R1:W5:Y:S02]  /*17340*/  LDL R2, [R1] ;  /* 0x0000000001027983 */ /* 0x0013640000100800 */
[----:B------:R-:W-:Y:S05]  /*17350*/  WARPSYNC.ALL ;  /* 0x0000000000007948 */ /* 0x000fea0003800000 */
[----:B------:R-:W-:Y:S01]  /*17360*/  ULDC.64 UR4, c[0x0][0xaf8] ;  /* 0x0002be0000047ab9 */ /* 0x000fe20000000a00 */
[----:B------:R-:W-:Y:S01]  /*17370*/  BSSY B6, `(.L_x_1430) ;  /* 0x000001d000067945 */ /* 0x000fe20003800000 */
[----:B------:R-:W-:Y:S01]  /*17380*/  BAR.SYNC.DEFER_BLOCKING 0x8, 0x100 ;  /* 0x0204000000007b1d */ /* 0x000fe20000010000 */
[----:B------:R-:W-:-:S04]  /*17390*/  ISETP.NE.U32.AND P0, PT, RZ, UR4, PT ;  /* 0x00000004ff007c0c */ /* 0x000fc8000bf05070 */
[----:B------:R-:W-:-:S04]  /*173a0*/  ISETP.NE.AND.EX P0, PT, RZ, UR5, PT, P0 ;  /* 0x00000005ff007c0c */ /* 0x000fc8000bf05300 */
[----:B------:R-:W-:-:S05]  /*173b0*/  SEL R4, R37, RZ, !P0 ;  /* 0x000000ff25047207 */ /* 0x000fca0004000000 */
[----:B------:R0:W-:Y:S01]  /*173c0*/  STL [R1+0x14], R4 ;  /* 0x0000140401007387 */ /* 0x0001e20000100800 */
[----:B-----5:R-:W-:Y:S01]  /*173d0*/  SEL R3, R0, RZ, !P0 ;  /* 0x000000ff00037207 */ /* 0x020fe20004000000 */
[----:B------:R-:W-:-:S04]  /*173e0*/  VIADD R0, R23, 0x20400 ;  /* 0x0002040017007836 */ /* 0x000fc80000000000 */
[----:B------:R0:W-:Y:S01]  /*173f0*/  STL [R1+0x30], R3 ;  /* 0x0000300301007387 */ /* 0x0001e20000100800 */
[----:B------:R-:W-:Y:S02]  /*17400*/  LOP3.LUT P0, RZ, R0, 0x3ff, RZ, 0xc0, !PT ;  /* 0x000003ff00ff7812 */ /* 0x000fe4000780c0ff */
[----:B------:R-:W-:-:S05]  /*17410*/  SHF.R.S32.HI R0, RZ, 0x1f, R2 ;  /* 0x0000001fff007819 */ /* 0x000fca0000011402 */
[----:B------:R0:W-:Y:S06]  /*17420*/  STL [R1+0x2c], R0 ;  /* 0x00002c0001007387 */ /* 0x0001ec0000100800 */
[----:B------:R-:W-:Y:S05]  /*17430*/  @!P0 BRA `(.L_x_1431) ;  /* 0x0000000000408947 */ /* 0x000fea0003800000 */
[----:B------:R-:W-:Y:S01]  /*17440*/  MOV R2, 0x0 ;  /* 0x0000000000027802 */ /* 0x000fe20000000f00 */
[----:B------:R-:W-:Y:S01]  /*17450*/  ULDC.64 UR4, c[0x4][0x90] ;  /* 0x0100240000047ab9 */ /* 0x000fe20000000a00 */
[----:B------:R-:W-:Y:S01]  /*17460*/  ULDC.64 UR6, c[0x4][0x98] ;  /* 0x0100260000067ab9 */ /* 0x000fe20000000a00 */
[----:B------:R-:W-:Y:S01]  /*17470*/  ULDC.64 UR8, c[0x4][0x20] ;  /* 0x0100080000087ab9 */ /* 0x000fe20000000a00 */
[----:B0-----:R-:W-:Y:S02]  /*17480*/  IMAD.U32 R4, RZ, RZ, UR4 ;  /* 0x00000004ff047e24 */ /* 0x001fe4000f8e00ff */
        /* <DEDUP_REMOVED lines=11> */
.L_x_1431:
[----:B------:R-:W-:Y:S05]  /*17540*/  BSYNC B6 ;  /* 0x0000000000067941 */ /* 0x000fea0003800000 */
.L_x_1430:
[----:B------:R-:W2:Y:S01]  /*17550*/  LDL R20, [R1+0x30] ;  /* 0x0000300001147983 */ /* 0x000ea20000100800 */
[----:B------:R-:W3:Y:S01]  /*17560*/  LDC R6, c[0x0][0x448] ;  /* 0x00011200ff067b82 */ /* 0x000ee20000000800 */
[----:B------:R-:W-:Y:S02]  /*17570*/  ULDC.64 UR4, c[0x0][0x298] ;  /* 0x0000a60000047ab9 */ /* 0x000fe40000000a00 */
[----:B0-----:R-:W4:Y:S04]  /*17580*/  LDL R4, [R1+0x2c] ;  /* 0x00002c0001047983 */ /* 0x001f280000100800 */
[----:B------:R-:W4:Y:S04]  /*17590*/  LDL R5, [R1] ;  /* 0x0000000001057983 */ /* 0x000f280000100800 */
[----:B------:R0:W5:Y:S01]  /*175a0*/  LDL R9, [R1+0x1c] ;  /* 0x00001c0001097983 */ /* 0x0001620000100800 */
[----:B------:R-:W1:Y:S01]  /*175b0*/  S2R R2, SR_TID.X ;  /* 0x0000000000027919 */ /* 0x000e620000002100 */
[----:B------:R-:W0:Y:S01]  /*175c0*/  S2R R0, SR_TID.X ;  /* 0x0000000000007919 */ /* 0x000e220000002100 */
[----:B---3--:R-:W-:-:S13]  /*175d0*/  ISETP.NE.AND P0, PT, R6, 0x1, PT ;  /* 0x000000010600780c */ /* 0x008fda0003f05270 */
[----:B------:R-:W3:Y:S01]  /*175e0*/  @P0 LDC R3, c[0x0][0x450] ;  /* 0x00011400ff030b82 */ /* 0x000ee20000000800 */
[----:B-1----:R-:W-:-:S04]  /*175f0*/  LOP3.LUT R2, R2, 0x7f, RZ, 0xc0, !PT ;  /* 0x0000007f02027812 */ /* 0x002fc800078ec0ff */
[----:B------:R-:W-:Y:S01]  /*17600*/  SHF.R.U32.HI R2, RZ, 0x3, R2 ;  /* 0x00000003ff027819 */ /* 0x000fe20000011602 */
[----:B--2---:R-:W-:Y:S02]  /*17610*/  IMAD.MOV.U32 R21, RZ, RZ, R20 ;  /* 0x000000ffff157224 */ /* 0x004fe400078e0014 */
[----:B------:R-:W2:Y:S01]  /*17620*/  LDL R20, [R1+0x14] ;  /* 0x0000140001147983 */ /* 0x000ea20000100800 */
[----:B0-----:R-:W-:-:S04]  /*17630*/  SHF.L.U32 R0, R0, 0x4, RZ ;  /* 0x0000000400007819 */ /* 0x001fc800000006ff */
[----:B------:R-:W-:Y:S02]  /*17640*/  LOP3.LUT R0, R2, 0x70, R0, 0xf8, !PT ;  /* 0x0000007002007812 */ /* 0x000fe400078ef800 */
[----:B------:R-:W0:Y:S03]  /*17650*/  @P0 LDC R2, c[0x0][0x44c] ;  /* 0x00011300ff020b82 */ /* 0x000e260000000800 */
[----:B------:R-:W-:Y:S02]  /*17660*/  IMAD R37, R17, 0x40, R0 ;  /* 0x0000004011257824 */ /* 0x000fe400078e0200 */
[----:B----4-:R-:W-:Y:S02]  /*17670*/  IMAD R4, R4, UR4, RZ ;  /* 0x0000000404047c24 */ /* 0x010fe4000f8e02ff */
[----:B------:R-:W-:Y:S02]  /*17680*/  IMAD.MOV.U32 R0, RZ, RZ, R37 ;  /* 0x000000ffff007224 */ /* 0x000fe400078e0025 */
[----:B------:R-:W-:-:S02]  /*17690*/  IMAD R4, R5, UR5, R4 ;  /* 0x0000000505047c24 */ /* 0x000fc4000f8e0204 */
[----:B0-----:R-:W-:-:S05]  /*176a0*/  @P0 IMAD.HI.U32 R2, R37, R2, RZ ;  /* 0x0000000225020227 */ /* 0x001fca00078e00ff */
[----:B---3--:R-:W-:Y:S01]  /*176b0*/  @P0 SHF.R.U32.HI R0, RZ, R3, R2 ;  /* 0x00000003ff000219 */ /* 0x008fe20000011602 */
        /* <DEDUP_REMOVED lines=8> */
[----:B------:R-:W-:Y:S01]  /*17740*/  IMAD R4, R21, UR4, RZ ;  /* 0x0000000415047c24 */ /* 0x000fe2000f8e02ff */
[----:B------:R-:W0:Y:S02]  /*17750*/  S2R R7, SR_TID.X ;  /* 0x0000000000077919 */ /* 0x000e240000002100 */
[----:B0-----:R-:W-:-:S05]  /*17760*/  IMAD.SHL.U32 R7, R7, 0x8, RZ ;  /* 0x0000000807077824 */ /* 0x001fca00078e00ff */
[----:B------:R-:W-:Y:S01]  /*17770*/  LOP3.LUT R7, R7, 0x38, RZ, 0xc0, !PT ;  /* 0x0000003807077812 */ /* 0x000fe200078ec0ff */
[C---:B--2---:R-:W-:Y:S02]  /*17780*/  IMAD R4, R20.reuse, UR5, R4 ;  /* 0x0000000514047c24 */ /* 0x044fe4000f8e0204 */
[----:B------:R-:W-:Y:S01]  /*17790*/  IMAD.WIDE.U32 R2, R20, UR4, R2 ;  /* 0x0000000414027c25 */ /* 0x000fe2000f8e0002 */
[----:B------:R-:W-:-:S03]  /*177a0*/  ULDC.64 UR4, c[0x0][0x2d0] ;  /* 0x0000b40000047ab9 */ /* 0x000fc60000000a00 */
[----:B------:R-:W-:Y:S01]  /*177b0*/  IMAD.IADD R3, R3, 0x1, R4 ;  /* 0x0000000103037824 */ /* 0x000fe200078e0204 */
[----:B------:R-:W-:Y:S01]  /*177c0*/  SHF.R.S32.HI R4, RZ, 0x1f, R0 ;  /* 0x0000001fff047819 */ /* 0x000fe20000011400 */
[----:B------:R-:W0:Y:S04]  /*177d0*/  S2R R20, SR_TID.X ;  /* 0x0000000000147919 */ /* 0x000e280000002100 */
        /* <DEDUP_REMOVED lines=15> */
[----:B0-----:R-:W-:-:S03]  /*178d0*/  LOP3.LUT R20, R20, 0x7f, RZ, 0xc0, !PT ;  /* 0x0000007f14147812 */ /* 0x001fc600078ec0ff */
[----:B------:R-:W-:Y:S01]  /*178e0*/  LEA.HI.X R3, R2, UR5, R3, 0x1, P0 ;  /* 0x0000000502037c11 */ /* 0x000fe200080f0c03 */
[----:B------:R-:W-:Y:S01]  /*178f0*/  UMOV UR5, 0xffffffff ;  /* 0xffffffff00057882 */ /* 0x000fe20000000000 */
[----:B------:R-:W-:Y:S02]  /*17900*/  ISETP.GE.AND P1, PT, R7, UR4, PT ;  /* 0x0000000407007c0c */ /* 0x000fe4000bf26270 */
[----:B------:R-:W-:Y:S01]  /*17910*/  SHF.R.U32.HI R8, RZ, 0x3, R20 ;  /* 0x00000003ff087819 */ /* 0x000fe20000011614 */
[----:B------:R-:W-:Y:S10]  /*17920*/  BRA.DIV UR5, `(.L_x_1432) ;  /* 0x0000005205047947 */ /* 0x000ff4000b800000 */
[----:B------:R-:W0:Y:S01]  /*17930*/  SHFL.IDX PT, R4, R0, RZ, 0x181f ;  /* 0x00181fff00047589 */ /* 0x000e2200000e0000 */
[----:B-----5:R-:W-:Y:S02]  /*17940*/  IMAD R2, R9, R6, RZ ;  /* 0x0000000609027224 */ /* 0x020fe400078e02ff */
[----:B------:R-:W-:Y:S01]  /*17950*/  IMAD R17, R17, 0x40, R8 ;  /* 0x0000004011117824 */ /* 0x000fe200078e0208 */
[----:B------:R-:W1:Y:S03]  /*17960*/  SHFL.IDX PT, R5, R3, RZ, 0x181f ;  /* 0x00181fff03057589 */ /* 0x000e6600000e0000 */
[C---:B------:R-:W-:Y:S01]  /*17970*/  VIADD R6, R17.reuse, 0x10 ;  /* 0x0000001011067836 */ /* 0x040fe20000000000 */
[C---:B------:R-:W-:Y:S01]  /*17980*/  ISETP.GE.AND P0, PT, R17.reuse, R2, PT ;  /* 0x000000021100720c */ /* 0x040fe20003f06270 */
[----:B------:R-:W-:-:S03]  /*17990*/  VIADD R8, R17, 0x20 ;  /* 0x0000002011087836 */ /* 0x000fc60000000000 */
[----:B------:R-:W-:Y:S04]  /*179a0*/  STL [R1+0x20], R6 ;  /* 0x0000200601007387 */ /* 0x000fe80000100800 */
[----:B------:R-:W-:Y:S05]  /*179b0*/  STL [R1+0x24], R8 ;  /* 0x0000240801007387 */ /* 0x000fea0000100800 */
[----:B0-----:R-:W-:-:S05]  /*179c0*/  @!P0 LEA R4, P2, R7, R4, 0x1 ;  /* 0x0000000407048211 */ /* 0x001fca00078408ff */
[----:B-1----:R-:W-:-:S05]  /*179d0*/  @!P0 IMAD.X R5, RZ, RZ, R5, P2 ;  /* 0x000000ffff058224 */ /* 0x002fca00010e0605 */
[----:B------:R-:W-:Y:S01]  /*179e0*/  @!PT LDS RZ, [RZ] ;  /* 0x00000000fffff984 */ /* 0x000fe20000000800 */
[----:B------:R0:W-:Y:S01]  /*179f0*/  @!P0 LDGSTS.E.BYPASS.LTC128B.128 [R26+0x20400], desc[UR40][R4.64], !P1 ;  /* 0x20400000041a8fae */ /* 0x0001e2000c901d68 */
[----:B------:R-:W-:-:S03]  /*17a00*/  ISETP.GE.AND P0, PT, R6, R2, PT ;  /* 0x000000020600720c */ /* 0x000fc60003f06270 */
[----:B------:R-:W-:Y:S04]  /*17a10*/  SHFL.IDX PT, R6, R3, 0x2, 0x181f ;  /* 0x00581f0003067f89 */ /* 0x000fe800000e0000 */
[----:B0-----:R-:W0:Y:S04]  /*17a20*/  SHFL.IDX PT, R5, R0, 0x1, 0x181f ;  /* 0x00381f0000057f89 */ /* 0x001e2800000e0000 */
[----:B------:R-:W1:Y:S04]  /*17a30*/  SHFL.IDX PT, R4, R3, 0x1, 0x181f ;  /* 0x00381f0003047f89 */ /* 0x000e6800000e0000 */
[----:B------:R-:W-:Y:S01]  /*17a40*/  SHFL.IDX PT, R3, R3, 0x3, 0x181f ;  /* 0x00781f0003037f89 */ /* 0x000fe200000e0000 */
[----:B0-----:R-:W-:-:S05]  /*17a50*/  @!P0 LEA R5, P2, R7, R5, 0x1 ;  /* 0x0000000507058211 */ /* 0x001fca00078408ff */
[----:B-1----:R-:W-:-:S05]  /*17a60*/  @!P0 IMAD.X R4, RZ, RZ, R4, P2 ;  /* 0x000000ffff048224 */ /* 0x002fca00010e0604 */
[----:B------:R-:W-:-:S04]  /*17a70*/  @!P0 LOP3.LUT R5, R5, R4, RZ, 0x3c, !PT ;  /* 0x0000000405058212 */ /* 0x000fc800078e3cff */
[----:B------:R-:W-:-:S04]  /*17a80*/  @!P0 LOP3.LUT R4, R5, R4, RZ, 0x3c, !PT ;  /* 0x0000000405048212 */ /* 0x000fc800078e3cff */
[----:B------:R-:W-:-:S05]  /*17a90*/  @!P0 LOP3.LUT R5, R5, R4, RZ, 0x3c, !PT ;  /* 0x0000000405058212 */ /* 0x000fca00078e3cff */
[----:B------:R0:W-:Y:S01]  /*17aa0*/  @!P0 LDGSTS.E.BYPASS.LTC128B.128 [R26+0x20c00], desc[UR40][R4.64], !P1 ;  /* 0x20c00000041a8fae */ /* 0x0001e2000c901d68 */
[----:B------:R-:W-:-:S03]  /*17ab0*/  ISETP.GE.AND P0, PT, R8, R2, PT ;  /* 0x000000020800720c */ /* 0x000fc60003f06270 */
[----:B0-----:R-:W0:Y:S04]  /*17ac0*/  SHFL.IDX PT, R4, R0, 0x2, 0x181f ;  /* 0x00581f0000047f89 */ /* 0x001e2800000e0000 */
[----:B------:R-:W1:Y:S06]  /*17ad0*/  SHFL.IDX PT, R0, R0, 0x3, 0x181f ;  /* 0x00781f0000007f89 */ /* 0x000e6c00000e0000 */
[----:B0-----:R-:W-:-:S05]  /*17ae0*/  @!P0 LEA R5, P2, R7, R4, 0x1 ;  /* 0x0000000407058211 */ /* 0x001fca00078408ff */
[----:B------:R-:W-:-:S05]  /*17af0*/  @!P0 IMAD.X R4, RZ, RZ, R6, P2 ;  /* 0x000000ffff048224 */ /* 0x000fca00010e0606 */
[----:B------:R-:W-:-:S04]  /*17b00*/  @!P0 LOP3.LUT R5, R5, R4, RZ, 0x3c, !PT ;  /* 0x0000000405058212 */ /* 0x000fc800078e3cff */
[----:B------:R-:W-:-:S04]  /*17b10*/  @!P0 LOP3.LUT R4, R5, R4, RZ, 0x3c, !PT ;  /* 0x0000000405048212 */ /* 0x000fc800078e3cff */
[----:B------:R-:W-:-:S05]  /*17b20*/  @!P0 LOP3.LUT R5, R5, R4, RZ, 0x3c, !PT ;  /* 0x0000000405058212 */ /* 0x000fca00078e3cff */
[----:B-1----:R2:W-:Y:S02]  /*17b30*/  @!P0 LDGSTS.E.BYPASS.LTC128B.128 [R26+0x21400], desc[UR40][R4.64], !P1 ;  /* 0x21400000041a8fae */ /* 0x0025e4000c901d68 */
.L_x_1553:
[----:B0-2---:R-:W-:-:S05]  /*17b40*/  VIADD R4, R17, 0x30 ;  /* 0x0000003011047836 */ /* 0x005fca0000000000 */
[----:B------:R-:W-:Y:S01]  /*17b50*/  ISETP.GE.AND P0, PT, R4, R2, PT ;  /* 0x000000020400720c */ /* 0x000fe20003f06270 */
[----:B------:R0:W-:-:S12]  /*17b60*/  STL [R1+0x34], R4 ;  /* 0x0000340401007387 */ /* 0x0001d80000100800 */
[----:B------:R-:W-:-:S04]  /*17b70*/  @!P0 LEA R2, P2, R7, R0, 0x1 ;  /* 0x0000000007028211 */ /* 0x000fc800078408ff */
[----:B------:R-:W-:-:S05]  /*17b80*/  @!P0 IADD3.X R3, RZ, R3, RZ, P2, !PT ;  /* 0x00000003ff038210 */ /* 0x000fca00017fe4ff */
[----:B------:R-:W-:Y:S01]  /*17b90*/  @!PT LDS RZ, [RZ] ;  /* 0x00000000fffff984 */ /* 0x000fe20000000800 */
[----:B------:R-:W-:Y:S01]  /*17ba0*/  @!PT LDS RZ, [RZ] ;  /* 0x00000000fffff984 */ /* 0x000fe20000000800 */
[----:B------:R-:W-:Y:S01]  /*17bb0*/  @!PT LDS RZ, [RZ] ;  /* 0x00000000fffff984 */ /* 0x000fe20000000800 */
[----:B------:R0:W-:Y:S01]  /*17bc0*/  @!P0 LDGSTS.E.BYPASS.LTC128B.128 [R26+0x21c00], desc[UR40][R2.64], !P1 ;  /* 0x21c00000021a8fae */ /* 0x0001e2000c901d68 */
[----:B------:R-:W-:Y:S01]  /*17bd0*/  PLOP3.LUT P0, PT, PT, PT, PT, 0x80, 0x0 ;  /* 0x000000000000781c */ /* 0x000fe20003f0f070 */
[----:B------:R-:W-:-:S12]  /*17be0*/  NOP ;  /* 0x0000000000007918 */ /* 0x000fd80000000000 */
.L_x_1433:
        /* <DEDUP_REMOVED lines=28> */
.L_x_1435:
[----:B------:R-:W-:Y:S05]  /*17db0*/  BSYNC B6 ;  /* 0x0000000000067941 */ /* 0x000fea0003800000 */
.L_x_1434:
[----:B------:R-:W2:Y:S01]  /*17dc0*/  LDL.LU R0, [R1+0x2c] ;  /* 0x00002c0001007983 */ /* 0x000ea20000300800 */
[----:B------:R-:W1:Y:S01]  /*17dd0*/  LDC R6, c[0x0][0x448] ;  /* 0x00011200ff067b82 */ /* 0x000e620000000800 */
[----:B------:R-:W-:Y:S02]  /*17de0*/  ULDC.64 UR4, c[0x0][0x398] ;  /* 0x0000e60000047ab9 */ /* 0x000fe40000000a00 */
[----:B0-----:R-:W3:Y:S04]  /*17df0*/  LDL.LU R2, [R1] ;  /* 0x0000000001027983 */ /* 0x001ee80000300800 */
[----:B------:R-:W4:Y:S04]  /*17e00*/  LDL.LU R21, [R1+0x30] ;  /* 0x0000300001157983 */ /* 0x000f280000300800 */
[----:B------:R-:W5:Y:S01]  /*17e10*/  LDL.LU R20, [R1+0x14] ;  /* 0x0000140001147983 */ /* 0x000f620000300800 */
[----:B------:R-:W-:Y:S01]  /*17e20*/  IMAD.MOV.U32 R4, RZ, RZ, R37 ;  /* 0x000000ffff047224 */ /* 0x000fe200078e0025 */
[----:B------:R-:W-:Y:S01]  /*17e30*/  LOP3.LUT R22, R22, 0xfffff7ff, RZ, 0xc0, !PT ;  /* 0xfffff7ff16167812 */ /* 0x000fe200078ec0ff */
[----:B------:R-:W0:Y:S01]  /*17e40*/  S2R R8, SR_TID.X ;  /* 0x0000000000087919 */ /* 0x000e220000002100 */
[----:B-1----:R-:W-:-:S13]  /*17e50*/  ISETP.NE.AND P0, PT, R6, 0x1, PT ;  /* 0x000000010600780c */ /* 0x002fda0003f05270 */
[----:B------:R-:W1:Y:S01]  /*17e60*/  @P0 LDC R5, c[0x0][0x450] ;  /* 0x00011400ff050b82 */ /* 0x000e620000000800 */
[----:B0-----:R-:W-:-:S05]  /*17e70*/  IMAD.SHL.U32 R8, R8, 0x8, RZ ;  /* 0x0000000808087824 */ /* 0x001fca00078e00ff */
[----:B------:R-:W-:-:S04]  /*17e80*/  LOP3.LUT R8, R8, 0x38, RZ, 0xc0, !PT ;  /* 0x0000003808087812 */ /* 0x000fc800078ec0ff */
[----:B------:R-:W-:Y:S01]  /*17e90*/  LOP3.LUT R8, R8, 0xc0, RZ, 0xfc, !PT ;  /* 0x000000c008087812 */ /* 0x000fe200078efcff */
[----:B--2---:R-:W-:-:S04]  /*17ea0*/  IMAD R0, R0, UR4, RZ ;  /* 0x0000000400007c24 */ /* 0x004fc8000f8e02ff */
[C---:B---3--:R-:W-:Y:S02]  /*17eb0*/  IMAD R0, R2.reuse, UR5, R0 ;  /* 0x0000000502007c24 */ /* 0x048fe4000f8e0200 */
        /* <DEDUP_REMOVED lines=8> */
[----:B----4-:R-:W-:Y:S02]  /*17f40*/  IMAD R0, R21, UR4, RZ ;  /* 0x0000000415007c24 */ /* 0x010fe4000f8e02ff */
[C---:B-----5:R-:W-:Y:S01]  /*17f50*/  IMAD.WIDE.U32 R2, R20.reuse, UR4, R2 ;  /* 0x0000000414027c25 */ /* 0x060fe2000f8e0002 */
[----:B------:R-:W0:Y:S03]  /*17f60*/  S2R R21, SR_TID.X ;  /* 0x0000000000157919 */ /* 0x000e260000002100 */
[----:B------:R-:W-:Y:S01]  /*17f70*/  IMAD R0, R20, UR5, R0 ;  /* 0x0000000514007c24 */ /* 0x000fe2000f8e0200 */
[----:B------:R-:W-:Y:S01]  /*17f80*/  ULDC.64 UR4, c[0x0][0x3d0] ;  /* 0x0000f40000047ab9 */ /* 0x000fe20000000a00 */
[----:B------:R-:W2:Y:S02]  /*17f90*/  S2R R20, SR_TID.X ;  /* 0x0000000000147919 */ /* 0x000ea40000002100 */
[----:B------:R-:W-:-:S02]  /*17fa0*/  IMAD.IADD R3, R3, 0x1, R0 ;  /* 0x0000000103037824 */ /* 0x000fc400078e0200 */
[----:B------:R-:W3:Y:S01]  /*17fb0*/  @P0 LDC R0, c[0x0][0x44c] ;  /* 0x00011300ff000b82 */ /* 0x000ee20000000800 */
[----:B0-----:R-:W-:Y:S02]  /*17fc0*/  IMAD.SHL.U32 R21, R21, 0x8, RZ ;  /* 0x0000000815157824 */ /* 0x001fe400078e00ff */
[----:B---3--:R-:W-:-:S03]  /*17fd0*/  @P0 IMAD.HI.U32 R0, R37, R0, RZ ;  /* 0x0000000025000227 */ /* 0x008fc600078e00ff */
[----:B------:R-:W-:Y:S01]  /*17fe0*/  LOP3.LUT R21, R21, 0x38, RZ, 0xc0, !PT ;  /* 0x0000003815157812 */ /* 0x000fe200078ec0ff */
[----:B--2---:R-:W-:Y:S01]  /*17ff0*/  IMAD.SHL.U32 R20, R20, 0x8, RZ ;  /* 0x0000000814147824 */ /* 0x004fe200078e00ff */
[----:B-1----:R-:W-:Y:S02]  /*18000*/  @P0 SHF.R.U32.HI R4, RZ, R5, R0 ;  /* 0x00000005ff040219 */ /* 0x002fe40000011600 */
[----:B------:R-:W-:Y:S02]  /*18010*/  LOP3.LUT R7, R21, 0x80, RZ, 0xfc, !PT ;  /* 0x0000008015077812 */ /* 0x000fe400078efcff */
[--C-:B------:R-:W-:Y:S01]  /*18020*/  SHF.R.S32.HI R5, RZ, 0x1f, R4.reuse ;  /* 0x0000001fff057819 */ /* 0x100fe20000011404 */
[----:B------:R-:W-:Y:S01]  /*18030*/  IMAD.MOV R0, RZ, RZ, -R4 ;  /* 0x000000ffff007224 */ /* 0x000fe200078e0a04 */
[----:B------:R-:W0:Y:S01]  /*18040*/  S2R R21, SR_TID.X ;  /* 0x0000000000157919 */ /* 0x000e220000002100 */
[----:B------:R-:W-:Y:S01]  /*18050*/  IMAD.WIDE.U32 R2, R4, UR4, R2 ;  /* 0x0000000404027c25 */ /* 0x000fe2000f8e0002 */
[----:B------:R-:W-:-:S03]  /*18060*/  LOP3.LUT R20, R20, 0x38, RZ, 0xc0, !PT ;  /* 0x0000003814147812 */ /* 0x000fc600078ec0ff */
[----:B------:R-:W-:Y:S02]  /*18070*/  IMAD R0, R6, R0, R37 ;  /* 0x0000000006007224 */ /* 0x000fe400078e0225 */
        /* <DEDUP_REMOVED lines=10> */
[----:B------:R-:W-:Y:S01]  /*18120*/  ULDC UR4, c[0x0][0x3b8] ;  /* 0x0000ee0000047ab9 */ /* 0x000fe20000000800 */
[----:B------:R-:W-:Y:S02]  /*18130*/  IADD3 R4, R3, R4, RZ ;  /* 0x0000000403047210 */ /* 0x000fe40007ffe0ff */
[----:B------:R-:W-:Y:S02]  /*18140*/  ISETP.GE.AND P1, PT, R20, UR4, PT ;  /* 0x0000000414007c0c */ /* 0x000fe4000bf26270 */
[----:B------:R-:W-:Y:S01]  /*18150*/  LEA.HI.X R4, R2, UR5, R4, 0x1, P0 ;  /* 0x0000000502047c11 */ /* 0x000fe200080f0c04 */
[----:B0-----:R-:W-:Y:S01]  /*18160*/  IMAD.SHL.U32 R21, R21, 0x8, RZ ;  /* 0x0000000815157824 */ /* 0x001fe200078e00ff */
[----:B------:R-:W-:-:S02]  /*18170*/  ISETP.GE.AND P0, PT, R7, UR4, PT ;  /* 0x0000000407007c0c */ /* 0x000fc4000bf06270 */
[----:B------:R-:W0:Y:S01]  /*18180*/  S2R R7, SR_TID.X ;  /* 0x0000000000077919 */ /* 0x000e220000002100 */
[----:B------:R-:W-:Y:S02]  /*18190*/  SEL R0, RZ, 0x1, P1 ;  /* 0x00000001ff007807 */ /* 0x000fe40000800000 */
[----:B------:R-:W-:Y:S02]  /*181a0*/  LOP3.LUT R21, R21, 0x38, RZ, 0xc0, !PT ;  /* 0x0000003815157812 */ /* 0x000fe400078ec0ff */
[----:B------:R-:W-:Y:S02]  /*181b0*/  SEL R2, RZ, 0x4, P0 ;  /* 0x00000004ff027807 */ /* 0x000fe40000000000 */
[----:B------:R-:W-:Y:S02]  /*181c0*/  @P1 LOP3.LUT R22, R22, 0x800, RZ, 0xfc, !PT ;  /* 0x0000080016161812 */ /* 0x000fe400078efcff */
[----:B------:R-:W-:Y:S02]  /*181d0*/  ISETP.GE.AND P5, PT, R8, UR4, PT ;  /* 0x0000000408007c0c */ /* 0x000fe4000bfa6270 */
[----:B------:R-:W-:-:S04]  /*181e0*/  LOP3.LUT R22, R22, 0xfffffdff, RZ, 0xc0, !PT ;  /* 0xfffffdff16167812 */ /* 0x000fc800078ec0ff */
[----:B------:R-:W-:-:S04]  /*181f0*/  @P0 LOP3.LUT R22, R22, 0x200, RZ, 0xfc, !PT ;  /* 0x0000020016160812 */ /* 0x000fc800078efcff */
[----:B------:R-:W-:Y:S01]  /*18200*/  LOP3.LUT R22, R22, 0xfffffbff, RZ, 0xc0, !PT ;  /* 0xfffffbff16167812 */ /* 0x000fe200078ec0ff */
[----:B0-----:R-:W-:-:S05]  /*18210*/  IMAD.SHL.U32 R7, R7, 0x8, RZ ;  /* 0x0000000807077824 */ /* 0x001fca00078e00ff */
[----:B------:R-:W-:-:S04]  /*18220*/  LOP3.LUT R7, R7, 0x38, RZ, 0xc0, !PT ;  /* 0x0000003807077812 */ /* 0x000fc800078ec0ff */
[----:B------:R-:W-:-:S04]  /*18230*/  LOP3.LUT R7, R7, 0x40, RZ, 0xfc, !PT ;  /* 0x0000004007077812 */ /* 0x000fc800078efcff */
[----:B------:R-:W-:Y:S02]  /*18240*/  ISETP.GE.AND P0, PT, R7, UR4, PT ;  /* 0x0000000407007c0c */ /* 0x000fe4000bf06270 */
[----:B------:R-:W-:Y:S02]  /*18250*/  LOP3.LUT R7, R21, 0x100, RZ, 0xfc, !PT ;  /* 0x0000010015077812 */ /* 0x000fe400078efcff */
[----:B------:R-:W0:Y:S01]  /*18260*/  S2R R21, SR_TID.X ;  /* 0x0000000000157919 */ /* 0x000e220000002100 */
[----:B------:R-:W-:Y:S02]  /*18270*/  SEL R3, RZ, 0x2, P0 ;  /* 0x00000002ff037807 */ /* 0x000fe40000000000 */
[----:B------:R-:W-:Y:S02]  /*18280*/  ISETP.GE.AND P4, PT, R7, UR4, PT ;  /* 0x0000000407007c0c */ /* 0x000fe4000bf86270 */
[----:B------:R-:W1:Y:S01]  /*18290*/  S2R R7, SR_TID.X ;  /* 0x0000000000077919 */ /* 0x000e620000002100 */
[----:B------:R-:W-:-:S02]  /*182a0*/  IADD3 R0, R2, R3, R0 ;  /* 0x0000000302007210 */ /* 0x000fc40007ffe000 */
[----:B------:R-:W-:Y:S02]  /*182b0*/  SEL R2, RZ, 0x10, P4 ;  /* 0x00000010ff027807 */ /* 0x000fe40002000000 */
[----:B------:R-:W-:Y:S02]  /*182c0*/  @P0 LOP3.LUT R22, R22, 0x400, RZ, 0xfc, !PT ;  /* 0x0000040016160812 */ /* 0x000fe400078efcff */
[----:B------:R-:W-:-:S04]  /*182d0*/  SEL R3, RZ, 0x8, P5 ;  /* 0x00000008ff037807 */ /* 0x000fc80002800000 */
[----:B------:R-:W-:Y:S01]  /*182e0*/  IADD3 R0, R2, R0, R3 ;  /* 0x0000000002007210 */ /* 0x000fe20007ffe003 */
[----:B0-----:R-:W-:Y:S02]  /*182f0*/  IMAD.SHL.U32 R21, R21, 0x8, RZ ;  /* 0x0000000815157824 */ /* 0x001fe400078e00ff */
[----:B-1----:R-:W-:-:S03]  /*18300*/  IMAD.SHL.U32 R7, R7, 0x8, RZ ;  /* 0x0000000807077824 */ /* 0x002fc600078e00ff */
[----:B------:R-:W-:Y:S02]  /*18310*/  LOP3.LUT R21, R21, 0x38, RZ, 0xc0, !PT ;  /* 0x0000003815157812 */ /* 0x000fe400078ec0ff */
[----:B------:R-:W-:Y:S02]  /*18320*/  LOP3.LUT R7, R7, 0x38, RZ, 0xc0, !PT ;  /* 0x0000003807077812 */ /* 0x000fe400078ec0ff */
[----:B------:R-:W-:Y:S02]  /*18330*/  LOP3.LUT R8, R21, 0x140, RZ, 0xfc, !PT ;  /* 0x0000014015087812 */ /* 0x000fe400078efcff */
[----:B------:R-:W-:Y:S02]  /*18340*/  LOP3.LUT R7, R7, 0x180, RZ, 0xfc, !PT ;  /* 0x0000018007077812 */ /* 0x000fe400078efcff */
[----:B------:R-:W-:Y:S02]  /*18350*/  ISETP.GE.AND P3, PT, R8, UR4, PT ;  /* 0x0000000408007c0c */ /* 0x000fe4000bf66270 */
[----:B------:R-:W-:-:S02]  /*18360*/  ISETP.GE.AND P0, PT, R7, UR4, PT ;  /* 0x0000000407007c0c */ /* 0x000fc4000bf06270 */
[----:B------:R-:W-:Y:S02]  /*18370*/  LOP3.LUT R7, R21, 0x1c0, RZ, 0xfc, !PT ;  /* 0x000001c015077812 */ /* 0x000fe400078efcff */
[----:B------:R-:W-:Y:S02]  /*18380*/  SEL R2, RZ, 0x40, P0 ;  /* 0x00000040ff027807 */ /* 0x000fe40000000000 */
[----:B------:R-:W-:Y:S02]  /*18390*/  SEL R3, RZ, 0x20, P3 ;  /* 0x00000020ff037807 */ /* 0x000fe40001800000 */
[----:B------:R-:W-:Y:S01]  /*183a0*/  ISETP.GE.AND P0, PT, R7, UR4, PT ;  /* 0x0000000407007c0c */ /* 0x000fe2000bf06270 */
[----:B------:R-:W-:Y:S01]  /*183b0*/  UMOV UR4, 0xffffffff ;  /* 0xffffffff00047882 */ /* 0x000fe20000000000 */
[----:B------:R-:W-:Y:S02]  /*183c0*/  IADD3 R0, R2, R0, R3 ;  /* 0x0000000002007210 */ /* 0x000fe40007ffe003 */
[----:B------:R-:W-:-:S05]  /*183d0*/  SEL R7, RZ, 0x80, P0 ;  /* 0x00000080ff077807 */ /* 0x000fca0000000000 */
[----:B------:R-:W-:Y:S01]  /*183e0*/  IMAD.IADD R7, R0, 0x1, R7 ;  /* 0x0000000100077824 */ /* 0x000fe200078e0207 */
[----:B------:R-:W-:Y:S06]  /*183f0*/  BRA.DIV UR4, `(.L_x_1436) ;  /* 0x0000004a04907947 */ /* 0x000fec000b800000 */
[----:B------:R-:W2:Y:S04]  /*18400*/  LDL.LU R9, [R1+0x1c] ;  /* 0x00001c0001097983 */ /* 0x000ea80000300800 */
[----:B------:R-:W3:Y:S04]  /*18410*/  LDL.LU R3, [R1+0x24] ;  /* 0x0000240001037983 */ /* 0x000ee80000300800 */
[----:B------:R-:W4:Y:S01]  /*18420*/  LDL.LU R8, [R1+0x20] ;  /* 0x0000200001087983 */ /* 0x000f220000300800 */
[----:B------:R-:W-:-:S03]  /*18430*/  LOP3.LUT R22, R22, 0xffbfffff, RZ, 0xc0, !PT ;  /* 0xffbfffff16167812 */ /* 0x000fc600078ec0ff */
[----:B------:R-:W-:Y:S01]  /*18440*/  SHFL.IDX PT, R14, R5, 0x2, 0x181f ;  /* 0x00581f00050e7f89 */ /* 0x000fe200000e0000 */
[----:B------:R-:W-:-:S04]  /*18450*/  @P4 LOP3.LUT R22, R22, 0x400000, RZ, 0xfc, !PT ;  /* 0x0040000016164812 */ /* 0x000fc800078efcff */
[C---:B------:R-:W-:Y:S02]  /*18460*/  LOP3.LUT P4, RZ, R22.reuse, 0x800, RZ, 0xc0, !PT ;  /* 0x0000080016ff7812 */ /* 0x040fe4000788c0ff */
[----:B------:R-:W-:-:S04]  /*18470*/  LOP3.LUT R22, R22, 0xffdfffff, RZ, 0xc0, !PT ;  /* 0xffdfffff16167812 */ /* 0x000fc800078ec0ff */
[----:B------:R-:W-:-:S04]  /*18480*/  @P3 LOP3.LUT R22, R22, 0x200000, RZ, 0xfc, !PT ;  /* 0x0020000016163812 */ /* 0x000fc800078efcff */
[----:B------:R-:W-:Y:S01]  /*18490*/  LOP3.LUT P3, RZ, R22, 0x400, RZ, 0xc0, !PT ;  /* 0x0000040016ff7812 */ /* 0x000fe2000786c0ff */
[----:B--2---:R-:W-:Y:S02]  /*184a0*/  IMAD R6, R9, R6, RZ ;  /* 0x0000000609067224 */ /* 0x004fe400078e02ff */
[----:B---3--:R-:W-:-:S03]  /*184b0*/  IMAD.MOV.U32 R9, RZ, RZ, R3 ;  /* 0x000000ffff097224 */ /* 0x008fc600078e0003 */
[----:B------:R-:W-:Y:S01]  /*184c0*/  ISETP.GE.AND P0, PT, R17, R6, PT ;  /* 0x000000061100720c */ /* 0x000fe20003f06270 */
[----:B------:R-:W0:-:S12]  /*184d0*/  SHFL.IDX PT, R3, R5, RZ, 0x181f ;  /* 0x00181fff05037589 */ /* 0x000e1800000e0000 */
[----:B------:R-:W-:-:S04]  /*184e0*/  @!P0 LOP3.LUT R2, R0, 0x40, RZ, 0xc0, !PT ;  /* 0x0000004000028812 */ /* 0x000fc800078ec0ff */
[----:B------:R-:W-:-:S04]  /*184f0*/  @!P0 SHF.R.U32.HI R2, RZ, 0x2, R2 ;  /* 0x00000002ff028819 */ /* 0x000fc80000011602 */
[----:B------:R-:W-:Y:S02]  /*18500*/  @!P0 ISETP.NE.U32.AND P2, PT, R2, RZ, PT ;  /* 0x000000ff0200820c */ /* 0x000fe40003f45070 */
[----:B------:R-:W-:Y:S02]  /*18510*/  @!P0 LOP3.LUT R2, R7, 0x80, RZ, 0xc0, !PT ;  /* 0x0000008007028812 */ /* 0x000fe400078ec0ff */
[----:B0-----:R-:W-:Y:S02]  /*18520*/  @!P0 LEA R3, P6, R20, R3, 0x1 ;  /* 0x0000000314038211 */ /* 0x001fe400078c08ff */
[----:B------:R-:W-:-:S04]  /*18530*/  @!P0 SHF.R.U32.HI R2, RZ, 0x3, R2 ;  /* 0x00000003ff028819 */ /* 0x000fc80000011602 */
[----:B------:R-:W-:Y:S02]  /*18540*/  @!P0 ISETP.NE.U32.AND P1, PT, R2, RZ, PT ;  /* 0x000000ff0200820c */ /* 0x000fe40003f25070 */
[----:B------:R-:W0:Y:S02]  /*18550*/  SHFL.IDX PT, R2, R4, RZ, 0x181f ;  /* 0x00181fff04027589 */ /* 0x000e2400000e0000 */
[----:B0-----:R-:W-:Y:S01]  /*18560*/  @!P0 IMAD.X R2, RZ, RZ, R2, P6 ;  /* 0x000000ffff028224 */ /* 0x001fe200030e0602 */
[----:B------:R-:W-:-:S04]  /*18570*/  LOP3.LUT P6, RZ, R22, 0x200, RZ, 0xc0, !PT ;  /* 0x0000020016ff7812 */ /* 0x000fc800078cc0ff */
[----:B------:R-:W-:-:S04]  /*18580*/  @!P0 LOP3.LUT R3, R3, R2, RZ, 0x3c, !PT ;  /* 0x0000000203038212 */ /* 0x000fc800078e3cff */
[----:B------:R-:W-:-:S04]  /*18590*/  @!P0 LOP3.LUT R2, R3, R2, RZ, 0x3c, !PT ;  /* 0x0000000203028212 */ /* 0x000fc800078e3cff */
[----:B------:R-:W-:-:S05]  /*185a0*/  @!P0 LOP3.LUT R3, R3, R2, RZ, 0x3c, !PT ;  /* 0x0000000203038212 */ /* 0x000fca00078e3cff */
[----:B------:R-:W-:Y:S01]  /*185b0*/  @!P0 LDGSTS.E.BYPASS.LTC128B.128 [R26+0x26400], desc[UR40][R2.64], !P4 ;  /* 0x26400000021a8fae */ /* 0x000fe2000e101d68 */
[----:B------:R-:W-:-:S03]  /*185c0*/  LOP3.LUT P4, RZ, R22, 0x400000, RZ, 0xc0, !PT ;  /* 0x0040000016ff7812 */ /* 0x000fc6000788c0ff */
[----:B------:R-:W-:Y:S01]  /*185d0*/  @!P0 LDGSTS.E.BYPASS.LTC128B.128 [R26+0x28400], desc[UR40][R2.64+0x80], !P3 ;  /* 0x28400080021a8fae */ /* 0x000fe2000d901d68 */
[C---:B------:R-:W-:Y:S02]  /*185e0*/  LOP3.LUT P3, RZ, R22.reuse, 0x200000, RZ, 0xc0, !PT ;  /* 0x0020000016ff7812 */ /* 0x040fe4000786c0ff */
[----:B------:R-:W-:Y:S01]  /*185f0*/  LOP3.LUT R22, R22, 0xffefffff, RZ, 0xc0, !PT ;  /* 0xffefffff16167812 */ /* 0x000fe200078ec0ff */
[----:B------:R-:W-:Y:S03]  /*18600*/  @!P0 LDGSTS.E.BYPASS.LTC128B.128 [R26+0x2a400], desc[UR40][R2.64+0x100], !P6 ;  /* 0x2a400100021a8fae */ /* 0x000fe6000f101d68 */
[----:B------:R-:W-:Y:S01]  /*18610*/  @P6 LOP3.LUT R22, R22, 0x100000, RZ, 0xfc, !PT ;  /* 0x0010000016166812 */ /* 0x000fe200078efcff */
[----:B------:R-:W-:Y:S03]  /*18620*/  @!P0 LDGSTS.E.BYPASS.LTC128B.128 [R26+0x2c400], desc[UR40][R2.64+0x180], !P5 ;  /* 0x2c400180021a8fae */ /* 0x000fe6000e901d68 */
[C---:B------:R-:W-:Y:S01]  /*18630*/  LOP3.LUT P6, RZ, R22.reuse, 0x800, RZ, 0xc0, !PT ;  /* 0x0000080016ff7812 */ /* 0x040fe200078cc0ff */
[----:B------:R-:W-:Y:S01]  /*18640*/  @!P0 LDGSTS.E.BYPASS.LTC128B.128 [R26+0x2e400], desc[UR40][R2.64+0x200], !P4 ;  /* 0x2e400200021a8fae */ /* 0x000fe2000e101d68 */
[----:B------:R-:W-:-:S03]  /*18650*/  LOP3.LUT R22, R22, 0xffff7fff, RZ, 0xc0, !PT ;  /* 0xffff7fff16167812 */ /* 0x000fc600078ec0ff */
[----:B------:R-:W-:Y:S04]  /*18660*/  @!P0 LDGSTS.E.BYPASS.LTC128B.128 [R26+0x30400], desc[UR40][R2.64+0x280], !P3 ;  /* 0x30400280021a8fae */ /* 0x000fe8000d901d68 */
[----:B------:R-:W-:Y:S04]  /*18670*/  @!P0 LDGSTS.E.BYPASS.LTC128B.128 [R26+0x32400], desc[UR40][R2.64+0x300], P2 ;  /* 0x32400300021a8fae */ /* 0x000fe80009101d68 */
[----:B------:R0:W-:Y:S01]  /*18680*/  @!P0 LDGSTS.E.BYPASS.LTC128B.128 [R26+0x34400], desc[UR40][R2.64+0x380], P1 ;  /* 0x34400380021a8fae */ /* 0x0001e20008901d68 */
[----:B----4-:R-:W-:-:S03]  /*18690*/  ISETP.GE.AND P0, PT, R8, R6, PT ;  /* 0x000000060800720c */ /* 0x010fc60003f06270 */
[----:B------:R-:W-:Y:S10]  /*186a0*/  SHFL.IDX PT, R8, R4, 0x2, 0x181f ;  /* 0x00581f0004087f89 */ /* 0x000ff400000e0000 */
[----:B0-----:R-:W-:-:S02]  /*186b0*/  @!P0 LOP3.LUT R3, R0, 0x40, RZ, 0xc0, !PT ;  /* 0x0000004000038812 */ /* 0x001fc400078ec0ff */
[----:B------:R-:W-:Y:S02]  /*186c0*/  @!P0 LOP3.LUT R2, R7, 0x80, RZ, 0xc0, !PT ;  /* 0x0000008007028812 */ /* 0x000fe400078ec0ff */
[----:B------:R-:W-:Y:S02]  /*186d0*/  @!P0 SHF.R.U32.HI R3, RZ, 0x2, R3 ;  /* 0x00000002ff038819 */ /* 0x000fe40000011603 */
[----:B------:R-:W-:Y:S02]  /*186e0*/  @!P0 SHF.R.U32.HI R2, RZ, 0x3, R2 ;  /* 0x00000003ff028819 */ /* 0x000fe40000011602 */
[----:B------:R-:W-:Y:S02]  /*186f0*/  @!P0 ISETP.NE.U32.AND P2, PT, R3, RZ, PT ;  /* 0x000000ff0300820c */ /* 0x000fe40003f45070 */
[----:B------:R-:W0:Y:S01]  /*18700*/  SHFL.IDX PT, R3, R5, 0x1, 0x181f ;  /* 0x00381f0005037f89 */ /* 0x000e2200000e0000 */
[----:B------:R-:W-:-:S03]  /*18710*/  @!P0 ISETP.NE.U32.AND P1, PT, R2, RZ, PT ;  /* 0x000000ff0200820c */ /* 0x000fc60003f25070 */
[----:B------:R-:W1:Y:S04]  /*18720*/  SHFL.IDX PT, R2, R4, 0x1, 0x181f ;  /* 0x00381f0004027f89 */ /* 0x000e6800000e0000 */
[----:B------:R-:W2:Y:S03]  /*18730*/  SHFL.IDX PT, R4, R4, 0x3, 0x181f ;  /* 0x00781f0004047f89 */ /* 0x000ea600000e0000 */
[----:B------:R-:W-:-:S04]  /*18740*/  @P2 LOP3.LUT R22, R22, 0x8000, RZ, 0xfc, !PT ;  /* 0x0000800016162812 */ /* 0x000fc800078efcff */
[----:B------:R-:W-:-:S04]  /*18750*/  LOP3.LUT R22, R22, 0xfff7ffff, RZ, 0xc0, !PT ;  /* 0xfff7ffff16167812 */ /* 0x000fc800078ec0ff */
[----:B------:R-:W-:-:S04]  /*18760*/  @P1 LOP3.LUT R22, R22, 0x80000, RZ, 0xfc, !PT ;  /* 0x0008000016161812 */ /* 0x000fc800078efcff */
[----:B------:R-:W-:Y:S02]  /*18770*/  LOP3.LUT P1, RZ, R22, 0x8000, RZ, 0xc0, !PT ;  /* 0x0000800016ff7812 */ /* 0x000fe4000782c0ff */
[----:B0-----:R-:W-:-:S05]  /*18780*/  @!P0 LEA R3, P2, R20, R3, 0x1 ;  /* 0x0000000314038211 */ /* 0x001fca00078408ff */
[----:B-1----:R-:W-:Y:S01]  /*18790*/  @!P0 IMAD.X R2, RZ, RZ, R2, P2 ;  /* 0x000000ffff028224 */ /* 0x002fe200010e0602 */
[----:B------:R-:W-:-:S04]  /*187a0*/  LOP3.LUT P2, RZ, R22, 0x400, RZ, 0xc0, !PT ;  /* 0x0000040016ff7812 */ /* 0x000fc8000784c0ff */
[----:B------:R-:W-:-:S04]  /*187b0*/  @!P0 LOP3.LUT R3, R3, R2, RZ, 0x3c, !PT ;  /* 0x0000000203038212 */ /* 0x000fc800078e3cff */
[----:B------:R-:W-:-:S04]  /*187c0*/  @!P0 LOP3.LUT R2, R3, R2, RZ, 0x3c, !PT ;  /* 0x0000000203028212 */ /* 0x000fc800078e3cff */
[----:B------:R-:W-:-:S05]  /*187d0*/  @!P0 LOP3.LUT R3, R3, R2, RZ, 0x3c, !PT ;  /* 0x0000000203038212 */ /* 0x000fca00078e3cff */
[----:B------:R-:W-:Y:S01]  /*187e0*/  @!P0 LDGSTS.E.BYPASS.LTC128B.128 [R26+0x26c00], desc[UR40][R2.64], !P6 ;  /* 0x26c00000021a8fae */ /* 0x000fe2000f101d68 */
[----:B------:R-:W-:-:S03]  /*187f0*/  LOP3.LUT P6, RZ, R22, 0x100000, RZ, 0xc0, !PT ;  /* 0x0010000016ff7812 */ /* 0x000fc600078cc0ff */
[----:B------:R-:W-:Y:S10]  /*18800*/  @!P0 LDGSTS.E.BYPASS.LTC128B.128 [R26+0x28c00], desc[UR40][R2.64+0x80], !P2 ;  /* 0x28c00080021a8fae */ /* 0x000ff4000d101d68 */
[----:B------:R-:W-:Y:S04]  /*18810*/  @!P0 LDGSTS.E.BYPASS.LTC128B.128 [R26+0x2ac00], desc[UR40][R2.64+0x100], !P6 ;  /* 0x2ac00100021a8fae */ /* 0x000fe8000f101d68 */
[----:B------:R-:W-:Y:S04]  /*18820*/  @!P0 LDGSTS.E.BYPASS.LTC128B.128 [R26+0x2cc00], desc[UR40][R2.64+0x180], !P5 ;  /* 0x2cc00180021a8fae */ /* 0x000fe8000e901d68 */
[----:B------:R-:W-:Y:S04]  /*18830*/  @!P0 LDGSTS.E.BYPASS.LTC128B.128 [R26+0x2ec00], desc[UR40][R2.64+0x200], !P4 ;  /* 0x2ec00200021a8fae */ /* 0x000fe8000e101d68 */
[----:B------:R-:W-:Y:S04]  /*18840*/  @!P0 LDGSTS.E.BYPASS.LTC128B.128 [R26+0x30c00], desc[UR40][R2.64+0x280], !P3 ;  /* 0x30c00280021a8fae */ /* 0x000fe8000d901d68 */
[----:B------:R-:W-:Y:S01]  /*18850*/  @!P0 LDGSTS.E.BYPASS.LTC128B.128 [R26+0x32c00], desc[UR40][R2.64+0x300], P1 ;  /* 0x32c00300021a8fae */ /* 0x000fe20008901d68 */
[----:B------:R-:W-:-:S13]  /*18860*/  LOP3.LUT P1, RZ, R22, 0x80000, RZ, 0xc0, !PT ;  /* 0x0008000016ff7812 */ /* 0x000fda000782c0ff */
[----:B------:R0:W-:Y:S01]  /*18870*/  @!P0 LDGSTS.E.BYPASS.LTC128B.128 [R26+0x34c00], desc[UR40][R2.64+0x380], P1 ;  /* 0x34c00380021a8fae */ /* 0x0001e20008901d68 */
[----:B------:R-:W-:-:S13]  /*18880*/  ISETP.GE.AND P0, PT, R9, R6, PT ;  /* 0x000000060900720c */ /* 0x000fda0003f06270 */
[----:B------:R-:W-:-:S05]  /*18890*/  @!P0 LEA R9, P1, R20, R14, 0x1 ;  /* 0x0000000e14098211 */ /* 0x000fca00078208ff */
[----:B------:R-:W-:Y:S01]  /*188a0*/  @!P0 IMAD.X R10, RZ, RZ, R8, P1 ;  /* 0x000000ffff0a8224 */ /* 0x000fe200008e0608 */
[----:B------:R-:W-:Y:S01]  /*188b0*/  LOP3.LUT P1, RZ, R22, 0x800, RZ, 0xc0, !PT ;  /* 0x0000080016ff7812 */ /* 0x000fe2000782c0ff */
[----:B0-----:R-:W-:Y:S01]  /*188c0*/  @!P0 IMAD.MOV.U32 R2, RZ, RZ, R9 ;  /* 0x000000ffff028224 */ /* 0x001fe200078e0009 */
[----:B------:R-:W-:Y:S01]  /*188d0*/  @!P0 LOP3.LUT R8, R0, 0x40, RZ, 0xc0, !PT ;  /* 0x0000004000088812 */ /* 0x000fe200078ec0ff */
[----:B------:R-:W-:-:S03]  /*188e0*/  @!P0 IMAD.MOV.U32 R3, RZ, RZ, R10 ;  /* 0x000000ffff038224 */ /* 0x000fc600078e000a */
        /* <DEDUP_REMOVED lines=11> */
[----:B------:R-:W-:-:S13]  /*189a0*/  @!P0 ISETP.NE.U32.AND P1, PT, R8, RZ, PT ;  /* 0x000000ff0800820c */ /* 0x000fda0003f25070 */
[----:B------:R0:W-:Y:S04]  /*189b0*/  @!P0 LDGSTS.E.BYPASS.LTC128B.128 [R26+0x35400], desc[UR40][R2.64+0x380], P1 ;  /* 0x35400380021a8fae */ /* 0x0001e80008901d68 */
[----:B0-2---:R0:W1:Y:S02]  /*189c0*/  SHFL.IDX PT, R2, R5, 0x3, 0x181f ;  /* 0x00781f0005027f89 */ /* 0x00506400000e0000 */
.L_x_1563:
[----:B------:R-:W2:Y:S01]  /*189d0*/  LDL.LU R3, [R1+0x34] ;  /* 0x0000340001037983 */ /* 0x000ea20000300800 */
[----:B------:R-:W-:Y:S01]  /*189e0*/  BSSY B0, `(.L_x_1437) ;  /* 0x0000019000007945 */ /* 0x000fe20003800000 */
[----:B--2---:R-:W-:-:S13]  /*189f0*/  ISETP.GE.AND P0, PT, R3, R6, PT ;  /* 0x000000060300720c */ /* 0x004fda0003f06270 */
[----:B------:R-:W-:Y:S05]  /*18a00*/  @P0 BRA `(.L_x_1438) ;  /* 0x0000000000580947 */ /* 0x000fea0003800000 */
[----:B------:R-:W-:Y:S02]  /*18a10*/  LOP3.LUT R0, R0, 0x40, RZ, 0xc0, !PT ;  /* 0x0000004000007812 */ /* 0x000fe400078ec0ff */
[----:B------:R-:W-:Y:S02]  /*18a20*/  LOP3.LUT P6, RZ, R22, 0x800, RZ, 0xc0, !PT ;  /* 0x0000080016ff7812 */ /* 0x000fe400078cc0ff */
[----:B-1----:R-:W-:Y:S02]  /*18a30*/  LEA R2, P0, R20, R2, 0x1 ;  /* 0x0000000214027211 */ /* 0x002fe400078008ff */
[C---:B------:R-:W-:Y:S02]  /*18a40*/  LOP3.LUT P2, RZ, R22.reuse, 0x400, RZ, 0xc0, !PT ;  /* 0x0000040016ff7812 */ /* 0x040fe4000784c0ff */
[----:B------:R-:W-:Y:S01]  /*18a50*/  LOP3.LUT P1, RZ, R22, 0x200, RZ, 0xc0, !PT ;  /* 0x0000020016ff7812 */ /* 0x000fe2000782c0ff */
[----:B------:R-:W-:Y:S01]  /*18a60*/  IMAD.X R3, RZ, RZ, R4, P0 ;  /* 0x000000ffff037224 */ /* 0x000fe200000e0604 */
[----:B------:R-:W-:-:S02]  /*18a70*/  SHF.R.U32.HI R0, RZ, 0x2, R0 ;  /* 0x00000002ff007819 */ /* 0x000fc40000011600 */
[----:B------:R-:W-:Y:S02]  /*18a80*/  LOP3.LUT R7, R7, 0x80, RZ, 0xc0, !PT ;  /* 0x0000008007077812 */ /* 0x000fe400078ec0ff */
[----:B------:R-:W-:Y:S01]  /*18a90*/  ISETP.NE.U32.AND P0, PT, R0, RZ, PT ;  /* 0x000000ff0000720c */ /* 0x000fe20003f05070 */
[----:B------:R-:W-:Y:S01]  /*18aa0*/  @!PT LDS RZ, [RZ] ;  /* 0x00000000fffff984 */ /* 0x000fe20000000800 */
[----:B------:R-:W-:Y:S01]  /*18ab0*/  @!PT LDS RZ, [RZ] ;  /* 0x00000000fffff984 */ /* 0x000fe20000000800 */
[----:B------:R-:W-:Y:S01]  /*18ac0*/  @!PT LDS RZ, [RZ] ;  /* 0x00000000fffff984 */ /* 0x000fe20000000800 */
[----:B------:R2:W-:Y:S01]  /*18ad0*/  LDGSTS.E.BYPASS.LTC128B.128 [R26+0x27c00], desc[UR40][R2.64], !P6 ;  /* 0x27c00000021a7fae */ /* 0x0005e2000f101d68 */
[----:B------:R-:W-:-:S03]  /*18ae0*/  SHF.R.U32.HI R7, RZ, 0x3, R7 ;  /* 0x00000003ff077819 */ /* 0x000fc60000011607 */
        /* <DEDUP_REMOVED lines=8> */
.L_x_1438:
[----:B------:R-:W-:Y:S05]  /*18b70*/  BSYNC B0 ;  /* 0x0000000000007941 */ /* 0x000fea0003800000 */
.L_x_1437:
[----:B------:R-:W-:Y:S01]  /*18b80*/  NOP ;  /* 0x0000000000007918 */ /* 0x000fe20000000000 */
[----:B------:R-:W-:-:S13]  /*18b90*/  PLOP3.LUT P0, PT, PT, PT, PT, 0x80, 0x0 ;  /* 0x000000000000781c */ /* 0x000fda0003f0f070 */
.L_x_1439:
[----:B------:R-:W-:Y:S02]  /*18ba0*/  PLOP3.LUT P1, PT, P1, P0, PT, 0xa2, 0x0 ;  /* 0x000000000000781c */ /* 0x000fe40000f21472 */
[----:B------:R-:W-:-:S08]  /*18bb0*/  @P0 R2UR P1, UR4, R23 ;  /* 0x00000000170402ca */ /* 0x000fd00000020000 */
[----:B------:R-:W-:-:S05]  /*18bc0*/  @P0 PLOP3.LUT P0, PT, P1, PT, PT, 0x80, 0x0 ;  /* 0x000000000000081c */ /* 0x000fca0000f0f070 */
[----:B------:R-:W-:Y:S01]  /*18bd0*/  @!P1 SYNCS.ARRIVE.TRANS64.RED.A0T1 RZ, [UR4+0x38810], RZ ;  /* 0x038810ffffff99a7 */ /* 0x000fe20008200404 */
[----:B------:R-:W-:Y:S07]  /*18be0*/  @!P1 ARRIVES.LDGSTSBAR.64.TRANSCNT [UR4+0x38810] ;  /* 0x03881000ff0099b0 */ /* 0x000fee0008000a84 */
[----:B------:R-:W-:Y:S05]  /*18bf0*/  @P0 BRA.U.ANY `(.L_x_1439) ;  /* 0xfffffffd00e80947 */ /* 0x000fea000393ffff */
[----:B-12---:R-:W2:Y:S02]  /*18c00*/  LDL.LU R2, [R1+0x28] ;  /* 0x0000280001027983 */ /* 0x006ea40000300800 */
[----:B--2---:R-:W-:-:S05]  /*18c10*/  VIADD R2, R2, 0x1 ;  /* 0x0000000102027836 */ /* 0x004fca0000000000 */
[----:B------:R1:W-:Y:S01]  /*18c20*/  STL [R1+0x28], R2 ;  /* 0x0000280201007387 */ /* 0x0003e20000100800 */
[----:B------:R-:W-:-:S04]  /*18c30*/  LEA.HI R0, R2, R2, RZ, 0x1 ;  /* 0x0000000202007211 */ /* 0x000fc800078f08ff */
[----:B------:R-:W-:-:S04]  /*18c40*/  LOP3.LUT R0, R0, 0xfffffffe, RZ, 0xc0, !PT ;  /* 0xfffffffe00007812 */ /* 0x000fc800078ec0ff */
[----:B------:R-:W-:-:S04]  /*18c50*/  IADD3 R0, R2, -R0, RZ ;  /* 0x8000000002007210 */ /* 0x000fc80007ffe0ff */
[----:B------:R-:W-:Y:S01]  /*18c60*/  SHF.L.U32 R0, R0, 0x1f, RZ ;  /* 0x0000001f00007819 */ /* 0x000fe200000006ff */
[----:B------:R-:W-:Y:S01]  /*18c70*/  NOP ;  /* 0x0000000000007918 */ /* 0x000fe20000000000 */
[----:B------:R1:W-:Y:S01]  /*18c80*/  SYNCS.ARRIVE.TRANS64.A1T0 RZ, [R23+URZ+0x38810], RZ ;  /* 0x038810ff17ff79a7 */ /* 0x0003e2000810003f */
[----:B------:R-:W-:Y:S01]  /*18c90*/  BSSY B0, `(.L_x_1440) ;  /* 0x0000003000007945 */ /* 0x000fe20003800000 */
[----:B------:R-:W2:Y:S03]  /*18ca0*/  SYNCS.PHASECHK.TRANS64.TRYWAIT P0, [R23+URZ+0x38820], R0 ;  /* 0x03882000170075a7 */ /* 0x000ea6000800017f */
[----:B-12---:R-:W-:Y:S05]  /*18cb0*/  @!P0 BRA `(.L_x_1441) ;  /* 0x0000004c00208947 */ /* 0x006fea0003800000 */
.L_x_1564:
[----:B------:R-:W-:Y:S05]  /*18cc0*/  BSYNC B0 ;  /* 0x0000000000007941 */ /* 0x000fea0003800000 */
.L_x_1440:
[----:B------:R-:W2:Y:S02]  /*18cd0*/  LDL R2, [R1+0x4c] ;  /* 0x00004c0001027983 */ /* 0x000ea40000100800 */
[----:B--2---:R-:W-:-:S13]  /*18ce0*/  ISETP.NE.AND P0, PT, R2, 0x3, PT ;  /* 0x000000030200780c */ /* 0x004fda0003f05270 */
[----:B------:R-:W-:Y:S05]  /*18cf0*/  @!P0 BRA `(.L_x_1442) ;  /* 0x0000000000048947 */ /* 0x000fea0003800000 */
[----:B------:R-:W-:Y:S01]  /*18d00*/  BPT.TRAP 0x1 ;  /* 0x000000040000795c */ /* 0x000fe20000300000 */
.L_x_1442:
[----:B-1----:R-:W-:Y:S01]  /*18d10*/  SHF.L.U32 R0, R28, 0x1f, RZ ;  /* 0x0000001f1c007819 */ /* 0x002fe200000006ff */
[----:B------:R-:W-:Y:S03]  /*18d20*/  BSSY B0, `(.L_x_1443) ;  /* 0x0000003000007945 */ /* 0x000fe60003800000 */
[----:B------:R-:W1:Y:S02]  /*18d30*/  SYNCS.PHASECHK.TRANS64.TRYWAIT P0, [R27+URZ+0x38860], R0 ;  /* 0x038860001b0075a7 */ /* 0x000e64000800017f */
[----:B-1----:R-:W-:Y:S05]  /*18d40*/  @!P0 BRA `(.L_x_1444) ;  /* 0x0000004c00108947 */ /* 0x002fea0003800000 */
.L_x_1565:
[----:B------:R-:W-:Y:S05]  /*18d50*/  BSYNC B0 ;  /* 0x0000000000007941 */ /* 0x000fea0003800000 */
.L_x_1443:
[----:B------:R-:W1:Y:S01]  /*18d60*/  LDL.LU R3, [R1+0x3c] ;  /* 0x00003c0001037983 */ /* 0x000e620000300800 */
[----:B------:R-:W-:-:S03]  /*18d70*/  ULDC.64 UR4, c[0x0][0x328] ;  /* 0x0000ca0000047ab9 */ /* 0x000fc60000000a00 */
[----:B------:R-:W2:Y:S04]  /*18d80*/  LDL.LU R2, [R1+0xc] ;  /* 0x00000c0001027983 */ /* 0x000ea80000300800 */
[----:B0-----:R-:W3:Y:S04]  /*18d90*/  LDL.LU R5, [R1+0x40] ;  /* 0x0000400001057983 */ /* 0x001ee80000300800 */
[----:B------:R-:W4:Y:S01]  /*18da0*/  LDL.LU R4, [R1+0x4] ;  /* 0x0000040001047983 */ /* 0x000f220000300800 */
[----:B-1----:R-:W-:-:S04]  /*18db0*/  IMAD R0, R3, UR4, RZ ;  /* 0x0000000403007c24 */ /* 0x002fc8000f8e02ff */
[C---:B--2---:R-:W-:Y:S02]  /*18dc0*/  IMAD R0, R2.reuse, UR5, R0 ;  /* 0x0000000502007c24 */ /* 0x044fe4000f8e0200 */
[----:B------:R-:W-:Y:S01]  /*18dd0*/  IMAD.WIDE.U32 R2, R2, UR4, RZ ;  /* 0x0000000402027c25 */ /* 0x000fe2000f8e00ff */
[----:B------:R-:W-:-:S03]  /*18de0*/  ULDC.64 UR4, c[0x0][0x338] ;  /* 0x0000ce0000047ab9 */ /* 0x000fc60000000a00 */
[----:B------:R-:W-:Y:S02]  /*18df0*/  IMAD.IADD R3, R3, 0x1, R0 ;  /* 0x0000000103037824 */ /* 0x000fe400078e0200 */
[----:B---3--:R-:W-:Y:S02]  /*18e00*/  IMAD R0, R5, UR4, RZ ;  /* 0x0000000405007c24 */ /* 0x008fe4000f8e02ff */
[----:B----4-:R-:W-:-:S04]  /*18e10*/  IMAD.WIDE.U32 R2, R4, UR4, R2 ;  /* 0x0000000404027c25 */ /* 0x010fc8000f8e0002 */
        /* <DEDUP_REMOVED lines=13> */
[----:B------:R-:W0:Y:S01]  /*18ef0*/  S2R R7, SR_TID.X ;  /* 0x0000000000077919 */ /* 0x000e220000002100 */
[----:B------:R-:W-:Y:S01]  /*18f00*/  IMAD R4, R4, 0x2, R23 ;  /* 0x0000000204047824 */ /* 0x000fe200078e0217 */
[C---:B------:R-:W-:Y:S01]  /*18f10*/  LOP3.LUT P5, RZ, R33.reuse, 0x2, RZ, 0xc0, !PT ;  /* 0x0000000221ff7812 */ /* 0x040fe200078ac0ff */
[----:B------:R-:W1:Y:S01]  /*18f20*/  SHFL.IDX PT, R2, R5, RZ, 0x181f ;  /* 0x00181fff05027589 */ /* 0x000e6200000e0000 */
[C---:B------:R-:W-:Y:S02]  /*18f30*/  LOP3.LUT P4, RZ, R33.reuse, 0x4, RZ, 0xc0, !PT ;  /* 0x0000000421ff7812 */ /* 0x040fe4000788c0ff */
[C---:B------:R-:W-:Y:S01]  /*18f40*/  LOP3.LUT P3, RZ, R33.reuse, 0x8, RZ, 0xc0, !PT ;  /* 0x0000000821ff7812 */ /* 0x040fe2000786c0ff */
[----:B------:R-:W2:Y:S01]  /*18f50*/  SHFL.IDX PT, R3, R6, RZ, 0x181f ;  /* 0x00181fff06037589 */ /* 0x000ea200000e0000 */
[----:B------:R-:W-:Y:S02]  /*18f60*/  LOP3.LUT P2, RZ, R33, 0x10, RZ, 0xc0, !PT ;  /* 0x0000001021ff7812 */ /* 0x000fe4000784c0ff */
[----:B------:R-:W-:Y:S01]  /*18f70*/  LOP3.LUT R22, R22, 0xfffffdff, RZ, 0xc0, !PT ;  /* 0xfffffdff16167812 */ /* 0x000fe200078ec0ff */
[----:B0-----:R-:W-:-:S05]  /*18f80*/  IMAD.SHL.U32 R7, R7, 0x8, RZ ;  /* 0x0000000807077824 */ /* 0x001fca00078e00ff */
[----:B------:R-:W-:-:S05]  /*18f90*/  LOP3.LUT R7, R7, 0x38, RZ, 0xc0, !PT ;  /* 0x0000003807077812 */ /* 0x000fca00078ec0ff */
[----:B------:R-:W-:Y:S01]  /*18fa0*/  IMAD.SHL.U32 R0, R7, 0x2, RZ ;  /* 0x0000000207007824 */ /* 0x000fe200078e00ff */
[----:B------:R-:W-:-:S04]  /*18fb0*/  LOP3.LUT R7, R33, 0x1, RZ, 0xc0, !PT ;  /* 0x0000000121077812 */ /* 0x000fc800078ec0ff */
[----:B-1----:R-:W-:Y:S02]  /*18fc0*/  IADD3 R2, P0, R2, R0, RZ ;  /* 0x0000000002027210 */ /* 0x002fe40007f1e0ff */
[----:B------:R-:W-:Y:S02]  /*18fd0*/  ISETP.NE.U32.AND P1, PT, R7, 0x1, PT ;  /* 0x000000010700780c */ /* 0x000fe40003f25070 */
[----:B------:R-:W-:Y:S01]  /*18fe0*/  PRMT R7, R33, 0x8880, RZ ;  /* 0x0000888021077816 */ /* 0x000fe200000000ff */
[----:B--2---:R-:W-:Y:S01]  /*18ff0*/  IMAD.X R3, RZ, RZ, R3, P0 ;  /* 0x000000ffff037224 */ /* 0x004fe200000e0603 */
[----:B------:R-:W-:-:S09]  /*19000*/  ISETP.LT.OR P0, PT, R31, 0x1, P1 ;  /* 0x000000011f00780c */ /* 0x000fd20000f01670 */
[----:B------:R-:W-:Y:S02]  /*19010*/  @P1 LOP3.LUT R22, R22, 0x200, RZ, 0xfc, !PT ;  /* 0x0000020016161812 */ /* 0x000fe400078efcff */
[----:B------:R-:W-:Y:S02]  /*19020*/  LOP3.LUT P1, RZ, R33, 0x20, RZ, 0xc0, !PT ;  /* 0x0000002021ff7812 */ /* 0x000fe4000782c0ff */
[----:B------:R-:W-:Y:S01]  /*19030*/  @!PT LDS RZ, [RZ] ;  /* 0x00000000fffff984 */ /* 0x000fe20000000800 */
[----:B------:R-:W-:Y:S01]  /*19040*/  LDGSTS.E.BYPASS.LTC128B.128 [R4+0x400], desc[UR40][R2.64], !P0 ;  /* 0x0040000002047fae */ /* 0x000fe2000c101d68 */
[----:B------:R-:W-:Y:S02]  /*19050*/  ISETP.LT.OR P0, PT, R31, 0x1, !P5 ;  /* 0x000000011f00780c */ /* 0x000fe40006f01670 */
[----:B------:R-:W-:-:S11]  /*19060*/  LOP3.LUT R22, R22, 0xfffffbff, RZ, 0xc0, !PT ;  /* 0xfffffbff16167812 */ /* 0x000fd600078ec0ff */
        /* <DEDUP_REMOVED lines=62> */
.L_x_1575:
        /* <DEDUP_REMOVED lines=34> */
.L_x_1446:
[----:B------:R-:W-:Y:S02]  /*19670*/  PLOP3.LUT P1, PT, P1, P0, PT, 0xa2, 0x0 ;  /* 0x000000000000781c */ /* 0x000fe40000f21472 */
[----:B------:R-:W-:-:S08]  /*19680*/  @P0 R2UR P1, UR4, R27 ;  /* 0x000000001b0402ca */ /* 0x000fd00000020000 */
[----:B------:R-:W-:-:S05]  /*19690*/  @P0 PLOP3.LUT P0, PT, P1, PT, PT, 0x80, 0x0 ;  /* 0x000000000000081c */ /* 0x000fca0000f0f070 */
[----:B------:R-:W-:Y:S01]  /*196a0*/  @!P1 SYNCS.ARRIVE.TRANS64.RED.A0T1 RZ, [UR4+0x38850], RZ ;  /* 0x038850ffffff99a7 */ /* 0x000fe20008200404 */
[----:B------:R-:W-:Y:S07]  /*196b0*/  @!P1 ARRIVES.LDGSTSBAR.64.TRANSCNT [UR4+0x38850] ;  /* 0x03885000ff0099b0 */ /* 0x000fee0008000a84 */
[----:B------:R-:W-:Y:S05]  /*196c0*/  @P0 BRA.U.ANY `(.L_x_1446) ;  /* 0xfffffffd00e80947 */ /* 0x000fea000393ffff */
[----:B------:R-:W-:Y:S01]  /*196d0*/  NOP ;  /* 0x0000000000007918 */ /* 0x000fe20000000000 */
[----:B-1----:R-:W2:Y:S02]  /*196e0*/  LDL R2, [R1+0x4c] ;  /* 0x00004c0001027983 */ /* 0x002ea40000100800 */
[----:B--2---:R-:W-:-:S13]  /*196f0*/  ISETP.NE.AND P2, PT, R2, 0x3, PT ;  /* 0x000000030200780c */ /* 0x004fda0003f45270 */
[----:B------:R-:W-:Y:S05]  /*19700*/  @!P2 BRA `(.L_x_1447) ;  /* 0x000000000004a947 */ /* 0x000fea0003800000 */
[----:B------:R-:W-:Y:S01]  /*19710*/  BPT.TRAP 0x1 ;  /* 0x000000040000795c */ /* 0x000fe20000300000 */
.L_x_1447:
        /* <DEDUP_REMOVED lines=9> */
[----:B--2---:R-:W-:Y:S02]  /*197b0*/  LOP3.LUT R2, R2, 0x40, RZ, 0xc0, !PT ;  /* 0x0000004002027812 */ /* 0x004fe400078ec0ff */
[----:B---3--:R-:W-:Y:S02]  /*197c0*/  LEA.HI.SX32 R7, R3, 0xfffffffe, 0x1a ;  /* 0xfffffffe03077811 */ /* 0x008fe400078fd2ff */
[----:B------:R-:W-:-:S07]  /*197d0*/  SHF.R.U32.HI R33, RZ, 0x2, R2 ;  /* 0x00000002ff217819 */ /* 0x000fce0000011602 */
.L_x_1462:
[----:B--2---:R-:W2:Y:S01]  /*197e0*/  LDL R10, [R1+0x4c] ;  /* 0x00004c00010a7983 */ /* 0x004ea20000100800 */
[----:B0-----:R-:W0:Y:S01]  /*197f0*/  LDC R5, c[0x0][0x430] ;  /* 0x00010c00ff057b82 */ /* 0x001e220000000800 */
[----:B-1----:R-:W1:Y:S01]  /*19800*/  S2R R2, SR_TID.X ;  /* 0x0000000000027919 */ /* 0x002e620000002100 */
[----:B---3--:R-:W3:Y:S01]  /*19810*/  S2R R8, SR_TID.X ;  /* 0x0000000000087919 */ /* 0x008ee20000002100 */
[----:B0-----:R-:W-:Y:S02]  /*19820*/  ISETP.NE.AND P0, PT, R5, 0x1, PT ;  /* 0x000000010500780c */ /* 0x001fe40003f05270 */
[----:B-1----:R-:W-:-:S11]  /*19830*/  LOP3.LUT R2, R2, 0x7f, RZ, 0xc0, !PT ;  /* 0x0000007f02027812 */ /* 0x002fd600078ec0ff */
[----:B------:R-:W0:Y:S01]  /*19840*/  @P0 LDC R6, c[0x0][0x434] ;  /* 0x00010d00ff060b82 */ /* 0x000e220000000800 */
[----:B---3--:R-:W-:Y:S01]  /*19850*/  IMAD.SHL.U32 R8, R8, 0x10, RZ ;  /* 0x0000001008087824 */ /* 0x008fe200078e00ff */
[----:B------:R-:W-:-:S04]  /*19860*/  SHF.R.U32.HI R2, RZ, 0x3, R2 ;  /* 0x00000003ff027819 */ /* 0x000fc80000011602 */
[----:B------:R-:W-:Y:S02]  /*19870*/  LOP3.LUT R8, R2, 0x70, R8, 0xf8, !PT ;  /* 0x0000007002087812 */ /* 0x000fe400078ef808 */
[----:B------:R-:W1:Y:S02]  /*19880*/  @P0 LDC R3, c[0x0][0x438] ;  /* 0x00010e00ff030b82 */ /* 0x000e640000000800 */
[----:B------:R-:W-:Y:S01]  /*19890*/  ISETP.GT.U32.AND P1, PT, R8, 0x3f, PT ;  /* 0x0000003f0800780c */ /* 0x000fe20003f24070 */
[----:B------:R-:W-:-:S04]  /*198a0*/  IMAD R4, R7, 0x40, R34 ;  /* 0x0000004007047824 */ /* 0x000fc800078e0222 */
[----:B------:R-:W-:-:S08]  /*198b0*/  IMAD.IADD R4, R8, 0x1, R4 ;  /* 0x0000000108047824 */ /* 0x000fd000078e0204 */
[----:B------:R-:W3:Y:S01]  /*198c0*/  @!P1 LDC.64 R8, c[0x0][0x428] ;  /* 0x00010a00ff089b82 */ /* 0x000ee20000000a00 */
[----:B0-----:R-:W-:-:S04]  /*198d0*/  @P0 IMAD.HI.U32 R6, R4, R6, RZ ;  /* 0x0000000604060227 */ /* 0x001fc800078e00ff */
[----:B------:R-:W-:Y:S01]  /*198e0*/  IMAD.MOV.U32 R2, RZ, RZ, R4 ;  /* 0x000000ffff027224 */ /* 0x000fe200078e0004 */
[----:B-1----:R-:W-:-:S05]  /*198f0*/  @P0 SHF.R.U32.HI R2, RZ, R3, R6 ;  /* 0x00000003ff020219 */ /* 0x002fca0000011606 */
[----:B------:R-:W-:-:S04]  /*19900*/  IMAD.MOV R3, RZ, RZ, -R2 ;  /* 0x000000ffff037224 */ /* 0x000fc800078e0a02 */
[----:B------:R-:W-:Y:S01]  /*19910*/  IMAD R5, R5, R3, R4 ;  /* 0x0000000305057224 */ /* 0x000fe200078e0204 */
[--C-:B------:R-:W-:Y:S01]  /*19920*/  @!P1 SHF.R.S32.HI R3, RZ, 0x1f, R2.reuse ;  /* 0x0000001fff039819 */ /* 0x100fe20000011402 */
[-C--:B---3--:R-:W-:Y:S02]  /*19930*/  @!P1 IMAD R4, R35, R8.reuse, RZ ;  /* 0x0000000823049224 */ /* 0x088fe400078e02ff */
[----:B------:R-:W-:-:S04]  /*19940*/  @!P1 IMAD.WIDE.U32 R2, R32, R8, R2 ;  /* 0x0000000820029225 */ /* 0x000fc800078e0002 */
[----:B------:R-:W-:Y:S02]  /*19950*/  @!P1 IMAD R4, R32, R9, R4 ;  /* 0x0000000920049224 */ /* 0x000fe400078e0204 */
[----:B------:R-:W0:Y:S03]  /*19960*/  @!P1 LDC.64 R8, c[0x0][0x418] ;  /* 0x00010600ff089b82 */ /* 0x000e260000000a00 */
[----:B------:R-:W-:Y:S01]  /*19970*/  @!P1 IADD3 R3, R4, R3, RZ ;  /* 0x0000000304039210 */ /* 0x000fe20007ffe0ff */
[----:B------:R-:W-:Y:S02]  /*19980*/  IMAD.MOV.U32 R4, RZ, RZ, RZ ;  /* 0x000000ffff047224 */ /* 0x000fe400078e00ff */
[----:B------:R-:W-:Y:S01]  /*19990*/  VIADD R25, R25, 0x1 ;  /* 0x0000000119197836 */ /* 0x000fe20000000000 */
[----:B0-----:R-:W-:-:S04]  /*199a0*/  @!P1 LEA R8, P0, R2, R8, 0x2 ;  /* 0x0000000802089211 */ /* 0x001fc800078010ff */
[----:B------:R-:W-:Y:S02]  /*199b0*/  @!P1 LEA.HI.X R9, R2, R9, R3, 0x2, P0 ;  /* 0x0000000902099211 */ /* 0x000fe400000f1403 */
[----:B------:R-:W-:-:S03]  /*199c0*/  ISETP.NE.AND P0, PT, R25, 0x2, PT ;  /* 0x000000021900780c */ /* 0x000fc60003f05270 */
[----:B------:R0:W5:Y:S01]  /*199d0*/  @!P1 LDG.E R4, desc[UR40][R8.64] ;  /* 0x0000002808049981 */ /* 0x000162000c1e1900 */
[----:B------:R-:W-:Y:S01]  /*199e0*/  SEL R2, RZ, 0x1, P0 ;  /* 0x00000001ff027807 */ /* 0x000fe20000000000 */
[----:B------:R-:W-:Y:S05]  /*199f0*/  YIELD ;  /* 0x0000000000007946 */ /* 0x000fea0003800000 */
[----:B------:R-:W-:Y:S01]  /*19a00*/  LOP3.LUT R28, R28, R2, RZ, 0x3c, !PT ;  /* 0x000000021c1c7212 */ /* 0x000fe200078e3cff */
[----:B------:R-:W-:Y:S01]  /*19a10*/  IMAD.MOV.U32 R2, RZ, RZ, R7 ;  /* 0x000000ffff027224 */ /* 0x000fe200078e0007 */
[----:B------:R-:W-:Y:S01]  /*19a20*/  SEL R25, R25, RZ, P0 ;  /* 0x000000ff19197207 */ /* 0x000fe20000000000 */
[----:B------:R-:W-:-:S03]  /*19a30*/  VIADD R7, R7, 0xffffffff ;  /* 0xffffffff07077836 */ /* 0x000fc60000000000 */
[----:B------:R-:W-:Y:S02]  /*19a40*/  ISETP.GT.AND P3, PT, R2, RZ, PT ;  /* 0x000000ff0200720c */ /* 0x000fe40003f64270 */
[----:B--2---:R-:W-:-:S13]  /*19a50*/  ISETP.NE.AND P1, PT, R10, 0x3, PT ;  /* 0x000000030a00780c */ /* 0x004fda0003f25270 */
[----:B0-----:R-:W-:Y:S05]  /*19a60*/  @!P1 BRA `(.L_x_1450) ;  /* 0x0000000000049947 */ /* 0x001fea0003800000 */
[----:B------:R-:W-:Y:S01]  /*19a70*/  BPT.TRAP 0x1 ;  /* 0x000000040000795c */ /* 0x000fe20000300000 */
.L_x_1450:
[----:B------:R-:W-:Y:S01]  /*19a80*/  IMAD R6, R25, 0x8, R23 ;  /* 0x0000000819067824 */ /* 0x000fe200078e0217 */
[----:B------:R-:W-:Y:S01]  /*19a90*/  SHF.L.U32 R21, R28, 0x1f, RZ ;  /* 0x0000001f1c157819 */ /* 0x000fe200000006ff */
[----:B------:R-:W-:Y:S01]  /*19aa0*/  BSSY B1, `(.L_x_1451) ;  /* 0x0000004000017945 */ /* 0x000fe20003800000 */
[----:B------:R-:W-:Y:S02]  /*19ab0*/  SHF.R.S32.HI R9, RZ, 0x1f, R5 ;  /* 0x0000001fff097819 */ /* 0x000fe40000011405 */
[----:B------:R-:W0:Y:S02]  /*19ac0*/  SYNCS.PHASECHK.TRANS64.TRYWAIT P0, [R6+URZ+0x38840], R21 ;  /* 0x03884015060075a7 */ /* 0x000e24000800017f */
[----:B0-----:R-:W-:Y:S05]  /*19ad0*/  @!P0 BRA `(.L_x_1452) ;  /* 0x0000004400e88947 */ /* 0x001fea0003800000 */
.L_x_1576:
[----:B------:R-:W-:Y:S05]  /*19ae0*/  BSYNC B1 ;  /* 0x0000000000017941 */ /* 0x000fea0003800000 */
.L_x_1451:
        /* <DEDUP_REMOVED lines=42> */
.L_x_1586:
        /* <DEDUP_REMOVED lines=8> */
.L_x_1454:
[----:B------:R-:W-:Y:S02]  /*19e10*/  PLOP3.LUT P1, PT, P1, P0, PT, 0xa2, 0x0 ;  /* 0x000000000000781c */ /* 0x000fe40000f21472 */
[----:B------:R-:W-:-:S08]  /*19e20*/  @P0 R2UR P1, UR4, R6 ;  /* 0x00000000060402ca */ /* 0x000fd00000020000 */
[----:B------:R-:W-:-:S05]  /*19e30*/  @P0 PLOP3.LUT P0, PT, P1, PT, PT, 0x80, 0x0 ;  /* 0x000000000000081c */ /* 0x000fca0000f0f070 */
[----:B------:R-:W-:Y:S01]  /*19e40*/  @!P1 SYNCS.ARRIVE.TRANS64.RED.A0T1 RZ, [UR4+0x38830], RZ ;  /* 0x038830ffffff99a7 */ /* 0x000fe20008200404 */
[----:B------:R-:W-:Y:S07]  /*19e50*/  @!P1 ARRIVES.LDGSTSBAR.64.TRANSCNT [UR4+0x38830] ;  /* 0x03883000ff0099b0 */ /* 0x000fee0008000a84 */
[----:B------:R-:W-:Y:S05]  /*19e60*/  @P0 BRA.U.ANY `(.L_x_1454) ;  /* 0xfffffffd00e80947 */ /* 0x000fea000393ffff */
[----:B------:R-:W-:Y:S01]  /*19e70*/  NOP ;  /* 0x0000000000007918 */ /* 0x000fe20000000000 */
[----:B--2---:R-:W2:Y:S02]  /*19e80*/  LDL R2, [R1+0x4c] ;  /* 0x00004c0001027983 */ /* 0x004ea40000100800 */
[----:B--2---:R-:W-:-:S13]  /*19e90*/  ISETP.NE.AND P2, PT, R2, 0x3, PT ;  /* 0x000000030200780c */ /* 0x004fda0003f45270 */
[----:B------:R-:W-:Y:S05]  /*19ea0*/  @!P2 BRA `(.L_x_1455) ;  /* 0x000000000004a947 */ /* 0x000fea0003800000 */
[----:B------:R-:W-:Y:S01]  /*19eb0*/  BPT.TRAP 0x1 ;  /* 0x000000040000795c */ /* 0x000fe20000300000 */
.L_x_1455:
[----:B------:R2:W-:Y:S01]  /*19ec0*/  SYNCS.ARRIVE.TRANS64.A1T0 RZ, [R6+URZ+0x38830], RZ ;  /* 0x038830ff06ff79a7 */ /* 0x0005e2000810003f */
[----:B------:R-:W-:Y:S05]  /*19ed0*/  @!P2 BRA `(.L_x_1456) ;  /* 0x000000000004a947 */ /* 0x000fea0003800000 */
[----:B------:R-:W-:Y:S01]  /*19ee0*/  BPT.TRAP 0x1 ;  /* 0x000000040000795c */ /* 0x000fe20000300000 */
.L_x_1456:
[----:B------:R-:W3:Y:S01]  /*19ef0*/  SYNCS.PHASECHK.TRANS64.TRYWAIT P0, [R6+URZ+0x38860], R21 ;  /* 0x03886015060075a7 */ /* 0x000ee2000800017f */
[----:B------:R-:W-:Y:S04]  /*19f00*/  BSSY B1, `(.L_x_1457) ;  /* 0x0000002000017945 */ /* 0x000fe80003800000 */
[----:B---3--:R-:W-:Y:S05]  /*19f10*/  @!P0 BRA `(.L_x_1458) ;  /* 0x0000004800088947 */ /* 0x008fea0003800000 */
.L_x_1587:
[----:B------:R-:W-:Y:S05]  /*19f20*/  BSYNC B1 ;  /* 0x0000000000017941 */ /* 0x000fea0003800000 */
.L_x_1457:
[----:B------:R-:W-:Y:S01]  /*19f30*/  ULDC.64 UR4, c[0x0][0x328] ;  /* 0x0000ca0000047ab9 */ /* 0x000fe20000000a00 */
[C---:B------:R-:W-:Y:S01]  /*19f40*/  LOP3.LUT P5, RZ, R22.reuse, 0x8, RZ, 0xc0, !PT ;  /* 0x0000000816ff7812 */ /* 0x040fe200078ac0ff */
[----:B------:R-:W-:Y:S01]  /*19f50*/  IMAD R9, R9, UR4, RZ ;  /* 0x0000000409097c24 */ /* 0x000fe2000f8e02ff */
[----:B------:R-:W-:Y:S01]  /*19f60*/  LOP3.LUT P4, RZ, R22, 0x4, RZ, 0xc0, !PT ;  /* 0x0000000416ff7812 */ /* 0x000fe2000788c0ff */
[----:B------:R-:W-:-:S04]  /*19f70*/  IMAD.WIDE.U32 R2, R5, UR4, RZ ;  /* 0x0000000405027c25 */ /* 0x000fc8000f8e00ff */
[----:B------:R-:W-:Y:S01]  /*19f80*/  IMAD R9, R5, UR5, R9 ;  /* 0x0000000505097c24 */ /* 0x000fe2000f8e0209 */
[----:B------:R-:W-:Y:S01]  /*19f90*/  ULDC.64 UR4, c[0x0][0x338] ;  /* 0x0000ce0000047ab9 */ /* 0x000fe20000000a00 */
[----:B-1----:R-:W-:Y:S02]  /*19fa0*/  IMAD R17, R25, 0x7000, R8 ;  /* 0x0000700019117824 */ /* 0x002fe400078e0208 */
        /* <DEDUP_REMOVED lines=15> */
[----:B------:R-:W1:Y:S01]  /*1a0a0*/  SHFL.IDX PT, R2, R9, RZ, 0x181f ;  /* 0x00181fff09027589 */ /* 0x000e6200000e0000 */
[C---:B------:R-:W-:Y:S01]  /*1a0b0*/  LOP3.LUT P1, RZ, R22.reuse, 0x80, RZ, 0xc0, !PT ;  /* 0x0000008016ff7812 */ /* 0x040fe2000782c0ff */
[----:B------:R-:W-:Y:S01]  /*1a0c0*/  IMAD R17, R17, 0x2, R23 ;  /* 0x0000000211117824 */ /* 0x000fe200078e0217 */
[C---:B------:R-:W-:Y:S01]  /*1a0d0*/  LOP3.LUT P2, RZ, R22.reuse, 0x40, RZ, 0xc0, !PT ;  /* 0x0000004016ff7812 */ /* 0x040fe2000784c0ff */
[----:B------:R-:W4:Y:S01]  /*1a0e0*/  SHFL.IDX PT, R3, R10, RZ, 0x181f ;  /* 0x00181fff0a037589 */ /* 0x000f2200000e0000 */
[----:B------:R-:W-:-:S03]  /*1a0f0*/  LOP3.LUT R22, R22, 0xfff7ffff, RZ, 0xc0, !PT ;  /* 0xfff7ffff16167812 */ /* 0x000fc600078ec0ff */
[----:B------:R-:W5:Y:S01]  /*1a100*/  SHFL.IDX PT, R14, R9, 0x1, 0x181f ;  /* 0x00381f00090e7f89 */ /* 0x000f6200000e0000 */
[----:B------:R-:W-:-:S03]  /*1a110*/  @P3 LOP3.LUT R22, R22, 0x80000, RZ, 0xfc, !PT ;  /* 0x0008000016163812 */ /* 0x000fc600078efcff */
[----:B------:R-:W0:Y:S01]  /*1a120*/  SHFL.IDX PT, R5, R10, 0x1, 0x181f ;  /* 0x00381f000a057f89 */ /* 0x000e2200000e0000 */
[C---:B------:R-:W-:Y:S02]  /*1a130*/  LOP3.LUT P3, RZ, R22.reuse, 0x20, RZ, 0xc0, !PT ;  /* 0x0000002016ff7812 */ /* 0x040fe4000786c0ff */
[C---:B------:R-:W-:Y:S01]  /*1a140*/  LOP3.LUT P6, RZ, R22.reuse, 0x10, RZ, 0xc0, !PT ;  /* 0x0000001016ff7812 */ /* 0x040fe200078cc0ff */
[----:B------:R-:W-:Y:S01]  /*1a150*/  SHFL.IDX PT, R8, R10, 0x2, 0x181f ;  /* 0x00581f000a087f89 */ /* 0x000fe200000e0000 */
[----:B------:R-:W-:-:S03]  /*1a160*/  LOP3.LUT R22, R22, 0xffdfffff, RZ, 0xc0, !PT ;  /* 0xffdfffff16167812 */ /* 0x000fc600078ec0ff */
[----:B------:R-:W-:Y:S01]  /*1a170*/  SHFL.IDX PT, R10, R10, 0x3, 0x181f ;  /* 0x00781f000a0a7f89 */ /* 0x000fe200000e0000 */
[----:B-1----:R-:W-:-:S05]  /*1a180*/  IADD3 R2, P0, R2, R0, RZ ;  /* 0x0000000002027210 */ /* 0x002fca0007f1e0ff */
[----:B------:R-:W-:Y:S01]  /*1a190*/  @P3 LOP3.LUT R22, R22, 0x200000, RZ, 0xfc, !PT ;  /* 0x0020000016163812 */ /* 0x000fe200078efcff */
[----:B----4-:R-:W-:Y:S01]  /*1a1a0*/  IMAD.X R3, RZ, RZ, R3, P0 ;  /* 0x000000ffff037224 */ /* 0x010fe200000e0603 */
[----:B------:R-:W-:-:S04]  /*1a1b0*/  ISETP.NE.U32.AND P0, PT, R33, RZ, PT ;  /* 0x000000ff2100720c */ /* 0x000fc80003f05070 */
[----:B------:R-:W-:Y:S01]  /*1a1c0*/  LDGSTS.E.BYPASS.LTC128B.128 [R17+0x400], desc[UR40][R2.64], !P1 ;  /* 0x0040000002117fae */ /* 0x000fe2000c901d68 */
[----:B------:R-:W-:-:S03]  /*1a1d0*/  ISETP.NE.U32.AND P1, PT, R31, RZ, PT ;  /* 0x000000ff1f00720c */ /* 0x000fc60003f25070 */
[----:B------:R-:W-:Y:S01]  /*1a1e0*/  LDGSTS.E.BYPASS.LTC128B.128 [R17+0x2400], desc[UR40][R2.64+0x80], !P2 ;  /* 0x0240008002117fae */ /* 0x000fe2000d101d68 */
[----:B-----5:R-:W-:-:S03]  /*1a1f0*/  IADD3 R4, P2, R14, R0, RZ ;  /* 0x000000000e047210 */ /* 0x020fc60007f5e0ff */
[----:B------:R-:W-:Y:S01]  /*1a200*/  LDGSTS.E.BYPASS.LTC128B.128 [R17+0x4400], desc[UR40][R2.64+0x100], !P3 ;  /* 0x0440010002117fae */ /* 0x000fe2000d901d68 */
[C---:B------:R-:W-:Y:S01]  /*1a210*/  LOP3.LUT P3, RZ, R22.reuse, 0x80, RZ, 0xc0, !PT ;  /* 0x0000008016ff7812 */ /* 0x040fe2000786c0ff */
[----:B0-----:R-:W-:Y:S01]  /*1a220*/  IMAD.X R5, RZ, RZ, R5, P2 ;  /* 0x000000ffff057224 */ /* 0x001fe200010e0605 */
        /* <DEDUP_REMOVED lines=33> */
.L_x_1597:
[----:B------:R-:W-:Y:S02]  /*1a440*/  LOP3.LUT R22, R22, 0xffefffff, RZ, 0xc0, !PT ;  /* 0xffefffff16167812 */ /* 0x000fe400078ec0ff */
[----:B-1----:R-:W-:Y:S02]  /*1a450*/  IADD3 R2, P2, R14, R0, RZ ;  /* 0x000000000e027210 */ /* 0x002fe40007f5e0ff */
        /* <DEDUP_REMOVED lines=23> */
.L_x_1460:
[----:B------:R-:W-:Y:S02]  /*1a5d0*/  PLOP3.LUT P1, PT, P1, P0, PT, 0xa2, 0x0 ;  /* 0x000000000000781c */ /* 0x000fe40000f21472 */
[----:B------:R-:W-:-:S08]  /*1a5e0*/  @P0 R2UR P1, UR4, R6 ;  /* 0x00000000060402ca */ /* 0x000fd00000020000 */
[----:B------:R-:W-:-:S05]  /*1a5f0*/  @P0 PLOP3.LUT P0, PT, P1, PT, PT, 0x80, 0x0 ;  /* 0x000000000000081c */ /* 0x000fca0000f0f070 */
[----:B------:R-:W-:Y:S01]  /*1a600*/  @!P1 SYNCS.ARRIVE.TRANS64.RED.A0T1 RZ, [UR4+0x38850], RZ ;  /* 0x038850ffffff99a7 */ /* 0x000fe20008200404 */
[----:B------:R-:W-:Y:S07]  /*1a610*/  @!P1 ARRIVES.LDGSTSBAR.64.TRANSCNT [UR4+0x38850] ;  /* 0x03885000ff0099b0 */ /* 0x000fee0008000a84 */
[----:B------:R-:W-:Y:S05]  /*1a620*/  @P0 BRA.U.ANY `(.L_x_1460) ;  /* 0xfffffffd00e80947 */ /* 0x000fea000393ffff */
[----:B------:R-:W-:Y:S01]  /*1a630*/  NOP ;  /* 0x0000000000007918 */ /* 0x000fe20000000000 */
[----:B0-----:R-:W4:Y:S02]  /*1a640*/  LDL R2, [R1+0x4c] ;  /* 0x00004c0001027983 */ /* 0x001f240000100800 */
[----:B----4-:R-:W-:-:S13]  /*1a650*/  ISETP.NE.AND P2, PT, R2, 0x3, PT ;  /* 0x000000030200780c */ /* 0x010fda0003f45270 */
[----:B------:R-:W-:Y:S05]  /*1a660*/  @!P2 BRA `(.L_x_1461) ;  /* 0x000000000004a947 */ /* 0x000fea0003800000 */
[----:B------:R-:W-:Y:S01]  /*1a670*/  BPT.TRAP 0x1 ;  /* 0x000000040000795c */ /* 0x000fe20000300000 */
.L_x_1461:
[----:B------:R1:W-:Y:S01]  /*1a680*/  SYNCS.ARRIVE.TRANS64.A1T0 RZ, [R6+URZ+0x38850], RZ ;  /* 0x038850ff06ff79a7 */ /* 0x0003e2000810003f */
[----:B------:R-:W-:Y:S05]  /*1a690*/  @P3 BRA `(.L_x_1462) ;  /* 0xfffffff000503947 */ /* 0x000fea000383ffff */
.L_x_1449:
[----:B------:R-:W-:Y:S05]  /*1a6a0*/  BSYNC B0 ;  /* 0x0000000000007941 */ /* 0x000fea0003800000 */
.L_x_1448:
        /* <DEDUP_REMOVED lines=21> */
.L_x_1464:
[----:B------:R-:W-:Y:S05]  /*1a800*/  BSYNC B0 ;  /* 0x0000000000007941 */ /* 0x000fea0003800000 */
.L_x_1463:
[----:B------:R-:W-:-:S07]  /*1a810*/  SEL R25, R25, RZ, P0 ;  /* 0x000000ff19197207 */ /* 0x000fce0000000000 */
.L_x_1417:
[----:B------:R-:W-:Y:S05]  /*1a820*/  BSYNC B7 ;  /* 0x0000000000077941 */ /* 0x000fea0003800000 */
.L_x_1415:
        /* <DEDUP_REMOVED lines=11> */
.L_x_1465:
        /* <DEDUP_REMOVED lines=24> */
[----:B--23--:R-:W-:-:S05]  /*1aa60*/  SEL R6, R14, RZ, P2 ;  /* 0x000000ff0e067207 */ /* 0x00cfca0001000000 */
        /* <DEDUP_REMOVED lines=11> */
.L_x_1607:
[----:B------:R-:W-:Y:S02]  /*1ab20*/  ULDC UR4, c[0x0][0xd38] ;  /* 0x00034e0000047ab9 */ /* 0x000fe40000000800 */
[----:B------:R-:W-:-:S04]  /*1ab30*/  IMAD.U32 R16, RZ, RZ, UR4 ;  /* 0x00000004ff107e24 */ /* 0x000fc8000f8e00ff */
[----:B-1----:R-:W-:-:S05]  /*1ab40*/  IMAD R5, R14, R16, RZ ;  /* 0x000000100e057224 */ /* 0x002fca00078e02ff */
[----:B------:R-:W-:-:S04]  /*1ab50*/  IADD3 R4, R4, R5, RZ ;  /* 0x0000000504047210 */ /* 0x000fc80007ffe0ff */
[----:B------:R-:W-:-:S13]  /*1ab60*/  ISETP.GT.AND P6, PT, R4, R0, PT ;  /* 0x000000000400720c */ /* 0x000fda0003fc4270 */
[----:B------:R-:W-:Y:S05]  /*1ab70*/  @P6 BRA `(.L_x_1468) ;  /* 0x00000000009c6947 */ /* 0x000fea0003800000 */
.L_x_1473:
[----:B------:R-:W1:Y:S01]  /*1ab80*/  LDC R6, c[0x0][0xd3c] ;  /* 0x00034f00ff067b82 */ /* 0x000e620000000800 */
[----:B------:R-:W-:-:S05]  /*1ab90*/  VIADD R19, R19, 0x1f ;  /* 0x0000001f13137836 */ /* 0x000fca0000000000 */
[----:B-1----:R-:W-:-:S13]  /*1aba0*/  ISETP.GE.AND P6, PT, R19, R6, PT ;  /* 0x000000061300720c */ /* 0x002fda0003fc6270 */
[----:B------:R-:W-:Y:S05]  /*1abb0*/  @P6 BRA `(.L_x_1469) ;  /* 0x0000000400446947 */ /* 0x000fea0003800000 */
[----:B------:R-:W1:Y:S01]  /*1abc0*/  S2R R2, SR_TID.X ;  /* 0x0000000000027919 */ /* 0x000e620000002100 */
[----:B------:R-:W-:Y:S01]  /*1abd0*/  BSSY B0, `(.L_x_1470) ;  /* 0x0000009000007945 */ /* 0x000fe20003800000 */
[----:B-1----:R-:W-:-:S05]  /*1abe0*/  LOP3.LUT R2, R2, 0x1f, RZ, 0xc0, !PT ;  /* 0x0000001f02027812 */ /* 0x002fca00078ec0ff */
[----:B------:R-:W-:Y:S02]  /*1abf0*/  IMAD.IADD R5, R19, 0x1, R2 ;  /* 0x0000000113057824 */ /* 0x000fe400078e0202 */
[----:B------:R-:W-:-:S03]  /*1ac00*/  IMAD.MOV.U32 R2, RZ, RZ, RZ ;  /* 0x000000ffff027224 */ /* 0x000fc600078e00ff */
[----:B------:R-:W-:-:S13]  /*1ac10*/  ISETP.GE.OR P6, PT, R5, R6, !P0 ;  /* 0x000000060500720c */ /* 0x000fda00047c6670 */
[----:B------:R-:W-:Y:S05]  /*1ac20*/  @P6 BRA `(.L_x_1471) ;  /* 0x00000000000c6947 */ /* 0x000fea0003800000 */
[----:B0-----:R-:W0:Y:S02]  /*1ac30*/  LDC.64 R2, c[0x0][0xd80] ;  /* 0x00036000ff027b82 */ /* 0x001e240000000a00 */
[----:B0-----:R-:W-:-:S06]  /*1ac40*/  IMAD.WIDE R2, R5, 0x4, R2 ;  /* 0x0000000405027825 */ /* 0x001fcc00078e0202 */
[----:B------:R1:W5:Y:S02]  /*1ac50*/  LDG.E R2, desc[UR40][R2.64] ;  /* 0x0000002802027981 */ /* 0x000364000c1e1900 */
.L_x_1471:
[----:B------:R-:W-:Y:S05]  /*1ac60*/  BSYNC B0 ;  /* 0x0000000000007941 */ /* 0x000fea0003800000 */
.L_x_1470:
        /* <DEDUP_REMOVED lines=18> */
.L_x_1615:
[----:B------:R-:W-:Y:S02]  /*1ad90*/  ULDC UR4, c[0x0][0xd38] ;  /* 0x00034e0000047ab9 */ /* 0x000fe40000000800 */
[----:B------:R-:W-:-:S04]  /*1ada0*/  IMAD.U32 R16, RZ, RZ, UR4 ;  /* 0x00000004ff107e24 */ /* 0x000fc8000f8e00ff */
[----:B-1----:R-:W-:-:S04]  /*1adb0*/  IMAD R5, R14, R16, RZ ;  /* 0x000000100e057224 */ /* 0x002fc800078e02ff */
[----:B------:R-:W-:-:S05]  /*1adc0*/  IMAD.IADD R4, R5, 0x1, R4 ;  /* 0x0000000105047824 */ /* 0x000fca00078e0204 */
[----:B------:R-:W-:-:S13]  /*1add0*/  ISETP.GT.AND P6, PT, R4, R0, PT ;  /* 0x000000000400720c */ /* 0x000fda0003fc4270 */
[----:B------:R-:W-:Y:S05]  /*1ade0*/  @!P6 BRA `(.L_x_1473) ;  /* 0xfffffffc0064e947 */ /* 0x000fea000383ffff */
.L_x_1468:
        /* <DEDUP_REMOVED lines=8> */
.L_x_1619:
[----:B------:R-:W-:Y:S01]  /*1ae70*/  ISETP.NE.AND P0, PT, R6, RZ, PT ;  /* 0x000000ff0600720c */ /* 0x000fe20003f05270 */
[----:B------:R-:W-:-:S12]  /*1ae80*/  IMAD.MOV.U32 R14, RZ, RZ, RZ ;  /* 0x000000ffff0e7224 */ /* 0x000fd800078e00ff */
[----:B------:R-:W-:Y:S05]  /*1ae90*/  @!P0 BRA `(.L_x_1475) ;  /* 0x0000000000108947 */ /* 0x000fea0003800000 */
[----:B------:R-:W-:Y:S01]  /*1aea0*/  UMOV UR4, 0xffffffff ;  /* 0xffffffff00047882 */ /* 0x000fe20000000000 */
[----:B------:R-:W-:Y:S02]  /*1aeb0*/  VIADD R12, R4, 0xffffffff ;  /* 0xffffffff040c7836 */ /* 0x000fe40000000000 */
[----:B------:R-:W-:Y:S05]  /*1aec0*/  BRA.DIV UR4, `(.L_x_1476) ;  /* 0x0000004a04347947 */ /* 0x000fea000b800000 */
[----:B------:R3:W4:Y:S02]  /*1aed0*/  SHFL.IDX PT, R14, R3, R12, 0x1f ;  /* 0x00001f0c030e7589 */ /* 0x00072400000e0000 */
.L_x_1475:
[----:B--2---:R-:W-:Y:S01]  /*1aee0*/  IABS R6, R17 ;  /* 0x0000001100067213 */ /* 0x004fe20000000000 */
[----:B----4-:R-:W-:Y:S02]  /*1aef0*/  IMAD R16, R14, R16, R5 ;  /* 0x000000100e107224 */ /* 0x010fe400078e0205 */
[----:B------:R-:W-:Y:S01]  /*1af00*/  IMAD.IADD R19, R4, 0x1, R19 ;  /* 0x0000000104137824 */ /* 0x000fe200078e0213 */
[----:B------:R-:W2:Y:S02]  /*1af10*/  I2F.RP R7, R6 ;  /* 0x0000000600077306 */ /* 0x000ea40000209400 */
[----:B------:R-:W-:-:S06]  /*1af20*/  IADD3 R0, R0, -R16, RZ ;  /* 0x8000001000007210 */ /* 0x000fcc0007ffe0ff */
[----:B--2---:R-:W1:Y:S02]  /*1af30*/  MUFU.RCP R7, R7 ;  /* 0x0000000700077308 */ /* 0x004e640000001000 */
[----:B-1----:R-:W-:-:S06]  /*1af40*/  VIADD R2, R7, 0xffffffe ;  /* 0x0ffffffe07027836 */ /* 0x002fcc0000000000 */
[----:B0--3--:R0:W1:Y:S02]  /*1af50*/  F2I.FTZ.U32.TRUNC.NTZ R3, R2 ;  /* 0x0000000200037305 */ /* 0x009064000021f000 */
[----:B0-----:R-:W-:Y:S02]  /*1af60*/  IMAD.MOV.U32 R2, RZ, RZ, RZ ;  /* 0x000000ffff027224 */ /* 0x001fe400078e00ff */
        /* <DEDUP_REMOVED lines=22> */
.L_x_1469:
[----:B------:R-:W-:Y:S01]  /*1b0d0*/  UMOV UR4, URZ ;  /* 0x0000003f00047c82 */ /* 0x000fe20008000000 */
[----:B------:R-:W-:Y:S01]  /*1b0e0*/  UMOV UR5, URZ ;  /* 0x0000003f00057c82 */ /* 0x000fe20008000000 */
[----:B------:R-:W-:Y:S01]  /*1b0f0*/  ULDC UR6, c[0x0][0xd3c] ;  /* 0x00034f0000067ab9 */ /* 0x000fe20000000800 */
[----:B------:R-:W-:Y:S02]  /*1b100*/  IMAD.MOV.U32 R16, RZ, RZ, R0 ;  /* 0x000000ffff107224 */ /* 0x000fe400078e0000 */
[----:B------:R-:W-:Y:S02]  /*1b110*/  IMAD.U32 R17, RZ, RZ, UR4 ;  /* 0x00000004ff117e24 */ /* 0x000fe4000f8e00ff */
[----:B------:R-:W-:Y:S02]  /*1b120*/  IMAD.U32 R18, RZ, RZ, UR5 ;  /* 0x00000005ff127e24 */ /* 0x000fe4000f8e00ff */
[----:B------:R-:W-:-:S07]  /*1b130*/  IMAD.U32 R19, RZ, RZ, UR6 ;  /* 0x00000006ff137e24 */ /* 0x000fce000f8e00ff */
.L_x_1477:
        /* <DEDUP_REMOVED lines=10> */
.L_x_1466:
[----:B------:R-:W-:Y:S02]  /*1b1e0*/  ULDC UR4, c[0x0][0xd3c] ;  /* 0x00034f0000047ab9 */ /* 0x000fe40000000800 */
[----:B----4-:R-:W-:-:S13]  /*1b1f0*/  ISETP.GE.AND P0, PT, R19, UR4, PT ;  /* 0x0000000413007c0c */ /* 0x010fda000bf06270 */
[----:B------:R-:W-:Y:S05]  /*1b200*/  @!P0 BRA `(.L_x_1478) ;  /* 0xffffff8c00dc8947 */ /* 0x000fea000383ffff */
[----:B------:R-:W-:Y:S05]  /*1b210*/  BSYNC B8 ;  /* 0x0000000000087941 */ /* 0x000fea0003800000 */
.L_x_1365:
[----:B------:R-:W4:Y:S01]  /*1b220*/  LDL.LU R0, [R1+0x28] ;  /* 0x0000280001007983 */ /* 0x000f220000300800 */
[----:B------:R-:W-:Y:S01]  /*1b230*/  BSSY B0, `(.L_x_1479) ;  /* 0x000000b000007945 */ /* 0x000fe20003800000 */
[----:B0-----:R-:W0:Y:S01]  /*1b240*/  S2R R5, SR_CgaCtaId ;  /* 0x0000000000057919 */ /* 0x001e220000008800 */
[----:B----4-:R-:W-:-:S05]  /*1b250*/  VIADD R0, R0, 0x1 ;  /* 0x0000000100007836 */ /* 0x010fca0000000000 */
        /* <DEDUP_REMOVED lines=8> */
.L_x_1622:
[----:B------:R-:W-:Y:S05]  /*1b2e0*/  BSYNC B0 ;  /* 0x0000000000007941 */ /* 0x000fea0003800000 */
.L_x_1479:
[----:B------:R-:W-:-:S03]  /*1b2f0*/  UMOV UR4, 0xffffffff ;  /* 0xffffffff00047882 */ /* 0x000fc60000000000 */
[----:B------:R-:W-:Y:S05]  /*1b300*/  BRA.DIV UR4, `(.L_x_1481) ;  /* 0x00000046045c7947 */ /* 0x000fea000b800000 */
[----:B0-----:R-:W0:Y:S02]  /*1b310*/  S2R R0, SR_TID.X ;  /* 0x0000000000007919 */ /* 0x001e240000002100 */
[----:B0-----:R-:W-:-:S04]  /*1b320*/  SHF.R.U32.HI R0, RZ, 0x5, R0 ;  /* 0x00000005ff007819 */ /* 0x001fc80000011600 */
[----:B------:R-:W-:-:S05]  /*1b330*/  LOP3.LUT R0, R0, 0x3, RZ, 0xc0, !PT ;  /* 0x0000000300007812 */ /* 0x000fca00078ec0ff */
[----:B------:R0:W1:Y:S02]  /*1b340*/  SHFL.IDX PT, R14, R0, RZ, 0x1f ;  /* 0x00001fff000e7589 */ /* 0x00006400000e0000 */
.L_x_1625:
[----:B-1----:R-:W-:-:S13]  /*1b350*/  ISETP.NE.AND P0, PT, R14, RZ, PT ;  /* 0x000000ff0e00720c */ /* 0x002fda0003f05270 */
[----:B------:R-:W-:Y:S05]  /*1b360*/  @P0 BRA `(.L_x_1234) ;  /* 0x0000000000880947 */ /* 0x000fea0003800000 */
[----:B------:R-:W-:-:S03]  /*1b370*/  UMOV UR4, 0xffffffff ;  /* 0xffffffff00047882 */ /* 0x000fc60000000000 */
[----:B------:R-:W-:Y:S05]  /*1b380*/  BRA.DIV UR4, `(.L_x_1482) ;  /* 0x0000004604707947 */ /* 0x000fea000b800000 */
[----:B------:R-:W-:-:S13]  /*1b390*/  ELECT P6, URZ, PT ;  /* 0x00000000003f782f */ /* 0x000fda00038c0000 */
.L_x_1628:
[----:B------:R-:W-:Y:S05]  /*1b3a0*/  @!P6 BRA `(.L_x_1234) ;  /* 0x000000000078e947 */ /* 0x000fea0003800000 */
[----:B0-----:R-:W4:Y:S02]  /*1b3b0*/  LDL.LU R0, [R1+0x8] ;  /* 0x0000080001007983 */ /* 0x001f240000300800 */
[----:B----4-:R-:W-:-:S04]  /*1b3c0*/  LOP3.LUT R0, R0, 0x2, RZ, 0xfc, !PT ;  /* 0x0000000200007812 */ /* 0x010fc800078efcff */
[----:B------:R-:W-:-:S13]  /*1b3d0*/  ISETP.NE.AND P0, PT, R0, 0x3, PT ;  /* 0x000000030000780c */ /* 0x000fda0003f05270 */
[----:B------:R-:W-:Y:S05]  /*1b3e0*/  @!P0 BRA `(.L_x_1483) ;  /* 0x0000000000048947 */ /* 0x000fea0003800000 */
[----:B------:R-:W-:Y:S01]  /*1b3f0*/  BPT.TRAP 0x1 ;  /* 0x000000040000795c */ /* 0x000fe20000300000 */
.L_x_1483:
[C---:B------:R-:W-:Y:S01]  /*1b400*/  IMAD R5, R25.reuse, 0x8, R4 ;  /* 0x0000000819057824 */ /* 0x040fe200078e0204 */
[----:B------:R-:W-:Y:S01]  /*1b410*/  SHF.L.U32 R0, R28, 0x1f, RZ ;  /* 0x0000001f1c007819 */ /* 0x000fe200000006ff */
[----:B------:R-:W-:-:S03]  /*1b420*/  VIADD R25, R25, 0x1 ;  /* 0x0000000119197836 */ /* 0x000fc60000000000 */
[----:B------:R-:W0:Y:S02]  /*1b430*/  SYNCS.PHASECHK.TRANS64.TRYWAIT P1, [R5+URZ+0x38840], R0 ;  /* 0x03884000050075a7 */ /* 0x000e24000802017f */
[----:B------:R-:W-:-:S04]  /*1b440*/  ISETP.NE.AND P2, PT, R25, 0x2, PT ;  /* 0x000000021900780c */ /* 0x000fc80003f45270 */
[----:B------:R-:W-:Y:S01]  /*1b450*/  SEL R3, RZ, 0x1, P2 ;  /* 0x00000001ff037807 */ /* 0x000fe20001000000 */
[----:B0-----:R-:W-:Y:S08]  /*1b460*/  @!P1 BRA `(.L_x_1484) ;  /* 0x0000004400589947 */ /* 0x001ff00003800000 */
.L_x_1629:
[----:B------:R-:W-:Y:S02]  /*1b470*/  SEL R25, R25, RZ, P2 ;  /* 0x000000ff19197207 */ /* 0x000fe40001000000 */
[----:B------:R-:W-:Y:S01]  /*1b480*/  LOP3.LUT R2, R28, R3, RZ, 0x3c, !PT ;  /* 0x000000031c027212 */ /* 0x000fe200078e3cff */
[----:B------:R-:W-:Y:S06]  /*1b490*/  @!P0 BRA `(.L_x_1485) ;  /* 0x0000000000048947 */ /* 0x000fec0003800000 */
[----:B------:R-:W-:Y:S01]  /*1b4a0*/  BPT.TRAP 0x1 ;  /* 0x000000040000795c */ /* 0x000fe20000300000 */
.L_x_1485:
[----:B------:R-:W-:Y:S02]  /*1b4b0*/  LEA R25, R25, R4, 0x3 ;  /* 0x0000000419197211 */ /* 0x000fe400078e18ff */
[----:B------:R-:W-:-:S04]  /*1b4c0*/  SHF.L.U32 R2, R2, 0x1f, RZ ;  /* 0x0000001f02027819 */ /* 0x000fc800000006ff */
[----:B------:R-:W1:Y:S02]  /*1b4d0*/  SYNCS.PHASECHK.TRANS64.TRYWAIT P1, [R25+URZ+0x38840], R2 ;  /* 0x03884002190075a7 */ /* 0x000e64000802017f */
[----:B-1----:R-:W-:Y:S05]  /*1b4e0*/  @!P1 BRA `(.L_x_1486) ;  /* 0x00000044004c9947 */ /* 0x002fea0003800000 */
.L_x_1630:
[----:B------:R-:W-:Y:S05]  /*1b4f0*/  @!P0 BRA `(.L_x_1487) ;  /* 0x0000000000048947 */ /* 0x000fea0003800000 */
[----:B------:R-:W-:Y:S01]  /*1b500*/  BPT.TRAP 0x1 ;  /* 0x000000040000795c */ /* 0x000fe20000300000 */
.L_x_1487:
[----:B------:R-:W4:Y:S02]  /*1b510*/  SYNCS.PHASECHK.TRANS64.TRYWAIT P1, [R5+URZ+0x38860], R0 ;  /* 0x03886000050075a7 */ /* 0x000f24000802017f */
[----:B----4-:R-:W-:Y:S05]  /*1b520*/  @!P1 BRA `(.L_x_1488) ;  /* 0x0000004400509947 */ /* 0x010fea0003800000 */
.L_x_1631:
[----:B------:R-:W-:Y:S05]  /*1b530*/  @!P0 BRA `(.L_x_1489) ;  /* 0x0000000000048947 */ /* 0x000fea0003800000 */
[----:B------:R-:W-:Y:S01]  /*1b540*/  BPT.TRAP 0x1 ;  /* 0x000000040000795c */ /* 0x000fe20000300000 */
.L_x_1489:
[----:B------:R0:W0:Y:S02]  /*1b550*/  SYNCS.PHASECHK.TRANS64.TRYWAIT P0, [R25+URZ+0x38860], R2 ;  /* 0x03886002190075a7 */ /* 0x000024000800017f */
[----:B0-----:R-:W-:Y:S05]  /*1b560*/  @!P0 NANOSLEEP.SYNCS 0x989680 ;  /* 0x009896800000895d */ /* 0x001fea0003900000 */
[----:B------:R-:W0:Y:S02]  /*1b570*/  @!P0 SYNCS.PHASECHK.TRANS64 P0, [R25+URZ+0x38860], R2 ;  /* 0x03886002190085a7 */ /* 0x000e24000800007f */
[----:B0-----:R-:W-:Y:S05]  /*1b580*/  @!P0 BRA `(.L_x_1489) ;  /* 0xfffffffc00f08947 */ /* 0x001fea000383ffff */
.L_x_1234:
[----:B------:R-:W-:Y:S05]  /*1b590*/  BSYNC B9 ;  /* 0x0000000000097941 */ /* 0x000fea0003800000 */
.L_x_1231:
[----:B------:R-:W-:Y:S05]  /*1b5a0*/  EXIT ;  /* 0x000000000000794d */ /* 0x000fea0003800000 */
.L_x_1250:
[----:B0-----:R0:W1:Y:S02]  /*1b5b0*/  SYNCS.PHASECHK.TRANS64.TRYWAIT P6, [R63+URZ+0x38890], R74 ;  /* 0x0388904a3f0075a7 */ /* 0x00106400080c017f */
[----:B-1----:R-:W-:Y:S05]  /*1b5c0*/  @!P6 NANOSLEEP.SYNCS 0x989680 ;  /* 0x009896800000e95d */ /* 0x002fea0003900000 */
[----:B------:R-:W1:Y:S02]  /*1b5d0*/  @!P6 SYNCS.PHASECHK.TRANS64 P6, [R63+URZ+0x38890], R74 ;  /* 0x0388904a3f00e5a7 */ /* 0x000e6400080c007f */
[----:B-1----:R-:W-:Y:S05]  /*1b5e0*/  @!P6 BRA `(.L_x_1250) ;  /* 0xfffffffc00f0e947 */ /* 0x002fea000383ffff */
[----:B------:R-:W-:Y:S05]  /*1b5f0*/  BRA `(.L_x_1490) ;  /* 0xfffffe7400187947 */ /* 0x000fea000383ffff */
.L_x_1251:
        /* <DEDUP_REMOVED lines=8> */
.L_x_1492:
[----:B------:R-:W-:Y:S05]  /*1b680*/  BSYNC B1 ;  /* 0x0000000000017941 */ /* 0x000fea0003800000 */
.L_x_1491:
        /* <DEDUP_REMOVED lines=8> */
.L_x_1493:
[----:B------:R-:W-:Y:S05]  /*1b710*/  BRA `(.L_x_1494) ;  /* 0xfffffe7000e47947 */ /* 0x000fea000383ffff */
.L_x_1261:
[----:B0-----:R0:W1:Y:S02]  /*1b720*/  SYNCS.PHASECHK.TRANS64.TRYWAIT P6, [R63+URZ+0x38890], R74 ;  /* 0x0388904a3f0075a7 */ /* 0x00106400080c017f */
[----:B-1----:R-:W-:Y:S05]  /*1b730*/  @!P6 NANOSLEEP.SYNCS 0x989680 ;  /* 0x009896800000e95d */ /* 0x002fea0003900000 */
[----:B------:R-:W1:Y:S02]  /*1b740*/  @!P6 SYNCS.PHASECHK.TRANS64 P6, [R63+URZ+0x38890], R74 ;  /* 0x0388904a3f00e5a7 */ /* 0x000e6400080c007f */
[----:B-1----:R-:W-:Y:S05]  /*1b750*/  @!P6 BRA `(.L_x_1261) ;  /* 0xfffffffc00f0e947 */ /* 0x002fea000383ffff */
[----:B------:R-:W-:Y:S05]  /*1b760*/  BRA `(.L_x_1495) ;  /* 0xfffffe7c003c7947 */ /* 0x000fea000383ffff */
.L_x_1262:
        /* <DEDUP_REMOVED lines=8> */
.L_x_1497:
[----:B------:R-:W-:Y:S05]  /*1b7f0*/  BSYNC B1 ;  /* 0x0000000000017941 */ /* 0x000fea0003800000 */
.L_x_1496:
        /* <DEDUP_REMOVED lines=8> */
.L_x_1498:
[----:B------:R-:W-:Y:S01]  /*1b880*/  IMAD.MOV.U32 R70, RZ, RZ, R14 ;  /* 0x000000ffff467224 */ /* 0x000fe200078e000e */
[----:B------:R-:W-:Y:S06]  /*1b890*/  BRA `(.L_x_1499) ;  /* 0xfffffe7c00047947 */ /* 0x000fec000383ffff */
.L_x_1267:
[----:B0-----:R0:W1:Y:S02]  /*1b8a0*/  SYNCS.PHASECHK.TRANS64.TRYWAIT P0, [R63+URZ+0x38890], R74 ;  /* 0x0388904a3f0075a7 */ /* 0x001064000800017f */
[----:B-1----:R-:W-:Y:S05]  /*1b8b0*/  @!P0 NANOSLEEP.SYNCS 0x989680 ;  /* 0x009896800000895d */ /* 0x002fea0003900000 */
[----:B------:R-:W1:Y:S02]  /*1b8c0*/  @!P0 SYNCS.PHASECHK.TRANS64 P0, [R63+URZ+0x38890], R74 ;  /* 0x0388904a3f0085a7 */ /* 0x000e64000800007f */
[----:B-1----:R-:W-:Y:S05]  /*1b8d0*/  @!P0 BRA `(.L_x_1267) ;  /* 0xfffffffc00f08947 */ /* 0x002fea000383ffff */
[----:B------:R-:W-:Y:S05]  /*1b8e0*/  BRA `(.L_x_1500) ;  /* 0xfffffe8000dc7947 */ /* 0x000fea000383ffff */
.L_x_1268:
[----:B------:R-:W-:Y:S01]  /*1b8f0*/  BSSY B1, `(.L_x_1501) ;  /* 0x0000007000017945 */ /* 0x000fe20003800000 */
[----:B------:R-:W-:Y:S02]  /*1b900*/  IMAD.MOV.U32 R12, RZ, RZ, RZ ;  /* 0x000000ffff0c7224 */ /* 0x000fe400078e00ff */
[----:B------:R-:W-:Y:S02]  /*1b910*/  IMAD.MOV.U32 R11, RZ, RZ, 0x1c1f ;  /* 0x00001c1fff0b7424 */ /* 0x000fe400078e00ff */
[----:B------:R-:W-:-:S07]  /*1b920*/  IMAD.MOV.U32 R15, RZ, RZ, -0x1 ;  /* 0xffffffffff0f7424 */ /* 0x000fce00078e00ff */
[----:B0-----:R-:W-:Y:S05]  /*1b930*/  WARPSYNC.COLLECTIVE R15, `(.L_x_1502) ;  /* 0x000000000f087348 */ /* 0x001fea0003c00000 */
[----:B------:R1:W2:Y:S02]  /*1b940*/  SHFL.IDX P6, R14, R13, R12, R11 ;  /* 0x0000000c0d0e7389 */ /* 0x0002a400000c000b */
[----:B012---:R-:W-:Y:S01]  /*1b950*/  ENDCOLLECTIVE ;  /* 0x000000000000791b */ /* 0x007fe20003800000 */
.L_x_1502:
[----:B------:R-:W-:Y:S05]  /*1b960*/  BSYNC B1 ;  /* 0x0000000000017941 */ /* 0x000fea0003800000 */
.L_x_1501:
        /* <DEDUP_REMOVED lines=8> */
.L_x_1503:
[----:B------:R-:W-:Y:S05]  /*1b9f0*/  BRA `(.L_x_1504) ;  /* 0xfffffe8400047947 */ /* 0x000fea000383ffff */
.L_x_1272:
[----:B--2---:R2:W3:Y:S02]  /*1ba00*/  SYNCS.PHASECHK.TRANS64.TRYWAIT P5, [R63+URZ+0x388b0], R74 ;  /* 0x0388b04a3f0075a7 */ /* 0x0044e400080a017f */
[----:B---3--:R-:W-:Y:S05]  /*1ba10*/  @!P5 NANOSLEEP.SYNCS 0x989680 ;  /* 0x009896800000d95d */ /* 0x008fea0003900000 */
[----:B------:R-:W3:Y:S02]  /*1ba20*/  @!P5 SYNCS.PHASECHK.TRANS64 P5, [R63+URZ+0x388b0], R74 ;  /* 0x0388b04a3f00d5a7 */ /* 0x000ee400080a007f */
[----:B---3--:R-:W-:Y:S05]  /*1ba30*/  @!P5 BRA `(.L_x_1272) ;  /* 0xfffffffc00f0d947 */ /* 0x008fea000383ffff */
[----:B------:R-:W-:Y:S05]  /*1ba40*/  BRA `(.L_x_1505) ;  /* 0xfffffe8400907947 */ /* 0x000fea000383ffff */
.L_x_1297:
        /* <DEDUP_REMOVED lines=8> */
.L_x_1507:
[----:B------:R-:W-:Y:S05]  /*1bad0*/  BSYNC B1 ;  /* 0x0000000000017941 */ /* 0x000fea0003800000 */
.L_x_1506:
        /* <DEDUP_REMOVED lines=8> */
.L_x_1508:
[----:B------:R-:W-:Y:S02]  /*1bb60*/  IMAD.MOV.U32 R13, RZ, RZ, R29 ;  /* 0x000000ffff0d7224 */ /* 0x000fe400078e001d */
[----:B------:R-:W-:-:S07]  /*1bb70*/  IMAD.MOV.U32 R0, RZ, RZ, R14 ;  /* 0x000000ffff007224 */ /* 0x000fce00078e000e */
[----:B------:R-:W-:Y:S05]  /*1bb80*/  WARPSYNC.COLLECTIVE R15, `(.L_x_1509) ;  /* 0x000000000f087348 */ /* 0x000fea0003c00000 */
[----:B------:R0:W1:Y:S02]  /*1bb90*/  SHFL.IDX P6, R14, R13, R12, R11 ;  /* 0x0000000c0d0e7389 */ /* 0x00006400000c000b */
[----:B01----:R-:W-:Y:S01]  /*1bba0*/  ENDCOLLECTIVE ;  /* 0x000000000000791b */ /* 0x003fe20003800000 */
.L_x_1509:
[----:B------:R-:W-:Y:S02]  /*1bbb0*/  IMAD.MOV.U32 R13, RZ, RZ, R28 ;  /* 0x000000ffff0d7224 */ /* 0x000fe400078e001c */
[----:B------:R-:W-:-:S07]  /*1bbc0*/  IMAD.MOV.U32 R5, RZ, RZ, R14 ;  /* 0x000000ffff057224 */ /* 0x000fce00078e000e */
[----:B------:R-:W-:Y:S05]  /*1bbd0*/  WARPSYNC.COLLECTIVE R15, `(.L_x_1510) ;  /* 0x000000000f087348 */ /* 0x000fea0003c00000 */
[----:B------:R0:W1:Y:S02]  /*1bbe0*/  SHFL.IDX P6, R14, R13, R12, R11 ;  /* 0x0000000c0d0e7389 */ /* 0x00006400000c000b */
[----:B01----:R-:W-:Y:S01]  /*1bbf0*/  ENDCOLLECTIVE ;  /* 0x000000000000791b */ /* 0x003fe20003800000 */
.L_x_1510:
[----:B------:R-:W-:Y:S05]  /*1bc00*/  BRA `(.L_x_1511) ;  /* 0xfffffeb000b07947 */ /* 0x000fea000383ffff */
.L_x_1301:
[----:B0-----:R0:W1:Y:S02]  /*1bc10*/  SYNCS.PHASECHK.TRANS64.TRYWAIT P0, [R2+URZ+0x38800], R5 ;  /* 0x03880005020075a7 */ /* 0x001064000800017f */
[----:B-1----:R-:W-:Y:S05]  /*1bc20*/  @!P0 NANOSLEEP.SYNCS 0x989680 ;  /* 0x009896800000895d */ /* 0x002fea0003900000 */
[----:B------:R-:W1:Y:S02]  /*1bc30*/  @!P0 SYNCS.PHASECHK.TRANS64 P0, [R2+URZ+0x38800], R5 ;  /* 0x03880005020085a7 */ /* 0x000e64000800007f */
[----:B-1----:R-:W-:Y:S05]  /*1bc40*/  @!P0 BRA `(.L_x_1301) ;  /* 0xfffffffc00f08947 */ /* 0x002fea000383ffff */
[----:B------:R-:W-:Y:S05]  /*1bc50*/  BRA `(.L_x_1512) ;  /* 0xfffffeb400d07947 */ /* 0x000fea000383ffff */
.L_x_1309:
        /* <DEDUP_REMOVED lines=8> */
.L_x_1514:
[----:B------:R-:W-:Y:S05]  /*1bce0*/  BSYNC B1 ;  /* 0x0000000000017941 */ /* 0x000fea0003800000 */
.L_x_1513:
[----:B------:R-:W-:Y:S01]  /*1bcf0*/  IMAD.MOV.U32 R13, RZ, RZ, R26 ;  /* 0x000000ffff0d7224 */ /* 0x000fe200078e001a */
[----:B------:R-:W-:Y:S01]  /*1bd00*/  MOV R15, 0xffffffff ;  /* 0xffffffff000f7802 */ /* 0x000fe20000000f00 */
[----:B------:R-:W-:Y:S02]  /*1bd10*/  IMAD.MOV.U32 R12, RZ, RZ, RZ ;  /* 0x000000ffff0c7224 */ /* 0x000fe400078e00ff */
[----:B------:R-:W-:Y:S02]  /*1bd20*/  IMAD.MOV.U32 R11, RZ, RZ, 0x1c1f ;  /* 0x00001c1fff0b7424 */ /* 0x000fe400078e00ff */
[----:B------:R-:W-:-:S07]  /*1bd30*/  IMAD.MOV.U32 R0, RZ, RZ, R14 ;  /* 0x000000ffff007224 */ /* 0x000fce00078e000e */
[----:B------:R-:W-:Y:S05]  /*1bd40*/  WARPSYNC.COLLECTIVE R15, `(.L_x_1515) ;  /* 0x000000000f087348 */ /* 0x000fea0003c00000 */
[----:B------:R0:W1:Y:S02]  /*1bd50*/  SHFL.IDX P6, R14, R13, R12, R11 ;  /* 0x0000000c0d0e7389 */ /* 0x00006400000c000b */
[----:B01----:R-:W-:Y:S01]  /*1bd60*/  ENDCOLLECTIVE ;  /* 0x000000000000791b */ /* 0x003fe20003800000 */
.L_x_1515:
[----:B------:R-:W-:Y:S02]  /*1bd70*/  IMAD.MOV.U32 R13, RZ, RZ, R29 ;  /* 0x000000ffff0d7224 */ /* 0x000fe400078e001d */
[----:B------:R-:W-:-:S07]  /*1bd80*/  IMAD.MOV.U32 R3, RZ, RZ, R14 ;  /* 0x000000ffff037224 */ /* 0x000fce00078e000e */
[----:B------:R-:W-:Y:S05]  /*1bd90*/  WARPSYNC.COLLECTIVE R15, `(.L_x_1516) ;  /* 0x000000000f087348 */ /* 0x000fea0003c00000 */
[----:B------:R0:W1:Y:S02]  /*1bda0*/  SHFL.IDX P6, R14, R13, R12, R11 ;  /* 0x0000000c0d0e7389 */ /* 0x00006400000c000b */
[----:B01----:R-:W-:Y:S01]  /*1bdb0*/  ENDCOLLECTIVE ;  /* 0x000000000000791b */ /* 0x003fe20003800000 */
.L_x_1516:
[----:B------:R-:W-:Y:S02]  /*1bdc0*/  IMAD.MOV.U32 R13, RZ, RZ, R28 ;  /* 0x000000ffff0d7224 */ /* 0x000fe400078e001c */
[----:B------:R-:W-:-:S07]  /*1bdd0*/  IMAD.MOV.U32 R20, RZ, RZ, R14 ;  /* 0x000000ffff147224 */ /* 0x000fce00078e000e */
[----:B------:R-:W-:Y:S05]  /*1bde0*/  WARPSYNC.COLLECTIVE R15, `(.L_x_1517) ;  /* 0x000000000f087348 */ /* 0x000fea0003c00000 */
[----:B------:R0:W1:Y:S02]  /*1bdf0*/  SHFL.IDX P6, R14, R13, R12, R11 ;  /* 0x0000000c0d0e7389 */ /* 0x00006400000c000b */
[----:B01----:R-:W-:Y:S01]  /*1be00*/  ENDCOLLECTIVE ;  /* 0x000000000000791b */ /* 0x003fe20003800000 */
.L_x_1517:
[----:B------:R-:W-:Y:S05]  /*1be10*/  BRA `(.L_x_1518) ;  /* 0xfffffec000347947 */ /* 0x000fea000383ffff */
.L_x_1313:
[----:B0-----:R0:W1:Y:S02]  /*1be20*/  SYNCS.PHASECHK.TRANS64.TRYWAIT P1, [R2+URZ+0x38800], R25 ;  /* 0x03880019020075a7 */ /* 0x001064000802017f */
[----:B-1----:R-:W-:Y:S05]  /*1be30*/  @!P1 NANOSLEEP.SYNCS 0x989680 ;  /* 0x009896800000995d */ /* 0x002fea0003900000 */
[----:B------:R-:W1:Y:S02]  /*1be40*/  @!P1 SYNCS.PHASECHK.TRANS64 P1, [R2+URZ+0x38800], R25 ;  /* 0x03880019020095a7 */ /* 0x000e64000802007f */
[----:B-1----:R-:W-:Y:S05]  /*1be50*/  @!P1 BRA `(.L_x_1313) ;  /* 0xfffffffc00f09947 */ /* 0x002fea000383ffff */
[----:B------:R-:W-:Y:S05]  /*1be60*/  BRA `(.L_x_1519) ;  /* 0xfffffec400187947 */ /* 0x000fea000383ffff */
.L_x_1319:
[----:B0-----:R0:W2:Y:S02]  /*1be70*/  SYNCS.PHASECHK.TRANS64.TRYWAIT P1, [R11+URZ+0x38830], R10 ;  /* 0x0388300a0b0075a7 */ /* 0x0010a4000802017f */
[----:B--2---:R-:W-:Y:S05]  /*1be80*/  @!P1 NANOSLEEP.SYNCS 0x989680 ;  /* 0x009896800000995d */ /* 0x004fea0003900000 */
[----:B------:R-:W2:Y:S02]  /*1be90*/  @!P1 SYNCS.PHASECHK.TRANS64 P1, [R11+URZ+0x38830], R10 ;  /* 0x0388300a0b0095a7 */ /* 0x000ea4000802007f */
[----:B--2---:R-:W-:Y:S05]  /*1bea0*/  @!P1 BRA `(.L_x_1319) ;  /* 0xfffffffc00f09947 */ /* 0x004fea000383ffff */
[----:B------:R-:W-:Y:S05]  /*1beb0*/  BRA `(.L_x_1318) ;  /* 0xfffffed000407947 */ /* 0x000fea000383ffff */
.L_x_1321:
[----:B--2---:R2:W4:Y:S02]  /*1bec0*/  SYNCS.PHASECHK.TRANS64.TRYWAIT P1, [R2+URZ+0x38810], R21 ;  /* 0x03881015020075a7 */ /* 0x004524000802017f */
[----:B----4-:R-:W-:Y:S05]  /*1bed0*/  @!P1 NANOSLEEP.SYNCS 0x989680 ;  /* 0x009896800000995d */ /* 0x010fea0003900000 */
[----:B------:R-:W4:Y:S02]  /*1bee0*/  @!P1 SYNCS.PHASECHK.TRANS64 P1, [R2+URZ+0x38810], R21 ;  /* 0x03881015020095a7 */ /* 0x000f24000802007f */
[----:B----4-:R-:W-:Y:S05]  /*1bef0*/  @!P1 BRA `(.L_x_1321) ;  /* 0xfffffffc00f09947 */ /* 0x010fea000383ffff */
[----:B------:R-:W-:Y:S05]  /*1bf00*/  BRA `(.L_x_1520) ;  /* 0xfffffed000f07947 */ /* 0x000fea000383ffff */
.L_x_1325:
[----:B------:R0:W0:Y:S02]  /*1bf10*/  SYNCS.PHASECHK.TRANS64.TRYWAIT P1, [R11+URZ+0x38850], R10 ;  /* 0x0388500a0b0075a7 */ /* 0x000024000802017f */
[----:B0-----:R-:W-:Y:S05]  /*1bf20*/  @!P1 NANOSLEEP.SYNCS 0x989680 ;  /* 0x009896800000995d */ /* 0x001fea0003900000 */
[----:B------:R-:W0:Y:S02]  /*1bf30*/  @!P1 SYNCS.PHASECHK.TRANS64 P1, [R11+URZ+0x38850], R10 ;  /* 0x0388500a0b0095a7 */ /* 0x000e24000802007f */
[----:B0-----:R-:W-:Y:S05]  /*1bf40*/  @!P1 BRA `(.L_x_1325) ;  /* 0xfffffffc00f09947 */ /* 0x001fea000383ffff */
[----:B------:R-:W-:Y:S05]  /*1bf50*/  BRA `(.L_x_1324) ;  /* 0xfffffed4001c7947 */ /* 0x000fea000383ffff */
.L_x_1334:
[----:B-1----:R1:W2:Y:S02]  /*1bf60*/  SYNCS.PHASECHK.TRANS64.TRYWAIT P2, [R12+URZ+0x38830], R21 ;  /* 0x038830150c0075a7 */ /* 0x0022a4000804017f */
[----:B--2---:R-:W-:Y:S05]  /*1bf70*/  @!P2 NANOSLEEP.SYNCS 0x989680 ;  /* 0x009896800000a95d */ /* 0x004fea0003900000 */
[----:B------:R-:W2:Y:S02]  /*1bf80*/  @!P2 SYNCS.PHASECHK.TRANS64 P2, [R12+URZ+0x38830], R21 ;  /* 0x038830150c00a5a7 */ /* 0x000ea4000804007f */
[----:B--2---:R-:W-:Y:S05]  /*1bf90*/  @!P2 BRA `(.L_x_1334) ;  /* 0xfffffffc00f0a947 */ /* 0x004fea000383ffff */
[----:B------:R-:W-:Y:S05]  /*1bfa0*/  BRA `(.L_x_1333) ;  /* 0xffffff0000d07947 */ /* 0x000fea000383ffff */
.L_x_1339:
[----:B---3--:R3:W4:Y:S02]  /*1bfb0*/  SYNCS.PHASECHK.TRANS64.TRYWAIT P2, [R12+URZ+0x38850], R21 ;  /* 0x038850150c0075a7 */ /* 0x008724000804017f */
[----:B----4-:R-:W-:Y:S05]  /*1bfc0*/  @!P2 NANOSLEEP.SYNCS 0x989680 ;  /* 0x009896800000a95d */ /* 0x010fea0003900000 */
[----:B------:R-:W4:Y:S02]  /*1bfd0*/  @!P2 SYNCS.PHASECHK.TRANS64 P2, [R12+URZ+0x38850], R21 ;  /* 0x038850150c00a5a7 */ /* 0x000f24000804007f */
[----:B----4-:R-:W-:Y:S05]  /*1bfe0*/  @!P2 BRA `(.L_x_1339) ;  /* 0xfffffffc00f0a947 */ /* 0x010fea000383ffff */
[----:B------:R-:W-:Y:S05]  /*1bff0*/  BRA `(.L_x_1338) ;  /* 0xffffff0400747947 */ /* 0x000fea000383ffff */
.L_x_1371:
        /* <DEDUP_REMOVED lines=11> */
.L_x_1522:
[----:B------:R-:W-:Y:S05]  /*1c0b0*/  BSYNC B1 ;  /* 0x0000000000017941 */ /* 0x000fea0003800000 */
.L_x_1521:
[----:B------:R-:W-:Y:S05]  /*1c0c0*/  BRA `(.L_x_1523) ;  /* 0xffffff8400d07947 */ /* 0x000fea000383ffff */
.L_x_1373:
[----:B------:R-:W-:Y:S01]  /*1c0d0*/  BSSY B1, `(.L_x_1524) ;  /* 0x0000006000017945 */ /* 0x000fe20003800000 */
[----:B------:R-:W-:-:S07]  /*1c0e0*/  IMAD.MOV.U32 R15, RZ, RZ, -0x1 ;  /* 0xffffffffff0f7424 */ /* 0x000fce00078e00ff */
[----:B01----:R-:W-:Y:S05]  /*1c0f0*/  WARPSYNC.COLLECTIVE R15, `(.L_x_1525) ;  /* 0x000000000f0c7348 */ /* 0x003fea0003c00000 */
[----:B------:R-:W-:Y:S02]  /*1c100*/  ELECT P6, UR62, PT ;  /* 0x00000000003e782f */ /* 0x000fe400038c0000 */
[----:B------:R-:W-:Y:S01]  /*1c110*/  MOV R14, UR62 ;  /* 0x0000003e000e7c02 */ /* 0x000fe20008000f00 */
[----:B01----:R-:W-:Y:S10]  /*1c120*/  ENDCOLLECTIVE ;  /* 0x000000000000791b */ /* 0x003ff40003800000 */
.L_x_1525:
[----:B------:R-:W-:Y:S05]  /*1c130*/  BSYNC B1 ;  /* 0x0000000000017941 */ /* 0x000fea0003800000 */
.L_x_1524:
[----:B------:R-:W-:Y:S05]  /*1c140*/  BRA `(.L_x_1372) ;  /* 0xffffff8400c87947 */ /* 0x000fea000383ffff */
.L_x_1375:
[----:B-1----:R1:W2:Y:S02]  /*1c150*/  SYNCS.PHASECHK.TRANS64.TRYWAIT P0, [R23+URZ+0x38820], R3 ;  /* 0x03882003170075a7 */ /* 0x0022a4000800017f */
[----:B--2---:R-:W-:Y:S05]  /*1c160*/  @!P0 NANOSLEEP.SYNCS 0x989680 ;  /* 0x009896800000895d */ /* 0x004fea0003900000 */
[----:B------:R-:W2:Y:S02]  /*1c170*/  @!P0 SYNCS.PHASECHK.TRANS64 P0, [R23+URZ+0x38820], R3 ;  /* 0x03882003170085a7 */ /* 0x000ea4000800007f */
[----:B--2---:R-:W-:Y:S05]  /*1c180*/  @!P0 BRA `(.L_x_1375) ;  /* 0xfffffffc00f08947 */ /* 0x004fea000383ffff */
[----:B------:R-:W-:Y:S05]  /*1c190*/  BRA `(.L_x_1526) ;  /* 0xffffff8400d87947 */ /* 0x000fea000383ffff */
.L_x_1379:
[----:B-1----:R1:W2:Y:S02]  /*1c1a0*/  SYNCS.PHASECHK.TRANS64.TRYWAIT P0, [R3+URZ+0x388a0], R6 ;  /* 0x0388a006030075a7 */ /* 0x0022a4000800017f */
[----:B--2---:R-:W-:Y:S05]  /*1c1b0*/  @!P0 NANOSLEEP.SYNCS 0x989680 ;  /* 0x009896800000895d */ /* 0x004fea0003900000 */
[----:B------:R-:W2:Y:S02]  /*1c1c0*/  @!P0 SYNCS.PHASECHK.TRANS64 P0, [R3+URZ+0x388a0], R6 ;  /* 0x0388a006030085a7 */ /* 0x000ea4000800007f */
[----:B--2---:R-:W-:Y:S05]  /*1c1d0*/  @!P0 BRA `(.L_x_1379) ;  /* 0xfffffffc00f08947 */ /* 0x004fea000383ffff */
[----:B------:R-:W-:Y:S05]  /*1c1e0*/  BRA `(.L_x_1527) ;  /* 0xffffff8400f07947 */ /* 0x000fea000383ffff */
.L_x_1384:
[----:B0-----:R0:W2:Y:S02]  /*1c1f0*/  SYNCS.PHASECHK.TRANS64.TRYWAIT P0, [R3+URZ+0x388c0], R6 ;  /* 0x0388c006030075a7 */ /* 0x0010a4000800017f */
[----:B--2---:R-:W-:Y:S05]  /*1c200*/  @!P0 NANOSLEEP.SYNCS 0x989680 ;  /* 0x009896800000895d */ /* 0x004fea0003900000 */
[----:B------:R-:W2:Y:S02]  /*1c210*/  @!P0 SYNCS.PHASECHK.TRANS64 P0, [R3+URZ+0x388c0], R6 ;  /* 0x0388c006030085a7 */ /* 0x000ea4000800007f */
[----:B--2---:R-:W-:Y:S05]  /*1c220*/  @!P0 BRA `(.L_x_1384) ;  /* 0xfffffffc00f08947 */ /* 0x004fea000383ffff */
[----:B------:R-:W-:Y:S05]  /*1c230*/  BRA `(.L_x_1528) ;  /* 0xffffff88006c7947 */ /* 0x000fea000383ffff */
.L_x_1398:
[----:B-1----:R1:W2:Y:S02]  /*1c240*/  SYNCS.PHASECHK.TRANS64.TRYWAIT P1, [R6+URZ+0x388a0], R2 ;  /* 0x0388a002060075a7 */ /* 0x0022a4000802017f */
[----:B--2---:R-:W-:Y:S05]  /*1c250*/  @!P1 NANOSLEEP.SYNCS 0x989680 ;  /* 0x009896800000995d */ /* 0x004fea0003900000 */
[----:B------:R-:W2:Y:S02]  /*1c260*/  @!P1 SYNCS.PHASECHK.TRANS64 P1, [R6+URZ+0x388a0], R2 ;  /* 0x0388a002060095a7 */ /* 0x000ea4000802007f */
[----:B--2---:R-:W-:Y:S05]  /*1c270*/  @!P1 BRA `(.L_x_1398) ;  /* 0xfffffffc00f09947 */ /* 0x004fea000383ffff */
[----:B------:R-:W-:Y:S05]  /*1c280*/  BRA `(.L_x_1529) ;  /* 0xffffff9000d07947 */ /* 0x000fea000383ffff */
.L_x_1403:
[----:B0-----:R0:W2:Y:S02]  /*1c290*/  SYNCS.PHASECHK.TRANS64.TRYWAIT P1, [R6+URZ+0x388c0], R2 ;  /* 0x0388c002060075a7 */ /* 0x0010a4000802017f */
[----:B--2---:R-:W-:Y:S05]  /*1c2a0*/  @!P1 NANOSLEEP.SYNCS 0x989680 ;  /* 0x009896800000995d */ /* 0x004fea0003900000 */
[----:B------:R-:W2:Y:S02]  /*1c2b0*/  @!P1 SYNCS.PHASECHK.TRANS64 P1, [R6+URZ+0x388c0], R2 ;  /* 0x0388c002060095a7 */ /* 0x000ea4000802007f */
[----:B--2---:R-:W-:Y:S05]  /*1c2c0*/  @!P1 BRA `(.L_x_1403) ;  /* 0xfffffffc00f09947 */ /* 0x004fea000383ffff */
[----:B------:R-:W-:Y:S05]  /*1c2d0*/  BRA `(.L_x_1530) ;  /* 0xffffff9400487947 */ /* 0x000fea000383ffff */
.L_x_1423:
[----:B------:R-:W1:Y:S01]  /*1c2e0*/  S2R R11, SR_TID.X ;  /* 0x00000000000b7919 */ /* 0x000e620000002100 */
[----:B------:R-:W-:Y:S01]  /*1c2f0*/  BSSY B0, `(.L_x_1531) ;  /* 0x000000a000007945 */ /* 0x000fe20003800000 */
[----:B------:R-:W-:Y:S02]  /*1c300*/  IMAD.MOV.U32 R12, RZ, RZ, RZ ;  /* 0x000000ffff0c7224 */ /* 0x000fe400078e00ff */
[----:B------:R-:W-:Y:S01]  /*1c310*/  IMAD.MOV.U32 R15, RZ, RZ, -0x1 ;  /* 0xffffffffff0f7424 */ /* 0x000fe200078e00ff */
[----:B-1----:R-:W-:-:S04]  /*1c320*/  SHF.R.U32.HI R11, RZ, 0x5, R11 ;  /* 0x00000005ff0b7819 */ /* 0x002fc8000001160b */
[----:B------:R-:W-:-:S05]  /*1c330*/  LOP3.LUT R11, R11, 0x3, RZ, 0xc0, !PT ;  /* 0x000000030b0b7812 */ /* 0x000fca00078ec0ff */
[----:B------:R-:W-:Y:S02]  /*1c340*/  IMAD.MOV.U32 R13, RZ, RZ, R11 ;  /* 0x000000ffff0d7224 */ /* 0x000fe400078e000b */
[----:B------:R-:W-:-:S07]  /*1c350*/  IMAD.MOV.U32 R11, RZ, RZ, 0x1f ;  /* 0x0000001fff0b7424 */ /* 0x000fce00078e00ff */
[----:B0-----:R-:W-:Y:S05]  /*1c360*/  WARPSYNC.COLLECTIVE R15, `(.L_x_1532) ;  /* 0x000000000f087348 */ /* 0x001fea0003c00000 */
[----:B------:R1:W2:Y:S02]  /*1c370*/  SHFL.IDX P6, R14, R13, R12, R11 ;  /* 0x0000000c0d0e7389 */ /* 0x0002a400000c000b */
[----:B012---:R-:W-:Y:S01]  /*1c380*/  ENDCOLLECTIVE ;  /* 0x000000000000791b */ /* 0x007fe20003800000 */
.L_x_1532:
[----:B------:R-:W-:Y:S05]  /*1c390*/  BSYNC B0 ;  /* 0x0000000000007941 */ /* 0x000fea0003800000 */
.L_x_1531:
[----:B------:R-:W-:Y:S05]  /*1c3a0*/  BRA `(.L_x_1533) ;  /* 0xffffffa800247947 */ /* 0x000fea000383ffff */
.L_x_1426:
[----:B0-----:R0:W1:Y:S02]  /*1c3b0*/  SYNCS.PHASECHK.TRANS64.TRYWAIT P0, [R27+URZ+0x38840], R0 ;  /* 0x038840001b0075a7 */ /* 0x001064000800017f */
[----:B-1----:R-:W-:Y:S05]  /*1c3c0*/  @!P0 NANOSLEEP.SYNCS 0x989680 ;  /* 0x009896800000895d */ /* 0x002fea0003900000 */
[----:B------:R-:W1:Y:S02]  /*1c3d0*/  @!P0 SYNCS.PHASECHK.TRANS64 P0, [R27+URZ+0x38840], R0 ;  /* 0x038840001b0085a7 */ /* 0x000e64000800007f */
[----:B-1----:R-:W-:Y:S05]  /*1c3e0*/  @!P0 BRA `(.L_x_1426) ;  /* 0xfffffffc00f08947 */ /* 0x002fea000383ffff */
[----:B------:R-:W-:Y:S05]  /*1c3f0*/  BRA `(.L_x_1534) ;  /* 0xffffffa800507947 */ /* 0x000fea000383ffff */
.L_x_1427:
[----:B------:R-:W-:Y:S01]  /*1c400*/  BSSY B0, `(.L_x_1535) ;  /* 0x0000008000007945 */ /* 0x000fe20003800000 */
[----:B------:R-:W-:Y:S01]  /*1c410*/  IMAD.MOV.U32 R13, RZ, RZ, R4 ;  /* 0x000000ffff0d7224 */ /* 0x000fe200078e0004 */
[----:B------:R-:W-:Y:S01]  /*1c420*/  MOV R11, 0x181f ;  /* 0x0000181f000b7802 */ /* 0x000fe20000000f00 */
[----:B------:R-:W-:Y:S02]  /*1c430*/  IMAD.MOV.U32 R12, RZ, RZ, RZ ;  /* 0x000000ffff0c7224 */ /* 0x000fe400078e00ff */
[----:B------:R-:W-:-:S07]  /*1c440*/  IMAD.MOV.U32 R15, RZ, RZ, -0x1 ;  /* 0xffffffffff0f7424 */ /* 0x000fce00078e00ff */
[----:B------:R-:W-:Y:S05]  /*1c450*/  WARPSYNC.COLLECTIVE R15, `(.L_x_1536) ;  /* 0x000000000f087348 */ /* 0x000fea0003c00000 */
[----:B------:R0:W1:Y:S02]  /*1c460*/  SHFL.IDX P6, R14, R13, R12, R11 ;  /* 0x0000000c0d0e7389 */ /* 0x00006400000c000b */
[----:B01----:R-:W-:Y:S01]  /*1c470*/  ENDCOLLECTIVE ;  /* 0x000000000000791b */ /* 0x003fe20003800000 */
.L_x_1536:
[----:B------:R-:W-:Y:S05]  /*1c480*/  BSYNC B0 ;  /* 0x0000000000007941 */ /* 0x000fea0003800000 */
.L_x_1535:
        /* <DEDUP_REMOVED lines=9> */
.L_x_1537:
[----:B------:R-:W-:Y:S02]  /*1c520*/  IMAD.MOV.U32 R13, RZ, RZ, R4 ;  /* 0x000000ffff0d7224 */ /* 0x000fe400078e0004 */
[----:B------:R-:W-:Y:S02]  /*1c530*/  IMAD.MOV.U32 R12, RZ, RZ, 0x1 ;  /* 0x00000001ff0c7424 */ /* 0x000fe400078e00ff */
[----:B------:R-:W-:-:S07]  /*1c540*/  IMAD.MOV.U32 R3, RZ, RZ, R14 ;  /* 0x000000ffff037224 */ /* 0x000fce00078e000e */
[----:B------:R-:W-:Y:S05]  /*1c550*/  WARPSYNC.COLLECTIVE R15, `(.L_x_1538) ;  /* 0x000000000f087348 */ /* 0x000fea0003c00000 */
[----:B------:R0:W1:Y:S02]  /*1c560*/  SHFL.IDX P6, R14, R13, R12, R11 ;  /* 0x0000000c0d0e7389 */ /* 0x00006400000c000b */
[----:B01----:R-:W-:Y:S01]  /*1c570*/  ENDCOLLECTIVE ;  /* 0x000000000000791b */ /* 0x003fe20003800000 */
.L_x_1538:
        /* <DEDUP_REMOVED lines=15> */
.L_x_1539:
[----:B------:R-:W-:Y:S01]  /*1c670*/  @P0 LEA R6, R5, R23, 0x1 ;  /* 0x0000001705060211 */ /* 0x000fe200078e08ff */
[----:B------:R-:W-:Y:S02]  /*1c680*/  IMAD.MOV.U32 R13, RZ, RZ, R4 ;  /* 0x000000ffff0d7224 */ /* 0x000fe400078e0004 */
[----:B------:R-:W-:Y:S02]  /*1c690*/  IMAD.MOV.U32 R12, RZ, RZ, 0x2 ;  /* 0x00000002ff0c7424 */ /* 0x000fe400078e00ff */
[----:B------:R-:W-:-:S07]  /*1c6a0*/  IMAD.MOV.U32 R3, RZ, RZ, R14 ;  /* 0x000000ffff037224 */ /* 0x000fce00078e000e */
[----:B------:R-:W-:Y:S05]  /*1c6b0*/  WARPSYNC.COLLECTIVE R15, `(.L_x_1540) ;  /* 0x000000000f087348 */ /* 0x000fea0003c00000 */
[----:B------:R0:W1:Y:S02]  /*1c6c0*/  SHFL.IDX P6, R14, R13, R12, R11 ;  /* 0x0000000c0d0e7389 */ /* 0x00006400000c000b */
[----:B01----:R-:W-:Y:S01]  /*1c6d0*/  ENDCOLLECTIVE ;  /* 0x000000000000791b */ /* 0x003fe20003800000 */
.L_x_1540:
        /* <DEDUP_REMOVED lines=15> */
.L_x_1541:
[----:B------:R-:W-:Y:S02]  /*1c7d0*/  @P0 IMAD R6, R5, 0x2, R23 ;  /* 0x0000000205060824 */ /* 0x000fe400078e0217 */
[----:B------:R-:W-:Y:S02]  /*1c7e0*/  IMAD.MOV.U32 R13, RZ, RZ, R4 ;  /* 0x000000ffff0d7224 */ /* 0x000fe400078e0004 */
[----:B------:R-:W-:Y:S02]  /*1c7f0*/  IMAD.MOV.U32 R12, RZ, RZ, 0x3 ;  /* 0x00000003ff0c7424 */ /* 0x000fe400078e00ff */
[----:B------:R-:W-:-:S07]  /*1c800*/  IMAD.MOV.U32 R3, RZ, RZ, R14 ;  /* 0x000000ffff037224 */ /* 0x000fce00078e000e */
[----:B------:R-:W-:Y:S05]  /*1c810*/  WARPSYNC.COLLECTIVE R15, `(.L_x_1542) ;  /* 0x000000000f087348 */ /* 0x000fea0003c00000 */
[----:B------:R0:W1:Y:S02]  /*1c820*/  SHFL.IDX P6, R14, R13, R12, R11 ;  /* 0x0000000c0d0e7389 */ /* 0x00006400000c000b */
[----:B01----:R-:W-:Y:S01]  /*1c830*/  ENDCOLLECTIVE ;  /* 0x000000000000791b */ /* 0x003fe20003800000 */
.L_x_1542:
        /* <DEDUP_REMOVED lines=10> */
.L_x_1543:
[----:B------:R-:W-:Y:S01]  /*1c8e0*/  @!PT LDS RZ, [RZ] ;  /* 0x00000000fffff984 */ /* 0x000fe20000000800 */
[----:B------:R-:W-:Y:S01]  /*1c8f0*/  @!PT LDS RZ, [RZ] ;  /* 0x00000000fffff984 */ /* 0x000fe20000000800 */
[----:B------:R-:W-:Y:S01]  /*1c900*/  @!PT LDS RZ, [RZ] ;  /* 0x00000000fffff984 */ /* 0x000fe20000000800 */
[----:B------:R1:W-:Y:S01]  /*1c910*/  @P0 LDGSTS.E.BYPASS.LTC128B.128 [R6+0x23400], desc[UR40][R2.64], !P2 ;  /* 0x2340000002060fae */ /* 0x0003e2000d101d68 */
[----:B------:R-:W-:Y:S01]  /*1c920*/  IMAD.MOV.U32 R0, RZ, RZ, R14 ;  /* 0x000000ffff007224 */ /* 0x000fe200078e000e */
[----:B------:R-:W-:Y:S06]  /*1c930*/  BRA `(.L_x_1544) ;  /* 0xffffffa800247947 */ /* 0x000fec000383ffff */
.L_x_1432:
[----:B------:R-:W-:Y:S01]  /*1c940*/  IMAD.MOV.U32 R13, RZ, RZ, R3 ;  /* 0x000000ffff0d7224 */ /* 0x000fe200078e0003 */
[----:B------:R-:W-:Y:S01]  /*1c950*/  MOV R15, 0xffffffff ;  /* 0xffffffff000f7802 */ /* 0x000fe20000000f00 */
[----:B------:R-:W-:Y:S02]  /*1c960*/  IMAD.MOV.U32 R12, RZ, RZ, RZ ;  /* 0x000000ffff0c7224 */ /* 0x000fe400078e00ff */
[----:B------:R-:W-:Y:S02]  /*1c970*/  IMAD.MOV.U32 R11, RZ, RZ, 0x181f ;  /* 0x0000181fff0b7424 */ /* 0x000fe400078e00ff */
[----:B-----5:R-:W-:Y:S02]  /*1c980*/  IMAD R2, R9, R6, RZ ;  /* 0x0000000609027224 */ /* 0x020fe400078e02ff */
[----:B------:R-:W-:-:S07]  /*1c990*/  IMAD R17, R17, 0x40, R8 ;  /* 0x0000004011117824 */ /* 0x000fce00078e0208 */
[----:B------:R-:W-:Y:S05]  /*1c9a0*/  WARPSYNC.COLLECTIVE R15, `(.L_x_1545) ;  /* 0x000000000f087348 */ /* 0x000fea0003c00000 */
[----:B------:R0:W1:Y:S02]  /*1c9b0*/  SHFL.IDX P6, R14, R13, R12, R11 ;  /* 0x0000000c0d0e7389 */ /* 0x00006400000c000b */
[----:B01----:R-:W-:Y:S01]  /*1c9c0*/  ENDCOLLECTIVE ;  /* 0x000000000000791b */ /* 0x003fe20003800000 */
.L_x_1545:
[C---:B------:R-:W-:Y:S01]  /*1c9d0*/  VIADD R10, R17.reuse, 0x10 ;  /* 0x00000010110a7836 */ /* 0x040fe20000000000 */
[C---:B------:R-:W-:Y:S01]  /*1c9e0*/  ISETP.GE.AND P0, PT, R17.reuse, R2, PT ;  /* 0x000000021100720c */ /* 0x040fe20003f06270 */
[----:B------:R-:W-:-:S03]  /*1c9f0*/  VIADD R8, R17, 0x20 ;  /* 0x0000002011087836 */ /* 0x000fc60000000000 */
[----:B------:R0:W-:Y:S04]  /*1ca00*/  STL [R1+0x20], R10 ;  /* 0x0000200a01007387 */ /* 0x0001e80000100800 */
[----:B------:R0:W-:Y:S01]  /*1ca10*/  STL [R1+0x24], R8 ;  /* 0x0000240801007387 */ /* 0x0001e20000100800 */
[----:B------:R-:W-:Y:S02]  /*1ca20*/  IMAD.MOV.U32 R13, RZ, RZ, R0 ;  /* 0x000000ffff0d7224 */ /* 0x000fe400078e0000 */
[----:B------:R-:W-:-:S07]  /*1ca30*/  IMAD.MOV.U32 R5, RZ, RZ, R14 ;  /* 0x000000ffff057224 */ /* 0x000fce00078e000e */
[----:B0-----:R-:W-:Y:S05]  /*1ca40*/  WARPSYNC.COLLECTIVE R15, `(.L_x_1546) ;  /* 0x000000000f087348 */ /* 0x001fea0003c00000 */
[----:B------:R1:W2:Y:S02]  /*1ca50*/  SHFL.IDX P6, R14, R13, R12, R11 ;  /* 0x0000000c0d0e7389 */ /* 0x0002a400000c000b */
[----:B012---:R-:W-:Y:S01]  /*1ca60*/  ENDCOLLECTIVE ;  /* 0x000000000000791b */ /* 0x007fe20003800000 */
.L_x_1546:
[----:B------:R-:W-:Y:S02]  /*1ca70*/  IMAD.MOV.U32 R13, RZ, RZ, R3 ;  /* 0x000000ffff0d7224 */ /* 0x000fe400078e0003 */
[----:B------:R-:W-:Y:S02]  /*1ca80*/  IMAD.MOV.U32 R12, RZ, RZ, 0x1 ;  /* 0x00000001ff0c7424 */ /* 0x000fe400078e00ff */
[----:B------:R-:W-:-:S07]  /*1ca90*/  IMAD.MOV.U32 R4, RZ, RZ, R14 ;  /* 0x000000ffff047224 */ /* 0x000fce00078e000e */
[----:B------:R-:W-:Y:S05]  /*1caa0*/  WARPSYNC.COLLECTIVE R15, `(.L_x_1547) ;  /* 0x000000000f087348 */ /* 0x000fea0003c00000 */
[----:B------:R0:W1:Y:S02]  /*1cab0*/  SHFL.IDX P6, R14, R13, R12, R11 ;  /* 0x0000000c0d0e7389 */ /* 0x00006400000c000b */
[----:B01----:R-:W-:Y:S01]  /*1cac0*/  ENDCOLLECTIVE ;  /* 0x000000000000791b */ /* 0x003fe20003800000 */
.L_x_1547:
[----:B------:R-:W-:-:S05]  /*1cad0*/  @!P0 LEA R4, P2, R7, R4, 0x1 ;  /* 0x0000000407048211 */ /* 0x000fca00078408ff */
[----:B------:R-:W-:-:S05]  /*1cae0*/  @!P0 IMAD.X R5, RZ, RZ, R5, P2 ;  /* 0x000000ffff058224 */ /* 0x000fca00010e0605 */
[----:B------:R-:W-:Y:S01]  /*1caf0*/  @!PT LDS RZ, [RZ] ;  /* 0x00000000fffff984 */ /* 0x000fe20000000800 */
[----:B------:R-:W-:Y:S01]  /*1cb00*/  @!PT LDS RZ, [RZ] ;  /* 0x00000000fffff984 */ /* 0x000fe20000000800 */
[----:B------:R-:W-:Y:S01]  /*1cb10*/  @!PT LDS RZ, [RZ] ;  /* 0x00000000fffff984 */ /* 0x000fe20000000800 */
[----:B------:R0:W-:Y:S01]  /*1cb20*/  @!P0 LDGSTS.E.BYPASS.LTC128B.128 [R26+0x20400], desc[UR40][R4.64], !P1 ;  /* 0x20400000041a8fae */ /* 0x0001e2000c901d68 */
[----:B------:R-:W-:Y:S01]  /*1cb30*/  IMAD.MOV.U32 R13, RZ, RZ, R0 ;  /* 0x000000ffff0d7224 */ /* 0x000fe200078e0000 */
[----:B------:R-:W-:Y:S01]  /*1cb40*/  ISETP.GE.AND P0, PT, R10, R2, PT ;  /* 0x000000020a00720c */ /* 0x000fe20003f06270 */
[----:B0-----:R-:W-:-:S12]  /*1cb50*/  IMAD.MOV.U32 R4, RZ, RZ, R14 ;  /* 0x000000ffff047224 */ /* 0x001fd800078e000e */
[----:B------:R-:W-:Y:S05]  /*1cb60*/  WARPSYNC.COLLECTIVE R15, `(.L_x_1548) ;  /* 0x000000000f087348 */ /* 0x000fea0003c00000 */
[----:B------:R0:W1:Y:S02]  /*1cb70*/  SHFL.IDX P6, R14, R13, R12, R11 ;  /* 0x0000000c0d0e7389 */ /* 0x00006400000c000b */
[----:B01----:R-:W-:Y:S01]  /*1cb80*/  ENDCOLLECTIVE ;  /* 0x000000000000791b */ /* 0x003fe20003800000 */
.L_x_1548:
[----:B------:R-:W-:Y:S02]  /*1cb90*/  IMAD.MOV.U32 R13, RZ, RZ, R3 ;  /* 0x000000ffff0d7224 */ /* 0x000fe400078e0003 */
[----:B------:R-:W-:Y:S02]  /*1cba0*/  IMAD.MOV.U32 R12, RZ, RZ, 0x2 ;  /* 0x00000002ff0c7424 */ /* 0x000fe400078e00ff */
[----:B------:R-:W-:-:S07]  /*1cbb0*/  IMAD.MOV.U32 R5, RZ, RZ, R14 ;  /* 0x000000ffff057224 */ /* 0x000fce00078e000e */
[----:B------:R-:W-:Y:S05]  /*1cbc0*/  WARPSYNC.COLLECTIVE R15, `(.L_x_1549) ;  /* 0x000000000f087348 */ /* 0x000fea0003c00000 */
[----:B------:R0:W1:Y:S02]  /*1cbd0*/  SHFL.IDX P6, R14, R13, R12, R11 ;  /* 0x0000000c0d0e7389 */ /* 0x00006400000c000b */
[----:B01----:R-:W-:Y:S01]  /*1cbe0*/  ENDCOLLECTIVE ;  /* 0x000000000000791b */ /* 0x003fe20003800000 */
.L_x_1549:
        /* <DEDUP_REMOVED lines=10> */
.L_x_1550:
[----:B------:R-:W-:Y:S01]  /*1cc90*/  @!PT LDS RZ, [RZ] ;  /* 0x00000000fffff984 */ /* 0x000fe20000000800 */
[----:B------:R-:W-:Y:S01]  /*1cca0*/  @!PT LDS RZ, [RZ] ;  /* 0x00000000fffff984 */ /* 0x000fe20000000800 */
[----:B------:R-:W-:Y:S01]  /*1ccb0*/  @!PT LDS RZ, [RZ] ;  /* 0x00000000fffff984 */ /* 0x000fe20000000800 */
[----:B------:R0:W-:Y:S01]  /*1ccc0*/  @!P0 LDGSTS.E.BYPASS.LTC128B.128 [R26+0x20c00], desc[UR40][R4.64], !P1 ;  /* 0x20c00000041a8fae */ /* 0x0001e2000c901d68 */
[----:B------:R-:W-:Y:S01]  /*1ccd0*/  ISETP.GE.AND P0, PT, R8, R2, PT ;  /* 0x000000020800720c */ /* 0x000fe20003f06270 */
[----:B------:R-:W-:Y:S02]  /*1cce0*/  IMAD.MOV.U32 R13, RZ, RZ, R3 ;  /* 0x000000ffff0d7224 */ /* 0x000fe400078e0003 */
[----:B------:R-:W-:Y:S02]  /*1ccf0*/  IMAD.MOV.U32 R12, RZ, RZ, 0x3 ;  /* 0x00000003ff0c7424 */ /* 0x000fe400078e00ff */
[----:B0-----:R-:W-:-:S08]  /*1cd00*/  IMAD.MOV.U32 R4, RZ, RZ, R14 ;  /* 0x000000ffff047224 */ /* 0x001fd000078e000e */
[----:B------:R-:W-:Y:S05]  /*1cd10*/  WARPSYNC.COLLECTIVE R15, `(.L_x_1551) ;  /* 0x000000000f087348 */ /* 0x000fea0003c00000 */
[----:B------:R0:W1:Y:S02]  /*1cd20*/  SHFL.IDX P6, R14, R13, R12, R11 ;  /* 0x0000000c0d0e7389 */ /* 0x00006400000c000b */
[----:B01----:R-:W-:Y:S01]  /*1cd30*/  ENDCOLLECTIVE ;  /* 0x000000000000791b */ /* 0x003fe20003800000 */
.L_x_1551:
[----:B------:R-:W-:-:S05]  /*1cd40*/  @!P0 LEA R5, P2, R7, R4, 0x1 ;  /* 0x0000000407058211 */ /* 0x000fca00078408ff */
[----:B------:R-:W-:-:S05]  /*1cd50*/  @!P0 IMAD.X R4, RZ, RZ, R6, P2 ;  /* 0x000000ffff048224 */ /* 0x000fca00010e0606 */
[----:B------:R-:W-:Y:S01]  /*1cd60*/  @!P0 LOP3.LUT R5, R5, R4, RZ, 0x3c, !PT ;  /* 0x0000000405058212 */ /* 0x000fe200078e3cff */
[----:B------:R-:W-:-:S03]  /*1cd70*/  IMAD.MOV.U32 R13, RZ, RZ, R0 ;  /* 0x000000ffff0d7224 */ /* 0x000fc600078e0000 */
[----:B------:R-:W-:-:S04]  /*1cd80*/  @!P0 LOP3.LUT R4, R5, R4, RZ, 0x3c, !PT ;  /* 0x0000000405048212 */ /* 0x000fc800078e3cff */
[----:B------:R-:W-:Y:S01]  /*1cd90*/  @!P0 LOP3.LUT R5, R5, R4, RZ, 0x3c, !PT ;  /* 0x0000000405058212 */ /* 0x000fe200078e3cff */
[----:B------:R-:W-:-:S07]  /*1cda0*/  IMAD.MOV.U32 R3, RZ, RZ, R14 ;  /* 0x000000ffff037224 */ /* 0x000fce00078e000e */
[----:B------:R-:W-:Y:S05]  /*1cdb0*/  WARPSYNC.COLLECTIVE R15, `(.L_x_1552) ;  /* 0x000000000f087348 */ /* 0x000fea0003c00000 */
[----:B------:R0:W1:Y:S02]  /*1cdc0*/  SHFL.IDX P6, R14, R13, R12, R11 ;  /* 0x0000000c0d0e7389 */ /* 0x00006400000c000b */
[----:B01----:R-:W-:Y:S01]  /*1cdd0*/  ENDCOLLECTIVE ;  /* 0x000000000000791b */ /* 0x003fe20003800000 */
.L_x_1552:
[----:B------:R-:W-:Y:S01]  /*1cde0*/  @!PT LDS RZ, [RZ] ;  /* 0x00000000fffff984 */ /* 0x000fe20000000800 */
[----:B------:R-:W-:Y:S01]  /*1cdf0*/  @!PT LDS RZ, [RZ] ;  /* 0x00000000fffff984 */ /* 0x000fe20000000800 */
[----:B------:R-:W-:Y:S01]  /*1ce00*/  @!PT LDS RZ, [RZ] ;  /* 0x00000000fffff984 */ /* 0x000fe20000000800 */
[----:B------:R0:W-:Y:S01]  /*1ce10*/  @!P0 LDGSTS.E.BYPASS.LTC128B.128 [R26+0x21400], desc[UR40][R4.64], !P1 ;  /* 0x21400000041a8fae */ /* 0x0001e2000c901d68 */
[----:B------:R-:W-:Y:S01]  /*1ce20*/  IMAD.MOV.U32 R0, RZ, RZ, R14 ;  /* 0x000000ffff007224 */ /* 0x000fe200078e000e */
[----:B------:R-:W-:Y:S06]  /*1ce30*/  BRA `(.L_x_1553) ;  /* 0xffffffac00407947 */ /* 0x000fec000383ffff */
.L_x_1436:
[----:B------:R-:W2:Y:S04]  /*1ce40*/  LDL.LU R10, [R1+0x1c] ;  /* 0x00001c00010a7983 */ /* 0x000ea80000300800 */
[----:B------:R-:W3:Y:S04]  /*1ce50*/  LDL.LU R9, [R1+0x20] ;  /* 0x0000200001097983 */ /* 0x000ee80000300800 */
[----:B------:R-:W4:Y:S01]  /*1ce60*/  LDL.LU R8, [R1+0x24] ;  /* 0x0000240001087983 */ /* 0x000f220000300800 */
[----:B------:R-:W-:Y:S01]  /*1ce70*/  LOP3.LUT R22, R22, 0xffffdfff, RZ, 0xc0, !PT ;  /* 0xffffdfff16167812 */ /* 0x000fe200078ec0ff */
[----:B------:R-:W-:Y:S01]  /*1ce80*/  BSSY B0, `(.L_x_1554) ;  /* 0x0000029000007945 */ /* 0x000fe20003800000 */
[----:B------:R-:W-:-:S02]  /*1ce90*/  IMAD.MOV.U32 R13, RZ, RZ, R4 ;  /* 0x000000ffff0d7224 */ /* 0x000fc400078e0004 */
[----:B------:R-:W-:Y:S02]  /*1cea0*/  IMAD.MOV.U32 R12, RZ, RZ, RZ ;  /* 0x000000ffff0c7224 */ /* 0x000fe400078e00ff */
[----:B------:R-:W-:Y:S02]  /*1ceb0*/  IMAD.MOV.U32 R11, RZ, RZ, 0x181f ;  /* 0x0000181fff0b7424 */ /* 0x000fe400078e00ff */
[----:B------:R-:W-:Y:S02]  /*1cec0*/  IMAD.MOV.U32 R15, RZ, RZ, -0x1 ;  /* 0xffffffffff0f7424 */ /* 0x000fe400078e00ff */
[----:B--2---:R-:W-:-:S05]  /*1ced0*/  IMAD R6, R10, R6, RZ ;  /* 0x000000060a067224 */ /* 0x004fca00078e02ff */
[-C--:B------:R-:W-:Y:S02]  /*1cee0*/  ISETP.GE.AND P2, PT, R17, R6.reuse, PT ;  /* 0x000000061100720c */ /* 0x080fe40003f46270 */
[-C--:B---3--:R-:W-:Y:S02]  /*1cef0*/  ISETP.GE.AND P1, PT, R9, R6.reuse, PT ;  /* 0x000000060900720c */ /* 0x088fe40003f26270 */
[----:B----4-:R-:W-:-:S09]  /*1cf00*/  ISETP.GE.AND P0, PT, R8, R6, PT ;  /* 0x000000060800720c */ /* 0x010fd20003f06270 */
[C---:B------:R-:W-:Y:S02]  /*1cf10*/  @!P2 LOP3.LUT R2, R0.reuse, 0x40, RZ, 0xc0, !PT ;  /* 0x000000400002a812 */ /* 0x040fe400078ec0ff */
[----:B------:R-:W-:Y:S02]  /*1cf20*/  @!P1 LOP3.LUT R3, R0, 0x40, RZ, 0xc0, !PT ;  /* 0x0000004000039812 */ /* 0x000fe400078ec0ff */
[----:B------:R-:W-:Y:S02]  /*1cf30*/  @!P2 SHF.R.U32.HI R2, RZ, 0x2, R2 ;  /* 0x00000002ff02a819 */ /* 0x000fe40000011602 */
[----:B------:R-:W-:Y:S02]  /*1cf40*/  @!P1 SHF.R.U32.HI R3, RZ, 0x2, R3 ;  /* 0x00000002ff039819 */ /* 0x000fe40000011603 */
[----:B------:R-:W-:Y:S02]  /*1cf50*/  @!P2 ISETP.NE.U32.AND P6, PT, R2, RZ, PT ;  /* 0x000000ff0200a20c */ /* 0x000fe40003fc5070 */
[----:B------:R-:W-:-:S02]  /*1cf60*/  @!P2 LOP3.LUT R2, R7, 0x80, RZ, 0xc0, !PT ;  /* 0x000000800702a812 */ /* 0x000fc400078ec0ff */
[----:B------:R-:W-:Y:S02]  /*1cf70*/  @!P0 LOP3.LUT R8, R0, 0x40, RZ, 0xc0, !PT ;  /* 0x0000004000088812 */ /* 0x000fe400078ec0ff */
[----:B------:R-:W-:Y:S02]  /*1cf80*/  @!P2 SHF.R.U32.HI R2, RZ, 0x3, R2 ;  /* 0x00000003ff02a819 */ /* 0x000fe40000011602 */
[----:B------:R-:W-:-:S05]  /*1cf90*/  @!P0 SHF.R.U32.HI R8, RZ, 0x2, R8 ;  /* 0x00000002ff088819 */ /* 0x000fca0000011608 */
[----:B------:R-:W-:Y:S02]  /*1cfa0*/  @P6 LOP3.LUT R22, R22, 0x2000, RZ, 0xfc, !PT ;  /* 0x0000200016166812 */ /* 0x000fe400078efcff */
[----:B------:R-:W-:Y:S02]  /*1cfb0*/  @!P2 ISETP.NE.U32.AND P6, PT, R2, RZ, PT ;  /* 0x000000ff0200a20c */ /* 0x000fe40003fc5070 */
[----:B------:R-:W-:Y:S02]  /*1cfc0*/  LOP3.LUT R22, R22, 0xffffefff, RZ, 0xc0, !PT ;  /* 0xffffefff16167812 */ /* 0x000fe400078ec0ff */
[----:B------:R-:W-:-:S04]  /*1cfd0*/  @!P1 LOP3.LUT R2, R7, 0x80, RZ, 0xc0, !PT ;  /* 0x0000008007029812 */ /* 0x000fc800078ec0ff */
[----:B------:R-:W-:-:S05]  /*1cfe0*/  @!P1 SHF.R.U32.HI R2, RZ, 0x3, R2 ;  /* 0x00000003ff029819 */ /* 0x000fca0000011602 */
[----:B------:R-:W-:Y:S02]  /*1cff0*/  @P6 LOP3.LUT R22, R22, 0x1000, RZ, 0xfc, !PT ;  /* 0x0000100016166812 */ /* 0x000fe400078efcff */
[----:B------:R-:W-:Y:S02]  /*1d000*/  @!P1 ISETP.NE.U32.AND P6, PT, R3, RZ, PT ;  /* 0x000000ff0300920c */ /* 0x000fe40003fc5070 */
[----:B------:R-:W-:-:S11]  /*1d010*/  LOP3.LUT R22, R22, 0xffff7fff, RZ, 0xc0, !PT ;  /* 0xffff7fff16167812 */ /* 0x000fd600078ec0ff */
[----:B------:R-:W-:Y:S02]  /*1d020*/  @P6 LOP3.LUT R22, R22, 0x8000, RZ, 0xfc, !PT ;  /* 0x0000800016166812 */ /* 0x000fe400078efcff */
[----:B------:R-:W-:Y:S02]  /*1d030*/  @!P1 ISETP.NE.U32.AND P6, PT, R2, RZ, PT ;  /* 0x000000ff0200920c */ /* 0x000fe40003fc5070 */
[----:B------:R-:W-:-:S11]  /*1d040*/  LOP3.LUT R22, R22, 0xffffbfff, RZ, 0xc0, !PT ;  /* 0xffffbfff16167812 */ /* 0x000fd600078ec0ff */
        /* <DEDUP_REMOVED lines=12> */
.L_x_1555:
[----:B------:R-:W-:Y:S05]  /*1d110*/  BSYNC B0 ;  /* 0x0000000000007941 */ /* 0x000fea0003800000 */
.L_x_1554:
[----:B------:R-:W-:Y:S01]  /*1d120*/  IMAD.MOV.U32 R13, RZ, RZ, R5 ;  /* 0x000000ffff0d7224 */ /* 0x000fe200078e0005 */
[----:B------:R-:W-:Y:S01]  /*1d130*/  MOV R11, 0x181f ;  /* 0x0000181f000b7802 */ /* 0x000fe20000000f00 */
[----:B------:R-:W-:Y:S01]  /*1d140*/  IMAD.MOV.U32 R12, RZ, RZ, RZ ;  /* 0x000000ffff0c7224 */ /* 0x000fe200078e00ff */
[----:B------:R-:W-:Y:S01]  /*1d150*/  LOP3.LUT R22, R22, 0xfbffffff, RZ, 0xc0, !PT ;  /* 0xfbffffff16167812 */ /* 0x000fe200078ec0ff */
[----:B------:R-:W-:Y:S02]  /*1d160*/  IMAD.MOV.U32 R15, RZ, RZ, -0x1 ;  /* 0xffffffffff0f7424 */ /* 0x000fe400078e00ff */
[----:B------:R-:W-:Y:S01]  /*1d170*/  IMAD.MOV.U32 R2, RZ, RZ, R14 ;  /* 0x000000ffff027224 */ /* 0x000fe200078e000e */
[----:B------:R-:W-:-:S07]  /*1d180*/  @P4 LOP3.LUT R22, R22, 0x4000000, RZ, 0xfc, !PT ;  /* 0x0400000016164812 */ /* 0x000fce00078efcff */
[----:B------:R-:W-:Y:S05]  /*1d190*/  WARPSYNC.COLLECTIVE R15, `(.L_x_1556) ;  /* 0x000000000f087348 */ /* 0x000fea0003c00000 */
[----:B------:R0:W1:Y:S02]  /*1d1a0*/  SHFL.IDX P6, R14, R13, R12, R11 ;  /* 0x0000000c0d0e7389 */ /* 0x00006400000c000b */
[----:B01----:R-:W-:Y:S01]  /*1d1b0*/  ENDCOLLECTIVE ;  /* 0x000000000000791b */ /* 0x003fe20003800000 */
.L_x_1556:
[C---:B------:R-:W-:Y:S02]  /*1d1c0*/  LOP3.LUT P4, RZ, R22.reuse, 0x800, RZ, 0xc0, !PT ;  /* 0x0000080016ff7812 */ /* 0x040fe4000788c0ff */
[----:B------:R-:W-:-:S04]  /*1d1d0*/  LOP3.LUT R22, R22, 0xfdffffff, RZ, 0xc0, !PT ;  /* 0xfdffffff16167812 */ /* 0x000fc800078ec0ff */
[----:B------:R-:W-:-:S04]  /*1d1e0*/  @P3 LOP3.LUT R22, R22, 0x2000000, RZ, 0xfc, !PT ;  /* 0x0200000016163812 */ /* 0x000fc800078efcff */
[C---:B------:R-:W-:Y:S02]  /*1d1f0*/  LOP3.LUT P3, RZ, R22.reuse, 0x400, RZ, 0xc0, !PT ;  /* 0x0000040016ff7812 */ /* 0x040fe4000786c0ff */
[----:B------:R-:W-:Y:S01]  /*1d200*/  LOP3.LUT R22, R22, 0xfeffffff, RZ, 0xc0, !PT ;  /* 0xfeffffff16167812 */ /* 0x000fe200078ec0ff */
[----:B------:R-:W-:Y:S02]  /*1d210*/  IMAD.MOV.U32 R13, RZ, RZ, R4 ;  /* 0x000000ffff0d7224 */ /* 0x000fe400078e0004 */
[----:B------:R-:W-:Y:S01]  /*1d220*/  IMAD.MOV.U32 R12, RZ, RZ, 0x1 ;  /* 0x00000001ff0c7424 */ /* 0x000fe200078e00ff */
[----:B------:R-:W-:-:S04]  /*1d230*/  @P1 LOP3.LUT R22, R22, 0x1000000, RZ, 0xfc, !PT ;  /* 0x0100000016161812 */ /* 0x000fc800078efcff */
[C---:B------:R-:W-:Y:S01]  /*1d240*/  LOP3.LUT P1, RZ, R22.reuse, 0x200, RZ, 0xc0, !PT ;  /* 0x0000020016ff7812 */ /* 0x040fe2000782c0ff */
[----:B------:R-:W-:Y:S01]  /*1d250*/  IMAD.MOV.U32 R3, RZ, RZ, R14 ;  /* 0x000000ffff037224 */ /* 0x000fe200078e000e */
[----:B------:R-:W-:-:S04]  /*1d260*/  LOP3.LUT R22, R22, 0xffdfffff, RZ, 0xc0, !PT ;  /* 0xffdfffff16167812 */ /* 0x000fc800078ec0ff */
[----:B------:R-:W-:Y:S02]  /*1d270*/  @!P2 LEA R3, P6, R20, R3, 0x1 ;  /* 0x000000031403a211 */ /* 0x000fe400078c08ff */
[----:B------:R-:W-:-:S03]  /*1d280*/  @P0 LOP3.LUT R22, R22, 0x200000, RZ, 0xfc, !PT ;  /* 0x0020000016160812 */ /* 0x000fc600078efcff */
[----:B------:R-:W-:Y:S01]  /*1d290*/  @!P2 IMAD.X R2, RZ, RZ, R2, P6 ;  /* 0x000000ffff02a224 */ /* 0x000fe200030e0602 */
[C---:B------:R-:W-:Y:S02]  /*1d2a0*/  LOP3.LUT P0, RZ, R22.reuse, 0x2000, RZ, 0xc0, !PT ;  /* 0x0000200016ff7812 */ /* 0x040fe4000780c0ff */
[----:B------:R-:W-:Y:S02]  /*1d2b0*/  LOP3.LUT P6, RZ, R22, 0x1000, RZ, 0xc0, !PT ;  /* 0x0000100016ff7812 */ /* 0x000fe400078cc0ff */
[----:B------:R-:W-:-:S04]  /*1d2c0*/  @!P2 LOP3.LUT R3, R3, R2, RZ, 0x3c, !PT ;  /* 0x000000020303a212 */ /* 0x000fc800078e3cff */
[----:B------:R-:W-:-:S04]  /*1d2d0*/  @!P2 LOP3.LUT R2, R3, R2, RZ, 0x3c, !PT ;  /* 0x000000020302a212 */ /* 0x000fc800078e3cff */
[----:B------:R-:W-:-:S05]  /*1d2e0*/  @!P2 LOP3.LUT R3, R3, R2, RZ, 0x3c, !PT ;  /* 0x000000020303a212 */ /* 0x000fca00078e3cff */
[----:B------:R-:W-:Y:S01]  /*1d2f0*/  @!PT LDS RZ, [RZ] ;  /* 0x00000000fffff984 */ /* 0x000fe20000000800 */
[----:B------:R-:W-:Y:S01]  /*1d300*/  @!PT LDS RZ, [RZ] ;  /* 0x00000000fffff984 */ /* 0x000fe20000000800 */
[----:B------:R-:W-:Y:S01]  /*1d310*/  @!PT LDS RZ, [RZ] ;  /* 0x00000000fffff984 */ /* 0x000fe20000000800 */
[----:B------:R0:W-:Y:S01]  /*1d320*/  @!P2 LDGSTS.E.BYPASS.LTC128B.128 [R26+0x26400], desc[UR40][R2.64], !P4 ;  /* 0x26400000021aafae */ /* 0x0001e2000e101d68 */
[----:B------:R-:W-:-:S03]  /*1d330*/  LOP3.LUT P4, RZ, R22, 0x4000000, RZ, 0xc0, !PT ;  /* 0x0400000016ff7812 */ /* 0x000fc6000788c0ff */
[----:B------:R0:W-:Y:S01]  /*1d340*/  @!P2 LDGSTS.E.BYPASS.LTC128B.128 [R26+0x28400], desc[UR40][R2.64+0x80], !P3 ;  /* 0x28400080021aafae */ /* 0x0001e2000d901d68 */
[----:B------:R-:W-:-:S03]  /*1d350*/  LOP3.LUT P3, RZ, R22, 0x2000000, RZ, 0xc0, !PT ;  /* 0x0200000016ff7812 */ /* 0x000fc6000786c0ff */
        /* <DEDUP_REMOVED lines=9> */
[----:B------:R0:W-:Y:S04]  /*1d3f0*/  @!P2 LDGSTS.E.BYPASS.LTC128B.128 [R26+0x32400], desc[UR40][R2.64+0x300], P0 ;  /* 0x32400300021aafae */ /* 0x0001e80008101d68 */
[----:B------:R0:W-:Y:S04]  /*1d400*/  @!P2 LDGSTS.E.BYPASS.LTC128B.128 [R26+0x34400], desc[UR40][R2.64+0x380], P6 ;  /* 0x34400380021aafae */ /* 0x0001e8000b101d68 */
[----:B0-----:R-:W-:Y:S05]  /*1d410*/  WARPSYNC.COLLECTIVE R15, `(.L_x_1557) ;  /* 0x000000000f087348 */ /* 0x001fea0003c00000 */
[----:B------:R1:W2:Y:S02]  /*1d420*/  SHFL.IDX P6, R14, R13, R12, R11 ;  /* 0x0000000c0d0e7389 */ /* 0x0002a400000c000b */
[----:B012---:R-:W-:Y:S01]  /*1d430*/  ENDCOLLECTIVE ;  /* 0x000000000000791b */ /* 0x007fe20003800000 */
.L_x_1557:
[----:B------:R-:W-:-:S04]  /*1d440*/  @P5 LOP3.LUT R22, R22, 0x800000, RZ, 0xfc, !PT ;  /* 0x0080000016165812 */ /* 0x000fc800078efcff */
[C---:B------:R-:W-:Y:S02]  /*1d450*/  LOP3.LUT P5, RZ, R22.reuse, 0x800, RZ, 0xc0, !PT ;  /* 0x0000080016ff7812 */ /* 0x040fe400078ac0ff */
[----:B------:R-:W-:Y:S01]  /*1d460*/  LOP3.LUT P0, RZ, R22, 0x8000, RZ, 0xc0, !PT ;  /* 0x0000800016ff7812 */ /* 0x000fe2000780c0ff */
[----:B------:R-:W-:Y:S02]  /*1d470*/  IMAD.MOV.U32 R13, RZ, RZ, R5 ;  /* 0x000000ffff0d7224 */ /* 0x000fe400078e0005 */
[----:B------:R-:W-:-:S10]  /*1d480*/  IMAD.MOV.U32 R2, RZ, RZ, R14 ;  /* 0x000000ffff027224 */ /* 0x000fd400078e000e */
[----:B------:R-:W-:Y:S05]  /*1d490*/  WARPSYNC.COLLECTIVE R15, `(.L_x_1558) ;  /* 0x000000000f087348 */ /* 0x000fea0003c00000 */
[----:B------:R0:W1:Y:S02]  /*1d4a0*/  SHFL.IDX P6, R14, R13, R12, R11 ;  /* 0x0000000c0d0e7389 */ /* 0x00006400000c000b */
[----:B01----:R-:W-:Y:S01]  /*1d4b0*/  ENDCOLLECTIVE ;  /* 0x000000000000791b */ /* 0x003fe20003800000 */
.L_x_1558:
[----:B------:R-:W-:Y:S02]  /*1d4c0*/  IMAD.MOV.U32 R13, RZ, RZ, R4 ;  /* 0x000000ffff0d7224 */ /* 0x000fe400078e0004 */
[----:B------:R-:W-:Y:S02]  /*1d4d0*/  IMAD.MOV.U32 R12, RZ, RZ, 0x2 ;  /* 0x00000002ff0c7424 */ /* 0x000fe400078e00ff */
[----:B------:R-:W-:Y:S01]  /*1d4e0*/  IMAD.MOV.U32 R3, RZ, RZ, R14 ;  /* 0x000000ffff037224 */ /* 0x000fe200078e000e */
[----:B------:R-:W-:-:S04]  /*1d4f0*/  LOP3.LUT P6, RZ, R22, 0x4000, RZ, 0xc0, !PT ;  /* 0x0000400016ff7812 */ /* 0x000fc800078cc0ff */
[----:B------:R-:W-:-:S05]  /*1d500*/  @!P1 LEA R3, P2, R20, R3, 0x1 ;  /* 0x0000000314039211 */ /* 0x000fca00078408ff */
[----:B------:R-:W-:Y:S01]  /*1d510*/  @!P1 IMAD.X R2, RZ, RZ, R2, P2 ;  /* 0x000000ffff029224 */ /* 0x000fe200010e0602 */
[C---:B------:R-:W-:Y:S02]  /*1d520*/  LOP3.LUT P2, RZ, R22.reuse, 0x10000, RZ, 0xc0, !PT ;  /* 0x0001000016ff7812 */ /* 0x040fe4000784c0ff */
[----:B------:R-:W-:Y:S02]  /*1d530*/  LOP3.LUT R22, R22, 0xfff7ffff, RZ, 0xc0, !PT ;  /* 0xfff7ffff16167812 */ /* 0x000fe400078ec0ff */
[----:B------:R-:W-:-:S04]  /*1d540*/  @!P1 LOP3.LUT R3, R3, R2, RZ, 0x3c, !PT ;  /* 0x0000000203039212 */ /* 0x000fc800078e3cff */
[----:B------:R-:W-:-:S04]  /*1d550*/  @!P1 LOP3.LUT R2, R3, R2, RZ, 0x3c, !PT ;  /* 0x0000000203029212 */ /* 0x000fc800078e3cff */
[----:B------:R-:W-:Y:S02]  /*1d560*/  @!P1 LOP3.LUT R3, R3, R2, RZ, 0x3c, !PT ;  /* 0x0000000203039212 */ /* 0x000fe400078e3cff */
[----:B------:R-:W-:-:S03]  /*1d570*/  @P2 LOP3.LUT R22, R22, 0x80000, RZ, 0xfc, !PT ;  /* 0x0008000016162812 */ /* 0x000fc600078efcff */
[----:B------:R-:W-:Y:S01]  /*1d580*/  @!PT LDS RZ, [RZ] ;  /* 0x00000000fffff984 */ /* 0x000fe20000000800 */
[----:B------:R-:W-:Y:S01]  /*1d590*/  @!PT LDS RZ, [RZ] ;  /* 0x00000000fffff984 */ /* 0x000fe20000000800 */
[----:B------:R-:W-:Y:S01]  /*1d5a0*/  @!PT LDS RZ, [RZ] ;  /* 0x00000000fffff984 */ /* 0x000fe20000000800 */
[----:B------:R0:W-:Y:S01]  /*1d5b0*/  @!P1 LDGSTS.E.BYPASS.LTC128B.128 [R26+0x26c00], desc[UR40][R2.64], !P5 ;  /* 0x26c00000021a9fae */ /* 0x0001e2000e901d68 */
[C---:B------:R-:W-:Y:S02]  /*1d5c0*/  LOP3.LUT P2, RZ, R22.reuse, 0x400, RZ, 0xc0, !PT ;  /* 0x0000040016ff7812 */ /* 0x040fe4000784c0ff */
[C---:B------:R-:W-:Y:S02]  /*1d5d0*/  LOP3.LUT P5, RZ, R22.reuse, 0x800000, RZ, 0xc0, !PT ;  /* 0x0080000016ff7812 */ /* 0x040fe400078ac0ff */
[----:B------:R-:W-:-:S09]  /*1d5e0*/  LOP3.LUT R22, R22, 0xffefffff, RZ, 0xc0, !PT ;  /* 0xffefffff16167812 */ /* 0x000fd200078ec0ff */
[----:B------:R-:W-:Y:S01]  /*1d5f0*/  @P2 LOP3.LUT R22, R22, 0x100000, RZ, 0xfc, !PT ;  /* 0x0010000016162812 */ /* 0x000fe200078efcff */
[----:B------:R0:W-:Y:S03]  /*1d600*/  @!P1 LDGSTS.E.BYPASS.LTC128B.128 [R26+0x28c00], desc[UR40][R2.64+0x80], !P2 ;  /* 0x28c00080021a9fae */ /* 0x0001e6000d101d68 */
[C---:B------:R-:W-:Y:S01]  /*1d610*/  LOP3.LUT P2, RZ, R22.reuse, 0x800, RZ, 0xc0, !PT ;  /* 0x0000080016ff7812 */ /* 0x040fe2000784c0ff */
[----:B------:R0:W-:Y:S01]  /*1d620*/  @!P1 LDGSTS.E.BYPASS.LTC128B.128 [R26+0x2ac00], desc[UR40][R2.64+0x100], !P5 ;  /* 0x2ac00100021a9fae */ /* 0x0001e2000e901d68 */
[----:B------:R-:W-:-:S13]  /*1d630*/  LOP3.LUT P5, RZ, R22, 0x400000, RZ, 0xc0, !PT ;  /* 0x0040000016ff7812 */ /* 0x000fda00078ac0ff */
[----:B------:R0:W-:Y:S04]  /*1d640*/  @!P1 LDGSTS.E.BYPASS.LTC128B.128 [R26+0x2cc00], desc[UR40][R2.64+0x180], !P5 ;  /* 0x2cc00180021a9fae */ /* 0x0001e8000e901d68 */
[----:B------:R0:W-:Y:S04]  /*1d650*/  @!P1 LDGSTS.E.BYPASS.LTC128B.128 [R26+0x2ec00], desc[UR40][R2.64+0x200], !P4 ;  /* 0x2ec00200021a9fae */ /* 0x0001e8000e101d68 */
[----:B------:R0:W-:Y:S04]  /*1d660*/  @!P1 LDGSTS.E.BYPASS.LTC128B.128 [R26+0x30c00], desc[UR40][R2.64+0x280], !P3 ;  /* 0x30c00280021a9fae */ /* 0x0001e8000d901d68 */
[----:B------:R0:W-:Y:S01]  /*1d670*/  @!P1 LDGSTS.E.BYPASS.LTC128B.128 [R26+0x32c00], desc[UR40][R2.64+0x300], P0 ;  /* 0x32c00300021a9fae */ /* 0x0001e20008101d68 */
[----:B------:R-:W-:-:S03]  /*1d680*/  LOP3.LUT P0, RZ, R22, 0x200000, RZ, 0xc0, !PT ;  /* 0x0020000016ff7812 */ /* 0x000fc6000780c0ff */
[----:B------:R0:W-:Y:S10]  /*1d690*/  @!P1 LDGSTS.E.BYPASS.LTC128B.128 [R26+0x34c00], desc[UR40][R2.64+0x380], P6 ;  /* 0x34c00380021a9fae */ /* 0x0001f4000b101d68 */
[----:B0-----:R-:W-:Y:S05]  /*1d6a0*/  WARPSYNC.COLLECTIVE R15, `(.L_x_1559) ;  /* 0x000000000f087348 */ /* 0x001fea0003c00000 */
[----:B------:R1:W2:Y:S02]  /*1d6b0*/  SHFL.IDX P6, R14, R13, R12, R11 ;  /* 0x0000000c0d0e7389 */ /* 0x0002a400000c000b */
[----:B012---:R-:W-:Y:S01]  /*1d6c0*/  ENDCOLLECTIVE ;  /* 0x000000000000791b */ /* 0x007fe20003800000 */
.L_x_1559:
[----:B------:R-:W-:Y:S02]  /*1d6d0*/  IMAD.MOV.U32 R13, RZ, RZ, R5 ;  /* 0x000000ffff0d7224 */ /* 0x000fe400078e0005 */
[----:B------:R-:W-:-:S07]  /*1d6e0*/  IMAD.MOV.U32 R8, RZ, RZ, R14 ;  /* 0x000000ffff087224 */ /* 0x000fce00078e000e */
[----:B------:R-:W-:Y:S05]  /*1d6f0*/  WARPSYNC.COLLECTIVE R15, `(.L_x_1560) ;  /* 0x000000000f087348 */ /* 0x000fea0003c00000 */
[----:B------:R0:W1:Y:S02]  /*1d700*/  SHFL.IDX P6, R14, R13, R12, R11 ;  /* 0x0000000c0d0e7389 */ /* 0x00006400000c000b */
[----:B01----:R-:W-:Y:S01]  /*1d710*/  ENDCOLLECTIVE ;  /* 0x000000000000791b */ /* 0x003fe20003800000 */
.L_x_1560:
[----:B------:R-:W-:Y:S02]  /*1d720*/  IMAD.MOV.U32 R13, RZ, RZ, R4 ;  /* 0x000000ffff0d7224 */ /* 0x000fe400078e0004 */
[----:B------:R-:W-:Y:S01]  /*1d730*/  IMAD.MOV.U32 R12, RZ, RZ, 0x3 ;  /* 0x00000003ff0c7424 */ /* 0x000fe200078e00ff */
[----:B------:R-:W-:Y:S02]  /*1d740*/  @!P0 LEA R9, P1, R20, R14, 0x1 ;  /* 0x0000000e14098211 */ /* 0x000fe400078208ff */
[----:B------:R-:W-:-:S03]  /*1d750*/  LOP3.LUT P6, RZ, R22, 0x20000, RZ, 0xc0, !PT ;  /* 0x0002000016ff7812 */ /* 0x000fc600078cc0ff */
[----:B------:R-:W-:Y:S01]  /*1d760*/  @!P0 IMAD.X R10, RZ, RZ, R8, P1 ;  /* 0x000000ffff0a8224 */ /* 0x000fe200008e0608 */
[----:B------:R-:W-:Y:S01]  /*1d770*/  LOP3.LUT P1, RZ, R22, 0x200, RZ, 0xc0, !PT ;  /* 0x0000020016ff7812 */ /* 0x000fe2000782c0ff */
[----:B------:R-:W-:-:S03]  /*1d780*/  @!P0 IMAD.MOV.U32 R2, RZ, RZ, R9 ;  /* 0x000000ffff028224 */ /* 0x000fc600078e0009 */
[----:B------:R-:W-:-:S05]  /*1d790*/  @!P0 MOV R3, R10 ;  /* 0x0000000a00038202 */ /* 0x000fca0000000f00 */
[----:B------:R-:W-:Y:S01]  /*1d7a0*/  @!PT LDS RZ, [RZ] ;  /* 0x00000000fffff984 */ /* 0x000fe20000000800 */
[----:B------:R-:W-:Y:S01]  /*1d7b0*/  @!PT LDS RZ, [RZ] ;  /* 0x00000000fffff984 */ /* 0x000fe20000000800 */
[----:B------:R-:W-:Y:S01]  /*1d7c0*/  @!PT LDS RZ, [RZ] ;  /* 0x00000000fffff984 */ /* 0x000fe20000000800 */
[----:B------:R0:W-:Y:S01]  /*1d7d0*/  @!P0 LDGSTS.E.BYPASS.LTC128B.128 [R26+0x27400], desc[UR40][R2.64], !P2 ;  /* 0x27400000021a8fae */ /* 0x0001e2000d101d68 */
[----:B------:R-:W-:-:S13]  /*1d7e0*/  LOP3.LUT P2, RZ, R22, 0x100000, RZ, 0xc0, !PT ;  /* 0x0010000016ff7812 */ /* 0x000fda000784c0ff */
[----:B------:R0:W-:Y:S01]  /*1d7f0*/  @!P0 LDGSTS.E.BYPASS.LTC128B.128 [R26+0x29400], desc[UR40][R2.64+0x80], !P2 ;  /* 0x29400080021a8fae */ /* 0x0001e2000d101d68 */
[----:B------:R-:W-:-:S03]  /*1d800*/  LOP3.LUT P2, RZ, R22, 0x80000, RZ, 0xc0, !PT ;  /* 0x0008000016ff7812 */ /* 0x000fc6000784c0ff */
[----:B------:R0:W-:Y:S04]  /*1d810*/  @!P0 LDGSTS.E.BYPASS.LTC128B.128 [R26+0x2b400], desc[UR40][R2.64+0x100], !P1 ;  /* 0x2b400100021a8fae */ /* 0x0001e8000c901d68 */
[----:B------:R0:W-:Y:S04]  /*1d820*/  @!P0 LDGSTS.E.BYPASS.LTC128B.128 [R26+0x2d400], desc[UR40][R2.64+0x180], !P5 ;  /* 0x2d400180021a8fae */ /* 0x0001e8000e901d68 */
[----:B------:R0:W-:Y:S04]  /*1d830*/  @!P0 LDGSTS.E.BYPASS.LTC128B.128 [R26+0x2f400], desc[UR40][R2.64+0x200], !P4 ;  /* 0x2f400200021a8fae */ /* 0x0001e8000e101d68 */
[----:B------:R0:W-:Y:S04]  /*1d840*/  @!P0 LDGSTS.E.BYPASS.LTC128B.128 [R26+0x31400], desc[UR40][R2.64+0x280], !P3 ;  /* 0x31400280021a8fae */ /* 0x0001e8000d901d68 */
[----:B------:R0:W-:Y:S02]  /*1d850*/  @!P0 LDGSTS.E.BYPASS.LTC128B.128 [R26+0x33400], desc[UR40][R2.64+0x300], P6 ;  /* 0x33400300021a8fae */ /* 0x0001e4000b101d68 */
[----:B0-----:R-:W-:Y:S05]  /*1d860*/  WARPSYNC.COLLECTIVE R15, `(.L_x_1561) ;  /* 0x000000000f087348 */ /* 0x001fea0003c00000 */
[----:B------:R1:W2:Y:S02]  /*1d870*/  SHFL.IDX P6, R14, R13, R12, R11 ;  /* 0x0000000c0d0e7389 */ /* 0x0002a400000c000b */
[----:B012---:R-:W-:Y:S01]  /*1d880*/  ENDCOLLECTIVE ;  /* 0x000000000000791b */ /* 0x007fe20003800000 */
.L_x_1561:
[----:B------:R-:W-:Y:S01]  /*1d890*/  @!PT LDS RZ, [RZ] ;  /* 0x00000000fffff984 */ /* 0x000fe20000000800 */
[----:B------:R-:W-:Y:S01]  /*1d8a0*/  @!PT LDS RZ, [RZ] ;  /* 0x00000000fffff984 */ /* 0x000fe20000000800 */
[----:B------:R-:W-:Y:S01]  /*1d8b0*/  @!PT LDS RZ, [RZ] ;  /* 0x00000000fffff984 */ /* 0x000fe20000000800 */
[----:B------:R0:W-:Y:S01]  /*1d8c0*/  @!P0 LDGSTS.E.BYPASS.LTC128B.128 [R26+0x35400], desc[UR40][R2.64+0x380], P2 ;  /* 0x35400380021a8fae */ /* 0x0001e20009101d68 */
[----:B------:R-:W-:Y:S02]  /*1d8d0*/  IMAD.MOV.U32 R13, RZ, RZ, R5 ;  /* 0x000000ffff0d7224 */ /* 0x000fe400078e0005 */
[----:B------:R-:W-:-:S07]  /*1d8e0*/  IMAD.MOV.U32 R4, RZ, RZ, R14 ;  /* 0x000000ffff047224 */ /* 0x000fce00078e000e */
[----:B0-----:R-:W-:Y:S05]  /*1d8f0*/  WARPSYNC.COLLECTIVE R15, `(.L_x_1562) ;  /* 0x000000000f087348 */ /* 0x001fea0003c00000 */
[----:B------:R1:W2:Y:S02]  /*1d900*/  SHFL.IDX P6, R14, R13, R12, R11 ;  /* 0x0000000c0d0e7389 */ /* 0x0002a400000c000b */
[----:B012---:R-:W-:Y:S01]  /*1d910*/  ENDCOLLECTIVE ;  /* 0x000000000000791b */ /* 0x007fe20003800000 */
.L_x_1562:
[----:B------:R-:W-:Y:S01]  /*1d920*/  IMAD.MOV.U32 R2, RZ, RZ, R14 ;  /* 0x000000ffff027224 */ /* 0x000fe200078e000e */
[----:B------:R-:W-:Y:S06]  /*1d930*/  BRA `(.L_x_1563) ;  /* 0xffffffb000247947 */ /* 0x000fec000383ffff */
.L_x_1441:
[----:B-1----:R1:W2:Y:S02]  /*1d940*/  SYNCS.PHASECHK.TRANS64.TRYWAIT P0, [R23+URZ+0x38820], R0 ;  /* 0x03882000170075a7 */ /* 0x0022a4000800017f */
[----:B--2---:R-:W-:Y:S05]  /*1d950*/  @!P0 NANOSLEEP.SYNCS 0x989680 ;  /* 0x009896800000895d */ /* 0x004fea0003900000 */
[----:B------:R-:W2:Y:S02]  /*1d960*/  @!P0 SYNCS.PHASECHK.TRANS64 P0, [R23+URZ+0x38820], R0 ;  /* 0x03882000170085a7 */ /* 0x000ea4000800007f */
[----:B--2---:R-:W-:Y:S05]  /*1d970*/  @!P0 BRA `(.L_x_1441) ;  /* 0xfffffffc00f08947 */ /* 0x004fea000383ffff */
[----:B------:R-:W-:Y:S05]  /*1d980*/  BRA `(.L_x_1564) ;  /* 0xffffffb000cc7947 */ /* 0x000fea000383ffff */
.L_x_1444:
[----:B-1----:R1:W2:Y:S02]  /*1d990*/  SYNCS.PHASECHK.TRANS64.TRYWAIT P0, [R27+URZ+0x38860], R0 ;  /* 0x038860001b0075a7 */ /* 0x0022a4000800017f */
[----:B--2---:R-:W-:Y:S05]  /*1d9a0*/  @!P0 NANOSLEEP.SYNCS 0x989680 ;  /* 0x009896800000895d */ /* 0x004fea0003900000 */
[----:B------:R-:W2:Y:S02]  /*1d9b0*/  @!P0 SYNCS.PHASECHK.TRANS64 P0, [R27+URZ+0x38860], R0 ;  /* 0x038860001b0085a7 */ /* 0x000ea4000800007f */
[----:B--2---:R-:W-:Y:S05]  /*1d9c0*/  @!P0 BRA `(.L_x_1444) ;  /* 0xfffffffc00f08947 */ /* 0x004fea000383ffff */
[----:B------:R-:W-:Y:S05]  /*1d9d0*/  BRA `(.L_x_1565) ;  /* 0xffffffb000dc7947 */ /* 0x000fea000383ffff */
.L_x_1445:
        /* <DEDUP_REMOVED lines=8> */
.L_x_1567:
[----:B------:R-:W-:Y:S05]  /*1da60*/  BSYNC B0 ;  /* 0x0000000000007941 */ /* 0x000fea0003800000 */
.L_x_1566:
        /* <DEDUP_REMOVED lines=15> */
.L_x_1568:
        /* <DEDUP_REMOVED lines=39> */
.L_x_1569:
[----:B------:R-:W-:Y:S02]  /*1ddd0*/  IMAD.MOV.U32 R13, RZ, RZ, R5 ;  /* 0x000000ffff0d7224 */ /* 0x000fe400078e0005 */
[----:B------:R-:W-:-:S07]  /*1dde0*/  IMAD.MOV.U32 R3, RZ, RZ, R14 ;  /* 0x000000ffff037224 */ /* 0x000fce00078e000e */
[----:B------:R-:W-:Y:S05]  /*1ddf0*/  WARPSYNC.COLLECTIVE R15, `(.L_x_1570) ;  /* 0x000000000f087348 */ /* 0x000fea0003c00000 */
[----:B------:R0:W1:Y:S02]  /*1de00*/  SHFL.IDX P6, R14, R13, R12, R11 ;  /* 0x0000000c0d0e7389 */ /* 0x00006400000c000b */
[----:B01----:R-:W-:Y:S01]  /*1de10*/  ENDCOLLECTIVE ;  /* 0x000000000000791b */ /* 0x003fe20003800000 */
.L_x_1570:
        /* <DEDUP_REMOVED lines=29> */
.L_x_1571:
[----:B------:R-:W-:Y:S02]  /*1dff0*/  IMAD.MOV.U32 R13, RZ, RZ, R5 ;  /* 0x000000ffff0d7224 */ /* 0x000fe400078e0005 */
[----:B------:R-:W-:-:S07]  /*1e000*/  IMAD.MOV.U32 R7, RZ, RZ, R14 ;  /* 0x000000ffff077224 */ /* 0x000fce00078e000e */
[----:B------:R-:W-:Y:S05]  /*1e010*/  WARPSYNC.COLLECTIVE R15, `(.L_x_1572) ;  /* 0x000000000f087348 */ /* 0x000fea0003c00000 */
[----:B------:R0:W1:Y:S02]  /*1e020*/  SHFL.IDX P6, R14, R13, R12, R11 ;  /* 0x0000000c0d0e7389 */ /* 0x00006400000c000b */
[----:B01----:R-:W-:Y:S01]  /*1e030*/  ENDCOLLECTIVE ;  /* 0x000000000000791b */ /* 0x003fe20003800000 */
.L_x_1572:
[----:B------:R-:W-:Y:S01]  /*1e040*/  MOV R13, R6 ;  /* 0x00000006000d7202 */ /* 0x000fe20000000f00 */
        /* <DEDUP_REMOVED lines=28> */
.L_x_1573:
[----:B------:R-:W-:Y:S02]  /*1e210*/  IMAD.MOV.U32 R13, RZ, RZ, R5 ;  /* 0x000000ffff0d7224 */ /* 0x000fe400078e0005 */
[----:B------:R-:W-:-:S07]  /*1e220*/  IMAD.MOV.U32 R6, RZ, RZ, R14 ;  /* 0x000000ffff067224 */ /* 0x000fce00078e000e */
[----:B------:R-:W-:Y:S05]  /*1e230*/  WARPSYNC.COLLECTIVE R15, `(.L_x_1574) ;  /* 0x000000000f087348 */ /* 0x000fea0003c00000 */
[----:B------:R0:W1:Y:S02]  /*1e240*/  SHFL.IDX P6, R14, R13, R12, R11 ;  /* 0x0000000c0d0e7389 */ /* 0x00006400000c000b */
[----:B01----:R-:W-:Y:S01]  /*1e250*/  ENDCOLLECTIVE ;  /* 0x000000000000791b */ /* 0x003fe20003800000 */
.L_x_1574:
[----:B------:R-:W-:Y:S01]  /*1e260*/  IMAD.MOV.U32 R2, RZ, RZ, R14 ;  /* 0x000000ffff027224 */ /* 0x000fe200078e000e */
[----:B------:R-:W-:Y:S06]  /*1e270*/  BRA `(.L_x_1575) ;  /* 0xffffffb000747947 */ /* 0x000fec000383ffff */
.L_x_1452:
[----:B0-----:R0:W1:Y:S02]  /*1e280*/  SYNCS.PHASECHK.TRANS64.TRYWAIT P0, [R6+URZ+0x38840], R21 ;  /* 0x03884015060075a7 */ /* 0x001064000800017f */
[----:B-1----:R-:W-:Y:S05]  /*1e290*/  @!P0 NANOSLEEP.SYNCS 0x989680 ;  /* 0x009896800000895d */ /* 0x002fea0003900000 */
[----:B------:R-:W1:Y:S02]  /*1e2a0*/  @!P0 SYNCS.PHASECHK.TRANS64 P0, [R6+URZ+0x38840], R21 ;  /* 0x03884015060085a7 */ /* 0x000e64000800007f */
[----:B-1----:R-:W-:Y:S05]  /*1e2b0*/  @!P0 BRA `(.L_x_1452) ;  /* 0xfffffffc00f08947 */ /* 0x002fea000383ffff */
[----:B------:R-:W-:Y:S05]  /*1e2c0*/  BRA `(.L_x_1576) ;  /* 0xffffffb800047947 */ /* 0x000fea000383ffff */
.L_x_1453:
        /* <DEDUP_REMOVED lines=8> */
.L_x_1578:
[----:B------:R-:W-:Y:S05]  /*1e350*/  BSYNC B1 ;  /* 0x0000000000017941 */ /* 0x000fea0003800000 */
.L_x_1577:
[----:B------:R-:W-:Y:S01]  /*1e360*/  IMAD.MOV.U32 R13, RZ, RZ, R17 ;  /* 0x000000ffff0d7224 */ /* 0x000fe200078e0011 */
[----:B------:R-:W-:Y:S01]  /*1e370*/  LEA R20, R8, R23, 0x1 ;  /* 0x0000001708147211 */ /* 0x000fe200078e08ff */
[----:B------:R-:W-:Y:S02]  /*1e380*/  IMAD.MOV.U32 R12, RZ, RZ, RZ ;  /* 0x000000ffff0c7224 */ /* 0x000fe400078e00ff */
[----:B------:R-:W-:Y:S02]  /*1e390*/  IMAD.MOV.U32 R11, RZ, RZ, 0x181f ;  /* 0x0000181fff0b7424 */ /* 0x000fe400078e00ff */
[----:B------:R-:W-:Y:S02]  /*1e3a0*/  IMAD.MOV.U32 R15, RZ, RZ, -0x1 ;  /* 0xffffffffff0f7424 */ /* 0x000fe400078e00ff */
[----:B------:R-:W-:-:S07]  /*1e3b0*/  IMAD.MOV.U32 R3, RZ, RZ, R14 ;  /* 0x000000ffff037224 */ /* 0x000fce00078e000e */
[----:B------:R-:W-:Y:S05]  /*1e3c0*/  WARPSYNC.COLLECTIVE R15, `(.L_x_1579) ;  /* 0x000000000f087348 */ /* 0x000fea0003c00000 */
[----:B------:R0:W1:Y:S02]  /*1e3d0*/  SHFL.IDX P6, R14, R13, R12, R11 ;  /* 0x0000000c0d0e7389 */ /* 0x00006400000c000b */
[----:B01----:R-:W-:Y:S01]  /*1e3e0*/  ENDCOLLECTIVE ;  /* 0x000000000000791b */ /* 0x003fe20003800000 */
.L_x_1579:
[----:B------:R-:W-:Y:S02]  /*1e3f0*/  IMAD.MOV.U32 R13, RZ, RZ, R27 ;  /* 0x000000ffff0d7224 */ /* 0x000fe400078e001b */
[----:B------:R-:W-:Y:S02]  /*1e400*/  IMAD.MOV.U32 R12, RZ, RZ, 0x1 ;  /* 0x00000001ff0c7424 */ /* 0x000fe400078e00ff */
[----:B------:R-:W-:-:S07]  /*1e410*/  IMAD.MOV.U32 R2, RZ, RZ, R14 ;  /* 0x000000ffff027224 */ /* 0x000fce00078e000e */
[----:B------:R-:W-:Y:S05]  /*1e420*/  WARPSYNC.COLLECTIVE R15, `(.L_x_1580) ;  /* 0x000000000f087348 */ /* 0x000fea0003c00000 */
[----:B------:R0:W1:Y:S02]  /*1e430*/  SHFL.IDX P6, R14, R13, R12, R11 ;  /* 0x0000000c0d0e7389 */ /* 0x00006400000c000b */
[----:B01----:R-:W-:Y:S01]  /*1e440*/  ENDCOLLECTIVE ;  /* 0x000000000000791b */ /* 0x003fe20003800000 */
.L_x_1580:
        /* <DEDUP_REMOVED lines=11> */
.L_x_1581:
[----:B------:R-:W-:Y:S02]  /*1e500*/  IMAD.MOV.U32 R13, RZ, RZ, R27 ;  /* 0x000000ffff0d7224 */ /* 0x000fe400078e001b */
[----:B------:R-:W-:Y:S02]  /*1e510*/  IMAD.MOV.U32 R12, RZ, RZ, 0x2 ;  /* 0x00000002ff0c7424 */ /* 0x000fe400078e00ff */
[----:B------:R-:W-:-:S07]  /*1e520*/  IMAD.MOV.U32 R2, RZ, RZ, R14 ;  /* 0x000000ffff027224 */ /* 0x000fce00078e000e */
[----:B------:R-:W-:Y:S05]  /*1e530*/  WARPSYNC.COLLECTIVE R15, `(.L_x_1582) ;  /* 0x000000000f087348 */ /* 0x000fea0003c00000 */
[----:B------:R0:W1:Y:S02]  /*1e540*/  SHFL.IDX P6, R14, R13, R12, R11 ;  /* 0x0000000c0d0e7389 */ /* 0x00006400000c000b */
[----:B01----:R-:W-:Y:S01]  /*1e550*/  ENDCOLLECTIVE ;  /* 0x000000000000791b */ /* 0x003fe20003800000 */
.L_x_1582:
        /* <DEDUP_REMOVED lines=11> */
.L_x_1583:
[----:B------:R-:W-:Y:S02]  /*1e610*/  IMAD.MOV.U32 R13, RZ, RZ, R27 ;  /* 0x000000ffff0d7224 */ /* 0x000fe400078e001b */
[----:B------:R-:W-:Y:S02]  /*1e620*/  IMAD.MOV.U32 R12, RZ, RZ, 0x3 ;  /* 0x00000003ff0c7424 */ /* 0x000fe400078e00ff */
[----:B------:R-:W-:-:S07]  /*1e630*/  IMAD.MOV.U32 R2, RZ, RZ, R14 ;  /* 0x000000ffff027224 */ /* 0x000fce00078e000e */
[----:B------:R-:W-:Y:S05]  /*1e640*/  WARPSYNC.COLLECTIVE R15, `(.L_x_1584) ;  /* 0x000000000f087348 */ /* 0x000fea0003c00000 */
[----:B------:R0:W1:Y:S02]  /*1e650*/  SHFL.IDX P6, R14, R13, R12, R11 ;  /* 0x0000000c0d0e7389 */ /* 0x00006400000c000b */
[----:B01----:R-:W-:Y:S01]  /*1e660*/  ENDCOLLECTIVE ;  /* 0x000000000000791b */ /* 0x003fe20003800000 */
.L_x_1584:
        /* <DEDUP_REMOVED lines=11> */
.L_x_1585:
[----:B------:R-:W-:Y:S01]  /*1e720*/  IMAD.MOV.U32 R2, RZ, RZ, R14 ;  /* 0x000000ffff027224 */ /* 0x000fe200078e000e */
[----:B------:R-:W-:Y:S06]  /*1e730*/  BRA `(.L_x_1586) ;  /* 0xffffffb400947947 */ /* 0x000fec000383ffff */
.L_x_1458:
[----:B---3--:R3:W4:Y:S02]  /*1e740*/  SYNCS.PHASECHK.TRANS64.TRYWAIT P0, [R6+URZ+0x38860], R21 ;  /* 0x03886015060075a7 */ /* 0x008724000800017f */
[----:B----4-:R-:W-:Y:S05]  /*1e750*/  @!P0 NANOSLEEP.SYNCS 0x989680 ;  /* 0x009896800000895d */ /* 0x010fea0003900000 */
[----:B------:R-:W4:Y:S02]  /*1e760*/  @!P0 SYNCS.PHASECHK.TRANS64 P0, [R6+URZ+0x38860], R21 ;  /* 0x03886015060085a7 */ /* 0x000f24000800007f */
[----:B----4-:R-:W-:Y:S05]  /*1e770*/  @!P0 BRA `(.L_x_1458) ;  /* 0xfffffffc00f08947 */ /* 0x010fea000383ffff */
[----:B------:R-:W-:Y:S05]  /*1e780*/  BRA `(.L_x_1587) ;  /* 0xffffffb400e47947 */ /* 0x000fea000383ffff */
.L_x_1459:
[----:B------:R-:W-:Y:S01]  /*1e790*/  BSSY B1, `(.L_x_1588) ;  /* 0x0000008000017945 */ /* 0x000fe20003800000 */
[----:B------:R-:W-:Y:S02]  /*1e7a0*/  IMAD.MOV.U32 R13, RZ, RZ, R10 ;  /* 0x000000ffff0d7224 */ /* 0x000fe400078e000a */
[----:B------:R-:W-:Y:S02]  /*1e7b0*/  IMAD.MOV.U32 R12, RZ, RZ, RZ ;  /* 0x000000ffff0c7224 */ /* 0x000fe400078e00ff */
[----:B------:R-:W-:Y:S02]  /*1e7c0*/  IMAD.MOV.U32 R11, RZ, RZ, 0x181f ;  /* 0x0000181fff0b7424 */ /* 0x000fe400078e00ff */
[----:B------:R-:W-:-:S07]  /*1e7d0*/  IMAD.MOV.U32 R15, RZ, RZ, -0x1 ;  /* 0xffffffffff0f7424 */ /* 0x000fce00078e00ff */
[----:B0-23--:R-:W-:Y:S05]  /*1e7e0*/  WARPSYNC.COLLECTIVE R15, `(.L_x_1589) ;  /* 0x000000000f087348 */ /* 0x00dfea0003c00000 */
[----:B------:R1:W4:Y:S02]  /*1e7f0*/  SHFL.IDX P6, R14, R13, R12, R11 ;  /* 0x0000000c0d0e7389 */ /* 0x00032400000c000b */
[----:B01234-:R-:W-:Y:S01]  /*1e800*/  ENDCOLLECTIVE ;  /* 0x000000000000791b */ /* 0x01ffe20003800000 */
.L_x_1589:
[----:B------:R-:W-:Y:S05]  /*1e810*/  BSYNC B1 ;  /* 0x0000000000017941 */ /* 0x000fea0003800000 */
.L_x_1588:
        /* <DEDUP_REMOVED lines=13> */
.L_x_1590:
        /* <DEDUP_REMOVED lines=8> */
[----:B------:R-:W-:Y:S01]  /*1e970*/  IMAD.X R3, RZ, RZ, R3, P0 ;  /* 0x000000ffff037224 */ /* 0x000fe200000e0603 */
[----:B------:R-:W-:-:S04]  /*1e980*/  ISETP.NE.U32.AND P0, PT, R33, RZ, PT ;  /* 0x000000ff2100720c */ /* 0x000fc80003f05070 */
[----:B------:R-:W-:Y:S01]  /*1e990*/  @!PT LDS RZ, [RZ] ;  /* 0x00000000fffff984 */ /* 0x000fe20000000800 */
[----:B------:R-:W-:Y:S01]  /*1e9a0*/  @!PT LDS RZ, [RZ] ;  /* 0x00000000fffff984 */ /* 0x000fe20000000800 */
[----:B------:R-:W-:Y:S01]  /*1e9b0*/  @!PT LDS RZ, [RZ] ;  /* 0x00000000fffff984 */ /* 0x000fe20000000800 */
[----:B------:R0:W-:Y:S09]  /*1e9c0*/  LDGSTS.E.BYPASS.LTC128B.128 [R17+0x400], desc[UR40][R2.64], !P6 ;  /* 0x0040000002117fae */ /* 0x0001f2000f101d68 */
[----:B0-----:R-:W-:Y:S05]  /*1e9d0*/  WARPSYNC.COLLECTIVE R15, `(.L_x_1591) ;  /* 0x000000000f087348 */ /* 0x001fea0003c00000 */
[----:B------:R1:W2:Y:S02]  /*1e9e0*/  SHFL.IDX P6, R14, R13, R12, R11 ;  /* 0x0000000c0d0e7389 */ /* 0x0002a400000c000b */
[----:B012---:R-:W-:Y:S01]  /*1e9f0*/  ENDCOLLECTIVE ;  /* 0x000000000000791b */ /* 0x007fe20003800000 */
.L_x_1591:
        /* <DEDUP_REMOVED lines=11> */
[----:B------:R-:W-:-:S03]  /*1eab0*/  MOV R5, R14 ;  /* 0x0000000e00057202 */ /* 0x000fc60000000f00 */
[----:B------:R0:W-:Y:S04]  /*1eac0*/  LDGSTS.E.BYPASS.LTC128B.128 [R17+0xc400], desc[UR40][R2.64+0x300], P0 ;  /* 0x0c40030002117fae */ /* 0x0001e80008101d68 */
[----:B0-----:R-:W-:Y:S05]  /*1ead0*/  WARPSYNC.COLLECTIVE R15, `(.L_x_1592) ;  /* 0x000000000f087348 */ /* 0x001fea0003c00000 */
[----:B------:R1:W2:Y:S02]  /*1eae0*/  SHFL.IDX P6, R14, R13, R12, R11 ;  /* 0x0000000c0d0e7389 */ /* 0x0002a400000c000b */
[----:B012---:R-:W-:Y:S01]  /*1eaf0*/  ENDCOLLECTIVE ;  /* 0x000000000000791b */ /* 0x007fe20003800000 */
.L_x_1592:
        /* <DEDUP_REMOVED lines=19> */
.L_x_1593:
        /* <DEDUP_REMOVED lines=14> */
.L_x_1594:
        /* <DEDUP_REMOVED lines=16> */
.L_x_1595:
        /* <DEDUP_REMOVED lines=14> */
.L_x_1596:
[----:B------:R-:W-:Y:S05]  /*1eef0*/  BRA `(.L_x_1597) ;  /* 0xffffffb400507947 */ /* 0x000fea000383ffff */
.L_x_1467:
        /* <DEDUP_REMOVED lines=8> */
.L_x_1599:
[----:B------:R-:W-:Y:S05]  /*1ef80*/  BSYNC B0 ;  /* 0x0000000000007941 */ /* 0x000fea0003800000 */
.L_x_1598:
[----:B------:R-:W-:Y:S01]  /*1ef90*/  IMAD.MOV.U32 R13, RZ, RZ, R16 ;  /* 0x000000ffff0d7224 */ /* 0x000fe200078e0010 */
[----:B------:R-:W-:Y:S01]  /*1efa0*/  MOV R0, R14 ;  /* 0x0000000e00007202 */ /* 0x000fe20000000f00 */
[----:B------:R-:W-:Y:S02]  /*1efb0*/  IMAD.MOV.U32 R12, RZ, RZ, 0x1 ;  /* 0x00000001ff0c7424 */ /* 0x000fe400078e00ff */
[----:B------:R-:W-:Y:S02]  /*1efc0*/  IMAD.MOV.U32 R11, RZ, RZ, 0x1f ;  /* 0x0000001fff0b7424 */ /* 0x000fe400078e00ff */
[----:B------:R-:W-:Y:S02]  /*1efd0*/  IMAD.MOV.U32 R15, RZ, RZ, -0x1 ;  /* 0xffffffffff0f7424 */ /* 0x000fe400078e00ff */
[----:B------:R-:W-:-:S07]  /*1efe0*/  IMAD.IADD R5, R19, 0x1, R8 ;  /* 0x0000000113057824 */ /* 0x000fce00078e0208 */
[----:B------:R-:W-:Y:S05]  /*1eff0*/  WARPSYNC.COLLECTIVE R15, `(.L_x_1600) ;  /* 0x000000000f087348 */ /* 0x000fea0003c00000 */
[----:B------:R0:W1:Y:S02]  /*1f000*/  SHFL.IDX P6, R14, R13, R12, R11 ;  /* 0x0000000c0d0e7389 */ /* 0x00006400000c000b */
[----:B01----:R-:W-:Y:S01]  /*1f010*/  ENDCOLLECTIVE ;  /* 0x000000000000791b */ /* 0x003fe20003800000 */
.L_x_1600:
        /* <DEDUP_REMOVED lines=11> */
[----:B0-----:R-:W-:Y:S02]  /*1f0d0*/  IMAD.MOV.U32 R2, RZ, RZ, RZ ;  /* 0x000000ffff027224 */ /* 0x001fe400078e00ff */
[----:B--2---:R-:W-:Y:S01]  /*1f0e0*/  @!P1 IMAD.MOV.U32 R2, RZ, RZ, R3 ;  /* 0x000000ffff029224 */ /* 0x004fe200078e0003 */
[----:B------:R-:W-:-:S03]  /*1f0f0*/  ISETP.NE.AND P1, PT, R8, RZ, PT ;  /* 0x000000ff0800720c */ /* 0x000fc60003f25270 */
[----:B------:R-:W-:-:S10]  /*1f100*/  IMAD.MOV.U32 R13, RZ, RZ, R2 ;  /* 0x000000ffff0d7224 */ /* 0x000fd400078e0002 */
[----:B------:R-:W-:Y:S05]  /*1f110*/  WARPSYNC.COLLECTIVE R15, `(.L_x_1601) ;  /* 0x000000000f087348 */ /* 0x000fea0003c00000 */
[----:B------:R0:W1:Y:S02]  /*1f120*/  SHFL.UP P6, R14, R13, R12, R11 ;  /* 0x0400000c0d0e7389 */ /* 0x00006400000c000b */
[----:B01----:R-:W-:Y:S01]  /*1f130*/  ENDCOLLECTIVE ;  /* 0x000000000000791b */ /* 0x003fe20003800000 */
.L_x_1601:
[----:B------:R-:W-:Y:S01]  /*1f140*/  IMAD.MOV.U32 R12, RZ, RZ, 0x2 ;  /* 0x00000002ff0c7424 */ /* 0x000fe200078e00ff */
[----:B------:R-:W-:-:S05]  /*1f150*/  SEL R5, R14, RZ, P1 ;  /* 0x000000ff0e057207 */ /* 0x000fca0000800000 */
[----:B------:R-:W-:-:S04]  /*1f160*/  IMAD.IADD R5, R2, 0x1, R5 ;  /* 0x0000000102057824 */ /* 0x000fc800078e0205 */
[----:B------:R-:W-:-:S07]  /*1f170*/  IMAD.MOV.U32 R13, RZ, RZ, R5 ;  /* 0x000000ffff0d7224 */ /* 0x000fce00078e0005 */
[----:B------:R-:W-:Y:S05]  /*1f180*/  WARPSYNC.COLLECTIVE R15, `(.L_x_1602) ;  /* 0x000000000f087348 */ /* 0x000fea0003c00000 */
[----:B------:R0:W1:Y:S02]  /*1f190*/  SHFL.UP P6, R14, R13, R12, R11 ;  /* 0x0400000c0d0e7389 */ /* 0x00006400000c000b */
[----:B01----:R-:W-:Y:S01]  /*1f1a0*/  ENDCOLLECTIVE ;  /* 0x000000000000791b */ /* 0x003fe20003800000 */
.L_x_1602:
[----:B------:R-:W-:Y:S02]  /*1f1b0*/  MOV R12, 0x4 ;  /* 0x00000004000c7802 */ /* 0x000fe40000000f00 */
[----:B------:R-:W-:-:S05]  /*1f1c0*/  SEL R6, R14, RZ, P2 ;  /* 0x000000ff0e067207 */ /* 0x000fca0001000000 */
[----:B------:R-:W-:-:S04]  /*1f1d0*/  IMAD.IADD R6, R5, 0x1, R6 ;  /* 0x0000000105067824 */ /* 0x000fc800078e0206 */
[----:B------:R-:W-:-:S07]  /*1f1e0*/  IMAD.MOV.U32 R13, RZ, RZ, R6 ;  /* 0x000000ffff0d7224 */ /* 0x000fce00078e0006 */
[----:B------:R-:W-:Y:S05]  /*1f1f0*/  WARPSYNC.COLLECTIVE R15, `(.L_x_1603) ;  /* 0x000000000f087348 */ /* 0x000fea0003c00000 */
[----:B------:R0:W1:Y:S02]  /*1f200*/  SHFL.UP P6, R14, R13, R12, R11 ;  /* 0x0400000c0d0e7389 */ /* 0x00006400000c000b */
[----:B01----:R-:W-:Y:S01]  /*1f210*/  ENDCOLLECTIVE ;  /* 0x000000000000791b */ /* 0x003fe20003800000 */
.L_x_1603:
[----:B------:R-:W-:Y:S01]  /*1f220*/  IMAD.MOV.U32 R12, RZ, RZ, 0x8 ;  /* 0x00000008ff0c7424 */ /* 0x000fe200078e00ff */
[----:B------:R-:W-:-:S05]  /*1f230*/  SEL R7, R14, RZ, P3 ;  /* 0x000000ff0e077207 */ /* 0x000fca0001800000 */
[----:B------:R-:W-:-:S04]  /*1f240*/  IMAD.IADD R7, R6, 0x1, R7 ;  /* 0x0000000106077824 */ /* 0x000fc800078e0207 */
[----:B------:R-:W-:-:S07]  /*1f250*/  IMAD.MOV.U32 R13, RZ, RZ, R7 ;  /* 0x000000ffff0d7224 */ /* 0x000fce00078e0007 */
[----:B------:R-:W-:Y:S05]  /*1f260*/  WARPSYNC.COLLECTIVE R15, `(.L_x_1604) ;  /* 0x000000000f087348 */ /* 0x000fea0003c00000 */
[----:B------:R0:W1:Y:S02]  /*1f270*/  SHFL.UP P6, R14, R13, R12, R11 ;  /* 0x0400000c0d0e7389 */ /* 0x00006400000c000b */
[----:B01----:R-:W-:Y:S01]  /*1f280*/  ENDCOLLECTIVE ;  /* 0x000000000000791b */ /* 0x003fe20003800000 */
.L_x_1604:
[----:B------:R-:W-:Y:S01]  /*1f290*/  IMAD.MOV.U32 R12, RZ, RZ, 0x10 ;  /* 0x00000010ff0c7424 */ /* 0x000fe200078e00ff */
[----:B------:R-:W-:-:S05]  /*1f2a0*/  SEL R14, R14, RZ, P4 ;  /* 0x000000ff0e0e7207 */ /* 0x000fca0002000000 */
[----:B------:R-:W-:-:S04]  /*1f2b0*/  IMAD.IADD R5, R7, 0x1, R14 ;  /* 0x0000000107057824 */ /* 0x000fc800078e020e */
[----:B------:R-:W-:-:S07]  /*1f2c0*/  IMAD.MOV.U32 R13, RZ, RZ, R5 ;  /* 0x000000ffff0d7224 */ /* 0x000fce00078e0005 */
[----:B------:R-:W-:Y:S05]  /*1f2d0*/  WARPSYNC.COLLECTIVE R15, `(.L_x_1605) ;  /* 0x000000000f087348 */ /* 0x000fea0003c00000 */
[----:B------:R0:W1:Y:S02]  /*1f2e0*/  SHFL.UP P6, R14, R13, R12, R11 ;  /* 0x0400000c0d0e7389 */ /* 0x00006400000c000b */
[----:B01----:R-:W-:Y:S01]  /*1f2f0*/  ENDCOLLECTIVE ;  /* 0x000000000000791b */ /* 0x003fe20003800000 */
.L_x_1605:
        /* <DEDUP_REMOVED lines=8> */
.L_x_1606:
[----:B------:R-:W-:Y:S05]  /*1f380*/  BRA `(.L_x_1607) ;  /* 0xffffffb400e47947 */ /* 0x000fea000383ffff */
.L_x_1472:
[----:B------:R-:W-:Y:S01]  /*1f390*/  BSSY B0, `(.L_x_1608) ;  /* 0x0000008000007945 */ /* 0x000fe20003800000 */
[----:B-----5:R-:W-:Y:S02]  /*1f3a0*/  IMAD.MOV.U32 R13, RZ, RZ, R2 ;  /* 0x000000ffff0d7224 */ /* 0x020fe400078e0002 */
[----:B------:R-:W-:Y:S02]  /*1f3b0*/  IMAD.MOV.U32 R12, RZ, RZ, 0x1 ;  /* 0x00000001ff0c7424 */ /* 0x000fe400078e00ff */
[----:B------:R-:W-:Y:S02]  /*1f3c0*/  IMAD.MOV.U32 R11, RZ, RZ, RZ ;  /* 0x000000ffff0b7224 */ /* 0x000fe400078e00ff */
[----:B------:R-:W-:-:S07]  /*1f3d0*/  IMAD.MOV.U32 R15, RZ, RZ, -0x1 ;  /* 0xffffffffff0f7424 */ /* 0x000fce00078e00ff */
[----:B01----:R-:W-:Y:S05]  /*1f3e0*/  WARPSYNC.COLLECTIVE R15, `(.L_x_1609) ;  /* 0x000000000f087348 */ /* 0x003fea0003c00000 */
[----:B------:R2:W3:Y:S02]  /*1f3f0*/  SHFL.UP P6, R14, R13, R12, R11 ;  /* 0x0400000c0d0e7389 */ /* 0x0004e400000c000b */
[----:B0123--:R-:W-:Y:S01]  /*1f400*/  ENDCOLLECTIVE ;  /* 0x000000000000791b */ /* 0x00ffe20003800000 */
.L_x_1609:
[----:B------:R-:W-:Y:S05]  /*1f410*/  BSYNC B0 ;  /* 0x0000000000007941 */ /* 0x000fea0003800000 */
.L_x_1608:
[----:B------:R-:W-:Y:S01]  /*1f420*/  SEL R13, R14, RZ, P1 ;  /* 0x000000ff0e0d7207 */ /* 0x000fe20000800000 */
[----:B------:R-:W-:Y:S01]  /*1f430*/  IMAD.MOV.U32 R11, RZ, RZ, RZ ;  /* 0x000000ffff0b7224 */ /* 0x000fe200078e00ff */
[----:B------:R-:W-:Y:S01]  /*1f440*/  MOV R12, 0x2 ;  /* 0x00000002000c7802 */ /* 0x000fe20000000f00 */
[----:B------:R-:W-:Y:S02]  /*1f450*/  IMAD.MOV.U32 R15, RZ, RZ, -0x1 ;  /* 0xffffffffff0f7424 */ /* 0x000fe400078e00ff */
[----:B------:R-:W-:-:S07]  /*1f460*/  IMAD.IADD R13, R2, 0x1, R13 ;  /* 0x00000001020d7824 */ /* 0x000fce00078e020d */
[----:B------:R-:W-:Y:S05]  /*1f470*/  WARPSYNC.COLLECTIVE R15, `(.L_x_1610) ;  /* 0x000000000f087348 */ /* 0x000fea0003c00000 */
[----:B------:R0:W1:Y:S02]  /*1f480*/  SHFL.UP P6, R14, R13, R12, R11 ;  /* 0x0400000c0d0e7389 */ /* 0x00006400000c000b */
[----:B01----:R-:W-:Y:S01]  /*1f490*/  ENDCOLLECTIVE ;  /* 0x000000000000791b */ /* 0x003fe20003800000 */
.L_x_1610:
[----:B------:R-:W-:Y:S01]  /*1f4a0*/  IMAD.MOV.U32 R12, RZ, RZ, 0x4 ;  /* 0x00000004ff0c7424 */ /* 0x000fe200078e00ff */
[----:B------:R-:W-:-:S05]  /*1f4b0*/  SEL R14, R14, RZ, P2 ;  /* 0x000000ff0e0e7207 */ /* 0x000fca0001000000 */
[----:B------:R-:W-:-:S04]  /*1f4c0*/  IMAD.IADD R3, R13, 0x1, R14 ;  /* 0x000000010d037824 */ /* 0x000fc800078e020e */
[----:B------:R-:W-:-:S07]  /*1f4d0*/  IMAD.MOV.U32 R13, RZ, RZ, R3 ;  /* 0x000000ffff0d7224 */ /* 0x000fce00078e0003 */
[----:B------:R-:W-:Y:S05]  /*1f4e0*/  WARPSYNC.COLLECTIVE R15, `(.L_x_1611) ;  /* 0x000000000f087348 */ /* 0x000fea0003c00000 */
[----:B------:R0:W1:Y:S02]  /*1f4f0*/  SHFL.UP P6, R14, R13, R12, R11 ;  /* 0x0400000c0d0e7389 */ /* 0x00006400000c000b */
[----:B01----:R-:W-:Y:S01]  /*1f500*/  ENDCOLLECTIVE ;  /* 0x000000000000791b */ /* 0x003fe20003800000 */
.L_x_1611:
[----:B------:R-:W-:Y:S01]  /*1f510*/  IMAD.MOV.U32 R12, RZ, RZ, 0x8 ;  /* 0x00000008ff0c7424 */ /* 0x000fe200078e00ff */
[----:B------:R-:W-:-:S05]  /*1f520*/  SEL R14, R14, RZ, P3 ;  /* 0x000000ff0e0e7207 */ /* 0x000fca0001800000 */
[----:B------:R-:W-:-:S04]  /*1f530*/  IMAD.IADD R5, R3, 0x1, R14 ;  /* 0x0000000103057824 */ /* 0x000fc800078e020e */
[----:B------:R-:W-:-:S07]  /*1f540*/  IMAD.MOV.U32 R13, RZ, RZ, R5 ;  /* 0x000000ffff0d7224 */ /* 0x000fce00078e0005 */
[----:B------:R-:W-:Y:S05]  /*1f550*/  WARPSYNC.COLLECTIVE R15, `(.L_x_1612) ;  /* 0x000000000f087348 */ /* 0x000fea0003c00000 */
[----:B------:R0:W1:Y:S02]  /*1f560*/  SHFL.UP P6, R14, R13, R12, R11 ;  /* 0x0400000c0d0e7389 */ /* 0x00006400000c000b */
[----:B01----:R-:W-:Y:S01]  /*1f570*/  ENDCOLLECTIVE ;  /* 0x000000000000791b */ /* 0x003fe20003800000 */
.L_x_1612:
[----:B------:R-:W-:Y:S01]  /*1f580*/  IMAD.MOV.U32 R12, RZ, RZ, 0x10 ;  /* 0x00000010ff0c7424 */ /* 0x000fe200078e00ff */
[----:B------:R-:W-:-:S05]  /*1f590*/  SEL R6, R14, RZ, P4 ;  /* 0x000000ff0e067207 */ /* 0x000fca0002000000 */
[----:B------:R-:W-:-:S04]  /*1f5a0*/  IMAD.IADD R6, R5, 0x1, R6 ;  /* 0x0000000105067824 */ /* 0x000fc800078e0206 */
[----:B------:R-:W-:-:S07]  /*1f5b0*/  IMAD.MOV.U32 R13, RZ, RZ, R6 ;  /* 0x000000ffff0d7224 */ /* 0x000fce00078e0006 */
[----:B------:R-:W-:Y:S05]  /*1f5c0*/  WARPSYNC.COLLECTIVE R15, `(.L_x_1613) ;  /* 0x000000000f087348 */ /* 0x000fea0003c00000 */
[----:B------:R0:W1:Y:S02]  /*1f5d0*/  SHFL.UP P6, R14, R13, R12, R11 ;  /* 0x0400000c0d0e7389 */ /* 0x00006400000c000b */
[----:B01----:R-:W-:Y:S01]  /*1f5e0*/  ENDCOLLECTIVE ;  /* 0x000000000000791b */ /* 0x003fe20003800000 */
.L_x_1613:
        /* <DEDUP_REMOVED lines=8> */
.L_x_1614:
[----:B------:R-:W-:Y:S05]  /*1f670*/  BRA `(.L_x_1615) ;  /* 0xffffffb400c47947 */ /* 0x000fea000383ffff */
.L_x_1474:
[----:B------:R-:W-:Y:S01]  /*1f680*/  BSSY B0, `(.L_x_1616) ;  /* 0x0000006000007945 */ /* 0x000fe20003800000 */
[----:B------:R-:W-:Y:S02]  /*1f690*/  PLOP3.LUT P6, PT, P6, PT, PT, 0x8, 0x0 ;  /* 0x000000000000781c */ /* 0x000fe400037ce170 */
[----:B------:R-:W-:-:S11]  /*1f6a0*/  MOV R15, 0xffffffff ;  /* 0xffffffff000f7802 */ /* 0x000fd60000000f00 */
[----:B0-----:R-:W-:Y:S05]  /*1f6b0*/  WARPSYNC.COLLECTIVE R15, `(.L_x_1617) ;  /* 0x000000000f087348 */ /* 0x001fea0003c00000 */
[----:B------:R-:W-:Y:S01]  /*1f6c0*/  VOTE.ANY R14, PT, P6 ;  /* 0x00000000000e7806 */ /* 0x000fe200030e0100 */
[----:B0-----:R-:W-:Y:S06]  /*1f6d0*/  ENDCOLLECTIVE ;  /* 0x000000000000791b */ /* 0x001fec0003800000 */
.L_x_1617:
[----:B------:R-:W-:Y:S05]  /*1f6e0*/  BSYNC B0 ;  /* 0x0000000000007941 */ /* 0x000fea0003800000 */
.L_x_1616:
        /* <DEDUP_REMOVED lines=9> */
.L_x_1618:
[----:B------:R-:W-:Y:S01]  /*1f780*/  IMAD.MOV.U32 R17, RZ, RZ, R14 ;  /* 0x000000ffff117224 */ /* 0x000fe200078e000e */
[----:B------:R-:W-:Y:S06]  /*1f790*/  BRA `(.L_x_1619) ;  /* 0xffffffb400b47947 */ /* 0x000fec000383ffff */
.L_x_1476:
[----:B------:R-:W-:Y:S01]  /*1f7a0*/  BSSY B0, `(.L_x_1620) ;  /* 0x0000007000007945 */ /* 0x000fe20003800000 */
[----:B------:R-:W-:Y:S02]  /*1f7b0*/  IMAD.MOV.U32 R13, RZ, RZ, R3 ;  /* 0x000000ffff0d7224 */ /* 0x000fe400078e0003 */
[----:B------:R-:W-:Y:S02]  /*1f7c0*/  IMAD.MOV.U32 R11, RZ, RZ, 0x1f ;  /* 0x0000001fff0b7424 */ /* 0x000fe400078e00ff */
[----:B------:R-:W-:-:S07]  /*1f7d0*/  IMAD.MOV.U32 R15, RZ, RZ, -0x1 ;  /* 0xffffffffff0f7424 */ /* 0x000fce00078e00ff */
[----:B012---:R-:W-:Y:S05]  /*1f7e0*/  WARPSYNC.COLLECTIVE R15, `(.L_x_1621) ;  /* 0x000000000f087348 */ /* 0x007fea0003c00000 */
[----:B------:R3:W4:Y:S02]  /*1f7f0*/  SHFL.IDX P6, R14, R13, R12, R11 ;  /* 0x0000000c0d0e7389 */ /* 0x00072400000c000b */
[----:B01234-:R-:W-:Y:S01]  /*1f800*/  ENDCOLLECTIVE ;  /* 0x000000000000791b */ /* 0x01ffe20003800000 */
.L_x_1621:
[----:B------:R-:W-:Y:S05]  /*1f810*/  BSYNC B0 ;  /* 0x0000000000007941 */ /* 0x000fea0003800000 */
.L_x_1620:
[----:B------:R-:W-:Y:S05]  /*1f820*/  BRA `(.L_x_1475) ;  /* 0xffffffb400ac7947 */ /* 0x000fea000383ffff */
.L_x_1480:
[----:B0-----:R0:W1:Y:S02]  /*1f830*/  SYNCS.PHASECHK.TRANS64.TRYWAIT P0, [R4+URZ+0x38820], R0 ;  /* 0x03882000040075a7 */ /* 0x001064000800017f */
[----:B-1----:R-:W-:Y:S05]  /*1f840*/  @!P0 NANOSLEEP.SYNCS 0x989680 ;  /* 0x009896800000895d */ /* 0x002fea0003900000 */
[----:B------:R-:W1:Y:S02]  /*1f850*/  @!P0 SYNCS.PHASECHK.TRANS64 P0, [R4+URZ+0x38820], R0 ;  /* 0x03882000040085a7 */ /* 0x000e64000800007f */
[----:B-1----:R-:W-:Y:S05]  /*1f860*/  @!P0 BRA `(.L_x_1480) ;  /* 0xfffffffc00f08947 */ /* 0x002fea000383ffff */
[----:B------:R-:W-:Y:S05]  /*1f870*/  BRA `(.L_x_1622) ;  /* 0xffffffb800987947 */ /* 0x000fea000383ffff */
.L_x_1481:
        /* <DEDUP_REMOVED lines=11> */
.L_x_1624:
[----:B------:R-:W-:Y:S05]  /*1f930*/  BSYNC B0 ;  /* 0x0000000000007941 */ /* 0x000fea0003800000 */
.L_x_1623:
[----:B------:R-:W-:Y:S05]  /*1f940*/  BRA `(.L_x_1625) ;  /* 0xffffffb800807947 */ /* 0x000fea000383ffff */
.L_x_1482:
[----:B------:R-:W-:Y:S01]  /*1f950*/  BSSY B0, `(.L_x_1626) ;  /* 0x0000006000007945 */ /* 0x000fe20003800000 */
[----:B------:R-:W-:-:S07]  /*1f960*/  IMAD.MOV.U32 R15, RZ, RZ, -0x1 ;  /* 0xffffffffff0f7424 */ /* 0x000fce00078e00ff */
[----:B0-23--:R-:W-:Y:S05]  /*1f970*/  WARPSYNC.COLLECTIVE R15, `(.L_x_1627) ;  /* 0x000000000f0c7348 */ /* 0x00dfea0003c00000 */
[----:B------:R-:W-:Y:S02]  /*1f980*/  ELECT P6, UR62, PT ;  /* 0x00000000003e782f */ /* 0x000fe400038c0000 */
[----:B------:R-:W-:Y:S01]  /*1f990*/  MOV R14, UR62 ;  /* 0x0000003e000e7c02 */ /* 0x000fe20008000f00 */
[----:B0-23--:R-:W-:Y:S10]  /*1f9a0*/  ENDCOLLECTIVE ;  /* 0x000000000000791b */ /* 0x00dff40003800000 */
.L_x_1627:
[----:B------:R-:W-:Y:S05]  /*1f9b0*/  BSYNC B0 ;  /* 0x0000000000007941 */ /* 0x000fea0003800000 */
.L_x_1626:
[----:B------:R-:W-:Y:S05]  /*1f9c0*/  BRA `(.L_x_1628) ;  /* 0xffffffb800747947 */ /* 0x000fea000383ffff */
.L_x_1484:
[----:B0-----:R0:W1:Y:S02]  /*1f9d0*/  SYNCS.PHASECHK.TRANS64.TRYWAIT P1, [R5+URZ+0x38840], R0 ;  /* 0x03884000050075a7 */ /* 0x001064000802017f */
[----:B-1----:R-:W-:Y:S05]  /*1f9e0*/  @!P1 NANOSLEEP.SYNCS 0x989680 ;  /* 0x009896800000995d */ /* 0x002fea0003900000 */
[----:B------:R-:W1:Y:S02]  /*1f9f0*/  @!P1 SYNCS.PHASECHK.TRANS64 P1, [R5+URZ+0x38840], R0 ;  /* 0x03884000050095a7 */ /* 0x000e64000802007f */
[----:B-1----:R-:W-:Y:S05]  /*1fa00*/  @!P1 BRA `(.L_x_1484) ;  /* 0xfffffffc00f09947 */ /* 0x002fea000383ffff */
[----:B------:R-:W-:Y:S05]  /*1fa10*/  BRA `(.L_x_1629) ;  /* 0xffffffb800947947 */ /* 0x000fea000383ffff */
.L_x_1486:
[----:B-1----:R1:W4:Y:S02]  /*1fa20*/  SYNCS.PHASECHK.TRANS64.TRYWAIT P1, [R25+URZ+0x38840], R2 ;  /* 0x03884002190075a7 */ /* 0x002324000802017f */
[----:B----4-:R-:W-:Y:S05]  /*1fa30*/  @!P1 NANOSLEEP.SYNCS 0x989680 ;  /* 0x009896800000995d */ /* 0x010fea0003900000 */
[----:B------:R-:W4:Y:S02]  /*1fa40*/  @!P1 SYNCS.PHASECHK.TRANS64 P1, [R25+URZ+0x38840], R2 ;  /* 0x03884002190095a7 */ /* 0x000f24000802007f */
[----:B----4-:R-:W-:Y:S05]  /*1fa50*/  @!P1 BRA `(.L_x_1486) ;  /* 0xfffffffc00f09947 */ /* 0x010fea000383ffff */
[----:B------:R-:W-:Y:S05]  /*1fa60*/  BRA `(.L_x_1630) ;  /* 0xffffffb800a07947 */ /* 0x000fea000383ffff */
.L_x_1488:
[----:B----4-:R4:W0:Y:S02]  /*1fa70*/  SYNCS.PHASECHK.TRANS64.TRYWAIT P1, [R5+URZ+0x38860], R0 ;  /* 0x03886000050075a7 */ /* 0x010824000802017f */
[----:B0-----:R-:W-:Y:S05]  /*1fa80*/  @!P1 NANOSLEEP.SYNCS 0x989680 ;  /* 0x009896800000995d */ /* 0x001fea0003900000 */
[----:B------:R-:W0:Y:S02]  /*1fa90*/  @!P1 SYNCS.PHASECHK.TRANS64 P1, [R5+URZ+0x38860], R0 ;  /* 0x03886000050095a7 */ /* 0x000e24000802007f */
[----:B0-----:R-:W-:Y:S05]  /*1faa0*/  @!P1 BRA `(.L_x_1488) ;  /* 0xfffffffc00f09947 */ /* 0x001fea000383ffff */
[----:B------:R-:W-:Y:S05]  /*1fab0*/  BRA `(.L_x_1631) ;  /* 0xffffffb8009c7947 */ /* 0x000fea000383ffff */
.L_x_1632:
        /* <DEDUP_REMOVED lines=12> */
.L_x_5807:


//--------------------- .text._ZN7cutlass13device_kernelIN5flash11enable_sm90INS1_16FlashAttnFwdSm90INS1_25CollectiveMainloopFwdSm90ILi2EN4cute5tupleIJNS5_1CILi1EEES8_S8_EEENS6_IJNS7_ILi64EEESA_SA_EEELi512ENS_6half_tEfNS_4arch4Sm90ELb0ELb1ELb1ELb0ELb1ELb0ELb0ELb0ELb0ELb1ELb0ELb0EEENS1_21CollectiveEpilogueFwdINS6_IJSA_NS7_ILi512EEESA_EEES9_SC_SE_Li256ELb0ELb1ELb0ELb0EEENS1_30DynamicPersistentTileSchedulerILi256ELi128ELb0ELb1ELb1EEEEEEEEEvNT_6ParamsE --------------------------
	.section	.text._ZN7cutlass13device_kernelIN5flash11enable_sm90INS1_16FlashAttnFwdSm90INS1_25CollectiveMainloopFwdSm90ILi2EN4cute5tupleIJNS5_1CILi1EEES8_S8_EEENS6_IJNS7_ILi64EEESA_SA_EEELi512ENS_6half_tEfNS_4arch4Sm90ELb0ELb1ELb1ELb0ELb1ELb0ELb0ELb0ELb0ELb1ELb0ELb0EEENS1_21CollectiveEpilogueFwdINS6_IJSA_NS7_ILi512EEESA_EEES9_SC_SE_Li256ELb0ELb1ELb0ELb0EEENS1_30DynamicPersistentTileSchedulerILi256ELi128ELb0ELb1ELb1EEEEEEEEEvNT_6ParamsE,"ax",@progbits
	.align	128
.text._ZN7cutlass13device_kernelIN5flash11enable_sm90INS1_16FlashAttnFwdSm90INS1_25CollectiveMainloopFwdSm90ILi2EN4cute5tupleIJNS5_1CILi1EEES8_S8_EEENS6_IJNS7_ILi64EEESA_SA_EEELi512ENS_6half_tEfNS_4arch4Sm90ELb0ELb1ELb1ELb0ELb1ELb0ELb0ELb0ELb0ELb1ELb0ELb0EEENS1_21CollectiveEpilogueFwdINS6_IJSA_NS7_ILi512EEESA_EEES9_SC_SE_Li256ELb0ELb1ELb0ELb0EEENS1_30DynamicPersistentTileSchedulerILi256ELi128ELb0ELb1ELb1EEEEEEEEEvNT_6ParamsE:
        .type           _ZN7cutlass13device_kernelIN5flash11enable_sm90INS1_16FlashAttnFwdSm90INS1_25CollectiveMainloopFwdSm90ILi2EN4cute5tupleIJNS5_1CILi1EEES8_S8_EEENS6_IJNS7_ILi64EEESA_SA_EEELi512ENS_6half_tEfNS_4arch4Sm90ELb0ELb1ELb1ELb0ELb1ELb0ELb0ELb0ELb0ELb1ELb0ELb0EEENS1_21CollectiveEpilogueFwdINS6_IJSA_NS7_ILi512EEESA_EEES9_SC_SE_Li256ELb0ELb1ELb0ELb0EEENS1_30DynamicPersistentTileSchedulerILi256ELi128ELb0ELb1ELb1EEEEEEEEEvNT_6ParamsE,@function
        .size           _ZN7cutlass13device_kernelIN5flash11enable_sm90INS1_16FlashAttnFwdSm90INS1_25CollectiveMainloopFwdSm90ILi2EN4cute5tupleIJNS5_1CILi1EEES8_S8_EEENS6_IJNS7_ILi64EEESA_SA_EEELi512ENS_6half_tEfNS_4arch4Sm90ELb0ELb1ELb1ELb0ELb1ELb0ELb0ELb0ELb0ELb1ELb0ELb0EEENS1_21CollectiveEpilogueFwdINS6_IJSA_NS7_ILi512EEESA_EEES9_SC_SE_Li256ELb0ELb1ELb0ELb0EEENS1_30DynamicPersistentTileSchedulerILi256ELi128ELb0ELb1ELb1EEEEEEEEEvNT_6ParamsE,(.L_x_5808 - _ZN7cutlass13device_kernelIN5flash11enable_sm90INS1_16FlashAttnFwdSm90INS1_25CollectiveMainloopFwdSm90ILi2EN4cute5tupleIJNS5_1CILi1EEES8_S8_EEENS6_IJNS7_ILi64EEESA_SA_EEELi512ENS_6half_tEfNS_4arch4Sm90ELb0ELb1ELb1ELb0ELb1ELb0ELb0ELb0ELb0ELb1ELb0ELb0EEENS1_21CollectiveEpilogueFwdINS6_IJSA_NS7_ILi512EEESA_EEES9_SC_SE_Li256ELb0ELb1ELb0ELb0EEENS1_30DynamicPersistentTileSchedulerILi256ELi128ELb0ELb1ELb1EEEEEEEEEvNT_6ParamsE)
        .other          _ZN7cutlass13device_kernelIN5flash11enable_sm90INS1_16FlashAttnFwdSm90INS1_25CollectiveMainloopFwdSm90ILi2EN4cute5tupleIJNS5_1CILi1EEES8_S8_EEENS6_IJNS7_ILi64EEESA_SA_EEELi512ENS_6half_tEfNS_4arch4Sm90ELb0ELb1ELb1ELb0ELb1ELb0ELb0ELb0ELb0ELb1ELb0ELb0EEENS1_21CollectiveEpilogueFwdINS6_IJSA_NS7_ILi512EEESA_EEES9_SC_SE_Li256ELb0ELb1ELb0ELb0EEENS1_30DynamicPersistentTileSchedulerILi256ELi128ELb0ELb1ELb1EEEEEEEEEvNT_6ParamsE,@"STO_CUDA_ENTRY STV_DEFAULT"
_ZN7cutlass13device_kernelIN5flash11enable_sm90INS1_16FlashAttnFwdSm90INS1_25CollectiveMainloopFwdSm90ILi2EN4cute5tupleIJNS5_1CILi1EEES8_S8_EEENS6_IJNS7_ILi64EEESA_SA_EEELi512ENS_6half_tEfNS_4arch4Sm90ELb0ELb1ELb1ELb0ELb1ELb0ELb0ELb0ELb0ELb1ELb0ELb0EEENS1_21CollectiveEpilogueFwdINS6_IJSA_NS7_ILi512EEESA_EEES9_SC_SE_Li256ELb0ELb1ELb0ELb0EEENS1_30DynamicPersistentTileSchedulerILi256ELi128ELb0ELb1ELb1EEEEEEEEEvNT_6ParamsE:
        /* <DEDUP_REMOVED lines=41> */
.L_x_1633:
        /* <DEDUP_REMOVED lines=22> */
.L_x_1634:
        /* <DEDUP_REMOVED lines=18> */
.L_x_1635:
        /* <DEDUP_REMOVED lines=22> */
.L_x_1636:
        /* <DEDUP_REMOVED lines=23> */
.L_x_1637:
        /* <DEDUP_REMOVED lines=8> */
.L_x_1639:
[----:B------:R-:W-:-:S08]  /*0860*/  NOP ;  /* 0x0000000000007918 */ /* 0x000fd00000000000 */
[----:B------:R-:W0:Y:S02]  /*0870*/  USETMAXREG.TRY_ALLOC.CTAPOOL UP0, 0xe8 ;  /* 0x000000e8000079c8 */ /* 0x000e240008000600 */
[----:B0-----:R-:W-:-:S13]  /*0880*/  PLOP3.LUT P0, PT, PT, PT, UP0, 0x80, 0x0 ;  /* 0x000000000000781c */ /* 0x001fda0003f0f008 */
[----:B------:R-:W-:Y:S05]  /*0890*/  @!P0 BRA `(.L_x_1639) ;  /* 0xfffffffc00f08947 */ /* 0x000fea000383ffff */
[----:B------:R-:W-:Y:S01]  /*08a0*/  LOP3.LUT R2, R0, 0xffffff80, RZ, 0xc0, !PT ;  /* 0xffffff8000027812 */ /* 0x000fe200078ec0ff */
[----:B------:R-:W0:Y:S08]  /*08b0*/  S2UR UR4, SR_CTAID.X ;  /* 0x00000000000479c3 */ /* 0x000e300000002500 */
[----:B------:R-:W-:Y:S06]  /*08c0*/  BAR.ARV 0x4, 0x180 ;  /* 0x0106000000007b1d */ /* 0x000fec0000002000 */
[----:B------:R-:W-:-:S02]  /*08d0*/  ISETP.NE.AND P0, PT, R2, 0x80, PT ;  /* 0x000000800200780c */ /* 0x000fc40003f05270 */
[----:B------:R-:W0:Y:S11]  /*08e0*/  LDC R2, c[0x0][0xc38] ;  /* 0x00030e00ff027b82 */ /* 0x000e360000000800 */
        /* <DEDUP_REMOVED lines=16> */
[CC--:B------:R-:W-:Y:S02]  /*09f0*/  LEA.HI R4, R3.reuse, R0.reuse, RZ, 0x5 ;  /* 0x0000000003047211 */ /* 0x0c0fe400078f28ff */
[CC--:B------:R-:W-:Y:S02]  /*0a00*/  LEA.HI R6, R3.reuse, R0.reuse, RZ, 0x7 ;  /* 0x0000000003067211 */ /* 0x0c0fe400078f38ff */
[----:B------:R-:W-:Y:S02]  /*0a10*/  LEA.HI R212, R3, R0, RZ, 0x3 ;  /* 0x0000000003d47211 */ /* 0x000fe400078f18ff */
[----:B------:R-:W-:Y:S02]  /*0a20*/  LOP3.LUT R11, R7, 0xfffffffc, RZ, 0xc0, !PT ;  /* 0xfffffffc070b7812 */ /* 0x000fe400078ec0ff */
[----:B------:R-:W-:Y:S02]  /*0a30*/  SHF.R.S32.HI R7, RZ, 0x4, R2 ;  /* 0x00000004ff077819 */ /* 0x000fe40000011402 */
[----:B------:R-:W-:-:S02]  /*0a40*/  LOP3.LUT R3, R2, 0xfffffff0, RZ, 0xc0, !PT ;  /* 0xfffffff002037812 */ /* 0x000fc400078ec0ff */
[--C-:B------:R-:W-:Y:S01]  /*0a50*/  SHF.R.S32.HI R5, RZ, 0x5, R4.reuse ;  /* 0x00000005ff057819 */ /* 0x100fe20000011404 */
[----:B0-----:R-:W-:Y:S01]  /*0a60*/  ULEA UR42, UR40, UR42, 0x18 ;  /* 0x0000002a282a7291 */ /* 0x001fe2000f8ec03f */
[----:B------:R-:W-:Y:S02]  /*0a70*/  SHF.R.S32.HI R8, RZ, 0x1f, R4 ;  /* 0x0000001fff087819 */ /* 0x000fe40000011404 */
[----:B------:R-:W-:Y:S02]  /*0a80*/  LOP3.LUT R9, R6, 0xffffff80, RZ, 0xc0, !PT ;  /* 0xffffff8006097812 */ /* 0x000fe400078ec0ff */
[----:B------:R-:W-:Y:S01]  /*0a90*/  LEA.HI R4, R2, R7, RZ, 0x1 ;  /* 0x0000000702047211 */ /* 0x000fe200078f08ff */
[----:B------:R-:W-:Y:S01]  /*0aa0*/  IMAD.IADD R2, R0, 0x1, -R3 ;  /* 0x0000000100027824 */ /* 0x000fe200078e0a03 */
[----:B------:R-:W-:Y:S01]  /*0ab0*/  LOP3.LUT R211, R212, 0xfffffff8, RZ, 0xc0, !PT ;  /* 0xfffffff8d4d37812 */ /* 0x000fe200078ec0ff */
[----:B------:R-:W-:Y:S01]  /*0ac0*/  IMAD.IADD R9, R0, 0x1, -R9 ;  /* 0x0000000100097824 */ /* 0x000fe200078e0a09 */
[----:B------:R-:W-:-:S02]  /*0ad0*/  LEA.HI R8, R8, R5, RZ, 0x2 ;  /* 0x0000000508087211 */ /* 0x000fc400078f10ff */
[----:B------:R-:W-:Y:S01]  /*0ae0*/  LOP3.LUT R4, R4, 0x1ffffffe, RZ, 0xc0, !PT ;  /* 0x1ffffffe04047812 */ /* 0x000fe200078ec0ff */
[C---:B------:R-:W-:Y:S01]  /*0af0*/  IMAD.IADD R211, R0.reuse, 0x1, -R211 ;  /* 0x0000000100d37824 */ /* 0x040fe200078e0ad3 */
[----:B------:R-:W-:Y:S02]  /*0b00*/  IADD3 R10, R0, -R11, RZ ;  /* 0x8000000b000a7210 */ /* 0x000fe40007ffe0ff */
[----:B------:R-:W-:Y:S01]  /*0b10*/  SHF.R.S32.HI R3, RZ, 0x1f, R2 ;  /* 0x0000001fff037819 */ /* 0x000fe20000011402 */
[----:B------:R-:W-:Y:S01]  /*0b20*/  IMAD.IADD R4, R7, 0x1, -R4 ;  /* 0x0000000107047824 */ /* 0x000fe200078e0a04 */
[----:B------:R-:W-:Y:S01]  /*0b30*/  SHF.R.S32.HI R213, RZ, 0x7, R6 ;  /* 0x00000007ffd57819 */ /* 0x000fe20000011406 */
[----:B------:R-:W-:Y:S01]  /*0b40*/  IMAD.SHL.U32 R184, R211, 0x8, RZ ;  /* 0x00000008d3b87824 */ /* 0x000fe200078e00ff */
[----:B------:R-:W-:Y:S01]  /*0b50*/  LOP3.LUT R8, R8, 0x3ffffc, RZ, 0xc0, !PT ;  /* 0x003ffffc08087812 */ /* 0x000fe200078ec0ff */
[----:B------:R-:W-:Y:S01]  /*0b60*/  IMAD.SHL.U32 R4, R4, 0x8, RZ ;  /* 0x0000000804047824 */ /* 0x000fe200078e00ff */
[----:B------:R-:W-:Y:S01]  /*0b70*/  SHF.R.S32.HI R0, RZ, 0x1f, R9 ;  /* 0x0000001fff007819 */ /* 0x000fe20000011409 */
[----:B------:R-:W-:Y:S01]  /*0b80*/  IMAD R15, R213, 0x100, R2 ;  /* 0x00000100d50f7824 */ /* 0x000fe200078e0202 */
[----:B------:R-:W-:Y:S01]  /*0b90*/  LEA.HI R11, R10, R10, RZ, 0x1 ;  /* 0x0000000a0a0b7211 */ /* 0x000fe200078f08ff */
[----:B------:R-:W-:Y:S01]  /*0ba0*/  IMAD.IADD R8, R5, 0x1, -R8 ;  /* 0x0000000105087824 */ /* 0x000fe200078e0a08 */
[----:B------:R-:W-:Y:S01]  /*0bb0*/  LEA.HI R7, R3, R2, RZ, 0x3 ;  /* 0x0000000203077211 */ /* 0x000fe200078f18ff */
[----:B------:R-:W-:Y:S01]  /*0bc0*/  VIADD R190, R184, 0x40 ;  /* 0x00000040b8be7836 */ /* 0x000fe20000000000 */
[----:B------:R-:W-:Y:S01]  /*0bd0*/  LEA.HI R3, R0, R9, RZ, 0x2 ;  /* 0x0000000900037211 */ /* 0x000fe200078f10ff */
[----:B------:R-:W-:Y:S01]  /*0be0*/  IMAD R15, R8, 0x10, R15 ;  /* 0x00000010080f7824 */ /* 0x000fe200078e020f */
[----:B------:R-:W-:Y:S01]  /*0bf0*/  LOP3.LUT R13, R11, 0x1ffffffe, RZ, 0xc0, !PT ;  /* 0x1ffffffe0b0d7812 */ /* 0x000fe200078ec0ff */
[----:B------:R-:W-:Y:S01]  /*0c00*/  VIADD R189, R184, 0x80 ;  /* 0x00000080b8bd7836 */ /* 0x000fe20000000000 */
[----:B------:R-:W-:Y:S01]  /*0c10*/  LOP3.LUT R11, R7, 0xfffffff8, RZ, 0xc0, !PT ;  /* 0xfffffff8070b7812 */ /* 0x000fe200078ec0ff */
[----:B------:R-:W-:Y:S01]  /*0c20*/  IMAD.U32 R216, R15, 0x40, R4 ;  /* 0x000000400fd87824 */ /* 0x000fe200078e0004 */
[----:B------:R-:W-:Y:S01]  /*0c30*/  LOP3.LUT R8, R3, 0x7ffffffc, RZ, 0xc0, !PT ;  /* 0x7ffffffc03087812 */ /* 0x000fe200078ec0ff */
[----:B------:R-:W-:Y:S01]  /*0c40*/  IMAD.IADD R13, R10, 0x1, -R13 ;  /* 0x000000010a0d7824 */ /* 0x000fe200078e0a0d */
[----:B------:R-:W-:Y:S01]  /*0c50*/  IADD3 R11, R2, -R11, RZ ;  /* 0x8000000b020b7210 */ /* 0x000fe20007ffe0ff */
[----:B------:R-:W-:Y:S01]  /*0c60*/  VIADD R188, R184, 0xc0 ;  /* 0x000000c0b8bc7836 */ /* 0x000fe20000000000 */
[----:B------:R-:W-:Y:S01]  /*0c70*/  LEA.HI R2, R0, R9, RZ, 0x5 ;  /* 0x0000000900027211 */ /* 0x000fe200078f28ff */
[----:B------:R-:W-:Y:S01]  /*0c80*/  IMAD.IADD R10, R9, 0x1, -R8 ;  /* 0x00000001090a7824 */ /* 0x000fe200078e0a08 */
[--C-:B------:R-:W-:Y:S01]  /*0c90*/  SHF.R.S32.HI R0, RZ, 0x2, R3.reuse ;  /* 0x00000002ff007819 */ /* 0x100fe20000011403 */
[----:B------:R-:W-:Y:S01]  /*0ca0*/  IMAD.SHL.U32 R8, R11, 0x40, RZ ;  /* 0x000000400b087824 */ /* 0x000fe200078e00ff */
[----:B------:R-:W-:Y:S01]  /*0cb0*/  SHF.R.S32.HI R3, RZ, 0x1f, R3 ;  /* 0x0000001fff037819 */ /* 0x000fe20000011403 */
[----:B------:R-:W-:Y:S01]  /*0cc0*/  IMAD.SHL.U32 R9, R7, 0x40, RZ ;  /* 0x0000004007097824 */ /* 0x000fe200078e00ff */
[----:B------:R-:W-:Y:S01]  /*0cd0*/  R2P PR, R11, 0x6 ;  /* 0x000000060b007804 */ /* 0x000fe20000000000 */
[----:B------:R-:W-:Y:S01]  /*0ce0*/  VIADD R187, R184, 0x100 ;  /* 0x00000100b8bb7836 */ /* 0x000fe20000000000 */
[----:B------:R-:W-:Y:S01]  /*0cf0*/  LOP3.LUT R7, R8, 0x1c0, RZ, 0xc0, !PT ;  /* 0x000001c008077812 */ /* 0x000fe200078ec0ff */
[C---:B------:R-:W-:Y:S01]  /*0d00*/  VIADD R186, R184.reuse, 0x140 ;  /* 0x00000140b8ba7836 */ /* 0x040fe20000000000 */
[----:B------:R-:W-:Y:S01]  /*0d10*/  LOP3.LUT R8, R9, 0x7ffffe00, RZ, 0xc0, !PT ;  /* 0x7ffffe0009087812 */ /* 0x000fe200078ec0ff */
[----:B------:R-:W-:Y:S01]  /*0d20*/  VIADD R214, R184, 0x1c0 ;  /* 0x000001c0b8d67836 */ /* 0x000fe20000000000 */
[----:B------:R-:W-:-:S02]  /*0d30*/  LOP3.LUT R4, R7, 0x8, R4, 0xf8, !PT ;  /* 0x0000000807047812 */ /* 0x000fc400078ef804 */
[----:B------:R-:W-:Y:S01]  /*0d40*/  SHF.R.U32.HI R7, RZ, 0x3, R7 ;  /* 0x00000003ff077819 */ /* 0x000fe20000011607 */
[----:B------:R-:W-:Y:S01]  /*0d50*/  IMAD R8, R5, 0x400, R8 ;  /* 0x0000040005087824 */ /* 0x000fe200078e0208 */
[----:B------:R-:W-:Y:S02]  /*0d60*/  LEA.HI R3, R3, R0, RZ, 0x3 ;  /* 0x0000000003037211 */ /* 0x000fe400078f18ff */
[----:B------:R-:W-:Y:S02]  /*0d70*/  LOP3.LUT R7, R4, R7, RZ, 0x3c, !PT ;  /* 0x0000000704077212 */ /* 0x000fe400078e3cff */
[----:B------:R-:W-:Y:S02]  /*0d80*/  LOP3.LUT R3, R3, 0xfffffff8, RZ, 0xc0, !PT ;  /* 0xfffffff803037812 */ /* 0x000fe400078ec0ff */
[----:B------:R-:W-:Y:S01]  /*0d90*/  LEA.HI R6, R6, R213, RZ, 0x1 ;  /* 0x000000d506067211 */ /* 0x000fe200078f08ff */
[----:B------:R-:W-:Y:S01]  /*0da0*/  IMAD.IADD R7, R8, 0x1, R7 ;  /* 0x0000000108077824 */ /* 0x000fe200078e0207 */
[----:B------:R-:W-:-:S02]  /*0db0*/  IADD3 R3, R0, -R3, RZ ;  /* 0x8000000300037210 */ /* 0x000fc40007ffe0ff */
[----:B------:R-:W-:Y:S02]  /*0dc0*/  SHF.R.S32.HI R2, RZ, 0x5, R2 ;  /* 0x00000005ff027819 */ /* 0x000fe40000011402 */
[----:B------:R-:W-:Y:S02]  /*0dd0*/  LEA R18, R7, UR42, 0x1 ;  /* 0x0000002a07127c11 */ /* 0x000fe4000f8e08ff */
[----:B------:R-:W-:Y:S01]  /*0de0*/  LOP3.LUT R6, R6, 0xfffffe, RZ, 0xc0, !PT ;  /* 0x00fffffe06067812 */ /* 0x000fe200078ec0ff */
[----:B------:R-:W-:Y:S01]  /*0df0*/  IMAD R16, R2, 0x10, R3 ;  /* 0x0000001002107824 */ /* 0x000fe200078e0203 */
[----:B------:R-:W-:Y:S01]  /*0e00*/  SEL R22, R22, 0xffffffc0, !P2 ;  /* 0xffffffc016167807 */ /* 0x000fe20005000000 */
[C---:B------:R-:W-:Y:S01]  /*0e10*/  VIADD R23, R18.reuse, 0x26800 ;  /* 0x0002680012177836 */ /* 0x040fe20000000000 */
[----:B------:R-:W-:Y:S01]  /*0e20*/  IADD3 R6, R213, -R6, RZ ;  /* 0x80000006d5067210 */ /* 0x000fe20007ffe0ff */
[----:B------:R-:W-:Y:S01]  /*0e30*/  VIADD R19, R18, 0x26820 ;  /* 0x0002682012137836 */ /* 0x000fe20000000000 */
[----:B------:R-:W-:Y:S01]  /*0e40*/  IADD3 R215, R184, 0x180, RZ ;  /* 0x00000180b8d77810 */ /* 0x000fe20007ffe0ff */
[C---:B------:R-:W-:Y:S01]  /*0e50*/  @P1 VIADD R19, R23.reuse, 0xffffffe0 ;  /* 0xffffffe017131836 */ /* 0x040fe20000000000 */
[----:B------:R-:W-:Y:S01]  /*0e60*/  SHF.R.S32.HI R212, RZ, 0x3, R212 ;  /* 0x00000003ffd47819 */ /* 0x000fe200000114d4 */
[----:B------:R-:W-:Y:S01]  /*0e70*/  IMAD.IADD R23, R23, 0x1, R22 ;  /* 0x0000000117177824 */ /* 0x000fe200078e0216 */
[----:B------:R-:W-:Y:S01]  /*0e80*/  SHF.R.S32.HI R223, RZ, 0x1f, R190 ;  /* 0x0000001fffdf7819 */ /* 0x000fe200000114be */
[----:B------:R-:W-:Y:S01]  /*0e90*/  IMAD.SHL.U32 R17, R6, 0x100, RZ ;  /* 0x0000010006117824 */ /* 0x000fe200078e00ff */
[----:B------:R-:W-:Y:S01]  /*0ea0*/  SHF.R.S32.HI R222, RZ, 0x1f, R189 ;  /* 0x0000001fffde7819 */ /* 0x000fe200000114bd */
[----:B------:R-:W-:Y:S01]  /*0eb0*/  IMAD R185, R13, 0x8, R16 ;  /* 0x000000080db97824 */ /* 0x000fe200078e0210 */
[----:B------:R-:W-:Y:S01]  /*0ec0*/  SHF.R.S32.HI R221, RZ, 0x1f, R188 ;  /* 0x0000001fffdd7819 */ /* 0x000fe200000114bc */
[----:B------:R-:W-:Y:S01]  /*0ed0*/  IMAD.IADD R22, R22, 0x1, R19 ;  /* 0x0000000116167824 */ /* 0x000fe200078e0213 */
[----:B------:R-:W-:-:S02]  /*0ee0*/  SHF.R.S32.HI R220, RZ, 0x1f, R187 ;  /* 0x0000001fffdc7819 */ /* 0x000fc400000114bb */
[----:B------:R-:W-:Y:S02]  /*0ef0*/  SHF.R.S32.HI R219, RZ, 0x1f, R186 ;  /* 0x0000001fffdb7819 */ /* 0x000fe400000114ba */
[----:B------:R-:W-:Y:S02]  /*0f00*/  SHF.R.S32.HI R218, RZ, 0x1f, R215 ;  /* 0x0000001fffda7819 */ /* 0x000fe400000114d7 */
[----:B------:R-:W-:Y:S02]  /*0f10*/  SHF.R.S32.HI R217, RZ, 0x1f, R214 ;  /* 0x0000001fffd97819 */ /* 0x000fe400000114d6 */
[----:B------:R-:W-:-:S07]  /*0f20*/  SHF.L.U32 R2, R10, 0x1, RZ ;  /* 0x000000010a027819 */ /* 0x000fce00000006ff */
.L_x_1754:
[----:B------:R-:W-:Y:S01]  /*0f30*/  ULDC UR5, c[0x0][0xc60] ;  /* 0x0003180000057ab9 */ /* 0x000fe20000000800 */
[----:B------:R-:W-:Y:S01]  /*0f40*/  UMOV UR8, UR4 ;  /* 0x0000000400087c82 */ /* 0x000fe20008000000 */
[----:B------:R-:W-:-:S11]  /*0f50*/  UISETP.NE.AND UP0, UPT, UR5, 0x1, UPT ;  /* 0x000000010500788c */ /* 0x000fd6000bf05270 */
[----:B------:R-:W-:Y:S01]  /*0f60*/  @UP0 ULDC UR6, c[0x0][0xc64] ;  /* 0x0003190000060ab9 */ /* 0x000fe20000000800 */
[----:B------:R-:W-:Y:S01]  /*0f70*/  @UP0 ULDC UR9, c[0x0][0xc68] ;  /* 0x00031a0000090ab9 */ /* 0x000fe20000000800 */
[----:B------:R-:W-:-:S04]  /*0f80*/  UIMAD.WIDE.U32 UR6, UR4, UR6, URZ ;  /* 0x00000006040672a5 */ /* 0x000fc8000f8e003f */
[----:B------:R-:W-:-:S03]  /*0f90*/  @UP0 USHF.R.U32.HI UR8, URZ, UR9, UR7 ;  /* 0x000000093f080299 */ /* 0x000fc60008011607 */
[----:B------:R-:W-:Y:S02]  /*0fa0*/  ULDC UR6, c[0x0][0xc78] ;  /* 0x00031e0000067ab9 */ /* 0x000fe40000000800 */
[----:B------:R-:W-:Y:S02]  /*0fb0*/  UISETP.GE.AND UP0, UPT, UR8, UR6, UPT ;  /* 0x000000060800728c */ /* 0x000fe4000bf06270 */
[----:B------:R-:W-:-:S04]  /*0fc0*/  UIADD3 UR6, -UR8, URZ, URZ ;  /* 0x0000003f08067290 */ /* 0x000fc8000fffe13f */
[----:B------:R-:W-:Y:S01]  /*0fd0*/  PLOP3.LUT P0, PT, PT, PT, UP0, 0x80, 0x0 ;  /* 0x000000000000781c */ /* 0x000fe20003f0f008 */
[----:B------:R-:W-:-:S12]  /*0fe0*/  UIMAD UR9, UR5, UR6, UR4 ;  /* 0x00000006050972a4 */ /* 0x000fd8000f8e0204 */
[----:B012345:R-:W-:Y:S05]  /*0ff0*/  @!P0 BRA `(.L_x_1640) ;  /* 0x0000000000208947 */ /* 0x03ffea0003800000 */
[----:B------:R-:W-:Y:S01]  /*1000*/  ULDC UR7, c[0x0][0xc6c] ;  /* 0x00031b0000077ab9 */ /* 0x000fe20000000800 */
[----:B------:R-:W-:Y:S01]  /*1010*/  UMOV UR6, UR9 ;  /* 0x0000000900067c82 */ /* 0x000fe20008000000 */
[----:B------:R-:W-:-:S11]  /*1020*/  UISETP.NE.AND UP0, UPT, UR7, 0x1, UPT ;  /* 0x000000010700788c */ /* 0x000fd6000bf05270 */
[----:B------:R-:W-:Y:S02]  /*1030*/  @UP0 ULDC.64 UR10, c[0x0][0xc70] ;  /* 0x00031c00000a0ab9 */ /* 0x000fe40000000a00 */
[----:B------:R-:W-:-:S04]  /*1040*/  UIMAD.WIDE.U32 UR4, UR9, UR10, URZ ;  /* 0x0000000a090472a5 */ /* 0x000fc8000f8e003f */
[----:B------:R-:W-:-:S04]  /*1050*/  @UP0 USHF.R.U32.HI UR6, URZ, UR11, UR5 ;  /* 0x0000000b3f060299 */ /* 0x000fc80008011605 */
[----:B------:R-:W-:Y:S01]  /*1060*/  UIMAD UR4, UR6, UR7, URZ ;  /* 0x00000007060472a4 */ /* 0x000fe2000f8e023f */
[----:B------:R-:W-:Y:S11]  /*1070*/  BRA `(.L_x_1641) ;  /* 0x00000000001c7947 */ /* 0x000ff60003800000 */
.L_x_1640:
[----:B------:R-:W-:Y:S01]  /*1080*/  ULDC UR7, c[0x0][0xc54] ;  /* 0x0003150000077ab9 */ /* 0x000fe20000000800 */
[----:B------:R-:W-:Y:S01]  /*1090*/  UMOV UR6, UR9 ;  /* 0x0000000900067c82 */ /* 0x000fe20008000000 */
[----:B------:R-:W-:-:S11]  /*10a0*/  UISETP.NE.AND UP0, UPT, UR7, 0x1, UPT ;  /* 0x000000010700788c */ /* 0x000fd6000bf05270 */
[----:B------:R-:W-:Y:S02]  /*10b0*/  @UP0 ULDC.64 UR10, c[0x0][0xc58] ;  /* 0x00031600000a0ab9 */ /* 0x000fe40000000a00 */
[----:B------:R-:W-:-:S04]  /*10c0*/  UIMAD.WIDE.U32 UR4, UR9, UR10, URZ ;  /* 0x0000000a090472a5 */ /* 0x000fc8000f8e003f */
[----:B------:R-:W-:-:S04]  /*10d0*/  @UP0 USHF.R.U32.HI UR6, URZ, UR11, UR5 ;  /* 0x0000000b3f060299 */ /* 0x000fc80008011605 */
[----:B------:R-:W-:-:S12]  /*10e0*/  UIMAD UR4, UR6, UR7, URZ ;  /* 0x00000007060472a4 */ /* 0x000fd8000f8e023f */
.L_x_1641:
[----:B------:R-:W-:Y:S01]  /*10f0*/  ULDC UR45, c[0x0][0xc48] ;  /* 0x00031200002d7ab9 */ /* 0x000fe20000000800 */
[----:B------:R-:W-:Y:S01]  /*1100*/  ULDC.64 UR10, c[0x0][0x418] ;  /* 0x00010600000a7ab9 */ /* 0x000fe20000000a00 */
[----:B------:R-:W-:Y:S02]  /*1110*/  UISETP.NE.AND UP1, UPT, UR45, 0x1, UPT ;  /* 0x000000012d00788c */ /* 0x000fe4000bf25270 */
[----:B------:R-:W-:Y:S02]  /*1120*/  UISETP.NE.U32.AND UP0, UPT, UR10, URZ, UPT ;  /* 0x0000003f0a00728c */ /* 0x000fe4000bf05070 */
[----:B------:R-:W-:Y:S02]  /*1130*/  UIADD3 UR4, UR9, -UR4, URZ ;  /* 0x8000000409047290 */ /* 0x000fe4000fffe03f */
[----:B------:R-:W-:Y:S01]  /*1140*/  UISETP.NE.AND.EX UP0, UPT, UR11, URZ, UPT, UP0 ;  /* 0x0000003f0b00728c */ /* 0x000fe2000bf05300 */
[----:B------:R-:W-:Y:S01]  /*1150*/  ULDC UR7, c[0x0][0xc54] ;  /* 0x0003150000077ab9 */ /* 0x000fe20000000800 */
[----:B------:R-:W-:Y:S01]  /*1160*/  ULDC UR49, c[0x0][0x424] ;  /* 0x0001090000317ab9 */ /* 0x000fe20000000800 */
[----:B------:R-:W-:-:S02]  /*1170*/  UISETP.NE.AND UP2, UPT, UR46, 0x1, UPT ;  /* 0x000000012e00788c */ /* 0x000fc4000bf45270 */
[----:B------:R-:W-:Y:S02]  /*1180*/  ULOP3.LUT UR5, URZ, UR6, URZ, 0x33, !UPT ;  /* 0x000000063f057292 */ /* 0x000fe4000f8e333f */
[----:B------:R-:W-:Y:S02]  /*1190*/  UIMAD UR8, UR8, UR7, UR4 ;  /* 0x00000007080872a4 */ /* 0x000fe4000f8e0204 */
[----:B------:R-:W-:Y:S01]  /*11a0*/  USEL UR49, UR49, 0x1, UP0 ;  /* 0x0000000131317887 */ /* 0x000fe20008000000 */
[----:B------:R-:W-:Y:S01]  /*11b0*/  PLOP3.LUT P0, PT, PT, PT, UP2, 0x80, 0x0 ;  /* 0x000000000000781c */ /* 0x000fe20003f0f028 */
[----:B------:R-:W-:Y:S01]  /*11c0*/  ULDC UR44, c[0x0][0xc3c] ;  /* 0x00030f00002c7ab9 */ /* 0x000fe20000000800 */
[----:B------:R-:W-:Y:S01]  /*11d0*/  ULDC UR6, c[0x0][0x2f0] ;  /* 0x0000bc0000067ab9 */ /* 0x000fe20000000800 */
[----:B------:R-:W-:Y:S01]  /*11e0*/  @UP1 ULDC UR4, c[0x0][0xc4c] ;  /* 0x0003130000041ab9 */ /* 0x000fe20000000800 */
[----:B------:R-:W-:Y:S02]  /*11f0*/  UIADD3 UR44, UR5, UR44, URZ ;  /* 0x0000002c052c7290 */ /* 0x000fe4000fffe03f */
[----:B------:R-:W-:-:S02]  /*1200*/  UIMAD.WIDE.U32 UR4, UR8, UR4, URZ ;  /* 0x00000004080472a5 */ /* 0x000fc4000f8e003f */
[----:B------:R-:W-:Y:S01]  /*1210*/  UIMAD UR7, UR49, UR6, 0x3f ;  /* 0x0000003f310774a4 */ /* 0x000fe2000f8e0206 */
[----:B------:R-:W-:Y:S01]  /*1220*/  @UP1 ULDC UR9, c[0x0][0xc50] ;  /* 0x0003140000091ab9 */ /* 0x000fe20000000800 */
[----:B------:R-:W-:Y:S01]  /*1230*/  UMOV UR43, UR8 ;  /* 0x00000008002b7c82 */ /* 0x000fe20008000000 */
[----:B------:R-:W-:Y:S02]  /*1240*/  @UP1 USHF.R.U32.HI UR43, URZ, UR9, UR5 ;  /* 0x000000093f2b1299 */ /* 0x000fe40008011605 */
[----:B------:R-:W-:Y:S02]  /*1250*/  USHF.R.S32.HI UR4, URZ, 0x1f, UR7 ;  /* 0x0000001f3f047899 */ /* 0x000fe40008011407 */
[----:B------:R-:W-:Y:S02]  /*1260*/  UIADD3 UR5, -UR43, URZ, URZ ;  /* 0x0000003f2b057290 */ /* 0x000fe4000fffe13f */
[----:B------:R-:W-:Y:S02]  /*1270*/  ULEA.HI UR7, UR4, UR7, URZ, 0x6 ;  /* 0x0000000704077291 */ /* 0x000fe4000f8f303f */
[----:B------:R-:W-:-:S02]  /*1280*/  USHF.L.U32 UR44, UR44, 0x6, URZ ;  /* 0x000000062c2c7899 */ /* 0x000fc4000800063f */
[----:B------:R-:W-:Y:S02]  /*1290*/  UIMAD UR45, UR45, UR5, UR8 ;  /* 0x000000052d2d72a4 */ /* 0x000fe4000f8e0208 */
[----:B------:R-:W-:Y:S01]  /*12a0*/  USHF.R.S32.HI UR7, URZ, 0x6, UR7 ;  /* 0x000000063f077899 */ /* 0x000fe20008011407 */
[----:B------:R-:W-:Y:S11]  /*12b0*/  @!P0 BRA `(.L_x_1642) ;  /* 0x0000002000388947 */ /* 0x000ff60003800000 */
[----:B------:R-:W0:Y:S01]  /*12c0*/  LDC R0, c[0x0][0x448] ;  /* 0x00011200ff007b82 */ /* 0x000e220000000800 */
[----:B------:R-:W-:Y:S01]  /*12d0*/  UIADD3 UR8, UR44, 0x3f, URZ ;  /* 0x0000003f2c087890 */ /* 0x000fe2000fffe03f */
[----:B------:R-:W-:Y:S02]  /*12e0*/  ULDC UR5, c[0x0][0x288] ;  /* 0x0000a20000057ab9 */ /* 0x000fe40000000800 */
[----:B------:R-:W-:-:S04]  /*12f0*/  UIADD3 UR4, -UR5, 0x1, URZ ;  /* 0x0000000105047890 */ /* 0x000fc8000fffe13f */
[----:B------:R-:W1:Y:S01]  /*1300*/  LDC.64 R6, c[0x0][0x9e0] ;  /* 0x00027800ff067b82 */ /* 0x000e620000000a00 */
[----:B------:R-:W-:Y:S01]  /*1310*/  UIMAD UR4, UR49, UR6, UR4 ;  /* 0x00000006310472a4 */ /* 0x000fe2000f8e0204 */
[----:B0-----:R-:W-:Y:S01]  /*1320*/  ISETP.NE.AND P1, PT, R0, 0x1, PT ;  /* 0x000000010000780c */ /* 0x001fe20003f25270 */
[----:B------:R-:W-:Y:S01]  /*1330*/  IMAD.U32 R0, RZ, RZ, UR8 ;  /* 0x00000008ff007e24 */ /* 0x000fe2000f8e00ff */
[----:B-1----:R-:W-:-:S11]  /*1340*/  ISETP.GE.AND P2, PT, R7, 0x1, PT ;  /* 0x000000010700780c */ /* 0x002fd60003f46270 */
[----:B------:R-:W0:Y:S08]  /*1350*/  @P1 LDC R3, c[0x0][0x44c] ;  /* 0x00011300ff031b82 */ /* 0x000e300000000800 */
[----:B------:R-:W1:Y:S01]  /*1360*/  @P1 LDC R4, c[0x0][0x450] ;  /* 0x00011400ff041b82 */ /* 0x000e620000000800 */
[----:B0-----:R-:W-:-:S05]  /*1370*/  @P1 IMAD.HI.U32 R3, R3, UR8, RZ ;  /* 0x0000000803031c27 */ /* 0x001fca000f8e00ff */
[----:B-1----:R-:W-:-:S05]  /*1380*/  @P1 SHF.R.U32.HI R0, RZ, R4, R3 ;  /* 0x00000004ff001219 */ /* 0x002fca0000011603 */
[----:B------:R-:W-:-:S05]  /*1390*/  VIADD R9, R0, UR4 ;  /* 0x0000000400097c36 */ /* 0x000fca0008000000 */
[----:B------:R-:W-:Y:S01]  /*13a0*/  IADD3 R0, R9, R6, RZ ;  /* 0x0000000609007210 */ /* 0x000fe20007ffe0ff */
[----:B------:R-:W-:Y:S06]  /*13b0*/  @!P2 BRA `(.L_x_1643) ;  /* 0x000000000040a947 */ /* 0x000fec0003800000 */
[C---:B------:R-:W-:Y:S01]  /*13c0*/  ISETP.GT.AND P0, PT, R9.reuse, RZ, PT ;  /* 0x000000ff0900720c */ /* 0x040fe20003f04270 */
[----:B------:R-:W-:-:S12]  /*13d0*/  VIADD R3, R9, 0xffffffff ;  /* 0xffffffff09037836 */ /* 0x000fd80000000000 */
[----:B------:R-:W-:Y:S05]  /*13e0*/  @P0 BRA `(.L_x_1644) ;  /* 0x00000000001c0947 */ /* 0x000fea0003800000 */
[----:B------:R-:W-:Y:S01]  /*13f0*/  ISETP.NE.AND P0, PT, R7, 0x1, PT ;  /* 0x000000010700780c */ /* 0x000fe20003f05270 */
[----:B------:R-:W-:-:S12]  /*1400*/  IMAD.MOV R3, RZ, RZ, -R9 ;  /* 0x000000ffff037224 */ /* 0x000fd800078e0a09 */
[----:B------:R-:W0:Y:S02]  /*1410*/  @P0 LDC.64 R4, c[0x0][0x9e8] ;  /* 0x00027a00ff040b82 */ /* 0x000e240000000a00 */
[----:B0-----:R-:W-:-:S05]  /*1420*/  @P0 IMAD.HI.U32 R4, R3, R4, RZ ;  /* 0x0000000403040227 */ /* 0x001fca00078e00ff */
[----:B------:R-:W-:-:S04]  /*1430*/  @P0 SHF.R.U32.HI R3, RZ, R5, R4 ;  /* 0x00000005ff030219 */ /* 0x000fc80000011604 */
[----:B------:R-:W-:Y:S01]  /*1440*/  LOP3.LUT R3, RZ, R3, RZ, 0x33, !PT ;  /* 0x00000003ff037212 */ /* 0x000fe200078e33ff */
[----:B------:R-:W-:Y:S06]  /*1450*/  BRA `(.L_x_1645) ;  /* 0x0000000000107947 */ /* 0x000fec0003800000 */
.L_x_1644:
[----:B------:R-:W-:-:S13]  /*1460*/  ISETP.NE.AND P0, PT, R7, 0x1, PT ;  /* 0x000000010700780c */ /* 0x000fda0003f05270 */
[----:B------:R-:W0:Y:S02]  /*1470*/  @P0 LDC.64 R4, c[0x0][0x9e8] ;  /* 0x00027a00ff040b82 */ /* 0x000e240000000a00 */
[----:B0-----:R-:W-:-:S05]  /*1480*/  @P0 IMAD.HI.U32 R4, R3, R4, RZ ;  /* 0x0000000403040227 */ /* 0x001fca00078e00ff */
[----:B------:R-:W-:-:S07]  /*1490*/  @P0 SHF.R.U32.HI R3, RZ, R5, R4 ;  /* 0x00000005ff030219 */ /* 0x000fce0000011604 */
.L_x_1645:
[----:B------:R-:W-:-:S05]  /*14a0*/  IMAD R3, R3, R7, R7 ;  /* 0x0000000703037224 */ /* 0x000fca00078e0207 */
[----:B------:R-:W-:-:S07]  /*14b0*/  VIMNMX R0, R0, R3, PT ;  /* 0x0000000300007248 */ /* 0x000fce0003fe0100 */
.L_x_1643:
[----:B------:R-:W0:Y:S01]  /*14c0*/  @P1 LDC R5, c[0x0][0x44c] ;  /* 0x00011300ff051b82 */ /* 0x000e220000000800 */
[----:B------:R-:W-:Y:S01]  /*14d0*/  VIADD R0, R0, 0x3f ;  /* 0x0000003f00007836 */ /* 0x000fe20000000000 */
[----:B------:R-:W-:Y:S01]  /*14e0*/  UIMAD UR6, UR49, UR6, -UR5 ;  /* 0x00000006310672a4 */ /* 0x000fe2000f8e0a05 */
[----:B------:R-:W-:Y:S01]  /*14f0*/  IMAD.U32 R4, RZ, RZ, UR44 ;  /* 0x0000002cff047e24 */ /* 0x000fe2000f8e00ff */
[----:B------:R-:W-:Y:S02]  /*1500*/  ULDC UR4, c[0x0][0x9dc] ;  /* 0x0002770000047ab9 */ /* 0x000fe40000000800 */
[----:B------:R-:W-:Y:S02]  /*1510*/  SHF.R.S32.HI R3, RZ, 0x1f, R0 ;  /* 0x0000001fff037819 */ /* 0x000fe40000011400 */
[----:B------:R-:W1:Y:S02]  /*1520*/  @P1 LDC R6, c[0x0][0x450] ;  /* 0x00011400ff061b82 */ /* 0x000e640000000800 */
[----:B------:R-:W-:-:S04]  /*1530*/  LEA.HI R3, R3, R0, RZ, 0x6 ;  /* 0x0000000003037211 */ /* 0x000fc800078f30ff */
[----:B------:R-:W-:Y:S01]  /*1540*/  SHF.R.S32.HI R3, RZ, 0x6, R3 ;  /* 0x00000006ff037819 */ /* 0x000fe20000011403 */
[----:B0-----:R-:W-:-:S05]  /*1550*/  @P1 IMAD.HI.U32 R5, R5, UR44, RZ ;  /* 0x0000002c05051c27 */ /* 0x001fca000f8e00ff */
[----:B-1----:R-:W-:-:S05]  /*1560*/  @P1 SHF.R.U32.HI R4, RZ, R6, R5 ;  /* 0x00000006ff041219 */ /* 0x002fca0000011605 */
[----:B------:R-:W-:Y:S01]  /*1570*/  VIADD R0, R4, UR6 ;  /* 0x0000000604007c36 */ /* 0x000fe20008000000 */
[----:B------:R-:W-:-:S04]  /*1580*/  VIMNMX R4, R3, UR7, PT ;  /* 0x0000000703047c48 */ /* 0x000fc8000bfe0100 */
[----:B------:R-:W-:Y:S01]  /*1590*/  IADD3 R3, R0, -UR4, RZ ;  /* 0x8000000400037c10 */ /* 0x000fe2000fffe0ff */
[----:B------:R-:W-:Y:S06]  /*15a0*/  @!P2 BRA `(.L_x_1646) ;  /* 0x00000000003ca947 */ /* 0x000fec0003800000 */
[----:B------:R-:W-:-:S13]  /*15b0*/  ISETP.GT.AND P0, PT, R0, -0x1, PT ;  /* 0xffffffff0000780c */ /* 0x000fda0003f04270 */
[----:B------:R-:W-:Y:S05]  /*15c0*/  @P0 BRA `(.L_x_1647) ;  /* 0x00000000001c0947 */ /* 0x000fea0003800000 */
[----:B------:R-:W-:Y:S02]  /*15d0*/  ISETP.NE.AND P0, PT, R7, 0x1, PT ;  /* 0x000000010700780c */ /* 0x000fe40003f05270 */
[----:B------:R-:W-:-:S11]  /*15e0*/  LOP3.LUT R5, RZ, R0, RZ, 0x33, !PT ;  /* 0x00000000ff057212 */ /* 0x000fd600078e33ff */
[----:B------:R-:W0:Y:S02]  /*15f0*/  @P0 LDC.64 R8, c[0x0][0x9e8] ;  /* 0x00027a00ff080b82 */ /* 0x000e240000000a00 */
[----:B0-----:R-:W-:-:S05]  /*1600*/  @P0 IMAD.HI.U32 R0, R5, R8, RZ ;  /* 0x0000000805000227 */ /* 0x001fca00078e00ff */
[----:B------:R-:W-:-:S04]  /*1610*/  @P0 SHF.R.U32.HI R5, RZ, R9, R0 ;  /* 0x00000009ff050219 */ /* 0x000fc80000011600 */
[----:B------:R-:W-:Y:S01]  /*1620*/  LOP3.LUT R0, RZ, R5, RZ, 0x33, !PT ;  /* 0x00000005ff007212 */ /* 0x000fe200078e33ff */
[----:B------:R-:W-:Y:S06]  /*1630*/  BRA `(.L_x_1648) ;  /* 0x0000000000107947 */ /* 0x000fec0003800000 */
.L_x_1647:
[----:B------:R-:W-:-:S13]  /*1640*/  ISETP.NE.AND P0, PT, R7, 0x1, PT ;  /* 0x000000010700780c */ /* 0x000fda0003f05270 */
[----:B------:R-:W0:Y:S02]  /*1650*/  @P0 LDC.64 R8, c[0x0][0x9e8] ;  /* 0x00027a00ff080b82 */ /* 0x000e240000000a00 */
[----:B0-----:R-:W-:-:S05]  /*1660*/  @P0 IMAD.HI.U32 R6, R0, R8, RZ ;  /* 0x0000000800060227 */ /* 0x001fca00078e00ff */
[----:B------:R-:W-:-:S07]  /*1670*/  @P0 SHF.R.U32.HI R0, RZ, R9, R6 ;  /* 0x00000009ff000219 */ /* 0x000fce0000011606 */
.L_x_1648:
[----:B------:R-:W-:-:S05]  /*1680*/  IMAD R0, R0, R7, RZ ;  /* 0x0000000700007224 */ /* 0x000fca00078e02ff */
[----:B------:R-:W-:-:S07]  /*1690*/  VIMNMX R3, R3, R0, !PT ;  /* 0x0000000003037248 */ /* 0x000fce0007fe0100 */
.L_x_1646:
[----:B------:R-:W-:Y:S01]  /*16a0*/  SHF.R.S32.HI R6, RZ, 0x1f, R3 ;  /* 0x0000001fff067819 */ /* 0x000fe20000011403 */
[----:B------:R-:W-:Y:S01]  /*16b0*/  IMAD.MOV.U32 R0, RZ, RZ, RZ ;  /* 0x000000ffff007224 */ /* 0x000fe200078e00ff */
[----:B------:R-:W-:Y:S02]  /*16c0*/  PLOP3.LUT P0, PT, PT, PT, PT, 0x80, 0x0 ;  /* 0x000000000000781c */ /* 0x000fe40003f0f070 */
[----:B------:R-:W-:Y:S02]  /*16d0*/  CS2R R150, SRZ ;  /* 0x0000000000967805 */ /* 0x000fe4000001ff00 */
[----:B------:R-:W-:Y:S01]  /*16e0*/  LEA.HI R6, R6, R3, RZ, 0x6 ;  /* 0x0000000306067211 */ /* 0x000fe200078f30ff */
[----:B------:R-:W-:Y:S01]  /*16f0*/  IMAD.MOV.U32 R3, RZ, RZ, RZ ;  /* 0x000000ffff037224 */ /* 0x000fe200078e00ff */
[----:B------:R-:W-:Y:S02]  /*1700*/  CS2R R148, SRZ ;  /* 0x0000000000947805 */ /* 0x000fe4000001ff00 */
[----:B------:R-:W-:-:S02]  /*1710*/  CS2R R146, SRZ ;  /* 0x0000000000927805 */ /* 0x000fc4000001ff00 */
[----:B------:R-:W-:Y:S02]  /*1720*/  SHF.R.S32.HI R5, RZ, 0x6, R6 ;  /* 0x00000006ff057819 */ /* 0x000fe40000011406 */
[----:B------:R-:W-:Y:S02]  /*1730*/  CS2R R144, SRZ ;  /* 0x0000000000907805 */ /* 0x000fe4000001ff00 */
[----:B------:R-:W-:Y:S02]  /*1740*/  CS2R R164, SRZ ;  /* 0x0000000000a47805 */ /* 0x000fe4000001ff00 */
[----:B------:R-:W-:Y:S02]  /*1750*/  CS2R R140, SRZ ;  /* 0x00000000008c7805 */ /* 0x000fe4000001ff00 */
[----:B------:R-:W-:Y:S02]  /*1760*/  VIMNMX R5, RZ, R5, !PT ;  /* 0x00000005ff057248 */ /* 0x000fe40007fe0100 */
[----:B------:R-:W-:-:S02]  /*1770*/  CS2R R162, SRZ ;  /* 0x0000000000a27805 */ /* 0x000fc4000001ff00 */
[----:B------:R-:W-:Y:S02]  /*1780*/  CS2R R136, SRZ ;  /* 0x0000000000887805 */ /* 0x000fe4000001ff00 */
[----:B------:R-:W-:Y:S02]  /*1790*/  CS2R R160, SRZ ;  /* 0x0000000000a07805 */ /* 0x000fe4000001ff00 */
[----:B------:R-:W-:Y:S02]  /*17a0*/  ISETP.GT.AND P1, PT, R4, R5, PT ;  /* 0x000000050400720c */ /* 0x000fe40003f24270 */
[----:B------:R-:W-:Y:S02]  /*17b0*/  CS2R R132, SRZ ;  /* 0x0000000000847805 */ /* 0x000fe4000001ff00 */
[----:B------:R-:W-:Y:S02]  /*17c0*/  CS2R R158, SRZ ;  /* 0x00000000009e7805 */ /* 0x000fe4000001ff00 */
[----:B------:R-:W-:-:S02]  /*17d0*/  CS2R R156, SRZ ;  /* 0x00000000009c7805 */ /* 0x000fc4000001ff00 */
[----:B------:R-:W-:Y:S02]  /*17e0*/  CS2R R128, SRZ ;  /* 0x0000000000807805 */ /* 0x000fe4000001ff00 */
        /* <DEDUP_REMOVED lines=49> */
[----:B------:R-:W-:Y:S01]  /*1b00*/  CS2R R30, SRZ ;  /* 0x00000000001e7805 */ /* 0x000fe2000001ff00 */
[----:B------:R-:W-:Y:S01]  /*1b10*/  IMAD.MOV.U32 R7, RZ, RZ, RZ ;  /* 0x000000ffff077224 */ /* 0x000fe200078e00ff */
[----:B------:R-:W-:Y:S02]  /*1b20*/  CS2R R26, SRZ ;  /* 0x00000000001a7805 */ /* 0x000fe4000001ff00 */
[----:B------:R-:W-:Y:S01]  /*1b30*/  MOV R210, RZ ;  /* 0x000000ff00d27202 */ /* 0x000fe20000000f00 */
[----:B------:R-:W-:Y:S06]  /*1b40*/  @!P1 BRA `(.L_x_1649) ;  /* 0x000000c000d89947 */ /* 0x000fec0003800000 */
        /* <DEDUP_REMOVED lines=14> */
.L_x_1650:
[----:B------:R-:W-:Y:S01]  /*1c30*/  ULEA UR21, UR38, UR42, 0x3 ;  /* 0x0000002a26157291 */ /* 0x000fe2000f8e183f */
[----:B------:R-:W-:-:S05]  /*1c40*/  IMAD.U32 R0, RZ, RZ, UR37 ;  /* 0x00000025ff007e24 */ /* 0x000fca000f8e00ff */
[----:B------:R-:W-:-:S04]  /*1c50*/  SHF.L.U32 R0, R0, 0x1f, RZ ;  /* 0x0000001f00007819 */ /* 0x000fc800000006ff */
[----:B------:R-:W0:Y:S02]  /*1c60*/  SYNCS.PHASECHK.TRANS64.TRYWAIT P1, [UR21+0x28c50], R0 ;  /* 0x028c5000ff0075a7 */ /* 0x000e240008020155 */
[----:B0-----:R-:W-:Y:S05]  /*1c70*/  @!P1 BRA `(.L_x_1651) ;  /* 0x0000013000149947 */ /* 0x001fea0003800000 */
.L_x_1824:
[----:B------:R-:W-:Y:S01]  /*1c80*/  BAR.SYNC.DEFER_BLOCKING 0xe, 0x100 ;  /* 0x0384000000007b1d */ /* 0x000fe20000010000 */
[----:B------:R-:W-:Y:S02]  /*1c90*/  UIADD3 UR4, UR42, 0x26800, URZ ;  /* 0x000268002a047890 */ /* 0x000fe4000fffe03f */
[----:B------:R-:W-:Y:S02]  /*1ca0*/  ULEA UR18, UR38, UR20, 0xc ;  /* 0x0000001426127291 */ /* 0x000fe4000f8e603f */
[----:B------:R-:W-:Y:S01]  /*1cb0*/  USHF.R.U32.HI UR4, URZ, 0x4, UR4 ;  /* 0x000000043f047899 */ /* 0x000fe20008011604 */
[----:B------:R-:W-:Y:S01]  /*1cc0*/  UMOV UR19, 0x40000040 ;  /* 0x4000004000137882 */ /* 0x000fe20000000000 */
[----:B------:R-:W-:Y:S02]  /*1cd0*/  UMOV UR17, 0x40000040 ;  /* 0x4000004000117882 */ /* 0x000fe40000000000 */
[----:B------:R-:W-:Y:S02]  /*1ce0*/  ULOP3.LUT UR4, UR4, 0x3fff, URZ, 0xc0, !UPT ;  /* 0x00003fff04047892 */ /* 0x000fe4000f8ec03f */
[----:B------:R-:W-:-:S02]  /*1cf0*/  UIADD3 UR6, UR18, 0x80, URZ ;  /* 0x0000008012067890 */ /* 0x000fc4000fffe03f */
[----:B------:R-:W-:Y:S01]  /*1d00*/  ULOP3.LUT UR16, UR4, 0x10000, URZ, 0xfc, !UPT ;  /* 0x0001000004107892 */ /* 0x000fe2000f8efc3f */
[----:B------:R-:W-:Y:S01]  /*1d10*/  UMOV UR7, 0x40000040 ;  /* 0x4000004000077882 */ /* 0x000fe20000000000 */
[----:B------:R-:W-:Y:S02]  /*1d20*/  UMOV UR5, 0x40000040 ;  /* 0x4000004000057882 */ /* 0x000fe40000000000 */
[----:B------:R-:W-:Y:S02]  /*1d30*/  UIADD3 UR4, UR16, 0x2, URZ ;  /* 0x0000000210047890 */ /* 0x000fe4000fffe03f */
[----:B------:R-:W-:Y:S02]  /*1d40*/  UIADD3 UR10, UR18, 0x100, URZ ;  /* 0x00000100120a7890 */ /* 0x000fe4000fffe03f */
[----:B------:R-:W-:Y:S01]  /*1d50*/  UIADD3 UR8, UR16, 0x4, URZ ;  /* 0x0000000410087890 */ /* 0x000fe2000fffe03f */
[----:B------:R-:W-:Y:S01]  /*1d60*/  UMOV UR11, 0x40000040 ;  /* 0x40000040000b7882 */ /* 0x000fe20000000000 */
[----:B------:R-:W-:Y:S01]  /*1d70*/  WARPGROUP.ARRIVE ;  /* 0x00000000000079c5 */ /* 0x000fe20000000000 */
[----:B------:R-:W-:Y:S01]  /*1d80*/  UMOV UR9, 0x40000040 ;  /* 0x4000004000097882 */ /* 0x000fe20000000000 */
[----:B------:R-:W-:-:S02]  /*1d90*/  UIADD3 UR14, UR18, 0x180, URZ ;  /* 0x00000180120e7890 */ /* 0x000fc4000fffe03f */
[----:B------:R-:W-:Y:S02]  /*1da0*/  UIADD3 UR12, UR16, 0x6, URZ ;  /* 0x00000006100c7890 */ /* 0x000fe4000fffe03f */
[----:B------:R-:W-:Y:S01]  /*1db0*/  HGMMA.64x256x16.F32 R24, gdesc[UR16].tnspB, RZ, !UPT, gsb0 ;  /* 0x43e00000101879f0 */ /* 0x000fe2000c0008ff */
[----:B------:R-:W-:Y:S01]  /*1dc0*/  UMOV UR15, 0x40000040 ;  /* 0x40000040000f7882 */ /* 0x000fe20000000000 */
[----:B------:R-:W-:Y:S01]  /*1dd0*/  UMOV UR13, 0x40000040 ;  /* 0x40000040000d7882 */ /* 0x000fe20000000000 */
        /* <DEDUP_REMOVED lines=16> */
.L_x_1652:
[----:B------:R-:W-:Y:S01]  /*1ee0*/  VIADD R4, R4, 0xfffffffe ;  /* 0xfffffffe04047836 */ /* 0x000fe20000000000 */
[----:B------:R-:W-:-:S04]  /*1ef0*/  UIADD3 UR6, UR21, 0x28c60, URZ ;  /* 0x00028c6015067890 */ /* 0x000fc8000fffe03f */
[----:B------:R-:W-:Y:S01]  /*1f00*/  ISETP.GE.AND P1, PT, R4, R5, PT ;  /* 0x000000050400720c */ /* 0x000fe20003f26270 */
[----:B------:R-:W-:-:S09]  /*1f10*/  UPRMT UR6, UR40, 0x654, UR6 ;  /* 0x0000065428067896 */ /* 0x000fd20008000006 */
[----:B------:R-:W-:Y:S03]  /*1f20*/  SYNCS.ARRIVE.TRANS64.RED.A1T0 RZ, [UR6], RZ ;  /* 0x000000ffffff79a7 */ /* 0x000fe60008100406 */
[----:B------:R-:W-:Y:S05]  /*1f30*/  @!P1 BRA `(.L_x_1653) ;  /* 0x0000000800d89947 */ /* 0x000fea0003800000 */
.L_x_1659:
[----:B------:R-:W-:Y:S01]  /*1f40*/  BAR.SYNC.DEFER_BLOCKING 0xe, 0x100 ;  /* 0x0384000000007b1d */ /* 0x000fe20000010000 */
[----:B01----:R-:W-:Y:S01]  /*1f50*/  IMAD.U32 R3, RZ, RZ, UR38 ;  /* 0x00000026ff037e24 */ /* 0x003fe2000f8e00ff */
[----:B------:R-:W-:Y:S01]  /*1f60*/  UIADD3 UR38, UR38, 0x1, URZ ;  /* 0x0000000126267890 */ /* 0x000fe2000fffe03f */
[C---:B------:R-:W-:Y:S01]  /*1f70*/  ISETP.GT.AND P2, PT, R4.reuse, R5, PT ;  /* 0x000000050400720c */ /* 0x040fe20003f44270 */
        /* <DEDUP_REMOVED lines=139> */
.L_x_1654:
[----:B------:R-:W-:Y:S01]  /*2830*/  ULEA UR21, UR38, UR42, 0x3 ;  /* 0x0000002a26157291 */ /* 0x000fe2000f8e183f */
[----:B------:R-:W-:-:S04]  /*2840*/  MOV R0, UR37 ;  /* 0x0000002500007c02 */ /* 0x000fc80008000f00 */
[----:B------:R-:W-:-:S04]  /*2850*/  SHF.L.U32 R0, R0, 0x1f, RZ ;  /* 0x0000001f00007819 */ /* 0x000fc800000006ff */
[----:B------:R0:W1:Y:S01]  /*2860*/  SYNCS.PHASECHK.TRANS64.TRYWAIT P1, [UR21+0x28c50], R0 ;  /* 0x028c5000ff0075a7 */ /* 0x0000620008020155 */
[----:B------:R-:W-:Y:S05]  /*2870*/  @!P0 BRA `(.L_x_1655) ;  /* 0x0000000000048947 */ /* 0x000fea0003800000 */
[----:B------:R-:W-:Y:S01]  /*2880*/  BPT.TRAP 0x1 ;  /* 0x000000040000795c */ /* 0x000fe20000300000 */
.L_x_1655:
[----:B-1----:R-:W-:Y:S05]  /*2890*/  @P1 BRA `(.L_x_1656) ;  /* 0x0000000000081947 */ /* 0x002fea0003800000 */
[----:B------:R-:W1:Y:S02]  /*28a0*/  SYNCS.PHASECHK.TRANS64.TRYWAIT P1, [UR21+0x28c50], R0 ;  /* 0x028c5000ff0075a7 */ /* 0x000e640008020155 */
[----:B-1----:R-:W-:Y:S05]  /*28b0*/  @!P1 BRA `(.L_x_1657) ;  /* 0x00000124001c9947 */ /* 0x002fea0003800000 */
.L_x_1656:
[----:B------:R-:W-:Y:S01]  /*28c0*/  ULEA UR18, UR38, UR20, 0xc ;  /* 0x0000001426127291 */ /* 0x000fe2000f8e603f */
[----:B------:R-:W-:Y:S01]  /*28d0*/  WARPGROUP.ARRIVE ;  /* 0x00000000000079c5 */ /* 0x000fe20000000000 */
[----:B------:R-:W-:Y:S01]  /*28e0*/  UMOV UR19, 0x40000040 ;  /* 0x4000004000137882 */ /* 0x000fe20000000000 */
[----:B------:R-:W-:Y:S01]  /*28f0*/  UMOV UR7, 0x40000040 ;  /* 0x4000004000077882 */ /* 0x000fe20000000000 */
[----:B------:R-:W-:Y:S02]  /*2900*/  UIADD3 UR6, UR18, 0x80, URZ ;  /* 0x0000008012067890 */ /* 0x000fe4000fffe03f */
[----:B------:R-:W-:Y:S01]  /*2910*/  UIADD3 UR10, UR18, 0x100, URZ ;  /* 0x00000100120a7890 */ /* 0x000fe2000fffe03f */
[----:B------:R-:W-:Y:S02]  /*2920*/  UMOV UR11, 0x40000040 ;  /* 0x40000040000b7882 */ /* 0x000fe40000000000 */
[----:B------:R-:W-:Y:S01]  /*2930*/  HGMMA.64x256x16.F32 R24, gdesc[UR16].tnspB, R24, gsb0 ;  /* 0x43e00000101879f0 */ /* 0x000fe20008000818 */
[----:B------:R-:W-:Y:S01]  /*2940*/  UIADD3 UR14, UR18, 0x180, URZ ;  /* 0x00000180120e7890 */ /* 0x000fe2000fffe03f */
[----:B------:R-:W-:Y:S01]  /*2950*/  UMOV UR15, 0x40000040 ;  /* 0x40000040000f7882 */ /* 0x000fe20000000000 */
[----:B------:R-:W-:-:S02]  /*2960*/  WARPGROUP.DEPBAR.LE gsb0, 0x0 ;  /* 0x00008000000079c5 */ /* 0x000fc40000010000 */
        /* <DEDUP_REMOVED lines=15> */
.L_x_1658:
[----:B------:R-:W-:-:S04]  /*2a60*/  UIADD3 UR6, UR21, 0x28c60, URZ ;  /* 0x00028c6015067890 */ /* 0x000fc8000fffe03f */
[----:B------:R-:W-:-:S09]  /*2a70*/  UPRMT UR6, UR40, 0x654, UR6 ;  /* 0x0000065428067896 */ /* 0x000fd20008000006 */
[----:B------:R-:W-:Y:S01]  /*2a80*/  SYNCS.ARRIVE.TRANS64.RED.A1T0 RZ, [UR6], RZ ;  /* 0x000000ffffff79a7 */ /* 0x000fe20008100406 */
[----:B------:R-:W-:Y:S05]  /*2a90*/  @P2 BRA `(.L_x_1659) ;  /* 0xfffffff400282947 */ /* 0x000fea000383ffff */
.L_x_1653:
[----:B------:R-:W-:Y:S01]  /*2aa0*/  BAR.SYNC.DEFER_BLOCKING 0xe, 0x100 ;  /* 0x0384000000007b1d */ /* 0x000fe20000010000 */
[----:B01----:R-:W-:Y:S01]  /*2ab0*/  IMAD.U32 R3, RZ, RZ, UR38 ;  /* 0x00000026ff037e24 */ /* 0x003fe2000f8e00ff */
[----:B------:R-:W-:Y:S01]  /*2ac0*/  UIADD3 UR38, UR38, 0x1, URZ ;  /* 0x0000000126267890 */ /* 0x000fe2000fffe03f */
[----:B------:R-:W-:Y:S02]  /*2ad0*/  PLOP3.LUT P0, PT, PT, PT, PT, 0x8, 0x0 ;  /* 0x000000000000781c */ /* 0x000fe40003f0e170 */
        /* <DEDUP_REMOVED lines=140> */
.L_x_1642:
[----:B------:R-:W-:Y:S01]  /*33a0*/  ULDC UR4, c[0x0][0x448] ;  /* 0x0001120000047ab9 */ /* 0x000fe20000000800 */
[----:B------:R-:W-:Y:S02]  /*33b0*/  UIADD3 UR10, UR44, 0x3f, URZ ;  /* 0x0000003f2c0a7890 */ /* 0x000fe4000fffe03f */
[----:B------:R-:W-:Y:S01]  /*33c0*/  UISETP.NE.AND UP0, UPT, UR4, 0x1, UPT ;  /* 0x000000010400788c */ /* 0x000fe2000bf05270 */
[----:B------:R-:W-:Y:S02]  /*33d0*/  ULDC UR11, c[0x0][0x288] ;  /* 0x0000a200000b7ab9 */ /* 0x000fe40000000800 */
[----:B------:R-:W-:Y:S01]  /*33e0*/  ULDC.64 UR4, c[0x0][0x9e0] ;  /* 0x0002780000047ab9 */ /* 0x000fe20000000a00 */
[----:B------:R-:W-:Y:S02]  /*33f0*/  UP2UR UR51, UPR, URZ, 0x1 ;  /* 0x000000013f337883 */ /* 0x000fe40008000000 */
[----:B------:R-:W-:-:S04]  /*3400*/  UIADD3 UR12, -UR11, 0x1, URZ ;  /* 0x000000010b0c7890 */ /* 0x000fc8000fffe13f */
[----:B------:R-:W-:Y:S01]  /*3410*/  UIMAD UR12, UR49, UR6, UR12 ;  /* 0x00000006310c72a4 */ /* 0x000fe2000f8e020c */
[----:B------:R-:W-:Y:S01]  /*3420*/  @UP0 ULDC UR8, c[0x0][0x44c] ;  /* 0x0001130000080ab9 */ /* 0x000fe20000000800 */
[----:B------:R-:W-:Y:S01]  /*3430*/  @UP0 ULDC UR13, c[0x0][0x450] ;  /* 0x00011400000d0ab9 */ /* 0x000fe20000000800 */
[----:B------:R-:W-:-:S04]  /*3440*/  UIMAD.WIDE.U32 UR8, UR10, UR8, URZ ;  /* 0x000000080a0872a5 */ /* 0x000fc8000f8e003f */
[----:B------:R-:W-:Y:S02]  /*3450*/  @UP0 USHF.R.U32.HI UR10, URZ, UR13, UR9 ;  /* 0x0000000d3f0a0299 */ /* 0x000fe40008011609 */
[----:B------:R-:W-:Y:S02]  /*3460*/  UISETP.GE.AND UP0, UPT, UR5, 0x1, UPT ;  /* 0x000000010500788c */ /* 0x000fe4000bf06270 */
[----:B------:R-:W-:Y:S02]  /*3470*/  UIADD3 UR10, UR12, UR10, URZ ;  /* 0x0000000a0c0a7290 */ /* 0x000fe4000fffe03f */
[----:B------:R-:W-:Y:S02]  /*3480*/  UP2UR UR50, UPR, URZ, 0x1 ;  /* 0x000000013f327883 */ /* 0x000fe40008000000 */
[----:B------:R-:W-:Y:S01]  /*3490*/  PLOP3.LUT P0, PT, PT, PT, UP0, 0x40, 0x0 ;  /* 0x000000000000781c */ /* 0x000fe20003f0e808 */
[----:B------:R-:W-:-:S06]  /*34a0*/  UIADD3 UR4, UR10, UR4, URZ ;  /* 0x000000040a047290 */ /* 0x000fcc000fffe03f */
[----:B------:R-:W-:-:S06]  /*34b0*/  IMAD.U32 R0, RZ, RZ, UR4 ;  /* 0x00000004ff007e24 */ /* 0x000fcc000f8e00ff */
[----:B------:R-:W-:Y:S05]  /*34c0*/  @P0 BRA `(.L_x_1660) ;  /* 0x0000000000400947 */ /* 0x000fea0003800000 */
[----:B------:R-:W-:Y:S01]  /*34d0*/  ISETP.LT.AND P0, PT, RZ, UR10, PT ;  /* 0x0000000aff007c0c */ /* 0x000fe2000bf01270 */
[----:B------:R-:W-:-:S12]  /*34e0*/  UIADD3 UR4, UR10, -0x1, URZ ;  /* 0xffffffff0a047890 */ /* 0x000fd8000fffe03f */
[----:B------:R-:W-:Y:S05]  /*34f0*/  @P0 BRA `(.L_x_1661) ;  /* 0x00000000001c0947 */ /* 0x000fea0003800000 */
[----:B------:R-:W-:Y:S02]  /*3500*/  UISETP.NE.AND UP0, UPT, UR5, 0x1, UPT ;  /* 0x000000010500788c */ /* 0x000fe4000bf05270 */
[----:B------:R-:W-:-:S09]  /*3510*/  UIADD3 UR4, -UR10, URZ, URZ ;  /* 0x0000003f0a047290 */ /* 0x000fd2000fffe13f */
[----:B------:R-:W-:Y:S02]  /*3520*/  @UP0 ULDC.64 UR12, c[0x0][0x9e8] ;  /* 0x00027a00000c0ab9 */ /* 0x000fe40000000a00 */
[----:B------:R-:W-:-:S04]  /*3530*/  UIMAD.WIDE.U32 UR8, UR4, UR12, URZ ;  /* 0x0000000c040872a5 */ /* 0x000fc8000f8e003f */
[----:B------:R-:W-:-:S04]  /*3540*/  @UP0 USHF.R.U32.HI UR4, URZ, UR13, UR9 ;  /* 0x0000000d3f040299 */ /* 0x000fc80008011609 */
[----:B------:R-:W-:Y:S01]  /*3550*/  ULOP3.LUT UR4, URZ, UR4, URZ, 0x33, !UPT ;  /* 0x000000043f047292 */ /* 0x000fe2000f8e333f */
[----:B------:R-:W-:Y:S11]  /*3560*/  BRA `(.L_x_1662) ;  /* 0x0000000000107947 */ /* 0x000ff60003800000 */
.L_x_1661:
[----:B------:R-:W-:-:S11]  /*3570*/  UISETP.NE.AND UP0, UPT, UR5, 0x1, UPT ;  /* 0x000000010500788c */ /* 0x000fd6000bf05270 */
[----:B------:R-:W-:Y:S02]  /*3580*/  @UP0 ULDC.64 UR12, c[0x0][0x9e8] ;  /* 0x00027a00000c0ab9 */ /* 0x000fe40000000a00 */
[----:B------:R-:W-:-:S04]  /*3590*/  UIMAD.WIDE.U32 UR8, UR4, UR12, URZ ;  /* 0x0000000c040872a5 */ /* 0x000fc8000f8e003f */
[----:B------:R-:W-:-:S12]  /*35a0*/  @UP0 USHF.R.U32.HI UR4, URZ, UR13, UR9 ;  /* 0x0000000d3f040299 */ /* 0x000fd80008011609 */
.L_x_1662:
[----:B------:R-:W-:-:S06]  /*35b0*/  UIMAD UR4, UR4, UR5, UR5 ;  /* 0x00000005040472a4 */ /* 0x000fcc000f8e0205 */
[----:B------:R-:W-:-:S07]  /*35c0*/  VIMNMX R0, R0, UR4, PT ;  /* 0x0000000400007c48 */ /* 0x000fce000bfe0100 */
.L_x_1660:
[----:B------:R-:W-:Y:S01]  /*35d0*/  UISETP.NE.AND UP0, UPT, UR51, URZ, UPT ;  /* 0x0000003f3300728c */ /* 0x000fe2000bf05270 */
[----:B------:R-:W-:Y:S01]  /*35e0*/  IADD3 R0, R0, 0x3f, RZ ;  /* 0x0000003f00007810 */ /* 0x000fe20007ffe0ff */
[----:B------:R-:W-:Y:S01]  /*35f0*/  UMOV UR4, UR44 ;  /* 0x0000002c00047c82 */ /* 0x000fe20008000000 */
[----:B------:R-:W-:Y:S02]  /*3600*/  UIMAD UR6, UR49, UR6, -UR11 ;  /* 0x00000006310672a4 */ /* 0x000fe4000f8e0a0b */
[----:B------:R-:W-:-:S04]  /*3610*/  SHF.R.S32.HI R3, RZ, 0x1f, R0 ;  /* 0x0000001fff037819 */ /* 0x000fc80000011400 */
[----:B------:R-:W-:Y:S02]  /*3620*/  LEA.HI R3, R3, R0, RZ, 0x6 ;  /* 0x0000000003037211 */ /* 0x000fe400078f30ff */
[----:B------:R-:W-:Y:S01]  /*3630*/  @UP0 ULDC UR8, c[0x0][0x44c] ;  /* 0x0001130000080ab9 */ /* 0x000fe20000000800 */
[----:B------:R-:W-:Y:S01]  /*3640*/  @UP0 ULDC UR10, c[0x0][0x450] ;  /* 0x00011400000a0ab9 */ /* 0x000fe20000000800 */
[----:B------:R-:W-:Y:S01]  /*3650*/  UIMAD.WIDE.U32 UR8, UR44, UR8, URZ ;  /* 0x000000082c0872a5 */ /* 0x000fe2000f8e003f */
[----:B------:R-:W-:-:S03]  /*3660*/  SHF.R.S32.HI R3, RZ, 0x6, R3 ;  /* 0x00000006ff037819 */ /* 0x000fc60000011403 */
[----:B------:R-:W-:Y:S01]  /*3670*/  @UP0 USHF.R.U32.HI UR4, URZ, UR10, UR9 ;  /* 0x0000000a3f040299 */ /* 0x000fe20008011609 */
[----:B------:R-:W-:Y:S01]  /*3680*/  VIMNMX R152, R3, UR7, PT ;  /* 0x0000000703987c48 */ /* 0x000fe2000bfe0100 */
[----:B------:R-:W-:Y:S02]  /*3690*/  UISETP.GE.AND UP0, UPT, UR5, 0x1, UPT ;  /* 0x000000010500788c */ /* 0x000fe4000bf06270 */
[----:B------:R-:W-:Y:S01]  /*36a0*/  UIADD3 UR4, UR6, UR4, URZ ;  /* 0x0000000406047290 */ /* 0x000fe2000fffe03f */
[----:B------:R-:W-:-:S03]  /*36b0*/  ULDC UR8, c[0x0][0x9dc] ;  /* 0x0002770000087ab9 */ /* 0x000fc60000000800 */
[----:B------:R-:W-:Y:S01]  /*36c0*/  PLOP3.LUT P0, PT, PT, PT, UP0, 0x40, 0x0 ;  /* 0x000000000000781c */ /* 0x000fe20003f0e808 */
[----:B------:R-:W-:-:S12]  /*36d0*/  UIADD3 UR8, UR4, -UR8, URZ ;  /* 0x8000000804087290 */ /* 0x000fd8000fffe03f */
[----:B------:R-:W-:Y:S05]  /*36e0*/  @P0 BRA `(.L_x_1663) ;  /* 0x0000000000440947 */ /* 0x000fea0003800000 */
[----:B------:R-:W-:-:S06]  /*36f0*/  UISETP.GT.AND UP0, UPT, UR4, -0x1, UPT ;  /* 0xffffffff0400788c */ /* 0x000fcc000bf04270 */
[----:B------:R-:W-:-:S13]  /*3700*/  PLOP3.LUT P0, PT, PT, PT, UP0, 0x80, 0x0 ;  /* 0x000000000000781c */ /* 0x000fda0003f0f008 */
[----:B------:R-:W-:Y:S05]  /*3710*/  @P0 BRA `(.L_x_1664) ;  /* 0x00000000001c0947 */ /* 0x000fea0003800000 */
[----:B------:R-:W-:Y:S02]  /*3720*/  UISETP.NE.AND UP0, UPT, UR5, 0x1, UPT ;  /* 0x000000010500788c */ /* 0x000fe4000bf05270 */
[----:B------:R-:W-:-:S09]  /*3730*/  ULOP3.LUT UR4, URZ, UR4, URZ, 0x33, !UPT ;  /* 0x000000043f047292 */ /* 0x000fd2000f8e333f */
[----:B------:R-:W-:Y:S02]  /*3740*/  @UP0 ULDC.64 UR10, c[0x0][0x9e8] ;  /* 0x00027a00000a0ab9 */ /* 0x000fe40000000a00 */
[----:B------:R-:W-:-:S04]  /*3750*/  UIMAD.WIDE.U32 UR6, UR4, UR10, URZ ;  /* 0x0000000a040672a5 */ /* 0x000fc8000f8e003f */
[----:B------:R-:W-:-:S04]  /*3760*/  @UP0 USHF.R.U32.HI UR4, URZ, UR11, UR7 ;  /* 0x0000000b3f040299 */ /* 0x000fc80008011607 */
[----:B------:R-:W-:Y:S01]  /*3770*/  ULOP3.LUT UR4, URZ, UR4, URZ, 0x33, !UPT ;  /* 0x000000043f047292 */ /* 0x000fe2000f8e333f */
[----:B------:R-:W-:Y:S11]  /*3780*/  BRA `(.L_x_1665) ;  /* 0x0000000000107947 */ /* 0x000ff60003800000 */
.L_x_1664:
[----:B------:R-:W-:-:S11]  /*3790*/  UISETP.NE.AND UP0, UPT, UR5, 0x1, UPT ;  /* 0x000000010500788c */ /* 0x000fd6000bf05270 */
[----:B------:R-:W-:Y:S02]  /*37a0*/  @UP0 ULDC.64 UR10, c[0x0][0x9e8] ;  /* 0x00027a00000a0ab9 */ /* 0x000fe40000000a00 */
[----:B------:R-:W-:-:S04]  /*37b0*/  UIMAD.WIDE.U32 UR6, UR4, UR10, URZ ;  /* 0x0000000a040672a5 */ /* 0x000fc8000f8e003f */
[----:B------:R-:W-:-:S12]  /*37c0*/  @UP0 USHF.R.U32.HI UR4, URZ, UR11, UR7 ;  /* 0x0000000b3f040299 */ /* 0x000fd80008011607 */
.L_x_1665:
[----:B------:R-:W-:-:S04]  /*37d0*/  UIMAD UR4, UR4, UR5, URZ ;  /* 0x00000005040472a4 */ /* 0x000fc8000f8e023f */
[----:B------:R-:W-:-:S04]  /*37e0*/  UISETP.LT.AND UP0, UPT, UR8, UR4, UPT ;  /* 0x000000040800728c */ /* 0x000fc8000bf01270 */
[----:B------:R-:W-:-:S12]  /*37f0*/  USEL UR8, UR8, UR4, !UP0 ;  /* 0x0000000408087287 */ /* 0x000fd8000c000000 */
.L_x_1663:
[----:B------:R-:W-:Y:S01]  /*3800*/  USHF.R.S32.HI UR4, URZ, 0x1f, UR8 ;  /* 0x0000001f3f047899 */ /* 0x000fe20008011408 */
[----:B------:R-:W-:Y:S01]  /*3810*/  PLOP3.LUT P0, PT, PT, PT, PT, 0x80, 0x0 ;  /* 0x000000000000781c */ /* 0x000fe20003f0f070 */
[----:B------:R-:W-:Y:S01]  /*3820*/  IMAD.MOV.U32 R0, RZ, RZ, RZ ;  /* 0x000000ffff007224 */ /* 0x000fe200078e00ff */
[----:B------:R-:W-:Y:S01]  /*3830*/  CS2R R150, SRZ ;  /* 0x0000000000967805 */ /* 0x000fe2000001ff00 */
[----:B------:R-:W-:Y:S01]  /*3840*/  ULEA.HI UR4, UR4, UR8, URZ, 0x6 ;  /* 0x0000000804047291 */ /* 0x000fe2000f8f303f */
[----:B------:R-:W-:Y:S01]  /*3850*/  IMAD.MOV.U32 R3, RZ, RZ, RZ ;  /* 0x000000ffff037224 */ /* 0x000fe200078e00ff */
[----:B------:R-:W-:Y:S02]  /*3860*/  CS2R R148, SRZ ;  /* 0x0000000000947805 */ /* 0x000fe4000001ff00 */
[----:B------:R-:W-:Y:S01]  /*3870*/  CS2R R146, SRZ ;  /* 0x0000000000927805 */ /* 0x000fe2000001ff00 */
[----:B------:R-:W-:Y:S01]  /*3880*/  USHF.R.S32.HI UR4, URZ, 0x6, UR4 ;  /* 0x000000063f047899 */ /* 0x000fe20008011404 */
[----:B------:R-:W-:-:S02]  /*3890*/  CS2R R144, SRZ ;  /* 0x0000000000907805 */ /* 0x000fc4000001ff00 */
[----:B------:R-:W-:Y:S02]  /*38a0*/  CS2R R164, SRZ ;  /* 0x0000000000a47805 */ /* 0x000fe4000001ff00 */
[----:B------:R-:W-:Y:S01]  /*38b0*/  CS2R R140, SRZ ;  /* 0x00000000008c7805 */ /* 0x000fe2000001ff00 */
[----:B------:R-:W-:Y:S01]  /*38c0*/  UISETP.LT.AND UP0, UPT, URZ, UR4, UPT ;  /* 0x000000043f00728c */ /* 0x000fe2000bf01270 */
[----:B------:R-:W-:Y:S02]  /*38d0*/  CS2R R162, SRZ ;  /* 0x0000000000a27805 */ /* 0x000fe4000001ff00 */
[----:B------:R-:W-:Y:S02]  /*38e0*/  CS2R R136, SRZ ;  /* 0x0000000000887805 */ /* 0x000fe4000001ff00 */
[----:B------:R-:W-:Y:S01]  /*38f0*/  CS2R R160, SRZ ;  /* 0x0000000000a07805 */ /* 0x000fe2000001ff00 */
[----:B------:R-:W-:Y:S01]  /*3900*/  USEL UR47, URZ, UR4, !UP0 ;  /* 0x000000043f2f7287 */ /* 0x000fe2000c000000 */
[----:B------:R-:W-:-:S02]  /*3910*/  CS2R R132, SRZ ;  /* 0x0000000000847805 */ /* 0x000fc4000001ff00 */
[----:B------:R-:W-:Y:S02]  /*3920*/  CS2R R158, SRZ ;  /* 0x00000000009e7805 */ /* 0x000fe4000001ff00 */
[----:B------:R-:W-:Y:S02]  /*3930*/  CS2R R156, SRZ ;  /* 0x00000000009c7805 */ /* 0x000fe4000001ff00 */
[----:B------:R-:W-:Y:S02]  /*3940*/  CS2R R128, SRZ ;  /* 0x0000000000807805 */ /* 0x000fe4000001ff00 */
[----:B------:R-:W-:Y:S02]  /*3950*/  CS2R R154, SRZ ;  /* 0x00000000009a7805 */ /* 0x000fe4000001ff00 */
[----:B------:R-:W-:Y:S01]  /*3960*/  ISETP.GT.AND P1, PT, R152, UR47, PT ;  /* 0x0000002f98007c0c */ /* 0x000fe2000bf24270 */
        /* <DEDUP_REMOVED lines=51> */
[----:B------:R-:W-:Y:S01]  /*3ca0*/  MOV R210, RZ ;  /* 0x000000ff00d27202 */ /* 0x000fe20000000f00 */
[----:B------:R-:W-:Y:S06]  /*3cb0*/  @!P1 BRA `(.L_x_1649) ;  /* 0x000000a0007c9947 */ /* 0x000fec0003800000 */
        /* <DEDUP_REMOVED lines=11> */
[----:B------:R-:W-:-:S04]  /*3d70*/  ULOP3.LUT UR5, UR5, 0x3fff, URZ, 0xc0, !UPT ;  /* 0x00003fff05057892 */ /* 0x000fc8000f8ec03f */
[----:B------:R-:W-:-:S04]  /*3d80*/  ULOP3.LUT UR48, UR5, 0x2000000, URZ, 0xfc, !UPT ;  /* 0x0200000005307892 */ /* 0x000fc8000f8efc3f */
        /* <DEDUP_REMOVED lines=17> */
.L_x_1666:
        /* <DEDUP_REMOVED lines=9> */
.L_x_1825:
[----:B------:R-:W-:Y:S05]  /*3f30*/  @!P0 BRA `(.L_x_1668) ;  /* 0x0000000000048947 */ /* 0x000fea0003800000 */
[----:B------:R-:W-:Y:S01]  /*3f40*/  BPT.TRAP 0x1 ;  /* 0x000000040000795c */ /* 0x000fe20000300000 */
.L_x_1668:
[----:B------:R-:W-:Y:S01]  /*3f50*/  IMAD.U32 R8, RZ, RZ, UR37 ;  /* 0x00000025ff087e24 */ /* 0x000fe2000f8e00ff */
[----:B------:R-:W-:-:S04]  /*3f60*/  MOV R7, UR38 ;  /* 0x0000002600077c02 */ /* 0x000fc80008000f00 */
[----:B------:R-:W-:Y:S02]  /*3f70*/  LEA R7, R7, UR42, 0x3 ;  /* 0x0000002a07077c11 */ /* 0x000fe4000f8e18ff */
[----:B------:R-:W-:-:S04]  /*3f80*/  SHF.L.U32 R8, R8, 0x1f, RZ ;  /* 0x0000001f08087819 */ /* 0x000fc800000006ff */
[----:B------:R1:W2:Y:S01]  /*3f90*/  SYNCS.PHASECHK.TRANS64.TRYWAIT P1, [R7+URZ+0x28c30], R8 ;  /* 0x028c3008070075a7 */ /* 0x0002a2000802017f */
[----:B------:R-:W-:Y:S05]  /*3fa0*/  @!P0 BRA `(.L_x_1669) ;  /* 0x0000000000048947 */ /* 0x000fea0003800000 */
[----:B------:R-:W-:Y:S01]  /*3fb0*/  BPT.TRAP 0x1 ;  /* 0x000000040000795c */ /* 0x000fe20000300000 */
.L_x_1669:
[----:B--2---:R-:W-:Y:S05]  /*3fc0*/  @P1 BRA `(.L_x_1670) ;  /* 0x0000000000081947 */ /* 0x004fea0003800000 */
[----:B------:R-:W2:Y:S02]  /*3fd0*/  SYNCS.PHASECHK.TRANS64.TRYWAIT P1, [R7+URZ+0x28c30], R8 ;  /* 0x028c3008070075a7 */ /* 0x000ea4000802017f */
[----:B--2---:R-:W-:Y:S05]  /*3fe0*/  @!P1 BRA `(.L_x_1671) ;  /* 0x0000010c00809947 */ /* 0x004fea0003800000 */
.L_x_1670:
        /* <DEDUP_REMOVED lines=40> */
.L_x_1672:
[----:B------:R-:W-:Y:S01]  /*4270*/  UISETP.NE.AND UP1, UPT, UR51, URZ, UPT ;  /* 0x0000003f3300728c */ /* 0x000fe2000bf25270 */
[----:B------:R-:W0:Y:S01]  /*4280*/  LDC R9, c[0x0][0x2f0] ;  /* 0x0000bc00ff097b82 */ /* 0x000e220000000800 */
[----:B------:R-:W-:Y:S01]  /*4290*/  VIADD R3, R185, UR44 ;  /* 0x0000002cb9037c36 */ /* 0x000fe20008000000 */
[----:B------:R-:W-:Y:S01]  /*42a0*/  R2UR UR6, R7 ;  /* 0x00000000070672ca */ /* 0x000fe200000e0000 */
[----:B------:R-:W-:Y:S02]  /*42b0*/  UISETP.NE.AND UP0, UPT, UR50, URZ, UPT ;  /* 0x0000003f3200728c */ /* 0x000fe4000bf05270 */
[----:B------:R-:W-:Y:S01]  /*42c0*/  PLOP3.LUT P1, PT, PT, PT, UP1, 0x80, 0x0 ;  /* 0x000000000000781c */ /* 0x000fe20003f2f018 */
[----:B------:R-:W-:Y:S01]  /*42d0*/  IMAD.MOV.U32 R4, RZ, RZ, R3 ;  /* 0x000000ffff047224 */ /* 0x000fe200078e0003 */
[----:B------:R-:W-:Y:S01]  /*42e0*/  PLOP3.LUT P2, PT, PT, PT, UP1, 0x80, 0x0 ;  /* 0x000000000000781c */ /* 0x000fe20003f4f018 */
[----:B------:R-:W3:Y:S01]  /*42f0*/  LDC R12, c[0x0][0x288] ;  /* 0x0000a200ff0c7b82 */ /* 0x000ee20000000800 */
[----:B------:R-:W-:Y:S01]  /*4300*/  ULDC UR7, c[0x0][0x9d8] ;  /* 0x0002760000077ab9 */ /* 0x000fe20000000800 */
[----:B------:R-:W-:Y:S01]  /*4310*/  @UP1 ULDC UR10, c[0x0][0x44c] ;  /* 0x00011300000a1ab9 */ /* 0x000fe20000000800 */
[----:B------:R-:W-:Y:S01]  /*4320*/  FMUL.FTZ R30, R30, UR7 ;  /* 0x000000071e1e7c20 */ /* 0x000fe20008410000 */
[----:B------:R-:W-:Y:S01]  /*4330*/  FMUL.FTZ R24, R24, UR7 ;  /* 0x0000000718187c20 */ /* 0x000fe20008410000 */
[----:B------:R-:W-:Y:S01]  /*4340*/  FMUL.FTZ R25, R25, UR7 ;  /* 0x0000000719197c20 */ /* 0x000fe20008410000 */
[----:B------:R-:W-:Y:S01]  /*4350*/  FMUL.FTZ R26, R26, UR7 ;  /* 0x000000071a1a7c20 */ /* 0x000fe20008410000 */
[----:B------:R-:W-:Y:S01]  /*4360*/  UIADD3 UR6, UR6, 0x28c40, URZ ;  /* 0x00028c4006067890 */ /* 0x000fe2000fffe03f */
[----:B------:R-:W-:Y:S01]  /*4370*/  FMUL.FTZ R27, R27, UR7 ;  /* 0x000000071b1b7c20 */ /* 0x000fe20008410000 */
[----:B------:R-:W-:Y:S01]  /*4380*/  FMUL.FTZ R28, R28, UR7 ;  /* 0x000000071c1c7c20 */ /* 0x000fe20008410000 */
[----:B------:R-:W-:Y:S01]  /*4390*/  @P1 IMAD.HI.U32 R5, R3, UR10, RZ ;  /* 0x0000000a03051c27 */ /* 0x000fe2000f8e00ff */
[----:B------:R-:W-:Y:S01]  /*43a0*/  @UP1 ULDC UR10, c[0x0][0x450] ;  /* 0x00011400000a1ab9 */ /* 0x000fe20000000800 */
[----:B------:R-:W-:-:S02]  /*43b0*/  UPRMT UR6, UR40, 0x654, UR6 ;  /* 0x0000065428067896 */ /* 0x000fc40008000006 */
[----:B------:R-:W-:Y:S01]  /*43c0*/  FMUL.FTZ R29, R29, UR7 ;  /* 0x000000071d1d7c20 */ /* 0x000fe20008410000 */
[----:B------:R-:W-:Y:S01]  /*43d0*/  IMAD.MOV.U32 R3, RZ, RZ, -0x40 ;  /* 0xffffffc0ff037424 */ /* 0x000fe200078e00ff */
[----:B------:R-:W-:Y:S01]  /*43e0*/  @P2 SHF.R.U32.HI R4, RZ, UR10, R5 ;  /* 0x0000000aff042c19 */ /* 0x000fe20008011605 */
[----:B------:R-:W-:Y:S01]  /*43f0*/  FMUL.FTZ R32, R32, UR7 ;  /* 0x0000000720207c20 */ /* 0x000fe20008410000 */
[----:B------:R-:W-:Y:S01]  /*4400*/  FMUL.FTZ R33, R33, UR7 ;  /* 0x0000000721217c20 */ /* 0x000fe20008410000 */
[----:B------:R-:W-:Y:S02]  /*4410*/  IMAD R6, R152, R3, 0x41 ;  /* 0x0000004198067424 */ /* 0x000fe400078e0203 */
[----:B------:R-:W-:Y:S01]  /*4420*/  FMUL.FTZ R36, R36, UR7 ;  /* 0x0000000724247c20 */ /* 0x000fe20008410000 */
[----:B------:R-:W4:Y:S01]  /*4430*/  SHFL.IDX PT, R56, R4, RZ, 0x1c1f ;  /* 0x001c1fff04387589 */ /* 0x000f2200000e0000 */
[----:B------:R-:W-:Y:S01]  /*4440*/  FMUL.FTZ R37, R37, UR7 ;  /* 0x0000000725257c20 */ /* 0x000fe20008410000 */
        /* <DEDUP_REMOVED lines=17> */
[----:B------:R5:W1:Y:S01]  /*4560*/  MUFU.TANH R10, R30 ;  /* 0x0000001e000a7308 */ /* 0x000a620000002400 */
[----:B0-----:R-:W-:Y:S01]  /*4570*/  IMAD R5, R9, UR49, R6 ;  /* 0x0000003109057c24 */ /* 0x001fe2000f8e0206 */
[----:B------:R-:W-:Y:S01]  /*4580*/  PLOP3.LUT P1, PT, PT, PT, UP0, 0x40, 0x0 ;  /* 0x000000000000781c */ /* 0x000fe20003f2e808 */
[----:B------:R-:W-:Y:S01]  /*4590*/  ULDC UR22, c[0x0][0x9dc] ;  /* 0x0002770000167ab9 */ /* 0x000fe20000000800 */
[----:B------:R-:W-:Y:S01]  /*45a0*/  SYNCS.ARRIVE.TRANS64.RED.A1T0 RZ, [UR6], RZ ;  /* 0x000000ffffff79a7 */ /* 0x000fe20008100406 */
[----:B------:R-:W-:Y:S01]  /*45b0*/  FMUL.FTZ R34, R34, UR7 ;  /* 0x0000000722227c20 */ /* 0x000fe20008410000 */
[----:B------:R-:W-:Y:S01]  /*45c0*/  ULOP3.LUT UR6, URZ, UR22, URZ, 0x33, !UPT ;  /* 0x000000163f067292 */ /* 0x000fe2000f8e333f */
[----:B---3--:R-:W-:Y:S01]  /*45d0*/  IADD3 R5, R5, -R12, -R2 ;  /* 0x8000000c05057210 */ /* 0x008fe20007ffe802 */
[----:B------:R-:W0:Y:S01]  /*45e0*/  MUFU.TANH R24, R24 ;  /* 0x0000001800187308 */ /* 0x000e220000002400 */
[----:B-----5:R-:W-:Y:S01]  /*45f0*/  LEA R30, R152, 0xffffffc0, 0x6 ;  /* 0xffffffc0981e7811 */ /* 0x020fe200078e30ff */
[----:B------:R-:W-:Y:S01]  /*4600*/  FMUL.FTZ R31, R31, UR7 ;  /* 0x000000071f1f7c20 */ /* 0x000fe20008410000 */
[----:B------:R-:W-:Y:S01]  /*4610*/  FMUL.FTZ R35, R35, UR7 ;  /* 0x0000000723237c20 */ /* 0x000fe20008410000 */
[----:B------:R-:W-:Y:S01]  /*4620*/  ULDC UR15, c[0x0][0x9e0] ;  /* 0x00027800000f7ab9 */ /* 0x000fe20000000800 */
[----:B------:R-:W-:Y:S01]  /*4630*/  FMUL.FTZ R38, R38, UR7 ;  /* 0x0000000726267c20 */ /* 0x000fe20008410000 */
[----:B------:R-:W-:-:S02]  /*4640*/  IMAD R3, R9, UR49, -R30 ;  /* 0x0000003109037c24 */ /* 0x000fc4000f8e0a1e */
[----:B------:R-:W3:Y:S08]  /*4650*/  MUFU.TANH R25, R25 ;  /* 0x0000001900197308 */ /* 0x000ef00000002400 */
[----:B------:R-:W0:Y:S08]  /*4660*/  MUFU.TANH R26, R26 ;  /* 0x0000001a001a7308 */ /* 0x000e300000002400 */
        /* <DEDUP_REMOVED lines=24> */
[----:B------:R5:W0:Y:S08]  /*47f0*/  MUFU.TANH R14, R34 ;  /* 0x00000022000e7308 */ /* 0x000a300000002400 */
[----:B------:R2:W0:Y:S01]  /*4800*/  MUFU.TANH R13, R31 ;  /* 0x0000001f000d7308 */ /* 0x0004220000002400 */
[----:B-----5:R-:W-:-:S07]  /*4810*/  VIADD R34, R5, UR15 ;  /* 0x0000000f05227c36 */ /* 0x020fce0008000000 */
[----:B------:R5:W0:Y:S01]  /*4820*/  MUFU.TANH R15, R35 ;  /* 0x00000023000f7308 */ /* 0x000a220000002400 */
[----:B--2---:R-:W-:-:S04]  /*4830*/  IADD3 R31, -R2, R3, RZ ;  /* 0x00000003021f7210 */ /* 0x004fc80007ffe1ff */
[----:B----4-:R-:W-:-:S03]  /*4840*/  VIADDMNMX R3, R56, R34, R31, PT ;  /* 0x0000002238037246 */ /* 0x010fc6000380011f */
[----:B------:R2:W4:Y:S01]  /*4850*/  MUFU.TANH R20, R38 ;  /* 0x0000002600147308 */ /* 0x0005220000002400 */
[----:B-----5:R-:W-:-:S04]  /*4860*/  VIADD R35, R5, UR6 ;  /* 0x0000000605237c36 */ /* 0x020fc80008000000 */
[----:B------:R-:W-:Y:S02]  /*4870*/  IMAD.IADD R5, R35, 0x1, R56 ;  /* 0x0000000123057824 */ /* 0x000fe400078e0238 */
[----:B--2---:R-:W-:Y:S01]  /*4880*/  VIADD R38, R6, 0xffffffff ;  /* 0xffffffff06267836 */ /* 0x004fe20000000000 */
[----:B01-3--:R-:W-:Y:S06]  /*4890*/  @P1 BRA `(.L_x_1673) ;  /* 0x0000000000641947 */ /* 0x00bfec0003800000 */
[----:B------:R-:W-:Y:S01]  /*48a0*/  IMAD R11, R9, UR49, R56 ;  /* 0x00000031090b7c24 */ /* 0x000fe2000f8e0238 */
[----:B------:R-:W-:Y:S03]  /*48b0*/  BSSY B0, `(.L_x_1674) ;  /* 0x0000013000007945 */ /* 0x000fe60003800000 */
[----:B------:R-:W-:-:S05]  /*48c0*/  IMAD.IADD R11, R11, 0x1, -R12 ;  /* 0x000000010b0b7824 */ /* 0x000fca00078e0a0c */
[----:B------:R-:W-:-:S13]  /*48d0*/  ISETP.GT.AND P1, PT, R11, -0x1, PT ;  /* 0xffffffff0b00780c */ /* 0x000fda0003f24270 */
[----:B------:R-:W-:Y:S05]  /*48e0*/  @P1 BRA `(.L_x_1675) ;  /* 0x0000000000241947 */ /* 0x000fea0003800000 */
[----:B------:R-:W-:Y:S01]  /*48f0*/  ULDC UR6, c[0x0][0x9e4] ;  /* 0x0002790000067ab9 */ /* 0x000fe20000000800 */
[----:B------:R-:W-:Y:S02]  /*4900*/  LOP3.LUT R11, RZ, R11, RZ, 0x33, !PT ;  /* 0x0000000bff0b7212 */ /* 0x000fe400078e33ff */
[----:B------:R-:W-:-:S04]  /*4910*/  MOV R39, UR6 ;  /* 0x0000000600277c02 */ /* 0x000fc80008000f00 */
[----:B------:R-:W-:-:S13]  /*4920*/  ISETP.NE.AND P1, PT, R39, 0x1, PT ;  /* 0x000000012700780c */ /* 0x000fda0003f25270 */
[----:B------:R-:W0:Y:S02]  /*4930*/  @P1 LDC.64 R56, c[0x0][0x9e8] ;  /* 0x00027a00ff381b82 */ /* 0x000e240000000a00 */
[----:B0-----:R-:W-:-:S05]  /*4940*/  @P1 IMAD.HI.U32 R6, R11, R56, RZ ;  /* 0x000000380b061227 */ /* 0x001fca00078e00ff */
[----:B------:R-:W-:-:S04]  /*4950*/  @P1 SHF.R.U32.HI R11, RZ, R57, R6 ;  /* 0x00000039ff0b1219 */ /* 0x000fc80000011606 */
[----:B------:R-:W-:Y:S01]  /*4960*/  LOP3.LUT R11, RZ, R11, RZ, 0x33, !PT ;  /* 0x0000000bff0b7212 */ /* 0x000fe200078e33ff */
[----:B------:R-:W-:Y:S06]  /*4970*/  BRA `(.L_x_1676) ;  /* 0x0000000000187947 */ /* 0x000fec0003800000 */
.L_x_1675:
[----:B------:R-:W-:Y:S02]  /*4980*/  ULDC UR6, c[0x0][0x9e4] ;  /* 0x0002790000067ab9 */ /* 0x000fe40000000800 */
[----:B------:R-:W-:-:S05]  /*4990*/  IMAD.U32 R39, RZ, RZ, UR6 ;  /* 0x00000006ff277e24 */ /* 0x000fca000f8e00ff */
[----:B------:R-:W-:-:S13]  /*49a0*/  ISETP.NE.AND P1, PT, R39, 0x1, PT ;  /* 0x000000012700780c */ /* 0x000fda0003f25270 */
[----:B------:R-:W0:Y:S02]  /*49b0*/  @P1 LDC.64 R56, c[0x0][0x9e8] ;  /* 0x00027a00ff381b82 */ /* 0x000e240000000a00 */
[----:B0-----:R-:W-:-:S05]  /*49c0*/  @P1 IMAD.HI.U32 R6, R11, R56, RZ ;  /* 0x000000380b061227 */ /* 0x001fca00078e00ff */
[----:B------:R-:W-:-:S07]  /*49d0*/  @P1 SHF.R.U32.HI R11, RZ, R57, R6 ;  /* 0x00000039ff0b1219 */ /* 0x000fce0000011606 */
.L_x_1676:
[----:B------:R-:W-:Y:S05]  /*49e0*/  BSYNC B0 ;  /* 0x0000000000007941 */ /* 0x000fea0003800000 */
.L_x_1674:
[----:B------:R-:W-:-:S04]  /*49f0*/  IMAD R11, R11, R39, -R30 ;  /* 0x000000270b0b7224 */ /* 0x000fc800078e0a1e */
[----:B------:R-:W-:-:S05]  /*4a00*/  IMAD.IADD R6, R11, 0x1, -R2 ;  /* 0x000000010b067824 */ /* 0x000fca00078e0a02 */
[----:B------:R-:W-:Y:S02]  /*4a10*/  VIADDMNMX R3, R6, R39, R3, PT ;  /* 0x0000002706037246 */ /* 0x000fe40003800103 */
[----:B------:R-:W-:-:S07]  /*4a20*/  VIMNMX R5, R5, R6, !PT ;  /* 0x0000000605057248 */ /* 0x000fce0007fe0100 */
.L_x_1673:
[C---:B------:R-:W-:Y:S01]  /*4a30*/  ISETP.GE.AND P2, PT, R38.reuse, 0x9, PT ;  /* 0x000000092600780c */ /* 0x040fe20003f46270 */
[----:B------:R-:W0:Y:S01]  /*4a40*/  SHFL.IDX PT, R4, R4, 0x1, 0x1c1f ;  /* 0x003c1f0004047f89 */ /* 0x000e2200000e0000 */
[C---:B------:R-:W-:Y:S01]  /*4a50*/  ISETP.GE.AND P1, PT, R38.reuse, 0x2, PT ;  /* 0x000000022600780c */ /* 0x040fe20003f26270 */
[----:B------:R-:W-:Y:S01]  /*4a60*/  UISETP.NE.AND UP0, UPT, UR50, URZ, UPT ;  /* 0x0000003f3200728c */ /* 0x000fe2000bf05270 */
[C---:B------:R-:W-:Y:S02]  /*4a70*/  ISETP.GT.AND P3, PT, R5.reuse, 0x8, !P2 ;  /* 0x000000080500780c */ /* 0x040fe40005764270 */
[----:B------:R-:W-:Y:S02]  /*4a80*/  ISETP.GT.AND P4, PT, R5, 0x1, !P1 ;  /* 0x000000010500780c */ /* 0x000fe40004f84270 */
[----:B------:R-:W-:Y:S02]  /*4a90*/  ISETP.LT.OR P3, PT, R3, 0x9, P3 ;  /* 0x000000090300780c */ /* 0x000fe40001f61670 */
[----:B------:R-:W-:-:S02]  /*4aa0*/  ISETP.GE.AND P5, PT, R38, 0x11, PT ;  /* 0x000000112600780c */ /* 0x000fc40003fa6270 */
[----:B------:R-:W-:Y:S02]  /*4ab0*/  FSEL R58, R28, -INF , !P3 ;  /* 0xff8000001c3a7808 */ /* 0x000fe40005800000 */
[----:B------:R-:W-:Y:S02]  /*4ac0*/  ISETP.LT.OR P4, PT, R3, 0x2, P4 ;  /* 0x000000020300780c */ /* 0x000fe40002781670 */
[----:B------:R-:W-:Y:S02]  /*4ad0*/  ISETP.GT.AND P3, PT, R5, 0x10, !P5 ;  /* 0x000000100500780c */ /* 0x000fe40006f64270 */
[----:B------:R-:W-:Y:S02]  /*4ae0*/  ISETP.GE.AND P6, PT, R38, 0xa, PT ;  /* 0x0000000a2600780c */ /* 0x000fe40003fc6270 */
[----:B------:R-:W-:Y:S02]  /*4af0*/  FSEL R56, R25, -INF , !P4 ;  /* 0xff80000019387808 */ /* 0x000fe40006000000 */
[----:B------:R-:W-:-:S02]  /*4b00*/  P2R R39, PR, RZ, 0x20 ;  /* 0x00000020ff277803 */ /* 0x000fc40000000000 */
[----:B------:R-:W-:Y:S01]  /*4b10*/  ISETP.LT.OR P3, PT, R3, 0x11, P3 ;  /* 0x000000110300780c */ /* 0x000fe20001f61670 */
[----:B0-----:R-:W-:Y:S01]  /*4b20*/  IMAD.IADD R6, R35, 0x1, R4 ;  /* 0x0000000123067824 */ /* 0x001fe200078e0204 */
[----:B------:R-:W-:Y:S02]  /*4b30*/  ISETP.GT.AND P4, PT, R5, 0x9, !P6 ;  /* 0x000000090500780c */ /* 0x000fe40007784270 */
[----:B------:R-:W-:Y:S02]  /*4b40*/  ISETP.GE.AND P5, PT, R38, 0x12, PT ;  /* 0x000000122600780c */ /* 0x000fe40003fa6270 */
[----:B------:R-:W-:Y:S02]  /*4b50*/  FSEL R62, R32, -INF , !P3 ;  /* 0xff800000203e7808 */ /* 0x000fe40005800000 */
[----:B------:R-:W-:Y:S02]  /*4b60*/  ISETP.LT.OR P4, PT, R3, 0xa, P4 ;  /* 0x0000000a0300780c */ /* 0x000fe40002781670 */
[----:B------:R-:W-:-:S02]  /*4b70*/  ISETP.GT.AND P3, PT, R5, 0x11, !P5 ;  /* 0x000000110500780c */ /* 0x000fc40006f64270 */
[----:B------:R-:W-:Y:S02]  /*4b80*/  FSEL R60, R29, -INF , !P4 ;  /* 0xff8000001d3c7808 */ /* 0x000fe40006000000 */
[----:B------:R-:W-:Y:S02]  /*4b90*/  ISETP.LT.OR P3, PT, R3, 0x12, P3 ;  /* 0x000000120300780c */ /* 0x000fe40001f61670 */
[----:B------:R-:W-:Y:S02]  /*4ba0*/  ISETP.GE.AND P4, PT, R38, 0x19, PT ;  /* 0x000000192600780c */ /* 0x000fe40003f86270 */
[----:B------:R-:W-:Y:S02]  /*4bb0*/  FSEL R64, R33, -INF , !P3 ;  /* 0xff80000021407808 */ /* 0x000fe40005800000 */
[----:B------:R-:W-:Y:S02]  /*4bc0*/  ISETP.GT.AND P3, PT, R5, 0x18, !P4 ;  /* 0x000000180500780c */ /* 0x000fe40006764270 */
[----:B------:R-:W-:-:S02]  /*4bd0*/  P2R R33, PR, RZ, 0x10 ;  /* 0x00000010ff217803 */ /* 0x000fc40000000000 */
[----:B------:R-:W-:Y:S02]  /*4be0*/  ISETP.LT.OR P3, PT, R3, 0x19, P3 ;  /* 0x000000190300780c */ /* 0x000fe40001f61670 */
[----:B------:R-:W-:Y:S02]  /*4bf0*/  ISETP.GE.AND P4, PT, R38, 0x1a, PT ;  /* 0x0000001a2600780c */ /* 0x000fe40003f86270 */
[----:B------:R-:W-:Y:S02]  /*4c00*/  FSEL R66, R36, -INF , !P3 ;  /* 0xff80000024427808 */ /* 0x000fe40005800000 */
[----:B------:R-:W-:Y:S02]  /*4c10*/  ISETP.GT.AND P3, PT, R5, 0x19, !P4 ;  /* 0x000000190500780c */ /* 0x000fe40006764270 */
[----:B------:R-:W-:Y:S02]  /*4c20*/  P2R R36, PR, RZ, 0x10 ;  /* 0x00000010ff247803 */ /* 0x000fe40000000000 */
[----:B------:R-:W-:-:S02]  /*4c30*/  ISETP.LT.OR P3, PT, R3, 0x1a, P3 ;  /* 0x0000001a0300780c */ /* 0x000fc40001f61670 */
[C---:B------:R-:W-:Y:S02]  /*4c40*/  ISETP.GE.AND P4, PT, R38.reuse, 0x21, PT ;  /* 0x000000212600780c */ /* 0x040fe40003f86270 */
[----:B------:R-:W-:Y:S02]  /*4c50*/  FSEL R68, R37, -INF , !P3 ;  /* 0xff80000025447808 */ /* 0x000fe40005800000 */
[----:B------:R-:W-:Y:S02]  /*4c60*/  ISETP.GT.AND P3, PT, R5, 0x20, !P4 ;  /* 0x000000200500780c */ /* 0x000fe40006764270 */
[----:B------:R-:W-:Y:S02]  /*4c70*/  P2R R37, PR, RZ, 0x10 ;  /* 0x00000010ff257803 */ /* 0x000fe40000000000 */
[----:B------:R-:W-:Y:S02]  /*4c80*/  ISETP.LT.OR P3, PT, R3, 0x21, P3 ;  /* 0x000000210300780c */ /* 0x000fe40001f61670 */
[----:B------:R-:W-:-:S02]  /*4c90*/  ISETP.GE.AND P4, PT, R38, 0x22, PT ;  /* 0x000000222600780c */ /* 0x000fc40003f86270 */
[----:B------:R-:W-:Y:S02]  /*4ca0*/  FSEL R70, R40, -INF , !P3 ;  /* 0xff80000028467808 */ /* 0x000fe40005800000 */
[----:B------:R-:W-:Y:S02]  /*4cb0*/  ISETP.GT.AND P3, PT, R5, 0x21, !P4 ;  /* 0x000000210500780c */ /* 0x000fe40006764270 */
[----:B------:R-:W-:Y:S02]  /*4cc0*/  P2R R40, PR, RZ, 0x10 ;  /* 0x00000010ff287803 */ /* 0x000fe40000000000 */
[----:B------:R-:W-:Y:S02]  /*4cd0*/  ISETP.LT.OR P3, PT, R3, 0x22, P3 ;  /* 0x000000220300780c */ /* 0x000fe40001f61670 */
[----:B------:R-:W-:Y:S02]  /*4ce0*/  ISETP.GE.AND P4, PT, R38, 0x29, PT ;  /* 0x000000292600780c */ /* 0x000fe40003f86270 */
[----:B------:R-:W-:-:S02]  /*4cf0*/  FSEL R72, R41, -INF , !P3 ;  /* 0xff80000029487808 */ /* 0x000fc40005800000 */
[----:B------:R-:W-:Y:S02]  /*4d00*/  ISETP.GT.AND P3, PT, R5, 0x28, !P4 ;  /* 0x000000280500780c */ /* 0x000fe40006764270 */
[----:B------:R-:W-:Y:S02]  /*4d10*/  P2R R41, PR, RZ, 0x10 ;  /* 0x00000010ff297803 */ /* 0x000fe40000000000 */
[----:B------:R-:W-:Y:S02]  /*4d20*/  ISETP.LT.OR P3, PT, R3, 0x29, P3 ;  /* 0x000000290300780c */ /* 0x000fe40001f61670 */
[----:B------:R-:W-:Y:S02]  /*4d30*/  ISETP.GE.AND P4, PT, R38, 0x2a, PT ;  /* 0x0000002a2600780c */ /* 0x000fe40003f86270 */
[----:B------:R-:W-:Y:S02]  /*4d40*/  FSEL R44, R44, -INF , !P3 ;  /* 0xff8000002c2c7808 */ /* 0x000fe40005800000 */
[----:B------:R-:W-:-:S02]  /*4d50*/  ISETP.GT.AND P3, PT, R5, 0x29, !P4 ;  /* 0x000000290500780c */ /* 0x000fc40006764270 */
[----:B------:R-:W-:Y:S02]  /*4d60*/  P2R R59, PR, RZ, 0x10 ;  /* 0x00000010ff3b7803 */ /* 0x000fe40000000000 */
[----:B------:R-:W-:Y:S02]  /*4d70*/  ISETP.LT.OR P3, PT, R3, 0x2a, P3 ;  /* 0x0000002a0300780c */ /* 0x000fe40001f61670 */
[----:B------:R-:W-:Y:S02]  /*4d80*/  P2R R57, PR, RZ, 0x20 ;  /* 0x00000020ff397803 */ /* 0x000fe40000000000 */
[----:B------:R-:W-:Y:S02]  /*4d90*/  FSEL R74, R45, -INF , !P3 ;  /* 0xff8000002d4a7808 */ /* 0x000fe40005800000 */
[----:B------:R-:W-:Y:S02]  /*4da0*/  ISETP.GE.AND P3, PT, R38, 0x31, PT ;  /* 0x000000312600780c */ /* 0x000fe40003f66270 */
[----:B------:R-:W-:-:S02]  /*4db0*/  P2R R25, PR, RZ, 0x40 ;  /* 0x00000040ff197803 */ /* 0x000fc40000000000 */
[----:B------:R-:W-:-:S04]  /*4dc0*/  ISETP.GT.AND P4, PT, R5, 0x30, !P3 ;  /* 0x000000300500780c */ /* 0x000fc80005f84270 */
[----:B------:R-:W-:-:S04]  /*4dd0*/  ISETP.LT.OR P4, PT, R3, 0x31, P4 ;  /* 0x000000310300780c */ /* 0x000fc80002781670 */
[----:B------:R-:W-:Y:S02]  /*4de0*/  FSEL R48, R48, -INF , !P4 ;  /* 0xff80000030307808 */ /* 0x000fe40006000000 */
[----:B------:R-:W-:-:S04]  /*4df0*/  ISETP.GE.AND P4, PT, R38, 0x32, PT ;  /* 0x000000322600780c */ /* 0x000fc80003f86270 */
        /* <DEDUP_REMOVED lines=8> */
[----:B------:R-:W-:Y:S02]  /*4e80*/  P2R R11, PR, RZ, 0x40 ;  /* 0x00000040ff0b7803 */ /* 0x000fe40000000000 */
[----:B------:R-:W-:-:S04]  /*4e90*/  ISETP.GT.AND P6, PT, R5, RZ, !P6 ;  /* 0x000000ff0500720c */ /* 0x000fc800077c4270 */
[----:B------:R-:W-:-:S04]  /*4ea0*/  ISETP.LT.OR P6, PT, R3, 0x1, P6 ;  /* 0x000000010300780c */ /* 0x000fc800037c1670 */
[----:B------:R-:W-:Y:S02]  /*4eb0*/  FSEL R32, R24, -INF , !P6 ;  /* 0xff80000018207808 */ /* 0x000fe40007000000 */
[----:B------:R-:W-:-:S04]  /*4ec0*/  ISETP.GE.AND P6, PT, R38, 0x3a, PT ;  /* 0x0000003a2600780c */ /* 0x000fc80003fc6270 */
[----:B------:R-:W-:Y:S02]  /*4ed0*/  P2R R38, PR, RZ, 0x40 ;  /* 0x00000040ff267803 */ /* 0x000fe40000000000 */
[----:B------:R-:W-:-:S04]  /*4ee0*/  ISETP.GT.AND P6, PT, R5, 0x39, !P6 ;  /* 0x000000390500780c */ /* 0x000fc800077c4270 */
[----:B------:R-:W-:Y:S02]  /*4ef0*/  ISETP.LT.OR P6, PT, R3, 0x3a, P6 ;  /* 0x0000003a0300780c */ /* 0x000fe400037c1670 */
[----:B------:R-:W-:Y:S02]  /*4f00*/  VIADDMNMX R3, R4, R34, R31, PT ;  /* 0x0000002204037246 */ /* 0x000fe4000380011f */
[----:B------:R-:W-:Y:S02]  /*4f10*/  FSEL R78, R53, -INF , !P6 ;  /* 0xff800000354e7808 */ /* 0x000fe40007000000 */
[----:B------:R-:W-:-:S13]  /*4f20*/  PLOP3.LUT P6, PT, PT, PT, UP0, 0x40, 0x0 ;  /* 0x000000000000781c */ /* 0x000fda0003fce808 */
[----:B------:R-:W-:Y:S05]  /*4f30*/  @P6 BRA `(.L_x_1677) ;  /* 0x0000000000646947 */ /* 0x000fea0003800000 */
[----:B------:R-:W-:Y:S01]  /*4f40*/  IMAD R5, R9, UR49, R4 ;  /* 0x0000003109057c24 */ /* 0x000fe2000f8e0204 */
[----:B------:R-:W-:Y:S03]  /*4f50*/  BSSY B0, `(.L_x_1678) ;  /* 0x0000013000007945 */ /* 0x000fe60003800000 */
[----:B------:R-:W-:-:S05]  /*4f60*/  IMAD.IADD R5, R5, 0x1, -R12 ;  /* 0x0000000105057824 */ /* 0x000fca00078e0a0c */
[----:B------:R-:W-:-:S13]  /*4f70*/  ISETP.GT.AND P6, PT, R5, -0x1, PT ;  /* 0xffffffff0500780c */ /* 0x000fda0003fc4270 */
[----:B------:R-:W-:Y:S05]  /*4f80*/  @P6 BRA `(.L_x_1679) ;  /* 0x0000000000246947 */ /* 0x000fea0003800000 */
[----:B------:R-:W-:Y:S01]  /*4f90*/  ULDC UR6, c[0x0][0x9e4] ;  /* 0x0002790000067ab9 */ /* 0x000fe20000000800 */
[----:B------:R-:W-:Y:S01]  /*4fa0*/  LOP3.LUT R5, RZ, R5, RZ, 0x33, !PT ;  /* 0x00000005ff057212 */ /* 0x000fe200078e33ff */
[----:B------:R-:W-:-:S05]  /*4fb0*/  IMAD.U32 R24, RZ, RZ, UR6 ;  /* 0x00000006ff187e24 */ /* 0x000fca000f8e00ff */
[----:B------:R-:W-:-:S13]  /*4fc0*/  ISETP.NE.AND P6, PT, R24, 0x1, PT ;  /* 0x000000011800780c */ /* 0x000fda0003fc5270 */
[----:B------:R-:W0:Y:S02]  /*4fd0*/  @P6 LDC.64 R28, c[0x0][0x9e8] ;  /* 0x00027a00ff1c6b82 */ /* 0x000e240000000a00 */
[----:B0-----:R-:W-:-:S05]  /*4fe0*/  @P6 IMAD.HI.U32 R4, R5, R28, RZ ;  /* 0x0000001c05046227 */ /* 0x001fca00078e00ff */
[----:B------:R-:W-:-:S04]  /*4ff0*/  @P6 SHF.R.U32.HI R5, RZ, R29, R4 ;  /* 0x0000001dff056219 */ /* 0x000fc80000011604 */
[----:B------:R-:W-:Y:S01]  /*5000*/  LOP3.LUT R5, RZ, R5, RZ, 0x33, !PT ;  /* 0x00000005ff057212 */ /* 0x000fe200078e33ff */
[----:B------:R-:W-:Y:S06]  /*5010*/  BRA `(.L_x_1680) ;  /* 0x0000000000187947 */ /* 0x000fec0003800000 */
.L_x_1679:
[----:B------:R-:W-:Y:S02]  /*5020*/  ULDC UR6, c[0x0][0x9e4] ;  /* 0x0002790000067ab9 */ /* 0x000fe40000000800 */
[----:B------:R-:W-:-:S04]  /*5030*/  MOV R24, UR6 ;  /* 0x0000000600187c02 */ /* 0x000fc80008000f00 */
[----:B------:R-:W-:-:S13]  /*5040*/  ISETP.NE.AND P6, PT, R24, 0x1, PT ;  /* 0x000000011800780c */ /* 0x000fda0003fc5270 */
[----:B------:R-:W0:Y:S02]  /*5050*/  @P6 LDC.64 R28, c[0x0][0x9e8] ;  /* 0x00027a00ff1c6b82 */ /* 0x000e240000000a00 */
[----:B0-----:R-:W-:-:S05]  /*5060*/  @P6 IMAD.HI.U32 R4, R5, R28, RZ ;  /* 0x0000001c05046227 */ /* 0x001fca00078e00ff */
[----:B------:R-:W-:-:S07]  /*5070*/  @P6 SHF.R.U32.HI R5, RZ, R29, R4 ;  /* 0x0000001dff056219 */ /* 0x000fce0000011604 */
.L_x_1680:
[----:B------:R-:W-:Y:S05]  /*5080*/  BSYNC B0 ;  /* 0x0000000000007941 */ /* 0x000fea0003800000 */
.L_x_1678:
[----:B------:R-:W-:-:S04]  /*5090*/  IMAD R5, R5, R24, -R30 ;  /* 0x0000001805057224 */ /* 0x000fc800078e0a1e */
[----:B------:R-:W-:-:S05]  /*50a0*/  IMAD.IADD R5, R5, 0x1, -R2 ;  /* 0x0000000105057824 */ /* 0x000fca00078e0a02 */
[----:B------:R-:W-:Y:S02]  /*50b0*/  VIADDMNMX R3, R5, R24, R3, PT ;  /* 0x0000001805037246 */ /* 0x000fe40003800103 */
[----:B------:R-:W-:-:S07]  /*50c0*/  VIMNMX R6, R6, R5, !PT ;  /* 0x0000000506067248 */ /* 0x000fce0007fe0100 */
.L_x_1677:
[----:B------:R-:W-:Y:S01]  /*50d0*/  ISETP.GT.AND P1, PT, R6, 0x1, !P1 ;  /* 0x000000010600780c */ /* 0x000fe20004f24270 */
[----:B------:R-:W-:Y:S01]  /*50e0*/  ULDC UR10, c[0x0][0x988] ;  /* 0x00026200000a7ab9 */ /* 0x000fe20000000800 */
[----:B------:R-:W-:Y:S01]  /*50f0*/  BAR.SYNC.DEFER_BLOCKING 0xf, 0x100 ;  /* 0x03c4000000007b1d */ /* 0x000fe20000010000 */
[----:B------:R-:W-:Y:S02]  /*5100*/  ISETP.NE.AND P6, PT, R11, RZ, PT ;  /* 0x000000ff0b00720c */ /* 0x000fe40003fc5270 */
[----:B------:R-:W-:Y:S02]  /*5110*/  ISETP.LT.OR P1, PT, R3, 0x2, P1 ;  /* 0x000000020300780c */ /* 0x000fe40000f21670 */
[----:B------:R-:W-:Y:S02]  /*5120*/  FMNMX.FTZ R5, R32, R56, !PT ;  /* 0x0000003820057209 */ /* 0x000fe40007810000 */
[----:B------:R-:W-:Y:S02]  /*5130*/  FSEL R11, R27, -INF , !P1 ;  /* 0xff8000001b0b7808 */ /* 0x000fe40004800000 */
[----:B------:R-:W-:-:S02]  /*5140*/  ISETP.NE.AND P1, PT, R25, RZ, PT ;  /* 0x000000ff1900720c */ /* 0x000fc40003f25270 */
[----:B------:R-:W-:Y:S02]  /*5150*/  FMNMX.FTZ R5, R58, R5, !PT ;  /* 0x000000053a057209 */ /* 0x000fe40007810000 */
[----:B------:R-:W-:Y:S02]  /*5160*/  ISETP.GT.AND P1, PT, R6, 0x9, !P1 ;  /* 0x000000090600780c */ /* 0x000fe40004f24270 */
[----:B------:R-:W-:Y:S02]  /*5170*/  FMNMX.FTZ R5, R60, R5, !PT ;  /* 0x000000053c057209 */ /* 0x000fe40007810000 */
[----:B------:R-:W-:Y:S02]  /*5180*/  ISETP.LT.OR P1, PT, R3, 0xa, P1 ;  /* 0x0000000a0300780c */ /* 0x000fe40000f21670 */
[----:B------:R-:W-:Y:S02]  /*5190*/  FMNMX.FTZ R5, R62, R5, !PT ;  /* 0x000000053e057209 */ /* 0x000fe40007810000 */
[----:B------:R-:W-:-:S02]  /*51a0*/  FSEL R13, R13, -INF , !P1 ;  /* 0xff8000000d0d7808 */ /* 0x000fc40004800000 */
[----:B------:R-:W-:Y:S02]  /*51b0*/  ISETP.NE.AND P1, PT, R39, RZ, PT ;  /* 0x000000ff2700720c */ /* 0x000fe40003f25270 */
[----:B------:R-:W-:Y:S02]  /*51c0*/  FMNMX.FTZ R5, R64, R5, !PT ;  /* 0x0000000540057209 */ /* 0x000fe40007810000 */
[----:B------:R-:W-:Y:S02]  /*51d0*/  ISETP.GT.AND P1, PT, R6, 0x10, !P1 ;  /* 0x000000100600780c */ /* 0x000fe40004f24270 */
[----:B------:R-:W-:Y:S02]  /*51e0*/  FMNMX.FTZ R5, R66, R5, !PT ;  /* 0x0000000542057209 */ /* 0x000fe40007810000 */
[----:B------:R-:W-:Y:S02]  /*51f0*/  ISETP.LT.OR P1, PT, R3, 0x11, P1 ;  /* 0x000000110300780c */ /* 0x000fe40000f21670 */
[----:B------:R-:W-:-:S02]  /*5200*/  FMNMX.FTZ R5, R68, R5, !PT ;  /* 0x0000000544057209 */ /* 0x000fc40007810000 */
[----:B------:R-:W-:Y:S02]  /*5210*/  FSEL R14, R14, -INF , !P1 ;  /* 0xff8000000e0e7808 */ /* 0x000fe40004800000 */
[----:B------:R-:W-:Y:S02]  /*5220*/  ISETP.NE.AND P1, PT, R57, RZ, PT ;  /* 0x000000ff3900720c */ /* 0x000fe40003f25270 */
[----:B------:R-:W-:Y:S02]  /*5230*/  FMNMX.FTZ R5, R70, R5, !PT ;  /* 0x0000000546057209 */ /* 0x000fe40007810000 */
[----:B------:R-:W-:Y:S02]  /*5240*/  ISETP.GT.AND P1, PT, R6, 0x11, !P1 ;  /* 0x000000110600780c */ /* 0x000fe40004f24270 */
[----:B------:R-:W-:Y:S02]  /*5250*/  FMNMX.FTZ R5, R72, R5, !PT ;  /* 0x0000000548057209 */ /* 0x000fe40007810000 */
[----:B------:R-:W-:-:S02]  /*5260*/  ISETP.LT.OR P1, PT, R3, 0x12, P1 ;  /* 0x000000120300780c */ /* 0x000fc40000f21670 */
[----:B------:R-:W-:Y:S02]  /*5270*/  FMNMX.FTZ R5, R44, R5, !PT ;  /* 0x000000052c057209 */ /* 0x000fe40007810000 */
[----:B------:R-:W-:Y:S02]  /*5280*/  FSEL R15, R15, -INF , !P1 ;  /* 0xff8000000f0f7808 */ /* 0x000fe40004800000 */
[----:B------:R-:W-:Y:S02]  /*5290*/  ISETP.NE.AND P1, PT, R33, RZ, PT ;  /* 0x000000ff2100720c */ /* 0x000fe40003f25270 */
[----:B------:R-:W-:Y:S02]  /*52a0*/  FMNMX.FTZ R5, R74, R5, !PT ;  /* 0x000000054a057209 */ /* 0x000fe40007810000 */
[----:B------:R-:W-:Y:S02]  /*52b0*/  ISETP.GT.AND P1, PT, R6, 0x18, !P1 ;  /* 0x000000180600780c */ /* 0x000fe40004f24270 */
[----:B------:R-:W-:-:S02]  /*52c0*/  FMNMX.FTZ R5, R48, R5, !PT ;  /* 0x0000000530057209 */ /* 0x000fc40007810000 */
[----:B------:R-:W-:Y:S02]  /*52d0*/  ISETP.LT.OR P1, PT, R3, 0x19, P1 ;  /* 0x000000190300780c */ /* 0x000fe40000f21670 */
[----:B------:R-:W-:Y:S02]  /*52e0*/  FMNMX.FTZ R5, R76, R5, !PT ;  /* 0x000000054c057209 */ /* 0x000fe40007810000 */
[----:B----4-:R-:W-:Y:S02]  /*52f0*/  FSEL R20, R20, -INF , !P1 ;  /* 0xff80000014147808 */ /* 0x010fe40004800000 */
[----:B------:R-:W-:Y:S02]  /*5300*/  ISETP.NE.AND P1, PT, R36, RZ, PT ;  /* 0x000000ff2400720c */ /* 0x000fe40003f25270 */
[----:B------:R-:W-:Y:S02]  /*5310*/  FMNMX.FTZ R5, R52, R5, !PT ;  /* 0x0000000534057209 */ /* 0x000fe40007810000 */
[----:B------:R-:W-:-:S02]  /*5320*/  ISETP.GT.AND P1, PT, R6, 0x19, !P1 ;  /* 0x000000190600780c */ /* 0x000fc40004f24270 */
[----:B------:R-:W-:Y:S02]  /*5330*/  FMNMX.FTZ R28, R78, R5, !PT ;  /* 0x000000054e1c7209 */ /* 0x000fe40007810000 */
[----:B------:R-:W-:Y:S02]  /*5340*/  ISETP.LT.OR P1, PT, R3, 0x1a, P1 ;  /* 0x0000001a0300780c */ /* 0x000fe40000f21670 */
[----:B------:R-:W-:Y:S01]  /*5350*/  ISETP.GT.AND P2, PT, R6, 0x8, !P2 ;  /* 0x000000080600780c */ /* 0x000fe20005744270 */
[----:B------:R-:W0:Y:S01]  /*5360*/  SHFL.BFLY PT, R5, R28, 0x2, 0x1f ;  /* 0x0c401f001c057f89 */ /* 0x000e2200000e0000 */
[----:B------:R-:W-:Y:S02]  /*5370*/  FSEL R21, R21, -INF , !P1 ;  /* 0xff80000015157808 */ /* 0x000fe40004800000 */
[----:B------:R-:W-:Y:S02]  /*5380*/  ISETP.NE.AND P1, PT, R37, RZ, PT ;  /* 0x000000ff2500720c */ /* 0x000fe40003f25270 */
[----:B------:R-:W-:-:S02]  /*5390*/  ISETP.LT.OR P2, PT, R3, 0x9, P2 ;  /* 0x000000090300780c */ /* 0x000fc40001741670 */
[----:B------:R-:W-:Y:S02]  /*53a0*/  ISETP.GT.AND P1, PT, R6, 0x20, !P1 ;  /* 0x000000200600780c */ /* 0x000fe40004f24270 */
[----:B------:R-:W-:Y:S02]  /*53b0*/  FSEL R10, R10, -INF , !P2 ;  /* 0xff8000000a0a7808 */ /* 0x000fe40005000000 */
[----:B------:R-:W-:Y:S02]  /*53c0*/  ISETP.LT.OR P1, PT, R3, 0x21, P1 ;  /* 0x000000210300780c */ /* 0x000fe40000f21670 */
[----:B------:R-:W-:Y:S02]  /*53d0*/  ISETP.NE.AND P2, PT, R40, RZ, PT ;  /* 0x000000ff2800720c */ /* 0x000fe40003f45270 */
[----:B------:R-:W-:Y:S02]  /*53e0*/  FSEL R24, R42, -INF , !P1 ;  /* 0xff8000002a187808 */ /* 0x000fe40004800000 */
[----:B------:R-:W-:-:S02]  /*53f0*/  ISETP.GT.AND P1, PT, R6, 0x21, !P2 ;  /* 0x000000210600780c */ /* 0x000fc40005724270 */
[----:B------:R-:W-:Y:S02]  /*5400*/  ISETP.NE.AND P2, PT, R59, RZ, PT ;  /* 0x000000ff3b00720c */ /* 0x000fe40003f45270 */
[----:B------:R-:W-:Y:S02]  /*5410*/  ISETP.LT.OR P1, PT, R3, 0x22, P1 ;  /* 0x000000220300780c */ /* 0x000fe40000f21670 */
[C---:B------:R-:W-:Y:S02]  /*5420*/  ISETP.GT.AND P2, PT, R6.reuse, 0x29, !P2 ;  /* 0x000000290600780c */ /* 0x040fe40005744270 */
[----:B------:R-:W-:Y:S02]  /*5430*/  FSEL R25, R43, -INF , !P1 ;  /* 0xff8000002b197808 */ /* 0x000fe40004800000 */
[----:B------:R-:W-:Y:S02]  /*5440*/  ISETP.GT.AND P1, PT, R6, RZ, !P6 ;  /* 0x000000ff0600720c */ /* 0x000fe40007724270 */
[----:B0-----:R-:W-:-:S02]  /*5450*/  FMNMX.FTZ R29, R28, R5, !PT ;  /* 0x000000051c1d7209 */ /* 0x001fc40007810000 */
[----:B------:R-:W-:Y:S02]  /*5460*/  ISETP.LT.OR P1, PT, R3, 0x1, P1 ;  /* 0x000000010300780c */ /* 0x000fe40000f21670 */
[----:B------:R-:W-:Y:S01]  /*5470*/  ISETP.NE.AND P6, PT, R38, RZ, PT ;  /* 0x000000ff2600720c */ /* 0x000fe20003fc5270 */
[----:B------:R-:W0:Y:S01]  /*5480*/  SHFL.BFLY PT, R30, R29, 0x1, 0x1f ;  /* 0x0c201f001d1e7f89 */ /* 0x000e2200000e0000 */
[----:B------:R-:W-:Y:S02]  /*5490*/  FSEL R4, R26, -INF , !P1 ;  /* 0xff8000001a047808 */ /* 0x000fe40004800000 */
[----:B------:R-:W-:Y:S02]  /*54a0*/  ISETP.NE.AND P1, PT, R41, RZ, PT ;  /* 0x000000ff2900720c */ /* 0x000fe40003f25270 */
[----:B------:R-:W-:Y:S02]  /*54b0*/  FMNMX.FTZ R5, R4, R11, !PT ;  /* 0x0000000b04057209 */ /* 0x000fe40007810000 */
[----:B------:R-:W-:-:S02]  /*54c0*/  ISETP.GT.AND P1, PT, R6, 0x28, !P1 ;  /* 0x000000280600780c */ /* 0x000fc40004f24270 */
[----:B------:R-:W-:Y:S02]  /*54d0*/  FMNMX.FTZ R26, R10, R5, !PT ;  /* 0x000000050a1a7209 */ /* 0x000fe40007810000 */
[----:B------:R-:W-:Y:S02]  /*54e0*/  ISETP.LT.OR P1, PT, R3, 0x29, P1 ;  /* 0x000000290300780c */ /* 0x000fe40000f21670 */
[----:B------:R-:W-:Y:S02]  /*54f0*/  FMNMX.FTZ R5, R13, R26, !PT ;  /* 0x0000001a0d057209 */ /* 0x000fe40007810000 */
[----:B------:R-:W-:Y:S02]  /*5500*/  ISETP.GT.AND P3, PT, R6, 0x30, !P3 ;  /* 0x000000300600780c */ /* 0x000fe40005f64270 */
[----:B------:R-:W-:Y:S02]  /*5510*/  FMNMX.FTZ R26, R14, R5, !PT ;  /* 0x000000050e1a7209 */ /* 0x000fe40007810000 */
[----:B------:R-:W-:-:S02]  /*5520*/  ISETP.LT.OR P2, PT, R3, 0x2a, P2 ;  /* 0x0000002a0300780c */ /* 0x000fc40001741670 */
[----:B------:R-:W-:Y:S02]  /*5530*/  FMNMX.FTZ R27, R15, R26, !PT ;  /* 0x0000001a0f1b7209 */ /* 0x000fe40007810000 */
[----:B------:R-:W-:Y:S02]  /*5540*/  FSEL R26, R46, -INF , !P1 ;  /* 0xff8000002e1a7808 */ /* 0x000fe40004800000 */
[----:B------:R-:W-:Y:S02]  /*5550*/  FMNMX.FTZ R28, R20, R27, !PT ;  /* 0x0000001b141c7209 */ /* 0x000fe40007810000 */
[----:B0-----:R-:W-:Y:S02]  /*5560*/  FMNMX.FTZ R5, R29, R30, !PT ;  /* 0x0000001e1d057209 */ /* 0x001fe40007810000 */
[----:B------:R-:W-:Y:S02]  /*5570*/  FMNMX.FTZ R27, R21, R28, !PT ;  /* 0x0000001c151b7209 */ /* 0x000fe40007810000 */
[C---:B------:R-:W-:Y:S01]  /*5580*/  FSETP.NEU.FTZ.AND P1, PT, R5.reuse, -INF , PT ;  /* 0xff8000000500780b */ /* 0x040fe20003f3d000 */
[----:B------:R-:W-:Y:S01]  /*5590*/  FMUL.FTZ R29, R5, UR10 ;  /* 0x0000000a051d7c20 */ /* 0x000fe20008410000 */
[----:B------:R-:W-:-:S02]  /*55a0*/  FMNMX.FTZ R28, R24, R27, !PT ;  /* 0x0000001b181c7209 */ /* 0x000fc40007810000 */
[C---:B------:R-:W-:Y:S02]  /*55b0*/  ISETP.GT.AND P4, PT, R6.reuse, 0x31, !P4 ;  /* 0x000000310600780c */ /* 0x040fe40006784270 */
[----:B------:R-:W-:Y:S02]  /*55c0*/  FSEL R33, R29, RZ, P1 ;  /* 0x000000ff1d217208 */ /* 0x000fe40000800000 */
[----:B------:R-:W-:Y:S02]  /*55d0*/  FMNMX.FTZ R29, R25, R28, !PT ;  /* 0x0000001c191d7209 */ /* 0x000fe40007810000 */
[----:B------:R-:W-:Y:S01]  /*55e0*/  ISETP.GT.AND P5, PT, R6, 0x38, !P5 ;  /* 0x000000380600780c */ /* 0x000fe20006fa4270 */
[--C-:B------:R-:W-:Y:S01]  /*55f0*/  FFMA.FTZ R32, R32, UR10, -R33.reuse ;  /* 0x0000000a20207c23 */ /* 0x100fe20008010821 */
[----:B------:R-:W-:Y:S01]  /*5600*/  ISETP.GT.AND P1, PT, R6, 0x39, !P6 ;  /* 0x000000390600780c */ /* 0x000fe20007724270 */
[--C-:B------:R-:W-:Y:S01]  /*5610*/  FFMA.FTZ R36, R60, UR10, -R33.reuse ;  /* 0x0000000a3c247c23 */ /* 0x100fe20008010821 */
[----:B------:R-:W-:Y:S01]  /*5620*/  ISETP.LT.OR P3, PT, R3, 0x31, P3 ;  /* 0x000000310300780c */ /* 0x000fe20001f61670 */
[----:B------:R0:W-:Y:S01]  /*5630*/  MUFU.EX2 R156, R32 ;  /* 0x00000020009c7308 */ /* 0x0001e20000000800 */
[----:B------:R-:W-:Y:S01]  /*5640*/  FSEL R27, R47, -INF , !P2 ;  /* 0xff8000002f1b7808 */ /* 0x000fe20005000000 */
[--C-:B------:R-:W-:Y:S01]  /*5650*/  FFMA.FTZ R34, R56, UR10, -R33.reuse ;  /* 0x0000000a38227c23 */ /* 0x100fe20008010821 */
[----:B------:R-:W-:Y:S01]  /*5660*/  FMNMX.FTZ R6, R26, R29, !PT ;  /* 0x0000001d1a067209 */ /* 0x000fe20007810000 */
[--C-:B------:R-:W-:Y:S01]  /*5670*/  FFMA.FTZ R38, R62, UR10, -R33.reuse ;  /* 0x0000000a3e267c23 */ /* 0x100fe20008010821 */
[----:B------:R-:W-:Y:S01]  /*5680*/  ISETP.LT.OR P4, PT, R3, 0x32, P4 ;  /* 0x000000320300780c */ /* 0x000fe20002781670 */
[--C-:B------:R-:W-:Y:S01]  /*5690*/  FFMA.FTZ R40, R66, UR10, -R33.reuse ;  /* 0x0000000a42287c23 */ /* 0x100fe20008010821 */
[----:B------:R-:W-:Y:S01]  /*56a0*/  FSEL R28, R50, -INF , !P3 ;  /* 0xff800000321c7808 */ /* 0x000fe20005800000 */
[----:B------:R1:W-:Y:S01]  /*56b0*/  MUFU.EX2 R37, R36 ;  /* 0x0000002400257308 */ /* 0x0003e20000000800 */
[----:B------:R-:W-:Y:S01]  /*56c0*/  FMNMX.FTZ R31, R27, R6, !PT ;  /* 0x000000061b1f7209 */ /* 0x000fe20007810000 */
[--C-:B0-----:R-:W-:Y:S01]  /*56d0*/  FFMA.FTZ R32, R58, UR10, -R33.reuse ;  /* 0x0000000a3a207c23 */ /* 0x101fe20008010821 */
[----:B------:R-:W-:Y:S01]  /*56e0*/  ISETP.LT.OR P5, PT, R3, 0x39, P5 ;  /* 0x000000390300780c */ /* 0x000fe20002fa1670 */
[--C-:B------:R-:W-:Y:S01]  /*56f0*/  FFMA.FTZ R41, R68, UR10, -R33.reuse ;  /* 0x0000000a44297c23 */ /* 0x100fe20008010821 */
[----:B------:R-:W-:Y:S01]  /*5700*/  FSEL R29, R51, -INF , !P4 ;  /* 0xff800000331d7808 */ /* 0x000fe20006000000 */
[--C-:B------:R-:W-:Y:S01]  /*5710*/  FFMA.FTZ R42, R70, UR10, -R33.reuse ;  /* 0x0000000a462a7c23 */ /* 0x100fe20008010821 */
[----:B------:R-:W-:Y:S01]  /*5720*/  FMNMX.FTZ R6, R28, R31, !PT ;  /* 0x0000001f1c067209 */ /* 0x000fe20007810000 */
[----:B------:R-:W-:Y:S01]  /*5730*/  MUFU.EX2 R158, R32 ;  /* 0x00000020009e7308 */ /* 0x000fe20000000800 */
[----:B------:R-:W-:Y:S01]  /*5740*/  ISETP.LT.OR P1, PT, R3, 0x3a, P1 ;  /* 0x0000003a0300780c */ /* 0x000fe20000f21670 */
[--C-:B-1----:R-:W-:Y:S01]  /*5750*/  FFMA.FTZ R36, R72, UR10, -R33.reuse ;  /* 0x0000000a48247c23 */ /* 0x102fe20008010821 */
[----:B------:R-:W-:Y:S01]  /*5760*/  FSEL R3, R54, -INF , !P5 ;  /* 0xff80000036037808 */ /* 0x000fe20006800000 */
[--C-:B------:R-:W-:Y:S01]  /*5770*/  FFMA.FTZ R46, R48, UR10, -R33.reuse ;  /* 0x0000000a302e7c23 */ /* 0x100fe20008010821 */
[----:B------:R-:W-:Y:S01]  /*5780*/  FMNMX.FTZ R6, R29, R6, !PT ;  /* 0x000000061d067209 */ /* 0x000fe20007810000 */
[----:B------:R-:W-:Y:S01]  /*5790*/  FFMA.FTZ R47, R76, UR10, -R33 ;  /* 0x0000000a4c2f7c23 */ /* 0x000fe20008010821 */
[----:B------:R-:W-:Y:S01]  /*57a0*/  FSEL R30, R55, -INF , !P1 ;  /* 0xff800000371e7808 */ /* 0x000fe20004800000 */
[----:B------:R-:W-:Y:S01]  /*57b0*/  MUFU.EX2 R43, R36 ;  /* 0x00000024002b7308 */ /* 0x000fe20000000800 */
[----:B------:R-:W-:-:S04]  /*57c0*/  FMNMX.FTZ R31, R3, R6, !PT ;  /* 0x00000006031f7209 */ /* 0x000fc80007810000 */
[----:B------:R-:W-:-:S03]  /*57d0*/  FMNMX.FTZ R31, R30, R31, !PT ;  /* 0x0000001f1e1f7209 */ /* 0x000fc60007810000 */
[----:B------:R0:W-:Y:S02]  /*57e0*/  MUFU.EX2 R35, R34 ;  /* 0x0000002200237308 */ /* 0x0001e40000000800 */
[----:B------:R-:W1:Y:S06]  /*57f0*/  SHFL.BFLY PT, R6, R31, 0x2, 0x1f ;  /* 0x0c401f001f067f89 */ /* 0x000e6c00000e0000 */
[----:B------:R-:W-:Y:S01]  /*5800*/  MUFU.EX2 R38, R38 ;  /* 0x0000002600267308 */ /* 0x000fe20000000800 */
[----:B0-----:R-:W-:-:S07]  /*5810*/  FFMA.FTZ R34, R64, UR10, -R33 ;  /* 0x0000000a40227c23 */ /* 0x001fce0008010821 */
[----:B------:R0:W2:Y:S08]  /*5820*/  MUFU.EX2 R39, R34 ;  /* 0x0000002200277308 */ /* 0x0000b00000000800 */
[----:B------:R-:W-:Y:S01]  /*5830*/  MUFU.EX2 R40, R40 ;  /* 0x0000002800287308 */ /* 0x000fe20000000800 */
[--C-:B0-----:R-:W-:Y:S01]  /*5840*/  FFMA.FTZ R34, R44, UR10, -R33.reuse ;  /* 0x0000000a2c227c23 */ /* 0x101fe20008010821 */
[----:B-1----:R-:W-:Y:S01]  /*5850*/  FMNMX.FTZ R32, R31, R6, !PT ;  /* 0x000000061f207209 */ /* 0x002fe20007810000 */
[----:B------:R-:W-:-:S04]  /*5860*/  FFMA.FTZ R44, R74, UR10, -R33 ;  /* 0x0000000a4a2c7c23 */ /* 0x000fc80008010821 */
[----:B------:R-:W0:Y:S01]  /*5870*/  SHFL.BFLY PT, R31, R32, 0x1, 0x1f ;  /* 0x0c201f00201f7f89 */ /* 0x000e2200000e0000 */
[----:B------:R-:W-:Y:S01]  /*5880*/  MUFU.EX2 R45, R44 ;  /* 0x0000002c002d7308 */ /* 0x000fe20000000800 */
[----:B--2---:R-:W-:-:S07]  /*5890*/  F2FP.F16.F32.PACK_AB R160, R39, R38 ;  /* 0x0000002627a0723e */ /* 0x004fce00000000ff */
[----:B------:R-:W1:Y:S08]  /*58a0*/  MUFU.EX2 R41, R41 ;  /* 0x0000002900297308 */ /* 0x000e700000000800 */
[----:B------:R-:W2:Y:S01]  /*58b0*/  MUFU.EX2 R42, R42 ;  /* 0x0000002a002a7308 */ /* 0x000ea20000000800 */
[----:B0-----:R-:W-:Y:S01]  /*58c0*/  FMNMX.FTZ R6, R32, R31, !PT ;  /* 0x0000001f20067209 */ /* 0x001fe20007810000 */
[--C-:B------:R-:W-:Y:S01]  /*58d0*/  FFMA.FTZ R31, R52, UR10, -R33.reuse ;  /* 0x0000000a341f7c23 */ /* 0x100fe20008010821 */
[----:B------:R-:W-:-:S05]  /*58e0*/  FFMA.FTZ R33, R78, UR10, -R33 ;  /* 0x0000000a4e217c23 */ /* 0x000fca0008010821 */
[----:B------:R-:W0:Y:S01]  /*58f0*/  MUFU.EX2 R34, R34 ;  /* 0x0000002200227308 */ /* 0x000e220000000800 */
[C---:B------:R-:W-:Y:S01]  /*5900*/  FSETP.NEU.FTZ.AND P1, PT, R6.reuse, -INF , PT ;  /* 0xff8000000600780b */ /* 0x040fe20003f3d000 */
[----:B------:R-:W-:Y:S01]  /*5910*/  FMUL.FTZ R32, R6, UR10 ;  /* 0x0000000a06207c20 */ /* 0x000fe20008410000 */
[----:B-1----:R-:W-:-:S04]  /*5920*/  F2FP.F16.F32.PACK_AB R162, R41, R40 ;  /* 0x0000002829a2723e */ /* 0x002fc800000000ff */
[----:B------:R-:W-:Y:S01]  /*5930*/  FSEL R36, R32, RZ, P1 ;  /* 0x000000ff20247208 */ /* 0x000fe20000800000 */
[----:B------:R-:W-:Y:S01]  /*5940*/  MUFU.EX2 R46, R46 ;  /* 0x0000002e002e7308 */ /* 0x000fe20000000800 */
[----:B--2---:R-:W-:-:S03]  /*5950*/  F2FP.F16.F32.PACK_AB R164, R43, R42 ;  /* 0x0000002a2ba4723e */ /* 0x004fc600000000ff */
        /* <DEDUP_REMOVED lines=13> */
[--C-:B------:R-:W-:Y:S01]  /*5a30*/  FFMA.FTZ R28, R28, UR10, -R36.reuse ;  /* 0x0000000a1c1c7c23 */ /* 0x100fe20008010824 */
[----:B------:R-:W1:Y:S01]  /*5a40*/  MUFU.EX2 R11, R11 ;  /* 0x0000000b000b7308 */ /* 0x000e620000000800 */
[--C-:B------:R-:W-:Y:S01]  /*5a50*/  FFMA.FTZ R29, R29, UR10, -R36.reuse ;  /* 0x0000000a1d1d7c23 */ /* 0x100fe20008010824 */
[--C-:B------:R-:W-:Y:S01]  /*5a60*/  FFMA.FTZ R3, R3, UR10, -R36.reuse ;  /* 0x0000000a03037c23 */ /* 0x100fe20008010824 */
[----:B------:R-:W-:Y:S01]  /*5a70*/  FFMA.FTZ R30, R30, UR10, -R36 ;  /* 0x0000000a1e1e7c23 */ /* 0x000fe20008010824 */
[----:B0-----:R-:W-:-:S04]  /*5a80*/  F2FP.F16.F32.PACK_AB R166, R45, R34 ;  /* 0x000000222da6723e */ /* 0x001fc800000000ff */
[----:B------:R-:W-:Y:S08]  /*5a90*/  MUFU.EX2 R10, R10 ;  /* 0x0000000a000a7308 */ /* 0x000ff00000000800 */
[----:B------:R-:W0:Y:S01]  /*5aa0*/  MUFU.EX2 R13, R13 ;  /* 0x0000000d000d7308 */ /* 0x000e220000000800 */
[----:B-1----:R-:W-:-:S07]  /*5ab0*/  F2FP.F16.F32.PACK_AB R157, R11, R4 ;  /* 0x000000040b9d723e */ /* 0x002fce00000000ff */
[----:B------:R1:W-:Y:S08]  /*5ac0*/  MUFU.EX2 R32, R33 ;  /* 0x0000002100207308 */ /* 0x0003f00000000800 */
[----:B------:R-:W2:Y:S01]  /*5ad0*/  MUFU.EX2 R14, R14 ;  /* 0x0000000e000e7308 */ /* 0x000ea20000000800 */
[----:B-1----:R-:W-:Y:S01]  /*5ae0*/  FADD.FTZ R33, R156, R35 ;  /* 0x000000239c217221 */ /* 0x002fe20000010000 */
[----:B------:R-:W-:-:S02]  /*5af0*/  F2FP.F16.F32.PACK_AB R156, R35, R156 ;  /* 0x0000009c239c723e */ /* 0x000fc400000000ff */
[----:B0-----:R-:W-:Y:S01]  /*5b00*/  F2FP.F16.F32.PACK_AB R159, R13, R10 ;  /* 0x0000000a0d9f723e */ /* 0x001fe200000000ff */
[----:B------:R-:W-:Y:S01]  /*5b10*/  FADD.FTZ R44, R158, R33 ;  /* 0x000000219e2c7221 */ /* 0x000fe20000010000 */
[----:B------:R-:W-:Y:S01]  /*5b20*/  FADD.FTZ R33, R4, R11 ;  /* 0x0000000b04217221 */ /* 0x000fe20000010000 */
[C---:B------:R-:W-:Y:S01]  /*5b30*/  F2FP.F16.F32.PACK_AB R158, R37.reuse, R158 ;  /* 0x0000009e259e723e */ /* 0x040fe200000000ff */
[----:B------:R-:W0:Y:S01]  /*5b40*/  MUFU.EX2 R15, R15 ;  /* 0x0000000f000f7308 */ /* 0x000e220000000800 */
[----:B------:R-:W-:Y:S01]  /*5b50*/  FADD.FTZ R49, R37, R44 ;  /* 0x0000002c25317221 */ /* 0x000fe20000010000 */
[----:B------:R-:W-:Y:S02]  /*5b60*/  FADD.FTZ R44, R10, R33 ;  /* 0x000000210a2c7221 */ /* 0x000fe40000010000 */
[----:B------:R1:W-:Y:S01]  /*5b70*/  STSM.16.M88.4 [R18+0x26800], R156 ;  /* 0x0268009c12007844 */ /* 0x0003e20000000200 */
[----:B------:R-:W-:Y:S01]  /*5b80*/  FADD.FTZ R48, R38, R49 ;  /* 0x0000003126307221 */ /* 0x000fe20000010000 */
[----:B------:R-:W-:-:S02]  /*5b90*/  FADD.FTZ R33, R13, R44 ;  /* 0x0000002c0d217221 */ /* 0x000fc40000010000 */
[----:B------:R-:W3:Y:S01]  /*5ba0*/  MUFU.EX2 R20, R20 ;  /* 0x0000001400147308 */ /* 0x000ee20000000800 */
[----:B------:R-:W-:Y:S01]  /*5bb0*/  FADD.FTZ R49, R39, R48 ;  /* 0x0000003027317221 */ /* 0x000fe20000010000 */
[----:B--2---:R-:W-:-:S03]  /*5bc0*/  FADD.FTZ R36, R14, R33 ;  /* 0x000000210e247221 */ /* 0x004fc60000010000 */
[----:B------:R-:W-:-:S03]  /*5bd0*/  FADD.FTZ R44, R40, R49 ;  /* 0x00000031282c7221 */ /* 0x000fc60000010000 */
[----:B------:R-:W2:Y:S01]  /*5be0*/  MUFU.EX2 R21, R21 ;  /* 0x0000001500157308 */ /* 0x000ea20000000800 */
[----:B0-----:R-:W-:Y:S01]  /*5bf0*/  FADD.FTZ R33, R15, R36 ;  /* 0x000000240f217221 */ /* 0x001fe20000010000 */
[----:B------:R-:W-:Y:S01]  /*5c00*/  FADD.FTZ R35, R41, R44 ;  /* 0x0000002c29237221 */ /* 0x000fe20000010000 */
[----:B------:R-:W-:-:S03]  /*5c10*/  F2FP.F16.F32.PACK_AB R161, R15, R14 ;  /* 0x0000000e0fa1723e */ /* 0x000fc600000000ff */
[----:B------:R-:W-:Y:S02]  /*5c20*/  FADD.FTZ R38, R42, R35 ;  /* 0x000000232a267221 */ /* 0x000fe40000010000 */
[----:B------:R-:W0:Y:S01]  /*5c30*/  MUFU.EX2 R24, R24 ;  /* 0x0000001800187308 */ /* 0x000e220000000800 */
[----:B---3--:R-:W-:Y:S01]  /*5c40*/  FADD.FTZ R36, R20, R33 ;  /* 0x0000002114247221 */ /* 0x008fe20000010000 */
[----:B------:R-:W-:-:S06]  /*5c50*/  FADD.FTZ R35, R43, R38 ;  /* 0x000000262b237221 */ /* 0x000fcc0000010000 */
[----:B------:R-:W3:Y:S01]  /*5c60*/  MUFU.EX2 R25, R25 ;  /* 0x0000001900197308 */ /* 0x000ee20000000800 */
[C---:B--2---:R-:W-:Y:S01]  /*5c70*/  FADD.FTZ R33, R21.reuse, R36 ;  /* 0x0000002415217221 */ /* 0x044fe20000010000 */
[----:B------:R-:W-:-:S05]  /*5c80*/  F2FP.F16.F32.PACK_AB R163, R21, R20 ;  /* 0x0000001415a3723e */ /* 0x000fca00000000ff */
[----:B------:R1:W-:Y:S01]  /*5c90*/  STSM.16.M88.4 [R19], R160 ;  /* 0x000000a013007844 */ /* 0x0003e20000000200 */
[----:B------:R-:W2:Y:S01]  /*5ca0*/  MUFU.EX2 R26, R26 ;  /* 0x0000001a001a7308 */ /* 0x000ea20000000800 */
[----:B0-----:R-:W-:-:S07]  /*5cb0*/  FADD.FTZ R4, R24, R33 ;  /* 0x0000002118047221 */ /* 0x001fce0000010000 */
[----:B------:R-:W0:Y:S01]  /*5cc0*/  MUFU.EX2 R27, R27 ;  /* 0x0000001b001b7308 */ /* 0x000e220000000800 */
[C---:B---3--:R-:W-:Y:S01]  /*5cd0*/  FADD.FTZ R11, R25.reuse, R4 ;  /* 0x00000004190b7221 */ /* 0x048fe20000010000 */
[----:B------:R-:W-:Y:S01]  /*5ce0*/  FADD.FTZ R4, R34, R35 ;  /* 0x0000002322047221 */ /* 0x000fe20000010000 */
[----:B------:R-:W-:-:S03]  /*5cf0*/  F2FP.F16.F32.PACK_AB R165, R25, R24 ;  /* 0x0000001819a5723e */ /* 0x000fc600000000ff */
[----:B------:R-:W-:Y:S02]  /*5d00*/  FADD.FTZ R45, R45, R4 ;  /* 0x000000042d2d7221 */ /* 0x000fe40000010000 */
[----:B------:R-:W3:Y:S01]  /*5d10*/  MUFU.EX2 R47, R47 ;  /* 0x0000002f002f7308 */ /* 0x000ee20000000800 */
[----:B--2---:R-:W-:-:S07]  /*5d20*/  FADD.FTZ R10, R26, R11 ;  /* 0x0000000b1a0a7221 */ /* 0x004fce0000010000 */
[----:B------:R-:W-:Y:S01]  /*5d30*/  MUFU.EX2 R28, R28 ;  /* 0x0000001c001c7308 */ /* 0x000fe20000000800 */
[C---:B0-----:R-:W-:Y:S01]  /*5d40*/  F2FP.F16.F32.PACK_AB R167, R27.reuse, R26 ;  /* 0x0000001a1ba7723e */ /* 0x041fe200000000ff */
[----:B------:R-:W-:-:S04]  /*5d50*/  FADD.FTZ R27, R27, R10 ;  /* 0x0000000a1b1b7221 */ /* 0x000fc80000010000 */
[----:B------:R1:W-:Y:S02]  /*5d60*/  STSM.16.M88.4 [R23], R164 ;  /* 0x000000a417007844 */ /* 0x0003e40000000200 */
[----:B------:R-:W0:Y:S01]  /*5d70*/  MUFU.EX2 R29, R29 ;  /* 0x0000001d001d7308 */ /* 0x000e220000000800 */
[----:B---3--:R-:W-:Y:S01]  /*5d80*/  F2FP.F16.F32.PACK_AB R168, R47, R46 ;  /* 0x0000002e2fa8723e */ /* 0x008fe200000000ff */
[----:B------:R-:W-:-:S04]  /*5d90*/  FADD.FTZ R46, R46, R45 ;  /* 0x0000002d2e2e7221 */ /* 0x000fc80000010000 */
[----:B------:R-:W-:Y:S02]  /*5da0*/  FADD.FTZ R46, R47, R46 ;  /* 0x0000002e2f2e7221 */ /* 0x000fe40000010000 */
[----:B------:R-:W2:Y:S08]  /*5db0*/  MUFU.EX2 R31, R31 ;  /* 0x0000001f001f7308 */ /* 0x000eb00000000800 */
[----:B------:R-:W3:Y:S01]  /*5dc0*/  MUFU.EX2 R3, R3 ;  /* 0x0000000300037308 */ /* 0x000ee20000000800 */
[----:B0-----:R-:W-:Y:S01]  /*5dd0*/  F2FP.F16.F32.PACK_AB R169, R29, R28 ;  /* 0x0000001c1da9723e */ /* 0x001fe200000000ff */
[----:B------:R-:W-:-:S04]  /*5de0*/  FADD.FTZ R28, R28, R27 ;  /* 0x0000001b1c1c7221 */ /* 0x000fc80000010000 */
[----:B------:R-:W-:Y:S02]  /*5df0*/  FADD.FTZ R28, R29, R28 ;  /* 0x0000001c1d1c7221 */ /* 0x000fe40000010000 */
[----:B------:R-:W0:Y:S01]  /*5e00*/  MUFU.EX2 R30, R30 ;  /* 0x0000001e001e7308 */ /* 0x000e220000000800 */
[----:B--2---:R-:W-:Y:S01]  /*5e10*/  F2FP.F16.F32.PACK_AB R170, R32, R31 ;  /* 0x0000001f20aa723e */ /* 0x004fe200000000ff */
[----:B------:R-:W-:Y:S01]  /*5e20*/  FADD.FTZ R31, R31, R46 ;  /* 0x0000002e1f1f7221 */ /* 0x000fe20000010000 */
[----:B---3--:R-:W-:Y:S01]  /*5e30*/  FADD.FTZ R11, R3, R28 ;  /* 0x0000001c030b7221 */ /* 0x008fe20000010000 */
[----:B0-----:R-:W-:Y:S02]  /*5e40*/  F2FP.F16.F32.PACK_AB R171, R30, R3 ;  /* 0x000000031eab723e */ /* 0x001fe400000000ff */
[----:B------:R-:W-:Y:S01]  /*5e50*/  FADD.FTZ R3, R32, R31 ;  /* 0x0000001f20037221 */ /* 0x000fe20000010000 */
[----:B------:R-:W-:Y:S02]  /*5e60*/  FADD.FTZ R4, R30, R11 ;  /* 0x0000000b1e047221 */ /* 0x000fe40000010000 */
[----:B------:R1:W-:Y:S01]  /*5e70*/  STSM.16.M88.4 [R22], R168 ;  /* 0x000000a816007844 */ /* 0x0003e20000000200 */
[----:B------:R-:W-:Y:S05]  /*5e80*/  @!P0 BRA `(.L_x_1681) ;  /* 0x0000000000048947 */ /* 0x000fea0003800000 */
[----:B------:R-:W-:Y:S01]  /*5e90*/  BPT.TRAP 0x1 ;  /* 0x000000040000795c */ /* 0x000fe20000300000 */
.L_x_1681:
[----:B------:R0:W2:Y:S01]  /*5ea0*/  SYNCS.PHASECHK.TRANS64.TRYWAIT P1, [R7+URZ+0x28c50], R8 ;  /* 0x028c5008070075a7 */ /* 0x0000a2000802017f */
[----:B------:R-:W-:Y:S05]  /*5eb0*/  @!P0 BRA `(.L_x_1682) ;  /* 0x0000000000048947 */ /* 0x000fea0003800000 */
[----:B------:R-:W-:Y:S01]  /*5ec0*/  BPT.TRAP 0x1 ;  /* 0x000000040000795c */ /* 0x000fe20000300000 */
.L_x_1682:
[----:B--2---:R-:W-:Y:S05]  /*5ed0*/  @P1 BRA `(.L_x_1683) ;  /* 0x0000000000081947 */ /* 0x004fea0003800000 */
[----:B------:R-:W2:Y:S02]  /*5ee0*/  SYNCS.PHASECHK.TRANS64.TRYWAIT P1, [R7+URZ+0x28c50], R8 ;  /* 0x028c5008070075a7 */ /* 0x000ea4000802017f */
[----:B--2---:R-:W-:Y:S05]  /*5ef0*/  @!P1 BRA `(.L_x_1684) ;  /* 0x000000ec00d09947 */ /* 0x004fea0003800000 */
.L_x_1683:
        /* <DEDUP_REMOVED lines=29> */
[----:B---3--:R-:W3:Y:S02]  /*60d0*/  FENCE.VIEW.ASYNC.S ;  /* 0x00000000000073c6 */ /* 0x008ee40000000000 */
[----:B---3--:R-:W-:Y:S01]  /*60e0*/  NOP ;  /* 0x0000000000007918 */ /* 0x008fe20000000000 */
[----:B------:R-:W-:Y:S06]  /*60f0*/  BAR.ARV 0xe, 0x100 ;  /* 0x0384000000007b1d */ /* 0x000fec0000002000 */
[----:B------:R-:W-:Y:S05]  /*6100*/  @!P0 BRA `(.L_x_1685) ;  /* 0x0000000000048947 */ /* 0x000fea0003800000 */
[----:B------:R-:W-:Y:S01]  /*6110*/  BPT.TRAP 0x1 ;  /* 0x000000040000795c */ /* 0x000fe20000300000 */
.L_x_1685:
[----:B------:R-:W-:Y:S01]  /*6120*/  UISETP.NE.AND UP1, UPT, UR51, URZ, UPT ;  /* 0x0000003f3300728c */ /* 0x000fe2000bf25270 */
[----:B------:R-:W-:Y:S01]  /*6130*/  R2UR UR11, R7 ;  /* 0x00000000070b72ca */ /* 0x000fe200000e0000 */
[----:B------:R-:W-:Y:S01]  /*6140*/  UISETP.NE.AND UP0, UPT, UR50, URZ, UPT ;  /* 0x0000003f3200728c */ /* 0x000fe2000bf05270 */
[----:B0-2---:R-:W-:Y:S01]  /*6150*/  IMAD R7, R9, UR49, -R12 ;  /* 0x0000003109077c24 */ /* 0x005fe2000f8e0a0c */
[----:B------:R-:W-:-:S04]  /*6160*/  UMOV UR14, UR44 ;  /* 0x0000002c000e7c82 */ /* 0x000fc80008000000 */
[----:B------:R-:W-:-:S03]  /*6170*/  PLOP3.LUT P1, PT, PT, PT, UP0, 0x40, 0x0 ;  /* 0x000000000000781c */ /* 0x000fc60003f2e808 */
[----:B------:R-:W-:Y:S01]  /*6180*/  @UP1 ULDC UR6, c[0x0][0x44c] ;  /* 0x0001130000061ab9 */ /* 0x000fe20000000800 */
[----:B------:R-:W-:Y:S01]  /*6190*/  @UP1 ULDC UR18, c[0x0][0x450] ;  /* 0x0001140000121ab9 */ /* 0x000fe20000000800 */
[----:B------:R-:W-:Y:S02]  /*61a0*/  UIMAD.WIDE.U32 UR6, UR44, UR6, URZ ;  /* 0x000000062c0672a5 */ /* 0x000fe4000f8e003f */
[----:B------:R-:W-:Y:S02]  /*61b0*/  UIADD3 UR11, UR11, 0x28c60, URZ ;  /* 0x00028c600b0b7890 */ /* 0x000fe4000fffe03f */
[----:B------:R-:W-:Y:S02]  /*61c0*/  @UP1 USHF.R.U32.HI UR14, URZ, UR18, UR7 ;  /* 0x000000123f0e1299 */ /* 0x000fe40008011607 */
[----:B------:R-:W-:-:S04]  /*61d0*/  UPRMT UR11, UR40, 0x654, UR11 ;  /* 0x00000654280b7896 */ /* 0x000fc8000800000b */
[----:B------:R-:W-:-:S04]  /*61e0*/  VIADD R7, R7, UR14 ;  /* 0x0000000e07077c36 */ /* 0x000fc80008000000 */
[----:B------:R-:W-:Y:S01]  /*61f0*/  VIADD R8, R7, UR15 ;  /* 0x0000000f07087c36 */ /* 0x000fe20008000000 */
[----:B------:R-:W-:Y:S04]  /*6200*/  SYNCS.ARRIVE.TRANS64.RED.A1T0 RZ, [UR11], RZ ;  /* 0x000000ffffff79a7 */ /* 0x000fe8000810040b */
[----:B------:R-:W-:Y:S01]  /*6210*/  R2UR UR11, R8 ;  /* 0x00000000080b72ca */ /* 0x000fe200000e0000 */
[----:B------:R-:W-:Y:S01]  /*6220*/  VIADD R8, R152, 0xfffffffe ;  /* 0xfffffffe98087836 */ /* 0x000fe20000000000 */
[----:B------:R-:W-:-:S13]  /*6230*/  @P1 BRA `(.L_x_1686) ;  /* 0x0000000000541947 */ /* 0x000fda0003800000 */
[C---:B------:R-:W-:Y:S01]  /*6240*/  ISETP.GT.AND P1, PT, R7.reuse, RZ, PT ;  /* 0x000000ff0700720c */ /* 0x040fe20003f24270 */
[----:B------:R-:W-:-:S05]  /*6250*/  VIADD R10, R7, 0xffffffff ;  /* 0xffffffff070a7836 */ /* 0x000fca0000000000 */
[----:B------:R-:W-:-:S07]  /*6260*/  R2UR UR14, R10 ;  /* 0x000000000a0e72ca */ /* 0x000fce00000e0000 */
[----:B------:R-:W-:Y:S08]  /*6270*/  @P1 BRA `(.L_x_1687) ;  /* 0x0000000000241947 */ /* 0x000ff00003800000 */
[----:B------:R-:W-:Y:S01]  /*6280*/  R2UR UR14, R7 ;  /* 0x00000000070e72ca */ /* 0x000fe200000e0000 */
[----:B------:R-:W-:Y:S02]  /*6290*/  ULDC UR15, c[0x0][0x9e4] ;  /* 0x00027900000f7ab9 */ /* 0x000fe40000000800 */
[----:B------:R-:W-:-:S10]  /*62a0*/  UISETP.NE.AND UP0, UPT, UR15, 0x1, UPT ;  /* 0x000000010f00788c */ /* 0x000fd4000bf05270 */
[----:B------:R-:W-:Y:S01]  /*62b0*/  UIADD3 UR14, -UR14, URZ, URZ ;  /* 0x0000003f0e0e7290 */ /* 0x000fe2000fffe13f */
[----:B------:R-:W-:-:S03]  /*62c0*/  @UP0 ULDC.64 UR18, c[0x0][0x9e8] ;  /* 0x00027a0000120ab9 */ /* 0x000fc60000000a00 */
[----:B------:R-:W-:-:S04]  /*62d0*/  UIMAD.WIDE.U32 UR6, UR14, UR18, URZ ;  /* 0x000000120e0672a5 */ /* 0x000fc8000f8e003f */
[----:B------:R-:W-:-:S04]  /*62e0*/  @UP0 USHF.R.U32.HI UR14, URZ, UR19, UR7 ;  /* 0x000000133f0e0299 */ /* 0x000fc80008011607 */
[----:B------:R-:W-:Y:S01]  /*62f0*/  ULOP3.LUT UR14, URZ, UR14, URZ, 0x33, !UPT ;  /* 0x0000000e3f0e7292 */ /* 0x000fe2000f8e333f */
[----:B------:R-:W-:Y:S11]  /*6300*/  BRA `(.L_x_1688) ;  /* 0x0000000000147947 */ /* 0x000ff60003800000 */
.L_x_1687:
[----:B------:R-:W-:Y:S02]  /*6310*/  ULDC UR15, c[0x0][0x9e4] ;  /* 0x00027900000f7ab9 */ /* 0x000fe40000000800 */
[----:B------:R-:W-:-:S11]  /*6320*/  UISETP.NE.AND UP0, UPT, UR15, 0x1, UPT ;  /* 0x000000010f00788c */ /* 0x000fd6000bf05270 */
[----:B------:R-:W-:Y:S02]  /*6330*/  @UP0 ULDC.64 UR18, c[0x0][0x9e8] ;  /* 0x00027a0000120ab9 */ /* 0x000fe40000000a00 */
[----:B------:R-:W-:-:S04]  /*6340*/  UIMAD.WIDE.U32 UR6, UR14, UR18, URZ ;  /* 0x000000120e0672a5 */ /* 0x000fc8000f8e003f */
[----:B------:R-:W-:-:S12]  /*6350*/  @UP0 USHF.R.U32.HI UR14, URZ, UR19, UR7 ;  /* 0x000000133f0e0299 */ /* 0x000fd80008011607 */
.L_x_1688:
[----:B------:R-:W-:-:S04]  /*6360*/  UIMAD UR14, UR14, UR15, UR15 ;  /* 0x0000000f0e0e72a4 */ /* 0x000fc8000f8e020f */
[----:B------:R-:W-:-:S04]  /*6370*/  UISETP.LT.AND UP0, UPT, UR11, UR14, UPT ;  /* 0x0000000e0b00728c */ /* 0x000fc8000bf01270 */
[----:B------:R-:W-:-:S12]  /*6380*/  USEL UR11, UR11, UR14, UP0 ;  /* 0x0000000e0b0b7287 */ /* 0x000fd80008000000 */
.L_x_1686:
[----:B------:R-:W-:-:S04]  /*6390*/  USHF.R.S32.HI UR6, URZ, 0x1f, UR11 ;  /* 0x0000001f3f067899 */ /* 0x000fc8000801140b */
[----:B------:R-:W-:-:S04]  /*63a0*/  ULEA.HI UR6, UR6, UR11, URZ, 0x6 ;  /* 0x0000000b06067291 */ /* 0x000fc8000f8f303f */
[----:B------:R-:W-:-:S04]  /*63b0*/  USHF.R.S32.HI UR6, URZ, 0x6, UR6 ;  /* 0x000000063f067899 */ /* 0x000fc80008011406 */
[----:B------:R-:W-:-:S04]  /*63c0*/  UISETP.LT.AND UP0, UPT, UR47, UR6, UPT ;  /* 0x000000062f00728c */ /* 0x000fc8000bf01270 */
[----:B------:R-:W-:-:S06]  /*63d0*/  USEL UR20, UR47, UR6, !UP0 ;  /* 0x000000062f147287 */ /* 0x000fcc000c000000 */
[----:B------:R-:W-:-:S13]  /*63e0*/  ISETP.GE.AND P1, PT, R8, UR20, PT ;  /* 0x0000001408007c0c */ /* 0x000fda000bf26270 */
[----:B------:R-:W-:Y:S05]  /*63f0*/  @!P1 BRA `(.L_x_1689) ;  /* 0x0000002800109947 */ /* 0x000fea0003800000 */
[----:B------:R-:W-:Y:S01]  /*6400*/  MOV R14, R6 ;  /* 0x00000006000e7202 */ /* 0x000fe20000000f00 */
[----:B------:R-:W-:Y:S01]  /*6410*/  IMAD.MOV.U32 R13, RZ, RZ, R5 ;  /* 0x000000ffff0d7224 */ /* 0x000fe200078e0005 */
[----:B------:R-:W-:Y:S01]  /*6420*/  UMOV UR27, UR38 ;  /* 0x00000026001b7c82 */ /* 0x000fe20008000000 */
[----:B------:R-:W-:Y:S01]  /*6430*/  ULDC UR24, c[0x0][0x9e4] ;  /* 0x0002790000187ab9 */ /* 0x000fe20000000800 */
[----:B------:R-:W-:Y:S01]  /*6440*/  ULDC UR22, c[0x0][0x9dc] ;  /* 0x0002770000167ab9 */ /* 0x000fe20000000800 */
[----:B------:R-:W-:Y:S01]  /*6450*/  ULDC UR25, c[0x0][0x9d8] ;  /* 0x0002760000197ab9 */ /* 0x000fe20000000800 */
[----:B------:R-:W-:Y:S01]  /*6460*/  ULDC UR23, c[0x0][0x988] ;  /* 0x0002620000177ab9 */ /* 0x000fe20000000800 */
[----:B------:R-:W-:-:S05]  /*6470*/  ULDC UR26, c[0x0][0x9e0] ;  /* 0x00027800001a7ab9 */ /* 0x000fca0000000800 */
.L_x_1708:
[----:B------:R-:W-:-:S04]  /*6480*/  UIADD3 UR38, UR27, 0x1, URZ ;  /* 0x000000011b267890 */ /* 0x000fc8000fffe03f */
[----:B------:R-:W-:-:S04]  /*6490*/  UISETP.NE.AND UP0, UPT, UR38, 0x2, UPT ;  /* 0x000000022600788c */ /* 0x000fc8000bf05270 */
[----:B------:R-:W-:Y:S02]  /*64a0*/  USEL UR6, URZ, 0x1, UP0 ;  /* 0x000000013f067887 */ /* 0x000fe40008000000 */
[----:B------:R-:W-:Y:S02]  /*64b0*/  USEL UR38, UR38, URZ, UP0 ;  /* 0x0000003f26267287 */ /* 0x000fe40008000000 */
[----:B------:R-:W-:Y:S01]  /*64c0*/  ULOP3.LUT UR37, UR37, UR6, URZ, 0x3c, !UPT ;  /* 0x0000000625257292 */ /* 0x000fe2000f8e3c3f */
[----:B012---:R-:W-:Y:S11]  /*64d0*/  @!P0 BRA `(.L_x_1690) ;  /* 0x0000000000048947 */ /* 0x007ff60003800000 */
[----:B------:R-:W-:Y:S01]  /*64e0*/  BPT.TRAP 0x1 ;  /* 0x000000040000795c */ /* 0x000fe20000300000 */
.L_x_1690:
[----:B------:R-:W-:Y:S01]  /*64f0*/  ULEA UR21, UR38, UR42, 0x3 ;  /* 0x0000002a26157291 */ /* 0x000fe2000f8e183f */
[----:B------:R-:W-:-:S05]  /*6500*/  IMAD.U32 R7, RZ, RZ, UR37 ;  /* 0x00000025ff077e24 */ /* 0x000fca000f8e00ff */
[----:B------:R-:W-:-:S04]  /*6510*/  SHF.L.U32 R7, R7, 0x1f, RZ ;  /* 0x0000001f07077819 */ /* 0x000fc800000006ff */
[----:B------:R0:W2:Y:S01]  /*6520*/  SYNCS.PHASECHK.TRANS64.TRYWAIT P1, [UR21+0x28c30], R7 ;  /* 0x028c3007ff0075a7 */ /* 0x0000a20008020155 */
[----:B------:R-:W-:Y:S05]  /*6530*/  @!P0 BRA `(.L_x_1691) ;  /* 0x0000000000048947 */ /* 0x000fea0003800000 */
[----:B------:R-:W-:Y:S01]  /*6540*/  BPT.TRAP 0x1 ;  /* 0x000000040000795c */ /* 0x000fe20000300000 */
.L_x_1691:
[----:B--2---:R-:W-:Y:S05]  /*6550*/  @P1 BRA `(.L_x_1692) ;  /* 0x0000000000081947 */ /* 0x004fea0003800000 */
[----:B------:R-:W2:Y:S02]  /*6560*/  SYNCS.PHASECHK.TRANS64.TRYWAIT P1, [UR21+0x28c30], R7 ;  /* 0x028c3007ff0075a7 */ /* 0x000ea40008020155 */
[----:B--2---:R-:W-:Y:S05]  /*6570*/  @!P1 BRA `(.L_x_1693) ;  /* 0x000000e800449947 */ /* 0x004fea0003800000 */
.L_x_1692:
[----:B------:R-:W-:Y:S01]  /*6580*/  R2UR UR18, R0 ;  /* 0x00000000001272ca */ /* 0x000fe200000e0000 */
[----:B-1----:R-:W-:Y:S01]  /*6590*/  WARPGROUP.ARRIVE ;  /* 0x00000000000079c5 */ /* 0x002fe20000000000 */
[----:B------:R-:W-:Y:S01]  /*65a0*/  UMOV UR19, 0x40000040 ;  /* 0x4000004000137882 */ /* 0x000fe20000000000 */
[----:B------:R-:W-:Y:S01]  /*65b0*/  UMOV UR7, 0x40000040 ;  /* 0x4000004000077882 */ /* 0x000fe20000000000 */
[----:B------:R-:W-:Y:S01]  /*65c0*/  UMOV UR11, 0x40000040 ;  /* 0x40000040000b7882 */ /* 0x000fe20000000000 */
[----:B------:R-:W-:-:S08]  /*65d0*/  UMOV UR15, 0x40000040 ;  /* 0x40000040000f7882 */ /* 0x000fd00000000000 */
[----:B------:R-:W-:-:S04]  /*65e0*/  ULEA UR18, UR38, UR18, 0x9 ;  /* 0x0000001226127291 */ /* 0x000fc8000f8e483f */
[----:B------:R-:W-:Y:S02]  /*65f0*/  UIADD3 UR6, UR18, 0x2, URZ ;  /* 0x0000000212067890 */ /* 0x000fe4000fffe03f */
[----:B------:R-:W-:Y:S02]  /*6600*/  UIADD3 UR10, UR18, 0x4, URZ ;  /* 0x00000004120a7890 */ /* 0x000fe4000fffe03f */
[----:B------:R-:W-:Y:S02]  /*6610*/  UIADD3 UR14, UR18, 0x6, URZ ;  /* 0x00000006120e7890 */ /* 0x000fe4000fffe03f */
        /* <DEDUP_REMOVED lines=13> */
.L_x_1694:
[----:B------:R-:W-:Y:S01]  /*66f0*/  UISETP.NE.AND UP1, UPT, UR51, URZ, UPT ;  /* 0x0000003f3300728c */ /* 0x000fe2000bf25270 */
[----:B------:R-:W-:Y:S01]  /*6700*/  FMUL.FTZ R197, R165, UR25 ;  /* 0x00000019a5c57c20 */ /* 0x000fe20008410000 */
[----:B------:R-:W-:Y:S01]  /*6710*/  VIADD R165, R185, UR44 ;  /* 0x0000002cb9a57c36 */ /* 0x000fe20008000000 */
[----:B------:R-:W1:Y:S01]  /*6720*/  LDC R9, c[0x0][0x2f0] ;  /* 0x0000bc00ff097b82 */ /* 0x000e620000000800 */
[----:B------:R-:W-:Y:S01]  /*6730*/  FMUL.FTZ R195, R161, UR25 ;  /* 0x00000019a1c37c20 */ /* 0x000fe20008410000 */
[----:B------:R-:W-:Y:S01]  /*6740*/  FMUL.FTZ R196, R164, UR25 ;  /* 0x00000019a4c47c20 */ /* 0x000fe20008410000 */
[----:B------:R-:W-:Y:S01]  /*6750*/  PLOP3.LUT P1, PT, PT, PT, UP1, 0x80, 0x0 ;  /* 0x000000000000781c */ /* 0x000fe20003f2f018 */
[----:B------:R-:W-:Y:S01]  /*6760*/  FMUL.FTZ R161, R179, UR25 ;  /* 0x00000019b3a17c20 */ /* 0x000fe20008410000 */
[----:B------:R-:W-:Y:S01]  /*6770*/  PLOP3.LUT P2, PT, PT, PT, UP1, 0x80, 0x0 ;  /* 0x000000000000781c */ /* 0x000fe20003f4f018 */
[----:B------:R-:W-:Y:S01]  /*6780*/  IMAD.SHL.U32 R179, R8, 0x40, RZ ;  /* 0x0000004008b37824 */ /* 0x000fe200078e00ff */
[----:B------:R-:W-:Y:S01]  /*6790*/  UISETP.NE.AND UP0, UPT, UR50, URZ, UPT ;  /* 0x0000003f3200728c */ /* 0x000fe2000bf05270 */
[----:B------:R-:W3:Y:S01]  /*67a0*/  LDC R12, c[0x0][0x288] ;  /* 0x0000a200ff0c7b82 */ /* 0x000ee20000000800 */
[----:B------:R-:W-:Y:S01]  /*67b0*/  @UP1 ULDC UR6, c[0x0][0x44c] ;  /* 0x0001130000061ab9 */ /* 0x000fe20000000800 */
[----:B------:R-:W-:Y:S01]  /*67c0*/  FMUL.FTZ R20, R158, UR25 ;  /* 0x000000199e147c20 */ /* 0x000fe20008410000 */
[----:B------:R-:W-:Y:S01]  /*67d0*/  FMUL.FTZ R21, R159, UR25 ;  /* 0x000000199f157c20 */ /* 0x000fe20008410000 */
[----:B------:R-:W-:Y:S01]  /*67e0*/  FMUL.FTZ R191, R152, UR25 ;  /* 0x0000001998bf7c20 */ /* 0x000fe20008410000 */
[----:B------:R-:W-:Y:S01]  /*67f0*/  FMUL.FTZ R5, R153, UR25 ;  /* 0x0000001999057c20 */ /* 0x000fe20008410000 */
[----:B------:R-:W-:Y:S01]  /*6800*/  FMUL.FTZ R158, R174, UR25 ;  /* 0x00000019ae9e7c20 */ /* 0x000fe20008410000 */
[----:B------:R-:W-:Y:S01]  /*6810*/  FMUL.FTZ R159, R175, UR25 ;  /* 0x00000019af9f7c20 */ /* 0x000fe20008410000 */
[----:B------:R-:W-:Y:S01]  /*6820*/  @P1 IMAD.HI.U32 R10, R165, UR6, RZ ;  /* 0x00000006a50a1c27 */ /* 0x000fe2000f8e00ff */
[----:B------:R-:W-:-:S03]  /*6830*/  @UP1 ULDC UR6, c[0x0][0x450] ;  /* 0x0001140000061ab9 */ /* 0x000fc60000000800 */
[----:B--2---:R-:W-:Y:S01]  /*6840*/  FMUL.FTZ R6, R154, UR25 ;  /* 0x000000199a067c20 */ /* 0x004fe20008410000 */
[----:B------:R-:W-:Y:S01]  /*6850*/  FMUL.FTZ R15, R155, UR25 ;  /* 0x000000199b0f7c20 */ /* 0x000fe20008410000 */
[----:B------:R-:W-:Y:S01]  /*6860*/  FMUL.FTZ R193, R156, UR25 ;  /* 0x000000199cc17c20 */ /* 0x000fe20008410000 */
[----:B------:R-:W-:Y:S01]  /*6870*/  @P2 SHF.R.U32.HI R165, RZ, UR6, R10 ;  /* 0x00000006ffa52c19 */ /* 0x000fe2000801160a */
[----:B------:R-:W-:Y:S01]  /*6880*/  UIADD3 UR6, UR21, 0x28c40, URZ ;  /* 0x00028c4015067890 */ /* 0x000fe2000fffe03f */
[----:B------:R-:W-:Y:S01]  /*6890*/  FMUL.FTZ R192, R157, UR25 ;  /* 0x000000199dc07c20 */ /* 0x000fe20008410000 */
[----:B------:R-:W-:Y:S01]  /*68a0*/  FMUL.FTZ R194, R160, UR25 ;  /* 0x00000019a0c27c20 */ /* 0x000fe20008410000 */
[----:B------:R-:W-:Y:S01]  /*68b0*/  FMUL.FTZ R152, R162, UR25 ;  /* 0x00000019a2987c20 */ /* 0x000fe20008410000 */
[----:B------:R-:W2:Y:S01]  /*68c0*/  SHFL.IDX PT, R164, R165, RZ, 0x1c1f ;  /* 0x001c1fffa5a47589 */ /* 0x000ea200000e0000 */
[----:B------:R-:W-:Y:S01]  /*68d0*/  UPRMT UR6, UR40, 0x654, UR6 ;  /* 0x0000065428067896 */ /* 0x000fe20008000006 */
[----:B------:R-:W-:Y:S01]  /*68e0*/  FMUL.FTZ R153, R163, UR25 ;  /* 0x00000019a3997c20 */ /* 0x000fe20008410000 */
[----:B------:R-:W-:Y:S01]  /*68f0*/  FMUL.FTZ R174, R176, UR25 ;  /* 0x00000019b0ae7c20 */ /* 0x000fe20008410000 */
[----:B------:R-:W-:Y:S01]  /*6900*/  FMUL.FTZ R175, R177, UR25 ;  /* 0x00000019b1af7c20 */ /* 0x000fe20008410000 */
[----:B------:R-:W-:Y:S01]  /*6910*/  IADD3 R10, -R2, 0x1, -R179 ;  /* 0x00000001020a7810 */ /* 0x000fe20007ffe9b3 */
        /* <DEDUP_REMOVED lines=13> */
[----:B------:R-:W-:Y:S01]  /*69f0*/  PLOP3.LUT P1, PT, PT, PT, UP0, 0x40, 0x0 ;  /* 0x000000000000781c */ /* 0x000fe20003f2e808 */
[----:B-1----:R-:W-:Y:S01]  /*6a00*/  IMAD R11, R9, UR49, R10 ;  /* 0x00000031090b7c24 */ /* 0x002fe2000f8e020a */
[----:B------:R-:W1:Y:S01]  /*6a10*/  MUFU.TANH R191, R191 ;  /* 0x000000bf00bf7308 */ /* 0x000e620000002400 */
[----:B------:R-:W-:Y:S01]  /*6a20*/  SYNCS.ARRIVE.TRANS64.RED.A1T0 RZ, [UR6], RZ ;  /* 0x000000ffffff79a7 */ /* 0x000fe20008100406 */
[----:B------:R-:W-:Y:S01]  /*6a30*/  ULOP3.LUT UR6, URZ, UR22, URZ, 0x33, !UPT ;  /* 0x000000163f067292 */ /* 0x000fe2000f8e333f */
[----:B---3--:R-:W-:-:S05]  /*6a40*/  IMAD.IADD R11, R11, 0x1, -R12 ;  /* 0x000000010b0b7824 */ /* 0x008fca00078e0a0c */
[----:B------:R-:W3:Y:S01]  /*6a50*/  MUFU.TANH R5, R5 ;  /* 0x0000000500057308 */ /* 0x000ee20000002400 */
[C---:B------:R-:W-:Y:S01]  /*6a60*/  IADD3 R181, R11.reuse, UR26, RZ ;  /* 0x0000001a0bb57c10 */ /* 0x040fe2000fffe0ff */
[----:B------:R-:W-:-:S04]  /*6a70*/  VIADD R183, R11, UR6 ;  /* 0x000000060bb77c36 */ /* 0x000fc80008000000 */
[----:B--2---:R-:W-:Y:S02]  /*6a80*/  IMAD.IADD R178, R181, 0x1, R164 ;  /* 0x00000001b5b27824 */ /* 0x004fe400078e02a4 */
[----:B------:R-:W2:Y:S01]  /*6a90*/  MUFU.TANH R6, R6 ;  /* 0x0000000600067308 */ /* 0x000ea20000002400 */
[----:B------:R-:W-:-:S07]  /*6aa0*/  IMAD.IADD R180, R164, 0x1, R183 ;  /* 0x00000001a4b47824 */ /* 0x000fce00078e02b7 */
[----:B------:R-:W4:Y:S08]  /*6ab0*/  MUFU.TANH R15, R15 ;  /* 0x0000000f000f7308 */ /* 0x000f300000002400 */
        /* <DEDUP_REMOVED lines=27> */
[----:B------:R-:W0:Y:S01]  /*6c70*/  MUFU.TANH R163, R163 ;  /* 0x000000a300a37308 */ /* 0x000e220000002400 */
[----:B-1234-:R-:W-:Y:S05]  /*6c80*/  @P1 BRA `(.L_x_1695) ;  /* 0x00000000005c1947 */ /* 0x01efea0003800000 */
[----:B------:R-:W-:Y:S01]  /*6c90*/  IMAD R11, R9, UR49, R164 ;  /* 0x00000031090b7c24 */ /* 0x000fe2000f8e02a4 */
[----:B------:R-:W-:Y:S03]  /*6ca0*/  BSSY B0, `(.L_x_1696) ;  /* 0x0000011000007945 */ /* 0x000fe60003800000 */
[----:B------:R-:W-:-:S05]  /*6cb0*/  IMAD.IADD R164, R11, 0x1, -R12 ;  /* 0x000000010ba47824 */ /* 0x000fca00078e0a0c */
[----:B------:R-:W-:-:S13]  /*6cc0*/  ISETP.GT.AND P1, PT, R164, -0x1, PT ;  /* 0xffffffffa400780c */ /* 0x000fda0003f24270 */
[----:B------:R-:W-:Y:S05]  /*6cd0*/  @P1 BRA `(.L_x_1697) ;  /* 0x0000000000201947 */ /* 0x000fea0003800000 */
[----:B------:R-:W-:Y:S01]  /*6ce0*/  IMAD.U32 R166, RZ, RZ, UR24 ;  /* 0x00000018ffa67e24 */ /* 0x000fe2000f8e00ff */
[----:B------:R-:W-:-:S04]  /*6cf0*/  LOP3.LUT R167, RZ, R164, RZ, 0x33, !PT ;  /* 0x000000a4ffa77212 */ /* 0x000fc800078e33ff */
[----:B------:R-:W-:-:S13]  /*6d00*/  ISETP.NE.AND P1, PT, R166, 0x1, PT ;  /* 0x00000001a600780c */ /* 0x000fda0003f25270 */
[----:B------:R-:W1:Y:S02]  /*6d10*/  @P1 LDC.64 R10, c[0x0][0x9e8] ;  /* 0x00027a00ff0a1b82 */ /* 0x000e640000000a00 */
[----:B-1----:R-:W-:-:S05]  /*6d20*/  @P1 IMAD.HI.U32 R10, R167, R10, RZ ;  /* 0x0000000aa70a1227 */ /* 0x002fca00078e00ff */
[----:B------:R-:W-:-:S04]  /*6d30*/  @P1 SHF.R.U32.HI R167, RZ, R11, R10 ;  /* 0x0000000bffa71219 */ /* 0x000fc8000001160a */
[----:B------:R-:W-:Y:S01]  /*6d40*/  LOP3.LUT R164, RZ, R167, RZ, 0x33, !PT ;  /* 0x000000a7ffa47212 */ /* 0x000fe200078e33ff */
[----:B------:R-:W-:Y:S06]  /*6d50*/  BRA `(.L_x_1698) ;  /* 0x0000000000147947 */ /* 0x000fec0003800000 */
.L_x_1697:
[----:B------:R-:W-:-:S04]  /*6d60*/  MOV R166, UR24 ;  /* 0x0000001800a67c02 */ /* 0x000fc80008000f00 */
[----:B------:R-:W-:-:S13]  /*6d70*/  ISETP.NE.AND P1, PT, R166, 0x1, PT ;  /* 0x00000001a600780c */ /* 0x000fda0003f25270 */
[----:B------:R-:W1:Y:S02]  /*6d80*/  @P1 LDC.64 R10, c[0x0][0x9e8] ;  /* 0x00027a00ff0a1b82 */ /* 0x000e640000000a00 */
[----:B-1----:R-:W-:-:S05]  /*6d90*/  @P1 IMAD.HI.U32 R10, R164, R10, RZ ;  /* 0x0000000aa40a1227 */ /* 0x002fca00078e00ff */
[----:B------:R-:W-:-:S07]  /*6da0*/  @P1 SHF.R.U32.HI R164, RZ, R11, R10 ;  /* 0x0000000bffa41219 */ /* 0x000fce000001160a */
.L_x_1698:
[----:B------:R-:W-:Y:S05]  /*6db0*/  BSYNC B0 ;  /* 0x0000000000007941 */ /* 0x000fea0003800000 */
.L_x_1696:
[----:B------:R-:W-:-:S04]  /*6dc0*/  IMAD R11, R164, R166, -R179 ;  /* 0x000000a6a40b7224 */ /* 0x000fc800078e0ab3 */
[----:B------:R-:W-:-:S05]  /*6dd0*/  IMAD.IADD R11, R11, 0x1, -R2 ;  /* 0x000000010b0b7824 */ /* 0x000fca00078e0a02 */
[----:B------:R-:W-:Y:S02]  /*6de0*/  VIADDMNMX R178, R11, R166, R178, PT ;  /* 0x000000a60bb27246 */ /* 0x000fe400038001b2 */
[----:B------:R-:W-:-:S07]  /*6df0*/  VIMNMX R180, R180, R11, !PT ;  /* 0x0000000bb4b47248 */ /* 0x000fce0007fe0100 */
.L_x_1695:
[----:B------:R-:W-:Y:S01]  /*6e00*/  ISETP.GT.AND P1, PT, R8, -0x1, PT ;  /* 0xffffffff0800780c */ /* 0x000fe20003f24270 */
[----:B------:R1:W2:Y:S01]  /*6e10*/  SHFL.IDX PT, R10, R165, 0x1, 0x1c1f ;  /* 0x003c1f00a50a7f89 */ /* 0x0002a200000e0000 */
[----:B------:R-:W-:Y:S02]  /*6e20*/  UISETP.NE.AND UP0, UPT, UR50, URZ, UPT ;  /* 0x0000003f3200728c */ /* 0x000fe4000bf05270 */
[C---:B------:R-:W-:Y:S02]  /*6e30*/  ISETP.GT.AND P4, PT, R180.reuse, 0x1, P1 ;  /* 0x00000001b400780c */ /* 0x040fe40000f84270 */
[----:B------:R-:W-:Y:S02]  /*6e40*/  ISETP.GT.AND P5, PT, R180, RZ, P1 ;  /* 0x000000ffb400720c */ /* 0x000fe40000fa4270 */
[C---:B------:R-:W-:Y:S02]  /*6e50*/  ISETP.LT.OR P4, PT, R178.reuse, 0x2, P4 ;  /* 0x00000002b200780c */ /* 0x040fe40002781670 */
[----:B------:R-:W-:-:S02]  /*6e60*/  ISETP.LT.OR P5, PT, R178, 0x1, P5 ;  /* 0x00000001b200780c */ /* 0x000fc40002fa1670 */
[----:B------:R-:W-:Y:S02]  /*6e70*/  FSEL R164, R5, -INF , !P4 ;  /* 0xff80000005a47808 */ /* 0x000fe40006000000 */
[----:B------:R-:W-:Y:S02]  /*6e80*/  ISETP.GT.AND P4, PT, R180, 0x18, P1 ;  /* 0x00000018b400780c */ /* 0x000fe40000f84270 */
[----:B------:R-:W-:Y:S02]  /*6e90*/  FSEL R166, R191, -INF , !P5 ;  /* 0xff800000bfa67808 */ /* 0x000fe40006800000 */
[----:B------:R-:W-:Y:S02]  /*6ea0*/  ISETP.LT.OR P4, PT, R178, 0x19, P4 ;  /* 0x00000019b200780c */ /* 0x000fe40002781670 */
[C---:B------:R-:W-:Y:S02]  /*6eb0*/  ISETP.GT.AND P6, PT, R180.reuse, 0x8, P1 ;  /* 0x00000008b400780c */ /* 0x040fe40000fc4270 */
[----:B------:R-:W-:-:S02]  /*6ec0*/  ISETP.GT.AND P2, PT, R180, 0x9, P1 ;  /* 0x00000009b400780c */ /* 0x000fc40000f44270 */
[C---:B------:R-:W-:Y:S02]  /*6ed0*/  ISETP.GT.AND P3, PT, R180.reuse, 0x10, P1 ;  /* 0x00000010b400780c */ /* 0x040fe40000f64270 */
[----:B------:R-:W-:Y:S02]  /*6ee0*/  ISETP.GT.AND P5, PT, R180, 0x11, P1 ;  /* 0x00000011b400780c */ /* 0x000fe40000fa4270 */
[----:B0-----:R-:W-:Y:S02]  /*6ef0*/  FSEL R168, R196, -INF , !P4 ;  /* 0xff800000c4a87808 */ /* 0x001fe40006000000 */
[----:B------:R-:W-:Y:S02]  /*6f00*/  ISETP.GT.AND P4, PT, R180, 0x29, P1 ;  /* 0x00000029b400780c */ /* 0x000fe40000f84270 */
[C---:B------:R-:W-:Y:S02]  /*6f10*/  ISETP.LT.OR P6, PT, R178.reuse, 0x9, P6 ;  /* 0x00000009b200780c */ /* 0x040fe400037c1670 */
[----:B------:R-:W-:-:S02]  /*6f20*/  ISETP.LT.OR P2, PT, R178, 0xa, P2 ;  /* 0x0000000ab200780c */ /* 0x000fc40001741670 */
[C---:B------:R-:W-:Y:S02]  /*6f30*/  ISETP.LT.OR P3, PT, R178.reuse, 0x11, P3 ;  /* 0x00000011b200780c */ /* 0x040fe40001f61670 */
[C---:B------:R-:W-:Y:S02]  /*6f40*/  ISETP.LT.OR P5, PT, R178.reuse, 0x12, P5 ;  /* 0x00000012b200780c */ /* 0x040fe40002fa1670 */
[----:B------:R-:W-:Y:S02]  /*6f50*/  ISETP.LT.OR P4, PT, R178, 0x2a, P4 ;  /* 0x0000002ab200780c */ /* 0x000fe40002781670 */
[----:B------:R-:W-:Y:S02]  /*6f60*/  FSEL R193, R193, -INF , !P6 ;  /* 0xff800000c1c17808 */ /* 0x000fe40007000000 */
[----:B------:R-:W-:Y:S02]  /*6f70*/  FSEL R192, R192, -INF , !P2 ;  /* 0xff800000c0c07808 */ /* 0x000fe40005000000 */
[----:B-1----:R-:W-:-:S02]  /*6f80*/  FSEL R165, R194, -INF , !P3 ;  /* 0xff800000c2a57808 */ /* 0x002fc40005800000 */
[----:B------:R-:W-:Y:S02]  /*6f90*/  FSEL R167, R195, -INF , !P5 ;  /* 0xff800000c3a77808 */ /* 0x000fe40006800000 */
[C---:B------:R-:W-:Y:S02]  /*6fa0*/  ISETP.GT.AND P6, PT, R180.reuse, 0x19, P1 ;  /* 0x00000019b400780c */ /* 0x040fe40000fc4270 */
[C---:B------:R-:W-:Y:S02]  /*6fb0*/  ISETP.GT.AND P2, PT, R180.reuse, 0x20, P1 ;  /* 0x00000020b400780c */ /* 0x040fe40000f44270 */
[C---:B------:R-:W-:Y:S02]  /*6fc0*/  ISETP.GT.AND P3, PT, R180.reuse, 0x21, P1 ;  /* 0x00000021b400780c */ /* 0x040fe40000f64270 */
[----:B------:R-:W-:Y:S02]  /*6fd0*/  ISETP.GT.AND P5, PT, R180, 0x28, P1 ;  /* 0x00000028b400780c */ /* 0x000fe40000fa4270 */
[----:B------:R-:W-:-:S02]  /*6fe0*/  FSEL R173, R173, -INF , !P4 ;  /* 0xff800000adad7808 */ /* 0x000fc40006000000 */
[----:B------:R-:W-:Y:S02]  /*6ff0*/  PLOP3.LUT P4, PT, PT, PT, UP0, 0x40, 0x0 ;  /* 0x000000000000781c */ /* 0x000fe40003f8e808 */
[C---:B------:R-:W-:Y:S02]  /*7000*/  ISETP.LT.OR P6, PT, R178.reuse, 0x1a, P6 ;  /* 0x0000001ab200780c */ /* 0x040fe400037c1670 */
[C---:B------:R-:W-:Y:S02]  /*7010*/  ISETP.LT.OR P2, PT, R178.reuse, 0x21, P2 ;  /* 0x00000021b200780c */ /* 0x040fe40001741670 */
[C---:B------:R-:W-:Y:S02]  /*7020*/  ISETP.LT.OR P3, PT, R178.reuse, 0x22, P3 ;  /* 0x00000022b200780c */ /* 0x040fe40001f61670 */
[----:B------:R-:W-:Y:S02]  /*7030*/  ISETP.LT.OR P5, PT, R178, 0x29, P5 ;  /* 0x00000029b200780c */ /* 0x000fe40002fa1670 */
[----:B------:R-:W-:-:S02]  /*7040*/  FSEL R169, R197, -INF , !P6 ;  /* 0xff800000c5a97808 */ /* 0x000fc40007000000 */
[----:B------:R-:W-:Y:S02]  /*7050*/  FSEL R170, R198, -INF , !P2 ;  /* 0xff800000c6aa7808 */ /* 0x000fe40005000000 */
[----:B------:R-:W-:Y:S02]  /*7060*/  FSEL R171, R199, -INF , !P3 ;  /* 0xff800000c7ab7808 */ /* 0x000fe40005800000 */
[----:B------:R-:W-:Y:S02]  /*7070*/  FSEL R172, R172, -INF , !P5 ;  /* 0xff800000acac7808 */ /* 0x000fe40006800000 */
[C---:B------:R-:W-:Y:S02]  /*7080*/  ISETP.GT.AND P6, PT, R180.reuse, 0x30, P1 ;  /* 0x00000030b400780c */ /* 0x040fe40000fc4270 */
[C---:B------:R-:W-:Y:S02]  /*7090*/  ISETP.GT.AND P2, PT, R180.reuse, 0x31, P1 ;  /* 0x00000031b400780c */ /* 0x040fe40000f44270 */
[----:B------:R-:W-:-:S02]  /*70a0*/  ISETP.GT.AND P3, PT, R180, 0x38, P1 ;  /* 0x00000038b400780c */ /* 0x000fc40000f64270 */
[----:B------:R-:W-:Y:S01]  /*70b0*/  ISETP.GT.AND P5, PT, R180, 0x39, P1 ;  /* 0x00000039b400780c */ /* 0x000fe20000fa4270 */
[--C-:B--2---:R-:W-:Y:S01]  /*70c0*/  IMAD.IADD R180, R183, 0x1, R10.reuse ;  /* 0x00000001b7b47824 */ /* 0x104fe200078e020a */
[C---:B------:R-:W-:Y:S02]  /*70d0*/  ISETP.LT.OR P6, PT, R178.reuse, 0x31, P6 ;  /* 0x00000031b200780c */ /* 0x040fe400037c1670 */
[C---:B------:R-:W-:Y:S02]  /*70e0*/  ISETP.LT.OR P2, PT, R178.reuse, 0x32, P2 ;  /* 0x00000032b200780c */ /* 0x040fe40001741670 */
[C---:B------:R-:W-:Y:S02]  /*70f0*/  ISETP.LT.OR P3, PT, R178.reuse, 0x39, P3 ;  /* 0x00000039b200780c */ /* 0x040fe40001f61670 */
[----:B------:R-:W-:Y:S01]  /*7100*/  ISETP.LT.OR P5, PT, R178, 0x3a, P5 ;  /* 0x0000003ab200780c */ /* 0x000fe20002fa1670 */
[----:B------:R-:W-:Y:S01]  /*7110*/  IMAD.IADD R178, R181, 0x1, R10 ;  /* 0x00000001b5b27824 */ /* 0x000fe200078e020a */
[----:B------:R-:W-:-:S02]  /*7120*/  FSEL R174, R174, -INF , !P6 ;  /* 0xff800000aeae7808 */ /* 0x000fc40007000000 */
[----:B------:R-:W-:Y:S02]  /*7130*/  FSEL R175, R175, -INF , !P2 ;  /* 0xff800000afaf7808 */ /* 0x000fe40005000000 */
[----:B------:R-:W-:Y:S02]  /*7140*/  FSEL R176, R176, -INF , !P3 ;  /* 0xff800000b0b07808 */ /* 0x000fe40005800000 */
[----:B------:R-:W-:Y:S01]  /*7150*/  FSEL R177, R177, -INF , !P5 ;  /* 0xff800000b1b17808 */ /* 0x000fe20006800000 */
[----:B------:R-:W-:Y:S06]  /*7160*/  @P4 BRA `(.L_x_1699) ;  /* 0x00000000005c4947 */ /* 0x000fec0003800000 */
        /* <DEDUP_REMOVED lines=8> */
[----:B------:R-:W0:Y:S02]  /*71f0*/  @P2 LDC.64 R10, c[0x0][0x9e8] ;  /* 0x00027a00ff0a2b82 */ /* 0x000e240000000a00 */
[----:B0-----:R-:W-:-:S05]  /*7200*/  @P2 IMAD.HI.U32 R10, R5, R10, RZ ;  /* 0x0000000a050a2227 */ /* 0x001fca00078e00ff */
[----:B------:R-:W-:-:S04]  /*7210*/  @P2 SHF.R.U32.HI R5, RZ, R11, R10 ;  /* 0x0000000bff052219 */ /* 0x000fc8000001160a */
[----:B------:R-:W-:Y:S01]  /*7220*/  LOP3.LUT R5, RZ, R5, RZ, 0x33, !PT ;  /* 0x00000005ff057212 */ /* 0x000fe200078e33ff */
[----:B------:R-:W-:Y:S06]  /*7230*/  BRA `(.L_x_1702) ;  /* 0x0000000000147947 */ /* 0x000fec0003800000 */
.L_x_1701:
[----:B------:R-:W-:-:S04]  /*7240*/  MOV R182, UR24 ;  /* 0x0000001800b67c02 */ /* 0x000fc80008000f00 */
[----:B------:R-:W-:-:S13]  /*7250*/  ISETP.NE.AND P2, PT, R182, 0x1, PT ;  /* 0x00000001b600780c */ /* 0x000fda0003f45270 */
[----:B------:R-:W0:Y:S02]  /*7260*/  @P2 LDC.64 R10, c[0x0][0x9e8] ;  /* 0x00027a00ff0a2b82 */ /* 0x000e240000000a00 */
[----:B0-----:R-:W-:-:S05]  /*7270*/  @P2 IMAD.HI.U32 R10, R5, R10, RZ ;  /* 0x0000000a050a2227 */ /* 0x001fca00078e00ff */
[----:B------:R-:W-:-:S07]  /*7280*/  @P2 SHF.R.U32.HI R5, RZ, R11, R10 ;  /* 0x0000000bff052219 */ /* 0x000fce000001160a */
.L_x_1702:
[----:B------:R-:W-:Y:S05]  /*7290*/  BSYNC B0 ;  /* 0x0000000000007941 */ /* 0x000fea0003800000 */
.L_x_1700:
[----:B------:R-:W-:-:S04]  /*72a0*/  IMAD R5, R5, R182, -R179 ;  /* 0x000000b605057224 */ /* 0x000fc800078e0ab3 */
[----:B------:R-:W-:-:S05]  /*72b0*/  IMAD.IADD R5, R5, 0x1, -R2 ;  /* 0x0000000105057824 */ /* 0x000fca00078e0a02 */
[----:B------:R-:W-:Y:S02]  /*72c0*/  VIADDMNMX R178, R5, R182, R178, PT ;  /* 0x000000b605b27246 */ /* 0x000fe400038001b2 */
[----:B------:R-:W-:-:S07]  /*72d0*/  VIMNMX R180, R180, R5, !PT ;  /* 0x00000005b4b47248 */ /* 0x000fce0007fe0100 */
.L_x_1699:
[----:B------:R-:W-:Y:S01]  /*72e0*/  FMNMX.FTZ R5, R166, R13, !PT ;  /* 0x0000000da6057209 */ /* 0x000fe20007810000 */
[----:B------:R-:W-:Y:S01]  /*72f0*/  UMOV UR10, UR23 ;  /* 0x00000017000a7c82 */ /* 0x000fe20008000000 */
[----:B------:R-:W-:Y:S01]  /*7300*/  ISETP.GT.AND P3, PT, R180, RZ, P1 ;  /* 0x000000ffb400720c */ /* 0x000fe20000f64270 */
[----:B------:R-:W-:Y:S01]  /*7310*/  IMAD.MOV R191, RZ, RZ, -R17 ;  /* 0x000000ffffbf7224 */ /* 0x000fe200078e0a11 */
[----:B------:R-:W-:Y:S02]  /*7320*/  FMNMX.FTZ R10, R164, R5, !PT ;  /* 0x00000005a40a7209 */ /* 0x000fe40007810000 */
[----:B------:R-:W-:Y:S02]  /*7330*/  ISETP.GT.AND P4, PT, R180, 0x1, P1 ;  /* 0x00000001b400780c */ /* 0x000fe40000f84270 */
[----:B------:R-:W-:Y:S02]  /*7340*/  FMNMX.FTZ R5, R193, R10, !PT ;  /* 0x0000000ac1057209 */ /* 0x000fe40007810000 */
[----:B------:R-:W-:-:S02]  /*7350*/  ISETP.LT.OR P3, PT, R178, 0x1, P3 ;  /* 0x00000001b200780c */ /* 0x000fc40001f61670 */
[----:B------:R-:W-:Y:S02]  /*7360*/  FMNMX.FTZ R10, R192, R5, !PT ;  /* 0x00000005c00a7209 */ /* 0x000fe40007810000 */
[----:B------:R-:W-:Y:S02]  /*7370*/  ISETP.GT.AND P6, PT, R180, 0x8, P1 ;  /* 0x00000008b400780c */ /* 0x000fe40000fc4270 */
[----:B------:R-:W-:Y:S02]  /*7380*/  FMNMX.FTZ R10, R165, R10, !PT ;  /* 0x0000000aa50a7209 */ /* 0x000fe40007810000 */
[----:B------:R-:W-:Y:S02]  /*7390*/  ISETP.LT.OR P4, PT, R178, 0x2, P4 ;  /* 0x00000002b200780c */ /* 0x000fe40002781670 */
[----:B------:R-:W-:Y:S02]  /*73a0*/  FMNMX.FTZ R5, R167, R10, !PT ;  /* 0x0000000aa7057209 */ /* 0x000fe40007810000 */
[----:B------:R-:W-:-:S02]  /*73b0*/  ISETP.GT.AND P2, PT, R180, 0x9, P1 ;  /* 0x00000009b400780c */ /* 0x000fc40000f44270 */
[----:B------:R-:W-:Y:S02]  /*73c0*/  FMNMX.FTZ R10, R168, R5, !PT ;  /* 0x00000005a80a7209 */ /* 0x000fe40007810000 */
[----:B------:R-:W-:Y:S02]  /*73d0*/  ISETP.LT.OR P6, PT, R178, 0x9, P6 ;  /* 0x00000009b200780c */ /* 0x000fe400037c1670 */
[----:B------:R-:W-:Y:S02]  /*73e0*/  FMNMX.FTZ R5, R169, R10, !PT ;  /* 0x0000000aa9057209 */ /* 0x000fe40007810000 */
[----:B------:R-:W-:Y:S02]  /*73f0*/  FSEL R15, R15, -INF , !P4 ;  /* 0xff8000000f0f7808 */ /* 0x000fe40006000000 */
        /* <DEDUP_REMOVED lines=9> */
[----:B------:R-:W-:Y:S02]  /*7490*/  FSEL R21, R21, -INF , !P2 ;  /* 0xff80000015157808 */ /* 0x000fe40005000000 */
[----:B------:R-:W-:Y:S02]  /*74a0*/  FMNMX.FTZ R5, R175, R10, !PT ;  /* 0x0000000aaf057209 */ /* 0x000fe40007810000 */
[----:B------:R-:W-:Y:S02]  /*74b0*/  ISETP.LT.OR P5, PT, R178, 0x11, P5 ;  /* 0x00000011b200780c */ /* 0x000fe40002fa1670 */
[----:B------:R-:W-:Y:S02]  /*74c0*/  FMNMX.FTZ R10, R176, R5, !PT ;  /* 0x00000005b00a7209 */ /* 0x000fe40007810000 */
[----:B------:R-:W-:-:S02]  /*74d0*/  ISETP.GT.AND P6, PT, R180, 0x18, P1 ;  /* 0x00000018b400780c */ /* 0x000fc40000fc4270 */
[----:B------:R-:W-:Y:S02]  /*74e0*/  FMNMX.FTZ R10, R177, R10, !PT ;  /* 0x0000000ab10a7209 */ /* 0x000fe40007810000 */
[----:B------:R-:W-:Y:S02]  /*74f0*/  ISETP.LT.OR P4, PT, R178, 0x12, P4 ;  /* 0x00000012b200780c */ /* 0x000fe40002781670 */
[----:B------:R-:W-:Y:S01]  /*7500*/  FSEL R152, R152, -INF , !P5 ;  /* 0xff80000098987808 */ /* 0x000fe20006800000 */
[----:B------:R-:W0:Y:S01]  /*7510*/  SHFL.BFLY PT, R5, R10, 0x2, 0x1f ;  /* 0x0c401f000a057f89 */ /* 0x000e2200000e0000 */
[----:B------:R-:W-:Y:S02]  /*7520*/  ISETP.GT.AND P2, PT, R180, 0x19, P1 ;  /* 0x00000019b400780c */ /* 0x000fe40000f44270 */
[----:B------:R-:W-:Y:S02]  /*7530*/  ISETP.LT.OR P6, PT, R178, 0x19, P6 ;  /* 0x00000019b200780c */ /* 0x000fe400037c1670 */
[----:B------:R-:W-:-:S02]  /*7540*/  FSEL R153, R153, -INF , !P4 ;  /* 0xff80000099997808 */ /* 0x000fc40006000000 */
[----:B------:R-:W-:Y:S02]  /*7550*/  ISETP.GT.AND P5, PT, R180, 0x21, P1 ;  /* 0x00000021b400780c */ /* 0x000fe40000fa4270 */
[----:B------:R-:W-:Y:S02]  /*7560*/  FSEL R154, R154, -INF , !P6 ;  /* 0xff8000009a9a7808 */ /* 0x000fe40007000000 */
[C---:B------:R-:W-:Y:S02]  /*7570*/  ISETP.LT.OR P2, PT, R178.reuse, 0x1a, P2 ;  /* 0x0000001ab200780c */ /* 0x040fe40001741670 */
[----:B------:R-:W-:Y:S02]  /*7580*/  ISETP.LT.OR P5, PT, R178, 0x22, P5 ;  /* 0x00000022b200780c */ /* 0x000fe40002fa1670 */
[----:B------:R-:W-:Y:S02]  /*7590*/  FSEL R155, R155, -INF , !P2 ;  /* 0xff8000009b9b7808 */ /* 0x000fe40005000000 */
[----:B------:R-:W-:-:S02]  /*75a0*/  ISETP.GT.AND P4, PT, R180, 0x28, P1 ;  /* 0x00000028b400780c */ /* 0x000fc40000f84270 */
[----:B------:R-:W-:Y:S02]  /*75b0*/  ISETP.GT.AND P6, PT, R180, 0x29, P1 ;  /* 0x00000029b400780c */ /* 0x000fe40000fc4270 */
[----:B------:R-:W-:Y:S02]  /*75c0*/  ISETP.LT.OR P4, PT, R178, 0x29, P4 ;  /* 0x00000029b200780c */ /* 0x000fe40002781670 */
[----:B------:R-:W-:Y:S02]  /*75d0*/  ISETP.GT.AND P2, PT, R180, 0x30, P1 ;  /* 0x00000030b400780c */ /* 0x000fe40000f44270 */
[----:B0-----:R-:W-:Y:S02]  /*75e0*/  FMNMX.FTZ R11, R10, R5, !PT ;  /* 0x000000050a0b7209 */ /* 0x001fe40007810000 */
[----:B------:R-:W-:Y:S02]  /*75f0*/  FSEL R158, R158, -INF , !P4 ;  /* 0xff8000009e9e7808 */ /* 0x000fe40006000000 */
[C---:B------:R-:W-:Y:S01]  /*7600*/  ISETP.LT.OR P6, PT, R178.reuse, 0x2a, P6 ;  /* 0x0000002ab200780c */ /* 0x040fe200037c1670 */
[----:B------:R-:W0:Y:S01]  /*7610*/  SHFL.BFLY PT, R182, R11, 0x1, 0x1f ;  /* 0x0c201f000bb67f89 */ /* 0x000e2200000e0000 */
[----:B------:R-:W-:-:S02]  /*7620*/  ISETP.LT.OR P2, PT, R178, 0x31, P2 ;  /* 0x00000031b200780c */ /* 0x000fc40001741670 */
[----:B------:R-:W-:Y:S02]  /*7630*/  ISETP.GT.AND P4, PT, R180, 0x38, P1 ;  /* 0x00000038b400780c */ /* 0x000fe40000f84270 */
[----:B------:R-:W-:Y:S02]  /*7640*/  FSEL R160, R160, -INF , !P2 ;  /* 0xff800000a0a07808 */ /* 0x000fe40005000000 */
[----:B------:R-:W-:Y:S02]  /*7650*/  ISETP.LT.OR P4, PT, R178, 0x39, P4 ;  /* 0x00000039b200780c */ /* 0x000fe40002781670 */
[----:B0-----:R-:W-:Y:S02]  /*7660*/  FMNMX.FTZ R5, R11, R182, !PT ;  /* 0x000000b60b057209 */ /* 0x001fe40007810000 */
[----:B------:R-:W-:Y:S02]  /*7670*/  FSEL R11, R6, -INF , !P3 ;  /* 0xff800000060b7808 */ /* 0x000fe40005800000 */
[----:B------:R-:W-:Y:S01]  /*7680*/  ISETP.GT.AND P3, PT, R180, 0x20, P1 ;  /* 0x00000020b400780c */ /* 0x000fe20000f64270 */
[----:B------:R-:W-:Y:S01]  /*7690*/  FMUL.FTZ R181, R5, UR10 ;  /* 0x0000000a05b57c20 */ /* 0x000fe20008410000 */
[----:B------:R-:W-:-:S02]  /*76a0*/  FMNMX.FTZ R6, R11, R14, !PT ;  /* 0x0000000e0b067209 */ /* 0x000fc40007810000 */
[----:B------:R-:W-:Y:S02]  /*76b0*/  ISETP.LT.OR P3, PT, R178, 0x21, P3 ;  /* 0x00000021b200780c */ /* 0x000fe40001f61670 */
[----:B------:R-:W-:Y:S02]  /*76c0*/  FMNMX.FTZ R179, R15, R6, !PT ;  /* 0x000000060fb37209 */ /* 0x000fe40007810000 */
[----:B------:R-:W-:Y:S02]  /*76d0*/  FSEL R156, R156, -INF , !P3 ;  /* 0xff8000009c9c7808 */ /* 0x000fe40005800000 */
[----:B------:R-:W-:Y:S02]  /*76e0*/  FMNMX.FTZ R6, R20, R179, !PT ;  /* 0x000000b314067209 */ /* 0x000fe40007810000 */
[----:B------:R-:W-:Y:S02]  /*76f0*/  FSETP.NEU.FTZ.AND P3, PT, R5, -INF , PT ;  /* 0xff8000000500780b */ /* 0x000fe40003f7d000 */
[----:B------:R-:W-:-:S02]  /*7700*/  FMNMX.FTZ R179, R21, R6, !PT ;  /* 0x0000000615b37209 */ /* 0x000fc40007810000 */
[----:B------:R-:W-:Y:S02]  /*7710*/  FSEL R181, R181, RZ, P3 ;  /* 0x000000ffb5b57208 */ /* 0x000fe40001800000 */
[----:B------:R-:W-:-:S03]  /*7720*/  FMNMX.FTZ R6, R152, R179, !PT ;  /* 0x000000b398067209 */ /* 0x000fc60007810000 */
[--C-:B------:R-:W-:Y:S01]  /*7730*/  FFMA.FTZ R10, R166, UR10, -R181.reuse ;  /* 0x0000000aa60a7c23 */ /* 0x100fe200080108b5 */
[----:B------:R-:W-:Y:S01]  /*7740*/  FMNMX.FTZ R179, R153, R6, !PT ;  /* 0x0000000699b37209 */ /* 0x000fe20007810000 */
[--C-:B------:R-:W-:Y:S01]  /*7750*/  FFMA.FTZ R173, R173, UR10, -R181.reuse ;  /* 0x0000000aadad7c23 */ /* 0x100fe200080108b5 */
[----:B------:R-:W-:Y:S01]  /*7760*/  FSEL R166, R162, -INF , !P4 ;  /* 0xff800000a2a67808 */ /* 0x000fe20006000000 */
[----:B------:R-:W-:Y:S01]  /*7770*/  FFMA.FTZ R162, R192, UR10, -R181 ;  /* 0x0000000ac0a27c23 */ /* 0x000fe200080108b5 */
[----:B------:R-:W-:Y:S01]  /*7780*/  FMNMX.FTZ R6, R154, R179, !PT ;  /* 0x000000b39a067209 */ /* 0x000fe20007810000 */
[----:B------:R-:W-:Y:S01]  /*7790*/  MUFU.EX2 R10, R10 ;  /* 0x0000000a000a7308 */ /* 0x000fe20000000800 */
[----:B------:R-:W-:Y:S02]  /*77a0*/  FSEL R179, R157, -INF , !P5 ;  /* 0xff8000009db37808 */ /* 0x000fe40006800000 */
[----:B------:R-:W-:Y:S02]  /*77b0*/  FMNMX.FTZ R157, R155, R6, !PT ;  /* 0x000000069b9d7209 */ /* 0x000fe40007810000 */
[----:B------:R-:W-:-:S02]  /*77c0*/  ISETP.GT.AND P5, PT, R180, 0x31, P1 ;  /* 0x00000031b400780c */ /* 0x000fc40000fa4270 */
[----:B------:R-:W-:Y:S01]  /*77d0*/  FMNMX.FTZ R6, R156, R157, !PT ;  /* 0x0000009d9c067209 */ /* 0x000fe20007810000 */
[--C-:B------:R-:W-:Y:S01]  /*77e0*/  FFMA.FTZ R157, R164, UR10, -R181.reuse ;  /* 0x0000000aa49d7c23 */ /* 0x100fe200080108b5 */
[----:B------:R-:W-:Y:S01]  /*77f0*/  FSEL R164, R159, -INF , !P6 ;  /* 0xff8000009fa47808 */ /* 0x000fe20007000000 */
[----:B------:R-:W-:Y:S01]  /*7800*/  FFMA.FTZ R159, R193, UR10, -R181 ;  /* 0x0000000ac19f7c23 */ /* 0x000fe200080108b5 */
[----:B------:R-:W-:Y:S01]  /*7810*/  FMNMX.FTZ R183, R179, R6, !PT ;  /* 0x00000006b3b77209 */ /* 0x000fe20007810000 */
[----:B------:R-:W-:Y:S01]  /*7820*/  MUFU.EX2 R162, R162 ;  /* 0x000000a200a27308 */ /* 0x000fe20000000800 */
[----:B------:R-:W-:Y:S02]  /*7830*/  ISETP.LT.OR P5, PT, R178, 0x32, P5 ;  /* 0x00000032b200780c */ /* 0x000fe40002fa1670 */
[----:B------:R-:W-:Y:S02]  /*7840*/  FMNMX.FTZ R183, R158, R183, !PT ;  /* 0x000000b79eb77209 */ /* 0x000fe40007810000 */
[----:B------:R-:W-:-:S02]  /*7850*/  ISETP.GT.AND P1, PT, R180, 0x39, P1 ;  /* 0x00000039b400780c */ /* 0x000fc40000f24270 */
[----:B------:R-:W-:Y:S01]  /*7860*/  FMNMX.FTZ R183, R164, R183, !PT ;  /* 0x000000b7a4b77209 */ /* 0x000fe20007810000 */
[----:B------:R-:W-:Y:S01]  /*7870*/  MUFU.EX2 R157, R157 ;  /* 0x0000009d009d7308 */ /* 0x000fe20000000800 */
[----:B------:R-:W-:Y:S02]  /*7880*/  FSEL R161, R161, -INF , !P5 ;  /* 0xff800000a1a17808 */ /* 0x000fe40006800000 */
[----:B------:R-:W-:Y:S02]  /*7890*/  FMNMX.FTZ R6, R160, R183, !PT ;  /* 0x000000b7a0067209 */ /* 0x000fe40007810000 */
[----:B------:R-:W-:Y:S01]  /*78a0*/  ISETP.LT.OR P1, PT, R178, 0x3a, P1 ;  /* 0x0000003ab200780c */ /* 0x000fe20000f21670 */
[--C-:B------:R-:W-:Y:S01]  /*78b0*/  FFMA.FTZ R178, R167, UR10, -R181.reuse ;  /* 0x0000000aa7b27c23 */ /* 0x100fe200080108b5 */
[----:B------:R-:W-:Y:S01]  /*78c0*/  FMNMX.FTZ R183, R161, R6, !PT ;  /* 0x00000006a1b77209 */ /* 0x000fe20007810000 */
[----:B------:R-:W-:Y:S01]  /*78d0*/  MUFU.EX2 R159, R159 ;  /* 0x0000009f009f7308 */ /* 0x000fe20000000800 */
[----:B------:R-:W-:Y:S01]  /*78e0*/  FSEL R180, R163, -INF , !P1 ;  /* 0xff800000a3b47808 */ /* 0x000fe20004800000 */
[--C-:B------:R-:W-:Y:S01]  /*78f0*/  FFMA.FTZ R163, R165, UR10, -R181.reuse ;  /* 0x0000000aa5a37c23 */ /* 0x100fe200080108b5 */
[----:B------:R-:W-:Y:S01]  /*7900*/  FMNMX.FTZ R183, R166, R183, !PT ;  /* 0x000000b7a6b77209 */ /* 0x000fe20007810000 */
[--C-:B------:R-:W-:Y:S01]  /*7910*/  FFMA.FTZ R165, R168, UR10, -R181.reuse ;  /* 0x0000000aa8a57c23 */ /* 0x100fe200080108b5 */
[--C-:B------:R-:W-:Y:S01]  /*7920*/  FFMA.FTZ R168, R169, UR10, -R181.reuse ;  /* 0x0000000aa9a87c23 */ /* 0x100fe200080108b5 */
[--C-:B------:R-:W-:Y:S01]  /*7930*/  FFMA.FTZ R169, R172, UR10, -R181.reuse ;  /* 0x0000000aaca97c23 */ /* 0x100fe200080108b5 */
[----:B------:R-:W-:Y:S01]  /*7940*/  FMNMX.FTZ R183, R180, R183, !PT ;  /* 0x000000b7b4b77209 */ /* 0x000fe20007810000 */
[----:B------:R-:W-:Y:S01]  /*7950*/  MUFU.EX2 R163, R163 ;  /* 0x000000a300a37308 */ /* 0x000fe20000000800 */
[----:B------:R-:W-:Y:S01]  /*7960*/  FSEL R172, R5, RZ, P3 ;  /* 0x000000ff05ac7208 */ /* 0x000fe20001800000 */
[--C-:B------:R-:W-:Y:S01]  /*7970*/  FFMA.FTZ R167, R170, UR10, -R181.reuse ;  /* 0x0000000aaaa77c23 */ /* 0x100fe200080108b5 */
[--C-:B------:R-:W-:Y:S01]  /*7980*/  FFMA.FTZ R170, R171, UR10, -R181.reuse ;  /* 0x0000000aabaa7c23 */ /* 0x100fe200080108b5 */
[----:B------:R-:W0:Y:S01]  /*7990*/  SHFL.BFLY PT, R6, R183, 0x2, 0x1f ;  /* 0x0c401f00b7067f89 */ /* 0x000e2200000e0000 */
[----:B------:R-:W-:Y:S01]  /*79a0*/  FFMA.FTZ R171, R174, UR10, -R181 ;  /* 0x0000000aaeab7c23 */ /* 0x000fe200080108b5 */
[----:B------:R-:W-:Y:S01]  /*79b0*/  FADD.FTZ R13, -R172, R13 ;  /* 0x0000000dac0d7221 */ /* 0x000fe20000010100 */
[--C-:B------:R-:W-:Y:S01]  /*79c0*/  FFMA.FTZ R174, R175, UR10, -R181.reuse ;  /* 0x0000000aafae7c23 */ /* 0x100fe200080108b5 */
[----:B------:R-:W-:Y:S01]  /*79d0*/  MUFU.EX2 R178, R178 ;  /* 0x000000b200b27308 */ /* 0x000fe20000000800 */
[--C-:B------:R-:W-:Y:S01]  /*79e0*/  FFMA.FTZ R175, R176, UR10, -R181.reuse ;  /* 0x0000000ab0af7c23 */ /* 0x100fe200080108b5 */
[----:B------:R-:W-:Y:S01]  /*79f0*/  FMUL.FTZ R13, R13, UR10 ;  /* 0x0000000a0d0d7c20 */ /* 0x000fe20008410000 */
[----:B------:R-:W-:Y:S01]  /*7a00*/  FFMA.FTZ R176, R177, UR10, -R181 ;  /* 0x0000000ab1b07c23 */ /* 0x000fe200080108b5 */
[----:B------:R-:W-:-:S04]  /*7a10*/  ISETP.NE.AND P1, PT, R2, R191, PT ;  /* 0x000000bf0200720c */ /* 0x000fc80003f25270 */
[----:B------:R-:W1:Y:S08]  /*7a20*/  MUFU.EX2 R13, R13 ;  /* 0x0000000d000d7308 */ /* 0x000e700000000800 */
[----:B------:R-:W2:Y:S01]  /*7a30*/  MUFU.EX2 R165, R165 ;  /* 0x000000a500a57308 */ /* 0x000ea20000000800 */
[----:B0-----:R-:W-:-:S07]  /*7a40*/  FMNMX.FTZ R6, R183, R6, !PT ;  /* 0x00000006b7067209 */ /* 0x001fce0007810000 */
[----:B------:R-:W0:Y:S01]  /*7a50*/  MUFU.EX2 R168, R168 ;  /* 0x000000a800a87308 */ /* 0x000e220000000800 */
[----:B------:R-:W3:Y:S01]  /*7a60*/  SHFL.BFLY PT, R183, R6, 0x1, 0x1f ;  /* 0x0c201f0006b77f89 */ /* 0x000ee200000e0000 */
[----:B-1----:R-:W-:Y:S01]  /*7a70*/  FFMA.FTZ R182, R13, R3, R10 ;  /* 0x000000030db67223 */ /* 0x002fe2000001000a */
[-C--:B------:R-:W-:Y:S01]  /*7a80*/  FMUL.FTZ R24, R24, R13.reuse ;  /* 0x0000000d18187220 */ /* 0x080fe20000410000 */
[-C--:B------:R-:W-:Y:S01]  /*7a90*/  FMUL.FTZ R25, R25, R13.reuse ;  /* 0x0000000d19197220 */ /* 0x080fe20000410000 */
[-C--:B------:R-:W-:Y:S01]  /*7aa0*/  FMUL.FTZ R28, R28, R13.reuse ;  /* 0x0000000d1c1c7220 */ /* 0x080fe20000410000 */
[----:B------:R-:W-:Y:S01]  /*7ab0*/  FADD.FTZ R182, R157, R182 ;  /* 0x000000b69db67221 */ /* 0x000fe20000010000 */
[-C--:B------:R-:W-:Y:S01]  /*7ac0*/  FMUL.FTZ R29, R29, R13.reuse ;  /* 0x0000000d1d1d7220 */ /* 0x080fe20000410000 */
[----:B------:R-:W-:Y:S01]  /*7ad0*/  MUFU.EX2 R172, R173 ;  /* 0x000000ad00ac7308 */ /* 0x000fe20000000800 */
[-C--:B------:R-:W-:Y:S01]  /*7ae0*/  FMUL.FTZ R32, R32, R13.reuse ;  /* 0x0000000d20207220 */ /* 0x080fe20000410000 */
[----:B------:R-:W-:Y:S01]  /*7af0*/  FADD.FTZ R177, R159, R182 ;  /* 0x000000b69fb17221 */ /* 0x000fe20000010000 */
[-C--:B------:R-:W-:Y:S01]  /*7b00*/  FMUL.FTZ R33, R33, R13.reuse ;  /* 0x0000000d21217220 */ /* 0x080fe20000410000 */
[-C--:B------:R-:W-:Y:S01]  /*7b10*/  FMUL.FTZ R36, R36, R13.reuse ;  /* 0x0000000d24247220 */ /* 0x080fe20000410000 */
[-C--:B------:R-:W-:Y:S01]  /*7b20*/  FMUL.FTZ R37, R37, R13.reuse ;  /* 0x0000000d25257220 */ /* 0x080fe20000410000 */
[----:B------:R-:W-:Y:S01]  /*7b30*/  FADD.FTZ R182, R162, R177 ;  /* 0x000000b1a2b67221 */ /* 0x000fe20000010000 */
[----:B------:R-:W-:Y:S01]  /*7b40*/  IMAD.U32 R177, RZ, RZ, UR27 ;  /* 0x0000001bffb17e24 */ /* 0x000fe2000f8e00ff */
[----:B------:R1:W-:Y:S01]  /*7b50*/  MUFU.EX2 R173, R175 ;  /* 0x000000af00ad7308 */ /* 0x0003e20000000800 */
[----:B------:R-:W-:Y:S01]  /*7b60*/  FMUL.FTZ R40, R40, R13 ;  /* 0x0000000d28287220 */ /* 0x000fe20000410000 */
[----:B------:R-:W-:Y:S01]  /*7b70*/  FADD.FTZ R181, R163, R182 ;  /* 0x000000b6a3b57221 */ /* 0x000fe20000010000 */
[----:B------:R-:W-:-:S02]  /*7b80*/  @!P1 IMAD R177, R177, 0x40, R16 ;  /* 0x00000040b1b19824 */ /* 0x000fc400078e0210 */
[-C--:B------:R-:W-:Y:S01]  /*7b90*/  FMUL.FTZ R41, R41, R13.reuse ;  /* 0x0000000d29297220 */ /* 0x080fe20000410000 */
[-C--:B------:R-:W-:Y:S01]  /*7ba0*/  FMUL.FTZ R44, R44, R13.reuse ;  /* 0x0000000d2c2c7220 */ /* 0x080fe20000410000 */
[-C--:B------:R-:W-:Y:S01]  /*7bb0*/  FMUL.FTZ R45, R45, R13.reuse ;  /* 0x0000000d2d2d7220 */ /* 0x080fe20000410000 */
[----:B------:R-:W-:Y:S01]  /*7bc0*/  FMUL.FTZ R48, R48, R13 ;  /* 0x0000000d30307220 */ /* 0x000fe20000410000 */
[----:B------:R-:W4:Y:S01]  /*7bd0*/  MUFU.EX2 R167, R167 ;  /* 0x000000a700a77308 */ /* 0x000f220000000800 */
[----:B---3--:R-:W-:Y:S01]  /*7be0*/  FMNMX.FTZ R6, R6, R183, !PT ;  /* 0x000000b706067209 */ /* 0x008fe20007810000 */
[-C--:B------:R-:W-:Y:S01]  /*7bf0*/  FMUL.FTZ R49, R49, R13.reuse ;  /* 0x0000000d31317220 */ /* 0x080fe20000410000 */
[----:B------:R-:W-:Y:S01]  /*7c00*/  @!P1 LEA R177, R177, UR42, 0x2 ;  /* 0x0000002ab1b19c11 */ /* 0x000fe2000f8e10ff */
[-C--:B------:R-:W-:Y:S01]  /*7c10*/  FMUL.FTZ R52, R52, R13.reuse ;  /* 0x0000000d34347220 */ /* 0x080fe20000410000 */
[C---:B------:R-:W-:Y:S01]  /*7c20*/  FSETP.NEU.FTZ.AND P2, PT, R6.reuse, -INF , PT ;  /* 0xff8000000600780b */ /* 0x040fe20003f5d000 */
[C---:B------:R-:W-:Y:S01]  /*7c30*/  FMUL.FTZ R3, R6.reuse, UR10 ;  /* 0x0000000a06037c20 */ /* 0x040fe20008410000 */
[-C--:B------:R-:W-:Y:S01]  /*7c40*/  FMUL.FTZ R53, R53, R13.reuse ;  /* 0x0000000d35357220 */ /* 0x080fe20000410000 */
[----:B------:R-:W3:Y:S01]  /*7c50*/  MUFU.EX2 R170, R170 ;  /* 0x000000aa00aa7308 */ /* 0x000ee20000000800 */
[----:B-1----:R-:W-:Y:S01]  /*7c60*/  FSEL R175, R6, RZ, P2 ;  /* 0x000000ff06af7208 */ /* 0x002fe20001000000 */
[----:B------:R1:W-:Y:S01]  /*7c70*/  @!P1 STS [R177+0x28800], R13 ;  /* 0x0288000db1009388 */ /* 0x0003e20000000800 */
[----:B------:R-:W-:Y:S01]  /*7c80*/  FSEL R3, R3, RZ, P2 ;  /* 0x000000ff03037208 */ /* 0x000fe20001000000 */
[-C--:B------:R-:W-:Y:S01]  /*7c90*/  FMUL.FTZ R56, R56, R13.reuse ;  /* 0x0000000d38387220 */ /* 0x080fe20000410000 */
[-C--:B------:R-:W-:Y:S01]  /*7ca0*/  FMUL.FTZ R57, R57, R13.reuse ;  /* 0x0000000d39397220 */ /* 0x080fe20000410000 */
[----:B------:R-:W-:Y:S01]  /*7cb0*/  FADD.FTZ R175, -R175, R14 ;  /* 0x0000000eafaf7221 */ /* 0x000fe20000010100 */
[----:B------:R-:W-:Y:S01]  /*7cc0*/  FADD.FTZ R14, R178, R181 ;  /* 0x000000b5b20e7221 */ /* 0x000fe20000010000 */
[----:B------:R-:W5:Y:S01]  /*7cd0*/  MUFU.EX2 R169, R169 ;  /* 0x000000a900a97308 */ /* 0x000f620000000800 */
[--C-:B------:R-:W-:Y:S01]  /*7ce0*/  FFMA.FTZ R182, R15, UR10, -R3.reuse ;  /* 0x0000000a0fb67c23 */ /* 0x100fe20008010803 */
[--C-:B------:R-:W-:Y:S01]  /*7cf0*/  FFMA.FTZ R11, R11, UR10, -R3.reuse ;  /* 0x0000000a0b0b7c23 */ /* 0x100fe20008010803 */
[----:B--2---:R-:W-:Y:S01]  /*7d00*/  FADD.FTZ R15, R165, R14 ;  /* 0x0000000ea50f7221 */ /* 0x004fe20000010000 */
[----:B------:R-:W-:Y:S01]  /*7d10*/  FMUL.FTZ R14, R175, UR10 ;  /* 0x0000000aaf0e7c20 */ /* 0x000fe20008410000 */
[--C-:B------:R-:W-:Y:S01]  /*7d20*/  FFMA.FTZ R175, R152, UR10, -R3.reuse ;  /* 0x0000000a98af7c23 */ /* 0x100fe20008010803 */
[----:B------:R-:W-:Y:S01]  /*7d30*/  FFMA.FTZ R181, R20, UR10, -R3 ;  /* 0x0000000a14b57c23 */ /* 0x000fe20008010803 */
[----:B0-----:R-:W-:Y:S01]  /*7d40*/  FADD.FTZ R152, R168, R15 ;  /* 0x0000000fa8987221 */ /* 0x001fe20000010000 */
[----:B------:R-:W0:Y:S01]  /*7d50*/  MUFU.EX2 R171, R171 ;  /* 0x000000ab00ab7308 */ /* 0x000e220000000800 */
[--C-:B------:R-:W-:Y:S01]  /*7d60*/  FFMA.FTZ R20, R21, UR10, -R3.reuse ;  /* 0x0000000a15147c23 */ /* 0x100fe20008010803 */
[--C-:B------:R-:W-:Y:S01]  /*7d70*/  FFMA.FTZ R153, R153, UR10, -R3.reuse ;  /* 0x0000000a99997c23 */ /* 0x100fe20008010803 */
[----:B----4-:R-:W-:Y:S01]  /*7d80*/  FADD.FTZ R15, R167, R152 ;  /* 0x00000098a70f7221 */ /* 0x010fe20000010000 */
[--C-:B------:R-:W-:Y:S01]  /*7d90*/  FFMA.FTZ R183, R154, UR10, -R3.reuse ;  /* 0x0000000a9ab77c23 */ /* 0x100fe20008010803 */
[--C-:B------:R-:W-:Y:S01]  /*7da0*/  FFMA.FTZ R191, R155, UR10, -R3.reuse ;  /* 0x0000000a9bbf7c23 */ /* 0x100fe20008010803 */
[----:B------:R-:W-:Y:S01]  /*7db0*/  FFMA.FTZ R192, R156, UR10, -R3 ;  /* 0x0000000a9cc07c23 */ /* 0x000fe20008010803 */
[----:B---3--:R-:W-:Y:S01]  /*7dc0*/  FADD.FTZ R152, R170, R15 ;  /* 0x0000000faa987221 */ /* 0x008fe20000010000 */
[----:B------:R-:W2:Y:S01]  /*7dd0*/  MUFU.EX2 R174, R174 ;  /* 0x000000ae00ae7308 */ /* 0x000ea20000000800 */
[--C-:B------:R-:W-:Y:S01]  /*7de0*/  FFMA.FTZ R179, R179, UR10, -R3.reuse ;  /* 0x0000000ab3b37c23 */ /* 0x100fe20008010803 */
[--C-:B------:R-:W-:Y:S01]  /*7df0*/  FFMA.FTZ R193, R158, UR10, -R3.reuse ;  /* 0x0000000a9ec17c23 */ /* 0x100fe20008010803 */
[----:B-----5:R-:W-:Y:S01]  /*7e00*/  FADD.FTZ R195, R169, R152 ;  /* 0x00000098a9c37221 */ /* 0x020fe20000010000 */
[--C-:B------:R-:W-:Y:S01]  /*7e10*/  FFMA.FTZ R194, R164, UR10, -R3.reuse ;  /* 0x0000000aa4c27c23 */ /* 0x100fe20008010803 */
[--C-:B------:R-:W-:Y:S01]  /*7e20*/  FFMA.FTZ R21, R160, UR10, -R3.reuse ;  /* 0x0000000aa0157c23 */ /* 0x100fe20008010803 */
[----:B------:R-:W-:Y:S01]  /*7e30*/  FFMA.FTZ R161, R161, UR10, -R3 ;  /* 0x0000000aa1a17c23 */ /* 0x000fe20008010803 */
[----:B------:R-:W-:Y:S01]  /*7e40*/  FADD.FTZ R152, R172, R195 ;  /* 0x000000c3ac987221 */ /* 0x000fe20000010000 */
[----:B------:R-:W-:Y:S01]  /*7e50*/  MUFU.EX2 R11, R11 ;  /* 0x0000000b000b7308 */ /* 0x000fe20000000800 */
[--C-:B------:R-:W-:Y:S01]  /*7e60*/  FFMA.FTZ R15, R166, UR10, -R3.reuse ;  /* 0x0000000aa60f7c23 */ /* 0x100fe20008010803 */
[----:B------:R-:W-:Y:S01]  /*7e70*/  FFMA.FTZ R180, R180, UR10, -R3 ;  /* 0x0000000ab4b47c23 */ /* 0x000fe20008010803 */
[----:B0-----:R-:W-:Y:S01]  /*7e80*/  FADD.FTZ R3, R171, R152 ;  /* 0x00000098ab037221 */ /* 0x001fe20000010000 */
[----:B------:R-:W-:Y:S01]  /*7e90*/  F2FP.F16.F32.PACK_AB R152, R157, R10 ;  /* 0x0000000a9d98723e */ /* 0x000fe200000000ff */
[----:B------:R-:W-:Y:S01]  /*7ea0*/  FMUL.FTZ R60, R60, R13 ;  /* 0x0000000d3c3c7220 */ /* 0x000fe20000410000 */
[----:B------:R-:W-:Y:S01]  /*7eb0*/  F2FP.F16.F32.PACK_AB R154, R162, R159 ;  /* 0x0000009fa29a723e */ /* 0x000fe200000000ff */
[----:B------:R-:W-:Y:S01]  /*7ec0*/  FMUL.FTZ R61, R61, R13 ;  /* 0x0000000d3d3d7220 */ /* 0x000fe20000410000 */
[----:B------:R-:W0:Y:S01]  /*7ed0*/  MUFU.EX2 R14, R14 ;  /* 0x0000000e000e7308 */ /* 0x000e220000000800 */
[----:B--2---:R-:W-:Y:S01]  /*7ee0*/  FADD.FTZ R10, R174, R3 ;  /* 0x00000003ae0a7221 */ /* 0x004fe20000010000 */
[----:B------:R-:W-:Y:S01]  /*7ef0*/  F2FP.F16.F32.PACK_AB R158, R168, R165 ;  /* 0x000000a5a89e723e */ /* 0x000fe200000000ff */
[----:B------:R-:W-:Y:S01]  /*7f00*/  FMUL.FTZ R64, R64, R13 ;  /* 0x0000000d40407220 */ /* 0x000fe20000410000 */
[----:B------:R-:W-:Y:S01]  /*7f10*/  F2FP.F16.F32.PACK_AB R156, R178, R163 ;  /* 0x000000a3b29c723e */ /* 0x000fe200000000ff */
[----:B------:R-:W-:Y:S01]  /*7f20*/  FADD.FTZ R3, R173, R10 ;  /* 0x0000000aad037221 */ /* 0x000fe20000010000 */
[----:B------:R-:W-:Y:S01]  /*7f30*/  F2FP.F16.F32.PACK_AB R160, R170, R167 ;  /* 0x000000a7aaa0723e */ /* 0x000fe200000000ff */
[----:B------:R-:W-:Y:S01]  /*7f40*/  FMUL.FTZ R65, R65, R13 ;  /* 0x0000000d41417220 */ /* 0x000fe20000410000 */
[----:B------:R-:W2:Y:S01]  /*7f50*/  MUFU.EX2 R182, R182 ;  /* 0x000000b600b67308 */ /* 0x000ea20000000800 */
[----:B------:R-:W-:Y:S01]  /*7f60*/  F2FP.F16.F32.PACK_AB R162, R172, R169 ;  /* 0x000000a9aca2723e */ /* 0x000fe200000000ff */
[----:B------:R-:W-:Y:S01]  /*7f70*/  FMUL.FTZ R68, R68, R13 ;  /* 0x0000000d44447220 */ /* 0x000fe20000410000 */
[----:B------:R-:W-:Y:S01]  /*7f80*/  F2FP.F16.F32.PACK_AB R164, R174, R171 ;  /* 0x000000abaea4723e */ /* 0x000fe200000000ff */
[-C--:B------:R-:W-:Y:S01]  /*7f90*/  FMUL.FTZ R69, R69, R13.reuse ;  /* 0x0000000d45457220 */ /* 0x080fe20000410000 */
[-C--:B------:R-:W-:Y:S01]  /*7fa0*/  FMUL.FTZ R72, R72, R13.reuse ;  /* 0x0000000d48487220 */ /* 0x080fe20000410000 */
[-C--:B------:R-:W-:Y:S01]  /*7fb0*/  FMUL.FTZ R73, R73, R13.reuse ;  /* 0x0000000d49497220 */ /* 0x080fe20000410000 */
[-C--:B------:R-:W-:Y:S01]  /*7fc0*/  FMUL.FTZ R76, R76, R13.reuse ;  /* 0x0000000d4c4c7220 */ /* 0x080fe20000410000 */
[----:B------:R-:W3:Y:S01]  /*7fd0*/  MUFU.EX2 R155, R181 ;  /* 0x000000b5009b7308 */ /* 0x000ee20000000800 */
[----:B0-----:R1:W-:Y:S01]  /*7fe0*/  @!P1 STS [R177+0x28820], R14 ;  /* 0x0288200eb1009388 */ /* 0x0013e20000000800 */
        /* <DEDUP_REMOVED lines=14> */
[----:B------:R-:W4:Y:S01]  /*80d0*/  MUFU.EX2 R157, R175 ;  /* 0x000000af009d7308 */ /* 0x000f220000000800 */
[-C--:B------:R-:W-:Y:S01]  /*80e0*/  FMUL.FTZ R104, R104, R13.reuse ;  /* 0x0000000d68687220 */ /* 0x080fe20000410000 */
[-C--:B------:R-:W-:Y:S01]  /*80f0*/  FMUL.FTZ R105, R105, R13.reuse ;  /* 0x0000000d69697220 */ /* 0x080fe20000410000 */
[-C--:B------:R-:W-:Y:S01]  /*8100*/  FMUL.FTZ R108, R108, R13.reuse ;  /* 0x0000000d6c6c7220 */ /* 0x080fe20000410000 */
[-C--:B------:R-:W-:Y:S01]  /*8110*/  FMUL.FTZ R109, R109, R13.reuse ;  /* 0x0000000d6d6d7220 */ /* 0x080fe20000410000 */
[-C--:B------:R-:W-:Y:S01]  /*8120*/  FMUL.FTZ R112, R112, R13.reuse ;  /* 0x0000000d70707220 */ /* 0x080fe20000410000 */
[-C--:B------:R-:W-:Y:S01]  /*8130*/  FMUL.FTZ R113, R113, R13.reuse ;  /* 0x0000000d71717220 */ /* 0x080fe20000410000 */
[-C--:B------:R-:W-:Y:S01]  /*8140*/  FMUL.FTZ R116, R116, R13.reuse ;  /* 0x0000000d74747220 */ /* 0x080fe20000410000 */
[----:B------:R5:W1:Y:S01]  /*8150*/  MUFU.EX2 R10, R153 ;  /* 0x00000099000a7308 */ /* 0x000a620000000800 */
        /* <DEDUP_REMOVED lines=8> */
[----:B-----5:R-:W-:Y:S01]  /*81e0*/  FFMA.FTZ R153, R14, R4, R11 ;  /* 0x000000040e997223 */ /* 0x020fe2000001000b */
[-C--:B------:R-:W-:Y:S01]  /*81f0*/  FMUL.FTZ R132, R132, R13.reuse ;  /* 0x0000000d84847220 */ /* 0x080fe20000410000 */
[-C--:B------:R-:W-:Y:S01]  /*8200*/  FMUL.FTZ R133, R133, R13.reuse ;  /* 0x0000000d85857220 */ /* 0x080fe20000410000 */
[-C--:B------:R-:W-:Y:S01]  /*8210*/  FMUL.FTZ R136, R136, R13.reuse ;  /* 0x0000000d88887220 */ /* 0x080fe20000410000 */
[----:B--2---:R-:W-:Y:S01]  /*8220*/  FADD.FTZ R4, R182, R153 ;  /* 0x00000099b6047221 */ /* 0x004fe20000010000 */
[-C--:B------:R-:W-:Y:S01]  /*8230*/  FMUL.FTZ R137, R137, R13.reuse ;  /* 0x0000000d89897220 */ /* 0x080fe20000410000 */
[----:B------:R-:W-:Y:S01]  /*8240*/  FMUL.FTZ R140, R140, R13 ;  /* 0x0000000d8c8c7220 */ /* 0x000fe20000410000 */
[----:B------:R-:W2:Y:S01]  /*8250*/  MUFU.EX2 R168, R191 ;  /* 0x000000bf00a87308 */ /* 0x000ea20000000800 */
[----:B---3--:R-:W-:Y:S01]  /*8260*/  FADD.FTZ R153, R155, R4 ;  /* 0x000000049b997221 */ /* 0x008fe20000010000 */
[----:B0-----:R-:W-:Y:S01]  /*8270*/  F2FP.F16.F32.PACK_AB R155, R20, R155 ;  /* 0x0000009b149b723e */ /* 0x001fe200000000ff */
[-C--:B------:R-:W-:Y:S01]  /*8280*/  FMUL.FTZ R141, R141, R13.reuse ;  /* 0x0000000d8d8d7220 */ /* 0x080fe20000410000 */
[-C--:B------:R-:W-:Y:S01]  /*8290*/  FMUL.FTZ R144, R144, R13.reuse ;  /* 0x0000000d90907220 */ /* 0x080fe20000410000 */
[----:B------:R-:W-:Y:S01]  /*82a0*/  FADD.FTZ R4, R20, R153 ;  /* 0x0000009914047221 */ /* 0x000fe20000010000 */
[-C--:B------:R-:W-:Y:S01]  /*82b0*/  FMUL.FTZ R145, R145, R13.reuse ;  /* 0x0000000d91917220 */ /* 0x080fe20000410000 */
[----:B------:R-:W-:Y:S01]  /*82c0*/  FMUL.FTZ R148, R148, R13 ;  /* 0x0000000d94947220 */ /* 0x000fe20000410000 */
[----:B------:R-:W0:Y:S01]  /*82d0*/  MUFU.EX2 R192, R192 ;  /* 0x000000c000c07308 */ /* 0x000e220000000800 */
[----:B----4-:R-:W-:Y:S01]  /*82e0*/  FADD.FTZ R153, R157, R4 ;  /* 0x000000049d997221 */ /* 0x010fe20000010000 */
[----:B-1----:R-:W-:Y:S01]  /*82f0*/  F2FP.F16.F32.PACK_AB R157, R10, R157 ;  /* 0x0000009d0a9d723e */ /* 0x002fe200000000ff */
[----:B------:R-:W-:Y:S01]  /*8300*/  FMUL.FTZ R149, R149, R13 ;  /* 0x0000000d95957220 */ /* 0x000fe20000410000 */
[-C--:B------:R-:W-:Y:S01]  /*8310*/  FMUL.FTZ R26, R26, R14.reuse ;  /* 0x0000000e1a1a7220 */ /* 0x080fe20000410000 */
[----:B------:R-:W-:Y:S01]  /*8320*/  FADD.FTZ R4, R10, R153 ;  /* 0x000000990a047221 */ /* 0x000fe20000010000 */
[-C--:B------:R-:W-:Y:S01]  /*8330*/  FMUL.FTZ R27, R27, R14.reuse ;  /* 0x0000000e1b1b7220 */ /* 0x080fe20000410000 */
[-C--:B------:R-:W-:Y:S01]  /*8340*/  FMUL.FTZ R30, R30, R14.reuse ;  /* 0x0000000e1e1e7220 */ /* 0x080fe20000410000 */
[----:B------:R-:W1:Y:S01]  /*8350*/  MUFU.EX2 R179, R179 ;  /* 0x000000b300b37308 */ /* 0x000e620000000800 */
[----:B------:R-:W-:Y:S01]  /*8360*/  FADD.FTZ R153, R159, R4 ;  /* 0x000000049f997221 */ /* 0x000fe20000010000 */
[----:B--2---:R-:W-:Y:S01]  /*8370*/  F2FP.F16.F32.PACK_AB R159, R168, R159 ;  /* 0x0000009fa89f723e */ /* 0x004fe200000000ff */
[-C--:B------:R-:W-:Y:S01]  /*8380*/  FMUL.FTZ R31, R31, R14.reuse ;  /* 0x0000000e1f1f7220 */ /* 0x080fe20000410000 */
[-C--:B------:R-:W-:Y:S01]  /*8390*/  FMUL.FTZ R34, R34, R14.reuse ;  /* 0x0000000e22227220 */ /* 0x080fe20000410000 */
[----:B------:R-:W-:Y:S01]  /*83a0*/  FADD.FTZ R153, R168, R153 ;  /* 0x00000099a8997221 */ /* 0x000fe20000010000 */
[-C--:B------:R-:W-:Y:S01]  /*83b0*/  FMUL.FTZ R35, R35, R14.reuse ;  /* 0x0000000e23237220 */ /* 0x080fe20000410000 */
[-C--:B------:R-:W-:Y:S01]  /*83c0*/  FMUL.FTZ R38, R38, R14.reuse ;  /* 0x0000000e26267220 */ /* 0x080fe20000410000 */
[----:B------:R-:W2:Y:S01]  /*83d0*/  MUFU.EX2 R163, R193 ;  /* 0x000000c100a37308 */ /* 0x000ea20000000800 */
[----:B0-----:R-:W-:Y:S01]  /*83e0*/  FADD.FTZ R170, R192, R153 ;  /* 0x00000099c0aa7221 */ /* 0x001fe20000010000 */
        /* <DEDUP_REMOVED lines=15> */
[----:B--2---:R-:W-:Y:S01]  /*84e0*/  FADD.FTZ R153, R163, R170 ;  /* 0x000000aaa3997221 */ /* 0x004fe20000010000 */
[-C--:B------:R-:W-:Y:S01]  /*84f0*/  FMUL.FTZ R63, R63, R14.reuse ;  /* 0x0000000e3f3f7220 */ /* 0x080fe20000410000 */
[-C--:B------:R-:W-:Y:S01]  /*8500*/  FMUL.FTZ R66, R66, R14.reuse ;  /* 0x0000000e42427220 */ /* 0x080fe20000410000 */
[-C--:B------:R-:W-:Y:S01]  /*8510*/  FMUL.FTZ R67, R67, R14.reuse ;  /* 0x0000000e43437220 */ /* 0x080fe20000410000 */
[-C--:B------:R-:W-:Y:S01]  /*8520*/  FMUL.FTZ R70, R70, R14.reuse ;  /* 0x0000000e46467220 */ /* 0x080fe20000410000 */
[-C--:B------:R-:W-:Y:S01]  /*8530*/  FMUL.FTZ R71, R71, R14.reuse ;  /* 0x0000000e47477220 */ /* 0x080fe20000410000 */
[-C--:B------:R-:W-:Y:S01]  /*8540*/  FMUL.FTZ R74, R74, R14.reuse ;  /* 0x0000000e4a4a7220 */ /* 0x080fe20000410000 */
[----:B------:R1:W2:Y:S01]  /*8550*/  MUFU.EX2 R4, R161 ;  /* 0x000000a100047308 */ /* 0x0002a20000000800 */
[----:B0-----:R-:W-:Y:S01]  /*8560*/  FADD.FTZ R170, R194, R153 ;  /* 0x00000099c2aa7221 */ /* 0x001fe20000010000 */
[----:B------:R-:W-:Y:S01]  /*8570*/  F2FP.F16.F32.PACK_AB R153, R182, R11 ;  /* 0x0000000bb699723e */ /* 0x000fe200000000ff */
[----:B------:R-:W-:Y:S01]  /*8580*/  BAR.SYNC.DEFER_BLOCKING 0xf, 0x100 ;  /* 0x03c4000000007b1d */ /* 0x000fe20000010000 */
[----:B------:R-:W-:Y:S01]  /*8590*/  F2FP.F16.F32.PACK_AB R163, R194, R163 ;  /* 0x000000a3c2a3723e */ /* 0x000fe200000000ff */
        /* <DEDUP_REMOVED lines=13> */
[C---:B--2---:R-:W-:Y:S01]  /*8670*/  FADD.FTZ R170, R4.reuse, R161 ;  /* 0x000000a104aa7221 */ /* 0x044fe20000010000 */
[----:B------:R-:W-:Y:S01]  /*8680*/  F2FP.F16.F32.PACK_AB R161, R179, R192 ;  /* 0x000000c0b3a1723e */ /* 0x000fe200000000ff */
[-C--:B------:R-:W-:Y:S01]  /*8690*/  FMUL.FTZ R95, R95, R14.reuse ;  /* 0x0000000e5f5f7220 */ /* 0x080fe20000410000 */
[----:B------:R-:W-:Y:S01]  /*86a0*/  F2FP.F16.F32.PACK_AB R165, R4, R21 ;  /* 0x0000001504a5723e */ /* 0x000fe200000000ff */
[-C--:B------:R-:W-:Y:S01]  /*86b0*/  FMUL.FTZ R98, R98, R14.reuse ;  /* 0x0000000e62627220 */ /* 0x080fe20000410000 */
[-C--:B------:R-:W-:Y:S01]  /*86c0*/  FMUL.FTZ R99, R99, R14.reuse ;  /* 0x0000000e63637220 */ /* 0x080fe20000410000 */
[-C--:B------:R-:W-:Y:S01]  /*86d0*/  FMUL.FTZ R102, R102, R14.reuse ;  /* 0x0000000e66667220 */ /* 0x080fe20000410000 */
[----:B------:R-:W2:Y:S01]  /*86e0*/  MUFU.EX2 R180, R180 ;  /* 0x000000b400b47308 */ /* 0x000ea20000000800 */
[C---:B0-----:R-:W-:Y:S01]  /*86f0*/  F2FP.F16.F32.PACK_AB R166, R176.reuse, R173 ;  /* 0x000000adb0a6723e */ /* 0x041fe200000000ff */
[----:B------:R0:W-:Y:S01]  /*8700*/  STSM.16.M88.4 [R18+0x26800], R152 ;  /* 0x0268009812007844 */ /* 0x0001e20000000200 */
[----:B------:R-:W-:Y:S01]  /*8710*/  FADD.FTZ R3, R176, R3 ;  /* 0x00000003b0037221 */ /* 0x000fe20000010000 */
[-C--:B------:R-:W-:Y:S01]  /*8720*/  FMUL.FTZ R103, R103, R14.reuse ;  /* 0x0000000e67677220 */ /* 0x080fe20000410000 */
[-C--:B------:R-:W-:Y:S01]  /*8730*/  FMUL.FTZ R106, R106, R14.reuse ;  /* 0x0000000e6a6a7220 */ /* 0x080fe20000410000 */
[----:B------:R0:W-:Y:S01]  /*8740*/  STSM.16.M88.4 [R19], R156 ;  /* 0x0000009c13007844 */ /* 0x0001e20000000200 */
[-C--:B------:R-:W-:Y:S01]  /*8750*/  FMUL.FTZ R107, R107, R14.reuse ;  /* 0x0000000e6b6b7220 */ /* 0x080fe20000410000 */
[-C--:B------:R-:W-:Y:S01]  /*8760*/  FMUL.FTZ R110, R110, R14.reuse ;  /* 0x0000000e6e6e7220 */ /* 0x080fe20000410000 */
[----:B-1----:R-:W-:Y:S01]  /*8770*/  FADD.FTZ R11, R15, R170 ;  /* 0x000000aa0f0b7221 */ /* 0x002fe20000010000 */
[----:B------:R0:W-:Y:S01]  /*8780*/  STSM.16.M88.4 [R23], R160 ;  /* 0x000000a017007844 */ /* 0x0001e20000000200 */
[-C--:B------:R-:W-:Y:S01]  /*8790*/  FMUL.FTZ R111, R111, R14.reuse ;  /* 0x0000000e6f6f7220 */ /* 0x080fe20000410000 */
[-C--:B------:R-:W-:Y:S01]  /*87a0*/  FMUL.FTZ R114, R114, R14.reuse ;  /* 0x0000000e72727220 */ /* 0x080fe20000410000 */
[-C--:B------:R-:W-:Y:S01]  /*87b0*/  FMUL.FTZ R115, R115, R14.reuse ;  /* 0x0000000e73737220 */ /* 0x080fe20000410000 */
[-C--:B------:R-:W-:Y:S01]  /*87c0*/  FMUL.FTZ R118, R118, R14.reuse ;  /* 0x0000000e76767220 */ /* 0x080fe20000410000 */
[-C--:B------:R-:W-:Y:S01]  /*87d0*/  FMUL.FTZ R119, R119, R14.reuse ;  /* 0x0000000e77777220 */ /* 0x080fe20000410000 */
[-C--:B------:R-:W-:Y:S01]  /*87e0*/  FMUL.FTZ R122, R122, R14.reuse ;  /* 0x0000000e7a7a7220 */ /* 0x080fe20000410000 */
[C---:B--2---:R-:W-:Y:S01]  /*87f0*/  F2FP.F16.F32.PACK_AB R167, R180.reuse, R15 ;  /* 0x0000000fb4a7723e */ /* 0x044fe200000000ff */
[----:B------:R-:W-:Y:S01]  /*8800*/  FADD.FTZ R4, R180, R11 ;  /* 0x0000000bb4047221 */ /* 0x000fe20000010000 */
[-C--:B------:R-:W-:Y:S01]  /*8810*/  FMUL.FTZ R123, R123, R14.reuse ;  /* 0x0000000e7b7b7220 */ /* 0x080fe20000410000 */
[-C--:B------:R-:W-:Y:S01]  /*8820*/  FMUL.FTZ R126, R126, R14.reuse ;  /* 0x0000000e7e7e7220 */ /* 0x080fe20000410000 */
[-C--:B------:R-:W-:Y:S01]  /*8830*/  FMUL.FTZ R127, R127, R14.reuse ;  /* 0x0000000e7f7f7220 */ /* 0x080fe20000410000 */
[----:B------:R0:W-:Y:S01]  /*8840*/  STSM.16.M88.4 [R22], R164 ;  /* 0x000000a416007844 */ /* 0x0001e20000000200 */
        /* <DEDUP_REMOVED lines=14> */
.L_x_1703:
[----:B------:R1:W2:Y:S01]  /*8930*/  SYNCS.PHASECHK.TRANS64.TRYWAIT P1, [UR21+0x28c50], R7 ;  /* 0x028c5007ff0075a7 */ /* 0x0002a20008020155 */
[----:B------:R-:W-:Y:S05]  /*8940*/  @!P0 BRA `(.L_x_1704) ;  /* 0x0000000000048947 */ /* 0x000fea0003800000 */
[----:B------:R-:W-:Y:S01]  /*8950*/  BPT.TRAP 0x1 ;  /* 0x000000040000795c */ /* 0x000fe20000300000 */
.L_x_1704:
[----:B--2---:R-:W-:Y:S05]  /*8960*/  @P1 BRA `(.L_x_1705) ;  /* 0x0000000000081947 */ /* 0x004fea0003800000 */
[----:B------:R-:W2:Y:S02]  /*8970*/  SYNCS.PHASECHK.TRANS64.TRYWAIT P1, [UR21+0x28c50], R7 ;  /* 0x028c5007ff0075a7 */ /* 0x000ea40008020155 */
[----:B--2---:R-:W-:Y:S05]  /*8980*/  @!P1 BRA `(.L_x_1706) ;  /* 0x000000c400589947 */ /* 0x004fea0003800000 */
.L_x_1705:
        /* <DEDUP_REMOVED lines=34> */
.L_x_1707:
[----:B------:R-:W-:Y:S01]  /*8bb0*/  UIADD3 UR21, UR21, 0x28c60, URZ ;  /* 0x00028c6015157890 */ /* 0x000fe2000fffe03f */
[C---:B------:R-:W-:Y:S01]  /*8bc0*/  ISETP.GT.AND P1, PT, R8.reuse, UR20, PT ;  /* 0x0000001408007c0c */ /* 0x040fe2000bf24270 */
[----:B------:R-:W-:Y:S01]  /*8bd0*/  UMOV UR27, UR38 ;  /* 0x00000026001b7c82 */ /* 0x000fe20008000000 */
[----:B------:R-:W-:Y:S01]  /*8be0*/  VIADD R8, R8, 0xffffffff ;  /* 0xffffffff08087836 */ /* 0x000fe20000000000 */
[----:B------:R-:W-:Y:S01]  /*8bf0*/  UPRMT UR21, UR40, 0x654, UR21 ;  /* 0x0000065428157896 */ /* 0x000fe20008000015 */
[----:B------:R-:W-:Y:S01]  /*8c00*/  MOV R14, R6 ;  /* 0x00000006000e7202 */ /* 0x000fe20000000f00 */
[----:B------:R-:W-:-:S07]  /*8c10*/  IMAD.MOV.U32 R13, RZ, RZ, R5 ;  /* 0x000000ffff0d7224 */ /* 0x000fce00078e0005 */
[----:B------:R-:W-:Y:S01]  /*8c20*/  SYNCS.ARRIVE.TRANS64.RED.A1T0 RZ, [UR21], RZ ;  /* 0x000000ffffff79a7 */ /* 0x000fe20008100415 */
[----:B------:R-:W-:Y:S05]  /*8c30*/  @P1 BRA `(.L_x_1708) ;  /* 0xffffffd800101947 */ /* 0x000fea000383ffff */
.L_x_1689:
[----:B------:R-:W-:Y:S01]  /*8c40*/  UISETP.NE.AND UP1, UPT, UR51, URZ, UPT ;  /* 0x0000003f3300728c */ /* 0x000fe2000bf25270 */
[----:B------:R-:W-:Y:S01]  /*8c50*/  IADD3 R12, -R12, 0x1, RZ ;  /* 0x000000010c0c7810 */ /* 0x000fe20007ffe1ff */
[----:B------:R-:W-:Y:S02]  /*8c60*/  UISETP.NE.AND UP0, UPT, UR50, URZ, UPT ;  /* 0x0000003f3200728c */ /* 0x000fe4000bf05270 */
[----:B------:R-:W-:Y:S02]  /*8c70*/  UIADD3 UR11, UR44, 0x3f, URZ ;  /* 0x0000003f2c0b7890 */ /* 0x000fe4000fffe03f */
[----:B-12---:R-:W-:Y:S02]  /*8c80*/  IMAD R7, R9, UR49, R12 ;  /* 0x0000003109077c24 */ /* 0x006fe4000f8e020c */
[----:B------:R-:W-:-:S03]  /*8c90*/  PLOP3.LUT P1, PT, PT, PT, UP0, 0x40, 0x0 ;  /* 0x000000000000781c */ /* 0x000fc60003f2e808 */
[----:B------:R-:W-:Y:S01]  /*8ca0*/  @UP1 ULDC UR6, c[0x0][0x44c] ;  /* 0x0001130000061ab9 */ /* 0x000fe20000000800 */
[----:B------:R-:W-:Y:S01]  /*8cb0*/  @UP1 ULDC UR14, c[0x0][0x450] ;  /* 0x00011400000e1ab9 */ /* 0x000fe20000000800 */
[----:B------:R-:W-:-:S04]  /*8cc0*/  UIMAD.WIDE.U32 UR6, UR11, UR6, URZ ;  /* 0x000000060b0672a5 */ /* 0x000fc8000f8e003f */
[----:B------:R-:W-:-:S06]  /*8cd0*/  @UP1 USHF.R.U32.HI UR11, URZ, UR14, UR7 ;  /* 0x0000000e3f0b1299 */ /* 0x000fcc0008011607 */
[----:B------:R-:W-:-:S04]  /*8ce0*/  VIADD R7, R7, UR11 ;  /* 0x0000000b07077c36 */ /* 0x000fc80008000000 */
[----:B------:R-:W-:Y:S01]  /*8cf0*/  VIADD R9, R7, -UR22 ;  /* 0x8000001607097c36 */ /* 0x000fe20008000000 */
[----:B------:R-:W-:Y:S06]  /*8d00*/  @P1 BRA `(.L_x_1709) ;  /* 0x0000000000441947 */ /* 0x000fec0003800000 */
[----:B------:R-:W-:-:S13]  /*8d10*/  ISETP.GT.AND P1, PT, R7, -0x1, PT ;  /* 0xffffffff0700780c */ /* 0x000fda0003f24270 */
[----:B------:R-:W-:Y:S05]  /*8d20*/  @P1 BRA `(.L_x_1710) ;  /* 0x0000000000201947 */ /* 0x000fea0003800000 */
[----:B------:R-:W1:Y:S01]  /*8d30*/  LDC R12, c[0x0][0x9e4] ;  /* 0x00027900ff0c7b82 */ /* 0x000e620000000800 */
[----:B------:R-:W-:Y:S02]  /*8d40*/  LOP3.LUT R7, RZ, R7, RZ, 0x33, !PT ;  /* 0x00000007ff077212 */ /* 0x000fe400078e33ff */
[----:B-1----:R-:W-:-:S13]  /*8d50*/  ISETP.NE.AND P1, PT, R12, 0x1, PT ;  /* 0x000000010c00780c */ /* 0x002fda0003f25270 */
[----:B------:R-:W1:Y:S02]  /*8d60*/  @P1 LDC.64 R10, c[0x0][0x9e8] ;  /* 0x00027a00ff0a1b82 */ /* 0x000e640000000a00 */
[----:B-1----:R-:W-:-:S05]  /*8d70*/  @P1 IMAD.HI.U32 R10, R7, R10, RZ ;  /* 0x0000000a070a1227 */ /* 0x002fca00078e00ff */
[----:B------:R-:W-:-:S04]  /*8d80*/  @P1 SHF.R.U32.HI R7, RZ, R11, R10 ;  /* 0x0000000bff071219 */ /* 0x000fc8000001160a */
[----:B------:R-:W-:Y:S01]  /*8d90*/  LOP3.LUT R7, RZ, R7, RZ, 0x33, !PT ;  /* 0x00000007ff077212 */ /* 0x000fe200078e33ff */
[----:B------:R-:W-:Y:S06]  /*8da0*/  BRA `(.L_x_1711) ;  /* 0x0000000000147947 */ /* 0x000fec0003800000 */
.L_x_1710:
[----:B------:R-:W1:Y:S02]  /*8db0*/  LDC R12, c[0x0][0x9e4] ;  /* 0x00027900ff0c7b82 */ /* 0x000e640000000800 */
[----:B-1----:R-:W-:-:S13]  /*8dc0*/  ISETP.NE.AND P1, PT, R12, 0x1, PT ;  /* 0x000000010c00780c */ /* 0x002fda0003f25270 */
[----:B------:R-:W1:Y:S02]  /*8dd0*/  @P1 LDC.64 R10, c[0x0][0x9e8] ;  /* 0x00027a00ff0a1b82 */ /* 0x000e640000000a00 */
[----:B-1----:R-:W-:-:S05]  /*8de0*/  @P1 IMAD.HI.U32 R10, R7, R10, RZ ;  /* 0x0000000a070a1227 */ /* 0x002fca00078e00ff */
[----:B------:R-:W-:-:S07]  /*8df0*/  @P1 SHF.R.U32.HI R7, RZ, R11, R10 ;  /* 0x0000000bff071219 */ /* 0x000fce000001160a */
.L_x_1711:
[----:B------:R-:W-:-:S05]  /*8e00*/  IMAD R10, R7, R12, RZ ;  /* 0x0000000c070a7224 */ /* 0x000fca00078e02ff */
[----:B------:R-:W-:-:S07]  /*8e10*/  VIMNMX R9, R9, R10, !PT ;  /* 0x0000000a09097248 */ /* 0x000fce0007fe0100 */
.L_x_1709:
[----:B------:R-:W-:-:S05]  /*8e20*/  VIADD R9, R9, 0x3f ;  /* 0x0000003f09097836 */ /* 0x000fca0000000000 */
[----:B------:R-:W-:-:S04]  /*8e30*/  SHF.R.S32.HI R10, RZ, 0x1f, R9 ;  /* 0x0000001fff0a7819 */ /* 0x000fc80000011409 */
[----:B------:R-:W-:-:S04]  /*8e40*/  LEA.HI R10, R10, R9, RZ, 0x6 ;  /* 0x000000090a0a7211 */ /* 0x000fc800078f30ff */
[----:B------:R-:W-:-:S04]  /*8e50*/  SHF.R.S32.HI R7, RZ, 0x6, R10 ;  /* 0x00000006ff077819 */ /* 0x000fc8000001140a */
[----:B------:R-:W-:-:S04]  /*8e60*/  VIMNMX R7, R7, UR47, !PT ;  /* 0x0000002f07077c48 */ /* 0x000fc8000ffe0100 */
[----:B------:R-:W-:-:S13]  /*8e70*/  ISETP.GE.AND P1, PT, R8, R7, PT ;  /* 0x000000070800720c */ /* 0x000fda0003f26270 */
[----:B------:R-:W-:Y:S05]  /*8e80*/  @!P1 BRA `(.L_x_1712) ;  /* 0x0000001c00449947 */ /* 0x000fea0003800000 */
[----:B------:R-:W-:Y:S01]  /*8e90*/  IMAD.MOV.U32 R11, RZ, RZ, R6 ;  /* 0x000000ffff0b7224 */ /* 0x000fe200078e0006 */
[----:B------:R-:W-:Y:S01]  /*8ea0*/  MOV R10, R5 ;  /* 0x00000005000a7202 */ /* 0x000fe20000000f00 */
[----:B------:R-:W-:Y:S01]  /*8eb0*/  IMAD.MOV.U32 R9, RZ, RZ, R8 ;  /* 0x000000ffff097224 */ /* 0x000fe200078e0008 */
[----:B------:R-:W-:Y:S01]  /*8ec0*/  UMOV UR22, UR38 ;  /* 0x0000002600167c82 */ /* 0x000fe20008000000 */
[----:B------:R-:W-:Y:S01]  /*8ed0*/  ULDC UR23, c[0x0][0x9d8] ;  /* 0x0002760000177ab9 */ /* 0x000fe20000000800 */
[----:B------:R-:W-:-:S05]  /*8ee0*/  ULDC UR20, c[0x0][0x988] ;  /* 0x0002620000147ab9 */ /* 0x000fca0000000800 */
.L_x_1723:
[----:B------:R-:W-:Y:S01]  /*8ef0*/  UIADD3 UR38, UR22, 0x1, URZ ;  /* 0x0000000116267890 */ /* 0x000fe2000fffe03f */
[C---:B------:R-:W-:Y:S01]  /*8f00*/  ISETP.GT.AND P1, PT, R9.reuse, R7, PT ;  /* 0x000000070900720c */ /* 0x040fe20003f24270 */
[----:B------:R-:W-:Y:S02]  /*8f10*/  VIADD R9, R9, 0xffffffff ;  /* 0xffffffff09097836 */ /* 0x000fe40000000000 */
[----:B------:R-:W-:-:S04]  /*8f20*/  UISETP.NE.AND UP0, UPT, UR38, 0x2, UPT ;  /* 0x000000022600788c */ /* 0x000fc8000bf05270 */
[----:B------:R-:W-:Y:S02]  /*8f30*/  USEL UR6, URZ, 0x1, UP0 ;  /* 0x000000013f067887 */ /* 0x000fe40008000000 */
[----:B------:R-:W-:Y:S02]  /*8f40*/  USEL UR38, UR38, URZ, UP0 ;  /* 0x0000003f26267287 */ /* 0x000fe40008000000 */
[----:B------:R-:W-:Y:S01]  /*8f50*/  ULOP3.LUT UR37, UR37, UR6, URZ, 0x3c, !UPT ;  /* 0x0000000625257292 */ /* 0x000fe2000f8e3c3f */
[----:B012---:R-:W-:Y:S11]  /*8f60*/  @!P0 BRA `(.L_x_1713) ;  /* 0x0000000000048947 */ /* 0x007ff60003800000 */
[----:B------:R-:W-:Y:S01]  /*8f70*/  BPT.TRAP 0x1 ;  /* 0x000000040000795c */ /* 0x000fe20000300000 */
.L_x_1713:
[----:B------:R-:W-:Y:S01]  /*8f80*/  ULEA UR21, UR38, UR42, 0x3 ;  /* 0x0000002a26157291 */ /* 0x000fe2000f8e183f */
[----:B------:R-:W-:-:S05]  /*8f90*/  IMAD.U32 R8, RZ, RZ, UR37 ;  /* 0x00000025ff087e24 */ /* 0x000fca000f8e00ff */
[----:B------:R-:W-:-:S04]  /*8fa0*/  SHF.L.U32 R8, R8, 0x1f, RZ ;  /* 0x0000001f08087819 */ /* 0x000fc800000006ff */
[----:B------:R1:W2:Y:S01]  /*8fb0*/  SYNCS.PHASECHK.TRANS64.TRYWAIT P2, [UR21+0x28c30], R8 ;  /* 0x028c3008ff0075a7 */ /* 0x0002a20008040155 */
[----:B------:R-:W-:Y:S05]  /*8fc0*/  @!P0 BRA `(.L_x_1714) ;  /* 0x0000000000048947 */ /* 0x000fea0003800000 */
[----:B------:R-:W-:Y:S01]  /*8fd0*/  BPT.TRAP 0x1 ;  /* 0x000000040000795c */ /* 0x000fe20000300000 */
.L_x_1714:
[----:B--2---:R-:W-:Y:S05]  /*8fe0*/  @P2 BRA `(.L_x_1715) ;  /* 0x0000000000082947 */ /* 0x004fea0003800000 */
[----:B------:R-:W2:Y:S02]  /*8ff0*/  SYNCS.PHASECHK.TRANS64.TRYWAIT P2, [UR21+0x28c30], R8 ;  /* 0x028c3008ff0075a7 */ /* 0x000ea40008040155 */
[----:B--2---:R-:W-:Y:S05]  /*9000*/  @!P2 BRA `(.L_x_1716) ;  /* 0x000000bc00d0a947 */ /* 0x004fea0003800000 */
.L_x_1715:
[----:B------:R-:W-:Y:S01]  /*9010*/  R2UR UR18, R0 ;  /* 0x00000000001272ca */ /* 0x000fe200000e0000 */
[----:B0-----:R-:W-:Y:S01]  /*9020*/  WARPGROUP.ARRIVE ;  /* 0x00000000000079c5 */ /* 0x001fe20000000000 */
        /* <DEDUP_REMOVED lines=21> */
.L_x_1717:
        /* <DEDUP_REMOVED lines=34> */
[----:B------:R-:W-:Y:S01]  /*93a0*/  UMOV UR10, UR20 ;  /* 0x00000014000a7c82 */ /* 0x000fe20008000000 */
[----:B------:R-:W-:-:S03]  /*93b0*/  UIADD3 UR6, UR21, 0x28c40, URZ ;  /* 0x00028c4015067890 */ /* 0x000fc6000fffe03f */
[----:B------:R-:W0:Y:S01]  /*93c0*/  MUFU.TANH R193, R193 ;  /* 0x000000c100c17308 */ /* 0x000e220000002400 */
[----:B---3--:R-:W-:Y:S01]  /*93d0*/  FMNMX.FTZ R5, R191, R20, !PT ;  /* 0x00000014bf057209 */ /* 0x008fe20007810000 */
[----:B------:R-:W-:-:S06]  /*93e0*/  UPRMT UR6, UR40, 0x654, UR6 ;  /* 0x0000065428067896 */ /* 0x000fcc0008000006 */
[----:B------:R-:W3:Y:S01]  /*93f0*/  MUFU.TANH R194, R194 ;  /* 0x000000c200c27308 */ /* 0x000ee20000002400 */
[----:B--2---:R-:W-:Y:S02]  /*9400*/  FMNMX.FTZ R20, R192, R5, !PT ;  /* 0x00000005c0147209 */ /* 0x004fe40007810000 */
[----:B------:R-:W-:Y:S05]  /*9410*/  SYNCS.ARRIVE.TRANS64.RED.A1T0 RZ, [UR6], RZ ;  /* 0x000000ffffff79a7 */ /* 0x000fea0008100406 */
        /* <DEDUP_REMOVED lines=14> */
[----:B------:R-:W-:-:S06]  /*9500*/  FMUL.FTZ R20, R162, UR23 ;  /* 0x00000017a2147c20 */ /* 0x000fcc0008410000 */
        /* <DEDUP_REMOVED lines=8> */
[----:B------:R-:W-:-:S06]  /*9590*/  FMUL.FTZ R154, R167, UR23 ;  /* 0x00000017a79a7c20 */ /* 0x000fcc0008410000 */
[----:B------:R-:W3:Y:S01]  /*95a0*/  MUFU.TANH R13, R13 ;  /* 0x0000000d000d7308 */ /* 0x000ee20000002400 */
[----:B--2---:R-:W-:-:S05]  /*95b0*/  FMNMX.FTZ R5, R164, R5, !PT ;  /* 0x00000005a4057209 */ /* 0x004fca0007810000 */
        /* <DEDUP_REMOVED lines=9> */
[----:B------:R-:W3:Y:S03]  /*9650*/  SHFL.BFLY PT, R167, R166, 0x1, 0x1f ;  /* 0x0c201f00a6a77f89 */ /* 0x000ee600000e0000 */
[----:B----4-:R-:W-:-:S03]  /*9660*/  FMNMX.FTZ R162, R14, R5, !PT ;  /* 0x000000050ea27209 */ /* 0x010fc60007810000 */
[----:B------:R-:W4:Y:S01]  /*9670*/  MUFU.TANH R153, R153 ;  /* 0x0000009900997308 */ /* 0x000f220000002400 */
[----:B0-----:R-:W-:Y:S01]  /*9680*/  FMNMX.FTZ R5, R15, R162, !PT ;  /* 0x000000a20f057209 */ /* 0x001fe20007810000 */
[----:B------:R-:W-:-:S03]  /*9690*/  FMUL.FTZ R162, R183, UR23 ;  /* 0x00000017b7a27c20 */ /* 0x000fc60008410000 */
[----:B-----5:R-:W-:-:S03]  /*96a0*/  FMNMX.FTZ R163, R20, R5, !PT ;  /* 0x0000000514a37209 */ /* 0x020fc60007810000 */
[----:B------:R-:W0:Y:S08]  /*96b0*/  MUFU.TANH R154, R154 ;  /* 0x0000009a009a7308 */ /* 0x000e300000002400 */
[----:B------:R-:W5:Y:S01]  /*96c0*/  MUFU.TANH R155, R155 ;  /* 0x0000009b009b7308 */ /* 0x000f620000002400 */
[----:B---3--:R-:W-:Y:S02]  /*96d0*/  FMNMX.FTZ R5, R166, R167, !PT ;  /* 0x000000a7a6057209 */ /* 0x008fe40007810000 */
[----:B--2---:R-:W-:-:S05]  /*96e0*/  FMNMX.FTZ R166, R152, R163, !PT ;  /* 0x000000a398a67209 */ /* 0x004fca0007810000 */
[----:B------:R-:W2:Y:S01]  /*96f0*/  MUFU.TANH R156, R156 ;  /* 0x0000009c009c7308 */ /* 0x000ea20000002400 */
[----:B----4-:R-:W-:Y:S01]  /*9700*/  FMNMX.FTZ R163, R153, R166, !PT ;  /* 0x000000a699a37209 */ /* 0x010fe20007810000 */
[C---:B------:R-:W-:Y:S01]  /*9710*/  FMUL.FTZ R177, R5.reuse, UR10 ;  /* 0x0000000a05b17c20 */ /* 0x040fe20008410000 */
[----:B------:R-:W-:Y:S02]  /*9720*/  FADD.FTZ R10, -R5, R10 ;  /* 0x0000000a050a7221 */ /* 0x000fe40000010100 */
[----:B0-----:R-:W-:Y:S01]  /*9730*/  FMNMX.FTZ R166, R154, R163, !PT ;  /* 0x000000a39aa67209 */ /* 0x001fe20007810000 */
[--C-:B------:R-:W-:Y:S01]  /*9740*/  FFMA.FTZ R21, R21, UR10, -R177.reuse ;  /* 0x0000000a15157c23 */ /* 0x100fe200080108b1 */
[--C-:B------:R-:W-:Y:S01]  /*9750*/  FFMA.FTZ R191, R191, UR10, -R177.reuse ;  /* 0x0000000abfbf7c23 */ /* 0x100fe200080108b1 */
[----:B------:R-:W0:Y:S01]  /*9760*/  MUFU.TANH R157, R157 ;  /* 0x0000009d009d7308 */ /* 0x000e220000002400 */
[----:B-----5:R-:W-:Y:S01]  /*9770*/  FMNMX.FTZ R163, R155, R166, !PT ;  /* 0x000000a69ba37209 */ /* 0x020fe20007810000 */
[--C-:B------:R-:W-:Y:S01]  /*9780*/  FFMA.FTZ R178, R192, UR10, -R177.reuse ;  /* 0x0000000ac0b27c23 */ /* 0x100fe200080108b1 */
[--C-:B------:R-:W-:Y:S01]  /*9790*/  FFMA.FTZ R174, R194, UR10, -R177.reuse ;  /* 0x0000000ac2ae7c23 */ /* 0x100fe200080108b1 */
[--C-:B------:R-:W-:Y:S01]  /*97a0*/  FFMA.FTZ R170, R195, UR10, -R177.reuse ;  /* 0x0000000ac3aa7c23 */ /* 0x100fe200080108b1 */
[--C-:B------:R-:W-:Y:S01]  /*97b0*/  FFMA.FTZ R171, R197, UR10, -R177.reuse ;  /* 0x0000000ac5ab7c23 */ /* 0x100fe200080108b1 */
[--C-:B------:R-:W-:Y:S01]  /*97c0*/  FFMA.FTZ R168, R168, UR10, -R177.reuse ;  /* 0x0000000aa8a87c23 */ /* 0x100fe200080108b1 */
[--C-:B------:R-:W-:Y:S01]  /*97d0*/  FFMA.FTZ R165, R165, UR10, -R177.reuse ;  /* 0x0000000aa5a57c23 */ /* 0x100fe200080108b1 */
[----:B------:R-:W3:Y:S01]  /*97e0*/  MUFU.TANH R158, R158 ;  /* 0x0000009e009e7308 */ /* 0x000ee20000002400 */
[----:B--2---:R-:W-:Y:S01]  /*97f0*/  FMNMX.FTZ R166, R156, R163, !PT ;  /* 0x000000a39ca67209 */ /* 0x004fe20007810000 */
[--C-:B------:R-:W-:Y:S01]  /*9800*/  FFMA.FTZ R180, R196, UR10, -R177.reuse ;  /* 0x0000000ac4b47c23 */ /* 0x100fe200080108b1 */
[----:B------:R-:W-:Y:S01]  /*9810*/  FFMA.FTZ R173, R173, UR10, -R177 ;  /* 0x0000000aadad7c23 */ /* 0x000fe200080108b1 */
[----:B------:R-:W-:-:S04]  /*9820*/  FMUL.FTZ R10, R10, UR10 ;  /* 0x0000000a0a0a7c20 */ /* 0x000fc80008410000 */
[----:B------:R-:W2:Y:S01]  /*9830*/  MUFU.TANH R159, R159 ;  /* 0x0000009f009f7308 */ /* 0x000ea20000002400 */
[----:B0-----:R-:W-:Y:S01]  /*9840*/  FMNMX.FTZ R163, R157, R166, !PT ;  /* 0x000000a69da37209 */ /* 0x001fe20007810000 */
[----:B------:R-:W-:-:S06]  /*9850*/  FFMA.FTZ R166, R6, UR10, -R177 ;  /* 0x0000000a06a67c23 */ /* 0x000fcc00080108b1 */
[----:B------:R-:W0:Y:S01]  /*9860*/  MUFU.TANH R160, R160 ;  /* 0x000000a000a07308 */ /* 0x000e220000002400 */
[----:B---3--:R-:W-:-:S07]  /*9870*/  FMNMX.FTZ R6, R158, R163, !PT ;  /* 0x000000a39e067209 */ /* 0x008fce0007810000 */
[----:B------:R-:W3:Y:S01]  /*9880*/  MUFU.TANH R161, R161 ;  /* 0x000000a100a17308 */ /* 0x000ee20000002400 */
[----:B--2---:R-:W-:-:S07]  /*9890*/  FMNMX.FTZ R163, R159, R6, !PT ;  /* 0x000000069fa37209 */ /* 0x004fce0007810000 */
[----:B------:R-:W2:Y:S01]  /*98a0*/  MUFU.TANH R162, R162 ;  /* 0x000000a200a27308 */ /* 0x000ea20000002400 */
[----:B0-----:R-:W-:-:S07]  /*98b0*/  FMNMX.FTZ R6, R160, R163, !PT ;  /* 0x000000a3a0067209 */ /* 0x001fce0007810000 */
[----:B------:R-:W0:Y:S01]  /*98c0*/  MUFU.EX2 R10, R10 ;  /* 0x0000000a000a7308 */ /* 0x000e220000000800 */
[----:B---3--:R-:W-:-:S07]  /*98d0*/  FMNMX.FTZ R167, R161, R6, !PT ;  /* 0x00000006a1a77209 */ /* 0x008fce0007810000 */
[----:B------:R-:W3:Y:S01]  /*98e0*/  MUFU.EX2 R21, R21 ;  /* 0x0000001500157308 */ /* 0x000ee20000000800 */
[----:B--2---:R-:W-:Y:S01]  /*98f0*/  FMNMX.FTZ R6, R162, R167, !PT ;  /* 0x000000a7a2067209 */ /* 0x004fe20007810000 */
[----:B------:R-:W-:-:S04]  /*9900*/  FFMA.FTZ R167, R193, UR10, -R177 ;  /* 0x0000000ac1a77c23 */ /* 0x000fc800080108b1 */
[----:B------:R-:W2:Y:S02]  /*9910*/  SHFL.BFLY PT, R175, R6, 0x2, 0x1f ;  /* 0x0c401f0006af7f89 */ /* 0x000ea400000e0000 */
[----:B------:R-:W4:Y:S01]  /*9920*/  MUFU.EX2 R166, R166 ;  /* 0x000000a600a67308 */ /* 0x000f220000000800 */
[-C--:B0-----:R-:W-:Y:S01]  /*9930*/  FMUL.FTZ R24, R24, R10.reuse ;  /* 0x0000000a18187220 */ /* 0x081fe20000410000 */
        /* <DEDUP_REMOVED lines=20> */
[----:B--2---:R-:W-:Y:S01]  /*9a80*/  FMNMX.FTZ R179, R6, R175, !PT ;  /* 0x000000af06b37209 */ /* 0x004fe20007810000 */
[--C-:B------:R-:W-:Y:S01]  /*9a90*/  FFMA.FTZ R175, R169, UR10, -R177.reuse ;  /* 0x0000000aa9af7c23 */ /* 0x100fe200080108b1 */
[--C-:B------:R-:W-:Y:S01]  /*9aa0*/  FFMA.FTZ R169, R172, UR10, -R177.reuse ;  /* 0x0000000aaca97c23 */ /* 0x100fe200080108b1 */
[--C-:B------:R-:W-:Y:S01]  /*9ab0*/  FFMA.FTZ R172, R176, UR10, -R177.reuse ;  /* 0x0000000ab0ac7c23 */ /* 0x100fe200080108b1 */
[----:B------:R-:W-:Y:S01]  /*9ac0*/  FFMA.FTZ R176, R164, UR10, -R177 ;  /* 0x0000000aa4b07c23 */ /* 0x000fe200080108b1 */
[----:B------:R-:W2:Y:S01]  /*9ad0*/  SHFL.BFLY PT, R6, R179, 0x1, 0x1f ;  /* 0x0c201f00b3067f89 */ /* 0x000ea200000e0000 */
        /* <DEDUP_REMOVED lines=22> */
[----:B------:R-:W-:Y:S01]  /*9c40*/  FMUL.FTZ R100, R100, R10 ;  /* 0x0000000a64647220 */ /* 0x000fe20000410000 */
[----:B--2---:R-:W-:Y:S01]  /*9c50*/  FMNMX.FTZ R6, R179, R6, !PT ;  /* 0x00000006b3067209 */ /* 0x004fe20007810000 */
[----:B------:R-:W-:Y:S01]  /*9c60*/  MUFU.EX2 R171, R171 ;  /* 0x000000ab00ab7308 */ /* 0x000fe20000000800 */
[-C--:B------:R-:W-:Y:S01]  /*9c70*/  FMUL.FTZ R101, R101, R10.reuse ;  /* 0x0000000a65657220 */ /* 0x080fe20000410000 */
[-C--:B------:R-:W-:Y:S01]  /*9c80*/  FMUL.FTZ R104, R104, R10.reuse ;  /* 0x0000000a68687220 */ /* 0x080fe20000410000 */
[-C--:B------:R-:W-:Y:S01]  /*9c90*/  FMUL.FTZ R105, R105, R10.reuse ;  /* 0x0000000a69697220 */ /* 0x080fe20000410000 */
[C---:B------:R-:W-:Y:S01]  /*9ca0*/  FADD.FTZ R11, -R6.reuse, R11 ;  /* 0x0000000b060b7221 */ /* 0x040fe20000010100 */
[----:B------:R-:W-:Y:S01]  /*9cb0*/  FMUL.FTZ R177, R6, UR10 ;  /* 0x0000000a06b17c20 */ /* 0x000fe20008410000 */
[-C--:B------:R-:W-:Y:S01]  /*9cc0*/  FMUL.FTZ R108, R108, R10.reuse ;  /* 0x0000000a6c6c7220 */ /* 0x080fe20000410000 */
[----:B------:R-:W-:Y:S01]  /*9cd0*/  FMUL.FTZ R109, R109, R10 ;  /* 0x0000000a6d6d7220 */ /* 0x000fe20000410000 */
[----:B------:R-:W-:Y:S01]  /*9ce0*/  FMUL.FTZ R11, R11, UR10 ;  /* 0x0000000a0b0b7c20 */ /* 0x000fe20008410000 */
[--C-:B------:R-:W-:Y:S01]  /*9cf0*/  FFMA.FTZ R12, R12, UR10, -R177.reuse ;  /* 0x0000000a0c0c7c23 */ /* 0x100fe200080108b1 */
[--C-:B------:R-:W-:Y:S01]  /*9d00*/  FFMA.FTZ R179, R15, UR10, -R177.reuse ;  /* 0x0000000a0fb37c23 */ /* 0x100fe200080108b1 */
[--C-:B------:R-:W-:Y:S01]  /*9d10*/  FFMA.FTZ R15, R20, UR10, -R177.reuse ;  /* 0x0000000a140f7c23 */ /* 0x100fe200080108b1 */
[----:B------:R-:W-:Y:S01]  /*9d20*/  FFMA.FTZ R20, R153, UR10, -R177 ;  /* 0x0000000a99147c23 */ /* 0x000fe200080108b1 */
[----:B------:R-:W-:-:S02]  /*9d30*/  IMAD.MOV R153, RZ, RZ, -R17 ;  /* 0x000000ffff997224 */ /* 0x000fc400078e0a11 */
[--C-:B------:R-:W-:Y:S01]  /*9d40*/  FFMA.FTZ R13, R13, UR10, -R177.reuse ;  /* 0x0000000a0d0d7c23 */ /* 0x100fe200080108b1 */
[----:B------:R-:W-:Y:S01]  /*9d50*/  MUFU.EX2 R11, R11 ;  /* 0x0000000b000b7308 */ /* 0x000fe20000000800 */
[--C-:B------:R-:W-:Y:S01]  /*9d60*/  FFMA.FTZ R14, R14, UR10, -R177.reuse ;  /* 0x0000000a0e0e7c23 */ /* 0x100fe200080108b1 */
[--C-:B------:R-:W-:Y:S01]  /*9d70*/  FFMA.FTZ R164, R152, UR10, -R177.reuse ;  /* 0x0000000a98a47c23 */ /* 0x100fe200080108b1 */
[----:B------:R-:W-:Y:S01]  /*9d80*/  ISETP.NE.AND P2, PT, R2, R153, PT ;  /* 0x000000990200720c */ /* 0x000fe20003f45270 */
[----:B------:R-:W-:Y:S02]  /*9d90*/  IMAD.U32 R153, RZ, RZ, UR22 ;  /* 0x00000016ff997e24 */ /* 0x000fe4000f8e00ff */
[--C-:B------:R-:W-:Y:S01]  /*9da0*/  FFMA.FTZ R181, R154, UR10, -R177.reuse ;  /* 0x0000000a9ab57c23 */ /* 0x100fe200080108b1 */
[--C-:B------:R-:W-:Y:S01]  /*9db0*/  FFMA.FTZ R183, R156, UR10, -R177.reuse ;  /* 0x0000000a9cb77c23 */ /* 0x100fe200080108b1 */
[--C-:B------:R-:W-:Y:S01]  /*9dc0*/  FFMA.FTZ R182, R155, UR10, -R177.reuse ;  /* 0x0000000a9bb67c23 */ /* 0x100fe200080108b1 */
[----:B------:R-:W2:Y:S01]  /*9dd0*/  MUFU.EX2 R12, R12 ;  /* 0x0000000c000c7308 */ /* 0x000ea20000000800 */
[--C-:B------:R-:W-:Y:S01]  /*9de0*/  FFMA.FTZ R159, R159, UR10, -R177.reuse ;  /* 0x0000000a9f9f7c23 */ /* 0x100fe200080108b1 */
[--C-:B------:R-:W-:Y:S01]  /*9df0*/  FFMA.FTZ R160, R160, UR10, -R177.reuse ;  /* 0x0000000aa0a07c23 */ /* 0x100fe200080108b1 */
[--C-:B------:R-:W-:Y:S01]  /*9e00*/  FFMA.FTZ R161, R161, UR10, -R177.reuse ;  /* 0x0000000aa1a17c23 */ /* 0x100fe200080108b1 */
[----:B0-----:R-:W-:Y:S01]  /*9e10*/  FFMA.FTZ R191, R162, UR10, -R177 ;  /* 0x0000000aa2bf7c23 */ /* 0x001fe200080108b1 */
[-C--:B------:R-:W-:Y:S01]  /*9e20*/  FMUL.FTZ R112, R112, R10.reuse ;  /* 0x0000000a70707220 */ /* 0x080fe20000410000 */
[-C--:B------:R-:W-:Y:S01]  /*9e30*/  FMUL.FTZ R113, R113, R10.reuse ;  /* 0x0000000a71717220 */ /* 0x080fe20000410000 */
[----:B------:R-:W-:Y:S01]  /*9e40*/  FMUL.FTZ R116, R116, R10 ;  /* 0x0000000a74747220 */ /* 0x000fe20000410000 */
[----:B------:R-:W0:Y:S01]  /*9e50*/  MUFU.EX2 R13, R13 ;  /* 0x0000000d000d7308 */ /* 0x000e220000000800 */
[----:B------:R-:W-:Y:S01]  /*9e60*/  @!P2 LEA R152, R153, R16, 0x6 ;  /* 0x000000109998a211 */ /* 0x000fe200078e30ff */
[----:B---3--:R-:W-:Y:S01]  /*9e70*/  FFMA.FTZ R153, R10, R3, R21 ;  /* 0x000000030a997223 */ /* 0x008fe20000010015 */
[----:B------:R-:W-:Y:S01]  /*9e80*/  FFMA.FTZ R3, R157, UR10, -R177 ;  /* 0x0000000a9d037c23 */ /* 0x000fe200080108b1 */
[-C--:B------:R-:W-:Y:S01]  /*9e90*/  FMUL.FTZ R117, R117, R10.reuse ;  /* 0x0000000a75757220 */ /* 0x080fe20000410000 */
[-C--:B------:R-:W-:Y:S01]  /*9ea0*/  FMUL.FTZ R120, R120, R10.reuse ;  /* 0x0000000a78787220 */ /* 0x080fe20000410000 */
[----:B----4-:R-:W-:Y:S01]  /*9eb0*/  FADD.FTZ R156, R166, R153 ;  /* 0x00000099a69c7221 */ /* 0x010fe20000010000 */
[----:B------:R-:W-:Y:S01]  /*9ec0*/  FMUL.FTZ R121, R121, R10 ;  /* 0x0000000a79797220 */ /* 0x000fe20000410000 */
[----:B------:R-:W3:Y:S01]  /*9ed0*/  MUFU.EX2 R14, R14 ;  /* 0x0000000e000e7308 */ /* 0x000ee20000000800 */
[----:B--2---:R-:W-:Y:S01]  /*9ee0*/  FFMA.FTZ R154, R11, R4, R12 ;  /* 0x000000040b9a7223 */ /* 0x004fe2000001000c */
[----:B------:R-:W-:Y:S01]  /*9ef0*/  FADD.FTZ R155, R163, R156 ;  /* 0x0000009ca39b7221 */ /* 0x000fe20000010000 */
[----:B------:R-:W-:Y:S01]  /*9f00*/  FFMA.FTZ R4, R158, UR10, -R177 ;  /* 0x0000000a9e047c23 */ /* 0x000fe200080108b1 */
[-C--:B------:R-:W-:Y:S01]  /*9f10*/  FMUL.FTZ R124, R124, R10.reuse ;  /* 0x0000000a7c7c7220 */ /* 0x080fe20000410000 */
[-C--:B------:R-:W-:Y:S01]  /*9f20*/  FMUL.FTZ R125, R125, R10.reuse ;  /* 0x0000000a7d7d7220 */ /* 0x080fe20000410000 */
[----:B------:R-:W-:Y:S01]  /*9f30*/  FADD.FTZ R156, R178, R155 ;  /* 0x0000009bb29c7221 */ /* 0x000fe20000010000 */
        /* <DEDUP_REMOVED lines=10> */
[----:B---3--:R-:W-:Y:S01]  /*9fe0*/  FADD.FTZ R154, R14, R153 ;  /* 0x000000990e9a7221 */ /* 0x008fe20000010000 */
[----:B------:R-:W-:Y:S01]  /*9ff0*/  FADD.FTZ R153, R167, R156 ;  /* 0x0000009ca7997221 */ /* 0x000fe20000010000 */
[----:B------:R-:W-:Y:S01]  /*a000*/  @!P2 LEA R156, R152, UR42, 0x2 ;  /* 0x0000002a989cac11 */ /* 0x000fe2000f8e10ff */
[-C--:B------:R-:W-:Y:S01]  /*a010*/  FMUL.FTZ R141, R141, R10.reuse ;  /* 0x0000000a8d8d7220 */ /* 0x080fe20000410000 */
[----:B------:R-:W-:Y:S01]  /*a020*/  F2FP.F16.F32.PACK_AB R152, R166, R21 ;  /* 0x00000015a698723e */ /* 0x000fe200000000ff */
[----:B------:R-:W-:Y:S01]  /*a030*/  FADD.FTZ R153, R174, R153 ;  /* 0x00000099ae997221 */ /* 0x000fe20000010000 */
[-C--:B------:R-:W-:Y:S01]  /*a040*/  FMUL.FTZ R144, R144, R10.reuse ;  /* 0x0000000a90907220 */ /* 0x080fe20000410000 */
[----:B------:R-:W3:Y:S01]  /*a050*/  MUFU.EX2 R164, R164 ;  /* 0x000000a400a47308 */ /* 0x000ee20000000800 */
[----:B--2---:R-:W-:Y:S01]  /*a060*/  FADD.FTZ R154, R179, R154 ;  /* 0x0000009ab39a7221 */ /* 0x004fe20000010000 */
[----:B------:R-:W-:Y:S01]  /*a070*/  @!P2 STS [R156+0x28800], R10 ;  /* 0x0288000a9c00a388 */ /* 0x000fe20000000800 */
[-C--:B------:R-:W-:Y:S01]  /*a080*/  FMUL.FTZ R145, R145, R10.reuse ;  /* 0x0000000a91917220 */ /* 0x080fe20000410000 */
[-C--:B------:R-:W-:Y:S01]  /*a090*/  FMUL.FTZ R148, R148, R10.reuse ;  /* 0x0000000a94947220 */ /* 0x080fe20000410000 */
[----:B------:R-:W-:Y:S01]  /*a0a0*/  FMUL.FTZ R149, R149, R10 ;  /* 0x0000000a95957220 */ /* 0x000fe20000410000 */
[----:B------:R2:W-:Y:S01]  /*a0b0*/  @!P2 STS [R156+0x28820], R11 ;  /* 0x0288200b9c00a388 */ /* 0x0005e20000000800 */
[-C--:B------:R-:W-:Y:S01]  /*a0c0*/  FMUL.FTZ R26, R26, R11.reuse ;  /* 0x0000000b1a1a7220 */ /* 0x080fe20000410000 */
[----:B------:R-:W4:Y:S01]  /*a0d0*/  MUFU.EX2 R20, R20 ;  /* 0x0000001400147308 */ /* 0x000f220000000800 */
[----:B0-----:R-:W-:Y:S01]  /*a0e0*/  FADD.FTZ R155, R15, R154 ;  /* 0x0000009a0f9b7221 */ /* 0x001fe20000010000 */
[----:B------:R-:W-:Y:S01]  /*a0f0*/  FADD.FTZ R154, R170, R153 ;  /* 0x00000099aa9a7221 */ /* 0x000fe20000010000 */
[----:B------:R-:W-:Y:S01]  /*a100*/  F2FP.F16.F32.PACK_AB R153, R13, R12 ;  /* 0x0000000c0d99723e */ /* 0x000fe200000000ff */
[-C--:B------:R-:W-:Y:S01]  /*a110*/  FMUL.FTZ R27, R27, R11.reuse ;  /* 0x0000000b1b1b7220 */ /* 0x080fe20000410000 */
[----:B------:R-:W-:Y:S01]  /*a120*/  FMUL.FTZ R30, R30, R11 ;  /* 0x0000000b1e1e7220 */ /* 0x000fe20000410000 */
[----:B------:R-:W-:Y:S01]  /*a130*/  FADD.FTZ R21, R171, R154 ;  /* 0x0000009aab157221 */ /* 0x000fe20000010000 */
[----:B------:R-:W-:Y:S01]  /*a140*/  F2FP.F16.F32.PACK_AB R154, R178, R163 ;  /* 0x000000a3b29a723e */ /* 0x000fe200000000ff */
[----:B------:R-:W0:Y:S01]  /*a150*/  MUFU.EX2 R181, R181 ;  /* 0x000000b500b57308 */ /* 0x000e220000000800 */
[C---:B---3--:R-:W-:Y:S01]  /*a160*/  FADD.FTZ R155, R164.reuse, R155 ;  /* 0x0000009ba49b7221 */ /* 0x048fe20000010000 */
[----:B------:R-:W-:Y:S01]  /*a170*/  F2FP.F16.F32.PACK_AB R157, R164, R15 ;  /* 0x0000000fa49d723e */ /* 0x000fe200000000ff */
[----:B------:R-:W-:Y:S01]  /*a180*/  FMUL.FTZ R31, R31, R11 ;  /* 0x0000000b1f1f7220 */ /* 0x000fe20000410000 */
[----:B--2---:R-:W-:Y:S01]  /*a190*/  F2FP.F16.F32.PACK_AB R156, R174, R167 ;  /* 0x000000a7ae9c723e */ /* 0x004fe200000000ff */
[-C--:B------:R-:W-:Y:S01]  /*a1a0*/  FMUL.FTZ R34, R34, R11.reuse ;  /* 0x0000000b22227220 */ /* 0x080fe20000410000 */
[-C--:B------:R-:W-:Y:S01]  /*a1b0*/  FMUL.FTZ R35, R35, R11.reuse ;  /* 0x0000000b23237220 */ /* 0x080fe20000410000 */
[-C--:B------:R-:W-:Y:S01]  /*a1c0*/  FMUL.FTZ R38, R38, R11.reuse ;  /* 0x0000000b26267220 */ /* 0x080fe20000410000 */
[----:B------:R-:W2:Y:S01]  /*a1d0*/  MUFU.EX2 R182, R182 ;  /* 0x000000b600b67308 */ /* 0x000ea20000000800 */
[----:B----4-:R-:W-:Y:S01]  /*a1e0*/  FADD.FTZ R158, R20, R155 ;  /* 0x0000009b149e7221 */ /* 0x010fe20000010000 */
        /* <DEDUP_REMOVED lines=16> */
[----:B------:R-:W-:Y:S01]  /*a2f0*/  F2FP.F16.F32.PACK_AB R155, R179, R14 ;  /* 0x0000000eb39b723e */ /* 0x000fe200000000ff */
[----:B------:R-:W-:Y:S01]  /*a300*/  BAR.SYNC.DEFER_BLOCKING 0xf, 0x100 ;  /* 0x03c4000000007b1d */ /* 0x000fe20000010000 */
[-C--:B------:R-:W-:Y:S01]  /*a310*/  FMUL.FTZ R63, R63, R11.reuse ;  /* 0x0000000b3f3f7220 */ /* 0x080fe20000410000 */
[-C--:B------:R-:W-:Y:S01]  /*a320*/  FMUL.FTZ R66, R66, R11.reuse ;  /* 0x0000000b42427220 */ /* 0x080fe20000410000 */
[-C--:B------:R-:W-:Y:S01]  /*a330*/  FMUL.FTZ R67, R67, R11.reuse ;  /* 0x0000000b43437220 */ /* 0x080fe20000410000 */
[-C--:B------:R-:W-:Y:S01]  /*a340*/  FMUL.FTZ R70, R70, R11.reuse ;  /* 0x0000000b46467220 */ /* 0x080fe20000410000 */
[-C--:B------:R-:W-:Y:S01]  /*a350*/  FMUL.FTZ R71, R71, R11.reuse ;  /* 0x0000000b47477220 */ /* 0x080fe20000410000 */
[----:B------:R-:W2:Y:S01]  /*a360*/  MUFU.EX2 R168, R168 ;  /* 0x000000a800a87308 */ /* 0x000ea20000000800 */
[----:B---3--:R-:W-:Y:S01]  /*a370*/  FADD.FTZ R162, R183, R162 ;  /* 0x000000a2b7a27221 */ /* 0x008fe20000010000 */
        /* <DEDUP_REMOVED lines=16> */
[----:B------:R2:W-:Y:S01]  /*a480*/  STSM.16.M88.4 [R18+0x26800], R152 ;  /* 0x0268009812007844 */ /* 0x0005e20000000200 */
[-C--:B------:R-:W-:Y:S01]  /*a490*/  FMUL.FTZ R98, R98, R11.reuse ;  /* 0x0000000b62627220 */ /* 0x080fe20000410000 */
[-C--:B------:R-:W-:Y:S01]  /*a4a0*/  FMUL.FTZ R99, R99, R11.reuse ;  /* 0x0000000b63637220 */ /* 0x080fe20000410000 */
[-C--:B------:R-:W-:Y:S01]  /*a4b0*/  FMUL.FTZ R102, R102, R11.reuse ;  /* 0x0000000b66667220 */ /* 0x080fe20000410000 */
[-C--:B------:R-:W-:Y:S01]  /*a4c0*/  FMUL.FTZ R103, R103, R11.reuse ;  /* 0x0000000b67677220 */ /* 0x080fe20000410000 */
[----:B------:R-:W-:Y:S01]  /*a4d0*/  FMUL.FTZ R106, R106, R11 ;  /* 0x0000000b6a6a7220 */ /* 0x000fe20000410000 */
[----:B------:R4:W5:Y:S01]  /*a4e0*/  MUFU.EX2 R177, R159 ;  /* 0x0000009f00b17308 */ /* 0x0009620000000800 */
[C---:B---3--:R-:W-:Y:S01]  /*a4f0*/  FADD.FTZ R162, R4.reuse, R15 ;  /* 0x0000000f04a27221 */ /* 0x048fe20000010000 */
[----:B------:R-:W-:Y:S01]  /*a500*/  F2FP.F16.F32.PACK_AB R163, R4, R3 ;  /* 0x0000000304a3723e */ /* 0x000fe200000000ff */
[-C--:B------:R-:W-:Y:S01]  /*a510*/  FMUL.FTZ R107, R107, R11.reuse ;  /* 0x0000000b6b6b7220 */ /* 0x080fe20000410000 */
[-C--:B------:R-:W-:Y:S01]  /*a520*/  FMUL.FTZ R110, R110, R11.reuse ;  /* 0x0000000b6e6e7220 */ /* 0x080fe20000410000 */
[-C--:B------:R-:W-:Y:S01]  /*a530*/  FMUL.FTZ R111, R111, R11.reuse ;  /* 0x0000000b6f6f7220 */ /* 0x080fe20000410000 */
[-C--:B------:R-:W-:Y:S01]  /*a540*/  FMUL.FTZ R114, R114, R11.reuse ;  /* 0x0000000b72727220 */ /* 0x080fe20000410000 */
[-C--:B------:R-:W-:Y:S01]  /*a550*/  FMUL.FTZ R115, R115, R11.reuse ;  /* 0x0000000b73737220 */ /* 0x080fe20000410000 */
[----:B------:R-:W3:Y:S01]  /*a560*/  MUFU.EX2 R165, R165 ;  /* 0x000000a500a57308 */ /* 0x000ee20000000800 */
[----:B0-----:R-:W-:Y:S01]  /*a570*/  FADD.FTZ R158, R175, R158 ;  /* 0x0000009eaf9e7221 */ /* 0x001fe20000010000 */
[----:B----4-:R-:W-:Y:S01]  /*a580*/  F2FP.F16.F32.PACK_AB R159, R181, R20 ;  /* 0x00000014b59f723e */ /* 0x010fe200000000ff */
[-C--:B------:R-:W-:Y:S01]  /*a590*/  FMUL.FTZ R118, R118, R11.reuse ;  /* 0x0000000b76767220 */ /* 0x080fe20000410000 */
[-C--:B------:R-:W-:Y:S01]  /*a5a0*/  FMUL.FTZ R119, R119, R11.reuse ;  /* 0x0000000b77777220 */ /* 0x080fe20000410000 */
[-C--:B------:R-:W-:Y:S01]  /*a5b0*/  FMUL.FTZ R122, R122, R11.reuse ;  /* 0x0000000b7a7a7220 */ /* 0x080fe20000410000 */
[-C--:B------:R-:W-:Y:S01]  /*a5c0*/  FMUL.FTZ R123, R123, R11.reuse ;  /* 0x0000000b7b7b7220 */ /* 0x080fe20000410000 */
[-C--:B------:R-:W-:Y:S01]  /*a5d0*/  FMUL.FTZ R126, R126, R11.reuse ;  /* 0x0000000b7e7e7220 */ /* 0x080fe20000410000 */
[----:B------:R0:W4:Y:S01]  /*a5e0*/  MUFU.EX2 R166, R160 ;  /* 0x000000a000a67308 */ /* 0x0001220000000800 */
[----:B-----5:R-:W-:Y:S01]  /*a5f0*/  FADD.FTZ R15, R177, R162 ;  /* 0x000000a2b10f7221 */ /* 0x020fe20000010000 */
[-C--:B------:R-:W-:Y:S01]  /*a600*/  FMUL.FTZ R127, R127, R11.reuse ;  /* 0x0000000b7f7f7220 */ /* 0x080fe20000410000 */
[-C--:B------:R-:W-:Y:S01]  /*a610*/  FMUL.FTZ R130, R130, R11.reuse ;  /* 0x0000000b82827220 */ /* 0x080fe20000410000 */
[-C--:B------:R-:W-:Y:S01]  /*a620*/  FMUL.FTZ R131, R131, R11.reuse ;  /* 0x0000000b83837220 */ /* 0x080fe20000410000 */
[-C--:B------:R-:W-:Y:S01]  /*a630*/  FMUL.FTZ R134, R134, R11.reuse ;  /* 0x0000000b86867220 */ /* 0x080fe20000410000 */
[-C--:B------:R-:W-:Y:S01]  /*a640*/  FMUL.FTZ R135, R135, R11.reuse ;  /* 0x0000000b87877220 */ /* 0x080fe20000410000 */
[-C--:B------:R-:W-:Y:S01]  /*a650*/  FMUL.FTZ R138, R138, R11.reuse ;  /* 0x0000000b8a8a7220 */ /* 0x080fe20000410000 */
[----:B------:R-:W5:Y:S01]  /*a660*/  MUFU.EX2 R180, R180 ;  /* 0x000000b400b47308 */ /* 0x000f620000000800 */
[----:B---3--:R-:W-:Y:S01]  /*a670*/  FADD.FTZ R13, R165, R158 ;  /* 0x0000009ea50d7221 */ /* 0x008fe20000010000 */
[----:B------:R-:W-:Y:S01]  /*a680*/  F2FP.F16.F32.PACK_AB R158, R171, R170 ;  /* 0x000000aaab9e723e */ /* 0x000fe200000000ff */
[-C--:B------:R-:W-:Y:S01]  /*a690*/  FMUL.FTZ R139, R139, R11.reuse ;  /* 0x0000000b8b8b7220 */ /* 0x080fe20000410000 */
[----:B0-----:R-:W-:Y:S01]  /*a6a0*/  F2FP.F16.F32.PACK_AB R160, R175, R168 ;  /* 0x000000a8afa0723e */ /* 0x001fe200000000ff */
[-C--:B------:R-:W-:Y:S01]  /*a6b0*/  FMUL.FTZ R142, R142, R11.reuse ;  /* 0x0000000b8e8e7220 */ /* 0x080fe20000410000 */
[-C--:B------:R-:W-:Y:S01]  /*a6c0*/  FMUL.FTZ R143, R143, R11.reuse ;  /* 0x0000000b8f8f7220 */ /* 0x080fe20000410000 */
[----:B------:R2:W-:Y:S01]  /*a6d0*/  STSM.16.M88.4 [R19], R156 ;  /* 0x0000009c13007844 */ /* 0x0005e20000000200 */
[----:B------:R0:W3:Y:S01]  /*a6e0*/  MUFU.EX2 R12, R161 ;  /* 0x000000a1000c7308 */ /* 0x0000e20000000800 */
[----:B----4-:R-:W-:Y:S01]  /*a6f0*/  FADD.FTZ R15, R166, R15 ;  /* 0x0000000fa60f7221 */ /* 0x010fe20000010000 */
[-C--:B------:R-:W-:Y:S01]  /*a700*/  FMUL.FTZ R146, R146, R11.reuse ;  /* 0x0000000b92927220 */ /* 0x080fe20000410000 */
[-C--:B------:R-:W-:Y:S01]  /*a710*/  FMUL.FTZ R147, R147, R11.reuse ;  /* 0x0000000b93937220 */ /* 0x080fe20000410000 */
[-C--:B------:R-:W-:Y:S01]  /*a720*/  FMUL.FTZ R150, R150, R11.reuse ;  /* 0x0000000b96967220 */ /* 0x080fe20000410000 */
[----:B------:R-:W-:-:S03]  /*a730*/  FMUL.FTZ R151, R151, R11 ;  /* 0x0000000b97977220 */ /* 0x000fc60000410000 */
[----:B------:R-:W4:Y:S01]  /*a740*/  MUFU.EX2 R169, R169 ;  /* 0x000000a900a97308 */ /* 0x000f220000000800 */
[C---:B-----5:R-:W-:Y:S01]  /*a750*/  FADD.FTZ R14, R180.reuse, R13 ;  /* 0x0000000db40e7221 */ /* 0x060fe20000010000 */
[----:B------:R-:W-:Y:S02]  /*a760*/  F2FP.F16.F32.PACK_AB R162, R180, R165 ;  /* 0x000000a5b4a2723e */ /* 0x000fe400000000ff */
[----:B0-----:R-:W-:Y:S02]  /*a770*/  F2FP.F16.F32.PACK_AB R161, R183, R182 ;  /* 0x000000b6b7a1723e */ /* 0x001fe400000000ff */
[----:B------:R-:W-:Y:S02]  /*a780*/  F2FP.F16.F32.PACK_AB R165, R166, R177 ;  /* 0x000000b1a6a5723e */ /* 0x000fe400000000ff */
[----:B------:R-:W0:Y:S01]  /*a790*/  MUFU.EX2 R167, R191 ;  /* 0x000000bf00a77308 */ /* 0x000e220000000800 */
[----:B---3--:R-:W-:Y:S01]  /*a7a0*/  FADD.FTZ R4, R12, R15 ;  /* 0x0000000f0c047221 */ /* 0x008fe20000010000 */
[----:B------:R2:W-:Y:S06]  /*a7b0*/  STSM.16.M88.4 [R23], R160 ;  /* 0x000000a017007844 */ /* 0x0005ec0000000200 */
[----:B------:R-:W3:Y:S01]  /*a7c0*/  MUFU.EX2 R172, R172 ;  /* 0x000000ac00ac7308 */ /* 0x000ee20000000800 */
[----:B----4-:R-:W-:-:S07]  /*a7d0*/  FADD.FTZ R13, R169, R14 ;  /* 0x0000000ea90d7221 */ /* 0x010fce0000010000 */
[----:B------:R-:W4:Y:S01]  /*a7e0*/  MUFU.EX2 R173, R173 ;  /* 0x000000ad00ad7308 */ /* 0x000f220000000800 */
[C---:B0-----:R-:W-:Y:S01]  /*a7f0*/  FADD.FTZ R4, R167.reuse, R4 ;  /* 0x00000004a7047221 */ /* 0x041fe20000010000 */
[----:B------:R-:W-:-:S06]  /*a800*/  F2FP.F16.F32.PACK_AB R167, R167, R12 ;  /* 0x0000000ca7a7723e */ /* 0x000fcc00000000ff */
[----:B------:R-:W0:Y:S01]  /*a810*/  MUFU.EX2 R176, R176 ;  /* 0x000000b000b07308 */ /* 0x000e220000000800 */
[C---:B---3--:R-:W-:Y:S01]  /*a820*/  FADD.FTZ R14, R172.reuse, R13 ;  /* 0x0000000dac0e7221 */ /* 0x048fe20000010000 */
[----:B------:R-:W-:-:S03]  /*a830*/  F2FP.F16.F32.PACK_AB R164, R172, R169 ;  /* 0x000000a9aca4723e */ /* 0x000fc600000000ff */
[----:B----4-:R-:W-:Y:S01]  /*a840*/  FADD.FTZ R3, R173, R14 ;  /* 0x0000000ead037221 */ /* 0x010fe20000010000 */
[----:B0-----:R-:W-:-:S03]  /*a850*/  F2FP.F16.F32.PACK_AB R166, R176, R173 ;  /* 0x000000adb0a6723e */ /* 0x001fc600000000ff */
[----:B------:R-:W-:Y:S02]  /*a860*/  FADD.FTZ R3, R176, R3 ;  /* 0x00000003b0037221 */ /* 0x000fe40000010000 */
[----:B------:R2:W-:Y:S01]  /*a870*/  STSM.16.M88.4 [R22], R164 ;  /* 0x000000a416007844 */ /* 0x0005e20000000200 */
[----:B------:R-:W-:Y:S05]  /*a880*/  @!P0 BRA `(.L_x_1718) ;  /* 0x0000000000048947 */ /* 0x000fea0003800000 */
[----:B------:R-:W-:Y:S01]  /*a890*/  BPT.TRAP 0x1 ;  /* 0x000000040000795c */ /* 0x000fe20000300000 */
.L_x_1718:
[----:B------:R0:W3:Y:S01]  /*a8a0*/  SYNCS.PHASECHK.TRANS64.TRYWAIT P2, [UR21+0x28c50], R8 ;  /* 0x028c5008ff0075a7 */ /* 0x0000e20008040155 */
[----:B------:R-:W-:Y:S05]  /*a8b0*/  @!P0 BRA `(.L_x_1719) ;  /* 0x0000000000048947 */ /* 0x000fea0003800000 */
[----:B------:R-:W-:Y:S01]  /*a8c0*/  BPT.TRAP 0x1 ;  /* 0x000000040000795c */ /* 0x000fe20000300000 */
.L_x_1719:
[----:B---3--:R-:W-:Y:S05]  /*a8d0*/  @P2 BRA `(.L_x_1720) ;  /* 0x0000000000082947 */ /* 0x008fea0003800000 */
[----:B------:R-:W3:Y:S02]  /*a8e0*/  SYNCS.PHASECHK.TRANS64.TRYWAIT P2, [UR21+0x28c50], R8 ;  /* 0x028c5008ff0075a7 */ /* 0x000ee40008040155 */
[----:B---3--:R-:W-:Y:S05]  /*a8f0*/  @!P2 BRA `(.L_x_1721) ;  /* 0x000000a400aca947 */ /* 0x008fea0003800000 */
.L_x_1720:
        /* <DEDUP_REMOVED lines=34> */
.L_x_1722:
[----:B------:R-:W-:Y:S01]  /*ab20*/  UIADD3 UR21, UR21, 0x28c60, URZ ;  /* 0x00028c6015157890 */ /* 0x000fe2000fffe03f */
[----:B---3--:R-:W-:Y:S01]  /*ab30*/  IMAD.MOV.U32 R11, RZ, RZ, R6 ;  /* 0x000000ffff0b7224 */ /* 0x008fe200078e0006 */
[----:B------:R-:W-:Y:S01]  /*ab40*/  UMOV UR22, UR38 ;  /* 0x0000002600167c82 */ /* 0x000fe20008000000 */
[----:B------:R-:W-:Y:S01]  /*ab50*/  IMAD.MOV.U32 R10, RZ, RZ, R5 ;  /* 0x000000ffff0a7224 */ /* 0x000fe200078e0005 */
[----:B------:R-:W-:-:S09]  /*ab60*/  UPRMT UR21, UR40, 0x654, UR21 ;  /* 0x0000065428157896 */ /* 0x000fd20008000015 */
[----:B------:R-:W-:Y:S01]  /*ab70*/  SYNCS.ARRIVE.TRANS64.RED.A1T0 RZ, [UR21], RZ ;  /* 0x000000ffffff79a7 */ /* 0x000fe20008100415 */
[----:B------:R-:W-:Y:S05]  /*ab80*/  @P1 BRA `(.L_x_1723) ;  /* 0xffffffe000d81947 */ /* 0x000fea000383ffff */
[----:B01----:R-:W-:-:S07]  /*ab90*/  IMAD.MOV.U32 R8, RZ, RZ, R9 ;  /* 0x000000ffff087224 */ /* 0x003fce00078e0009 */
.L_x_1712:
[----:B------:R-:W-:-:S13]  /*aba0*/  ISETP.GE.AND P1, PT, R8, UR47, PT ;  /* 0x0000002f08007c0c */ /* 0x000fda000bf26270 */
[----:B------:R-:W-:Y:S05]  /*abb0*/  @!P1 BRA `(.L_x_1724) ;  /* 0x0000002800109947 */ /* 0x000fea0003800000 */
[----:B------:R-:W-:Y:S01]  /*abc0*/  IMAD.MOV.U32 R12, RZ, RZ, R6 ;  /* 0x000000ffff0c7224 */ /* 0x000fe200078e0006 */
[----:B------:R-:W-:Y:S01]  /*abd0*/  UMOV UR27, UR38 ;  /* 0x00000026001b7c82 */ /* 0x000fe20008000000 */
[----:B------:R-:W-:Y:S01]  /*abe0*/  IMAD.MOV.U32 R9, RZ, RZ, R5 ;  /* 0x000000ffff097224 */ /* 0x000fe200078e0005 */
[----:B------:R-:W-:Y:S01]  /*abf0*/  ULDC UR22, c[0x0][0x9e4] ;  /* 0x0002790000167ab9 */ /* 0x000fe20000000800 */
[----:B------:R-:W-:Y:S01]  /*ac00*/  ULDC UR23, c[0x0][0x9dc] ;  /* 0x0002770000177ab9 */ /* 0x000fe20000000800 */
[----:B------:R-:W-:Y:S01]  /*ac10*/  ULDC UR24, c[0x0][0x288] ;  /* 0x0000a20000187ab9 */ /* 0x000fe20000000800 */
[----:B------:R-:W-:Y:S01]  /*ac20*/  ULDC UR25, c[0x0][0x9d8] ;  /* 0x0002760000197ab9 */ /* 0x000fe20000000800 */
[----:B------:R-:W-:Y:S01]  /*ac30*/  ULDC UR21, c[0x0][0x988] ;  /* 0x0002620000157ab9 */ /* 0x000fe20000000800 */
[----:B------:R-:W-:-:S05]  /*ac40*/  ULDC UR26, c[0x0][0x9e0] ;  /* 0x00027800001a7ab9 */ /* 0x000fca0000000800 */
.L_x_1743:
[----:B------:R-:W-:-:S04]  /*ac50*/  UIADD3 UR38, UR27, 0x1, URZ ;  /* 0x000000011b267890 */ /* 0x000fc8000fffe03f */
[----:B------:R-:W-:-:S04]  /*ac60*/  UISETP.NE.AND UP0, UPT, UR38, 0x2, UPT ;  /* 0x000000022600788c */ /* 0x000fc8000bf05270 */
[----:B------:R-:W-:Y:S02]  /*ac70*/  USEL UR6, URZ, 0x1, UP0 ;  /* 0x000000013f067887 */ /* 0x000fe40008000000 */
[----:B------:R-:W-:Y:S02]  /*ac80*/  USEL UR38, UR38, URZ, UP0 ;  /* 0x0000003f26267287 */ /* 0x000fe40008000000 */
[----:B------:R-:W-:Y:S01]  /*ac90*/  ULOP3.LUT UR37, UR37, UR6, URZ, 0x3c, !UPT ;  /* 0x0000000625257292 */ /* 0x000fe2000f8e3c3f */
[----:B-12---:R-:W-:Y:S11]  /*aca0*/  @!P0 BRA `(.L_x_1725) ;  /* 0x0000000000048947 */ /* 0x006ff60003800000 */
[----:B------:R-:W-:Y:S01]  /*acb0*/  BPT.TRAP 0x1 ;  /* 0x000000040000795c */ /* 0x000fe20000300000 */
.L_x_1725:
[----:B------:R-:W-:Y:S01]  /*acc0*/  ULEA UR20, UR38, UR42, 0x3 ;  /* 0x0000002a26147291 */ /* 0x000fe2000f8e183f */
[----:B------:R-:W-:-:S04]  /*acd0*/  MOV R7, UR37 ;  /* 0x0000002500077c02 */ /* 0x000fc80008000f00 */
[----:B------:R-:W-:-:S04]  /*ace0*/  SHF.L.U32 R7, R7, 0x1f, RZ ;  /* 0x0000001f07077819 */ /* 0x000fc800000006ff */
[----:B------:R1:W3:Y:S01]  /*acf0*/  SYNCS.PHASECHK.TRANS64.TRYWAIT P1, [UR20+0x28c30], R7 ;  /* 0x028c3007ff0075a7 */ /* 0x0002e20008020154 */
[----:B------:R-:W-:Y:S05]  /*ad00*/  @!P0 BRA `(.L_x_1726) ;  /* 0x0000000000048947 */ /* 0x000fea0003800000 */
[----:B------:R-:W-:Y:S01]  /*ad10*/  BPT.TRAP 0x1 ;  /* 0x000000040000795c */ /* 0x000fe20000300000 */
.L_x_1726:
[----:B---3--:R-:W-:Y:S05]  /*ad20*/  @P1 BRA `(.L_x_1727) ;  /* 0x0000000000081947 */ /* 0x008fea0003800000 */
[----:B------:R-:W3:Y:S02]  /*ad30*/  SYNCS.PHASECHK.TRANS64.TRYWAIT P1, [UR20+0x28c30], R7 ;  /* 0x028c3007ff0075a7 */ /* 0x000ee40008020154 */
[----:B---3--:R-:W-:Y:S05]  /*ad40*/  @!P1 BRA `(.L_x_1728) ;  /* 0x000000a000b09947 */ /* 0x008fea0003800000 */
.L_x_1727:
[----:B------:R-:W-:Y:S01]  /*ad50*/  R2UR UR18, R0 ;  /* 0x00000000001272ca */ /* 0x000fe200000e0000 */
[----:B0-2---:R-:W-:Y:S01]  /*ad60*/  WARPGROUP.ARRIVE ;  /* 0x00000000000079c5 */ /* 0x005fe20000000000 */
        /* <DEDUP_REMOVED lines=21> */
.L_x_1729:
[----:B------:R-:W-:Y:S01]  /*aec0*/  UISETP.NE.AND UP1, UPT, UR51, URZ, UPT ;  /* 0x0000003f3300728c */ /* 0x000fe2000bf25270 */
[----:B------:R-:W-:Y:S01]  /*aed0*/  FMUL.FTZ R14, R158, UR25 ;  /* 0x000000199e0e7c20 */ /* 0x000fe20008410000 */
[----:B------:R-:W-:Y:S01]  /*aee0*/  FMUL.FTZ R21, R163, UR25 ;  /* 0x00000019a3157c20 */ /* 0x000fe20008410000 */
[----:B------:R-:W-:Y:S01]  /*aef0*/  FMUL.FTZ R158, R178, UR25 ;  /* 0x00000019b29e7c20 */ /* 0x000fe20008410000 */
[----:B------:R-:W-:Y:S01]  /*af00*/  VIADD R163, R185, UR44 ;  /* 0x0000002cb9a37c36 */ /* 0x000fe20008000000 */
[----:B------:R-:W0:Y:S01]  /*af10*/  LDC R178, c[0x0][0x2f0] ;  /* 0x0000bc00ffb27b82 */ /* 0x000e220000000800 */
[----:B------:R-:W-:Y:S01]  /*af20*/  PLOP3.LUT P1, PT, PT, PT, UP1, 0x80, 0x0 ;  /* 0x000000000000781c */ /* 0x000fe20003f2f018 */
[----:B------:R-:W-:Y:S01]  /*af30*/  FMUL.FTZ R192, R156, UR25 ;  /* 0x000000199cc07c20 */ /* 0x000fe20008410000 */
[----:B------:R-:W-:Y:S01]  /*af40*/  PLOP3.LUT P2, PT, PT, PT, UP1, 0x80, 0x0 ;  /* 0x000000000000781c */ /* 0x000fe20003f4f018 */
[----:B------:R-:W-:Y:S01]  /*af50*/  FMUL.FTZ R197, R165, UR25 ;  /* 0x00000019a5c57c20 */ /* 0x000fe20008410000 */
[----:B------:R-:W-:Y:S01]  /*af60*/  FMUL.FTZ R156, R174, UR25 ;  /* 0x00000019ae9c7c20 */ /* 0x000fe20008410000 */
[----:B------:R-:W-:Y:S01]  /*af70*/  @UP1 ULDC UR6, c[0x0][0x44c] ;  /* 0x0001130000061ab9 */ /* 0x000fe20000000800 */
[----:B------:R-:W-:Y:S01]  /*af80*/  FMUL.FTZ R174, R177, UR25 ;  /* 0x00000019b1ae7c20 */ /* 0x000fe20008410000 */
[----:B------:R-:W-:Y:S01]  /*af90*/  FMUL.FTZ R13, R155, UR25 ;  /* 0x000000199b0d7c20 */ /* 0x000fe20008410000 */
[----:B------:R-:W-:-:S02]  /*afa0*/  IMAD.SHL.U32 R177, R8, 0x40, RZ ;  /* 0x0000004008b17824 */ /* 0x000fc400078e00ff */
[----:B------:R-:W-:Y:S01]  /*afb0*/  FMUL.FTZ R155, R171, UR25 ;  /* 0x00000019ab9b7c20 */ /* 0x000fe20008410000 */
[----:B------:R-:W-:Y:S01]  /*afc0*/  UISETP.NE.AND UP0, UPT, UR50, URZ, UPT ;  /* 0x0000003f3200728c */ /* 0x000fe2000bf05270 */
[----:B------:R-:W-:Y:S01]  /*afd0*/  FMUL.FTZ R171, R172, UR25 ;  /* 0x00000019acab7c20 */ /* 0x000fe20008410000 */
[----:B------:R-:W-:Y:S01]  /*afe0*/  FMUL.FTZ R193, R157, UR25 ;  /* 0x000000199dc17c20 */ /* 0x000fe20008410000 */
[----:B------:R-:W-:Y:S01]  /*aff0*/  @P1 IMAD.HI.U32 R10, R163, UR6, RZ ;  /* 0x00000006a30a1c27 */ /* 0x000fe2000f8e00ff */
[----:B------:R-:W-:-:S03]  /*b000*/  @UP1 ULDC UR6, c[0x0][0x450] ;  /* 0x0001140000061ab9 */ /* 0x000fc60000000800 */
[----:B------:R-:W-:Y:S01]  /*b010*/  FMUL.FTZ R172, R173, UR25 ;  /* 0x00000019adac7c20 */ /* 0x000fe20008410000 */
[----:B------:R-:W-:Y:S01]  /*b020*/  FMUL.FTZ R191, R152, UR25 ;  /* 0x0000001998bf7c20 */ /* 0x000fe20008410000 */
[----:B------:R-:W-:Y:S01]  /*b030*/  FMUL.FTZ R5, R153, UR25 ;  /* 0x0000001999057c20 */ /* 0x000fe20008410000 */
[----:B------:R-:W-:Y:S01]  /*b040*/  @P2 SHF.R.U32.HI R163, RZ, UR6, R10 ;  /* 0x00000006ffa32c19 */ /* 0x000fe2000801160a */
[----:B------:R-:W-:Y:S01]  /*b050*/  UIADD3 UR6, UR20, 0x28c40, URZ ;  /* 0x00028c4014067890 */ /* 0x000fe2000fffe03f */
[----:B---3--:R-:W-:Y:S01]  /*b060*/  FMUL.FTZ R6, R154, UR25 ;  /* 0x000000199a067c20 */ /* 0x008fe20008410000 */
[----:B------:R-:W-:Y:S01]  /*b070*/  FMUL.FTZ R15, R159, UR25 ;  /* 0x000000199f0f7c20 */ /* 0x000fe20008410000 */
[----:B------:R-:W-:Y:S01]  /*b080*/  FMUL.FTZ R194, R160, UR25 ;  /* 0x00000019a0c27c20 */ /* 0x000fe20008410000 */
[----:B------:R-:W2:Y:S01]  /*b090*/  SHFL.IDX PT, R165, R163, RZ, 0x1c1f ;  /* 0x001c1fffa3a57589 */ /* 0x000ea200000e0000 */
[----:B------:R-:W-:Y:S01]  /*b0a0*/  UPRMT UR6, UR40, 0x654, UR6 ;  /* 0x0000065428067896 */ /* 0x000fe20008000006 */
        /* <DEDUP_REMOVED lines=14> */
[----:B------:R-:W-:Y:S01]  /*b190*/  IADD3 R11, -R2, 0x1, -R177 ;  /* 0x00000001020b7810 */ /* 0x000fe20007ffe9b1 */
[----:B------:R-:W-:Y:S01]  /*b1a0*/  FMUL.FTZ R161, R183, UR25 ;  /* 0x00000019b7a17c20 */ /* 0x000fe20008410000 */
[----:B------:R-:W-:Y:S01]  /*b1b0*/  PLOP3.LUT P1, PT, PT, PT, UP0, 0x40, 0x0 ;  /* 0x000000000000781c */ /* 0x000fe20003f2e808 */
[----:B------:R-:W3:Y:S01]  /*b1c0*/  MUFU.TANH R191, R191 ;  /* 0x000000bf00bf7308 */ /* 0x000ee20000002400 */
[----:B------:R-:W-:Y:S01]  /*b1d0*/  SYNCS.ARRIVE.TRANS64.RED.A1T0 RZ, [UR6], RZ ;  /* 0x000000ffffff79a7 */ /* 0x000fe20008100406 */
[----:B0-----:R-:W-:Y:S01]  /*b1e0*/  IMAD R11, R178, UR49, R11 ;  /* 0x00000031b20b7c24 */ /* 0x001fe2000f8e020b */
[----:B------:R-:W-:-:S03]  /*b1f0*/  ULOP3.LUT UR6, URZ, UR23, URZ, 0x33, !UPT ;  /* 0x000000173f067292 */ /* 0x000fc6000f8e333f */
[----:B------:R-:W-:Y:S02]  /*b200*/  VIADD R11, R11, -UR24 ;  /* 0x800000180b0b7c36 */ /* 0x000fe40008000000 */
[----:B------:R-:W0:Y:S02]  /*b210*/  MUFU.TANH R5, R5 ;  /* 0x0000000500057308 */ /* 0x000e240000002400 */
[C---:B------:R-:W-:Y:S02]  /*b220*/  VIADD R182, R11.reuse, UR26 ;  /* 0x0000001a0bb67c36 */ /* 0x040fe40008000000 */
[----:B------:R-:W-:-:S03]  /*b230*/  VIADD R183, R11, UR6 ;  /* 0x000000060bb77c36 */ /* 0x000fc60008000000 */
[----:B--2---:R-:W-:Y:S01]  /*b240*/  IADD3 R179, R182, R165, RZ ;  /* 0x000000a5b6b37210 */ /* 0x004fe20007ffe0ff */
        /* <DEDUP_REMOVED lines=31> */
[----:B--234-:R-:W-:Y:S05]  /*b440*/  @P1 BRA `(.L_x_1730) ;  /* 0x00000000005c1947 */ /* 0x01cfea0003800000 */
[----:B------:R-:W-:Y:S01]  /*b450*/  IMAD R10, R178, UR49, R165 ;  /* 0x00000031b20a7c24 */ /* 0x000fe2000f8e02a5 */
[----:B------:R-:W-:Y:S03]  /*b460*/  BSSY B0, `(.L_x_1731) ;  /* 0x0000011000007945 */ /* 0x000fe60003800000 */
[----:B------:R-:W-:-:S05]  /*b470*/  VIADD R162, R10, -UR24 ;  /* 0x800000180aa27c36 */ /* 0x000fca0008000000 */
[----:B------:R-:W-:-:S13]  /*b480*/  ISETP.GT.AND P1, PT, R162, -0x1, PT ;  /* 0xffffffffa200780c */ /* 0x000fda0003f24270 */
[----:B------:R-:W-:Y:S05]  /*b490*/  @P1 BRA `(.L_x_1732) ;  /* 0x0000000000201947 */ /* 0x000fea0003800000 */
[----:B------:R-:W-:Y:S01]  /*b4a0*/  IMAD.U32 R164, RZ, RZ, UR22 ;  /* 0x00000016ffa47e24 */ /* 0x000fe2000f8e00ff */
[----:B------:R-:W-:-:S04]  /*b4b0*/  LOP3.LUT R165, RZ, R162, RZ, 0x33, !PT ;  /* 0x000000a2ffa57212 */ /* 0x000fc800078e33ff */
[----:B------:R-:W-:-:S13]  /*b4c0*/  ISETP.NE.AND P1, PT, R164, 0x1, PT ;  /* 0x00000001a400780c */ /* 0x000fda0003f25270 */
[----:B------:R-:W2:Y:S02]  /*b4d0*/  @P1 LDC.64 R10, c[0x0][0x9e8] ;  /* 0x00027a00ff0a1b82 */ /* 0x000ea40000000a00 */
[----:B--2---:R-:W-:-:S05]  /*b4e0*/  @P1 IMAD.HI.U32 R10, R165, R10, RZ ;  /* 0x0000000aa50a1227 */ /* 0x004fca00078e00ff */
[----:B------:R-:W-:-:S04]  /*b4f0*/  @P1 SHF.R.U32.HI R165, RZ, R11, R10 ;  /* 0x0000000bffa51219 */ /* 0x000fc8000001160a */
[----:B------:R-:W-:Y:S01]  /*b500*/  LOP3.LUT R162, RZ, R165, RZ, 0x33, !PT ;  /* 0x000000a5ffa27212 */ /* 0x000fe200078e33ff */
[----:B------:R-:W-:Y:S06]  /*b510*/  BRA `(.L_x_1733) ;  /* 0x0000000000147947 */ /* 0x000fec0003800000 */
.L_x_1732:
[----:B------:R-:W-:-:S05]  /*b520*/  IMAD.U32 R164, RZ, RZ, UR22 ;  /* 0x00000016ffa47e24 */ /* 0x000fca000f8e00ff */
[----:B------:R-:W-:-:S13]  /*b530*/  ISETP.NE.AND P1, PT, R164, 0x1, PT ;  /* 0x00000001a400780c */ /* 0x000fda0003f25270 */
[----:B------:R-:W2:Y:S02]  /*b540*/  @P1 LDC.64 R10, c[0x0][0x9e8] ;  /* 0x00027a00ff0a1b82 */ /* 0x000ea40000000a00 */
[----:B--2---:R-:W-:-:S05]  /*b550*/  @P1 IMAD.HI.U32 R10, R162, R10, RZ ;  /* 0x0000000aa20a1227 */ /* 0x004fca00078e00ff */
[----:B------:R-:W-:-:S07]  /*b560*/  @P1 SHF.R.U32.HI R162, RZ, R11, R10 ;  /* 0x0000000bffa21219 */ /* 0x000fce000001160a */
.L_x_1733:
[----:B------:R-:W-:Y:S05]  /*b570*/  BSYNC B0 ;  /* 0x0000000000007941 */ /* 0x000fea0003800000 */
.L_x_1731:
[----:B------:R-:W-:-:S04]  /*b580*/  IMAD R11, R162, R164, -R177 ;  /* 0x000000a4a20b7224 */ /* 0x000fc800078e0ab1 */
[----:B------:R-:W-:-:S05]  /*b590*/  IMAD.IADD R10, R11, 0x1, -R2 ;  /* 0x000000010b0a7824 */ /* 0x000fca00078e0a02 */
[----:B------:R-:W-:Y:S02]  /*b5a0*/  VIADDMNMX R179, R10, R164, R179, PT ;  /* 0x000000a40ab37246 */ /* 0x000fe400038001b3 */
[----:B------:R-:W-:-:S07]  /*b5b0*/  VIMNMX R181, R181, R10, !PT ;  /* 0x0000000ab5b57248 */ /* 0x000fce0007fe0100 */
.L_x_1730:
[----:B------:R-:W-:Y:S01]  /*b5c0*/  ISETP.GT.AND P1, PT, R8, -0x1, PT ;  /* 0xffffffff0800780c */ /* 0x000fe20003f24270 */
[----:B------:R2:W3:Y:S01]  /*b5d0*/  SHFL.IDX PT, R11, R163, 0x1, 0x1c1f ;  /* 0x003c1f00a30b7f89 */ /* 0x0004e200000e0000 */
[----:B------:R-:W-:Y:S02]  /*b5e0*/  UISETP.NE.AND UP0, UPT, UR50, URZ, UPT ;  /* 0x0000003f3200728c */ /* 0x000fe4000bf05270 */
[C---:B------:R-:W-:Y:S02]  /*b5f0*/  ISETP.GT.AND P4, PT, R181.reuse, 0x1, P1 ;  /* 0x00000001b500780c */ /* 0x040fe40000f84270 */
[----:B------:R-:W-:Y:S02]  /*b600*/  ISETP.GT.AND P5, PT, R181, RZ, P1 ;  /* 0x000000ffb500720c */ /* 0x000fe40000fa4270 */
[C---:B------:R-:W-:Y:S02]  /*b610*/  ISETP.LT.OR P4, PT, R179.reuse, 0x2, P4 ;  /* 0x00000002b300780c */ /* 0x040fe40002781670 */
[----:B------:R-:W-:-:S02]  /*b620*/  ISETP.LT.OR P5, PT, R179, 0x1, P5 ;  /* 0x00000001b300780c */ /* 0x000fc40002fa1670 */
[----:B0-----:R-:W-:Y:S02]  /*b630*/  FSEL R162, R5, -INF , !P4 ;  /* 0xff80000005a27808 */ /* 0x001fe40006000000 */
[----:B------:R-:W-:Y:S02]  /*b640*/  ISETP.GT.AND P4, PT, R181, 0x18, P1 ;  /* 0x00000018b500780c */ /* 0x000fe40000f84270 */
[----:B------:R-:W-:Y:S02]  /*b650*/  FSEL R180, R191, -INF , !P5 ;  /* 0xff800000bfb47808 */ /* 0x000fe40006800000 */
[----:B------:R-:W-:Y:S02]  /*b660*/  ISETP.LT.OR P4, PT, R179, 0x19, P4 ;  /* 0x00000019b300780c */ /* 0x000fe40002781670 */
[C---:B------:R-:W-:Y:S02]  /*b670*/  ISETP.GT.AND P6, PT, R181.reuse, 0x8, P1 ;  /* 0x00000008b500780c */ /* 0x040fe40000fc4270 */
[----:B------:R-:W-:-:S02]  /*b680*/  ISETP.GT.AND P2, PT, R181, 0x9, P1 ;  /* 0x00000009b500780c */ /* 0x000fc40000f44270 */
[C---:B------:R-:W-:Y:S02]  /*b690*/  ISETP.GT.AND P3, PT, R181.reuse, 0x10, P1 ;  /* 0x00000010b500780c */ /* 0x040fe40000f64270 */
[C---:B------:R-:W-:Y:S02]  /*b6a0*/  ISETP.GT.AND P5, PT, R181.reuse, 0x11, P1 ;  /* 0x00000011b500780c */ /* 0x040fe40000fa4270 */
[----:B------:R-:W-:Y:S02]  /*b6b0*/  FSEL R167, R196, -INF , !P4 ;  /* 0xff800000c4a77808 */ /* 0x000fe40006000000 */
[----:B------:R-:W-:Y:S02]  /*b6c0*/  ISETP.GT.AND P4, PT, R181, 0x29, P1 ;  /* 0x00000029b500780c */ /* 0x000fe40000f84270 */
[C---:B------:R-:W-:Y:S02]  /*b6d0*/  ISETP.LT.OR P6, PT, R179.reuse, 0x9, P6 ;  /* 0x00000009b300780c */ /* 0x040fe400037c1670 */
[----:B------:R-:W-:-:S02]  /*b6e0*/  ISETP.LT.OR P2, PT, R179, 0xa, P2 ;  /* 0x0000000ab300780c */ /* 0x000fc40001741670 */
[C---:B------:R-:W-:Y:S02]  /*b6f0*/  ISETP.LT.OR P3, PT, R179.reuse, 0x11, P3 ;  /* 0x00000011b300780c */ /* 0x040fe40001f61670 */
[C---:B------:R-:W-:Y:S02]  /*b700*/  ISETP.LT.OR P5, PT, R179.reuse, 0x12, P5 ;  /* 0x00000012b300780c */ /* 0x040fe40002fa1670 */
[----:B------:R-:W-:Y:S02]  /*b710*/  ISETP.LT.OR P4, PT, R179, 0x2a, P4 ;  /* 0x0000002ab300780c */ /* 0x000fe40002781670 */
[----:B--2---:R-:W-:Y:S02]  /*b720*/  FSEL R163, R192, -INF , !P6 ;  /* 0xff800000c0a37808 */ /* 0x004fe40007000000 */
[----:B------:R-:W-:Y:S02]  /*b730*/  FSEL R164, R193, -INF , !P2 ;  /* 0xff800000c1a47808 */ /* 0x000fe40005000000 */
[----:B------:R-:W-:-:S02]  /*b740*/  FSEL R165, R194, -INF , !P3 ;  /* 0xff800000c2a57808 */ /* 0x000fc40005800000 */
        /* <DEDUP_REMOVED lines=19> */
[----:B---3--:R-:W-:Y:S01]  /*b880*/  IMAD.IADD R181, R183, 0x1, R11 ;  /* 0x00000001b7b57824 */ /* 0x008fe200078e020b */
[C---:B------:R-:W-:Y:S02]  /*b890*/  ISETP.LT.OR P6, PT, R179.reuse, 0x31, P6 ;  /* 0x00000031b300780c */ /* 0x040fe400037c1670 */
[C---:B------:R-:W-:Y:S02]  /*b8a0*/  ISETP.LT.OR P2, PT, R179.reuse, 0x32, P2 ;  /* 0x00000032b300780c */ /* 0x040fe40001741670 */
[C---:B------:R-:W-:Y:S02]  /*b8b0*/  ISETP.LT.OR P3, PT, R179.reuse, 0x39, P3 ;  /* 0x00000039b300780c */ /* 0x040fe40001f61670 */
[----:B------:R-:W-:Y:S02]  /*b8c0*/  ISETP.LT.OR P5, PT, R179, 0x3a, P5 ;  /* 0x0000003ab300780c */ /* 0x000fe40002fa1670 */
[----:B------:R-:W-:-:S02]  /*b8d0*/  IADD3 R179, R182, R11, RZ ;  /* 0x0000000bb6b37210 */ /* 0x000fc40007ffe0ff */
[----:B------:R-:W-:Y:S02]  /*b8e0*/  FSEL R173, R173, -INF , !P6 ;  /* 0xff800000adad7808 */ /* 0x000fe40007000000 */
[----:B------:R-:W-:Y:S02]  /*b8f0*/  FSEL R174, R174, -INF , !P2 ;  /* 0xff800000aeae7808 */ /* 0x000fe40005000000 */
[----:B------:R-:W-:Y:S02]  /*b900*/  FSEL R175, R175, -INF , !P3 ;  /* 0xff800000afaf7808 */ /* 0x000fe40005800000 */
[----:B------:R-:W-:Y:S01]  /*b910*/  FSEL R176, R176, -INF , !P5 ;  /* 0xff800000b0b07808 */ /* 0x000fe20006800000 */
[----:B------:R-:W-:Y:S06]  /*b920*/  @P4 BRA `(.L_x_1734) ;  /* 0x00000000005c4947 */ /* 0x000fec0003800000 */
        /* <DEDUP_REMOVED lines=13> */
.L_x_1736:
[----:B------:R-:W-:-:S05]  /*ba00*/  IMAD.U32 R182, RZ, RZ, UR22 ;  /* 0x00000016ffb67e24 */ /* 0x000fca000f8e00ff */
[----:B------:R-:W-:-:S13]  /*ba10*/  ISETP.NE.AND P2, PT, R182, 0x1, PT ;  /* 0x00000001b600780c */ /* 0x000fda0003f45270 */
[----:B------:R-:W0:Y:S02]  /*ba20*/  @P2 LDC.64 R10, c[0x0][0x9e8] ;  /* 0x00027a00ff0a2b82 */ /* 0x000e240000000a00 */
[----:B0-----:R-:W-:-:S05]  /*ba30*/  @P2 IMAD.HI.U32 R10, R178, R10, RZ ;  /* 0x0000000ab20a2227 */ /* 0x001fca00078e00ff */
[----:B------:R-:W-:-:S07]  /*ba40*/  @P2 SHF.R.U32.HI R178, RZ, R11, R10 ;  /* 0x0000000bffb22219 */ /* 0x000fce000001160a */
.L_x_1737:
[----:B------:R-:W-:Y:S05]  /*ba50*/  BSYNC B0 ;  /* 0x0000000000007941 */ /* 0x000fea0003800000 */
.L_x_1735:
[----:B------:R-:W-:-:S04]  /*ba60*/  IMAD R177, R178, R182, -R177 ;  /* 0x000000b6b2b17224 */ /* 0x000fc800078e0ab1 */
[----:B------:R-:W-:-:S05]  /*ba70*/  IMAD.IADD R10, R177, 0x1, -R2 ;  /* 0x00000001b10a7824 */ /* 0x000fca00078e0a02 */
[----:B------:R-:W-:Y:S02]  /*ba80*/  VIADDMNMX R179, R10, R182, R179, PT ;  /* 0x000000b60ab37246 */ /* 0x000fe400038001b3 */
[----:B------:R-:W-:-:S07]  /*ba90*/  VIMNMX R181, R181, R10, !PT ;  /* 0x0000000ab5b57248 */ /* 0x000fce0007fe0100 */
.L_x_1734:
[----:B------:R-:W-:Y:S01]  /*baa0*/  FMNMX.FTZ R5, R180, R9, !PT ;  /* 0x00000009b4057209 */ /* 0x000fe20007810000 */
[----:B------:R-:W-:Y:S01]  /*bab0*/  UMOV UR10, UR21 ;  /* 0x00000015000a7c82 */ /* 0x000fe20008000000 */
[C---:B------:R-:W-:Y:S02]  /*bac0*/  ISETP.GT.AND P3, PT, R181.reuse, RZ, P1 ;  /* 0x000000ffb500720c */ /* 0x040fe40000f64270 */
        /* <DEDUP_REMOVED lines=35> */
[----:B------:R-:W-:Y:S02]  /*bd00*/  FSEL R152, R152, -INF , !P6 ;  /* 0xff80000098987808 */ /* 0x000fe40007000000 */
[----:B------:R-:W-:Y:S02]  /*bd10*/  ISETP.LT.OR P2, PT, R179, 0x1a, P2 ;  /* 0x0000001ab300780c */ /* 0x000fe40001741670 */
[----:B------:R-:W-:Y:S02]  /*bd20*/  ISETP.GT.AND P5, PT, R181, 0x21, P1 ;  /* 0x00000021b500780c */ /* 0x000fe40000fa4270 */
[----:B------:R-:W-:Y:S02]  /*bd30*/  FSEL R153, R153, -INF , !P2 ;  /* 0xff80000099997808 */ /* 0x000fe40005000000 */
[----:B------:R-:W-:Y:S02]  /*bd40*/  ISETP.GT.AND P4, PT, R181, 0x28, P1 ;  /* 0x00000028b500780c */ /* 0x000fe40000f84270 */
[----:B------:R-:W-:-:S02]  /*bd50*/  ISETP.LT.OR P5, PT, R179, 0x22, P5 ;  /* 0x00000022b300780c */ /* 0x000fc40002fa1670 */
[----:B------:R-:W-:Y:S02]  /*bd60*/  ISETP.LT.OR P4, PT, R179, 0x29, P4 ;  /* 0x00000029b300780c */ /* 0x000fe40002781670 */
[----:B------:R-:W-:Y:S02]  /*bd70*/  ISETP.GT.AND P6, PT, R181, 0x29, P1 ;  /* 0x00000029b500780c */ /* 0x000fe40000fc4270 */
[----:B------:R-:W-:Y:S02]  /*bd80*/  FSEL R155, R155, -INF , !P5 ;  /* 0xff8000009b9b7808 */ /* 0x000fe40006800000 */
[----:B0-----:R-:W-:Y:S02]  /*bd90*/  FMNMX.FTZ R11, R10, R5, !PT ;  /* 0x000000050a0b7209 */ /* 0x001fe40007810000 */
[----:B------:R-:W-:Y:S02]  /*bda0*/  FSEL R156, R156, -INF , !P4 ;  /* 0xff8000009c9c7808 */ /* 0x000fe40006000000 */
[C---:B------:R-:W-:Y:S01]  /*bdb0*/  ISETP.GT.AND P2, PT, R181.reuse, 0x30, P1 ;  /* 0x00000030b500780c */ /* 0x040fe20000f44270 */
[----:B------:R-:W0:Y:S01]  /*bdc0*/  SHFL.BFLY PT, R178, R11, 0x1, 0x1f ;  /* 0x0c201f000bb27f89 */ /* 0x000e2200000e0000 */
[----:B------:R-:W-:-:S02]  /*bdd0*/  ISETP.GT.AND P5, PT, R181, 0x31, P1 ;  /* 0x00000031b500780c */ /* 0x000fc40000fa4270 */
[----:B------:R-:W-:Y:S02]  /*bde0*/  ISETP.GT.AND P4, PT, R181, 0x38, P1 ;  /* 0x00000038b500780c */ /* 0x000fe40000f84270 */
[C---:B------:R-:W-:Y:S02]  /*bdf0*/  ISETP.LT.OR P6, PT, R179.reuse, 0x2a, P6 ;  /* 0x0000002ab300780c */ /* 0x040fe400037c1670 */
[C---:B------:R-:W-:Y:S02]  /*be00*/  ISETP.LT.OR P2, PT, R179.reuse, 0x31, P2 ;  /* 0x00000031b300780c */ /* 0x040fe40001741670 */
[C---:B------:R-:W-:Y:S02]  /*be10*/  ISETP.LT.OR P5, PT, R179.reuse, 0x32, P5 ;  /* 0x00000032b300780c */ /* 0x040fe40002fa1670 */
[----:B------:R-:W-:Y:S02]  /*be20*/  ISETP.LT.OR P4, PT, R179, 0x39, P4 ;  /* 0x00000039b300780c */ /* 0x000fe40002781670 */
[----:B------:R-:W-:-:S02]  /*be30*/  FSEL R159, R159, -INF , !P5 ;  /* 0xff8000009f9f7808 */ /* 0x000fc40006800000 */
[----:B------:R-:W-:Y:S02]  /*be40*/  FSEL R160, R160, -INF , !P4 ;  /* 0xff800000a0a07808 */ /* 0x000fe40006000000 */
[----:B0-----:R-:W-:Y:S02]  /*be50*/  FMNMX.FTZ R5, R11, R178, !PT ;  /* 0x000000b20b057209 */ /* 0x001fe40007810000 */
[----:B------:R-:W-:Y:S02]  /*be60*/  FSEL R11, R6, -INF , !P3 ;  /* 0xff800000060b7808 */ /* 0x000fe40005800000 */
[----:B------:R-:W-:Y:S02]  /*be70*/  ISETP.GT.AND P3, PT, R181, 0x20, P1 ;  /* 0x00000020b500780c */ /* 0x000fe40000f64270 */
[----:B------:R-:W-:Y:S02]  /*be80*/  FMNMX.FTZ R6, R11, R12, !PT ;  /* 0x0000000c0b067209 */ /* 0x000fe40007810000 */
[----:B------:R-:W-:-:S02]  /*be90*/  ISETP.LT.OR P3, PT, R179, 0x21, P3 ;  /* 0x00000021b300780c */ /* 0x000fc40001f61670 */
[----:B------:R-:W-:Y:S02]  /*bea0*/  FMNMX.FTZ R177, R13, R6, !PT ;  /* 0x000000060db17209 */ /* 0x000fe40007810000 */
[----:B------:R-:W-:Y:S02]  /*beb0*/  FSEL R154, R154, -INF , !P3 ;  /* 0xff8000009a9a7808 */ /* 0x000fe40005800000 */
[----:B------:R-:W-:Y:S02]  /*bec0*/  FMNMX.FTZ R6, R14, R177, !PT ;  /* 0x000000b10e067209 */ /* 0x000fe40007810000 */
[----:B------:R-:W-:Y:S02]  /*bed0*/  FSETP.NEU.FTZ.AND P3, PT, R5, -INF , PT ;  /* 0xff8000000500780b */ /* 0x000fe40003f7d000 */
[----:B------:R-:W-:Y:S02]  /*bee0*/  FMNMX.FTZ R177, R15, R6, !PT ;  /* 0x000000060fb17209 */ /* 0x000fe40007810000 */
[----:B------:R-:W-:-:S02]  /*bef0*/  ISETP.GT.AND P1, PT, R181, 0x39, P1 ;  /* 0x00000039b500780c */ /* 0x000fc40000f24270 */
[----:B------:R-:W-:Y:S01]  /*bf00*/  FMNMX.FTZ R6, R20, R177, !PT ;  /* 0x000000b114067209 */ /* 0x000fe20007810000 */
[----:B------:R-:W-:Y:S01]  /*bf10*/  FMUL.FTZ R177, R5, UR10 ;  /* 0x0000000a05b17c20 */ /* 0x000fe20008410000 */
[----:B------:R-:W-:Y:S02]  /*bf20*/  FSEL R178, R158, -INF , !P2 ;  /* 0xff8000009eb27808 */ /* 0x000fe40005000000 */
[----:B------:R-:W-:Y:S02]  /*bf30*/  FMNMX.FTZ R183, R21, R6, !PT ;  /* 0x0000000615b77209 */ /* 0x000fe40007810000 */
[----:B------:R-:W-:Y:S02]  /*bf40*/  FSEL R177, R177, RZ, P3 ;  /* 0x000000ffb1b17208 */ /* 0x000fe40001800000 */
[----:B------:R-:W-:Y:S02]  /*bf50*/  FMNMX.FTZ R6, R152, R183, !PT ;  /* 0x000000b798067209 */ /* 0x000fe40007810000 */
[----:B------:R-:W-:Y:S01]  /*bf60*/  ISETP.LT.OR P1, PT, R179, 0x3a, P1 ;  /* 0x0000003ab300780c */ /* 0x000fe20000f21670 */
[--C-:B------:R-:W-:Y:S01]  /*bf70*/  FFMA.FTZ R10, R180, UR10, -R177.reuse ;  /* 0x0000000ab40a7c23 */ /* 0x100fe200080108b1 */
[----:B------:R-:W-:Y:S01]  /*bf80*/  FMNMX.FTZ R183, R153, R6, !PT ;  /* 0x0000000699b77209 */ /* 0x000fe20007810000 */
[--C-:B------:R-:W-:Y:S01]  /*bf90*/  FFMA.FTZ R180, R162, UR10, -R177.reuse ;  /* 0x0000000aa2b47c23 */ /* 0x100fe200080108b1 */
[----:B------:R-:W-:Y:S01]  /*bfa0*/  FSEL R162, R157, -INF , !P6 ;  /* 0xff8000009da27808 */ /* 0x000fe20007000000 */
[----:B------:R-:W-:Y:S01]  /*bfb0*/  FFMA.FTZ R158, R163, UR10, -R177 ;  /* 0x0000000aa39e7c23 */ /* 0x000fe200080108b1 */
[----:B------:R-:W-:Y:S01]  /*bfc0*/  FMNMX.FTZ R6, R154, R183, !PT ;  /* 0x000000b79a067209 */ /* 0x000fe20007810000 */
[----:B------:R0:W-:Y:S01]  /*bfd0*/  MUFU.EX2 R157, R180 ;  /* 0x000000b4009d7308 */ /* 0x0001e20000000800 */
[----:B------:R-:W-:-:S02]  /*bfe0*/  FSEL R179, R161, -INF , !P1 ;  /* 0xff800000a1b37808 */ /* 0x000fc40004800000 */
[----:B------:R-:W-:Y:S02]  /*bff0*/  FMNMX.FTZ R181, R155, R6, !PT ;  /* 0x000000069bb57209 */ /* 0x000fe40007810000 */
[----:B------:R-:W-:Y:S02]  /*c000*/  IADD3 R183, -R17, RZ, RZ ;  /* 0x000000ff11b77210 */ /* 0x000fe40007ffe1ff */
[----:B------:R-:W-:Y:S01]  /*c010*/  FMNMX.FTZ R181, R156, R181, !PT ;  /* 0x000000b59cb57209 */ /* 0x000fe20007810000 */
[----:B------:R-:W-:Y:S01]  /*c020*/  MUFU.EX2 R10, R10 ;  /* 0x0000000a000a7308 */ /* 0x000fe20000000800 */
[--C-:B0-----:R-:W-:Y:S01]  /*c030*/  FFMA.FTZ R180, R164, UR10, -R177.reuse ;  /* 0x0000000aa4b47c23 */ /* 0x101fe200080108b1 */
[--C-:B------:R-:W-:Y:S01]  /*c040*/  FFMA.FTZ R164, R166, UR10, -R177.reuse ;  /* 0x0000000aa6a47c23 */ /* 0x100fe200080108b1 */
[----:B------:R-:W-:Y:S01]  /*c050*/  FMNMX.FTZ R181, R162, R181, !PT ;  /* 0x000000b5a2b57209 */ /* 0x000fe20007810000 */
[--C-:B------:R-:W-:Y:S01]  /*c060*/  FFMA.FTZ R166, R168, UR10, -R177.reuse ;  /* 0x0000000aa8a67c23 */ /* 0x100fe200080108b1 */
[----:B------:R-:W-:Y:S01]  /*c070*/  FFMA.FTZ R168, R170, UR10, -R177 ;  /* 0x0000000aaaa87c23 */ /* 0x000fe200080108b1 */
[----:B------:R-:W-:-:S02]  /*c080*/  FSEL R170, R5, RZ, P3 ;  /* 0x000000ff05aa7208 */ /* 0x000fc40001800000 */
[----:B------:R-:W-:Y:S01]  /*c090*/  FMNMX.FTZ R6, R178, R181, !PT ;  /* 0x000000b5b2067209 */ /* 0x000fe20007810000 */
[----:B------:R-:W-:Y:S01]  /*c0a0*/  MUFU.EX2 R158, R158 ;  /* 0x0000009e009e7308 */ /* 0x000fe20000000800 */
[----:B------:R-:W-:Y:S01]  /*c0b0*/  ISETP.NE.AND P2, PT, R2, R183, PT ;  /* 0x000000b70200720c */ /* 0x000fe20003f45270 */
[----:B------:R-:W-:Y:S01]  /*c0c0*/  FADD.FTZ R9, -R170, R9 ;  /* 0x00000009aa097221 */ /* 0x000fe20000010100 */
[----:B------:R-:W-:-:S03]  /*c0d0*/  FMNMX.FTZ R163, R159, R6, !PT ;  /* 0x000000069fa37209 */ /* 0x000fc60007810000 */
[----:B------:R-:W-:Y:S01]  /*c0e0*/  FMUL.FTZ R9, R9, UR10 ;  /* 0x0000000a09097c20 */ /* 0x000fe20008410000 */
[----:B------:R-:W-:Y:S01]  /*c0f0*/  FMNMX.FTZ R6, R160, R163, !PT ;  /* 0x000000a3a0067209 */ /* 0x000fe20007810000 */
[--C-:B------:R-:W-:Y:S01]  /*c100*/  FFMA.FTZ R163, R165, UR10, -R177.reuse ;  /* 0x0000000aa5a37c23 */ /* 0x100fe200080108b1 */
[----:B------:R0:W-:Y:S01]  /*c110*/  MUFU.EX2 R161, R180 ;  /* 0x000000b400a17308 */ /* 0x0001e20000000800 */
[--C-:B------:R-:W-:Y:S01]  /*c120*/  FFMA.FTZ R165, R167, UR10, -R177.reuse ;  /* 0x0000000aa7a57c23 */ /* 0x100fe200080108b1 */
[----:B------:R-:W-:Y:S01]  /*c130*/  FMNMX.FTZ R6, R179, R6, !PT ;  /* 0x00000006b3067209 */ /* 0x000fe20007810000 */
[--C-:B------:R-:W-:Y:S01]  /*c140*/  FFMA.FTZ R167, R169, UR10, -R177.reuse ;  /* 0x0000000aa9a77c23 */ /* 0x100fe200080108b1 */
[--C-:B------:R-:W-:Y:S01]  /*c150*/  FFMA.FTZ R169, R171, UR10, -R177.reuse ;  /* 0x0000000aaba97c23 */ /* 0x100fe200080108b1 */
[--C-:B------:R-:W-:Y:S01]  /*c160*/  FFMA.FTZ R171, R173, UR10, -R177.reuse ;  /* 0x0000000aadab7c23 */ /* 0x100fe200080108b1 */
[--C-:B------:R-:W-:Y:S01]  /*c170*/  FFMA.FTZ R173, R175, UR10, -R177.reuse ;  /* 0x0000000aafad7c23 */ /* 0x100fe200080108b1 */
[----:B------:R-:W2:Y:S01]  /*c180*/  SHFL.BFLY PT, R181, R6, 0x2, 0x1f ;  /* 0x0c401f0006b57f89 */ /* 0x000ea200000e0000 */
[----:B------:R-:W3:Y:S01]  /*c190*/  MUFU.EX2 R9, R9 ;  /* 0x0000000900097308 */ /* 0x000ee20000000800 */
[--C-:B0-----:R-:W-:Y:S01]  /*c1a0*/  FFMA.FTZ R180, R172, UR10, -R177.reuse ;  /* 0x0000000aacb47c23 */ /* 0x101fe200080108b1 */
[--C-:B------:R-:W-:Y:S01]  /*c1b0*/  FFMA.FTZ R172, R174, UR10, -R177.reuse ;  /* 0x0000000aaeac7c23 */ /* 0x100fe200080108b1 */
[----:B------:R-:W-:-:S05]  /*c1c0*/  FFMA.FTZ R174, R176, UR10, -R177 ;  /* 0x0000000ab0ae7c23 */ /* 0x000fca00080108b1 */
[----:B------:R-:W0:Y:S08]  /*c1d0*/  MUFU.EX2 R163, R163 ;  /* 0x000000a300a37308 */ /* 0x000e300000000800 */
[----:B------:R4:W-:Y:S01]  /*c1e0*/  MUFU.EX2 R170, R180 ;  /* 0x000000b400aa7308 */ /* 0x0009e20000000800 */
[-C--:B---3--:R-:W-:Y:S01]  /*c1f0*/  FMUL.FTZ R24, R24, R9.reuse ;  /* 0x0000000918187220 */ /* 0x088fe20000410000 */
[-C--:B------:R-:W-:Y:S01]  /*c200*/  FMUL.FTZ R25, R25, R9.reuse ;  /* 0x0000000919197220 */ /* 0x080fe20000410000 */
[-C--:B------:R-:W-:Y:S01]  /*c210*/  FMUL.FTZ R28, R28, R9.reuse ;  /* 0x000000091c1c7220 */ /* 0x080fe20000410000 */
[-C--:B------:R-:W-:Y:S01]  /*c220*/  FMUL.FTZ R29, R29, R9.reuse ;  /* 0x000000091d1d7220 */ /* 0x080fe20000410000 */
[-C--:B------:R-:W-:Y:S01]  /*c230*/  FMUL.FTZ R32, R32, R9.reuse ;  /* 0x0000000920207220 */ /* 0x080fe20000410000 */
[----:B------:R-:W-:Y:S01]  /*c240*/  FMUL.FTZ R33, R33, R9 ;  /* 0x0000000921217220 */ /* 0x000fe20000410000 */
[----:B--2---:R-:W-:Y:S01]  /*c250*/  FMNMX.FTZ R181, R6, R181, !PT ;  /* 0x000000b506b57209 */ /* 0x004fe20007810000 */
[----:B------:R-:W2:Y:S01]  /*c260*/  MUFU.EX2 R164, R164 ;  /* 0x000000a400a47308 */ /* 0x000ea20000000800 */
[----:B----4-:R-:W-:Y:S01]  /*c270*/  FFMA.FTZ R180, R9, R3, R10 ;  /* 0x0000000309b47223 */ /* 0x010fe2000001000a */
[-C--:B------:R-:W-:Y:S01]  /*c280*/  FMUL.FTZ R36, R36, R9.reuse ;  /* 0x0000000924247220 */ /* 0x080fe20000410000 */
[-C--:B------:R-:W-:Y:S01]  /*c290*/  FMUL.FTZ R37, R37, R9.reuse ;  /* 0x0000000925257220 */ /* 0x080fe20000410000 */
[----:B------:R-:W3:Y:S01]  /*c2a0*/  SHFL.BFLY PT, R6, R181, 0x1, 0x1f ;  /* 0x0c201f00b5067f89 */ /* 0x000ee200000e0000 */
[----:B------:R-:W-:Y:S01]  /*c2b0*/  FADD.FTZ R175, R157, R180 ;  /* 0x000000b49daf7221 */ /* 0x000fe20000010000 */
[-C--:B------:R-:W-:Y:S01]  /*c2c0*/  FMUL.FTZ R40, R40, R9.reuse ;  /* 0x0000000928287220 */ /* 0x080fe20000410000 */
[-C--:B------:R-:W-:Y:S01]  /*c2d0*/  FMUL.FTZ R41, R41, R9.reuse ;  /* 0x0000000929297220 */ /* 0x080fe20000410000 */
[----:B------:R-:W4:Y:S01]  /*c2e0*/  MUFU.EX2 R165, R165 ;  /* 0x000000a500a57308 */ /* 0x000f220000000800 */
[----:B------:R-:W-:Y:S01]  /*c2f0*/  FADD.FTZ R176, R158, R175 ;  /* 0x000000af9eb07221 */ /* 0x000fe20000010000 */
[-C--:B------:R-:W-:Y:S01]  /*c300*/  FMUL.FTZ R44, R44, R9.reuse ;  /* 0x000000092c2c7220 */ /* 0x080fe20000410000 */
[-C--:B------:R-:W-:Y:S01]  /*c310*/  FMUL.FTZ R45, R45, R9.reuse ;  /* 0x000000092d2d7220 */ /* 0x080fe20000410000 */
[-C--:B------:R-:W-:Y:S01]  /*c320*/  FMUL.FTZ R48, R48, R9.reuse ;  /* 0x0000000930307220 */ /* 0x080fe20000410000 */
[----:B------:R-:W-:Y:S01]  /*c330*/  FADD.FTZ R176, R161, R176 ;  /* 0x000000b0a1b07221 */ /* 0x000fe20000010000 */
[-C--:B------:R-:W-:Y:S01]  /*c340*/  FMUL.FTZ R49, R49, R9.reuse ;  /* 0x0000000931317220 */ /* 0x080fe20000410000 */
[-C--:B------:R-:W-:Y:S01]  /*c350*/  FMUL.FTZ R52, R52, R9.reuse ;  /* 0x0000000934347220 */ /* 0x080fe20000410000 */
[----:B------:R-:W5:Y:S01]  /*c360*/  MUFU.EX2 R166, R166 ;  /* 0x000000a600a67308 */ /* 0x000f620000000800 */
        /* <DEDUP_REMOVED lines=10> */
[----:B------:R-:W-:Y:S01]  /*c410*/  FMUL.FTZ R69, R69, R9 ;  /* 0x0000000945457220 */ /* 0x000fe20000410000 */
[----:B---3--:R-:W-:Y:S01]  /*c420*/  FMNMX.FTZ R6, R181, R6, !PT ;  /* 0x00000006b5067209 */ /* 0x008fe20007810000 */
[----:B------:R-:W-:-:S02]  /*c430*/  IMAD.U32 R181, RZ, RZ, UR27 ;  /* 0x0000001bffb57e24 */ /* 0x000fc4000f8e00ff */
[-C--:B------:R-:W-:Y:S01]  /*c440*/  FMUL.FTZ R72, R72, R9.reuse ;  /* 0x0000000948487220 */ /* 0x080fe20000410000 */
[-C--:B------:R-:W-:Y:S01]  /*c450*/  FMUL.FTZ R73, R73, R9.reuse ;  /* 0x0000000949497220 */ /* 0x080fe20000410000 */
[C---:B------:R-:W-:Y:S01]  /*c460*/  FSETP.NEU.FTZ.AND P1, PT, R6.reuse, -INF , PT ;  /* 0xff8000000600780b */ /* 0x040fe20003f3d000 */
[----:B------:R-:W3:Y:S01]  /*c470*/  MUFU.EX2 R168, R168 ;  /* 0x000000a800a87308 */ /* 0x000ee20000000800 */
[C---:B------:R-:W-:Y:S01]  /*c480*/  FMUL.FTZ R3, R6.reuse, UR10 ;  /* 0x0000000a06037c20 */ /* 0x040fe20008410000 */
[----:B------:R-:W-:Y:S01]  /*c490*/  @!P2 IMAD R176, R181, 0x40, R16 ;  /* 0x00000040b5b0a824 */ /* 0x000fe200078e0210 */
[----:B------:R-:W-:Y:S01]  /*c4a0*/  FSEL R175, R6, RZ, P1 ;  /* 0x000000ff06af7208 */ /* 0x000fe20000800000 */
[-C--:B------:R-:W-:Y:S01]  /*c4b0*/  FMUL.FTZ R76, R76, R9.reuse ;  /* 0x000000094c4c7220 */ /* 0x080fe20000410000 */
[-C--:B------:R-:W-:Y:S01]  /*c4c0*/  FMUL.FTZ R77, R77, R9.reuse ;  /* 0x000000094d4d7220 */ /* 0x080fe20000410000 */
[----:B------:R-:W-:Y:S01]  /*c4d0*/  FSEL R3, R3, RZ, P1 ;  /* 0x000000ff03037208 */ /* 0x000fe20000800000 */
[----:B------:R-:W-:Y:S01]  /*c4e0*/  FMUL.FTZ R80, R80, R9 ;  /* 0x0000000950507220 */ /* 0x000fe20000410000 */
[----:B------:R-:W-:Y:S01]  /*c4f0*/  FADD.FTZ R175, -R175, R12 ;  /* 0x0000000cafaf7221 */ /* 0x000fe20000010100 */
[----:B--2---:R-:W-:Y:S01]  /*c500*/  FADD.FTZ R12, R164, R177 ;  /* 0x000000b1a40c7221 */ /* 0x004fe20000010000 */
[----:B------:R-:W2:Y:S01]  /*c510*/  MUFU.EX2 R169, R169 ;  /* 0x000000a900a97308 */ /* 0x000ea20000000800 */
[--C-:B------:R-:W-:Y:S01]  /*c520*/  FFMA.FTZ R180, R14, UR10, -R3.reuse ;  /* 0x0000000a0eb47c23 */ /* 0x100fe20008010803 */
[--C-:B------:R-:W-:Y:S01]  /*c530*/  FFMA.FTZ R14, R15, UR10, -R3.reuse ;  /* 0x0000000a0f0e7c23 */ /* 0x100fe20008010803 */
[----:B----4-:R-:W-:Y:S01]  /*c540*/  FADD.FTZ R181, R165, R12 ;  /* 0x0000000ca5b57221 */ /* 0x010fe20000010000 */
[--C-:B------:R-:W-:Y:S01]  /*c550*/  FFMA.FTZ R15, R152, UR10, -R3.reuse ;  /* 0x0000000a980f7c23 */ /* 0x100fe20008010803 */
[----:B------:R-:W-:Y:S01]  /*c560*/  FFMA.FTZ R11, R11, UR10, -R3 ;  /* 0x0000000a0b0b7c23 */ /* 0x000fe20008010803 */
[----:B------:R-:W-:Y:S01]  /*c570*/  FMUL.FTZ R12, R175, UR10 ;  /* 0x0000000aaf0c7c20 */ /* 0x000fe20008410000 */
[----:B-----5:R-:W-:Y:S01]  /*c580*/  FADD.FTZ R182, R166, R181 ;  /* 0x000000b5a6b67221 */ /* 0x020fe20000010000 */
[----:B------:R-:W-:Y:S01]  /*c590*/  MUFU.EX2 R171, R171 ;  /* 0x000000ab00ab7308 */ /* 0x000fe20000000800 */
[--C-:B------:R-:W-:Y:S01]  /*c5a0*/  FFMA.FTZ R13, R13, UR10, -R3.reuse ;  /* 0x0000000a0d0d7c23 */ /* 0x100fe20008010803 */
[----:B------:R-:W-:Y:S01]  /*c5b0*/  @!P2 LEA R177, R176, UR42, 0x2 ;  /* 0x0000002ab0b1ac11 */ /* 0x000fe2000f8e10ff */
[----:B0-----:R-:W-:Y:S01]  /*c5c0*/  FADD.FTZ R183, R167, R182 ;  /* 0x000000b6a7b77221 */ /* 0x001fe20000010000 */
[--C-:B------:R-:W-:Y:S01]  /*c5d0*/  FFMA.FTZ R20, R20, UR10, -R3.reuse ;  /* 0x0000000a14147c23 */ /* 0x100fe20008010803 */
[--C-:B------:R-:W-:Y:S01]  /*c5e0*/  FFMA.FTZ R21, R21, UR10, -R3.reuse ;  /* 0x0000000a15157c23 */ /* 0x100fe20008010803 */
[----:B------:R-:W-:Y:S01]  /*c5f0*/  FFMA.FTZ R153, R153, UR10, -R3 ;  /* 0x0000000a99997c23 */ /* 0x000fe20008010803 */
[----:B---3--:R-:W-:Y:S01]  /*c600*/  FADD.FTZ R152, R168, R183 ;  /* 0x000000b7a8987221 */ /* 0x008fe20000010000 */
[----:B------:R-:W0:Y:S01]  /*c610*/  MUFU.EX2 R172, R172 ;  /* 0x000000ac00ac7308 */ /* 0x000e220000000800 */
[--C-:B------:R-:W-:Y:S01]  /*c620*/  FFMA.FTZ R175, R154, UR10, -R3.reuse ;  /* 0x0000000a9aaf7c23 */ /* 0x100fe20008010803 */
[--C-:B------:R-:W-:Y:S01]  /*c630*/  FFMA.FTZ R181, R155, UR10, -R3.reuse ;  /* 0x0000000a9bb57c23 */ /* 0x100fe20008010803 */
[----:B--2---:R-:W-:Y:S01]  /*c640*/  FADD.FTZ R191, R169, R152 ;  /* 0x00000098a9bf7221 */ /* 0x004fe20000010000 */
[--C-:B------:R-:W-:Y:S01]  /*c650*/  FFMA.FTZ R182, R156, UR10, -R3.reuse ;  /* 0x0000000a9cb67c23 */ /* 0x100fe20008010803 */
[--C-:B------:R-:W-:Y:S01]  /*c660*/  FFMA.FTZ R183, R162, UR10, -R3.reuse ;  /* 0x0000000aa2b77c23 */ /* 0x100fe20008010803 */
[----:B------:R-:W-:Y:S01]  /*c670*/  FFMA.FTZ R178, R178, UR10, -R3 ;  /* 0x0000000ab2b27c23 */ /* 0x000fe20008010803 */
[C---:B------:R-:W-:Y:S01]  /*c680*/  FADD.FTZ R152, R170.reuse, R191 ;  /* 0x000000bfaa987221 */ /* 0x040fe20000010000 */
[----:B------:R-:W-:Y:S01]  /*c690*/  MUFU.EX2 R173, R173 ;  /* 0x000000ad00ad7308 */ /* 0x000fe20000000800 */
[--C-:B------:R-:W-:Y:S01]  /*c6a0*/  FFMA.FTZ R159, R159, UR10, -R3.reuse ;  /* 0x0000000a9f9f7c23 */ /* 0x100fe20008010803 */
[--C-:B------:R-:W-:Y:S01]  /*c6b0*/  FFMA.FTZ R179, R179, UR10, -R3.reuse ;  /* 0x0000000ab3b37c23 */ /* 0x100fe20008010803 */
[----:B------:R-:W-:Y:S01]  /*c6c0*/  F2FP.F16.F32.PACK_AB R154, R161, R158 ;  /* 0x0000009ea19a723e */ /* 0x000fe200000000ff */
[----:B------:R2:W-:Y:S01]  /*c6d0*/  @!P2 STS [R177+0x28800], R9 ;  /* 0x02880009b100a388 */ /* 0x0005e20000000800 */
[----:B------:R-:W-:Y:S01]  /*c6e0*/  F2FP.F16.F32.PACK_AB R162, R170, R169 ;  /* 0x000000a9aaa2723e */ /* 0x000fe200000000ff */
[----:B------:R-:W-:Y:S01]  /*c6f0*/  FMUL.FTZ R81, R81, R9 ;  /* 0x0000000951517220 */ /* 0x000fe20000410000 */
[----:B------:R-:W-:Y:S01]  /*c700*/  F2FP.F16.F32.PACK_AB R156, R164, R163 ;  /* 0x000000a3a49c723e */ /* 0x000fe200000000ff */
[----:B------:R-:W-:Y:S01]  /*c710*/  MUFU.EX2 R11, R11 ;  /* 0x0000000b000b7308 */ /* 0x000fe20000000800 */
[----:B0-----:R-:W-:Y:S01]  /*c720*/  F2FP.F16.F32.PACK_AB R164, R172, R171 ;  /* 0x000000abaca4723e */ /* 0x001fe200000000ff */
[----:B------:R-:W-:Y:S01]  /*c730*/  FMUL.FTZ R84, R84, R9 ;  /* 0x0000000954547220 */ /* 0x000fe20000410000 */
[----:B------:R-:W-:Y:S01]  /*c740*/  F2FP.F16.F32.PACK_AB R158, R166, R165 ;  /* 0x000000a5a69e723e */ /* 0x000fe200000000ff */
        /* <DEDUP_REMOVED lines=12> */
[----:B------:R3:W4:Y:S01]  /*c810*/  MUFU.EX2 R176, R13 ;  /* 0x0000000d00b07308 */ /* 0x0007220000000800 */
[-C--:B------:R-:W-:Y:S01]  /*c820*/  FMUL.FTZ R108, R108, R9.reuse ;  /* 0x000000096c6c7220 */ /* 0x080fe20000410000 */
[-C--:B------:R-:W-:Y:S01]  /*c830*/  FMUL.FTZ R109, R109, R9.reuse ;  /* 0x000000096d6d7220 */ /* 0x080fe20000410000 */
[-C--:B------:R-:W-:Y:S01]  /*c840*/  FMUL.FTZ R112, R112, R9.reuse ;  /* 0x0000000970707220 */ /* 0x080fe20000410000 */
[-C--:B------:R-:W-:Y:S01]  /*c850*/  FMUL.FTZ R113, R113, R9.reuse ;  /* 0x0000000971717220 */ /* 0x080fe20000410000 */
[-C--:B------:R-:W-:Y:S01]  /*c860*/  FMUL.FTZ R116, R116, R9.reuse ;  /* 0x0000000974747220 */ /* 0x080fe20000410000 */
[-C--:B------:R-:W-:Y:S01]  /*c870*/  FMUL.FTZ R117, R117, R9.reuse ;  /* 0x0000000975757220 */ /* 0x080fe20000410000 */
[----:B------:R-:W-:Y:S01]  /*c880*/  FMUL.FTZ R120, R120, R9 ;  /* 0x0000000978787220 */ /* 0x000fe20000410000 */
[----:B------:R-:W5:Y:S01]  /*c890*/  MUFU.EX2 R155, R180 ;  /* 0x000000b4009b7308 */ /* 0x000f620000000800 */
[----:B---3--:R-:W-:Y:S01]  /*c8a0*/  FFMA.FTZ R13, R160, UR10, -R3 ;  /* 0x0000000aa00d7c23 */ /* 0x008fe20008010803 */
[----:B------:R-:W-:Y:S01]  /*c8b0*/  FADD.FTZ R3, R171, R152 ;  /* 0x00000098ab037221 */ /* 0x000fe20000010000 */
[----:B------:R-:W-:Y:S01]  /*c8c0*/  F2FP.F16.F32.PACK_AB R152, R157, R10 ;  /* 0x0000000a9d98723e */ /* 0x000fe200000000ff */
[----:B0-----:R0:W-:Y:S01]  /*c8d0*/  @!P2 STS [R177+0x28820], R12 ;  /* 0x0288200cb100a388 */ /* 0x0011e20000000800 */
[----:B------:R-:W-:Y:S01]  /*c8e0*/  F2FP.F16.F32.PACK_AB R160, R168, R167 ;  /* 0x000000a7a8a0723e */ /* 0x000fe200000000ff */
[----:B------:R-:W-:Y:S01]  /*c8f0*/  FADD.FTZ R10, R172, R3 ;  /* 0x00000003ac0a7221 */ /* 0x000fe20000010000 */
[-C--:B------:R-:W-:Y:S01]  /*c900*/  FMUL.FTZ R121, R121, R9.reuse ;  /* 0x0000000979797220 */ /* 0x080fe20000410000 */
[----:B------:R-:W3:Y:S01]  /*c910*/  MUFU.EX2 R14, R14 ;  /* 0x0000000e000e7308 */ /* 0x000ee20000000800 */
[-C--:B------:R-:W-:Y:S01]  /*c920*/  FMUL.FTZ R124, R124, R9.reuse ;  /* 0x000000097c7c7220 */ /* 0x080fe20000410000 */
[----:B------:R-:W-:Y:S01]  /*c930*/  FADD.FTZ R3, R173, R10 ;  /* 0x0000000aad037221 */ /* 0x000fe20000010000 */
        /* <DEDUP_REMOVED lines=14> */
[----:B------:R-:W-:Y:S01]  /*ca20*/  FMUL.FTZ R149, R149, R9 ;  /* 0x0000000995957220 */ /* 0x000fe20000410000 */
[-C--:B------:R-:W-:Y:S01]  /*ca30*/  FMUL.FTZ R26, R26, R12.reuse ;  /* 0x0000000c1a1a7220 */ /* 0x080fe20000410000 */
[-C--:B------:R-:W-:Y:S01]  /*ca40*/  FMUL.FTZ R27, R27, R12.reuse ;  /* 0x0000000c1b1b7220 */ /* 0x080fe20000410000 */
[-C--:B------:R-:W-:Y:S01]  /*ca50*/  FMUL.FTZ R30, R30, R12.reuse ;  /* 0x0000000c1e1e7220 */ /* 0x080fe20000410000 */
[-C--:B------:R-:W-:Y:S01]  /*ca60*/  FMUL.FTZ R31, R31, R12.reuse ;  /* 0x0000000c1f1f7220 */ /* 0x080fe20000410000 */
[-C--:B------:R-:W-:Y:S01]  /*ca70*/  FMUL.FTZ R34, R34, R12.reuse ;  /* 0x0000000c22227220 */ /* 0x080fe20000410000 */
[----:B------:R-:W-:Y:S01]  /*ca80*/  FMUL.FTZ R35, R35, R12 ;  /* 0x0000000c23237220 */ /* 0x000fe20000410000 */
[----:B------:R-:W0:Y:S01]  /*ca90*/  MUFU.EX2 R21, R21 ;  /* 0x0000001500157308 */ /* 0x000e220000000800 */
[----:B--2---:R-:W-:Y:S01]  /*caa0*/  FFMA.FTZ R153, R12, R4, R11 ;  /* 0x000000040c997223 */ /* 0x004fe2000001000b */
[-C--:B------:R-:W-:Y:S01]  /*cab0*/  FMUL.FTZ R38, R38, R12.reuse ;  /* 0x0000000c26267220 */ /* 0x080fe20000410000 */
[-C--:B------:R-:W-:Y:S01]  /*cac0*/  FMUL.FTZ R39, R39, R12.reuse ;  /* 0x0000000c27277220 */ /* 0x080fe20000410000 */
[-C--:B------:R-:W-:Y:S01]  /*cad0*/  FMUL.FTZ R42, R42, R12.reuse ;  /* 0x0000000c2a2a7220 */ /* 0x080fe20000410000 */
[----:B----4-:R-:W-:Y:S01]  /*cae0*/  FADD.FTZ R4, R176, R153 ;  /* 0x00000099b0047221 */ /* 0x010fe20000010000 */
[-C--:B------:R-:W-:Y:S01]  /*caf0*/  FMUL.FTZ R43, R43, R12.reuse ;  /* 0x0000000c2b2b7220 */ /* 0x080fe20000410000 */
[-C--:B------:R-:W-:Y:S01]  /*cb00*/  FMUL.FTZ R46, R46, R12.reuse ;  /* 0x0000000c2e2e7220 */ /* 0x080fe20000410000 */
[----:B------:R-:W2:Y:S01]  /*cb10*/  MUFU.EX2 R15, R15 ;  /* 0x0000000f000f7308 */ /* 0x000ea20000000800 */
[----:B-----5:R-:W-:Y:S01]  /*cb20*/  FADD.FTZ R153, R155, R4 ;  /* 0x000000049b997221 */ /* 0x020fe20000010000 */
[----:B---3--:R-:W-:Y:S01]  /*cb30*/  F2FP.F16.F32.PACK_AB R155, R14, R155 ;  /* 0x0000009b0e9b723e */ /* 0x008fe200000000ff */
[-C--:B------:R-:W-:Y:S01]  /*cb40*/  FMUL.FTZ R47, R47, R12.reuse ;  /* 0x0000000c2f2f7220 */ /* 0x080fe20000410000 */
[-C--:B------:R-:W-:Y:S01]  /*cb50*/  FMUL.FTZ R50, R50, R12.reuse ;  /* 0x0000000c32327220 */ /* 0x080fe20000410000 */
[----:B------:R-:W-:Y:S01]  /*cb60*/  FADD.FTZ R153, R14, R153 ;  /* 0x000000990e997221 */ /* 0x000fe20000010000 */
[-C--:B------:R-:W-:Y:S01]  /*cb70*/  FMUL.FTZ R51, R51, R12.reuse ;  /* 0x0000000c33337220 */ /* 0x080fe20000410000 */
[-C--:B------:R-:W-:Y:S01]  /*cb80*/  FMUL.FTZ R54, R54, R12.reuse ;  /* 0x0000000c36367220 */ /* 0x080fe20000410000 */
[----:B------:R-:W3:Y:S01]  /*cb90*/  MUFU.EX2 R161, R175 ;  /* 0x000000af00a17308 */ /* 0x000ee20000000800 */
[----:B-1----:R-:W-:Y:S01]  /*cba0*/  FADD.FTZ R170, R20, R153 ;  /* 0x0000009914aa7221 */ /* 0x002fe20000010000 */
[-C--:B------:R-:W-:Y:S01]  /*cbb0*/  FMUL.FTZ R55, R55, R12.reuse ;  /* 0x0000000c37377220 */ /* 0x080fe20000410000 */
[-C--:B------:R-:W-:Y:S01]  /*cbc0*/  FMUL.FTZ R58, R58, R12.reuse ;  /* 0x0000000c3a3a7220 */ /* 0x080fe20000410000 */
[-C--:B------:R-:W-:Y:S01]  /*cbd0*/  FMUL.FTZ R59, R59, R12.reuse ;  /* 0x0000000c3b3b7220 */ /* 0x080fe20000410000 */
[----:B0-----:R-:W-:Y:S01]  /*cbe0*/  FADD.FTZ R170, R21, R170 ;  /* 0x000000aa15aa7221 */ /* 0x001fe20000010000 */
[-C--:B------:R-:W-:Y:S01]  /*cbf0*/  FMUL.FTZ R62, R62, R12.reuse ;  /* 0x0000000c3e3e7220 */ /* 0x080fe20000410000 */
[-C--:B------:R-:W-:Y:S01]  /*cc00*/  FMUL.FTZ R63, R63, R12.reuse ;  /* 0x0000000c3f3f7220 */ /* 0x080fe20000410000 */
[----:B------:R-:W0:Y:S01]  /*cc10*/  MUFU.EX2 R168, R181 ;  /* 0x000000b500a87308 */ /* 0x000e220000000800 */
[----:B--2---:R-:W-:Y:S01]  /*cc20*/  FADD.FTZ R153, R15, R170 ;  /* 0x000000aa0f997221 */ /* 0x004fe20000010000 */
[-C--:B------:R-:W-:Y:S01]  /*cc30*/  FMUL.FTZ R66, R66, R12.reuse ;  /* 0x0000000c42427220 */ /* 0x080fe20000410000 */
[-C--:B------:R-:W-:Y:S01]  /*cc40*/  FMUL.FTZ R67, R67, R12.reuse ;  /* 0x0000000c43437220 */ /* 0x080fe20000410000 */
[-C--:B------:R-:W-:Y:S01]  /*cc50*/  FMUL.FTZ R70, R70, R12.reuse ;  /* 0x0000000c46467220 */ /* 0x080fe20000410000 */
[----:B------:R-:W-:Y:S01]  /*cc60*/  FADD.FTZ R172, R10, R153 ;  /* 0x000000990aac7221 */ /* 0x000fe20000010000 */
[-C--:B------:R-:W-:Y:S01]  /*cc70*/  FMUL.FTZ R71, R71, R12.reuse ;  /* 0x0000000c47477220 */ /* 0x080fe20000410000 */
[-C--:B------:R-:W-:Y:S01]  /*cc80*/  FMUL.FTZ R74, R74, R12.reuse ;  /* 0x0000000c4a4a7220 */ /* 0x080fe20000410000 */
[----:B------:R-:W1:Y:S01]  /*cc90*/  MUFU.EX2 R163, R182 ;  /* 0x000000b600a37308 */ /* 0x000e620000000800 */
[----:B---3--:R-:W-:Y:S01]  /*cca0*/  FADD.FTZ R153, R161, R172 ;  /* 0x000000aca1997221 */ /* 0x008fe20000010000 */
[-C--:B------:R-:W-:Y:S01]  /*ccb0*/  FMUL.FTZ R75, R75, R12.reuse ;  /* 0x0000000c4b4b7220 */ /* 0x080fe20000410000 */
        /* <DEDUP_REMOVED lines=24> */
[-C--:B------:R-:W-:Y:S01]  /*ce40*/  FMUL.FTZ R110, R110, R12.reuse ;  /* 0x0000000c6e6e7220 */ /* 0x080fe20000410000 */
[-C--:B------:R-:W-:Y:S01]  /*ce50*/  FMUL.FTZ R111, R111, R12.reuse ;  /* 0x0000000c6f6f7220 */ /* 0x080fe20000410000 */
[-C--:B------:R-:W-:Y:S01]  /*ce60*/  FMUL.FTZ R114, R114, R12.reuse ;  /* 0x0000000c72727220 */ /* 0x080fe20000410000 */
[-C--:B------:R-:W-:Y:S01]  /*ce70*/  FMUL.FTZ R115, R115, R12.reuse ;  /* 0x0000000c73737220 */ /* 0x080fe20000410000 */
[-C--:B------:R-:W-:Y:S01]  /*ce80*/  FMUL.FTZ R118, R118, R12.reuse ;  /* 0x0000000c76767220 */ /* 0x080fe20000410000 */
[----:B------:R2:W3:Y:S01]  /*ce90*/  MUFU.EX2 R170, R159 ;  /* 0x0000009f00aa7308 */ /* 0x0004e20000000800 */
        /* <DEDUP_REMOVED lines=10> */
[----:B--2---:R-:W-:Y:S01]  /*cf40*/  F2FP.F16.F32.PACK_AB R159, R10, R15 ;  /* 0x0000000f0a9f723e */ /* 0x004fe200000000ff */
[-C--:B------:R-:W-:Y:S01]  /*cf50*/  FMUL.FTZ R127, R127, R12.reuse ;  /* 0x0000000c7f7f7220 */ /* 0x080fe20000410000 */
[-C--:B------:R-:W-:Y:S01]  /*cf60*/  FMUL.FTZ R130, R130, R12.reuse ;  /* 0x0000000c82827220 */ /* 0x080fe20000410000 */
[-C--:B------:R-:W-:Y:S01]  /*cf70*/  FMUL.FTZ R131, R131, R12.reuse ;  /* 0x0000000c83837220 */ /* 0x080fe20000410000 */
[-C--:B------:R-:W-:Y:S01]  /*cf80*/  FMUL.FTZ R134, R134, R12.reuse ;  /* 0x0000000c86867220 */ /* 0x080fe20000410000 */
[----:B------:R-:W-:Y:S01]  /*cf90*/  FMUL.FTZ R135, R135, R12 ;  /* 0x0000000c87877220 */ /* 0x000fe20000410000 */
[----:B------:R-:W1:Y:S01]  /*cfa0*/  MUFU.EX2 R172, R179 ;  /* 0x000000b300ac7308 */ /* 0x000e620000000800 */
[----:B---3--:R-:W-:Y:S01]  /*cfb0*/  FADD.FTZ R174, R170, R157 ;  /* 0x0000009daaae7221 */ /* 0x008fe20000010000 */
[----:B------:R-:W-:Y:S01]  /*cfc0*/  F2FP.F16.F32.PACK_AB R157, R21, R20 ;  /* 0x00000014159d723e */ /* 0x000fe200000000ff */
[-C--:B------:R-:W-:Y:S01]  /*cfd0*/  FMUL.FTZ R138, R138, R12.reuse ;  /* 0x0000000c8a8a7220 */ /* 0x080fe20000410000 */
[----:B------:R-:W-:Y:S01]  /*cfe0*/  F2FP.F16.F32.PACK_AB R165, R170, R165 ;  /* 0x000000a5aaa5723e */ /* 0x000fe200000000ff */
[-C--:B------:R-:W-:Y:S01]  /*cff0*/  FMUL.FTZ R139, R139, R12.reuse ;  /* 0x0000000c8b8b7220 */ /* 0x080fe20000410000 */
[-C--:B------:R-:W-:Y:S01]  /*d000*/  FMUL.FTZ R142, R142, R12.reuse ;  /* 0x0000000c8e8e7220 */ /* 0x080fe20000410000 */
[-C--:B------:R-:W-:Y:S01]  /*d010*/  FMUL.FTZ R143, R143, R12.reuse ;  /* 0x0000000c8f8f7220 */ /* 0x080fe20000410000 */
[-C--:B------:R-:W-:Y:S01]  /*d020*/  FMUL.FTZ R146, R146, R12.reuse ;  /* 0x0000000c92927220 */ /* 0x080fe20000410000 */
[----:B0-----:R-:W-:Y:S01]  /*d030*/  FADD.FTZ R9, R13, R174 ;  /* 0x000000ae0d097221 */ /* 0x001fe20000010000 */
[----:B------:R0:W-:Y:S01]  /*d040*/  STSM.16.M88.4 [R18+0x26800], R152 ;  /* 0x0268009812007844 */ /* 0x0001e20000000200 */
[-C--:B------:R-:W-:Y:S01]  /*d050*/  FMUL.FTZ R147, R147, R12.reuse ;  /* 0x0000000c93937220 */ /* 0x080fe20000410000 */
[-C--:B------:R-:W-:Y:S01]  /*d060*/  FMUL.FTZ R150, R150, R12.reuse ;  /* 0x0000000c96967220 */ /* 0x080fe20000410000 */
[----:B------:R-:W-:Y:S01]  /*d070*/  FMUL.FTZ R151, R151, R12 ;  /* 0x0000000c97977220 */ /* 0x000fe20000410000 */
[----:B------:R0:W-:Y:S01]  /*d080*/  STSM.16.M88.4 [R19], R156 ;  /* 0x0000009c13007844 */ /* 0x0001e20000000200 */
[----:B-1----:R-:W-:-:S03]  /*d090*/  F2FP.F16.F32.PACK_AB R167, R172, R13 ;  /* 0x0000000daca7723e */ /* 0x002fc600000000ff */
[----:B------:R0:W-:Y:S01]  /*d0a0*/  STSM.16.M88.4 [R23], R160 ;  /* 0x000000a017007844 */ /* 0x0001e20000000200 */
[----:B------:R-:W-:-:S03]  /*d0b0*/  FADD.FTZ R4, R172, R9 ;  /* 0x00000009ac047221 */ /* 0x000fc60000010000 */
[----:B------:R0:W-:Y:S01]  /*d0c0*/  STSM.16.M88.4 [R22], R164 ;  /* 0x000000a416007844 */ /* 0x0001e20000000200 */
[----:B------:R-:W-:Y:S05]  /*d0d0*/  @!P0 BRA `(.L_x_1738) ;  /* 0x0000000000048947 */ /* 0x000fea0003800000 */
[----:B------:R-:W-:Y:S01]  /*d0e0*/  BPT.TRAP 0x1 ;  /* 0x000000040000795c */ /* 0x000fe20000300000 */
.L_x_1738:
[----:B------:R1:W2:Y:S01]  /*d0f0*/  SYNCS.PHASECHK.TRANS64.TRYWAIT P1, [UR20+0x28c50], R7 ;  /* 0x028c5007ff0075a7 */ /* 0x0002a20008020154 */
[----:B------:R-:W-:Y:S05]  /*d100*/  @!P0 BRA `(.L_x_1739) ;  /* 0x0000000000048947 */ /* 0x000fea0003800000 */
[----:B------:R-:W-:Y:S01]  /*d110*/  BPT.TRAP 0x1 ;  /* 0x000000040000795c */ /* 0x000fe20000300000 */
.L_x_1739:
[----:B--2---:R-:W-:Y:S05]  /*d120*/  @P1 BRA `(.L_x_1740) ;  /* 0x0000000000081947 */ /* 0x004fea0003800000 */
[----:B------:R-:W2:Y:S02]  /*d130*/  SYNCS.PHASECHK.TRANS64.TRYWAIT P1, [UR20+0x28c50], R7 ;  /* 0x028c5007ff0075a7 */ /* 0x000ea40008020154 */
[----:B--2---:R-:W-:Y:S05]  /*d140*/  @!P1 BRA `(.L_x_1741) ;  /* 0x0000007c00c89947 */ /* 0x004fea0003800000 */
.L_x_1740:
        /* <DEDUP_REMOVED lines=34> */
.L_x_1742:
[----:B------:R-:W-:Y:S01]  /*d370*/  UIADD3 UR20, UR20, 0x28c60, URZ ;  /* 0x00028c6014147890 */ /* 0x000fe2000fffe03f */
[C---:B------:R-:W-:Y:S01]  /*d380*/  ISETP.GT.AND P1, PT, R8.reuse, UR47, PT ;  /* 0x0000002f08007c0c */ /* 0x040fe2000bf24270 */
[----:B------:R-:W-:Y:S01]  /*d390*/  UMOV UR27, UR38 ;  /* 0x00000026001b7c82 */ /* 0x000fe20008000000 */
[----:B------:R-:W-:Y:S01]  /*d3a0*/  VIADD R8, R8, 0xffffffff ;  /* 0xffffffff08087836 */ /* 0x000fe20000000000 */
[----:B------:R-:W-:Y:S01]  /*d3b0*/  UPRMT UR20, UR40, 0x654, UR20 ;  /* 0x0000065428147896 */ /* 0x000fe20008000014 */
[----:B------:R-:W-:Y:S02]  /*d3c0*/  IMAD.MOV.U32 R12, RZ, RZ, R6 ;  /* 0x000000ffff0c7224 */ /* 0x000fe400078e0006 */
[----:B------:R-:W-:-:S06]  /*d3d0*/  IMAD.MOV.U32 R9, RZ, RZ, R5 ;  /* 0x000000ffff097224 */ /* 0x000fcc00078e0005 */
[----:B------:R-:W-:Y:S01]  /*d3e0*/  SYNCS.ARRIVE.TRANS64.RED.A1T0 RZ, [UR20], RZ ;  /* 0x000000ffffff79a7 */ /* 0x000fe20008100414 */
[----:B------:R-:W-:Y:S05]  /*d3f0*/  @P1 BRA `(.L_x_1743) ;  /* 0xffffffd800141947 */ /* 0x000fea000383ffff */
.L_x_1724:
[----:B------:R-:W1:Y:S01]  /*d400*/  SHFL.BFLY PT, R0, R3, 0x2, 0x1f ;  /* 0x0c401f0003007f89 */ /* 0x000e6200000e0000 */
[----:B------:R-:W-:Y:S01]  /*d410*/  IADD3 R13, -R17, RZ, RZ ;  /* 0x000000ff110d7210 */ /* 0x000fe20007ffe1ff */
[----:B------:R-:W-:Y:S01]  /*d420*/  IMAD.U32 R8, RZ, RZ, UR10 ;  /* 0x0000000aff087e24 */ /* 0x000fe2000f8e00ff */
[----:B------:R-:W-:Y:S01]  /*d430*/  UIADD3 UR36, UR36, 0x1, URZ ;  /* 0x0000000124247890 */ /* 0x000fe2000fffe03f */
[----:B------:R-:W3:Y:S01]  /*d440*/  SHFL.BFLY PT, R9, R4, 0x2, 0x1f ;  /* 0x0c401f0004097f89 */ /* 0x000ee200000e0000 */
[----:B------:R-:W-:Y:S08]  /*d450*/  BAR.ARV 0x8, 0x100 ;  /* 0x0204000000007b1d */ /* 0x000ff00000002000 */
[----:B------:R-:W-:Y:S01]  /*d460*/  BAR.SYNC.DEFER_BLOCKING 0xf, 0x100 ;  /* 0x03c4000000007b1d */ /* 0x000fe20000010000 */
[----:B------:R-:W-:Y:S01]  /*d470*/  ISETP.NE.AND P0, PT, R2, R13, PT ;  /* 0x0000000d0200720c */ /* 0x000fe20003f05270 */
[----:B------:R-:W-:-:S02]  /*d480*/  IMAD.U32 R12, RZ, RZ, UR10 ;  /* 0x0000000aff0c7e24 */ /* 0x000fc4000f8e00ff */
[----:B-12---:R-:W-:Y:S01]  /*d490*/  FADD.FTZ R7, R0, R3 ;  /* 0x0000000300077221 */ /* 0x006fe20000010000 */
[----:B------:R-:W-:Y:S01]  /*d4a0*/  IMAD.U32 R3, RZ, RZ, UR38 ;  /* 0x00000026ff037e24 */ /* 0x000fe2000f8e00ff */
[----:B------:R-:W-:Y:S01]  /*d4b0*/  UIADD3 UR38, UR38, 0x1, URZ ;  /* 0x0000000126267890 */ /* 0x000fe2000fffe03f */
[----:B---3--:R-:W-:Y:S02]  /*d4c0*/  FADD.FTZ R9, R9, R4 ;  /* 0x0000000409097221 */ /* 0x008fe40000010000 */
[----:B------:R-:W1:Y:S01]  /*d4d0*/  SHFL.BFLY PT, R0, R7, 0x1, 0x1f ;  /* 0x0c201f0007007f89 */ /* 0x000e6200000e0000 */
[----:B------:R-:W-:Y:S01]  /*d4e0*/  IMAD.MOV.U32 R4, RZ, RZ, RZ ;  /* 0x000000ffff047224 */ /* 0x000fe200078e00ff */
[----:B------:R-:W-:-:S03]  /*d4f0*/  UISETP.NE.AND UP0, UPT, UR38, 0x2, UPT ;  /* 0x000000022600788c */ /* 0x000fc6000bf05270 */
[----:B------:R-:W-:Y:S01]  /*d500*/  @!P0 IMAD R3, R3, 0x40, R16 ;  /* 0x0000004003038824 */ /* 0x000fe200078e0210 */
[----:B------:R-:W2:Y:S01]  /*d510*/  SHFL.BFLY PT, R10, R9, 0x1, 0x1f ;  /* 0x0c201f00090a7f89 */ /* 0x000ea200000e0000 */
[----:B------:R-:W-:Y:S02]  /*d520*/  USEL UR4, URZ, 0x1, UP0 ;  /* 0x000000013f047887 */ /* 0x000fe40008000000 */
[----:B------:R-:W-:Y:S02]  /*d530*/  USEL UR38, UR38, URZ, UP0 ;  /* 0x0000003f26267287 */ /* 0x000fe40008000000 */
[----:B------:R-:W-:Y:S01]  /*d540*/  ULOP3.LUT UR37, UR37, UR4, URZ, 0x3c, !UPT ;  /* 0x0000000425257292 */ /* 0x000fe2000f8e3c3f */
[----:B-1----:R-:W-:Y:S01]  /*d550*/  FADD.FTZ R11, R7, R0 ;  /* 0x00000000070b7221 */ /* 0x002fe20000010000 */
[----:B------:R-:W-:Y:S02]  /*d560*/  IMAD.MOV.U32 R0, RZ, RZ, RZ ;  /* 0x000000ffff007224 */ /* 0x000fe400078e00ff */
[----:B--2---:R-:W-:-:S02]  /*d570*/  FADD.FTZ R10, R9, R10 ;  /* 0x0000000a090a7221 */ /* 0x004fc40000010000 */
[----:B------:R-:W-:Y:S02]  /*d580*/  FSETP.NE.FTZ.AND P1, PT, R11, RZ, PT ;  /* 0x000000ff0b00720b */ /* 0x000fe40003f35000 */
[----:B------:R-:W-:Y:S02]  /*d590*/  @!P0 LEA R9, R3, UR42, 0x2 ;  /* 0x0000002a03098c11 */ /* 0x000fe4000f8e10ff */
[----:B------:R-:W-:Y:S02]  /*d5a0*/  FSETP.NE.FTZ.AND P2, PT, R10, RZ, PT ;  /* 0x000000ff0a00720b */ /* 0x000fe40003f55000 */
[----:B------:R-:W-:-:S07]  /*d5b0*/  MOV R3, 0xff800000 ;  /* 0xff80000000037802 */ /* 0x000fce0000000f00 */
[----:B------:R-:W1:Y:S01]  /*d5c0*/  @P1 MUFU.RCP R0, R11 ;  /* 0x0000000b00001308 */ /* 0x000e620000001000 */
[----:B------:R-:W-:-:S07]  /*d5d0*/  @P1 FMUL.FTZ R8, R8, 0.69314718246459960938 ;  /* 0x3f31721808081820 */ /* 0x000fce0000410000 */
[----:B------:R-:W2:Y:S08]  /*d5e0*/  @P2 MUFU.RCP R4, R10 ;  /* 0x0000000a00042308 */ /* 0x000eb00000001000 */
[----:B------:R-:W3:Y:S01]  /*d5f0*/  @P1 MUFU.LG2 R11, R11 ;  /* 0x0000000b000b1308 */ /* 0x000ee20000000c00 */
[----:B-1----:R-:W-:Y:S01]  /*d600*/  @!P0 STS [R9+0x28800], R0 ;  /* 0x0288000009008388 */ /* 0x002fe20000000800 */
[-C--:B------:R-:W-:Y:S01]  /*d610*/  FMUL.FTZ R210, R24, R0.reuse ;  /* 0x0000000018d27220 */ /* 0x080fe20000410000 */
[-C--:B------:R-:W-:Y:S01]  /*d620*/  FMUL.FTZ R207, R25, R0.reuse ;  /* 0x0000000019cf7220 */ /* 0x080fe20000410000 */
[-C--:B------:R-:W-:Y:S01]  /*d630*/  FMUL.FTZ R208, R28, R0.reuse ;  /* 0x000000001cd07220 */ /* 0x080fe20000410000 */
[-C--:B------:R-:W-:Y:S01]  /*d640*/  FMUL.FTZ R7, R29, R0.reuse ;  /* 0x000000001d077220 */ /* 0x080fe20000410000 */
[-C--:B------:R-:W-:Y:S01]  /*d650*/  FMUL.FTZ R209, R32, R0.reuse ;  /* 0x0000000020d17220 */ /* 0x080fe20000410000 */
[-C--:B------:R-:W-:Y:S01]  /*d660*/  FMUL.FTZ R205, R33, R0.reuse ;  /* 0x0000000021cd7220 */ /* 0x080fe20000410000 */
[----:B------:R-:W1:Y:S01]  /*d670*/  @P2 MUFU.LG2 R10, R10 ;  /* 0x0000000a000a2308 */ /* 0x000e620000000c00 */
        /* <DEDUP_REMOVED lines=10> */
[----:B--2---:R-:W-:Y:S01]  /*d720*/  @P2 FMUL.FTZ R9, R12, 0.69314718246459960938 ;  /* 0x3f3172180c092820 */ /* 0x004fe20000410000 */
[-C--:B------:R-:W-:Y:S01]  /*d730*/  FMUL.FTZ R198, R52, R0.reuse ;  /* 0x0000000034c67220 */ /* 0x080fe20000410000 */
[-C--:B------:R-:W-:Y:S01]  /*d740*/  FMUL.FTZ R195, R53, R0.reuse ;  /* 0x0000000035c37220 */ /* 0x080fe20000410000 */
[-C--:B------:R-:W-:Y:S01]  /*d750*/  FMUL.FTZ R196, R56, R0.reuse ;  /* 0x0000000038c47220 */ /* 0x080fe20000410000 */
[-C--:B------:R-:W-:Y:S01]  /*d760*/  FMUL.FTZ R193, R57, R0.reuse ;  /* 0x0000000039c17220 */ /* 0x080fe20000410000 */
[-C--:B------:R-:W-:Y:S01]  /*d770*/  FMUL.FTZ R194, R60, R0.reuse ;  /* 0x000000003cc27220 */ /* 0x080fe20000410000 */
[----:B-1----:R-:W-:Y:S01]  /*d780*/  @P2 FMUL.FTZ R10, R10, 0.69314718246459960938 ;  /* 0x3f3172180a0a2820 */ /* 0x002fe20000410000 */
        /* <DEDUP_REMOVED lines=45> */
[----:B------:R-:W-:Y:S01]  /*da60*/  IMAD.MOV.U32 R0, RZ, RZ, -0x800000 ;  /* 0xff800000ff007424 */ /* 0x000fe200078e00ff */
[----:B------:R-:W-:Y:S01]  /*da70*/  PLOP3.LUT P0, PT, PT, PT, PT, 0x8, 0x0 ;  /* 0x000000000000781c */ /* 0x000fe20003f0e170 */
        /* <DEDUP_REMOVED lines=67> */
.L_x_1649:
[----:B------:R-:W0:Y:S08]  /*deb0*/  S2UR UR40, SR_CgaCtaId ;  /* 0x00000000002879c3 */ /* 0x000e300000008800 */
[----:B------:R-:W-:Y:S06]  /*dec0*/  BAR.SYNC.DEFER_BLOCKING 0x5, 0x180 ;  /* 0x0146000000007b1d */ /* 0x000fec0000010000 */
[----:B------:R-:W-:Y:S01]  /*ded0*/  UMOV UR42, 0x400 ;  /* 0x00000400002a7882 */ /* 0x000fe20000000000 */
[----:B------:R-:W-:Y:S01]  /*dee0*/  BSSY B0, `(.L_x_1744) ;  /* 0x00002a9000007945 */ /* 0x000fe20003800000 */
[----:B0-----:R-:W-:-:S09]  /*def0*/  ULEA UR42, UR40, UR42, 0x18 ;  /* 0x0000002a282a7291 */ /* 0x001fd2000f8ec03f */
[----:B------:R-:W0:Y:S02]  /*df00*/  LDS R4, [UR42+0x28cd0] ;  /* 0x028cd02aff047984 */ /* 0x000e240008000800 */
[----:B0-----:R-:W-:Y:S01]  /*df10*/  R2UR UR4, R4 ;  /* 0x00000000040472ca */ /* 0x001fe200000e0000 */
[----:B------:R-:W-:Y:S06]  /*df20*/  BAR.ARV 0x4, 0x180 ;  /* 0x0106000000007b1d */ /* 0x000fec0000002000 */
[----:B------:R-:W-:Y:S08]  /*df30*/  @P0 BRA `(.L_x_1745) ;  /* 0x0000001c00900947 */ /* 0x000ff00003800000 */
[----:B------:R-:W0:Y:S01]  /*df40*/  S2UR UR5, SR_SWINHI ;  /* 0x00000000000579c3 */ /* 0x000e220000002f00 */
[----:B------:R-:W-:-:S07]  /*df50*/  IMAD R9, R212, 0x40, R184 ;  /* 0x00000040d4097824 */ /* 0x000fce00078e02b8 */
[----:B------:R-:W-:Y:S01]  /*df60*/  BAR.SYNC.DEFER_BLOCKING 0x1, 0x100 ;  /* 0x0044000000007b1d */ /* 0x000fe20000010000 */
[----:B------:R-:W-:Y:S01]  /*df70*/  F2FP.F16.F32.PACK_AB R6, R7, R208 ;  /* 0x000000d00706723e */ /* 0x000fe200000000ff */
[----:B------:R-:W-:Y:S01]  /*df80*/  USHF.R.S32.HI UR12, URZ, 0x1f, UR45 ;  /* 0x0000001f3f0c7899 */ /* 0x000fe2000801142d */
[----:B------:R-:W-:Y:S01]  /*df90*/  F2FP.F16.F32.PACK_AB R7, R31, R30 ;  /* 0x0000001e1f07723e */ /* 0x000fe200000000ff */
[----:B------:R-:W-:Y:S01]  /*dfa0*/  USHF.R.S32.HI UR13, URZ, 0x1f, UR43 ;  /* 0x0000001f3f0d7899 */ /* 0x000fe2000801142b */
        /* <DEDUP_REMOVED lines=15> */
[----:B------:R-:W-:-:S02]  /*e0a0*/  F2FP.F16.F32.PACK_AB R145, R147, R146 ;  /* 0x000000929391723e */ /* 0x000fc400000000ff */
[----:B------:R-:W-:Y:S01]  /*e0b0*/  F2FP.F16.F32.PACK_AB R146, R149, R148 ;  /* 0x000000949592723e */ /* 0x000fe200000000ff */
[----:B------:R-:W-:Y:S01]  /*e0c0*/  IMAD.WIDE R4, R216, 0x2, R96 ;  /* 0x00000002d8047825 */ /* 0x000fe200078e0260 */
[----:B------:R-:W-:-:S03]  /*e0d0*/  F2FP.F16.F32.PACK_AB R147, R151, R150 ;  /* 0x000000969793723e */ /* 0x000fc600000000ff */
[----:B------:R-:W-:Y:S01]  /*e0e0*/  IMAD.WIDE R96, R9, 0x2, R96 ;  /* 0x0000000209607825 */ /* 0x000fe200078e0260 */
[C---:B------:R-:W-:Y:S02]  /*e0f0*/  IADD3 R25, P2, R4.reuse, 0x60, RZ ;  /* 0x0000006004197810 */ /* 0x040fe40007f5e0ff */
[----:B------:R-:W-:Y:S02]  /*e100*/  IADD3 R29, P1, R4, 0x2000, RZ ;  /* 0x00002000041d7810 */ /* 0x000fe40007f3e0ff */
[----:B------:R-:W-:Y:S02]  /*e110*/  LOP3.LUT R24, R25, 0x380, RZ, 0xc0, !PT ;  /* 0x0000038019187812 */ /* 0x000fe400078ec0ff */
[----:B------:R-:W-:Y:S02]  /*e120*/  LOP3.LUT R28, R29, 0x380, RZ, 0xc0, !PT ;  /* 0x000003801d1c7812 */ /* 0x000fe400078ec0ff */
[----:B------:R-:W-:Y:S02]  /*e130*/  SHF.R.U64 R24, R24, 0x3, RZ ;  /* 0x0000000318187819 */ /* 0x000fe400000012ff */
[----:B------:R-:W-:-:S02]  /*e140*/  SHF.R.U64 R28, R28, 0x3, RZ ;  /* 0x000000031c1c7819 */ /* 0x000fc400000012ff */
[----:B------:R-:W-:Y:S01]  /*e150*/  LOP3.LUT R24, R24, R25, RZ, 0x3c, !PT ;  /* 0x0000001918187212 */ /* 0x000fe200078e3cff */
[----:B------:R-:W-:Y:S01]  /*e160*/  IMAD.X R25, RZ, RZ, R5, P2 ;  /* 0x000000ffff197224 */ /* 0x000fe200010e0605 */
[C---:B------:R-:W-:Y:S02]  /*e170*/  IADD3 R131, P2, R4.reuse, 0x4040, RZ ;  /* 0x0000404004837810 */ /* 0x040fe40007f5e0ff */
[C---:B------:R-:W-:Y:S02]  /*e180*/  IADD3 R13, P4, R4.reuse, 0x20, RZ ;  /* 0x00000020040d7810 */ /* 0x040fe40007f9e0ff */
[----:B------:R-:W-:Y:S02]  /*e190*/  LOP3.LUT R130, R131, 0x380, RZ, 0xc0, !PT ;  /* 0x0000038083827812 */ /* 0x000fe400078ec0ff */
[----:B------:R-:W-:Y:S02]  /*e1a0*/  IADD3 R15, P3, R4, 0x40, RZ ;  /* 0x00000040040f7810 */ /* 0x000fe40007f7e0ff */
[----:B------:R-:W-:-:S02]  /*e1b0*/  SHF.R.U64 R130, R130, 0x3, RZ ;  /* 0x0000000382827819 */ /* 0x000fc400000012ff */
[----:B------:R-:W-:Y:S01]  /*e1c0*/  LOP3.LUT R28, R28, R29, RZ, 0x3c, !PT ;  /* 0x0000001d1c1c7212 */ /* 0x000fe200078e3cff */
[--C-:B------:R-:W-:Y:S01]  /*e1d0*/  IMAD.X R29, RZ, RZ, R5.reuse, P1 ;  /* 0x000000ffff1d7224 */ /* 0x100fe200008e0605 */
[----:B------:R-:W-:Y:S01]  /*e1e0*/  LOP3.LUT R130, R130, R131, RZ, 0x3c, !PT ;  /* 0x0000008382827212 */ /* 0x000fe200078e3cff */
[----:B------:R-:W-:Y:S01]  /*e1f0*/  IMAD.X R131, RZ, RZ, R5, P2 ;  /* 0x000000ffff837224 */ /* 0x000fe200010e0605 */
[----:B------:R-:W-:Y:S02]  /*e200*/  LOP3.LUT R12, R13, 0x380, RZ, 0xc0, !PT ;  /* 0x000003800d0c7812 */ /* 0x000fe400078ec0ff */
[----:B------:R-:W-:Y:S02]  /*e210*/  LOP3.LUT R14, R15, 0x380, RZ, 0xc0, !PT ;  /* 0x000003800f0e7812 */ /* 0x000fe400078ec0ff */
[----:B------:R-:W-:Y:S02]  /*e220*/  IADD3 R135, P1, R4, 0x4060, RZ ;  /* 0x0000406004877810 */ /* 0x000fe40007f3e0ff */
[----:B------:R-:W-:-:S02]  /*e230*/  IADD3 R33, P2, R96, 0x2000, RZ ;  /* 0x0000200060217810 */ /* 0x000fc40007f5e0ff */
[----:B------:R-:W-:Y:S02]  /*e240*/  SHF.R.U64 R12, R12, 0x3, RZ ;  /* 0x000000030c0c7819 */ /* 0x000fe400000012ff */
[----:B------:R-:W-:Y:S02]  /*e250*/  SHF.R.U64 R14, R14, 0x3, RZ ;  /* 0x000000030e0e7819 */ /* 0x000fe400000012ff */
[----:B------:R-:W-:Y:S02]  /*e260*/  LOP3.LUT R134, R135, 0x380, RZ, 0xc0, !PT ;  /* 0x0000038087867812 */ /* 0x000fe400078ec0ff */
[----:B------:R-:W-:Y:S02]  /*e270*/  LOP3.LUT R32, R33, 0x380, RZ, 0xc0, !PT ;  /* 0x0000038021207812 */ /* 0x000fe400078ec0ff */
[----:B------:R-:W-:Y:S02]  /*e280*/  LOP3.LUT R12, R12, R13, RZ, 0x3c, !PT ;  /* 0x0000000d0c0c7212 */ /* 0x000fe400078e3cff */
[----:B------:R-:W-:Y:S01]  /*e290*/  LOP3.LUT R14, R14, R15, RZ, 0x3c, !PT ;  /* 0x0000000f0e0e7212 */ /* 0x000fe200078e3cff */
[----:B------:R-:W-:Y:S01]  /*e2a0*/  IMAD.X R15, RZ, RZ, R5, P3 ;  /* 0x000000ffff0f7224 */ /* 0x000fe200018e0605 */
[----:B------:R-:W-:-:S02]  /*e2b0*/  SHF.R.U64 R134, R134, 0x3, RZ ;  /* 0x0000000386867819 */ /* 0x000fc400000012ff */
[----:B------:R-:W-:Y:S02]  /*e2c0*/  IADD3.X R13, RZ, R5, RZ, P4, !PT ;  /* 0x00000005ff0d7210 */ /* 0x000fe400027fe4ff */
[----:B------:R-:W-:Y:S02]  /*e2d0*/  SHF.R.U64 R32, R32, 0x3, RZ ;  /* 0x0000000320207819 */ /* 0x000fe400000012ff */
[C---:B------:R-:W-:Y:S02]  /*e2e0*/  IADD3 R49, P0, R4.reuse, 0x2020, RZ ;  /* 0x0000202004317810 */ /* 0x040fe40007f1e0ff */
[C---:B------:R-:W-:Y:S02]  /*e2f0*/  IADD3 R65, P6, R4.reuse, 0x2040, RZ ;  /* 0x0000204004417810 */ /* 0x040fe40007fde0ff */
[C---:B------:R-:W-:Y:S02]  /*e300*/  IADD3 R101, P5, R4.reuse, 0x2060, RZ ;  /* 0x0000206004657810 */ /* 0x040fe40007fbe0ff */
[----:B------:R-:W-:-:S02]  /*e310*/  IADD3 R123, P4, R4, 0x4000, RZ ;  /* 0x00004000047b7810 */ /* 0x000fc40007f9e0ff */
[----:B------:R-:W-:Y:S02]  /*e320*/  IADD3 R127, P3, R4, 0x4020, RZ ;  /* 0x00004020047f7810 */ /* 0x000fe40007f7e0ff */
[----:B------:R-:W-:Y:S01]  /*e330*/  LOP3.LUT R134, R134, R135, RZ, 0x3c, !PT ;  /* 0x0000008786867212 */ /* 0x000fe200078e3cff */
[----:B------:R-:W-:Y:S01]  /*e340*/  IMAD.X R135, RZ, RZ, R5, P1 ;  /* 0x000000ffff877224 */ /* 0x000fe200008e0605 */
[----:B------:R-:W-:Y:S01]  /*e350*/  LOP3.LUT R32, R32, R33, RZ, 0x3c, !PT ;  /* 0x0000002120207212 */ /* 0x000fe200078e3cff */
[----:B------:R-:W-:Y:S01]  /*e360*/  IMAD.X R33, RZ, RZ, R97, P2 ;  /* 0x000000ffff217224 */ /* 0x000fe200010e0661 */
[----:B------:R-:W-:Y:S02]  /*e370*/  LOP3.LUT R48, R49, 0x380, RZ, 0xc0, !PT ;  /* 0x0000038031307812 */ /* 0x000fe400078ec0ff */
[----:B------:R-:W-:Y:S02]  /*e380*/  LOP3.LUT R64, R65, 0x380, RZ, 0xc0, !PT ;  /* 0x0000038041407812 */ /* 0x000fe400078ec0ff */
[----:B------:R-:W-:-:S02]  /*e390*/  LOP3.LUT R100, R101, 0x380, RZ, 0xc0, !PT ;  /* 0x0000038065647812 */ /* 0x000fc400078ec0ff */
[----:B------:R-:W-:Y:S02]  /*e3a0*/  LOP3.LUT R122, R123, 0x380, RZ, 0xc0, !PT ;  /* 0x000003807b7a7812 */ /* 0x000fe400078ec0ff */
[----:B------:R-:W-:Y:S02]  /*e3b0*/  LOP3.LUT R126, R127, 0x380, RZ, 0xc0, !PT ;  /* 0x000003807f7e7812 */ /* 0x000fe400078ec0ff */
[C---:B------:R-:W-:Y:S02]  /*e3c0*/  IADD3 R37, P1, R96.reuse, 0x3000, RZ ;  /* 0x0000300060257810 */ /* 0x040fe40007f3e0ff */
[----:B------:R-:W-:Y:S02]  /*e3d0*/  IADD3 R69, P2, R96, 0x9000, RZ ;  /* 0x0000900060457810 */ /* 0x000fe40007f5e0ff */
[----:B------:R-:W-:Y:S02]  /*e3e0*/  SHF.R.U64 R48, R48, 0x3, RZ ;  /* 0x0000000330307819 */ /* 0x000fe400000012ff */
[----:B------:R-:W-:-:S02]  /*e3f0*/  SHF.R.U64 R64, R64, 0x3, RZ ;  /* 0x0000000340407819 */ /* 0x000fc400000012ff */
[----:B------:R-:W-:Y:S02]  /*e400*/  SHF.R.U64 R100, R100, 0x3, RZ ;  /* 0x0000000364647819 */ /* 0x000fe400000012ff */
[----:B------:R-:W-:Y:S02]  /*e410*/  SHF.R.U64 R122, R122, 0x3, RZ ;  /* 0x000000037a7a7819 */ /* 0x000fe400000012ff */
[----:B------:R-:W-:Y:S02]  /*e420*/  SHF.R.U64 R126, R126, 0x3, RZ ;  /* 0x000000037e7e7819 */ /* 0x000fe400000012ff */
[----:B------:R-:W-:Y:S02]  /*e430*/  LOP3.LUT R36, R37, 0x380, RZ, 0xc0, !PT ;  /* 0x0000038025247812 */ /* 0x000fe400078ec0ff */
[----:B------:R-:W-:Y:S02]  /*e440*/  LOP3.LUT R68, R69, 0x380, RZ, 0xc0, !PT ;  /* 0x0000038045447812 */ /* 0x000fe400078ec0ff */
[----:B------:R-:W-:Y:S01]  /*e450*/  LOP3.LUT R48, R48, R49, RZ, 0x3c, !PT ;  /* 0x0000003130307212 */ /* 0x000fe200078e3cff */
[--C-:B------:R-:W-:Y:S01]  /*e460*/  IMAD.X R49, RZ, RZ, R5.reuse, P0 ;  /* 0x000000ffff317224 */ /* 0x100fe200000e0605 */
[----:B------:R-:W-:Y:S01]  /*e470*/  LOP3.LUT R64, R64, R65, RZ, 0x3c, !PT ;  /* 0x0000004140407212 */ /* 0x000fe200078e3cff */
[----:B------:R-:W-:Y:S01]  /*e480*/  IMAD.X R65, RZ, RZ, R5, P6 ;  /* 0x000000ffff417224 */ /* 0x000fe200030e0605 */
[----:B------:R-:W-:-:S02]  /*e490*/  LOP3.LUT R100, R100, R101, RZ, 0x3c, !PT ;  /* 0x0000006564647212 */ /* 0x000fc400078e3cff */
[----:B------:R-:W-:Y:S01]  /*e4a0*/  LOP3.LUT R122, R122, R123, RZ, 0x3c, !PT ;  /* 0x0000007b7a7a7212 */ /* 0x000fe200078e3cff */
[--C-:B------:R-:W-:Y:S01]  /*e4b0*/  IMAD.X R123, RZ, RZ, R5.reuse, P4 ;  /* 0x000000ffff7b7224 */ /* 0x100fe200020e0605 */
[----:B------:R-:W-:Y:S01]  /*e4c0*/  LOP3.LUT R126, R126, R127, RZ, 0x3c, !PT ;  /* 0x0000007f7e7e7212 */ /* 0x000fe200078e3cff */
[----:B------:R-:W-:Y:S01]  /*e4d0*/  IMAD.X R127, RZ, RZ, R5, P3 ;  /* 0x000000ffff7f7224 */ /* 0x000fe200018e0605 */
[----:B------:R-:W-:Y:S02]  /*e4e0*/  SHF.R.U64 R36, R36, 0x3, RZ ;  /* 0x0000000324247819 */ /* 0x000fe400000012ff */
[----:B------:R-:W-:Y:S02]  /*e4f0*/  IADD3.X R101, RZ, R5, RZ, P5, !PT ;  /* 0x00000005ff657210 */ /* 0x000fe40002ffe4ff */
[----:B------:R-:W-:Y:S02]  /*e500*/  SHF.R.U64 R68, R68, 0x3, RZ ;  /* 0x0000000344447819 */ /* 0x000fe400000012ff */
[----:B------:R-:W-:-:S02]  /*e510*/  IADD3 R139, P0, R4, 0x6000, RZ ;  /* 0x00006000048b7810 */ /* 0x000fc40007f1e0ff */
[C---:B------:R-:W-:Y:S02]  /*e520*/  IADD3 R143, P6, R4.reuse, 0x6020, RZ ;  /* 0x00006020048f7810 */ /* 0x040fe40007fde0ff */
[C---:B------:R-:W-:Y:S02]  /*e530*/  IADD3 R9, P5, R4.reuse, 0x6040, RZ ;  /* 0x0000604004097810 */ /* 0x040fe40007fbe0ff */
[----:B------:R-:W-:Y:S02]  /*e540*/  IADD3 R11, P4, R4, 0x6060, RZ ;  /* 0x00006060040b7810 */ /* 0x000fe40007f9e0ff */
[----:B------:R-:W-:Y:S02]  /*e550*/  IADD3 R21, P3, R96, 0x1000, RZ ;  /* 0x0000100060157810 */ /* 0x000fe40007f7e0ff */
[----:B------:R-:W-:Y:S01]  /*e560*/  LOP3.LUT R36, R36, R37, RZ, 0x3c, !PT ;  /* 0x0000002524247212 */ /* 0x000fe200078e3cff */
[----:B------:R-:W-:Y:S01]  /*e570*/  IMAD.X R37, RZ, RZ, R97, P1 ;  /* 0x000000ffff257224 */ /* 0x000fe200008e0661 */
[----:B------:R-:W-:-:S02]  /*e580*/  LOP3.LUT R68, R68, R69, RZ, 0x3c, !PT ;  /* 0x0000004544447212 */ /* 0x000fc400078e3cff */
[----:B------:R-:W-:Y:S02]  /*e590*/  LOP3.LUT R138, R139, 0x380, RZ, 0xc0, !PT ;  /* 0x000003808b8a7812 */ /* 0x000fe400078ec0ff */
[----:B------:R-:W-:Y:S02]  /*e5a0*/  LOP3.LUT R142, R143, 0x380, RZ, 0xc0, !PT ;  /* 0x000003808f8e7812 */ /* 0x000fe400078ec0ff */
[----:B------:R-:W-:Y:S02]  /*e5b0*/  LOP3.LUT R8, R9, 0x380, RZ, 0xc0, !PT ;  /* 0x0000038009087812 */ /* 0x000fe400078ec0ff */
[----:B------:R-:W-:Y:S02]  /*e5c0*/  LOP3.LUT R10, R11, 0x380, RZ, 0xc0, !PT ;  /* 0x000003800b0a7812 */ /* 0x000fe400078ec0ff */
[----:B------:R-:W-:Y:S02]  /*e5d0*/  LOP3.LUT R20, R21, 0x380, RZ, 0xc0, !PT ;  /* 0x0000038015147812 */ /* 0x000fe400078ec0ff */
[----:B------:R-:W-:-:S02]  /*e5e0*/  IADD3 R73, P1, R96, 0xa000, RZ ;  /* 0x0000a00060497810 */ /* 0x000fc40007f3e0ff */
[----:B------:R-:W-:Y:S02]  /*e5f0*/  LOP3.LUT R69, R4, 0x380, RZ, 0xc0, !PT ;  /* 0x0000038004457812 */ /* 0x000fe400078ec0ff */
[----:B------:R-:W-:Y:S02]  /*e600*/  SHF.R.U64 R138, R138, 0x3, RZ ;  /* 0x000000038a8a7819 */ /* 0x000fe400000012ff */
[----:B------:R-:W-:Y:S02]  /*e610*/  SHF.R.U64 R142, R142, 0x3, RZ ;  /* 0x000000038e8e7819 */ /* 0x000fe400000012ff */
[----:B------:R-:W-:Y:S02]  /*e620*/  SHF.R.U64 R8, R8, 0x3, RZ ;  /* 0x0000000308087819 */ /* 0x000fe400000012ff */
[----:B------:R-:W-:Y:S02]  /*e630*/  SHF.R.U64 R10, R10, 0x3, RZ ;  /* 0x000000030a0a7819 */ /* 0x000fe400000012ff */
[----:B------:R-:W-:-:S02]  /*e640*/  SHF.R.U64 R20, R20, 0x3, RZ ;  /* 0x0000000314147819 */ /* 0x000fc400000012ff */
[----:B------:R-:W-:Y:S02]  /*e650*/  LOP3.LUT R72, R73, 0x380, RZ, 0xc0, !PT ;  /* 0x0000038049487812 */ /* 0x000fe400078ec0ff */
[----:B------:R-:W-:Y:S02]  /*e660*/  SHF.R.U64 R69, R69, 0x3, RZ ;  /* 0x0000000345457819 */ /* 0x000fe400000012ff */
[----:B------:R-:W-:Y:S01]  /*e670*/  LOP3.LUT R138, R138, R139, RZ, 0x3c, !PT ;  /* 0x0000008b8a8a7212 */ /* 0x000fe200078e3cff */
[--C-:B------:R-:W-:Y:S01]  /*e680*/  IMAD.X R139, RZ, RZ, R5.reuse, P0 ;  /* 0x000000ffff8b7224 */ /* 0x100fe200000e0605 */
[----:B------:R-:W-:Y:S02]  /*e690*/  LOP3.LUT R142, R142, R143, RZ, 0x3c, !PT ;  /* 0x0000008f8e8e7212 */ /* 0x000fe400078e3cff */
[----:B------:R-:W-:Y:S01]  /*e6a0*/  LOP3.LUT R8, R8, R9, RZ, 0x3c, !PT ;  /* 0x0000000908087212 */ /* 0x000fe200078e3cff */
[--C-:B------:R-:W-:Y:S01]  /*e6b0*/  IMAD.X R9, RZ, RZ, R5.reuse, P5 ;  /* 0x000000ffff097224 */ /* 0x100fe200028e0605 */
[----:B------:R-:W-:Y:S01]  /*e6c0*/  LOP3.LUT R10, R10, R11, RZ, 0x3c, !PT ;  /* 0x0000000b0a0a7212 */ /* 0x000fe200078e3cff */
[----:B------:R-:W-:Y:S01]  /*e6d0*/  IMAD.X R11, RZ, RZ, R5, P4 ;  /* 0x000000ffff0b7224 */ /* 0x000fe200020e0605 */
[----:B------:R-:W-:Y:S01]  /*e6e0*/  LOP3.LUT R20, R20, R21, RZ, 0x3c, !PT ;  /* 0x0000001514147212 */ /* 0x000fe200078e3cff */
[----:B------:R-:W-:Y:S01]  /*e6f0*/  IMAD.X R21, RZ, RZ, R97, P3 ;  /* 0x000000ffff157224 */ /* 0x000fe200018e0661 */
[----:B------:R-:W-:-:S02]  /*e700*/  SHF.R.U64 R72, R72, 0x3, RZ ;  /* 0x0000000348487819 */ /* 0x000fc400000012ff */
[----:B------:R-:W-:Y:S01]  /*e710*/  LOP3.LUT R4, R69, R4, RZ, 0x3c, !PT ;  /* 0x0000000445047212 */ /* 0x000fe200078e3cff */
[----:B------:R-:W-:Y:S01]  /*e720*/  IMAD.X R69, RZ, RZ, R97, P2 ;  /* 0x000000ffff457224 */ /* 0x000fe200010e0661 */
[----:B------:R-:W-:Y:S02]  /*e730*/  IADD3.X R143, RZ, R5, RZ, P6, !PT ;  /* 0x00000005ff8f7210 */ /* 0x000fe400037fe4ff */
[C---:B------:R-:W-:Y:S02]  /*e740*/  IADD3 R41, P0, R96.reuse, 0x4000, RZ ;  /* 0x0000400060297810 */ /* 0x040fe40007f1e0ff */
[C---:B------:R-:W-:Y:S02]  /*e750*/  IADD3 R45, P6, R96.reuse, 0x5000, RZ ;  /* 0x00005000602d7810 */ /* 0x040fe40007fde0ff */
[C---:B------:R-:W-:Y:S02]  /*e760*/  IADD3 R53, P5, R96.reuse, 0x6000, RZ ;  /* 0x0000600060357810 */ /* 0x040fe40007fbe0ff */
[----:B------:R-:W-:-:S02]  /*e770*/  IADD3 R57, P4, R96, 0x7000, RZ ;  /* 0x0000700060397810 */ /* 0x000fc40007f9e0ff */
[----:B------:R-:W-:Y:S02]  /*e780*/  IADD3 R61, P3, R96, 0x8000, RZ ;  /* 0x00008000603d7810 */ /* 0x000fe40007f7e0ff */
[----:B------:R-:W-:Y:S02]  /*e790*/  LOP3.LUT R72, R72, R73, RZ, 0x3c, !PT ;  /* 0x0000004948487212 */ /* 0x000fe400078e3cff */
[----:B------:R-:W-:Y:S01]  /*e7a0*/  MOV R224, R4 ;  /* 0x0000000400e07202 */ /* 0x000fe20000000f00 */
[----:B------:R-:W0:Y:S01]  /*e7b0*/  SHFL.IDX PT, R73, R213, RZ, 0x1f ;  /* 0x00001fffd5497589 */ /* 0x000e2200000e0000 */
[----:B------:R-:W-:Y:S02]  /*e7c0*/  F2FP.F16.F32.PACK_AB R4, R207, R210 ;  /* 0x000000d2cf04723e */ /* 0x000fe400000000ff */
[----:B------:R-:W-:Y:S02]  /*e7d0*/  F2FP.F16.F32.PACK_AB R5, R27, R26 ;  /* 0x0000001a1b05723e */ /* 0x000fe400000000ff */
[----:B------:R-:W-:-:S02]  /*e7e0*/  LOP3.LUT R40, R41, 0x380, RZ, 0xc0, !PT ;  /* 0x0000038029287812 */ /* 0x000fc400078ec0ff */
[----:B------:R-:W-:Y:S01]  /*e7f0*/  LOP3.LUT R44, R45, 0x380, RZ, 0xc0, !PT ;  /* 0x000003802d2c7812 */ /* 0x000fe200078ec0ff */
[----:B------:R1:W-:Y:S01]  /*e800*/  STSM.16.M88.4 [R224], R4 ;  /* 0x00000004e0007844 */ /* 0x0003e20000000200 */
        /* <DEDUP_REMOVED lines=9> */
[----:B------:R-:W-:Y:S02]  /*e8a0*/  MOV R26, R12 ;  /* 0x0000000c001a7202 */ /* 0x000fe40000000f00 */
[----:B-1----:R-:W-:-:S02]  /*e8b0*/  F2FP.F16.F32.PACK_AB R4, R205, R209 ;  /* 0x000000d1cd04723e */ /* 0x002fc400000000ff */
[----:B------:R-:W-:Y:S02]  /*e8c0*/  F2FP.F16.F32.PACK_AB R5, R35, R34 ;  /* 0x000000222305723e */ /* 0x000fe400000000ff */
[----:B------:R-:W-:Y:S02]  /*e8d0*/  F2FP.F16.F32.PACK_AB R6, R203, R206 ;  /* 0x000000cecb06723e */ /* 0x000fe400000000ff */
[----:B------:R-:W-:Y:S02]  /*e8e0*/  F2FP.F16.F32.PACK_AB R7, R39, R38 ;  /* 0x000000262707723e */ /* 0x000fe400000000ff */
[----:B------:R-:W-:Y:S02]  /*e8f0*/  SHF.R.U64 R27, R27, 0x3, RZ ;  /* 0x000000031b1b7819 */ /* 0x000fe400000012ff */
[----:B------:R-:W-:Y:S01]  /*e900*/  LOP3.LUT R40, R40, R41, RZ, 0x3c, !PT ;  /* 0x0000002928287212 */ /* 0x000fe200078e3cff */
        /* <DEDUP_REMOVED lines=9> */
[----:B------:R-:W-:-:S02]  /*e9a0*/  MOV R34, R8 ;  /* 0x0000000800227202 */ /* 0x000fc40000000f00 */
[----:B------:R-:W-:Y:S02]  /*e9b0*/  MOV R35, R10 ;  /* 0x0000000a00237202 */ /* 0x000fe40000000f00 */
[----:B------:R-:W-:Y:S02]  /*e9c0*/  IADD3.X R41, RZ, R97, RZ, P0, !PT ;  /* 0x00000061ff297210 */ /* 0x000fe400007fe4ff */
[----:B------:R-:W-:Y:S02]  /*e9d0*/  MOV R152, R14 ;  /* 0x0000000e00987202 */ /* 0x000fe40000000f00 */
[----:B------:R-:W-:Y:S02]  /*e9e0*/  F2FP.F16.F32.PACK_AB R8, R201, R204 ;  /* 0x000000ccc908723e */ /* 0x000fe400000000ff */
[----:B------:R-:W-:Y:S02]  /*e9f0*/  F2FP.F16.F32.PACK_AB R9, R43, R42 ;  /* 0x0000002a2b09723e */ /* 0x000fe400000000ff */
[----:B------:R-:W-:-:S02]  /*ea00*/  F2FP.F16.F32.PACK_AB R10, R199, R202 ;  /* 0x000000cac70a723e */ /* 0x000fc400000000ff */
[----:B------:R-:W-:Y:S02]  /*ea10*/  F2FP.F16.F32.PACK_AB R11, R47, R46 ;  /* 0x0000002e2f0b723e */ /* 0x000fe400000000ff */
[C---:B------:R-:W-:Y:S02]  /*ea20*/  IADD3 R77, P0, R96.reuse, 0xb000, RZ ;  /* 0x0000b000604d7810 */ /* 0x040fe40007f1e0ff */
[C---:B------:R-:W-:Y:S01]  /*ea30*/  IADD3 R81, P6, R96.reuse, 0xc000, RZ ;  /* 0x0000c00060517810 */ /* 0x040fe20007fde0ff */
[----:B------:R-:W-:Y:S01]  /*ea40*/  STSM.16.M88.4 [R152], R8 ;  /* 0x0000000898007844 */ /* 0x000fe20000000200 */
[C---:B------:R-:W-:Y:S02]  /*ea50*/  IADD3 R85, P5, R96.reuse, 0xd000, RZ ;  /* 0x0000d00060557810 */ /* 0x040fe40007fbe0ff */
[C---:B------:R-:W-:Y:S02]  /*ea60*/  IADD3 R89, P4, R96.reuse, 0xe000, RZ ;  /* 0x0000e00060597810 */ /* 0x040fe40007f9e0ff */
[----:B------:R-:W-:-:S02]  /*ea70*/  IADD3 R92, P3, R96, 0xf000, RZ ;  /* 0x0000f000605c7810 */ /* 0x000fc40007f7e0ff */
[----:B------:R-:W-:Y:S02]  /*ea80*/  MOV R207, R24 ;  /* 0x0000001800cf7202 */ /* 0x000fe40000000f00 */
[----:B------:R-:W-:Y:S02]  /*ea90*/  F2FP.F16.F32.PACK_AB R12, R197, R200 ;  /* 0x000000c8c50c723e */ /* 0x000fe400000000ff */
[----:B------:R-:W-:Y:S02]  /*eaa0*/  F2FP.F16.F32.PACK_AB R13, R51, R50 ;  /* 0x00000032330d723e */ /* 0x000fe400000000ff */
[----:B------:R-:W-:Y:S02]  /*eab0*/  F2FP.F16.F32.PACK_AB R14, R195, R198 ;  /* 0x000000c6c30e723e */ /* 0x000fe400000000ff */
[----:B------:R-:W-:Y:S02]  /*eac0*/  F2FP.F16.F32.PACK_AB R15, R55, R54 ;  /* 0x00000036370f723e */ /* 0x000fe400000000ff */
[----:B------:R-:W-:-:S02]  /*ead0*/  LOP3.LUT R96, R27, R96, RZ, 0x3c, !PT ;  /* 0x000000601b607212 */ /* 0x000fc400078e3cff */
[----:B------:R-:W-:Y:S01]  /*eae0*/  MOV R208, R28 ;  /* 0x0000001c00d07202 */ /* 0x000fe20000000f00 */
[----:B------:R-:W-:Y:S01]  /*eaf0*/  STSM.16.M88.4 [R207], R12 ;  /* 0x0000000ccf007844 */ /* 0x000fe20000000200 */
[----:B-1----:R-:W-:Y:S02]  /*eb00*/  F2FP.F16.F32.PACK_AB R4, R193, R196 ;  /* 0x000000c4c104723e */ /* 0x002fe400000000ff */
[----:B------:R-:W-:Y:S02]  /*eb10*/  F2FP.F16.F32.PACK_AB R5, R59, R58 ;  /* 0x0000003a3b05723e */ /* 0x000fe400000000ff */
[----:B------:R-:W-:Y:S02]  /*eb20*/  F2FP.F16.F32.PACK_AB R6, R191, R194 ;  /* 0x000000c2bf06723e */ /* 0x000fe400000000ff */
[----:B------:R-:W-:Y:S02]  /*eb30*/  F2FP.F16.F32.PACK_AB R7, R63, R62 ;  /* 0x0000003e3f07723e */ /* 0x000fe400000000ff */
[----:B------:R-:W-:-:S02]  /*eb40*/  MOV R48, R48 ;  /* 0x0000003000307202 */ /* 0x000fc40000000f00 */
[----:B------:R-:W-:Y:S01]  /*eb50*/  F2FP.F16.F32.PACK_AB R24, R182, R192 ;  /* 0x000000c0b618723e */ /* 0x000fe200000000ff */
[----:B------:R-:W-:Y:S01]  /*eb60*/  STSM.16.M88.4 [R208], R4 ;  /* 0x00000004d0007844 */ /* 0x000fe20000000200 */
[----:B------:R-:W-:Y:S02]  /*eb70*/  F2FP.F16.F32.PACK_AB R25, R67, R66 ;  /* 0x000000424319723e */ /* 0x000fe400000000ff */
[----:B------:R-:W-:Y:S02]  /*eb80*/  F2FP.F16.F32.PACK_AB R26, R180, R183 ;  /* 0x000000b7b41a723e */ /* 0x000fe400000000ff */
[----:B------:R-:W-:Y:S02]  /*eb90*/  F2FP.F16.F32.PACK_AB R27, R71, R70 ;  /* 0x00000046471b723e */ /* 0x000fe400000000ff */
[----:B------:R-:W-:Y:S02]  /*eba0*/  MOV R64, R64 ;  /* 0x0000004000407202 */ /* 0x000fe40000000f00 */
[----:B------:R-:W-:Y:S01]  /*ebb0*/  F2FP.F16.F32.PACK_AB R28, R178, R181 ;  /* 0x000000b5b21c723e */ /* 0x000fe200000000ff */
[----:B------:R1:W-:Y:S01]  /*ebc0*/  STSM.16.M88.4 [R48], R24 ;  /* 0x0000001830007844 */ /* 0x0003e20000000200 */
[----:B------:R-:W-:-:S02]  /*ebd0*/  F2FP.F16.F32.PACK_AB R29, R75, R74 ;  /* 0x0000004a4b1d723e */ /* 0x000fc400000000ff */
[----:B------:R-:W-:Y:S02]  /*ebe0*/  MOV R100, R100 ;  /* 0x0000006400647202 */ /* 0x000fe40000000f00 */
[----:B------:R-:W-:Y:S01]  /*ebf0*/  F2FP.F16.F32.PACK_AB R49, R83, R82 ;  /* 0x000000525331723e */ /* 0x000fe200000000ff */
[----:B------:R2:W-:Y:S01]  /*ec00*/  STSM.16.M88.4 [R64], R28 ;  /* 0x0000001c40007844 */ /* 0x0005e20000000200 */
[----:B------:R-:W-:Y:S02]  /*ec10*/  F2FP.F16.F32.PACK_AB R50, R172, R175 ;  /* 0x000000afac32723e */ /* 0x000fe400000000ff */
[----:B------:R-:W-:Y:S02]  /*ec20*/  F2FP.F16.F32.PACK_AB R51, R87, R86 ;  /* 0x000000565733723e */ /* 0x000fe400000000ff */
[----:B------:R-:W-:Y:S02]  /*ec30*/  MOV R122, R122 ;  /* 0x0000007a007a7202 */ /* 0x000fe40000000f00 */
[----:B------:R-:W-:-:S02]  /*ec40*/  F2FP.F16.F32.PACK_AB R65, R91, R90 ;  /* 0x0000005a5b41723e */ /* 0x000fc400000000ff */
[----:B------:R-:W-:Y:S02]  /*ec50*/  F2FP.F16.F32.PACK_AB R66, R168, R171 ;  /* 0x000000aba842723e */ /* 0x000fe400000000ff */
[----:B-1----:R-:W-:Y:S02]  /*ec60*/  F2FP.F16.F32.PACK_AB R48, R174, R177 ;  /* 0x000000b1ae30723e */ /* 0x002fe400000000ff */
[----:B------:R-:W-:Y:S02]  /*ec70*/  F2FP.F16.F32.PACK_AB R67, R95, R94 ;  /* 0x0000005e5f43723e */ /* 0x000fe400000000ff */
[----:B------:R-:W-:Y:S01]  /*ec80*/  MOV R126, R126 ;  /* 0x0000007e007e7202 */ /* 0x000fe20000000f00 */
[----:B------:R-:W-:Y:S01]  /*ec90*/  STSM.16.M88.4 [R100], R48 ;  /* 0x0000003064007844 */ /* 0x000fe20000000200 */
[----:B--2---:R-:W-:Y:S02]  /*eca0*/  F2FP.F16.F32.PACK_AB R64, R170, R173 ;  /* 0x000000adaa40723e */ /* 0x004fe400000000ff */
[----:B------:R-:W-:-:S02]  /*ecb0*/  F2FP.F16.F32.PACK_AB R4, R166, R169 ;  /* 0x000000a9a604723e */ /* 0x000fc400000000ff */
[----:B------:R-:W-:Y:S01]  /*ecc0*/  F2FP.F16.F32.PACK_AB R5, R99, R98 ;  /* 0x000000626305723e */ /* 0x000fe200000000ff */
[----:B------:R1:W-:Y:S01]  /*ecd0*/  STSM.16.M88.4 [R122], R64 ;  /* 0x000000407a007844 */ /* 0x0003e20000000200 */
[----:B------:R-:W-:Y:S02]  /*ece0*/  F2FP.F16.F32.PACK_AB R6, R156, R167 ;  /* 0x000000a79c06723e */ /* 0x000fe400000000ff */
[----:B------:R-:W-:Y:S02]  /*ecf0*/  F2FP.F16.F32.PACK_AB R7, R103, R102 ;  /* 0x000000666707723e */ /* 0x000fe400000000ff */
[----:B------:R-:W-:Y:S02]  /*ed00*/  MOV R130, R130 ;  /* 0x0000008200827202 */ /* 0x000fe40000000f00 */
[----:B------:R-:W-:Y:S01]  /*ed10*/  F2FP.F16.F32.PACK_AB R8, R105, R158 ;  /* 0x0000009e6908723e */ /* 0x000fe200000000ff */
[----:B------:R2:W-:Y:S01]  /*ed20*/  STSM.16.M88.4 [R126], R4 ;  /* 0x000000047e007844 */ /* 0x0005e20000000200 */
[----:B------:R-:W-:-:S02]  /*ed30*/  F2FP.F16.F32.PACK_AB R9, R107, R106 ;  /* 0x0000006a6b09723e */ /* 0x000fc400000000ff */
[----:B------:R-:W-:Y:S02]  /*ed40*/  F2FP.F16.F32.PACK_AB R10, R109, R154 ;  /* 0x0000009a6d0a723e */ /* 0x000fe400000000ff */
[----:B------:R-:W-:Y:S02]  /*ed50*/  F2FP.F16.F32.PACK_AB R11, R111, R110 ;  /* 0x0000006e6f0b723e */ /* 0x000fe400000000ff */
[----:B0-----:R-:W-:Y:S02]  /*ed60*/  ISETP.NE.AND P2, PT, R73, RZ, PT ;  /* 0x000000ff4900720c */ /* 0x001fe40003f45270 */
[----:B------:R-:W-:Y:S01]  /*ed70*/  MOV R134, R134 ;  /* 0x0000008600867202 */ /* 0x000fe20000000f00 */
[----:B------:R0:W-:Y:S01]  /*ed80*/  STSM.16.M88.4 [R130], R8 ;  /* 0x0000000882007844 */ /* 0x0001e20000000200 */
[----:B------:R-:W-:Y:S02]  /*ed90*/  MOV R138, R138 ;  /* 0x0000008a008a7202 */ /* 0x000fe40000000f00 */
[----:B-1----:R-:W-:Y:S01]  /*eda0*/  F2FP.F16.F32.PACK_AB R122, R125, R124 ;  /* 0x0000007c7d7a723e */ /* 0x002fe200000000ff */
[----:B------:R1:W-:Y:S01]  /*edb0*/  STSM.16.M88.4 [R134], R112 ;  /* 0x0000007086007844 */ /* 0x0003e20000000200 */
[----:B------:R-:W-:-:S02]  /*edc0*/  F2FP.F16.F32.PACK_AB R123, R155, R153 ;  /* 0x000000999b7b723e */ /* 0x000fc400000000ff */
[----:B------:R-:W-:Y:S02]  /*edd0*/  MOV R142, R142 ;  /* 0x0000008e008e7202 */ /* 0x000fe40000000f00 */
[----:B------:R-:W-:Y:S01]  /*ede0*/  F2FP.F16.F32.PACK_AB R131, R161, R160 ;  /* 0x000000a0a183723e */ /* 0x000fe200000000ff */
[----:B------:R1:W-:Y:S01]  /*edf0*/  STSM.16.M88.4 [R138], R120 ;  /* 0x000000788a007844 */ /* 0x0003e20000000200 */
[----:B--2---:R-:W-:Y:S02]  /*ee00*/  F2FP.F16.F32.PACK_AB R4, R137, R136 ;  /* 0x000000888904723e */ /* 0x004fe400000000ff */
[----:B------:R-:W-:Y:S02]  /*ee10*/  F2FP.F16.F32.PACK_AB R5, R163, R162 ;  /* 0x000000a2a305723e */ /* 0x000fe400000000ff */
[----:B------:R-:W-:Y:S02]  /*ee20*/  F2FP.F16.F32.PACK_AB R6, R141, R140 ;  /* 0x0000008c8d06723e */ /* 0x000fe400000000ff */
[----:B0-----:R-:W-:-:S02]  /*ee30*/  F2FP.F16.F32.PACK_AB R130, R133, R132 ;  /* 0x000000848582723e */ /* 0x001fc400000000ff */
[----:B------:R-:W-:Y:S02]  /*ee40*/  F2FP.F16.F32.PACK_AB R7, R165, R164 ;  /* 0x000000a4a507723e */ /* 0x000fe400000000ff */
[----:B------:R-:W-:Y:S01]  /*ee50*/  LOP3.LUT R76, R77, 0x380, RZ, 0xc0, !PT ;  /* 0x000003804d4c7812 */ /* 0x000fe200078ec0ff */
[----:B------:R1:W-:Y:S01]  /*ee60*/  STSM.16.M88.4 [R142], R128 ;  /* 0x000000808e007844 */ /* 0x0003e20000000200 */
[----:B------:R-:W-:Y:S02]  /*ee70*/  LOP3.LUT R80, R81, 0x380, RZ, 0xc0, !PT ;  /* 0x0000038051507812 */ /* 0x000fe400078ec0ff */
[----:B------:R-:W-:Y:S01]  /*ee80*/  LOP3.LUT R84, R85, 0x380, RZ, 0xc0, !PT ;  /* 0x0000038055547812 */ /* 0x000fe200078ec0ff */
[----:B------:R1:W-:Y:S01]  /*ee90*/  STSM.16.M88.4 [R34], R4 ;  /* 0x0000000422007844 */ /* 0x0003e20000000200 */
[----:B------:R-:W-:Y:S02]  /*eea0*/  LOP3.LUT R88, R89, 0x380, RZ, 0xc0, !PT ;  /* 0x0000038059587812 */ /* 0x000fe400078ec0ff */
[----:B------:R-:W-:Y:S01]  /*eeb0*/  LOP3.LUT R93, R92, 0x380, RZ, 0xc0, !PT ;  /* 0x000003805c5d7812 */ /* 0x000fe200078ec0ff */
[----:B------:R1:W-:Y:S01]  /*eec0*/  STSM.16.M88.4 [R35], R144 ;  /* 0x0000009023007844 */ /* 0x0003e20000000200 */
[----:B------:R-:W-:-:S02]  /*eed0*/  SHF.R.U64 R76, R76, 0x3, RZ ;  /* 0x000000034c4c7819 */ /* 0x000fc400000012ff */
[----:B------:R-:W-:Y:S02]  /*eee0*/  SHF.R.U64 R80, R80, 0x3, RZ ;  /* 0x0000000350507819 */ /* 0x000fe400000012ff */
[----:B------:R-:W-:Y:S02]  /*eef0*/  SHF.R.U64 R84, R84, 0x3, RZ ;  /* 0x0000000354547819 */ /* 0x000fe400000012ff */
        /* <DEDUP_REMOVED lines=12> */
[----:B------:R-:W-:Y:S01]  /*efc0*/  IADD3.X R73, RZ, R97, RZ, P1, !PT ;  /* 0x00000061ff497210 */ /* 0x000fe20000ffe4ff */
[----:B------:R-:W-:Y:S06]  /*efd0*/  BAR.SYNC.DEFER_BLOCKING 0x1, 0x100 ;  /* 0x0044000000007b1d */ /* 0x000fec0000010000 */
[----:B-1----:R-:W-:Y:S05]  /*efe0*/  @P2 BRA `(.L_x_1746) ;  /* 0x0000000000b82947 */ /* 0x002fea0003800000 */
[----:B------:R-:W0:Y:S01]  /*eff0*/  LDC R8, c[0x0][0xbe8] ;  /* 0x0002fa00ff087b82 */ /* 0x000e220000000800 */
[----:B------:R-:W-:Y:S01]  /*f000*/  IADD3 R10, R185, UR44, RZ ;  /* 0x0000002cb90a7c10 */ /* 0x000fe2000fffe0ff */
[----:B------:R-:W-:Y:S01]  /*f010*/  ULDC.64 UR8, c[0x0][0xb90] ;  /* 0x0002e40000087ab9 */ /* 0x000fe20000000a00 */
[----:B------:R-:W-:Y:S01]  /*f020*/  ULDC.64 UR10, c[0x0][0xb98] ;  /* 0x0002e600000a7ab9 */ /* 0x000fe20000000a00 */
[----:B------:R-:W-:Y:S01]  /*f030*/  UIMAD UR5, UR12, UR8, URZ ;  /* 0x000000080c0572a4 */ /* 0x000fe2000f8e023f */
[----:B------:R-:W-:Y:S01]  /*f040*/  IMAD.MOV R9, RZ, RZ, -R17 ;  /* 0x000000ffff097224 */ /* 0x000fe200078e0a11 */
[----:B------:R-:W-:Y:S01]  /*f050*/  UIMAD.WIDE.U32 UR6, UR45, UR8, URZ ;  /* 0x000000082d0672a5 */ /* 0x000fe2000f8e003f */
[----:B------:R-:W-:Y:S01]  /*f060*/  IMAD.MOV.U32 R4, RZ, RZ, R10 ;  /* 0x000000ffff047224 */ /* 0x000fe200078e000a */
[----:B------:R-:W-:Y:S01]  /*f070*/  UIMAD UR5, UR45, UR9, UR5 ;  /* 0x000000092d0572a4 */ /* 0x000fe2000f8e0205 */
[----:B------:R-:W-:Y:S01]  /*f080*/  IADD3 R13, R16, UR44, RZ ;  /* 0x0000002c100d7c10 */ /* 0x000fe2000fffe0ff */
[----:B------:R-:W-:-:S02]  /*f090*/  UIMAD UR8, UR13, UR10, URZ ;  /* 0x0000000a0d0872a4 */ /* 0x000fc4000f8e023f */
[----:B------:R-:W-:Y:S02]  /*f0a0*/  UIADD3 UR7, UR7, UR5, URZ ;  /* 0x0000000507077290 */ /* 0x000fe4000fffe03f */
[----:B------:R-:W-:Y:S02]  /*f0b0*/  UIMAD UR8, UR43, UR11, UR8 ;  /* 0x0000000b2b0872a4 */ /* 0x000fe4000f8e0208 */
[----:B------:R-:W-:Y:S01]  /*f0c0*/  UIMAD.WIDE.U32 UR6, UR43, UR10, UR6 ;  /* 0x0000000a2b0672a5 */ /* 0x000fe2000f8e0006 */
[----:B------:R-:W-:Y:S01]  /*f0d0*/  ULDC UR5, c[0x0][0xa88] ;  /* 0x0002a20000057ab9 */ /* 0x000fe20000000800 */
[----:B0-----:R-:W-:-:S13]  /*f0e0*/  ISETP.NE.AND P0, PT, R8, 0x1, PT ;  /* 0x000000010800780c */ /* 0x001fda0003f05270 */
[----:B------:R-:W0:Y:S08]  /*f0f0*/  @P0 LDC R5, c[0x0][0xbec] ;  /* 0x0002fb00ff050b82 */ /* 0x000e300000000800 */
[----:B------:R-:W1:Y:S01]  /*f100*/  @P0 LDC R6, c[0x0][0xbf0] ;  /* 0x0002fc00ff060b82 */ /* 0x000e620000000800 */
[----:B0-----:R-:W-:-:S05]  /*f110*/  @P0 IMAD.HI.U32 R5, R10, R5, RZ ;  /* 0x000000050a050227 */ /* 0x001fca00078e00ff */
[----:B-1----:R-:W-:-:S04]  /*f120*/  @P0 SHF.R.U32.HI R4, RZ, R6, R5 ;  /* 0x00000006ff040219 */ /* 0x002fc80000011605 */
[--C-:B------:R-:W-:Y:S01]  /*f130*/  SHF.R.S32.HI R5, RZ, 0x1f, R4.reuse ;  /* 0x0000001fff057819 */ /* 0x100fe20000011404 */
[----:B------:R-:W-:Y:S01]  /*f140*/  IMAD.MOV R7, RZ, RZ, -R4 ;  /* 0x000000ffff077224 */ /* 0x000fe200078e0a04 */
[----:B------:R-:W-:-:S03]  /*f150*/  IADD3 R4, P0, R4, UR6, RZ ;  /* 0x0000000604047c10 */ /* 0x000fc6000ff1e0ff */
[C---:B------:R-:W-:Y:S02]  /*f160*/  IMAD R7, R8.reuse, R7, R10 ;  /* 0x0000000708077224 */ /* 0x040fe400078e020a */
[----:B------:R-:W-:Y:S02]  /*f170*/  IMAD.U32 R10, RZ, RZ, UR8 ;  /* 0x00000008ff0a7e24 */ /* 0x000fe4000f8e00ff */
[----:B------:R-:W-:Y:S01]  /*f180*/  IMAD R8, R8, UR5, RZ ;  /* 0x0000000508087c24 */ /* 0x000fe2000f8e02ff */
[----:B------:R-:W-:Y:S02]  /*f190*/  SHF.R.S32.HI R6, RZ, 0x1f, R7 ;  /* 0x0000001fff067819 */ /* 0x000fe40000011407 */
[----:B------:R-:W-:Y:S01]  /*f1a0*/  IADD3.X R5, R5, UR7, R10, P0, !PT ;  /* 0x0000000705057c10 */ /* 0x000fe200087fe40a */
[----:B------:R-:W-:Y:S02]  /*f1b0*/  ULDC.64 UR6, c[0x0][0xb88] ;  /* 0x0002e20000067ab9 */ /* 0x000fe40000000a00 */
[----:B------:R-:W-:-:S02]  /*f1c0*/  IMAD R6, R6, UR6, RZ ;  /* 0x0000000606067c24 */ /* 0x000fc4000f8e02ff */
[----:B------:R-:W-:-:S04]  /*f1d0*/  IMAD.WIDE.U32 R4, R7, UR6, R4 ;  /* 0x0000000607047c25 */ /* 0x000fc8000f8e0004 */
[----:B------:R-:W-:Y:S01]  /*f1e0*/  IMAD R7, R7, UR7, R6 ;  /* 0x0000000707077c24 */ /* 0x000fe2000f8e0206 */
[----:B------:R-:W-:Y:S02]  /*f1f0*/  ULDC.64 UR6, c[0x0][0xb50] ;  /* 0x0002d40000067ab9 */ /* 0x000fe40000000a00 */
[----:B------:R-:W-:Y:S01]  /*f200*/  LEA R10, P0, R4, UR6, 0x2 ;  /* 0x00000006040a7c11 */ /* 0x000fe2000f8010ff */
[----:B------:R-:W-:-:S04]  /*f210*/  IMAD.IADD R5, R5, 0x1, R7 ;  /* 0x0000000105057824 */ /* 0x000fc800078e0207 */
[----:B------:R-:W-:Y:S01]  /*f220*/  SHFL.IDX PT, R6, R10, 0x1, 0x1c1f ;  /* 0x003c1f000a067f89 */ /* 0x000fe200000e0000 */
[----:B------:R-:W-:Y:S02]  /*f230*/  LEA.HI.X R11, R4, UR7, R5, 0x2, P0 ;  /* 0x00000007040b7c11 */ /* 0x000fe400080f1405 */
[----:B------:R-:W-:Y:S01]  /*f240*/  ISETP.NE.AND P0, PT, R2, R9, PT ;  /* 0x000000090200720c */ /* 0x000fe20003f05270 */
[----:B------:R-:W-:Y:S01]  /*f250*/  SHFL.IDX PT, R4, R10, RZ, 0x1c1f ;  /* 0x001c1fff0a047589 */ /* 0x000fe200000e0000 */
[C---:B------:R-:W-:Y:S02]  /*f260*/  VIADD R9, R13.reuse, 0x8 ;  /* 0x000000080d097836 */ /* 0x040fe40000000000 */
[-C--:B------:R-:W-:Y:S01]  /*f270*/  ISETP.GE.OR P1, PT, R13, R8.reuse, P0 ;  /* 0x000000080d00720c */ /* 0x080fe20000726670 */
[----:B------:R-:W0:Y:S02]  /*f280*/  SHFL.IDX PT, R5, R11, RZ, 0x1c1f ;  /* 0x001c1fff0b057589 */ /* 0x000e2400000e0000 */
[----:B------:R-:W-:-:S02]  /*f290*/  ISETP.GE.OR P0, PT, R9, R8, P0 ;  /* 0x000000080900720c */ /* 0x000fc40000706670 */
[----:B------:R-:W1:Y:S08]  /*f2a0*/  SHFL.IDX PT, R7, R11, 0x1, 0x1c1f ;  /* 0x003c1f000b077f89 */ /* 0x000e7000000e0000 */
[----:B0-----:R0:W-:Y:S04]  /*f2b0*/  @!P1 ST.E desc[UR52][R4.64], R3 ;  /* 0x0000000304009985 */ /* 0x0011e8000c101934 */
[----:B-1----:R0:W-:Y:S02]  /*f2c0*/  @!P0 ST.E desc[UR52][R6.64], R0 ;  /* 0x0000000006008985 */ /* 0x0021e4000c101934 */
.L_x_1746:
[----:B------:R-:W1:Y:S01]  /*f2d0*/  LDC R15, c[0x0][0xbe8] ;  /* 0x0002fa00ff0f7b82 */ /* 0x000e620000000800 */
[----:B------:R-:W-:Y:S01]  /*f2e0*/  ULDC UR10, c[0x0][0xac8] ;  /* 0x0002b200000a7ab9 */ /* 0x000fe20000000800 */
[----:B------:R-:W-:Y:S01]  /*f2f0*/  ULDC.64 UR8, c[0x0][0xae8] ;  /* 0x0002ba0000087ab9 */ /* 0x000fe20000000a00 */
[----:B------:R-:W-:Y:S01]  /*f300*/  ISETP.GE.AND P0, PT, R190, UR10, PT ;  /* 0x0000000abe007c0c */ /* 0x000fe2000bf06270 */
[----:B------:R-:W5:Y:S01]  /*f310*/  LD.E.128 R96, desc[UR52][R96.64] ;  /* 0x0000003460607980 */ /* 0x000f62000c101d00 */
[----:B------:R-:W-:Y:S02]  /*f320*/  ISETP.GE.AND P1, PT, R184, UR10, PT ;  /* 0x0000000ab8007c0c */ /* 0x000fe4000bf26270 */
[----:B0-----:R-:W-:Y:S01]  /*f330*/  SEL R3, RZ, 0xffffffff, P0 ;  /* 0xffffffffff037807 */ /* 0x001fe20000000000 */
[----:B------:R0:W5:Y:S01]  /*f340*/  LD.E.128 R4, desc[UR52][R20.64] ;  /* 0x0000003414047980 */ /* 0x000162000c101d00 */
[----:B------:R-:W-:Y:S02]  /*f350*/  ISETP.GE.AND P0, PT, R189, UR10, PT ;  /* 0x0000000abd007c0c */ /* 0x000fe4000bf06270 */
[----:B------:R-:W-:Y:S01]  /*f360*/  SEL R0, RZ, 0x1, P1 ;  /* 0x00000001ff007807 */ /* 0x000fe20000800000 */
[----:B------:R-:W-:Y:S01]  /*f370*/  IMAD.SHL.U32 R11, R3, 0x2, RZ ;  /* 0x00000002030b7824 */ /* 0x000fe200078e00ff */
[----:B------:R-:W5:Y:S04]  /*f380*/  LD.E.128 R32, desc[UR52][R32.64] ;  /* 0x0000003420207980 */ /* 0x000f68000c101d00 */
[----:B------:R-:W5:Y:S04]  /*f390*/  LD.E.128 R36, desc[UR52][R36.64] ;  /* 0x0000003424247980 */ /* 0x000f68000c101d00 */
[----:B------:R-:W5:Y:S01]  /*f3a0*/  LD.E.128 R40, desc[UR52][R40.64] ;  /* 0x0000003428287980 */ /* 0x000f62000c101d00 */
[----:B-1----:R-:W-:-:S03]  /*f3b0*/  ISETP.NE.AND P2, PT, R15, 0x1, PT ;  /* 0x000000010f00780c */ /* 0x002fc60003f45270 */
[----:B------:R-:W5:Y:S01]  /*f3c0*/  LD.E.128 R44, desc[UR52][R44.64] ;  /* 0x000000342c2c7980 */ /* 0x000f62000c101d00 */
[----:B------:R-:W-:Y:S02]  /*f3d0*/  SEL R3, RZ, 0xffffffff, P0 ;  /* 0xffffffffff037807 */ /* 0x000fe40000000000 */
[----:B------:R-:W-:Y:S01]  /*f3e0*/  LOP3.LUT R0, R11, 0x2, R0, 0xe2, !PT ;  /* 0x000000020b007812 */ /* 0x000fe200078ee200 */
[----:B------:R-:W5:Y:S02]  /*f3f0*/  LD.E.128 R52, desc[UR52][R52.64] ;  /* 0x0000003434347980 */ /* 0x000f64000c101d00 */
[----:B------:R-:W-:Y:S02]  /*f400*/  IMAD.SHL.U32 R3, R3, 0x4, RZ ;  /* 0x0000000403037824 */ /* 0x000fe400078e00ff */
[----:B------:R-:W5:Y:S02]  /*f410*/  LD.E.128 R56, desc[UR52][R56.64] ;  /* 0x0000003438387980 */ /* 0x000f64000c101d00 */
[----:B------:R-:W1:Y:S01]  /*f420*/  @P2 LDC R9, c[0x0][0xbec] ;  /* 0x0002fb00ff092b82 */ /* 0x000e620000000800 */
[----:B------:R-:W-:Y:S01]  /*f430*/  ISETP.GE.AND P0, PT, R188, UR10, PT ;  /* 0x0000000abc007c0c */ /* 0x000fe2000bf06270 */
[----:B------:R-:W5:Y:S04]  /*f440*/  LD.E.128 R60, desc[UR52][R60.64] ;  /* 0x000000343c3c7980 */ /* 0x000f68000c101d00 */
[----:B------:R-:W5:Y:S02]  /*f450*/  LD.E.128 R68, desc[UR52][R68.64] ;  /* 0x0000003444447980 */ /* 0x000f64000c101d00 */
[----:B------:R-:W2:Y:S01]  /*f460*/  @P2 LDC R11, c[0x0][0xbf0] ;  /* 0x0002fc00ff0b2b82 */ /* 0x000ea20000000800 */
[----:B------:R-:W-:Y:S01]  /*f470*/  LOP3.LUT R3, R3, 0x4, R0, 0xe2, !PT ;  /* 0x0000000403037812 */ /* 0x000fe200078ee200 */
[----:B------:R-:W-:Y:S01]  /*f480*/  IMAD R0, R211, 0x20, R212 ;  /* 0x00000020d3007824 */ /* 0x000fe200078e02d4 */
[----:B------:R-:W-:Y:S01]  /*f490*/  SEL R8, RZ, 0xffffffff, P0 ;  /* 0xffffffffff087807 */ /* 0x000fe20000000000 */
[----:B------:R-:W5:Y:S01]  /*f4a0*/  LD.E.128 R72, desc[UR52][R72.64] ;  /* 0x0000003448487980 */ /* 0x000f62000c101d00 */
[----:B------:R-:W-:Y:S01]  /*f4b0*/  ISETP.GE.AND P0, PT, R187, UR10, PT ;  /* 0x0000000abb007c0c */ /* 0x000fe2000bf06270 */
[----:B------:R-:W-:Y:S01]  /*f4c0*/  UIMAD UR5, UR12, UR8, URZ ;  /* 0x000000080c0572a4 */ /* 0x000fe2000f8e023f */
[----:B------:R-:W-:Y:S01]  /*f4d0*/  IADD3 R14, R0, UR44, RZ ;  /* 0x0000002c000e7c10 */ /* 0x000fe2000fffe0ff */
[----:B------:R-:W5:Y:S01]  /*f4e0*/  LD.E.128 R76, desc[UR52][R76.64] ;  /* 0x000000344c4c7980 */ /* 0x000f62000c101d00 */
[----:B------:R-:W-:Y:S01]  /*f4f0*/  SEL R0, RZ, 0xffffffff, P0 ;  /* 0xffffffffff007807 */ /* 0x000fe20000000000 */
[----:B------:R-:W-:Y:S01]  /*f500*/  UIMAD.WIDE.U32 UR6, UR45, UR8, URZ ;  /* 0x000000082d0672a5 */ /* 0x000fe2000f8e003f */
[----:B------:R-:W-:Y:S01]  /*f510*/  IMAD.SHL.U32 R8, R8, 0x8, RZ ;  /* 0x0000000808087824 */ /* 0x000fe200078e00ff */
[----:B------:R-:W-:Y:S01]  /*f520*/  UIMAD UR5, UR45, UR9, UR5 ;  /* 0x000000092d0572a4 */ /* 0x000fe2000f8e0205 */
[----:B------:R-:W5:Y:S01]  /*f530*/  LD.E.128 R80, desc[UR52][R80.64] ;  /* 0x0000003450507980 */ /* 0x000f62000c101d00 */
[----:B------:R-:W-:Y:S01]  /*f540*/  IMAD.SHL.U32 R13, R0, 0x10, RZ ;  /* 0x00000010000d7824 */ /* 0x000fe200078e00ff */
[----:B------:R-:W-:Y:S01]  /*f550*/  ULDC.64 UR8, c[0x0][0xaf0] ;  /* 0x0002bc0000087ab9 */ /* 0x000fe20000000a00 */
[----:B-1----:R-:W-:Y:S01]  /*f560*/  @P2 IMAD.HI.U32 R0, R14, R9, RZ ;  /* 0x000000090e002227 */ /* 0x002fe200078e00ff */
[----:B------:R-:W-:Y:S01]  /*f570*/  UIADD3 UR7, UR7, UR5, URZ ;  /* 0x0000000507077290 */ /* 0x000fe2000fffe03f */
[----:B------:R-:W-:Y:S01]  /*f580*/  LOP3.LUT R8, R8, 0x8, R3, 0xe2, !PT ;  /* 0x0000000808087812 */ /* 0x000fe200078ee203 */
[----:B------:R-:W-:Y:S01]  /*f590*/  UIMAD UR5, UR13, UR8, URZ ;  /* 0x000000080d0572a4 */ /* 0x000fe2000f8e023f */
[----:B------:R-:W-:Y:S01]  /*f5a0*/  IMAD.MOV.U32 R3, RZ, RZ, R14 ;  /* 0x000000ffff037224 */ /* 0x000fe200078e000e */
[----:B------:R-:W-:Y:S01]  /*f5b0*/  UIMAD.WIDE.U32 UR6, UR43, UR8, UR6 ;  /* 0x000000082b0672a5 */ /* 0x000fe2000f8e0006 */
[----:B------:R-:W5:Y:S01]  /*f5c0*/  LD.E.128 R84, desc[UR52][R84.64] ;  /* 0x0000003454547980 */ /* 0x000f62000c101d00 */
[----:B--2---:R-:W-:Y:S01]  /*f5d0*/  @P2 SHF.R.U32.HI R3, RZ, R11, R0 ;  /* 0x0000000bff032219 */ /* 0x004fe20000011600 */
[----:B------:R-:W-:Y:S01]  /*f5e0*/  UIMAD UR5, UR43, UR9, UR5 ;  /* 0x000000092b0572a4 */ /* 0x000fe2000f8e0205 */
[----:B------:R-:W-:Y:S01]  /*f5f0*/  LOP3.LUT R10, R13, 0x10, R8, 0xe2, !PT ;  /* 0x000000100d0a7812 */ /* 0x000fe200078ee208 */
[----:B------:R-:W5:Y:S01]  /*f600*/  LD.E.128 R88, desc[UR52][R88.64] ;  /* 0x0000003458587980 */ /* 0x000f62000c101d00 */
[----:B------:R-:W-:Y:S01]  /*f610*/  SHF.R.S32.HI R11, RZ, 0x1f, R3 ;  /* 0x0000001fff0b7819 */ /* 0x000fe20000011403 */
[----:B------:R-:W-:Y:S01]  /*f620*/  UIADD3 UR5, UR7, UR5, URZ ;  /* 0x0000000507057290 */ /* 0x000fe2000fffe03f */
[----:B------:R-:W-:Y:S01]  /*f630*/  ISETP.GE.AND P0, PT, R186, UR10, PT ;  /* 0x0000000aba007c0c */ /* 0x000fe2000bf06270 */
[----:B------:R-:W-:Y:S01]  /*f640*/  IMAD.U32 R8, RZ, RZ, UR6 ;  /* 0x00000006ff087e24 */ /* 0x000fe2000f8e00ff */
[----:B------:R-:W-:Y:S01]  /*f650*/  IADD3 R13, -R3, RZ, RZ ;  /* 0x000000ff030d7210 */ /* 0x000fe20007ffe1ff */
[----:B------:R-:W-:Y:S01]  /*f660*/  IMAD.U32 R9, RZ, RZ, UR7 ;  /* 0x00000007ff097e24 */ /* 0x000fe2000f8e00ff */
[----:B------:R-:W-:Y:S01]  /*f670*/  ULDC.64 UR6, c[0x0][0xae0] ;  /* 0x0002b80000067ab9 */ /* 0x000fe20000000a00 */
[----:B------:R-:W-:Y:S01]  /*f680*/  SEL R0, RZ, 0xffffffff, P0 ;  /* 0xffffffffff007807 */ /* 0x000fe20000000000 */
[----:B------:R-:W-:Y:S01]  /*f690*/  IMAD R12, R11, UR6, RZ ;  /* 0x000000060b0c7c24 */ /* 0x000fe2000f8e02ff */
[----:B------:R-:W5:Y:S01]  /*f6a0*/  LD.E.128 R92, desc[UR52][R92.64] ;  /* 0x000000345c5c7980 */ /* 0x000f62000c101d00 */
[----:B------:R-:W-:Y:S01]  /*f6b0*/  IMAD R11, R15, R13, R14 ;  /* 0x0000000d0f0b7224 */ /* 0x000fe200078e020e */
[----:B------:R-:W-:Y:S01]  /*f6c0*/  ISETP.GE.AND P0, PT, R215, UR10, PT ;  /* 0x0000000ad7007c0c */ /* 0x000fe2000bf06270 */
[----:B------:R-:W-:Y:S01]  /*f6d0*/  IMAD.U32 R9, RZ, RZ, UR5 ;  /* 0x00000005ff097e24 */ /* 0x000fe2000f8e00ff */
[----:B------:R-:W-:Y:S01]  /*f6e0*/  @!PT LDS RZ, [RZ] ;  /* 0x00000000fffff984 */ /* 0x000fe20000000800 */
[----:B------:R-:W-:Y:S01]  /*f6f0*/  @!PT LDS RZ, [RZ] ;  /* 0x00000000fffff984 */ /* 0x000fe20000000800 */
[----:B------:R-:W-:Y:S01]  /*f700*/  @!PT LDS RZ, [RZ] ;  /* 0x00000000fffff984 */ /* 0x000fe20000000800 */
[----:B------:R-:W-:Y:S01]  /*f710*/  @!PT LDS RZ, [RZ] ;  /* 0x00000000fffff984 */ /* 0x000fe20000000800 */
[----:B------:R1:W-:Y:S06]  /*f720*/  MEMBAR.ALL.CTA ;  /* 0x0000000000007992 */ /* 0x0003ec0000008000 */
[----:B-1----:R-:W1:Y:S01]  /*f730*/  FENCE.VIEW.ASYNC.S ;  /* 0x00000000000073c6 */ /* 0x002e620000000000 */
[----:B0-----:R-:W-:Y:S01]  /*f740*/  IMAD.SHL.U32 R21, R0, 0x20, RZ ;  /* 0x0000002000157824 */ /* 0x001fe200078e00ff */
[----:B------:R-:W-:Y:S01]  /*f750*/  SHF.R.S32.HI R0, RZ, 0x1f, R11 ;  /* 0x0000001fff007819 */ /* 0x000fe2000001140b */
[C---:B------:R-:W-:Y:S01]  /*f760*/  IMAD R13, R3.reuse, UR7, R12 ;  /* 0x00000007030d7c24 */ /* 0x040fe2000f8e020c */
[----:B------:R-:W-:Y:S01]  /*f770*/  ULDC UR8, c[0x0][0xa88] ;  /* 0x0002a20000087ab9 */ /* 0x000fe20000000800 */
[----:B------:R-:W-:Y:S01]  /*f780*/  IMAD.WIDE.U32 R8, R3, UR6, R8 ;  /* 0x0000000603087c25 */ /* 0x000fe2000f8e0008 */
[----:B------:R-:W-:Y:S01]  /*f790*/  ULDC.64 UR6, c[0x0][0xad8] ;  /* 0x0002b60000067ab9 */ /* 0x000fe20000000a00 */
[----:B------:R-:W-:Y:S01]  /*f7a0*/  SEL R3, RZ, 0x40, P0 ;  /* 0x00000040ff037807 */ /* 0x000fe20000000000 */
[----:B------:R-:W-:Y:S01]  /*f7b0*/  UIADD3 UR5, UR42, 0x28c20, URZ ;  /* 0x00028c202a057890 */ /* 0x000fe2000fffe03f */
[----:B------:R-:W-:Y:S01]  /*f7c0*/  IMAD.IADD R9, R9, 0x1, R13 ;  /* 0x0000000109097824 */ /* 0x000fe200078e020d */
[----:B------:R-:W-:Y:S01]  /*f7d0*/  ISETP.GE.AND P0, PT, R214, UR10, PT ;  /* 0x0000000ad6007c0c */ /* 0x000fe2000bf06270 */
[----:B------:R-:W-:Y:S01]  /*f7e0*/  IMAD R0, R0, UR6, RZ ;  /* 0x0000000600007c24 */ /* 0x000fe2000f8e02ff */
[----:B------:R-:W-:Y:S01]  /*f7f0*/  UPRMT UR5, URZ, 0x654, UR5 ;  /* 0x000006543f057896 */ /* 0x000fe20008000005 */
[----:B------:R-:W-:Y:S01]  /*f800*/  VIADD R28, R212, UR44 ;  /* 0x0000002cd41c7c36 */ /* 0x000fe20008000000 */
[----:B------:R-:W-:Y:S01]  /*f810*/  LOP3.LUT R10, R21, 0x20, R10, 0xe2, !PT ;  /* 0x00000020150a7812 */ /* 0x000fe200078ee20a */
[----:B------:R-:W-:Y:S01]  /*f820*/  IMAD R29, R15, UR8, RZ ;  /* 0x000000080f1d7c24 */ /* 0x000fe2000f8e02ff */
[----:B------:R-:W-:Y:S01]  /*f830*/  BSSY B1, `(.L_x_1747) ;  /* 0x000002e000017945 */ /* 0x000fe20003800000 */
[C---:B------:R-:W-:Y:S01]  /*f840*/  IMAD R13, R11.reuse, UR7, R0 ;  /* 0x000000070b0d7c24 */ /* 0x040fe2000f8e0200 */
[----:B------:R-:W-:Y:S01]  /*f850*/  SEL R0, RZ, 0x80, P0 ;  /* 0x00000080ff007807 */ /* 0x000fe20000000000 */
[----:B------:R-:W-:Y:S01]  /*f860*/  IMAD.WIDE.U32 R8, R11, UR6, R8 ;  /* 0x000000060b087c25 */ /* 0x000fe2000f8e0008 */
[----:B------:R-:W-:Y:S01]  /*f870*/  ISETP.GE.AND P0, PT, R28, R29, PT ;  /* 0x0000001d1c00720c */ /* 0x000fe20003f06270 */
[----:B------:R-:W-:Y:S01]  /*f880*/  ULDC.64 UR6, c[0x0][0xa80] ;  /* 0x0002a00000067ab9 */ /* 0x000fe20000000a00 */
[----:B------:R-:W-:Y:S01]  /*f890*/  LOP3.LUT R3, R10, R3, RZ, 0xfc, !PT ;  /* 0x000000030a037212 */ /* 0x000fe200078efcff */
        /* <DEDUP_REMOVED lines=39> */
.L_x_1748:
[----:B------:R-:W-:Y:S05]  /*fb10*/  BSYNC B1 ;  /* 0x0000000000017941 */ /* 0x000fea0003800000 */
.L_x_1747:
[----:B---3--:R-:W-:Y:S01]  /*fb20*/  VIADD R8, R28, 0x20 ;  /* 0x000000201c087836 */ /* 0x008fe20000000000 */
[----:B--2---:R4:W2:Y:S04]  /*fb30*/  SHFL.IDX PT, R11, R27, 0x1, 0x181f ;  /* 0x00381f001b0b7f89 */ /* 0x0048a800000e0000 */
[----:B------:R-:W-:Y:S01]  /*fb40*/  ISETP.GE.AND P0, PT, R8, R29, PT ;  /* 0x0000001d0800720c */ /* 0x000fe20003f06270 */
[----:B-1----:R4:W1:-:S12]  /*fb50*/  SHFL.IDX PT, R10, R26, 0x1, 0x181f ;  /* 0x00381f001a0a7f89 */ /* 0x00285800000e0000 */
[----:B----4-:R-:W-:Y:S05]  /*fb60*/  @P0 BRA `(.L_x_1749) ;  /* 0x0000000c00800947 */ /* 0x010fea0003800000 */
[----:B------:R-:W-:Y:S02]  /*fb70*/  ISETP.GE.AND P0, PT, R184, UR10, PT ;  /* 0x0000000ab8007c0c */ /* 0x000fe4000bf06270 */
[----:B------:R-:W-:Y:S02]  /*fb80*/  ISETP.GE.AND P5, PT, R190, UR10, PT ;  /* 0x0000000abe007c0c */ /* 0x000fe4000bfa6270 */
[----:B------:R-:W-:Y:S02]  /*fb90*/  ISETP.GE.AND P3, PT, R189, UR10, PT ;  /* 0x0000000abd007c0c */ /* 0x000fe4000bf66270 */
[----:B------:R-:W-:Y:S02]  /*fba0*/  ISETP.GE.AND P2, PT, R188, UR10, PT ;  /* 0x0000000abc007c0c */ /* 0x000fe4000bf46270 */
[----:B------:R-:W-:-:S05]  /*fbb0*/  ISETP.GE.AND P1, PT, R187, UR10, PT ;  /* 0x0000000abb007c0c */ /* 0x000fca000bf26270 */
[----:B-12---:R-:W-:Y:S02]  /*fbc0*/  @!P0 IMAD.WIDE R8, R184, 0x2, R10 ;  /* 0x00000002b8088825 */ /* 0x006fe400078e020a */
[-C--:B------:R-:W-:Y:S02]  /*fbd0*/  @!P5 LEA R12, P4, R190, R10.reuse, 0x1 ;  /* 0x0000000abe0cd211 */ /* 0x080fe400078808ff */
[----:B------:R-:W-:Y:S01]  /*fbe0*/  @!P3 LEA R14, P6, R189, R10, 0x1 ;  /* 0x0000000abd0eb211 */ /* 0x000fe200078c08ff */
[----:B-----5:R1:W-:Y:S01]  /*fbf0*/  @!P0 ST.E.128 desc[UR52][R8.64], R4 ;  /* 0x0000000408008985 */ /* 0x0203e2000c101d34 */
        /* <DEDUP_REMOVED lines=8> */
[----:B-1----:R-:W-:-:S03]  /*fc80*/  @!P1 LEA R4, P6, R187, R10, 0x1 ;  /* 0x0000000abb049211 */ /* 0x002fc600078c08ff */
        /* <DEDUP_REMOVED lines=15> */
.L_x_1745:
[----:B------:R-:W0:Y:S01]  /*fd80*/  LDC R10, c[0x0][0xbe8] ;  /* 0x0002fa00ff0a7b82 */ /* 0x000e220000000800 */
[----:B------:R-:W1:Y:S01]  /*fd90*/  S2R R6, SR_TID.X ;  /* 0x0000000000067919 */ /* 0x000e620000002100 */
[----:B------:R-:W-:Y:S01]  /*fda0*/  ULDC UR12, c[0x0][0xac8] ;  /* 0x0002b200000c7ab9 */ /* 0x000fe20000000800 */
[----:B------:R-:W-:Y:S01]  /*fdb0*/  USHF.R.S32.HI UR8, URZ, 0x1f, UR45 ;  /* 0x0000001f3f087899 */ /* 0x000fe2000801142d */
[----:B------:R-:W-:Y:S01]  /*fdc0*/  BSSY B1, `(.L_x_1750) ;  /* 0x0000031000017945 */ /* 0x000fe20003800000 */
[----:B------:R-:W-:Y:S01]  /*fdd0*/  USHF.R.S32.HI UR9, URZ, 0x1f, UR43 ;  /* 0x0000001f3f097899 */ /* 0x000fe2000801142b */
[----:B------:R-:W-:Y:S01]  /*fde0*/  ISETP.GE.AND P1, PT, R190, UR12, PT ;  /* 0x0000000cbe007c0c */ /* 0x000fe2000bf26270 */
[----:B------:R-:W-:Y:S01]  /*fdf0*/  IMAD R8, R211, 0x20, R212 ;  /* 0x00000020d3087824 */ /* 0x000fe200078e02d4 */
[----:B0-----:R-:W-:Y:S02]  /*fe00*/  ISETP.NE.AND P0, PT, R10, 0x1, PT ;  /* 0x000000010a00780c */ /* 0x001fe40003f05270 */
[----:B-1----:R-:W-:-:S11]  /*fe10*/  IADD3 R0, R6, -0x80, RZ ;  /* 0xffffff8006007810 */ /* 0x002fd60007ffe0ff */
[----:B------:R-:W0:Y:S01]  /*fe20*/  @P0 LDC R9, c[0x0][0xbec] ;  /* 0x0002fb00ff090b82 */ /* 0x000e220000000800 */
[----:B------:R-:W-:-:S07]  /*fe30*/  ISETP.GE.AND P2, PT, R0, 0x40, PT ;  /* 0x000000400000780c */ /* 0x000fce0003f46270 */
[----:B------:R-:W1:Y:S06]  /*fe40*/  @P0 LDC R11, c[0x0][0xbf0] ;  /* 0x0002fc00ff0b0b82 */ /* 0x000e6c0000000800 */
[----:B------:R-:W-:Y:S05]  /*fe50*/  @P2 BRA `(.L_x_1751) ;  /* 0x00000000009c2947 */ /* 0x000fea0003800000 */
[----:B------:R-:W2:Y:S01]  /*fe60*/  LDC R5, c[0x0][0xbe8] ;  /* 0x0002fa00ff057b82 */ /* 0x000ea20000000800 */
[----:B------:R-:W-:Y:S01]  /*fe70*/  IMAD.U32 R7, RZ, RZ, UR44 ;  /* 0x0000002cff077e24 */ /* 0x000fe2000f8e00ff */
[----:B------:R-:W-:-:S04]  /*fe80*/  ULDC UR5, c[0x0][0xa88] ;  /* 0x0002a20000057ab9 */ /* 0x000fc80000000800 */
[----:B------:R-:W-:Y:S01]  /*fe90*/  IADD3 R6, R7, -0x80, R6 ;  /* 0xffffff8007067810 */ /* 0x000fe20007ffe006 */
[----:B--2---:R-:W-:-:S05]  /*fea0*/  IMAD R3, R5, UR5, RZ ;  /* 0x0000000505037c24 */ /* 0x004fca000f8e02ff */
[----:B------:R-:W-:-:S13]  /*feb0*/  ISETP.GE.AND P2, PT, R6, R3, PT ;  /* 0x000000030600720c */ /* 0x000fda0003f46270 */
[----:B------:R-:W-:Y:S05]  /*fec0*/  @P2 BRA `(.L_x_1751) ;  /* 0x0000000000802947 */ /* 0x000fea0003800000 */
[----:B------:R-:W-:Y:S01]  /*fed0*/  ISETP.NE.AND P2, PT, R5, 0x1, PT ;  /* 0x000000010500780c */ /* 0x000fe20003f45270 */
[----:B------:R-:W-:Y:S01]  /*fee0*/  ULDC.64 UR10, c[0x0][0xb90] ;  /* 0x0002e400000a7ab9 */ /* 0x000fe20000000a00 */
[----:B------:R-:W-:Y:S01]  /*fef0*/  IMAD.MOV.U32 R4, RZ, RZ, R6 ;  /* 0x000000ffff047224 */ /* 0x000fe200078e0006 */
[----:B------:R-:W-:Y:S02]  /*ff00*/  UIMAD UR5, UR8, UR10, URZ ;  /* 0x0000000a080572a4 */ /* 0x000fe4000f8e023f */
[----:B------:R-:W-:Y:S02]  /*ff10*/  UIMAD.WIDE.U32 UR6, UR45, UR10, URZ ;  /* 0x0000000a2d0672a5 */ /* 0x000fe4000f8e003f */
[----:B------:R-:W-:-:S03]  /*ff20*/  UIMAD UR5, UR45, UR11, UR5 ;  /* 0x0000000b2d0572a4 */ /* 0x000fc6000f8e0205 */
[----:B------:R-:W-:Y:S01]  /*ff30*/  ULDC.64 UR10, c[0x0][0xb98] ;  /* 0x0002e600000a7ab9 */ /* 0x000fe20000000a00 */
[----:B------:R-:W-:Y:S02]  /*ff40*/  UIADD3 UR7, UR7, UR5, URZ ;  /* 0x0000000507077290 */ /* 0x000fe4000fffe03f */
[----:B------:R-:W2:Y:S01]  /*ff50*/  @P2 LDC R3, c[0x0][0xbec] ;  /* 0x0002fb00ff032b82 */ /* 0x000ea20000000800 */
[----:B------:R-:W-:Y:S02]  /*ff60*/  UIMAD UR5, UR9, UR10, URZ ;  /* 0x0000000a090572a4 */ /* 0x000fe4000f8e023f */
[----:B------:R-:W-:Y:S02]  /*ff70*/  UIMAD.WIDE.U32 UR6, UR43, UR10, UR6 ;  /* 0x0000000a2b0672a5 */ /* 0x000fe4000f8e0006 */
[----:B------:R-:W-:-:S03]  /*ff80*/  UIMAD UR5, UR43, UR11, UR5 ;  /* 0x0000000b2b0572a4 */ /* 0x000fc6000f8e0205 */
[----:B------:R-:W3:Y:S01]  /*ff90*/  @P2 LDC R7, c[0x0][0xbf0] ;  /* 0x0002fc00ff072b82 */ /* 0x000ee20000000800 */
[----:B------:R-:W-:Y:S01]  /*ffa0*/  ULDC.64 UR10, c[0x0][0xb88] ;  /* 0x0002e200000a7ab9 */ /* 0x000fe20000000a00 */
[----:B--2---:R-:W-:-:S05]  /*ffb0*/  @P2 IMAD.HI.U32 R0, R6, R3, RZ ;  /* 0x0000000306002227 */ /* 0x004fca00078e00ff */
[----:B---3--:R-:W-:-:S05]  /*ffc0*/  @P2 SHF.R.U32.HI R4, RZ, R7, R0 ;  /* 0x00000007ff042219 */ /* 0x008fca0000011600 */
[----:B------:R-:W-:-:S04]  /*ffd0*/  IMAD.MOV R3, RZ, RZ, -R4 ;  /* 0x000000ffff037224 */ /* 0x000fc800078e0a04 */
[----:B------:R-:W-:Y:S01]  /*ffe0*/  IMAD R3, R5, R3, R6 ;  /* 0x0000000305037224 */ /* 0x000fe200078e0206 */
[----:B------:R-:W-:Y:S01]  /*fff0*/  SHF.R.S32.HI R5, RZ, 0x1f, R4 ;  /* 0x0000001fff057819 */ /* 0x000fe20000011404 */
[----:B------:R-:W-:Y:S01]  /*10000*/  IMAD.U32 R6, RZ, RZ, UR5 ;  /* 0x00000005ff067e24 */ /* 0x000fe2000f8e00ff */
[----:B------:R-:W-:Y:S02]  /*10010*/  IADD3 R4, P2, R4, UR6, RZ ;  /* 0x0000000604047c10 */ /* 0x000fe4000ff5e0ff */
[----:B------:R-:W-:Y:S02]  /*10020*/  SHF.R.S32.HI R0, RZ, 0x1f, R3 ;  /* 0x0000001fff007819 */ /* 0x000fe40000011403 */
[----:B------:R-:W-:Y:S01]  /*10030*/  IADD3.X R5, R5, UR7, R6, P2, !PT ;  /* 0x0000000705057c10 */ /* 0x000fe200097fe406 */
[----:B------:R-:W-:Y:S02]  /*10040*/  ULDC.64 UR6, c[0x0][0xb50] ;  /* 0x0002d40000067ab9 */ /* 0x000fe40000000a00 */
[----:B------:R-:W-:-:S02]  /*10050*/  IMAD R0, R0, UR10, RZ ;  /* 0x0000000a00007c24 */ /* 0x000fc4000f8e02ff */
[----:B------:R-:W-:-:S04]  /*10060*/  IMAD.WIDE.U32 R4, R3, UR10, R4 ;  /* 0x0000000a03047c25 */ /* 0x000fc8000f8e0004 */
[----:B------:R-:W-:Y:S01]  /*10070*/  IMAD R7, R3, UR11, R0 ;  /* 0x0000000b03077c24 */ /* 0x000fe2000f8e0200 */
[----:B------:R-:W-:-:S04]  /*10080*/  LEA R6, P2, R4, UR6, 0x2 ;  /* 0x0000000604067c11 */ /* 0x000fc8000f8410ff */
[----:B------:R-:W-:-:S04]  /*10090*/  IADD3 R3, R5, R7, RZ ;  /* 0x0000000705037210 */ /* 0x000fc80007ffe0ff */
[----:B------:R-:W-:Y:S01]  /*100a0*/  LEA.HI.X R7, R4, UR7, R3, 0x2, P2 ;  /* 0x0000000704077c11 */ /* 0x000fe200090f1403 */
[----:B------:R-:W-:-:S05]  /*100b0*/  IMAD.MOV.U32 R3, RZ, RZ, -0x800000 ;  /* 0xff800000ff037424 */ /* 0x000fca00078e00ff */
[----:B------:R2:W-:Y:S02]  /*100c0*/  STG.E desc[UR52][R6.64], R3 ;  /* 0x0000000306007986 */ /* 0x0005e4000c101934 */
.L_x_1751:
[----:B------:R-:W-:Y:S05]  /*100d0*/  BSYNC B1 ;  /* 0x0000000000017941 */ /* 0x000fea0003800000 */
.L_x_1750:
[----:B--2---:R-:W-:Y:S01]  /*100e0*/  SEL R3, RZ, 0xffffffff, P1 ;  /* 0xffffffffff037807 */ /* 0x004fe20000800000 */
[----:B------:R-:W-:Y:S01]  /*100f0*/  ULDC.64 UR10, c[0x0][0xae8] ;  /* 0x0002ba00000a7ab9 */ /* 0x000fe20000000a00 */
[----:B------:R-:W-:Y:S01]  /*10100*/  ISETP.GE.AND P2, PT, R184, UR12, PT ;  /* 0x0000000cb8007c0c */ /* 0x000fe2000bf46270 */
[----:B------:R-:W-:Y:S01]  /*10110*/  UIMAD UR5, UR8, UR10, URZ ;  /* 0x0000000a080572a4 */ /* 0x000fe2000f8e023f */
[----:B------:R-:W-:Y:S01]  /*10120*/  VIADD R8, R8, UR44 ;  /* 0x0000002c08087c36 */ /* 0x000fe20008000000 */
[----:B------:R-:W-:Y:S01]  /*10130*/  ISETP.GE.AND P1, PT, R189, UR12, PT ;  /* 0x0000000cbd007c0c */ /* 0x000fe2000bf26270 */
[----:B------:R-:W-:Y:S01]  /*10140*/  IMAD.SHL.U32 R3, R3, 0x2, RZ ;  /* 0x0000000203037824 */ /* 0x000fe200078e00ff */
[----:B------:R-:W-:Y:S01]  /*10150*/  SEL R0, RZ, 0x1, P2 ;  /* 0x00000001ff007807 */ /* 0x000fe20001000000 */
[----:B------:R-:W-:Y:S01]  /*10160*/  UIMAD.WIDE.U32 UR6, UR45, UR10, URZ ;  /* 0x0000000a2d0672a5 */ /* 0x000fe2000f8e003f */
[----:B------:R-:W-:Y:S01]  /*10170*/  SEL R5, RZ, 0xffffffff, P1 ;  /* 0xffffffffff057807 */ /* 0x000fe20000800000 */
[----:B------:R-:W-:Y:S01]  /*10180*/  UIMAD UR5, UR45, UR11, UR5 ;  /* 0x0000000b2d0572a4 */ /* 0x000fe2000f8e0205 */
[----:B------:R-:W-:Y:S01]  /*10190*/  LOP3.LUT R4, R3, 0x2, R0, 0xe2, !PT ;  /* 0x0000000203047812 */ /* 0x000fe200078ee200 */
[----:B0-----:R-:W-:Y:S01]  /*101a0*/  @P0 IMAD.HI.U32 R0, R8, R9, RZ ;  /* 0x0000000908000227 */ /* 0x001fe200078e00ff */
[----:B------:R-:W-:Y:S01]  /*101b0*/  ULDC.64 UR10, c[0x0][0xaf0] ;  /* 0x0002bc00000a7ab9 */ /* 0x000fe20000000a00 */
[----:B------:R-:W-:Y:S01]  /*101c0*/  ISETP.GE.AND P1, PT, R188, UR12, PT ;  /* 0x0000000cbc007c0c */ /* 0x000fe2000bf26270 */
[----:B------:R-:W-:Y:S01]  /*101d0*/  UIADD3 UR7, UR7, UR5, URZ ;  /* 0x0000000507077290 */ /* 0x000fe2000fffe03f */
[----:B------:R-:W-:Y:S01]  /*101e0*/  IMAD.MOV.U32 R3, RZ, RZ, R8 ;  /* 0x000000ffff037224 */ /* 0x000fe200078e0008 */
[----:B------:R-:W-:Y:S01]  /*101f0*/  UIMAD UR5, UR9, UR10, URZ ;  /* 0x0000000a090572a4 */ /* 0x000fe2000f8e023f */
[----:B------:R-:W-:Y:S01]  /*10200*/  IMAD.SHL.U32 R5, R5, 0x4, RZ ;  /* 0x0000000405057824 */ /* 0x000fe200078e00ff */
[----:B-1----:R-:W-:Y:S01]  /*10210*/  @P0 SHF.R.U32.HI R3, RZ, R11, R0 ;  /* 0x0000000bff030219 */ /* 0x002fe20000011600 */
[----:B------:R-:W-:Y:S01]  /*10220*/  UIMAD.WIDE.U32 UR6, UR43, UR10, UR6 ;  /* 0x0000000a2b0672a5 */ /* 0x000fe2000f8e0006 */
[----:B------:R-:W-:Y:S01]  /*10230*/  SEL R0, RZ, 0xffffffff, P1 ;  /* 0xffffffffff007807 */ /* 0x000fe20000800000 */
[----:B------:R-:W-:Y:S01]  /*10240*/  UIMAD UR5, UR43, UR11, UR5 ;  /* 0x0000000b2b0572a4 */ /* 0x000fe2000f8e0205 */
[----:B------:R-:W-:Y:S01]  /*10250*/  LOP3.LUT R4, R5, 0x4, R4, 0xe2, !PT ;  /* 0x0000000405047812 */ /* 0x000fe200078ee204 */
[--C-:B------:R-:W-:Y:S01]  /*10260*/  IMAD.MOV R7, RZ, RZ, -R3.reuse ;  /* 0x000000ffff077224 */ /* 0x100fe200078e0a03 */
[----:B------:R-:W-:Y:S01]  /*10270*/  SHF.L.U32 R11, R0, 0x3, RZ ;  /* 0x00000003000b7819 */ /* 0x000fe200000006ff */
[----:B------:R-:W-:Y:S01]  /*10280*/  UIADD3 UR5, UR7, UR5, URZ ;  /* 0x0000000507057290 */ /* 0x000fe2000fffe03f */
[----:B------:R-:W-:Y:S01]  /*10290*/  SHF.R.S32.HI R0, RZ, 0x1f, R3 ;  /* 0x0000001fff007819 */ /* 0x000fe20000011403 */
[----:B------:R-:W-:Y:S01]  /*102a0*/  IMAD.U32 R5, RZ, RZ, UR7 ;  /* 0x00000007ff057e24 */ /* 0x000fe2000f8e00ff */
[----:B------:R-:W-:Y:S01]  /*102b0*/  LOP3.LUT R11, R11, 0x8, R4, 0xe2, !PT ;  /* 0x000000080b0b7812 */ /* 0x000fe200078ee204 */
[----:B------:R-:W-:Y:S01]  /*102c0*/  IMAD.U32 R4, RZ, RZ, UR6 ;  /* 0x00000006ff047e24 */ /* 0x000fe2000f8e00ff */
[----:B------:R-:W-:Y:S01]  /*102d0*/  ULDC.64 UR6, c[0x0][0xae0] ;  /* 0x0002b80000067ab9 */ /* 0x000fe20000000a00 */
[----:B------:R-:W-:Y:S01]  /*102e0*/  IMAD R7, R10, R7, R8 ;  /* 0x000000070a077224 */ /* 0x000fe200078e0208 */
[----:B------:R-:W-:Y:S01]  /*102f0*/  ISETP.GE.AND P1, PT, R187, UR12, PT ;  /* 0x0000000cbb007c0c */ /* 0x000fe2000bf26270 */
[----:B------:R-:W-:Y:S01]  /*10300*/  IMAD.U32 R5, RZ, RZ, UR5 ;  /* 0x00000005ff057e24 */ /* 0x000fe2000f8e00ff */
[----:B------:R-:W-:Y:S01]  /*10310*/  ISETP.GE.AND P0, PT, R186, UR12, PT ;  /* 0x0000000cba007c0c */ /* 0x000fe2000bf06270 */
[----:B------:R-:W-:Y:S01]  /*10320*/  IMAD R6, R0, UR6, RZ ;  /* 0x0000000600067c24 */ /* 0x000fe2000f8e02ff */
[----:B------:R-:W-:Y:S01]  /*10330*/  SHF.R.S32.HI R0, RZ, 0x1f, R7 ;  /* 0x0000001fff007819 */ /* 0x000fe20000011407 */
[C---:B------:R-:W-:Y:S01]  /*10340*/  IMAD.WIDE.U32 R4, R3.reuse, UR6, R4 ;  /* 0x0000000603047c25 */ /* 0x040fe2000f8e0004 */
[----:B------:R-:W-:Y:S01]  /*10350*/  SEL R8, RZ, 0xffffffff, P1 ;  /* 0xffffffffff087807 */ /* 0x000fe20000800000 */
[----:B------:R-:W-:Y:S01]  /*10360*/  ULDC UR5, c[0x0][0xa88] ;  /* 0x0002a20000057ab9 */ /* 0x000fe20000000800 */
[----:B------:R-:W-:Y:S01]  /*10370*/  SEL R12, RZ, 0xffffffff, P0 ;  /* 0xffffffffff0c7807 */ /* 0x000fe20000000000 */
[----:B------:R-:W-:Y:S01]  /*10380*/  IMAD R9, R3, UR7, R6 ;  /* 0x0000000703097c24 */ /* 0x000fe2000f8e0206 */
[----:B------:R-:W-:Y:S01]  /*10390*/  ULDC.64 UR6, c[0x0][0xad8] ;  /* 0x0002b60000067ab9 */ /* 0x000fe20000000a00 */
[----:B------:R-:W-:Y:S01]  /*103a0*/  VIADD R26, R212, UR44 ;  /* 0x0000002cd41a7c36 */ /* 0x000fe20008000000 */
[----:B------:R-:W-:Y:S01]  /*103b0*/  ISETP.GE.AND P0, PT, R215, UR12, PT ;  /* 0x0000000cd7007c0c */ /* 0x000fe2000bf06270 */
[----:B------:R-:W-:Y:S01]  /*103c0*/  IMAD R0, R0, UR6, RZ ;  /* 0x0000000600007c24 */ /* 0x000fe2000f8e02ff */
[----:B------:R-:W-:Y:S01]  /*103d0*/  SHF.L.U32 R12, R12, 0x5, RZ ;  /* 0x000000050c0c7819 */ /* 0x000fe200000006ff */
[----:B------:R-:W-:Y:S01]  /*103e0*/  IMAD.IADD R5, R5, 0x1, R9 ;  /* 0x0000000105057824 */ /* 0x000fe200078e0209 */
[----:B------:R-:W-:Y:S01]  /*103f0*/  ISETP.GE.AND P2, PT, R214, UR12, PT ;  /* 0x0000000cd6007c0c */ /* 0x000fe2000bf46270 */
[----:B------:R-:W-:Y:S01]  /*10400*/  IMAD R25, R10, UR5, RZ ;  /* 0x000000050a197c24 */ /* 0x000fe2000f8e02ff */
[----:B------:R-:W-:Y:S01]  /*10410*/  BSSY B1, `(.L_x_1752) ;  /* 0x0000031000017945 */ /* 0x000fe20003800000 */
[----:B------:R-:W-:-:S02]  /*10420*/  IMAD.SHL.U32 R8, R8, 0x10, RZ ;  /* 0x0000001008087824 */ /* 0x000fc400078e00ff */
[C---:B------:R-:W-:Y:S01]  /*10430*/  IMAD R3, R7.reuse, UR7, R0 ;  /* 0x0000000707037c24 */ /* 0x040fe2000f8e0200 */
[----:B------:R-:W-:Y:S01]  /*10440*/  SEL R0, RZ, 0x40, P0 ;  /* 0x00000040ff007807 */ /* 0x000fe20000000000 */
[----:B------:R-:W-:Y:S01]  /*10450*/  IMAD.WIDE.U32 R4, R7, UR6, R4 ;  /* 0x0000000607047c25 */ /* 0x000fe2000f8e0004 */
[----:B------:R-:W-:Y:S01]  /*10460*/  ISETP.GE.AND P0, PT, R26, R25, PT ;  /* 0x000000191a00720c */ /* 0x000fe20003f06270 */
[----:B------:R-:W-:Y:S01]  /*10470*/  ULDC.64 UR6, c[0x0][0xa80] ;  /* 0x0002a00000067ab9 */ /* 0x000fe20000000a00 */
[----:B------:R-:W-:Y:S01]  /*10480*/  LOP3.LUT R11, R8, 0x10, R11, 0xe2, !PT ;  /* 0x00000010080b7812 */ /* 0x000fe200078ee20b */
[----:B------:R-:W-:Y:S01]  /*10490*/  IMAD.IADD R3, R5, 0x1, R3 ;  /* 0x0000000105037824 */ /* 0x000fe200078e0203 */
[----:B------:R-:W-:Y:S02]  /*104a0*/  LEA R20, P1, R4, UR6, 0x1 ;  /* 0x0000000604147c11 */ /* 0x000fe4000f8208ff */
[----:B------:R-:W-:Y:S02]  /*104b0*/  LOP3.LUT R11, R12, 0x20, R11, 0xe2, !PT ;  /* 0x000000200c0b7812 */ /* 0x000fe400078ee20b */
[----:B------:R-:W-:Y:S01]  /*104c0*/  LEA.HI.X R3, R4, UR7, R3, 0x1, P1 ;  /* 0x0000000704037c11 */ /* 0x000fe200088f0c03 */
[----:B------:R0:W1:Y:S01]  /*104d0*/  SHFL.IDX PT, R6, R20, RZ, 0x181f ;  /* 0x00181fff14067589 */ /* 0x00006200000e0000 */
[----:B------:R-:W-:-:S02]  /*104e0*/  LOP3.LUT R21, R11, R0, RZ, 0xfc, !PT ;  /* 0x000000000b157212 */ /* 0x000fc400078efcff */
[----:B------:R-:W-:Y:S01]  /*104f0*/  SEL R0, RZ, 0x80, P2 ;  /* 0x00000080ff007807 */ /* 0x000fe20001000000 */
[----:B------:R0:W2:Y:S03]  /*10500*/  SHFL.IDX PT, R7, R3, RZ, 0x181f ;  /* 0x00181fff03077589 */ /* 0x0000a600000e0000 */
        /* <DEDUP_REMOVED lines=33> */
.L_x_1753:
[----:B------:R-:W-:Y:S05]  /*10720*/  BSYNC B1 ;  /* 0x0000000000017941 */ /* 0x000fea0003800000 */
.L_x_1752:
        /* <DEDUP_REMOVED lines=36> */
.L_x_1749:
[----:B------:R-:W-:Y:S05]  /*10970*/  BSYNC B0 ;  /* 0x0000000000007941 */ /* 0x000fea0003800000 */
.L_x_1744:
[----:B------:R-:W-:Y:S02]  /*10980*/  ULDC UR5, c[0x0][0xc38] ;  /* 0x00030e0000057ab9 */ /* 0x000fe40000000800 */
[----:B------:R-:W-:-:S06]  /*10990*/  UISETP.GE.AND UP0, UPT, UR4, UR5, UPT ;  /* 0x000000050400728c */ /* 0x000fcc000bf06270 */
[----:B------:R-:W-:-:S13]  /*109a0*/  PLOP3.LUT P0, PT, PT, PT, UP0, 0x80, 0x0 ;  /* 0x000000000000781c */ /* 0x000fda0003f0f008 */
[----:B------:R-:W-:Y:S05]  /*109b0*/  @!P0 BRA `(.L_x_1754) ;  /* 0xffffff04005c8947 */ /* 0x000fea000383ffff */
[----:B------:R-:W-:Y:S05]  /*109c0*/  EXIT ;  /* 0x000000000000794d */ /* 0x000fea0003800000 */
.L_x_1638:
[----:B------:R-:W-:-:S08]  /*109d0*/  NOP ;  /* 0x0000000000007918 */ /* 0x000fd00000000000 */
[----:B------:R-:W0:-:S00]  /*109e0*/  USETMAXREG.DEALLOC.CTAPOOL 0x28 ;  /* 0x00000028000079c8 */ /* 0x000e0000080e0500 */
[----:B0-----:R-:W-:-:S06]  /*109f0*/  LOP3.LUT R2, R2, 0x3, RZ, 0xc0, !PT ;  /* 0x0000000302027812 */ /* 0x001fcc00078ec0ff */
[----:B------:R-:W0:Y:S01]  /*10a00*/  S2UR UR10, SR_CTAID.X ;  /* 0x00000000000a79c3 */ /* 0x000e220000002500 */
[----:B------:R-:W-:Y:S01]  /*10a10*/  LOP3.LUT R16, R16, 0xffffdfff, RZ, 0xc0, !PT ;  /* 0xffffdfff10107812 */ /* 0x000fe200078ec0ff */
[----:B------:R-:W-:Y:S01]  /*10a20*/  STL [R1+0x4], RZ ;  /* 0x000004ff01007387 */ /* 0x000fe20000100800 */
[----:B------:R-:W-:Y:S01]  /*10a30*/  IMAD.MOV.U32 R18, RZ, RZ, RZ ;  /* 0x000000ffff127224 */ /* 0x000fe200078e00ff */
[----:B------:R-:W-:Y:S02]  /*10a40*/  MOV R22, 0x1 ;  /* 0x0000000100167802 */ /* 0x000fe40000000f00 */
[----:B------:R1:W2:Y:S02]  /*10a50*/  SHFL.IDX PT, R3, R2, RZ, 0x1f ;  /* 0x00001fff02037589 */ /* 0x0002a400000e0000 */
[----:B-1----:R-:W0:Y:S01]  /*10a60*/  LDC R2, c[0x0][0xc38] ;  /* 0x00030e00ff027b82 */ /* 0x002e220000000800 */
[----:B--2---:R-:W-:-:S13]  /*10a70*/  ISETP.NE.AND P0, PT, R3, RZ, PT ;  /* 0x000000ff0300720c */ /* 0x004fda0003f05270 */
[----:B------:R-:W-:Y:S01]  /*10a80*/  @P0 LOP3.LUT R16, R16, 0x2000, RZ, 0xfc, !PT ;  /* 0x0000200010100812 */ /* 0x000fe200078efcff */
[----:B------:R-:W-:Y:S06]  /*10a90*/  @P0 BAR.ARV 0x4, 0x180 ;  /* 0x0106000000000b1d */ /* 0x000fec0000002000 */
[----:B0-----:R-:W-:-:S13]  /*10aa0*/  ISETP.LE.AND P0, PT, R2, UR10, PT ;  /* 0x0000000a02007c0c */ /* 0x001fda000bf03270 */
[----:B------:R-:W-:Y:S05]  /*10ab0*/  @P0 BRA `(.L_x_1755) ;  /* 0x0000003c009c0947 */ /* 0x000fea0003800000 */
[----:B------:R-:W-:Y:S01]  /*10ac0*/  IMAD.SHL.U32 R31, R0, 0x8, RZ ;  /* 0x00000008001f7824 */ /* 0x000fe200078e00ff */
[----:B------:R-:W-:Y:S01]  /*10ad0*/  ULDC UR4, c[0x0][0x320] ;  /* 0x0000c80000047ab9 */ /* 0x000fe20000000800 */
[----:B------:R-:W-:Y:S01]  /*10ae0*/  LOP3.LUT R16, R16, 0xffffffbf, RZ, 0xc0, !PT ;  /* 0xffffffbf10107812 */ /* 0x000fe200078ec0ff */
[----:B------:R-:W0:Y:S01]  /*10af0*/  S2UR UR8, SR_CgaCtaId ;  /* 0x00000000000879c3 */ /* 0x000e220000008800 */
[----:B------:R-:W-:Y:S01]  /*10b00*/  LOP3.LUT R10, R0, 0x7f, RZ, 0xc0, !PT ;  /* 0x0000007f000a7812 */ /* 0x000fe200078ec0ff */
[----:B------:R-:W-:Y:S01]  /*10b10*/  ULDC.64 UR6, c[0x0][0x2f0] ;  /* 0x0000bc0000067ab9 */ /* 0x000fe20000000a00 */
[----:B------:R-:W-:Y:S01]  /*10b20*/  LOP3.LUT R8, R31, 0x38, RZ, 0xc0, !PT ;  /* 0x000000381f087812 */ /* 0x000fe200078ec0ff */
[----:B------:R1:W-:Y:S01]  /*10b30*/  STL [R1+0x4], RZ ;  /* 0x000004ff01007387 */ /* 0x0003e20000100800 */
[----:B------:R-:W-:Y:S01]  /*10b40*/  SHF.R.U32.HI R36, RZ, 0x3, R10 ;  /* 0x00000003ff247819 */ /* 0x000fe2000001160a */
[----:B------:R-:W-:Y:S01]  /*10b50*/  ULDC UR9, c[0x0][0x2b8] ;  /* 0x0000ae0000097ab9 */ /* 0x000fe20000000800 */
[C---:B------:R-:W-:Y:S01]  /*10b60*/  LOP3.LUT R2, R8.reuse, 0x40, RZ, 0xfc, !PT ;  /* 0x0000004008027812 */ /* 0x040fe200078efcff */
[----:B------:R-:W-:Y:S01]  /*10b70*/  ULDC UR38, c[0x0][0x288] ;  /* 0x0000a20000267ab9 */ /* 0x000fe20000000800 */
[----:B------:R-:W-:Y:S01]  /*10b80*/  ISETP.GE.AND P0, PT, R8, UR4, PT ;  /* 0x0000000408007c0c */ /* 0x000fe2000bf06270 */
[----:B------:R-:W-:Y:S01]  /*10b90*/  ULDC UR36, c[0x0][0x448] ;  /* 0x0001120000247ab9 */ /* 0x000fe20000000800 */
[----:B------:R-:W-:Y:S01]  /*10ba0*/  ISETP.GE.AND P1, PT, R2, UR4, PT ;  /* 0x0000000402007c0c */ /* 0x000fe2000bf26270 */
[----:B------:R-:W-:Y:S01]  /*10bb0*/  IMAD.U32 R33, RZ, RZ, UR10 ;  /* 0x0000000aff217e24 */ /* 0x000fe2000f8e00ff */
[C---:B------:R-:W-:Y:S01]  /*10bc0*/  LOP3.LUT R3, R8.reuse, 0x80, RZ, 0xfc, !PT ;  /* 0x0000008008037812 */ /* 0x040fe200078efcff */
[----:B------:R-:W-:Y:S01]  /*10bd0*/  IMAD.MOV.U32 R22, RZ, RZ, 0x1 ;  /* 0x00000001ff167424 */ /* 0x000fe200078e00ff */
[----:B------:R-:W-:Y:S01]  /*10be0*/  LOP3.LUT R4, R8, 0xc0, RZ, 0xfc, !PT ;  /* 0x000000c008047812 */ /* 0x000fe200078efcff */
[----:B------:R-:W-:Y:S01]  /*10bf0*/  UIMAD UR36, UR36, UR38, URZ ;  /* 0x00000026242472a4 */ /* 0x000fe2000f8e023f */
[----:B------:R-:W-:Y:S01]  /*10c00*/  ISETP.GE.AND P3, PT, R3, UR4, PT ;  /* 0x0000000403007c0c */ /* 0x000fe2000bf66270 */
[----:B------:R-:W-:Y:S01]  /*10c10*/  ULDC UR46, c[0x0][0xc] ;  /* 0x00000300002e7ab9 */ /* 0x000fe20000000800 */
[----:B------:R-:W-:Y:S01]  /*10c20*/  ISETP.GE.AND P2, PT, R4, UR4, PT ;  /* 0x0000000404007c0c */ /* 0x000fe2000bf46270 */
[----:B------:R-:W-:Y:S01]  /*10c30*/  ULOP3.LUT UR47, UR39, 0x2, URZ, 0xfc, !UPT ;  /* 0x00000002272f7892 */ /* 0x000fe2000f8efc3f */
[----:B------:R-:W-:-:S02]  /*10c40*/  SEL R3, RZ, 0xffffffff, P1 ;  /* 0xffffffffff037807 */ /* 0x000fc40000800000 */
[----:B------:R-:W-:Y:S02]  /*10c50*/  LOP3.LUT R5, R8, 0x180, RZ, 0xfc, !PT ;  /* 0x0000018008057812 */ /* 0x000fe400078efcff */
[----:B------:R-:W-:Y:S01]  /*10c60*/  @P1 LOP3.LUT R16, R16, 0x40, RZ, 0xfc, !PT ;  /* 0x0000004010101812 */ /* 0x000fe200078efcff */
[----:B------:R-:W-:Y:S01]  /*10c70*/  IMAD.SHL.U32 R3, R3, 0x2, RZ ;  /* 0x0000000203037824 */ /* 0x000fe200078e00ff */
[----:B------:R-:W-:Y:S02]  /*10c80*/  LOP3.LUT R6, R8, 0x1c0, RZ, 0xfc, !PT ;  /* 0x000001c008067812 */ /* 0x000fe400078efcff */
[----:B------:R-:W-:Y:S02]  /*10c90*/  LOP3.LUT R16, R16, 0xffffff7f, RZ, 0xc0, !PT ;  /* 0xffffff7f10107812 */ /* 0x000fe400078ec0ff */
[----:B------:R-:W-:Y:S02]  /*10ca0*/  SEL R2, RZ, 0x1, P0 ;  /* 0x00000001ff027807 */ /* 0x000fe40000000000 */
[----:B------:R-:W-:-:S02]  /*10cb0*/  @P0 LOP3.LUT R16, R16, 0x80, RZ, 0xfc, !PT ;  /* 0x0000008010100812 */ /* 0x000fc400078efcff */
[----:B------:R-:W-:Y:S02]  /*10cc0*/  ISETP.GE.AND P1, PT, R5, UR4, PT ;  /* 0x0000000405007c0c */ /* 0x000fe4000bf26270 */
[----:B------:R-:W-:Y:S02]  /*10cd0*/  LOP3.LUT R16, R16, 0xffffffdf, RZ, 0xc0, !PT ;  /* 0xffffffdf10107812 */ /* 0x000fe400078ec0ff */
[----:B------:R-:W-:Y:S02]  /*10ce0*/  ISETP.GE.AND P0, PT, R6, UR4, PT ;  /* 0x0000000406007c0c */ /* 0x000fe4000bf06270 */
[----:B------:R-:W-:Y:S02]  /*10cf0*/  @P3 LOP3.LUT R16, R16, 0x20, RZ, 0xfc, !PT ;  /* 0x0000002010103812 */ /* 0x000fe400078efcff */
[----:B------:R-:W-:Y:S02]  /*10d00*/  LOP3.LUT R5, R8, 0x100, RZ, 0xfc, !PT ;  /* 0x0000010008057812 */ /* 0x000fe400078efcff */
[----:B------:R-:W-:-:S02]  /*10d10*/  LOP3.LUT R16, R16, 0xffffffef, RZ, 0xc0, !PT ;  /* 0xffffffef10107812 */ /* 0x000fc400078ec0ff */
[----:B------:R-:W-:Y:S02]  /*10d20*/  LOP3.LUT R6, R8, 0x140, RZ, 0xfc, !PT ;  /* 0x0000014008067812 */ /* 0x000fe400078efcff */
[----:B------:R-:W-:Y:S02]  /*10d30*/  LOP3.LUT R2, R3, 0x2, R2, 0xe2, !PT ;  /* 0x0000000203027812 */ /* 0x000fe400078ee202 */
[----:B------:R-:W-:Y:S02]  /*10d40*/  @P2 LOP3.LUT R16, R16, 0x10, RZ, 0xfc, !PT ;  /* 0x0000001010102812 */ /* 0x000fe400078efcff */
[----:B------:R-:W-:Y:S02]  /*10d50*/  SEL R3, RZ, 0x4, P3 ;  /* 0x00000004ff037807 */ /* 0x000fe40001800000 */
[----:B------:R-:W-:Y:S02]  /*10d60*/  SEL R4, RZ, 0x8, P2 ;  /* 0x00000008ff047807 */ /* 0x000fe40001000000 */
[----:B------:R-:W-:-:S02]  /*10d70*/  ISETP.GE.AND P3, PT, R5, UR4, PT ;  /* 0x0000000405007c0c */ /* 0x000fc4000bf66270 */
[----:B------:R-:W-:Y:S01]  /*10d80*/  ISETP.GE.AND P2, PT, R6, UR4, PT ;  /* 0x0000000406007c0c */ /* 0x000fe2000bf46270 */
[----:B------:R-:W-:Y:S01]  /*10d90*/  ULDC.64 UR4, c[0x0][0x418] ;  /* 0x0001060000047ab9 */ /* 0x000fe20000000a00 */
[----:B------:R-:W-:Y:S01]  /*10da0*/  LOP3.LUT R4, R4, R2, R3, 0xfe, !PT ;  /* 0x0000000204047212 */ /* 0x000fe200078efe03 */
[----:B------:R-:W-:Y:S01]  /*10db0*/  UISETP.NE.U32.AND UP0, UPT, UR4, URZ, UPT ;  /* 0x0000003f0400728c */ /* 0x000fe2000bf05070 */
[----:B------:R-:W-:Y:S02]  /*10dc0*/  LOP3.LUT R3, R31, 0x1f8, RZ, 0xc0, !PT ;  /* 0x000001f81f037812 */ /* 0x000fe400078ec0ff */
[----:B------:R-:W-:Y:S01]  /*10dd0*/  LOP3.LUT R16, R16, 0xfffffff7, RZ, 0xc0, !PT ;  /* 0xfffffff710107812 */ /* 0x000fe200078ec0ff */
[----:B------:R-:W-:Y:S01]  /*10de0*/  UISETP.NE.AND.EX UP0, UPT, UR5, URZ, UPT, UP0 ;  /* 0x0000003f0500728c */ /* 0x000fe2000bf05300 */
[----:B------:R-:W-:Y:S01]  /*10df0*/  LOP3.LUT R2, R3, 0x38, R0, 0x78, !PT ;  /* 0x0000003803027812 */ /* 0x000fe200078e7800 */
[----:B------:R-:W-:Y:S01]  /*10e00*/  IMAD.SHL.U32 R3, R0, 0x10, RZ ;  /* 0x0000001000037824 */ /* 0x000fe200078e00ff */
[----:B------:R-:W-:Y:S01]  /*10e10*/  UMOV UR5, 0x400 ;  /* 0x0000040000057882 */ /* 0x000fe20000000000 */
[----:B------:R-:W-:Y:S01]  /*10e20*/  @P3 LOP3.LUT R16, R16, 0x8, RZ, 0xfc, !PT ;  /* 0x0000000810103812 */ /* 0x000fe200078efcff */
[----:B0-----:R-:W-:Y:S01]  /*10e30*/  ULEA UR8, UR8, UR5, 0x18 ;  /* 0x0000000508087291 */ /* 0x001fe2000f8ec03f */
[----:B------:R-:W-:Y:S01]  /*10e40*/  LOP3.LUT R31, R2, 0x200, R31, 0xf8, !PT ;  /* 0x00000200021f7812 */ /* 0x000fe200078ef81f */
[----:B------:R-:W-:Y:S01]  /*10e50*/  ULDC UR4, c[0x0][0x424] ;  /* 0x0001090000047ab9 */ /* 0x000fe20000000800 */
[----:B------:R-:W-:Y:S01]  /*10e60*/  LOP3.LUT R0, R36, 0x70, R3, 0xf8, !PT ;  /* 0x0000007024007812 */ /* 0x000fe200078ef803 */
[----:B------:R-:W-:Y:S01]  /*10e70*/  USEL UR4, UR4, 0x1, UP0 ;  /* 0x0000000104047887 */ /* 0x000fe20008000000 */
[----:B------:R-:W-:Y:S01]  /*10e80*/  SEL R7, RZ, 0x40, P1 ;  /* 0x00000040ff077807 */ /* 0x000fe20000800000 */
[----:B------:R-:W-:Y:S01]  /*10e90*/  IMAD.U32 R17, RZ, RZ, UR8 ;  /* 0x00000008ff117e24 */ /* 0x000fe2000f8e00ff */
[----:B------:R-:W-:Y:S01]  /*10ea0*/  ISETP.GE.AND P1, PT, R8, UR7, PT ;  /* 0x0000000708007c0c */ /* 0x000fe2000bf26270 */
[----:B------:R-:W-:Y:S01]  /*10eb0*/  UIMAD UR37, UR4, UR6, URZ ;  /* 0x00000006042572a4 */ /* 0x000fe2000f8e023f */
[----:B------:R-:W-:Y:S01]  /*10ec0*/  LOP3.LUT R16, R16, 0xfffffffb, RZ, 0xc0, !PT ;  /* 0xfffffffb10107812 */ /* 0x000fe200078ec0ff */
[----:B------:R-:W-:Y:S01]  /*10ed0*/  IMAD R0, R31, 0x2, R17 ;  /* 0x000000021f007824 */ /* 0x000fe200078e0211 */
[----:B------:R-:W-:Y:S01]  /*10ee0*/  SEL R5, RZ, 0x10, P3 ;  /* 0x00000010ff057807 */ /* 0x000fe20001800000 */
[----:B------:R-:W-:Y:S01]  /*10ef0*/  UIADD3 UR4, UR37, 0x3f, URZ ;  /* 0x0000003f25047890 */ /* 0x000fe2000fffe03f */
[----:B------:R-:W-:Y:S01]  /*10f00*/  SEL R6, RZ, 0x20, P2 ;  /* 0x00000020ff067807 */ /* 0x000fe20001000000 */
[----:B------:R-:W-:Y:S01]  /*10f10*/  UIADD3 UR48, UR37, 0x1, -UR38 ;  /* 0x0000000125307890 */ /* 0x000fe2000fffe826 */
[----:B------:R1:W-:Y:S01]  /*10f20*/  STL [R1+0x8], R0 ;  /* 0x0000080001007387 */ /* 0x0003e20000100800 */
[----:B------:R-:W-:Y:S01]  /*10f30*/  @P2 LOP3.LUT R16, R16, 0x4, RZ, 0xfc, !PT ;  /* 0x0000000410102812 */ /* 0x000fe200078efcff */
[----:B------:R-:W-:Y:S01]  /*10f40*/  USHF.R.S32.HI UR5, URZ, 0x1f, UR4 ;  /* 0x0000001f3f057899 */ /* 0x000fe20008011404 */
[----:B------:R-:W-:Y:S01]  /*10f50*/  LOP3.LUT R4, R6, R4, R5, 0xfe, !PT ;  /* 0x0000000406047212 */ /* 0x000fe200078efe05 */
[----:B------:R-:W-:Y:S01]  /*10f60*/  UIADD3 UR38, UR37, -UR38, URZ ;  /* 0x8000002625267290 */ /* 0x000fe2000fffe03f */
[----:B------:R-:W-:Y:S01]  /*10f70*/  SEL R9, RZ, 0x80, P0 ;  /* 0x00000080ff097807 */ /* 0x000fe20000000000 */
[----:B------:R-:W-:Y:S01]  /*10f80*/  ULEA.HI UR5, UR5, UR4, URZ, 0x6 ;  /* 0x0000000405057291 */ /* 0x000fe2000f8f303f */
[----:B------:R-:W-:-:S02]  /*10f90*/  ISETP.GE.AND P0, PT, R8, UR9, PT ;  /* 0x0000000908007c0c */ /* 0x000fc4000bf06270 */
[----:B------:R-:W-:Y:S01]  /*10fa0*/  LOP3.LUT R4, R4, R7, RZ, 0xfc, !PT ;  /* 0x0000000704047212 */ /* 0x000fe200078efcff */
[----:B------:R-:W-:Y:S01]  /*10fb0*/  USHF.R.S32.HI UR40, URZ, 0x6, UR5 ;  /* 0x000000063f287899 */ /* 0x000fe20008011405 */
[----:B------:R-:W-:Y:S02]  /*10fc0*/  LOP3.LUT R16, R16, 0xfffffffd, RZ, 0xc0, !PT ;  /* 0xfffffffd10107812 */ /* 0x000fe400078ec0ff */
[----:B------:R-:W-:Y:S02]  /*10fd0*/  LOP3.LUT R32, R4, R9, RZ, 0xfc, !PT ;  /* 0x0000000904207212 */ /* 0x000fe400078efcff */
[----:B------:R-:W-:Y:S02]  /*10fe0*/  @P1 LOP3.LUT R16, R16, 0x2, RZ, 0xfc, !PT ;  /* 0x0000000210101812 */ /* 0x000fe400078efcff */
[----:B------:R-:W-:Y:S02]  /*10ff0*/  LOP3.LUT R28, R4, 0x40, RZ, 0xc0, !PT ;  /* 0x00000040041c7812 */ /* 0x000fe400078ec0ff */
[----:B------:R-:W-:-:S02]  /*11000*/  LOP3.LUT R26, R32, 0x80, RZ, 0xc0, !PT ;  /* 0x00000080201a7812 */ /* 0x000fc400078ec0ff */
[----:B------:R-:W-:Y:S02]  /*11010*/  LOP3.LUT R16, R16, 0xffffefff, RZ, 0xc0, !PT ;  /* 0xffffefff10107812 */ /* 0x000fe400078ec0ff */
[----:B------:R-:W-:Y:S02]  /*11020*/  MOV R18, RZ ;  /* 0x000000ff00127202 */ /* 0x000fe40000000f00 */
[----:B------:R-:W-:Y:S02]  /*11030*/  SHF.R.U32.HI R28, RZ, 0x2, R28 ;  /* 0x00000002ff1c7819 */ /* 0x000fe4000001161c */
[----:B------:R-:W-:Y:S02]  /*11040*/  SHF.R.U32.HI R26, RZ, 0x3, R26 ;  /* 0x00000003ff1a7819 */ /* 0x000fe4000001161a */
[----:B-1----:R-:W-:-:S07]  /*11050*/  @P0 LOP3.LUT R16, R16, 0x1000, RZ, 0xfc, !PT ;  /* 0x0000100010100812 */ /* 0x002fce00078efcff */
.L_x_1810:
[----:B------:R-:W-:Y:S01]  /*11060*/  ULDC UR7, c[0x0][0xc60] ;  /* 0x0003180000077ab9 */ /* 0x000fe20000000800 */
[C---:B------:R-:W-:Y:S01]  /*11070*/  R2UR UR41, R33.reuse ;  /* 0x00000000212972ca */ /* 0x040fe200000e0000 */
[----:B------:R-:W-:Y:S01]  /*11080*/  UISETP.NE.AND UP0, UPT, UR7, 0x1, UPT ;  /* 0x000000010700788c */ /* 0x000fe2000bf05270 */
[----:B------:R-:W-:-:S10]  /*11090*/  R2UR UR6, R33 ;  /* 0x00000000210672ca */ /* 0x000fd400000e0000 */
        /* <DEDUP_REMOVED lines=9> */
[----:B012--5:R-:W-:Y:S05]  /*11130*/  @P0 BRA `(.L_x_1756) ;  /* 0x0000000000200947 */ /* 0x027fea0003800000 */
        /* <DEDUP_REMOVED lines=8> */
.L_x_1756:
[----:B------:R-:W-:Y:S01]  /*111c0*/  ULDC UR8, c[0x0][0xc54] ;  /* 0x0003150000087ab9 */ /* 0x000fe20000000800 */
[----:B------:R-:W-:Y:S01]  /*111d0*/  UMOV UR6, UR7 ;  /* 0x0000000700067c82 */ /* 0x000fe20008000000 */
[----:B------:R-:W-:-:S11]  /*111e0*/  UISETP.NE.AND UP0, UPT, UR8, 0x1, UPT ;  /* 0x000000010800788c */ /* 0x000fd6000bf05270 */
[----:B------:R-:W-:Y:S02]  /*111f0*/  @UP0 ULDC.64 UR10, c[0x0][0xc58] ;  /* 0x00031600000a0ab9 */ /* 0x000fe40000000a00 */
[----:B------:R-:W-:-:S04]  /*11200*/  UIMAD.WIDE.U32 UR4, UR7, UR10, URZ ;  /* 0x0000000a070472a5 */ /* 0x000fc8000f8e003f */
[----:B------:R-:W-:-:S04]  /*11210*/  @UP0 USHF.R.U32.HI UR6, URZ, UR11, UR5 ;  /* 0x0000000b3f060299 */ /* 0x000fc80008011605 */
[----:B------:R-:W-:-:S12]  /*11220*/  UIMAD UR4, UR6, UR8, URZ ;  /* 0x00000008060472a4 */ /* 0x000fd8000f8e023f */
.L_x_1757:
[----:B------:R-:W-:Y:S01]  /*11230*/  ULDC UR5, c[0x0][0xc48] ;  /* 0x0003120000057ab9 */ /* 0x000fe20000000800 */
[----:B------:R-:W-:Y:S01]  /*11240*/  ULDC.64 UR8, c[0x0][0xa28] ;  /* 0x00028a0000087ab9 */ /* 0x000fe20000000a00 */
[----:B------:R-:W-:Y:S01]  /*11250*/  UISETP.NE.AND UP1, UPT, UR5, 0x1, UPT ;  /* 0x000000010500788c */ /* 0x000fe2000bf25270 */
[----:B------:R-:W-:Y:S01]  /*11260*/  IMAD.MOV.U32 R30, RZ, RZ, RZ ;  /* 0x000000ffff1e7224 */ /* 0x000fe200078e00ff */
[----:B------:R-:W-:Y:S02]  /*11270*/  UIADD3 UR4, UR7, -UR4, URZ ;  /* 0x8000000407047290 */ /* 0x000fe4000fffe03f */
[----:B------:R-:W-:Y:S01]  /*11280*/  UISETP.NE.U32.AND UP0, UPT, UR8, URZ, UPT ;  /* 0x0000003f0800728c */ /* 0x000fe2000bf05070 */
[----:B------:R-:W-:Y:S02]  /*11290*/  ULDC UR5, c[0x0][0xc54] ;  /* 0x0003150000057ab9 */ /* 0x000fe40000000800 */
[----:B------:R-:W-:Y:S02]  /*112a0*/  UIMAD UR41, UR41, UR5, UR4 ;  /* 0x00000005292972a4 */ /* 0x000fe4000f8e0204 */
[----:B------:R-:W-:-:S02]  /*112b0*/  UISETP.NE.AND.EX UP0, UPT, UR9, URZ, UPT, UP0 ;  /* 0x0000003f0900728c */ /* 0x000fc4000bf05300 */
[----:B------:R-:W-:Y:S01]  /*112c0*/  @UP1 ULDC UR4, c[0x0][0xc4c] ;  /* 0x0003130000041ab9 */ /* 0x000fe20000000800 */
[----:B------:R-:W-:Y:S01]  /*112d0*/  @UP1 ULDC UR7, c[0x0][0xc50] ;  /* 0x0003140000071ab9 */ /* 0x000fe20000000800 */
[----:B------:R-:W-:Y:S02]  /*112e0*/  UIMAD.WIDE.U32 UR4, UR41, UR4, URZ ;  /* 0x00000004290472a5 */ /* 0x000fe4000f8e003f */
[----:B------:R-:W-:Y:S01]  /*112f0*/  UMOV UR42, UR41 ;  /* 0x00000029002a7c82 */ /* 0x000fe20008000000 */
[----:B------:R-:W-:Y:S01]  /*11300*/  ULOP3.LUT UR6, UR6, 0x3ffffff, URZ, 0x3c, !UPT ;  /* 0x03ffffff06067892 */ /* 0x000fe2000f8e3c3f */
[----:B------:R-:W-:Y:S01]  /*11310*/  PLOP3.LUT P0, PT, PT, PT, UP0, 0x80, 0x0 ;  /* 0x000000000000781c */ /* 0x000fe20003f0f008 */
[----:B------:R-:W-:-:S03]  /*11320*/  @UP1 USHF.R.U32.HI UR42, URZ, UR7, UR5 ;  /* 0x000000073f2a1299 */ /* 0x000fc60008011605 */
[----:B------:R-:W-:Y:S02]  /*11330*/  @UP0 ULDC.64 UR4, c[0x0][0xa28] ;  /* 0x00028a0000040ab9 */ /* 0x000fe40000000a00 */
[----:B------:R-:W-:-:S06]  /*11340*/  @UP0 UIMAD.WIDE UR4, UR42, 0x4, UR4 ;  /* 0x000000042a0408a5 */ /* 0x000fcc000f8e0204 */
[----:B------:R-:W-:Y:S01]  /*11350*/  IMAD.U32 R3, RZ, RZ, UR5 ;  /* 0x00000005ff037e24 */ /* 0x000fe2000f8e00ff */
[----:B------:R-:W-:Y:S01]  /*11360*/  ULDC UR5, c[0x0][0x448] ;  /* 0x0001120000057ab9 */ /* 0x000fe20000000800 */
[----:B------:R-:W-:Y:S01]  /*11370*/  IMAD.U32 R2, RZ, RZ, UR4 ;  /* 0x00000004ff027e24 */ /* 0x000fe2000f8e00ff */
[----:B------:R-:W-:Y:S01]  /*11380*/  ULDC UR4, c[0x0][0xc3c] ;  /* 0x00030f0000047ab9 */ /* 0x000fe20000000800 */
[----:B------:R-:W-:Y:S02]  /*11390*/  UISETP.NE.AND UP2, UPT, UR5, 0x1, UPT ;  /* 0x000000010500788c */ /* 0x000fe4000bf45270 */
[----:B------:R-:W-:Y:S01]  /*113a0*/  UIADD3 UR6, UR6, UR4, URZ ;  /* 0x0000000406067290 */ /* 0x000fe2000fffe03f */
[----:B------:R0:W5:Y:S01]  /*113b0*/  @P0 LDG.E R30, desc[UR52][R2.64] ;  /* 0x00000034021e0981 */ /* 0x000162000c1e1900 */
[----:B------:R-:W-:Y:S02]  /*113c0*/  UP2UR UR49, UPR, URZ, 0x4 ;  /* 0x000000043f317883 */ /* 0x000fe40008000000 */
[----:B------:R-:W-:-:S04]  /*113d0*/  USHF.L.U32 UR43, UR6, 0x6, URZ ;  /* 0x00000006062b7899 */ /* 0x000fc8000800063f */
[----:B------:R-:W-:Y:S01]  /*113e0*/  UIADD3 UR6, UR43, 0x3f, URZ ;  /* 0x0000003f2b067890 */ /* 0x000fe2000fffe03f */
[----:B------:R-:W-:Y:S01]  /*113f0*/  @UP2 ULDC UR4, c[0x0][0x44c] ;  /* 0x0001130000042ab9 */ /* 0x000fe20000000800 */
[----:B------:R-:W-:Y:S02]  /*11400*/  @UP2 ULDC UR7, c[0x0][0x450] ;  /* 0x0001140000072ab9 */ /* 0x000fe40000000800 */
[----:B------:R-:W-:-:S04]  /*11410*/  UIMAD.WIDE.U32 UR4, UR6, UR4, URZ ;  /* 0x00000004060472a5 */ /* 0x000fc8000f8e003f */
[----:B------:R-:W-:-:S03]  /*11420*/  @UP2 USHF.R.U32.HI UR6, URZ, UR7, UR5 ;  /* 0x000000073f062299 */ /* 0x000fc60008011605 */
[----:B------:R-:W-:Y:S01]  /*11430*/  ULDC.64 UR4, c[0x0][0x9e0] ;  /* 0x0002780000047ab9 */ /* 0x000fe20000000a00 */
[----:B------:R-:W-:Y:S02]  /*11440*/  UIADD3 UR6, UR48, UR6, URZ ;  /* 0x0000000630067290 */ /* 0x000fe4000fffe03f */
[----:B------:R-:W-:Y:S02]  /*11450*/  UISETP.GE.AND UP0, UPT, UR5, 0x1, UPT ;  /* 0x000000010500788c */ /* 0x000fe4000bf06270 */
[----:B------:R-:W-:-:S04]  /*11460*/  UIADD3 UR4, UR6, UR4, URZ ;  /* 0x0000000406047290 */ /* 0x000fc8000fffe03f */
[----:B------:R-:W-:-:S13]  /*11470*/  PLOP3.LUT P0, PT, PT, PT, UP0, 0x40, 0x0 ;  /* 0x000000000000781c */ /* 0x000fda0003f0e808 */
[----:B0-----:R-:W-:Y:S05]  /*11480*/  @P0 BRA `(.L_x_1758) ;  /* 0x0000000000440947 */ /* 0x001fea0003800000 */
        /* <DEDUP_REMOVED lines=10> */
.L_x_1759:
[----:B------:R-:W-:-:S11]  /*11530*/  UISETP.NE.AND UP1, UPT, UR5, 0x1, UPT ;  /* 0x000000010500788c */ /* 0x000fd6000bf25270 */
[----:B------:R-:W-:Y:S02]  /*11540*/  @UP1 ULDC.64 UR10, c[0x0][0x9e8] ;  /* 0x00027a00000a1ab9 */ /* 0x000fe40000000a00 */
[----:B------:R-:W-:-:S04]  /*11550*/  UIMAD.WIDE.U32 UR6, UR8, UR10, URZ ;  /* 0x0000000a080672a5 */ /* 0x000fc8000f8e003f */
[----:B------:R-:W-:-:S12]  /*11560*/  @UP1 USHF.R.U32.HI UR8, URZ, UR11, UR7 ;  /* 0x0000000b3f081299 */ /* 0x000fd80008011607 */
.L_x_1760:
[----:B------:R-:W-:-:S04]  /*11570*/  UIMAD UR8, UR8, UR5, UR5 ;  /* 0x00000005080872a4 */ /* 0x000fc8000f8e0205 */
[----:B------:R-:W-:-:S04]  /*11580*/  UISETP.LT.AND UP1, UPT, UR4, UR8, UPT ;  /* 0x000000080400728c */ /* 0x000fc8000bf21270 */
[----:B------:R-:W-:-:S12]  /*11590*/  USEL UR4, UR4, UR8, UP1 ;  /* 0x0000000804047287 */ /* 0x000fd80008800000 */
.L_x_1758:
[----:B------:R-:W-:Y:S01]  /*115a0*/  UISETP.NE.AND UP1, UPT, UR49, URZ, UPT ;  /* 0x0000003f3100728c */ /* 0x000fe2000bf25270 */
[----:B------:R-:W-:Y:S01]  /*115b0*/  PLOP3.LUT P0, PT, PT, PT, UP0, 0x40, 0x0 ;  /* 0x000000000000781c */ /* 0x000fe20003f0e808 */
[----:B------:R-:W-:-:S04]  /*115c0*/  UIADD3 UR4, UR4, 0x3f, URZ ;  /* 0x0000003f04047890 */ /* 0x000fc8000fffe03f */
[----:B------:R-:W-:-:S04]  /*115d0*/  USHF.R.S32.HI UR8, URZ, 0x1f, UR4 ;  /* 0x0000001f3f087899 */ /* 0x000fc80008011404 */
[----:B------:R-:W-:Y:S01]  /*115e0*/  ULEA.HI UR8, UR8, UR4, URZ, 0x6 ;  /* 0x0000000408087291 */ /* 0x000fe2000f8f303f */
[----:B------:R-:W-:Y:S01]  /*115f0*/  @UP1 ULDC UR6, c[0x0][0x44c] ;  /* 0x0001130000061ab9 */ /* 0x000fe20000000800 */
[----:B------:R-:W-:Y:S01]  /*11600*/  @UP1 ULDC UR9, c[0x0][0x450] ;  /* 0x0001140000091ab9 */ /* 0x000fe20000000800 */
[----:B------:R-:W-:Y:S02]  /*11610*/  UIMAD.WIDE.U32 UR6, UR43, UR6, URZ ;  /* 0x000000062b0672a5 */ /* 0x000fe4000f8e003f */
[----:B------:R-:W-:Y:S01]  /*11620*/  UMOV UR4, UR43 ;  /* 0x0000002b00047c82 */ /* 0x000fe20008000000 */
[----:B------:R-:W-:Y:S02]  /*11630*/  USHF.R.S32.HI UR8, URZ, 0x6, UR8 ;  /* 0x000000063f087899 */ /* 0x000fe40008011408 */
[----:B------:R-:W-:Y:S02]  /*11640*/  @UP1 USHF.R.U32.HI UR4, URZ, UR9, UR7 ;  /* 0x000000093f041299 */ /* 0x000fe40008011607 */
[----:B------:R-:W-:-:S02]  /*11650*/  UISETP.LT.AND UP1, UPT, UR40, UR8, UPT ;  /* 0x000000082800728c */ /* 0x000fc4000bf21270 */
[----:B------:R-:W-:Y:S01]  /*11660*/  UIADD3 UR4, UR38, UR4, URZ ;  /* 0x0000000426047290 */ /* 0x000fe2000fffe03f */
[----:B------:R-:W-:Y:S01]  /*11670*/  ULDC UR6, c[0x0][0x9dc] ;  /* 0x0002770000067ab9 */ /* 0x000fe20000000800 */
[----:B------:R-:W-:Y:S02]  /*11680*/  USEL UR44, UR40, UR8, UP1 ;  /* 0x00000008282c7287 */ /* 0x000fe40008800000 */
[----:B------:R-:W-:Y:S01]  /*11690*/  UIADD3 UR8, UR4, -UR6, URZ ;  /* 0x8000000604087290 */ /* 0x000fe2000fffe03f */
[----:B------:R-:W-:Y:S11]  /*116a0*/  @P0 BRA `(.L_x_1761) ;  /* 0x0000000000440947 */ /* 0x000ff60003800000 */
        /* <DEDUP_REMOVED lines=10> */
.L_x_1762:
[----:B------:R-:W-:-:S11]  /*11750*/  UISETP.NE.AND UP0, UPT, UR5, 0x1, UPT ;  /* 0x000000010500788c */ /* 0x000fd6000bf05270 */
[----:B------:R-:W-:Y:S02]  /*11760*/  @UP0 ULDC.64 UR10, c[0x0][0x9e8] ;  /* 0x00027a00000a0ab9 */ /* 0x000fe40000000a00 */
[----:B------:R-:W-:-:S04]  /*11770*/  UIMAD.WIDE.U32 UR6, UR4, UR10, URZ ;  /* 0x0000000a040672a5 */ /* 0x000fc8000f8e003f */
[----:B------:R-:W-:-:S12]  /*11780*/  @UP0 USHF.R.U32.HI UR4, URZ, UR11, UR7 ;  /* 0x0000000b3f040299 */ /* 0x000fd80008011607 */
.L_x_1763:
[----:B------:R-:W-:-:S04]  /*11790*/  UIMAD UR4, UR4, UR5, URZ ;  /* 0x00000005040472a4 */ /* 0x000fc8000f8e023f */
[----:B------:R-:W-:-:S04]  /*117a0*/  UISETP.LT.AND UP0, UPT, UR8, UR4, UPT ;  /* 0x000000040800728c */ /* 0x000fc8000bf01270 */
[----:B------:R-:W-:-:S12]  /*117b0*/  USEL UR8, UR8, UR4, !UP0 ;  /* 0x0000000408087287 */ /* 0x000fd8000c000000 */
.L_x_1761:
[----:B------:R-:W-:Y:S01]  /*117c0*/  USHF.R.S32.HI UR4, URZ, 0x1f, UR8 ;  /* 0x0000001f3f047899 */ /* 0x000fe20008011408 */
[----:B------:R-:W-:Y:S03]  /*117d0*/  BSSY B7, `(.L_x_1764) ;  /* 0x00002fc000077945 */ /* 0x000fe60003800000 */
[----:B------:R-:W-:-:S04]  /*117e0*/  ULEA.HI UR4, UR4, UR8, URZ, 0x6 ;  /* 0x0000000804047291 */ /* 0x000fc8000f8f303f */
[----:B------:R-:W-:-:S04]  /*117f0*/  USHF.R.S32.HI UR4, URZ, 0x6, UR4 ;  /* 0x000000063f047899 */ /* 0x000fc80008011404 */
[----:B------:R-:W-:-:S04]  /*11800*/  UISETP.LT.AND UP0, UPT, URZ, UR4, UPT ;  /* 0x000000043f00728c */ /* 0x000fc8000bf01270 */
[----:B------:R-:W-:-:S04]  /*11810*/  USEL UR45, URZ, UR4, !UP0 ;  /* 0x000000043f2d7287 */ /* 0x000fc8000c000000 */
[----:B------:R-:W-:-:S06]  /*11820*/  UISETP.GT.AND UP0, UPT, UR44, UR45, UPT ;  /* 0x0000002d2c00728c */ /* 0x000fcc000bf04270 */
[----:B------:R-:W-:-:S13]  /*11830*/  PLOP3.LUT P0, PT, PT, PT, UP0, 0x80, 0x0 ;  /* 0x000000000000781c */ /* 0x000fda0003f0f008 */
[----:B------:R-:W-:Y:S05]  /*11840*/  @P0 BRA `(.L_x_1765) ;  /* 0x0000000000440947 */ /* 0x000fea0003800000 */
[----:B------:R-:W0:Y:S02]  /*11850*/  S2R R0, SR_TID.X ;  /* 0x0000000000007919 */ /* 0x000e240000002100 */
[----:B0-----:R-:W-:-:S04]  /*11860*/  LOP3.LUT R0, R0, 0x7f, RZ, 0xc0, !PT ;  /* 0x0000007f00007812 */ /* 0x001fc800078ec0ff */
[----:B------:R-:W-:-:S13]  /*11870*/  ISETP.NE.AND P1, PT, R0, RZ, PT ;  /* 0x000000ff0000720c */ /* 0x000fda0003f25270 */
[----:B------:R-:W-:Y:S05]  /*11880*/  @P1 BRA `(.L_x_1766) ;  /* 0x0000002c00c01947 */ /* 0x000fea0003800000 */
[----:B------:R-:W0:Y:S01]  /*11890*/  S2R R7, SR_LANEID ;  /* 0x0000000000077919 */ /* 0x000e220000000000 */
[----:B------:R-:W-:Y:S01]  /*118a0*/  VOTEU.ANY UR4, UPT, PT ;  /* 0x0000000000047886 */ /* 0x000fe200038e0100 */
[----:B------:R-:W1:Y:S01]  /*118b0*/  LDC.64 R2, c[0x0][0xc80] ;  /* 0x00032000ff027b82 */ /* 0x000e620000000a00 */
[----:B------:R-:W0:Y:S08]  /*118c0*/  FLO.U32 R0, UR4 ;  /* 0x0000000400007d00 */ /* 0x000e3000080e0000 */
[----:B------:R-:W1:Y:S01]  /*118d0*/  POPC R5, UR4 ;  /* 0x0000000400057d09 */ /* 0x000e620008000000 */
[----:B0-----:R-:W-:-:S13]  /*118e0*/  ISETP.EQ.U32.AND P0, PT, R0, R7, PT ;  /* 0x000000070000720c */ /* 0x001fda0003f02070 */
[----:B-1----:R-:W2:Y:S01]  /*118f0*/  @P0 ATOMG.E.ADD.STRONG.GPU PT, R3, desc[UR52][R2.64], R5 ;  /* 0x00000005020309a8 */ /* 0x002ea200081ee1f4 */
[----:B------:R-:W0:Y:S02]  /*11900*/  S2R R4, SR_LTMASK ;  /* 0x0000000000047919 */ /* 0x000e240000003900 */
[----:B0-----:R-:W-:-:S04]  /*11910*/  LOP3.LUT R4, R4, UR4, RZ, 0xc0, !PT ;  /* 0x0000000404047c12 */ /* 0x001fc8000f8ec0ff */
[----:B------:R-:W0:Y:S01]  /*11920*/  POPC R33, R4 ;  /* 0x0000000400217309 */ /* 0x000e220000000000 */
[----:B--2---:R-:W0:Y:S02]  /*11930*/  SHFL.IDX PT, R0, R3, R0, 0x1f ;  /* 0x00001f0003007589 */ /* 0x004e2400000e0000 */
[----:B0-----:R-:W-:Y:S01]  /*11940*/  IADD3 R33, R0, UR46, R33 ;  /* 0x0000002e00217c10 */ /* 0x001fe2000fffe021 */
[----:B------:R-:W-:Y:S06]  /*11950*/  BRA `(.L_x_1766) ;  /* 0x0000002c008c7947 */ /* 0x000fec0003800000 */
.L_x_1765:
        /* <DEDUP_REMOVED lines=19> */
[----:B0----5:R-:W-:Y:S05]  /*11a90*/  CALL.ABS.NOINC R2 ;  /* 0x0000000002007343 */ /* 0x021fea0003c00000 */
.L_x_1768:
[----:B------:R-:W-:Y:S05]  /*11aa0*/  BSYNC B6 ;  /* 0x0000000000067941 */ /* 0x000fea0003800000 */
.L_x_1767:
        /* <DEDUP_REMOVED lines=20> */
.L_x_1771:
        /* <DEDUP_REMOVED lines=15> */
.L_x_1770:
[----:B------:R-:W-:Y:S05]  /*11ce0*/  BSYNC B6 ;  /* 0x0000000000067941 */ /* 0x000fea0003800000 */
.L_x_1769:
[----:B------:R-:W-:Y:S01]  /*11cf0*/  ULDC.64 UR4, c[0x0][0x9f8] ;  /* 0x00027e0000047ab9 */ /* 0x000fe20000000a00 */
[----:B------:R-:W-:Y:S01]  /*11d00*/  IMAD.U32 R24, RZ, RZ, UR42 ;  /* 0x0000002aff187e24 */ /* 0x000fe2000f8e00ff */
[----:B------:R-:W-:Y:S01]  /*11d10*/  UISETP.NE.U32.AND UP0, UPT, UR4, URZ, UPT ;  /* 0x0000003f0400728c */ /* 0x000fe2000bf05070 */
[----:B------:R-:W0:Y:S03]  /*11d20*/  LDC R10, c[0x0][0x430] ;  /* 0x00010c00ff0a7b82 */ /* 0x000e260000000800 */
[----:B------:R-:W-:-:S06]  /*11d30*/  UISETP.NE.AND.EX UP0, UPT, UR5, URZ, UPT, UP0 ;  /* 0x0000003f0500728c */ /* 0x000fcc000bf05300 */
[----:B------:R-:W-:-:S05]  /*11d40*/  PLOP3.LUT P0, PT, PT, PT, UP0, 0x80, 0x0 ;  /* 0x000000000000781c */ /* 0x000fca0003f0f008 */
[----:B------:R-:W-:Y:S02]  /*11d50*/  @UP0 ULDC.64 UR4, c[0x0][0x9f8] ;  /* 0x00027e0000040ab9 */ /* 0x000fe40000000a00 */
[----:B------:R-:W-:-:S06]  /*11d60*/  @UP0 UIMAD.WIDE UR4, UR42, 0x4, UR4 ;  /* 0x000000042a0408a5 */ /* 0x000fcc000f8e0204 */
[----:B------:R-:W-:Y:S01]  /*11d70*/  MOV R2, UR4 ;  /* 0x0000000400027c02 */ /* 0x000fe20008000f00 */
[----:B------:R-:W-:Y:S01]  /*11d80*/  IMAD.U32 R3, RZ, RZ, UR5 ;  /* 0x00000005ff037e24 */ /* 0x000fe2000f8e00ff */
[----:B------:R-:W-:-:S04]  /*11d90*/  ULDC UR4, c[0x0][0xc48] ;  /* 0x0003120000047ab9 */ /* 0x000fc80000000800 */
[----:B------:R1:W5:Y:S01]  /*11da0*/  @P0 LDG.E R24, desc[UR52][R2.64] ;  /* 0x0000003402180981 */ /* 0x000362000c1e1900 */
[----:B------:R-:W-:Y:S01]  /*11db0*/  IMAD.U32 R27, RZ, RZ, UR44 ;  /* 0x0000002cff1b7e24 */ /* 0x000fe2000f8e00ff */
[----:B------:R-:W-:Y:S01]  /*11dc0*/  UMOV UR5, 0xffffffff ;  /* 0xffffffff00057882 */ /* 0x000fe20000000000 */
[----:B------:R-:W-:-:S03]  /*11dd0*/  IMAD.U32 R19, RZ, RZ, UR4 ;  /* 0x00000004ff137e24 */ /* 0x000fc6000f8e00ff */
[----:B------:R-:W-:Y:S01]  /*11de0*/  LEA R27, R27, 0xffffffc0, 0x6 ;  /* 0xffffffc01b1b7811 */ /* 0x000fe200078e30ff */
[----:B------:R-:W-:Y:S06]  /*11df0*/  BRA.DIV UR5, `(.L_x_1772) ;  /* 0x0000003205b47947 */ /* 0x000fec000b800000 */
.L_x_1827:
[----:B------:R-:W2:Y:S01]  /*11e00*/  S2R R8, SR_TID.X ;  /* 0x0000000000087919 */ /* 0x000ea20000002100 */
[----:B0-----:R-:W-:Y:S01]  /*11e10*/  ISETP.NE.AND P1, PT, R10, 0x1, PT ;  /* 0x000000010a00780c */ /* 0x001fe20003f25270 */
[----:B------:R-:W-:Y:S01]  /*11e20*/  IMAD.MOV.U32 R34, RZ, RZ, RZ ;  /* 0x000000ffff227224 */ /* 0x000fe200078e00ff */
[----:B-----5:R-:W-:Y:S02]  /*11e30*/  SHF.R.S32.HI R29, RZ, 0x1f, R24 ;  /* 0x0000001fff1d7819 */ /* 0x020fe40000011418 */
[----:B------:R-:W-:-:S09]  /*11e40*/  LOP3.LUT R16, R16, 0xfffffbff, RZ, 0xc0, !PT ;  /* 0xfffffbff10107812 */ /* 0x000fd200078ec0ff */
[----:B------:R-:W0:Y:S01]  /*11e50*/  @P1 LDC R0, c[0x0][0x434] ;  /* 0x00010d00ff001b82 */ /* 0x000e220000000800 */
[----:B------:R-:W-:-:S07]  /*11e60*/  @P1 LOP3.LUT R16, R16, 0x400, RZ, 0xfc, !PT ;  /* 0x0000040010101812 */ /* 0x000fce00078efcff */
[----:B-1----:R-:W1:Y:S01]  /*11e70*/  @P1 LDC R3, c[0x0][0x438] ;  /* 0x00010e00ff031b82 */ /* 0x002e620000000800 */
[----:B--2---:R-:W-:-:S05]  /*11e80*/  IMAD.SHL.U32 R8, R8, 0x10, RZ ;  /* 0x0000001008087824 */ /* 0x004fca00078e00ff */
[----:B------:R-:W-:-:S05]  /*11e90*/  LOP3.LUT R8, R36, 0x70, R8, 0xf8, !PT ;  /* 0x0000007024087812 */ /* 0x000fca00078ef808 */
[----:B------:R-:W-:-:S05]  /*11ea0*/  IMAD.IADD R35, R8, 0x1, R27 ;  /* 0x0000000108237824 */ /* 0x000fca00078e021b */
[C---:B------:R-:W-:Y:S02]  /*11eb0*/  ISETP.GE.AND P0, PT, R35.reuse, UR37, PT ;  /* 0x0000002523007c0c */ /* 0x040fe4000bf06270 */
[----:B------:R-:W-:Y:S02]  /*11ec0*/  IADD3 R35, R35, R30, RZ ;  /* 0x0000001e23237210 */ /* 0x000fe40007ffe0ff */
[----:B------:R-:W-:-:S03]  /*11ed0*/  ISETP.GT.U32.OR P0, PT, R8, 0x3f, P0 ;  /* 0x0000003f0800780c */ /* 0x000fc60000704470 */
[----:B0-----:R-:W-:-:S04]  /*11ee0*/  @P1 IMAD.HI.U32 R0, R35, R0, RZ ;  /* 0x0000000023001227 */ /* 0x001fc800078e00ff */
[----:B------:R-:W-:Y:S01]  /*11ef0*/  IMAD.MOV.U32 R9, RZ, RZ, R35 ;  /* 0x000000ffff097224 */ /* 0x000fe200078e0023 */
[----:B-1----:R-:W-:-:S05]  /*11f00*/  @P1 SHF.R.U32.HI R9, RZ, R3, R0 ;  /* 0x00000003ff091219 */ /* 0x002fca0000011600 */
[----:B------:R-:W0:Y:S01]  /*11f10*/  @!P0 LDC.64 R6, c[0x0][0x428] ;  /* 0x00010a00ff068b82 */ /* 0x000e220000000a00 */
[--C-:B------:R-:W-:Y:S01]  /*11f20*/  @!P0 SHF.R.S32.HI R3, RZ, 0x1f, R9.reuse ;  /* 0x0000001fff038819 */ /* 0x100fe20000011409 */
[----:B------:R-:W-:-:S06]  /*11f30*/  @!P0 IMAD.MOV.U32 R2, RZ, RZ, R9 ;  /* 0x000000ffff028224 */ /* 0x000fcc00078e0009 */
[----:B------:R-:W1:Y:S01]  /*11f40*/  @!P0 LDC.64 R4, c[0x0][0x418] ;  /* 0x00010600ff048b82 */ /* 0x000e620000000a00 */
[-C--:B0-----:R-:W-:Y:S02]  /*11f50*/  @!P0 IMAD R0, R29, R6.reuse, RZ ;  /* 0x000000061d008224 */ /* 0x081fe400078e02ff */
[----:B------:R-:W-:-:S04]  /*11f60*/  @!P0 IMAD.WIDE.U32 R2, R24, R6, R2 ;  /* 0x0000000618028225 */ /* 0x000fc800078e0002 */
[----:B------:R-:W-:Y:S01]  /*11f70*/  @!P0 IMAD R7, R24, R7, R0 ;  /* 0x0000000718078224 */ /* 0x000fe200078e0200 */
[----:B-1----:R-:W-:-:S03]  /*11f80*/  @!P0 LEA R4, P1, R2, R4, 0x2 ;  /* 0x0000000402048211 */ /* 0x002fc600078210ff */
[----:B------:R-:W-:-:S05]  /*11f90*/  @!P0 IMAD.IADD R0, R3, 0x1, R7 ;  /* 0x0000000103008824 */ /* 0x000fca00078e0207 */
[----:B------:R-:W-:Y:S01]  /*11fa0*/  @!P0 LEA.HI.X R5, R2, R5, R0, 0x2, P1 ;  /* 0x0000000502058211 */ /* 0x000fe200008f1400 */
[----:B------:R-:W-:Y:S02]  /*11fb0*/  IMAD.U32 R2, RZ, RZ, UR47 ;  /* 0x0000002fff027e24 */ /* 0x000fe4000f8e00ff */
[----:B------:R-:W-:Y:S02]  /*11fc0*/  IMAD.MOV R0, RZ, RZ, -R9 ;  /* 0x000000ffff007224 */ /* 0x000fe400078e0a09 */
[----:B------:R0:W5:Y:S01]  /*11fd0*/  @!P0 LDG.E R34, desc[UR52][R4.64] ;  /* 0x0000003404228981 */ /* 0x000162000c1e1900 */
[----:B------:R-:W-:Y:S01]  /*11fe0*/  ISETP.NE.AND P2, PT, R2, 0x3, PT ;  /* 0x000000030200780c */ /* 0x000fe20003f45270 */
[----:B------:R-:W-:Y:S01]  /*11ff0*/  IMAD R35, R10, R0, R35 ;  /* 0x000000000a237224 */ /* 0x000fe200078e0223 */
[----:B------:R-:W-:Y:S02]  /*12000*/  ISETP.GT.U32.AND P0, PT, R8, 0x3f, PT ;  /* 0x0000003f0800780c */ /* 0x000fe40003f04070 */
[----:B------:R-:W-:-:S02]  /*12010*/  LOP3.LUT R16, R16, 0xfffffeff, RZ, 0xc0, !PT ;  /* 0xfffffeff10107812 */ /* 0x000fc400078ec0ff */
[----:B------:R-:W-:-:S05]  /*12020*/  IADD3 R0, RZ, -UR42, RZ ;  /* 0x8000002aff007c10 */ /* 0x000fca000fffe0ff */
[----:B------:R-:W-:Y:S02]  /*12030*/  IMAD R19, R19, R0, UR41 ;  /* 0x0000002913137e24 */ /* 0x000fe4000f8e0200 */
[----:B------:R-:W-:-:S03]  /*12040*/  @P2 LOP3.LUT R16, R16, 0x100, RZ, 0xfc, !PT ;  /* 0x0000010010102812 */ /* 0x000fc600078efcff */
[----:B------:R-:W-:Y:S02]  /*12050*/  SHF.R.S32.HI R23, RZ, 0x1f, R19 ;  /* 0x0000001fff177819 */ /* 0x000fe40000011413 */
[----:B------:R-:W-:-:S04]  /*12060*/  LOP3.LUT R16, R16, 0xfffffffe, RZ, 0xc0, !PT ;  /* 0xfffffffe10107812 */ /* 0x000fc800078ec0ff */
[----:B------:R-:W-:Y:S01]  /*12070*/  @P0 LOP3.LUT R16, R16, 0x1, RZ, 0xfc, !PT ;  /* 0x0000000110100812 */ /* 0x000fe200078efcff */
[----:B0-----:R-:W-:Y:S06]  /*12080*/  @!P2 BRA `(.L_x_1773) ;  /* 0x000000000004a947 */ /* 0x001fec0003800000 */
[----:B------:R-:W-:Y:S01]  /*12090*/  BPT.TRAP 0x1 ;  /* 0x000000040000795c */ /* 0x000fe20000300000 */
.L_x_1773:
[----:B------:R-:W-:Y:S01]  /*120a0*/  IMAD R25, R18, 0x8, R17 ;  /* 0x0000000812197824 */ /* 0x000fe200078e0211 */
[----:B------:R-:W-:Y:S01]  /*120b0*/  SHF.L.U32 R0, R22, 0x1f, RZ ;  /* 0x0000001f16007819 */ /* 0x000fe200000006ff */
[----:B------:R-:W-:Y:S03]  /*120c0*/  BSSY B0, `(.L_x_1774) ;  /* 0x0000003000007945 */ /* 0x000fe60003800000 */
[----:B------:R-:W0:Y:S02]  /*120d0*/  SYNCS.PHASECHK.TRANS64.TRYWAIT P0, [R25+URZ+0x28c40], R0 ;  /* 0x028c4000190075a7 */ /* 0x000e24000800017f */
[----:B0-----:R-:W-:Y:S05]  /*120e0*/  @!P0 BRA `(.L_x_1775) ;  /* 0x0000003000248947 */ /* 0x001fea0003800000 */
.L_x_1828:
[----:B------:R-:W-:Y:S05]  /*120f0*/  BSYNC B0 ;  /* 0x0000000000007941 */ /* 0x000fea0003800000 */
.L_x_1774:
[----:B------:R-:W-:Y:S01]  /*12100*/  SHF.R.S32.HI R37, RZ, 0x1f, R35 ;  /* 0x0000001fff257819 */ /* 0x000fe20000011423 */
[----:B------:R-:W1:Y:S01]  /*12110*/  S2R R6, SR_TID.X ;  /* 0x0000000000067919 */ /* 0x000e620000002100 */
[----:B------:R-:W-:Y:S01]  /*12120*/  ULDC.64 UR4, c[0x0][0x300] ;  /* 0x0000c00000047ab9 */ /* 0x000fe20000000a00 */
[----:B-----5:R-:W-:Y:S01]  /*12130*/  SHF.R.S32.HI R4, RZ, 0x1f, R34 ;  /* 0x0000001fff047819 */ /* 0x020fe20000011422 */
[----:B------:R-:W-:Y:S01]  /*12140*/  IMAD.WIDE.U32 R2, R35, UR4, RZ ;  /* 0x0000000423027c25 */ /* 0x000fe2000f8e00ff */
[----:B------:R-:W-:Y:S02]  /*12150*/  IADD3 R27, -R36, UR37, -R27 ;  /* 0x00000025241b7c10 */ /* 0x000fe4000fffe91b */
[----:B------:R-:W-:Y:S01]  /*12160*/  LOP3.LUT P2, RZ, R16, 0x2, RZ, 0xc0, !PT ;  /* 0x0000000210ff7812 */ /* 0x000fe2000784c0ff */
[----:B0-----:R-:W-:Y:S01]  /*12170*/  IMAD R0, R37, UR4, RZ ;  /* 0x0000000425007c24 */ /* 0x001fe2000f8e02ff */
[----:B------:R0:W-:Y:S03]  /*12180*/  STL [R1], R4 ;  /* 0x0000000401007387 */ /* 0x0001e60000100800 */
[----:B------:R-:W-:Y:S01]  /*12190*/  IMAD R5, R35, UR5, R0 ;  /* 0x0000000523057c24 */ /* 0x000fe2000f8e0200 */
[----:B------:R-:W-:-:S03]  /*121a0*/  ULDC.64 UR4, c[0x0][0x310] ;  /* 0x0000c40000047ab9 */ /* 0x000fc60000000a00 */
[----:B------:R-:W-:Y:S02]  /*121b0*/  IMAD.IADD R3, R3, 0x1, R5 ;  /* 0x0000000103037824 */ /* 0x000fe400078e0205 */
[----:B------:R-:W-:Y:S01]  /*121c0*/  IMAD R5, R4, UR4, RZ ;  /* 0x0000000404057c24 */ /* 0x000fe2000f8e02ff */
[----:B0-----:R-:W-:Y:S01]  /*121d0*/  LEA R4, R18, R31, 0xc ;  /* 0x0000001f12047211 */ /* 0x001fe200078e60ff */
        /* <DEDUP_REMOVED lines=10> */
[----:B------:R-:W-:Y:S01]  /*12280*/  UMOV UR4, 0xffffffff ;  /* 0xffffffff00047882 */ /* 0x000fe20000000000 */
[----:B-1----:R-:W-:Y:S02]  /*12290*/  IMAD.SHL.U32 R6, R6, 0x8, RZ ;  /* 0x0000000806067824 */ /* 0x002fe400078e00ff */
[----:B------:R-:W-:Y:S02]  /*122a0*/  LEA.HI.X R5, R2, UR5, R5, 0x1, P0 ;  /* 0x0000000502057c11 */ /* 0x000fe400080f0c05 */
[----:B------:R-:W-:Y:S02]  /*122b0*/  ISETP.GE.AND P0, PT, R27, 0x1, PT ;  /* 0x000000011b00780c */ /* 0x000fe40003f06270 */
[----:B------:R-:W-:Y:S01]  /*122c0*/  LOP3.LUT R6, R6, 0x38, RZ, 0xc0, !PT ;  /* 0x0000003806067812 */ /* 0x000fe200078ec0ff */
[----:B------:R-:W-:Y:S10]  /*122d0*/  BRA.DIV UR4, `(.L_x_1776) ;  /* 0x0000002e04bc7947 */ /* 0x000ff4000b800000 */
[----:B------:R-:W0:Y:S01]  /*122e0*/  SHFL.IDX PT, R14, R0, RZ, 0x181f ;  /* 0x00181fff000e7589 */ /* 0x000e2200000e0000 */
[----:B------:R-:W-:-:S03]  /*122f0*/  @P0 IMAD R7, R4, 0x2, R17 ;  /* 0x0000000204070824 */ /* 0x000fc600078e0211 */
[----:B------:R-:W1:Y:S01]  /*12300*/  SHFL.IDX PT, R2, R5, RZ, 0x181f ;  /* 0x00181fff05027589 */ /* 0x000e6200000e0000 */
[----:B0-----:R-:W-:-:S05]  /*12310*/  @P0 LEA R14, P1, R6, R14, 0x1 ;  /* 0x0000000e060e0211 */ /* 0x001fca00078208ff */
[----:B-1----:R-:W-:Y:S02]  /*12320*/  @P0 IMAD.X R3, RZ, RZ, R2, P1 ;  /* 0x000000ffff030224 */ /* 0x002fe400008e0602 */
[----:B------:R-:W-:Y:S02]  /*12330*/  @P0 IMAD.MOV.U32 R2, RZ, RZ, R14 ;  /* 0x000000ffff020224 */ /* 0x000fe400078e000e */
[----:B------:R-:W0:Y:S04]  /*12340*/  SHFL.IDX PT, R14, R0, 0x1, 0x181f ;  /* 0x00381f00000e7f89 */ /* 0x000e2800000e0000 */
[----:B------:R1:W-:Y:S01]  /*12350*/  @P0 LDGSTS.E.BYPASS.LTC128B.128 [R7+0x22400], desc[UR52][R2.64], !P2 ;  /* 0x2240000002070fae */ /* 0x0003e2000d101d74 */
[----:B------:R-:W-:-:S03]  /*12360*/  ISETP.GE.AND P0, PT, R27, 0x11, PT ;  /* 0x000000111b00780c */ /* 0x000fc60003f06270 */
[----:B-1----:R-:W1:Y:S10]  /*12370*/  SHFL.IDX PT, R2, R5, 0x1, 0x181f ;  /* 0x00381f0005027f89 */ /* 0x002e7400000e0000 */
[----:B------:R-:W-:-:S02]  /*12380*/  @P0 LEA R9, R4, R17, 0x1 ;  /* 0x0000001104090211 */ /* 0x000fc400078e08ff */
[----:B0-----:R-:W-:-:S05]  /*12390*/  @P0 LEA R14, P1, R6, R14, 0x1 ;  /* 0x0000000e060e0211 */ /* 0x001fca00078208ff */
[----:B-1----:R-:W-:Y:S02]  /*123a0*/  @P0 IMAD.X R3, RZ, RZ, R2, P1 ;  /* 0x000000ffff030224 */ /* 0x002fe400008e0602 */
[----:B------:R-:W-:Y:S02]  /*123b0*/  @P0 IMAD.MOV.U32 R2, RZ, RZ, R14 ;  /* 0x000000ffff020224 */ /* 0x000fe400078e000e */
[----:B------:R-:W0:Y:S04]  /*123c0*/  SHFL.IDX PT, R14, R0, 0x2, 0x181f ;  /* 0x00581f00000e7f89 */ /* 0x000e2800000e0000 */
[----:B------:R1:W-:Y:S01]  /*123d0*/  @P0 LDGSTS.E.BYPASS.LTC128B.128 [R9+0x22c00], desc[UR52][R2.64], !P2 ;  /* 0x22c0000002090fae */ /* 0x0003e2000d101d74 */
[----:B------:R-:W-:-:S03]  /*123e0*/  ISETP.GE.AND P0, PT, R27, 0x21, PT ;  /* 0x000000211b00780c */ /* 0x000fc60003f06270 */
[----:B-1----:R-:W1:Y:S10]  /*123f0*/  SHFL.IDX PT, R2, R5, 0x2, 0x181f ;  /* 0x00581f0005027f89 */ /* 0x002e7400000e0000 */
[----:B------:R-:W-:Y:S01]  /*12400*/  @P0 IMAD R7, R4, 0x2, R17 ;  /* 0x0000000204070824 */ /* 0x000fe200078e0211 */
[----:B------:R-:W2:Y:S01]  /*12410*/  SHFL.IDX PT, R5, R5, 0x3, 0x181f ;  /* 0x00781f0005057f89 */ /* 0x000ea200000e0000 */
[----:B0-----:R-:W-:-:S05]  /*12420*/  @P0 LEA R14, P1, R6, R14, 0x1 ;  /* 0x0000000e060e0211 */ /* 0x001fca00078208ff */
[----:B-1----:R-:W-:Y:S02]  /*12430*/  @P0 IMAD.X R3, RZ, RZ, R2, P1 ;  /* 0x000000ffff030224 */ /* 0x002fe400008e0602 */
[----:B------:R-:W-:Y:S02]  /*12440*/  @P0 IMAD.MOV.U32 R2, RZ, RZ, R14 ;  /* 0x000000ffff020224 */ /* 0x000fe400078e000e */
[----:B------:R0:W1:Y:S04]  /*12450*/  SHFL.IDX PT, R14, R0, 0x3, 0x181f ;  /* 0x00781f00000e7f89 */ /* 0x00006800000e0000 */
[----:B--2---:R0:W-:Y:S02]  /*12460*/  @P0 LDGSTS.E.BYPASS.LTC128B.128 [R7+0x23400], desc[UR52][R2.64], !P2 ;  /* 0x2340000002070fae */ /* 0x0041e4000d101d74 */
.L_x_1838:
[----:B------:R-:W-:-:S13]  /*12470*/  ISETP.GE.AND P0, PT, R27, 0x31, PT ;  /* 0x000000311b00780c */ /* 0x000fda0003f06270 */
[----:B01----:R-:W-:-:S05]  /*12480*/  @P0 LEA R2, P1, R6, R14, 0x1 ;  /* 0x0000000e06020211 */ /* 0x003fca00078208ff */
[----:B------:R-:W-:Y:S01]  /*12490*/  @P0 IMAD.X R3, RZ, RZ, R5, P1 ;  /* 0x000000ffff030224 */ /* 0x000fe200008e0605 */
[----:B------:R-:W-:-:S05]  /*124a0*/  @P0 LEA R5, R4, R17, 0x1 ;  /* 0x0000001104050211 */ /* 0x000fca00078e08ff */
[----:B------:R-:W-:Y:S01]  /*124b0*/  @!PT LDS RZ, [RZ] ;  /* 0x00000000fffff984 */ /* 0x000fe20000000800 */
[----:B------:R-:W-:Y:S01]  /*124c0*/  @!PT LDS RZ, [RZ] ;  /* 0x00000000fffff984 */ /* 0x000fe20000000800 */
[----:B------:R-:W-:Y:S01]  /*124d0*/  @!PT LDS RZ, [RZ] ;  /* 0x00000000fffff984 */ /* 0x000fe20000000800 */
[----:B------:R0:W-:Y:S01]  /*124e0*/  @P0 LDGSTS.E.BYPASS.LTC128B.128 [R5+0x23c00], desc[UR52][R2.64], !P2 ;  /* 0x23c0000002050fae */ /* 0x0001e2000d101d74 */
[----:B------:R-:W-:Y:S01]  /*124f0*/  PLOP3.LUT P0, PT, PT, PT, PT, 0x80, 0x0 ;  /* 0x000000000000781c */ /* 0x000fe20003f0f070 */
[----:B------:R-:W-:-:S12]  /*12500*/  NOP ;  /* 0x0000000000007918 */ /* 0x000fd80000000000 */
.L_x_1777:
        /* <DEDUP_REMOVED lines=11> */
.L_x_1778:
[----:B------:R-:W-:Y:S01]  /*125c0*/  VIADD R0, R17, 0x20400 ;  /* 0x0002040011007836 */ /* 0x000fe20000000000 */
[----:B------:R1:W-:Y:S06]  /*125d0*/  SYNCS.ARRIVE.TRANS64.A1T0 RZ, [R25+URZ+0x28c30], RZ ;  /* 0x028c30ff19ff79a7 */ /* 0x0003ec000810003f */
[----:B------:R-:W-:Y:S05]  /*125e0*/  WARPSYNC.ALL ;  /* 0x0000000000007948 */ /* 0x000fea0003800000 */
[----:B------:R-:W-:Y:S01]  /*125f0*/  BAR.SYNC.DEFER_BLOCKING 0x8, 0x100 ;  /* 0x0204000000007b1d */ /* 0x000fe20000010000 */
[----:B------:R-:W-:-:S05]  /*12600*/  LOP3.LUT P0, RZ, R0, 0x3ff, RZ, 0xc0, !PT ;  /* 0x000003ff00ff7812 */ /* 0x000fca000780c0ff */
[----:B------:R-:W-:Y:S08]  /*12610*/  BSSY B6, `(.L_x_1779) ;  /* 0x0000012000067945 */ /* 0x000ff00003800000 */
        /* <DEDUP_REMOVED lines=17> */
.L_x_1780:
[----:B------:R-:W-:Y:S05]  /*12730*/  BSYNC B6 ;  /* 0x0000000000067941 */ /* 0x000fea0003800000 */
.L_x_1779:
[----:B------:R2:W5:Y:S01]  /*12740*/  LDL R8, [R1+0x8] ;  /* 0x0000080001087983 */ /* 0x0005620000100800 */
[----:B------:R-:W-:Y:S01]  /*12750*/  UISETP.NE.AND UP0, UPT, UR49, URZ, UPT ;  /* 0x0000003f3100728c */ /* 0x000fe2000bf05270 */
[----:B0-----:R-:W0:Y:S01]  /*12760*/  S2R R2, SR_TID.X ;  /* 0x0000000000027919 */ /* 0x001e220000002100 */
[----:B------:R-:W-:Y:S01]  /*12770*/  R2UR UR6, R23 ;  /* 0x00000000170672ca */ /* 0x000fe200000e0000 */
[----:B------:R-:W-:-:S03]  /*12780*/  ULDC.64 UR8, c[0x0][0x2d8] ;  /* 0x0000b60000087ab9 */ /* 0x000fc60000000a00 */
[----:B------:R-:W-:Y:S02]  /*12790*/  PLOP3.LUT P0, PT, PT, PT, UP0, 0x80, 0x0 ;  /* 0x000000000000781c */ /* 0x000fe40003f0f008 */
[----:B------:R-:W-:-:S03]  /*127a0*/  LOP3.LUT P5, RZ, R16, 0x1000, RZ, 0xc0, !PT ;  /* 0x0000100010ff7812 */ /* 0x000fc600078ac0ff */
[----:B------:R-:W-:Y:S01]  /*127b0*/  @UP0 ULDC UR4, c[0x0][0x44c] ;  /* 0x0001130000040ab9 */ /* 0x000fe20000000800 */
[----:B0-----:R-:W-:-:S04]  /*127c0*/  SHF.L.U32 R2, R2, 0x4, RZ ;  /* 0x0000000402027819 */ /* 0x001fc800000006ff */
[----:B------:R-:W-:-:S05]  /*127d0*/  LOP3.LUT R2, R36, 0x70, R2, 0xf8, !PT ;  /* 0x0000007024027812 */ /* 0x000fca00078ef802 */
[----:B------:R-:W-:-:S04]  /*127e0*/  VIADD R0, R2, UR43 ;  /* 0x0000002b02007c36 */ /* 0x000fc80008000000 */
[----:B------:R-:W-:Y:S01]  /*127f0*/  @P0 IMAD.HI.U32 R3, R0, UR4, RZ ;  /* 0x0000000400030c27 */ /* 0x000fe2000f8e00ff */
[----:B------:R-:W-:Y:S01]  /*12800*/  PLOP3.LUT P0, PT, PT, PT, UP0, 0x80, 0x0 ;  /* 0x000000000000781c */ /* 0x000fe20003f0f008 */
[----:B------:R-:W-:Y:S01]  /*12810*/  @UP0 ULDC UR4, c[0x0][0x450] ;  /* 0x0001140000040ab9 */ /* 0x000fe20000000800 */
[----:B------:R-:W-:Y:S01]  /*12820*/  R2UR UR7, R19 ;  /* 0x00000000130772ca */ /* 0x000fe200000e0000 */
[----:B------:R-:W-:Y:S01]  /*12830*/  IMAD.MOV.U32 R2, RZ, RZ, R0 ;  /* 0x000000ffff027224 */ /* 0x000fe200078e0000 */
[----:B------:R-:W-:-:S09]  /*12840*/  UIMAD UR6, UR6, UR8, URZ ;  /* 0x00000008060672a4 */ /* 0x000fd2000f8e023f */
[----:B------:R-:W-:Y:S02]  /*12850*/  @P0 SHF.R.U32.HI R2, RZ, UR4, R3 ;  /* 0x00000004ff020c19 */ /* 0x000fe40008011603 */
[----:B------:R-:W-:Y:S01]  /*12860*/  R2UR UR4, R19 ;  /* 0x00000000130472ca */ /* 0x000fe200000e0000 */
[----:B------:R-:W-:Y:S01]  /*12870*/  UIMAD UR7, UR7, UR9, UR6 ;  /* 0x00000009070772a4 */ /* 0x000fe2000f8e0206 */
[----:B------:R-:W0:Y:S01]  /*12880*/  S2R R10, SR_TID.X ;  /* 0x00000000000a7919 */ /* 0x000e220000002100 */
[----:B------:R-:W-:Y:S01]  /*12890*/  USHF.R.S32.HI UR6, URZ, 0x1f, UR42 ;  /* 0x0000001f3f067899 */ /* 0x000fe2000801142a */
[----:B------:R-:W-:-:S09]  /*128a0*/  IMAD.MOV R5, RZ, RZ, -R2 ;  /* 0x000000ffff057224 */ /* 0x000fd200078e0a02 */
[----:B------:R-:W-:-:S03]  /*128b0*/  UIMAD.WIDE.U32 UR4, UR4, UR8, URZ ;  /* 0x00000008040472a5 */ /* 0x000fc6000f8e003f */
[----:B------:R-:W-:Y:S01]  /*128c0*/  ULDC.64 UR8, c[0x0][0x2e0] ;  /* 0x0000b80000087ab9 */ /* 0x000fe20000000a00 */
[----:B------:R-:W-:Y:S02]  /*128d0*/  UIADD3 UR5, UR5, UR7, URZ ;  /* 0x0000000705057290 */ /* 0x000fe4000fffe03f */
[----:B------:R-:W-:Y:S01]  /*128e0*/  UIMAD UR6, UR6, UR8, URZ ;  /* 0x00000008060672a4 */ /* 0x000fe2000f8e023f */
[----:B------:R-:W-:Y:S01]  /*128f0*/  ULDC UR7, c[0x0][0x448] ;  /* 0x0001120000077ab9 */ /* 0x000fe20000000800 */
[----:B------:R-:W-:Y:S01]  /*12900*/  UIMAD.WIDE.U32 UR4, UR42, UR8, UR4 ;  /* 0x000000082a0472a5 */ /* 0x000fe2000f8e0004 */
[----:B------:R-:W-:Y:S01]  /*12910*/  IMAD R5, R5, UR7, R0 ;  /* 0x0000000705057c24 */ /* 0x000fe2000f8e0200 */
[----:B------:R-:W-:Y:S01]  /*12920*/  UIMAD UR6, UR42, UR9, UR6 ;  /* 0x000000092a0672a4 */ /* 0x000fe2000f8e0206 */
[----:B------:R-:W-:Y:S02]  /*12930*/  SHF.R.S32.HI R0, RZ, 0x1f, R2 ;  /* 0x0000001fff007819 */ /* 0x000fe40000011402 */
[----:B------:R-:W-:Y:S01]  /*12940*/  ULDC.64 UR8, c[0x0][0x2d0] ;  /* 0x0000b40000087ab9 */ /* 0x000fe20000000a00 */
[----:B------:R-:W-:Y:S01]  /*12950*/  UIADD3 UR5, UR5, UR6, URZ ;  /* 0x0000000605057290 */ /* 0x000fe2000fffe03f */
[----:B------:R-:W-:-:S02]  /*12960*/  IMAD.U32 R9, RZ, RZ, UR8 ;  /* 0x00000008ff097e24 */ /* 0x000fc4000f8e00ff */
[----:B------:R-:W-:Y:S01]  /*12970*/  IMAD R3, R0, UR8, RZ ;  /* 0x0000000800037c24 */ /* 0x000fe2000f8e02ff */
[----:B------:R-:W-:-:S03]  /*12980*/  SHF.R.S32.HI R0, RZ, 0x1f, R5 ;  /* 0x0000001fff007819 */ /* 0x000fc60000011405 */
[C---:B------:R-:W-:Y:S02]  /*12990*/  IMAD R7, R2.reuse, UR9, R3 ;  /* 0x0000000902077c24 */ /* 0x040fe4000f8e0203 */
[----:B------:R-:W-:Y:S01]  /*129a0*/  IMAD.WIDE.U32 R2, R2, R9, UR4 ;  /* 0x0000000402027e25 */ /* 0x000fe2000f8e0009 */
[----:B------:R-:W-:-:S03]  /*129b0*/  ULDC.64 UR4, c[0x0][0x2c8] ;  /* 0x0000b20000047ab9 */ /* 0x000fc60000000a00 */
[----:B------:R-:W-:Y:S02]  /*129c0*/  IMAD.IADD R3, R3, 0x1, R7 ;  /* 0x0000000103037824 */ /* 0x000fe400078e0207 */
[----:B------:R-:W-:Y:S02]  /*129d0*/  IMAD R0, R0, UR4, RZ ;  /* 0x0000000400007c24 */ /* 0x000fe4000f8e02ff */
[----:B------:R-:W-:-:S04]  /*129e0*/  IMAD.WIDE.U32 R2, R5, UR4, R2 ;  /* 0x0000000405027c25 */ /* 0x000fc8000f8e0002 */
[----:B------:R-:W-:Y:S01]  /*129f0*/  IMAD R7, R5, UR5, R0 ;  /* 0x0000000505077c24 */ /* 0x000fe2000f8e0200 */
[----:B------:R-:W-:Y:S02]  /*12a00*/  ULDC.64 UR4, c[0x0][0x280] ;  /* 0x0000a00000047ab9 */ /* 0x000fe40000000a00 */
[----:B------:R-:W-:Y:S02]  /*12a10*/  LEA R0, P0, R2, UR4, 0x1 ;  /* 0x0000000402007c11 */ /* 0x000fe4000f8008ff */
[----:B------:R-:W-:Y:S01]  /*12a20*/  IADD3 R5, R3, R7, RZ ;  /* 0x0000000703057210 */ /* 0x000fe20007ffe0ff */
[----:B0-----:R-:W-:Y:S01]  /*12a30*/  IMAD.SHL.U32 R10, R10, 0x8, RZ ;  /* 0x000000080a0a7824 */ /* 0x001fe200078e00ff */
[----:B------:R-:W-:Y:S02]  /*12a40*/  UMOV UR4, 0xffffffff ;  /* 0xffffffff00047882 */ /* 0x000fe40000000000 */
[----:B------:R-:W-:Y:S02]  /*12a50*/  LEA.HI.X R5, R2, UR5, R5, 0x1, P0 ;  /* 0x0000000502057c11 */ /* 0x000fe400080f0c05 */
[----:B------:R-:W-:Y:S01]  /*12a60*/  LOP3.LUT R10, R10, 0x38, RZ, 0xc0, !PT ;  /* 0x000000380a0a7812 */ /* 0x000fe200078ec0ff */
[----:B--2---:R-:W-:Y:S06]  /*12a70*/  BRA.DIV UR4, `(.L_x_1781) ;  /* 0x0000002a04fc7947 */ /* 0x004fec000b800000 */
[----:B------:R-:W0:Y:S01]  /*12a80*/  SHFL.IDX PT, R14, R0, RZ, 0x181f ;  /* 0x00181fff000e7589 */ /* 0x000e2200000e0000 */
[----:B------:R-:W-:-:S03]  /*12a90*/  VIADD R4, R36, UR43 ;  /* 0x0000002b24047c36 */ /* 0x000fc60008000000 */
[----:B------:R-:W2:Y:S01]  /*12aa0*/  SHFL.IDX PT, R2, R5, RZ, 0x181f ;  /* 0x00181fff05027589 */ /* 0x000ea200000e0000 */
[C---:B------:R-:W-:Y:S01]  /*12ab0*/  VIADD R6, R4.reuse, 0x10 ;  /* 0x0000001004067836 */ /* 0x040fe20000000000 */
[----:B------:R-:W-:-:S13]  /*12ac0*/  ISETP.GE.AND P0, PT, R4, UR36, PT ;  /* 0x0000002404007c0c */ /* 0x000fda000bf06270 */
[----:B0-----:R-:W-:-:S05]  /*12ad0*/  @!P0 LEA R14, P1, R10, R14, 0x1 ;  /* 0x0000000e0a0e8211 */ /* 0x001fca00078208ff */
[----:B--2---:R-:W-:Y:S02]  /*12ae0*/  @!P0 IMAD.X R3, RZ, RZ, R2, P1 ;  /* 0x000000ffff038224 */ /* 0x004fe400008e0602 */
[----:B------:R-:W-:Y:S02]  /*12af0*/  @!P0 IMAD.MOV.U32 R2, RZ, RZ, R14 ;  /* 0x000000ffff028224 */ /* 0x000fe400078e000e */
[----:B------:R-:W0:Y:S04]  /*12b00*/  SHFL.IDX PT, R14, R0, 0x1, 0x181f ;  /* 0x00381f00000e7f89 */ /* 0x000e2800000e0000 */
[----:B-----5:R2:W-:Y:S01]  /*12b10*/  @!P0 LDGSTS.E.BYPASS.LTC128B.128 [R8+0x20400], desc[UR52][R2.64], !P5 ;  /* 0x2040000002088fae */ /* 0x0205e2000e901d74 */
[----:B------:R-:W-:Y:S01]  /*12b20*/  ISETP.GE.AND P0, PT, R6, UR36, PT ;  /* 0x0000002406007c0c */ /* 0x000fe2000bf06270 */
[----:B------:R-:W-:-:S02]  /*12b30*/  VIADD R6, R4, 0x20 ;  /* 0x0000002004067836 */ /* 0x000fc40000000000 */
[----:B--2---:R-:W2:Y:S10]  /*12b40*/  SHFL.IDX PT, R2, R5, 0x1, 0x181f ;  /* 0x00381f0005027f89 */ /* 0x004eb400000e0000 */
[----:B0-----:R-:W-:-:S04]  /*12b50*/  @!P0 LEA R14, P1, R10, R14, 0x1 ;  /* 0x0000000e0a0e8211 */ /* 0x001fc800078208ff */
[----:B--2---:R-:W-:Y:S01]  /*12b60*/  @!P0 IADD3.X R3, RZ, R2, RZ, P1, !PT ;  /* 0x00000002ff038210 */ /* 0x004fe20000ffe4ff */
[----:B------:R-:W-:Y:S02]  /*12b70*/  @!P0 IMAD.MOV.U32 R2, RZ, RZ, R14 ;  /* 0x000000ffff028224 */ /* 0x000fe400078e000e */
[----:B------:R-:W0:Y:S04]  /*12b80*/  SHFL.IDX PT, R14, R0, 0x2, 0x181f ;  /* 0x00581f00000e7f89 */ /* 0x000e2800000e0000 */
[----:B------:R2:W-:Y:S01]  /*12b90*/  @!P0 LDGSTS.E.BYPASS.LTC128B.128 [R8+0x20c00], desc[UR52][R2.64], !P5 ;  /* 0x20c0000002088fae */ /* 0x0005e2000e901d74 */
[----:B------:R-:W-:-:S03]  /*12ba0*/  ISETP.GE.AND P0, PT, R6, UR36, PT ;  /* 0x0000002406007c0c */ /* 0x000fc6000bf06270 */
[----:B--2---:R-:W2:Y:S04]  /*12bb0*/  SHFL.IDX PT, R2, R5, 0x2, 0x181f ;  /* 0x00581f0005027f89 */ /* 0x004ea800000e0000 */
[----:B------:R-:W3:Y:S06]  /*12bc0*/  SHFL.IDX PT, R5, R5, 0x3, 0x181f ;  /* 0x00781f0005057f89 */ /* 0x000eec00000e0000 */
[----:B0-----:R-:W-:-:S05]  /*12bd0*/  @!P0 LEA R14, P1, R10, R14, 0x1 ;  /* 0x0000000e0a0e8211 */ /* 0x001fca00078208ff */
[----:B--2---:R-:W-:Y:S02]  /*12be0*/  @!P0 IMAD.X R3, RZ, RZ, R2, P1 ;  /* 0x000000ffff038224 */ /* 0x004fe400008e0602 */
[----:B------:R-:W-:Y:S02]  /*12bf0*/  @!P0 IMAD.MOV.U32 R2, RZ, RZ, R14 ;  /* 0x000000ffff028224 */ /* 0x000fe400078e000e */
[----:B------:R0:W2:Y:S04]  /*12c00*/  SHFL.IDX PT, R14, R0, 0x3, 0x181f ;  /* 0x00781f00000e7f89 */ /* 0x0000a800000e0000 */
[----:B---3--:R0:W-:Y:S02]  /*12c10*/  @!P0 LDGSTS.E.BYPASS.LTC128B.128 [R8+0x21400], desc[UR52][R2.64], !P5 ;  /* 0x2140000002088fae */ /* 0x0081e4000e901d74 */
.L_x_1847:
[----:B------:R-:W-:-:S05]  /*12c20*/  VIADD R4, R4, 0x30 ;  /* 0x0000003004047836 */ /* 0x000fca0000000000 */
[----:B------:R-:W-:-:S13]  /*12c30*/  ISETP.GE.AND P0, PT, R4, UR36, PT ;  /* 0x0000002404007c0c */ /* 0x000fda000bf06270 */
[----:B0-2---:R-:W-:-:S04]  /*12c40*/  @!P0 LEA R2, P1, R10, R14, 0x1 ;  /* 0x0000000e0a028211 */ /* 0x005fc800078208ff */
[----:B------:R-:W-:-:S05]  /*12c50*/  @!P0 IADD3.X R3, RZ, R5, RZ, P1, !PT ;  /* 0x00000005ff038210 */ /* 0x000fca0000ffe4ff */
[----:B------:R-:W-:Y:S01]  /*12c60*/  @!PT LDS RZ, [RZ] ;  /* 0x00000000fffff984 */ /* 0x000fe20000000800 */
[----:B------:R-:W-:Y:S01]  /*12c70*/  @!PT LDS RZ, [RZ] ;  /* 0x00000000fffff984 */ /* 0x000fe20000000800 */
[----:B------:R-:W-:Y:S01]  /*12c80*/  @!PT LDS RZ, [RZ] ;  /* 0x00000000fffff984 */ /* 0x000fe20000000800 */
[----:B------:R0:W-:Y:S01]  /*12c90*/  @!P0 LDGSTS.E.BYPASS.LTC128B.128 [R8+0x21c00], desc[UR52][R2.64], !P5 ;  /* 0x21c0000002088fae */ /* 0x0001e2000e901d74 */
[----:B------:R-:W-:Y:S01]  /*12ca0*/  PLOP3.LUT P0, PT, PT, PT, PT, 0x80, 0x0 ;  /* 0x000000000000781c */ /* 0x000fe20003f0f070 */
[----:B------:R-:W-:-:S12]  /*12cb0*/  NOP ;  /* 0x0000000000007918 */ /* 0x000fd80000000000 */
.L_x_1782:
        /* <DEDUP_REMOVED lines=16> */
[----:B------:R-:W2:Y:S03]  /*12dc0*/  SYNCS.PHASECHK.TRANS64.TRYWAIT P0, [R17+URZ+0x28c20], R0 ;  /* 0x028c2000110075a7 */ /* 0x000ea6000800017f */
[----:B0-2---:R-:W-:Y:S05]  /*12dd0*/  @!P0 BRA `(.L_x_1784) ;  /* 0x0000002c003c8947 */ /* 0x005fea0003800000 */
.L_x_1848:
[----:B------:R-:W-:Y:S05]  /*12de0*/  BSYNC B0 ;  /* 0x0000000000007941 */ /* 0x000fea0003800000 */
.L_x_1783:
[----:B------:R-:W-:-:S05]  /*12df0*/  IMAD.U32 R2, RZ, RZ, UR47 ;  /* 0x0000002fff027e24 */ /* 0x000fca000f8e00ff */
[----:B------:R-:W-:-:S13]  /*12e00*/  ISETP.NE.AND P0, PT, R2, 0x3, PT ;  /* 0x000000030200780c */ /* 0x000fda0003f05270 */
[----:B------:R-:W-:Y:S05]  /*12e10*/  @!P0 BRA `(.L_x_1785) ;  /* 0x0000000000048947 */ /* 0x000fea0003800000 */
[----:B------:R-:W-:Y:S01]  /*12e20*/  BPT.TRAP 0x1 ;  /* 0x000000040000795c */ /* 0x000fe20000300000 */
.L_x_1785:
[----:B0-----:R-:W-:Y:S01]  /*12e30*/  SHF.L.U32 R0, R22, 0x1f, RZ ;  /* 0x0000001f16007819 */ /* 0x001fe200000006ff */
[----:B------:R-:W-:Y:S03]  /*12e40*/  BSSY B0, `(.L_x_1786) ;  /* 0x0000003000007945 */ /* 0x000fe60003800000 */
[----:B------:R-:W0:Y:S02]  /*12e50*/  SYNCS.PHASECHK.TRANS64.TRYWAIT P0, [R25+URZ+0x28c60], R0 ;  /* 0x028c6000190075a7 */ /* 0x000e24000800017f */
[----:B0-----:R-:W-:Y:S05]  /*12e60*/  @!P0 BRA `(.L_x_1787) ;  /* 0x0000002c002c8947 */ /* 0x001fea0003800000 */
.L_x_1849:
[----:B------:R-:W-:Y:S05]  /*12e70*/  BSYNC B0 ;  /* 0x0000000000007941 */ /* 0x000fea0003800000 */
.L_x_1786:
[----:B------:R-:W2:Y:S01]  /*12e80*/  LDL.LU R4, [R1] ;  /* 0x0000000001047983 */ /* 0x000ea20000300800 */
[----:B------:R-:W-:Y:S01]  /*12e90*/  ULDC.64 UR4, c[0x0][0x328] ;  /* 0x0000ca0000047ab9 */ /* 0x000fe20000000a00 */
[----:B------:R-:W-:Y:S01]  /*12ea0*/  LOP3.LUT R16, R16, 0xfffff7ff, RZ, 0xc0, !PT ;  /* 0xfffff7ff10107812 */ /* 0x000fe200078ec0ff */
[----:B0-----:R-:W-:Y:S02]  /*12eb0*/  IMAD R0, R37, UR4, RZ ;  /* 0x0000000425007c24 */ /* 0x001fe4000f8e02ff */
[----:B------:R-:W-:-:S04]  /*12ec0*/  IMAD.WIDE.U32 R2, R35, UR4, RZ ;  /* 0x0000000423027c25 */ /* 0x000fc8000f8e00ff */
[----:B------:R-:W-:Y:S01]  /*12ed0*/  IMAD R5, R35, UR5, R0 ;  /* 0x0000000523057c24 */ /* 0x000fe2000f8e0200 */
[----:B------:R-:W-:-:S03]  /*12ee0*/  ULDC.64 UR4, c[0x0][0x338] ;  /* 0x0000ce0000047ab9 */ /* 0x000fc60000000a00 */
[----:B------:R-:W-:Y:S02]  /*12ef0*/  IMAD.IADD R3, R3, 0x1, R5 ;  /* 0x0000000103037824 */ /* 0x000fe400078e0205 */
[----:B------:R-:W-:-:S04]  /*12f00*/  IMAD.WIDE.U32 R2, R34, UR4, R2 ;  /* 0x0000000422027c25 */ /* 0x000fc8000f8e0002 */
[----:B--2---:R-:W-:Y:S01]  /*12f10*/  IMAD R5, R4, UR4, RZ ;  /* 0x0000000404057c24 */ /* 0x004fe2000f8e02ff */
[----:B------:R-:W-:-:S03]  /*12f20*/  PRMT R4, R32, 0x8880, RZ ;  /* 0x0000888020047816 */ /* 0x000fc600000000ff */
[----:B------:R-:W-:Y:S01]  /*12f30*/  IMAD R5, R34, UR5, R5 ;  /* 0x0000000522057c24 */ /* 0x000fe2000f8e0205 */
[----:B------:R-:W-:Y:S02]  /*12f40*/  ULDC.64 UR4, c[0x0][0x330] ;  /* 0x0000cc0000047ab9 */ /* 0x000fe40000000a00 */
[----:B------:R-:W-:Y:S02]  /*12f50*/  IMAD R0, R23, UR4, RZ ;  /* 0x0000000417007c24 */ /* 0x000fe4000f8e02ff */
[----:B------:R-:W-:Y:S02]  /*12f60*/  IMAD.IADD R3, R3, 0x1, R5 ;  /* 0x0000000103037824 */ /* 0x000fe400078e0205 */
[C---:B------:R-:W-:Y:S02]  /*12f70*/  IMAD R7, R19.reuse, UR5, R0 ;  /* 0x0000000513077c24 */ /* 0x040fe4000f8e0200 */
[----:B------:R-:W-:Y:S01]  /*12f80*/  IMAD.WIDE.U32 R2, R19, UR4, R2 ;  /* 0x0000000413027c25 */ /* 0x000fe2000f8e0002 */
[----:B------:R-:W-:-:S03]  /*12f90*/  ULDC.64 UR4, c[0x0][0x318] ;  /* 0x0000c60000047ab9 */ /* 0x000fc60000000a00 */
[----:B------:R-:W-:Y:S01]  /*12fa0*/  IMAD R5, R18, 0x8000, R31 ;  /* 0x0000800012057824 */ /* 0x000fe200078e021f */
[----:B------:R-:W-:Y:S02]  /*12fb0*/  IADD3 R7, R3, R7, RZ ;  /* 0x0000000703077210 */ /* 0x000fe40007ffe0ff */
[----:B------:R-:W-:Y:S01]  /*12fc0*/  LEA R6, P0, R2, UR4, 0x1 ;  /* 0x0000000402067c11 */ /* 0x000fe2000f8008ff */
[----:B------:R-:W-:-:S03]  /*12fd0*/  UMOV UR4, 0xffffffff ;  /* 0xffffffff00047882 */ /* 0x000fc60000000000 */
[----:B------:R-:W-:Y:S02]  /*12fe0*/  LEA.HI.X R7, R2, UR5, R7, 0x1, P0 ;  /* 0x0000000502077c11 */ /* 0x000fe400080f0c07 */
[----:B------:R-:W-:-:S13]  /*12ff0*/  ISETP.GT.AND P0, PT, R4, -0x1, PT ;  /* 0xffffffff0400780c */ /* 0x000fda0003f04270 */
[----:B------:R-:W-:Y:S01]  /*13000*/  @P0 LOP3.LUT R16, R16, 0x800, RZ, 0xfc, !PT ;  /* 0x0000080010100812 */ /* 0x000fe200078efcff */
[----:B------:R-:W-:Y:S06]  /*13010*/  BRA.DIV UR4, `(.L_x_1788) ;  /* 0x0000002a04d47947 */ /* 0x000fec000b800000 */
[----:B------:R-:W0:Y:S01]  /*13020*/  S2R R2, SR_TID.X ;  /* 0x0000000000027919 */ /* 0x000e220000002100 */
[C---:B------:R-:W-:Y:S01]  /*13030*/  LOP3.LUT P1, RZ, R32.reuse, 0x1, RZ, 0xc0, !PT ;  /* 0x0000000120ff7812 */ /* 0x040fe2000782c0ff */
[----:B------:R-:W-:Y:S01]  /*13040*/  IMAD R5, R5, 0x2, R17 ;  /* 0x0000000205057824 */ /* 0x000fe200078e0211 */
[C---:B------:R-:W-:Y:S01]  /*13050*/  LOP3.LUT P5, RZ, R32.reuse, 0x2, RZ, 0xc0, !PT ;  /* 0x0000000220ff7812 */ /* 0x040fe200078ac0ff */
[----:B------:R-:W2:Y:S01]  /*13060*/  SHFL.IDX PT, R14, R6, RZ, 0x181f ;  /* 0x00181fff060e7589 */ /* 0x000ea200000e0000 */
[C---:B------:R-:W-:Y:S02]  /*13070*/  LOP3.LUT P4, RZ, R32.reuse, 0x4, RZ, 0xc0, !PT ;  /* 0x0000000420ff7812 */ /* 0x040fe4000788c0ff */
[C---:B------:R-:W-:Y:S01]  /*13080*/  LOP3.LUT P3, RZ, R32.reuse, 0x8, RZ, 0xc0, !PT ;  /* 0x0000000820ff7812 */ /* 0x040fe2000786c0ff */
[----:B------:R-:W3:Y:S01]  /*13090*/  SHFL.IDX PT, R3, R7, RZ, 0x181f ;  /* 0x00181fff07037589 */ /* 0x000ee200000e0000 */
[----:B------:R-:W-:Y:S02]  /*130a0*/  LOP3.LUT P2, RZ, R32, 0x10, RZ, 0xc0, !PT ;  /* 0x0000001020ff7812 */ /* 0x000fe4000784c0ff */
[----:B------:R-:W-:Y:S01]  /*130b0*/  LOP3.LUT R16, R16, 0xfffffdff, RZ, 0xc0, !PT ;  /* 0xfffffdff10107812 */ /* 0x000fe200078ec0ff */
[----:B------:R-:W-:Y:S03]  /*130c0*/  SHFL.IDX PT, R8, R7, 0x2, 0x181f ;  /* 0x00581f0007087f89 */ /* 0x000fe600000e0000 */
[----:B------:R-:W-:Y:S01]  /*130d0*/  @P1 LOP3.LUT R16, R16, 0x200, RZ, 0xfc, !PT ;  /* 0x0000020010101812 */ /* 0x000fe200078efcff */
[----:B0-----:R-:W-:-:S05]  /*130e0*/  IMAD.SHL.U32 R2, R2, 0x8, RZ ;  /* 0x0000000802027824 */ /* 0x001fca00078e00ff */
[----:B------:R-:W-:-:S05]  /*130f0*/  LOP3.LUT R2, R2, 0x38, RZ, 0xc0, !PT ;  /* 0x0000003802027812 */ /* 0x000fca00078ec0ff */
[----:B------:R-:W-:-:S05]  /*13100*/  IMAD.SHL.U32 R0, R2, 0x2, RZ ;  /* 0x0000000202007824 */ /* 0x000fca00078e00ff */
[----:B--2---:R-:W-:Y:S02]  /*13110*/  IADD3 R2, P0, R14, R0, RZ ;  /* 0x000000000e027210 */ /* 0x004fe40007f1e0ff */
[----:B------:R-:W0:Y:S03]  /*13120*/  SHFL.IDX PT, R14, R6, 0x1, 0x181f ;  /* 0x00381f00060e7f89 */ /* 0x000e2600000e0000 */
[----:B---3--:R-:W-:Y:S01]  /*13130*/  IMAD.X R3, RZ, RZ, R3, P0 ;  /* 0x000000ffff037224 */ /* 0x008fe200000e0603 */
[----:B------:R-:W-:Y:S02]  /*13140*/  ISETP.LT.OR P0, PT, R27, 0x1, !P1 ;  /* 0x000000011b00780c */ /* 0x000fe40004f01670 */
[----:B------:R-:W-:-:S11]  /*13150*/  LOP3.LUT P1, RZ, R32, 0x20, RZ, 0xc0, !PT ;  /* 0x0000002020ff7812 */ /* 0x000fd6000782c0ff */
        /* <DEDUP_REMOVED lines=14> */
[----:B------:R-:W-:-:S04]  /*13240*/  ISETP.GT.AND P6, PT, R4, -0x1, PT ;  /* 0xffffffff0400780c */ /* 0x000fc80003fc4270 */
[----:B------:R-:W-:-:S13]  /*13250*/  ISETP.LT.OR P6, PT, R27, 0x1, P6 ;  /* 0x000000011b00780c */ /* 0x000fda00037c1670 */
[----:B------:R2:W-:Y:S04]  /*13260*/  LDGSTS.E.BYPASS.LTC128B.128 [R5+0xe400], desc[UR52][R2.64+0x380], !P6 ;  /* 0x0e40038002057fae */ /* 0x0005e8000f101d74 */
[----:B--2---:R-:W2:Y:S01]  /*13270*/  SHFL.IDX PT, R3, R7, 0x1, 0x181f ;  /* 0x00381f0007037f89 */ /* 0x004ea200000e0000 */
[----:B0-----:R-:W-:-:S03]  /*13280*/  IADD3 R2, P6, R14, R0, RZ ;  /* 0x000000000e027210 */ /* 0x001fc60007fde0ff */
[----:B------:R-:W0:Y:S04]  /*13290*/  SHFL.IDX PT, R14, R6, 0x2, 0x181f ;  /* 0x00581f00060e7f89 */ /* 0x000e2800000e0000 */
[----:B------:R-:W3:Y:S01]  /*132a0*/  SHFL.IDX PT, R7, R7, 0x3, 0x181f ;  /* 0x00781f0007077f89 */ /* 0x000ee200000e0000 */
[----:B--2---:R-:W-:Y:S02]  /*132b0*/  IADD3.X R3, RZ, R3, RZ, P6, !PT ;  /* 0x00000003ff037210 */ /* 0x004fe400037fe4ff */
[----:B------:R-:W-:-:S04]  /*132c0*/  LOP3.LUT P6, RZ, R16, 0x200, RZ, 0xc0, !PT ;  /* 0x0000020010ff7812 */ /* 0x000fc800078cc0ff */
        /* <DEDUP_REMOVED lines=14> */
[----:B------:R-:W-:-:S04]  /*133b0*/  ISETP.GT.AND P6, PT, R4, -0x1, PT ;  /* 0xffffffff0400780c */ /* 0x000fc80003fc4270 */
[----:B------:R-:W-:-:S13]  /*133c0*/  ISETP.LT.OR P6, PT, R27, 0x11, P6 ;  /* 0x000000111b00780c */ /* 0x000fda00037c1670 */
[----:B------:R0:W-:Y:S02]  /*133d0*/  LDGSTS.E.BYPASS.LTC128B.128 [R5+0xec00], desc[UR52][R2.64+0x380], !P6 ;  /* 0x0ec0038002057fae */ /* 0x0001e4000f101d74 */
[----:B0-----:R-:W-:Y:S02]  /*133e0*/  IADD3 R2, P6, R14, R0, RZ ;  /* 0x000000000e027210 */ /* 0x001fe40007fde0ff */
[----:B------:R0:W2:Y:S03]  /*133f0*/  SHFL.IDX PT, R14, R6, 0x3, 0x181f ;  /* 0x00781f00060e7f89 */ /* 0x0000a600000e0000 */
[----:B------:R-:W-:Y:S01]  /*13400*/  IMAD.X R3, RZ, RZ, R8, P6 ;  /* 0x000000ffff037224 */ /* 0x000fe200030e0608 */
[----:B------:R-:W-:-:S04]  /*13410*/  LOP3.LUT P6, RZ, R16, 0x200, RZ, 0xc0, !PT ;  /* 0x0000020010ff7812 */ /* 0x000fc800078cc0ff */
        /* <DEDUP_REMOVED lines=14> */
[----:B------:R-:W-:-:S04]  /*13500*/  ISETP.GT.AND P6, PT, R4, -0x1, PT ;  /* 0xffffffff0400780c */ /* 0x000fc80003fc4270 */
[----:B------:R-:W-:-:S13]  /*13510*/  ISETP.LT.OR P6, PT, R27, 0x21, P6 ;  /* 0x000000211b00780c */ /* 0x000fda00037c1670 */
[----:B--23--:R0:W-:Y:S02]  /*13520*/  LDGSTS.E.BYPASS.LTC128B.128 [R5+0xf400], desc[UR52][R2.64+0x380], !P6 ;  /* 0x0f40038002057fae */ /* 0x00c1e4000f101d74 */
.L_x_1859:
[----:B0-----:R-:W-:Y:S02]  /*13530*/  IADD3 R2, P6, R14, R0, RZ ;  /* 0x000000000e027210 */ /* 0x001fe40007fde0ff */
[C---:B------:R-:W-:Y:S02]  /*13540*/  ISETP.LT.OR P5, PT, R27.reuse, 0x31, !P5 ;  /* 0x000000311b00780c */ /* 0x040fe40006fa1670 */
[C---:B------:R-:W-:Y:S01]  /*13550*/  ISETP.LT.OR P4, PT, R27.reuse, 0x31, !P4 ;  /* 0x000000311b00780c */ /* 0x040fe20006781670 */
[----:B------:R-:W-:Y:S01]  /*13560*/  IMAD.X R3, RZ, RZ, R7, P6 ;  /* 0x000000ffff037224 */ /* 0x000fe200030e0607 */
[----:B------:R-:W-:Y:S02]  /*13570*/  LOP3.LUT P6, RZ, R16, 0x200, RZ, 0xc0, !PT ;  /* 0x0000020010ff7812 */ /* 0x000fe400078cc0ff */
[C---:B------:R-:W-:Y:S02]  /*13580*/  ISETP.LT.OR P3, PT, R27.reuse, 0x31, !P3 ;  /* 0x000000311b00780c */ /* 0x040fe40005f61670 */
[----:B------:R-:W-:-:S02]  /*13590*/  ISETP.LT.OR P6, PT, R27, 0x31, !P6 ;  /* 0x000000311b00780c */ /* 0x000fc400077c1670 */
[C---:B------:R-:W-:Y:S02]  /*135a0*/  ISETP.LT.OR P2, PT, R27.reuse, 0x31, !P2 ;  /* 0x000000311b00780c */ /* 0x040fe40005741670 */
[C---:B------:R-:W-:Y:S02]  /*135b0*/  ISETP.LT.OR P1, PT, R27.reuse, 0x31, !P1 ;  /* 0x000000311b00780c */ /* 0x040fe40004f21670 */
[----:B------:R-:W-:-:S07]  /*135c0*/  ISETP.LT.OR P0, PT, R27, 0x31, !P0 ;  /* 0x000000311b00780c */ /* 0x000fce0004701670 */
[----:B------:R-:W-:Y:S01]  /*135d0*/  @!PT LDS RZ, [RZ] ;  /* 0x00000000fffff984 */ /* 0x000fe20000000800 */
[----:B------:R-:W-:Y:S01]  /*135e0*/  @!PT LDS RZ, [RZ] ;  /* 0x00000000fffff984 */ /* 0x000fe20000000800 */
[----:B------:R-:W-:Y:S01]  /*135f0*/  @!PT LDS RZ, [RZ] ;  /* 0x00000000fffff984 */ /* 0x000fe20000000800 */
[----:B------:R0:W-:Y:S01]  /*13600*/  LDGSTS.E.BYPASS.LTC128B.128 [R5+0x1c00], desc[UR52][R2.64], !P6 ;  /* 0x01c0000002057fae */ /* 0x0001e2000f101d74 */
[----:B------:R-:W-:-:S03]  /*13610*/  ISETP.GT.AND P6, PT, R4, -0x1, PT ;  /* 0xffffffff0400780c */ /* 0x000fc60003fc4270 */
[----:B------:R0:W-:Y:S04]  /*13620*/  LDGSTS.E.BYPASS.LTC128B.128 [R5+0x3c00], desc[UR52][R2.64+0x80], !P5 ;  /* 0x03c0008002057fae */ /* 0x0001e8000e901d74 */
[----:B------:R0:W-:Y:S04]  /*13630*/  LDGSTS.E.BYPASS.LTC128B.128 [R5+0x5c00], desc[UR52][R2.64+0x100], !P4 ;  /* 0x05c0010002057fae */ /* 0x0001e8000e101d74 */
[----:B------:R0:W-:Y:S04]  /*13640*/  LDGSTS.E.BYPASS.LTC128B.128 [R5+0x7c00], desc[UR52][R2.64+0x180], !P3 ;  /* 0x07c0018002057fae */ /* 0x0001e8000d901d74 */
[----:B------:R0:W-:Y:S04]  /*13650*/  LDGSTS.E.BYPASS.LTC128B.128 [R5+0x9c00], desc[UR52][R2.64+0x200], !P2 ;  /* 0x09c0020002057fae */ /* 0x0001e8000d101d74 */
[----:B------:R0:W-:Y:S04]  /*13660*/  LDGSTS.E.BYPASS.LTC128B.128 [R5+0xbc00], desc[UR52][R2.64+0x280], !P1 ;  /* 0x0bc0028002057fae */ /* 0x0001e8000c901d74 */
[----:B------:R0:W-:Y:S01]  /*13670*/  LDGSTS.E.BYPASS.LTC128B.128 [R5+0xdc00], desc[UR52][R2.64+0x300], !P0 ;  /* 0x0dc0030002057fae */ /* 0x0001e2000c101d74 */
[----:B------:R-:W-:-:S13]  /*13680*/  ISETP.LT.OR P0, PT, R27, 0x31, P6 ;  /* 0x000000311b00780c */ /* 0x000fda0003701670 */
[----:B------:R0:W-:Y:S01]  /*13690*/  LDGSTS.E.BYPASS.LTC128B.128 [R5+0xfc00], desc[UR52][R2.64+0x380], !P0 ;  /* 0x0fc0038002057fae */ /* 0x0001e2000c101d74 */
[----:B------:R-:W-:Y:S01]  /*136a0*/  PLOP3.LUT P0, PT, PT, PT, PT, 0x80, 0x0 ;  /* 0x000000000000781c */ /* 0x000fe20003f0f070 */
[----:B------:R-:W-:-:S12]  /*136b0*/  NOP ;  /* 0x0000000000007918 */ /* 0x000fd80000000000 */
.L_x_1789:
        /* <DEDUP_REMOVED lines=11> */
.L_x_1790:
[----:B------:R-:W-:Y:S01]  /*13770*/  UIADD3 UR4, UR44, -0x2, URZ ;  /* 0xfffffffe2c047890 */ /* 0x000fe2000fffe03f */
[----:B------:R0:W-:Y:S03]  /*13780*/  SYNCS.ARRIVE.TRANS64.A1T0 RZ, [R25+URZ+0x28c50], RZ ;  /* 0x028c50ff19ff79a7 */ /* 0x0001e6000810003f */
[----:B------:R-:W-:-:S06]  /*13790*/  UISETP.GE.AND UP0, UPT, UR4, UR45, UPT ;  /* 0x0000002d0400728c */ /* 0x000fcc000bf06270 */
[----:B------:R-:W-:-:S13]  /*137a0*/  PLOP3.LUT P0, PT, PT, PT, UP0, 0x40, 0x0 ;  /* 0x000000000000781c */ /* 0x000fda0003f0e808 */
[----:B0-----:R-:W-:Y:S05]  /*137b0*/  @P0 BRA `(.L_x_1791) ;  /* 0x0000000c00980947 */ /* 0x001fea0003800000 */
[----:B------:R-:W-:Y:S01]  /*137c0*/  BSSY B0, `(.L_x_1791) ;  /* 0x00000e5000007945 */ /* 0x000fe20003800000 */
[----:B------:R-:W-:-:S07]  /*137d0*/  IMAD.U32 R9, RZ, RZ, UR4 ;  /* 0x00000004ff097e24 */ /* 0x000fce000f8e00ff */
.L_x_1804:
[----:B0-----:R-:W0:Y:S01]  /*137e0*/  S2R R2, SR_TID.X ;  /* 0x0000000000027919 */ /* 0x001e220000002100 */
[----:B------:R-:W2:Y:S01]  /*137f0*/  LDC R3, c[0x0][0x430] ;  /* 0x00010c00ff037b82 */ /* 0x000ea20000000800 */
[----:B-1----:R-:W-:Y:S01]  /*13800*/  LEA R8, R9, R30, 0x6 ;  /* 0x0000001e09087211 */ /* 0x002fe200078e30ff */
[----:B------:R-:W-:Y:S01]  /*13810*/  VIADD R18, R18, 0x1 ;  /* 0x0000000112127836 */ /* 0x000fe20000000000 */
[----:B--2---:R-:W-:Y:S01]  /*13820*/  ISETP.NE.AND P0, PT, R3, 0x1, PT ;  /* 0x000000010300780c */ /* 0x004fe20003f05270 */
[----:B0-----:R-:W-:-:S05]  /*13830*/  IMAD.SHL.U32 R2, R2, 0x10, RZ ;  /* 0x0000001002027824 */ /* 0x001fca00078e00ff */
[----:B------:R-:W-:-:S07]  /*13840*/  LOP3.LUT R2, R36, 0x70, R2, 0xf8, !PT ;  /* 0x0000007024027812 */ /* 0x000fce00078ef802 */
[----:B------:R-:W0:Y:S01]  /*13850*/  @P0 LDC R3, c[0x0][0x434] ;  /* 0x00010d00ff030b82 */ /* 0x000e220000000800 */
[C---:B------:R-:W-:Y:S01]  /*13860*/  ISETP.GT.U32.AND P1, PT, R2.reuse, 0x3f, PT ;  /* 0x0000003f0200780c */ /* 0x040fe20003f24070 */
[----:B------:R-:W-:-:S06]  /*13870*/  IMAD.IADD R8, R2, 0x1, R8 ;  /* 0x0000000102087824 */ /* 0x000fcc00078e0208 */
[----:B------:R-:W2:Y:S01]  /*13880*/  @P0 LDC R7, c[0x0][0x438] ;  /* 0x00010e00ff070b82 */ /* 0x000ea20000000800 */
[----:B------:R-:W-:-:S07]  /*13890*/  IMAD.MOV.U32 R10, RZ, RZ, R8 ;  /* 0x000000ffff0a7224 */ /* 0x000fce00078e0008 */
[----:B------:R-:W3:Y:S01]  /*138a0*/  @!P1 LDC.64 R4, c[0x0][0x428] ;  /* 0x00010a00ff049b82 */ /* 0x000ee20000000a00 */
[----:B0-----:R-:W-:-:S05]  /*138b0*/  @P0 IMAD.HI.U32 R2, R8, R3, RZ ;  /* 0x0000000308020227 */ /* 0x001fca00078e00ff */
[----:B--2---:R-:W-:Y:S02]  /*138c0*/  @P0 SHF.R.U32.HI R10, RZ, R7, R2 ;  /* 0x00000007ff0a0219 */ /* 0x004fe40000011602 */
[----:B------:R-:W0:Y:S02]  /*138d0*/  @!P1 LDC.64 R6, c[0x0][0x418] ;  /* 0x00010600ff069b82 */ /* 0x000e240000000a00 */
[----:B------:R-:W-:Y:S01]  /*138e0*/  @!P1 SHF.R.S32.HI R3, RZ, 0x1f, R10 ;  /* 0x0000001fff039819 */ /* 0x000fe2000001140a */
[----:B---3--:R-:W-:-:S04]  /*138f0*/  @!P1 IMAD R2, R29, R4, RZ ;  /* 0x000000041d029224 */ /* 0x008fc800078e02ff */
[----:B------:R-:W-:Y:S02]  /*13900*/  @!P1 IMAD R5, R24, R5, R2 ;  /* 0x0000000518059224 */ /* 0x000fe400078e0202 */
[----:B------:R-:W-:-:S04]  /*13910*/  @!P1 IMAD.MOV.U32 R2, RZ, RZ, R10 ;  /* 0x000000ffff029224 */ /* 0x000fc800078e000a */
[----:B------:R-:W-:Y:S01]  /*13920*/  @!P1 IMAD.WIDE.U32 R2, R24, R4, R2 ;  /* 0x0000000418029225 */ /* 0x000fe200078e0002 */
[----:B------:R-:W-:-:S03]  /*13930*/  MOV R4, RZ ;  /* 0x000000ff00047202 */ /* 0x000fc60000000f00 */
[----:B------:R-:W-:Y:S01]  /*13940*/  @!P1 IMAD.IADD R3, R5, 0x1, R3 ;  /* 0x0000000105039824 */ /* 0x000fe200078e0203 */
[----:B0-----:R-:W-:Y:S01]  /*13950*/  @!P1 LEA R6, P0, R2, R6, 0x2 ;  /* 0x0000000602069211 */ /* 0x001fe200078010ff */
[----:B------:R-:W-:-:S03]  /*13960*/  IMAD.U32 R11, RZ, RZ, UR47 ;  /* 0x0000002fff0b7e24 */ /* 0x000fc6000f8e00ff */
[----:B------:R-:W-:Y:S01]  /*13970*/  @!P1 LEA.HI.X R7, R2, R7, R3, 0x2, P0 ;  /* 0x0000000702079211 */ /* 0x000fe200000f1403 */
[----:B------:R-:W-:Y:S01]  /*13980*/  IMAD.MOV R5, RZ, RZ, -R10 ;  /* 0x000000ffff057224 */ /* 0x000fe200078e0a0a */
[----:B------:R-:W-:-:S03]  /*13990*/  ISETP.NE.AND P0, PT, R18, 0x2, PT ;  /* 0x000000021200780c */ /* 0x000fc60003f05270 */
[----:B------:R0:W5:Y:S01]  /*139a0*/  @!P1 LDG.E R4, desc[UR52][R6.64] ;  /* 0x0000003406049981 */ /* 0x000162000c1e1900 */
[----:B------:R-:W-:Y:S01]  /*139b0*/  ISETP.NE.AND P1, PT, R11, 0x3, PT ;  /* 0x000000030b00780c */ /* 0x000fe20003f25270 */
[----:B------:R-:W-:Y:S05]  /*139c0*/  YIELD ;  /* 0x0000000000007946 */ /* 0x000fea0003800000 */
[----:B------:R-:W-:Y:S01]  /*139d0*/  ULDC UR4, c[0x0][0x430] ;  /* 0x00010c0000047ab9 */ /* 0x000fe20000000800 */
[----:B------:R-:W-:Y:S01]  /*139e0*/  IMAD.MOV.U32 R2, RZ, RZ, R9 ;  /* 0x000000ffff027224 */ /* 0x000fe200078e0009 */
[----:B------:R-:W-:Y:S01]  /*139f0*/  SEL R3, RZ, 0x1, P0 ;  /* 0x00000001ff037807 */ /* 0x000fe20000000000 */
[----:B------:R-:W-:Y:S01]  /*13a00*/  IMAD R5, R5, UR4, R8 ;  /* 0x0000000405057c24 */ /* 0x000fe2000f8e0208 */
[----:B------:R-:W-:Y:S01]  /*13a10*/  SEL R18, R18, RZ, P0 ;  /* 0x000000ff12127207 */ /* 0x000fe20000000000 */
[----:B------:R-:W-:Y:S01]  /*13a20*/  VIADD R9, R9, 0xffffffff ;  /* 0xffffffff09097836 */ /* 0x000fe20000000000 */
[----:B------:R-:W-:-:S02]  /*13a30*/  LOP3.LUT R22, R22, R3, RZ, 0x3c, !PT ;  /* 0x0000000316167212 */ /* 0x000fc400078e3cff */
[----:B------:R-:W-:Y:S01]  /*13a40*/  ISETP.GT.AND P3, PT, R2, UR45, PT ;  /* 0x0000002d02007c0c */ /* 0x000fe2000bf64270 */
[----:B0-----:R-:W-:-:S12]  /*13a50*/  @!P1 BRA `(.L_x_1792) ;  /* 0x0000000000049947 */ /* 0x001fd80003800000 */
[----:B------:R-:W-:Y:S01]  /*13a60*/  BPT.TRAP 0x1 ;  /* 0x000000040000795c */ /* 0x000fe20000300000 */
.L_x_1792:
[----:B------:R-:W-:Y:S01]  /*13a70*/  IMAD R8, R18, 0x8, R17 ;  /* 0x0000000812087824 */ /* 0x000fe200078e0211 */
[----:B------:R-:W-:Y:S01]  /*13a80*/  SHF.L.U32 R20, R22, 0x1f, RZ ;  /* 0x0000001f16147819 */ /* 0x000fe200000006ff */
[----:B------:R-:W-:Y:S01]  /*13a90*/  BSSY B1, `(.L_x_1793) ;  /* 0x0000004000017945 */ /* 0x000fe20003800000 */
[----:B------:R-:W-:Y:S02]  /*13aa0*/  SHF.R.S32.HI R7, RZ, 0x1f, R5 ;  /* 0x0000001fff077819 */ /* 0x000fe40000011405 */
[----:B------:R-:W0:Y:S02]  /*13ab0*/  SYNCS.PHASECHK.TRANS64.TRYWAIT P0, [R8+URZ+0x28c40], R20 ;  /* 0x028c4014080075a7 */ /* 0x000e24000800017f */
[----:B0-----:R-:W-:Y:S05]  /*13ac0*/  @!P0 BRA `(.L_x_1794) ;  /* 0x0000002800308947 */ /* 0x001fea0003800000 */
.L_x_1860:
[----:B------:R-:W-:Y:S05]  /*13ad0*/  BSYNC B1 ;  /* 0x0000000000017941 */ /* 0x000fea0003800000 */
.L_x_1793:
[----:B------:R-:W-:Y:S01]  /*13ae0*/  ULDC.64 UR4, c[0x0][0x300] ;  /* 0x0000c00000047ab9 */ /* 0x000fe20000000a00 */
[----:B-----5:R-:W-:Y:S01]  /*13af0*/  SHF.R.S32.HI R10, RZ, 0x1f, R4 ;  /* 0x0000001fff0a7819 */ /* 0x020fe20000011404 */
[----:B------:R-:W-:Y:S01]  /*13b00*/  IMAD R2, R7, UR4, RZ ;  /* 0x0000000407027c24 */ /* 0x000fe2000f8e02ff */
[----:B------:R-:W-:-:S03]  /*13b10*/  LOP3.LUT P1, RZ, R16, 0x2, RZ, 0xc0, !PT ;  /* 0x0000000210ff7812 */ /* 0x000fc6000782c0ff */
[C---:B------:R-:W-:Y:S02]  /*13b20*/  IMAD R11, R5.reuse, UR5, R2 ;  /* 0x00000005050b7c24 */ /* 0x040fe4000f8e0202 */
[----:B------:R-:W-:Y:S01]  /*13b30*/  IMAD.WIDE.U32 R2, R5, UR4, RZ ;  /* 0x0000000405027c25 */ /* 0x000fe2000f8e00ff */
        /* <DEDUP_REMOVED lines=10> */
[----:B------:R-:W-:Y:S01]  /*13be0*/  ULDC.64 UR4, c[0x0][0x2e8] ;  /* 0x0000ba0000047ab9 */ /* 0x000fe20000000a00 */
[----:B------:R-:W-:Y:S01]  /*13bf0*/  IMAD R6, R18, 0x1000, R31 ;  /* 0x0000100012067824 */ /* 0x000fe200078e021f */
[----:B------:R-:W-:Y:S01]  /*13c00*/  LEA R21, P0, R2, UR4, 0x1 ;  /* 0x0000000402157c11 */ /* 0x000fe2000f8008ff */
[----:B------:R-:W-:Y:S01]  /*13c10*/  IMAD.IADD R27, R27, 0x1, R3 ;  /* 0x000000011b1b7824 */ /* 0x000fe200078e0203 */
[----:B------:R-:W-:-:S04]  /*13c20*/  UMOV UR4, 0xffffffff ;  /* 0xffffffff00047882 */ /* 0x000fc80000000000 */
[----:B------:R-:W-:Y:S01]  /*13c30*/  LEA.HI.X R27, R2, UR5, R27, 0x1, P0 ;  /* 0x00000005021b7c11 */ /* 0x000fe200080f0c1b */
[----:B------:R-:W-:Y:S06]  /*13c40*/  BRA.DIV UR4, `(.L_x_1795) ;  /* 0x0000002604e47947 */ /* 0x000fec000b800000 */
[----:B------:R-:W2:Y:S01]  /*13c50*/  SHFL.IDX PT, R14, R21, RZ, 0x181f ;  /* 0x00181fff150e7589 */ /* 0x000ea200000e0000 */
[----:B-1----:R-:W-:-:S03]  /*13c60*/  IMAD R25, R6, 0x2, R17 ;  /* 0x0000000206197824 */ /* 0x002fc600078e0211 */
[----:B------:R-:W1:Y:S01]  /*13c70*/  SHFL.IDX PT, R3, R27, RZ, 0x181f ;  /* 0x00181fff1b037589 */ /* 0x000e6200000e0000 */
[----:B--2---:R-:W-:-:S03]  /*13c80*/  IADD3 R2, P0, R14, R0, RZ ;  /* 0x000000000e027210 */ /* 0x004fc60007f1e0ff */
[----:B------:R-:W2:Y:S02]  /*13c90*/  SHFL.IDX PT, R14, R21, 0x1, 0x181f ;  /* 0x00381f00150e7f89 */ /* 0x000ea400000e0000 */
[----:B-1----:R-:W-:-:S05]  /*13ca0*/  IMAD.X R3, RZ, RZ, R3, P0 ;  /* 0x000000ffff037224 */ /* 0x002fca00000e0603 */
[----:B------:R1:W-:Y:S04]  /*13cb0*/  LDGSTS.E.BYPASS.LTC128B.128 [R25+0x22400], desc[UR52][R2.64], !P1 ;  /* 0x2240000002197fae */ /* 0x0003e8000c901d74 */
[----:B-1----:R-:W1:Y:S01]  /*13cc0*/  SHFL.IDX PT, R3, R27, 0x1, 0x181f ;  /* 0x00381f001b037f89 */ /* 0x002e6200000e0000 */
[----:B--2---:R-:W-:-:S03]  /*13cd0*/  IADD3 R2, P0, R14, R0, RZ ;  /* 0x000000000e027210 */ /* 0x004fc60007f1e0ff */
[----:B------:R-:W2:Y:S01]  /*13ce0*/  SHFL.IDX PT, R14, R21, 0x2, 0x181f ;  /* 0x00581f00150e7f89 */ /* 0x000ea200000e0000 */
[----:B-1----:R-:W-:-:S05]  /*13cf0*/  IADD3.X R3, RZ, R3, RZ, P0, !PT ;  /* 0x00000003ff037210 */ /* 0x002fca00007fe4ff */
[----:B------:R1:W-:Y:S04]  /*13d00*/  LDGSTS.E.BYPASS.LTC128B.128 [R25+0x22c00], desc[UR52][R2.64], !P1 ;  /* 0x22c0000002197fae */ /* 0x0003e8000c901d74 */
[----:B-1----:R-:W1:Y:S01]  /*13d10*/  SHFL.IDX PT, R3, R27, 0x2, 0x181f ;  /* 0x00581f001b037f89 */ /* 0x002e6200000e0000 */
[----:B--2---:R-:W-:-:S03]  /*13d20*/  IADD3 R2, P0, R14, R0, RZ ;  /* 0x000000000e027210 */ /* 0x004fc60007f1e0ff */
[----:B------:R2:W3:Y:S04]  /*13d30*/  SHFL.IDX PT, R14, R21, 0x3, 0x181f ;  /* 0x00781f00150e7f89 */ /* 0x0004e800000e0000 */
[----:B------:R-:W4:Y:S01]  /*13d40*/  SHFL.IDX PT, R27, R27, 0x3, 0x181f ;  /* 0x00781f001b1b7f89 */ /* 0x000f2200000e0000 */
[----:B-1----:R-:W-:-:S05]  /*13d50*/  IMAD.X R3, RZ, RZ, R3, P0 ;  /* 0x000000ffff037224 */ /* 0x002fca00000e0603 */
[----:B---3--:R2:W-:Y:S02]  /*13d60*/  LDGSTS.E.BYPASS.LTC128B.128 [R25+0x23400], desc[UR52][R2.64], !P1 ;  /* 0x2340000002197fae */ /* 0x0085e4000c901d74 */
.L_x_1870:
[----:B--2---:R-:W-:-:S05]  /*13d70*/  IADD3 R2, P0, R14, R0, RZ ;  /* 0x000000000e027210 */ /* 0x004fca0007f1e0ff */
[----:B----4-:R-:W-:Y:S01]  /*13d80*/  IMAD.X R3, RZ, RZ, R27, P0 ;  /* 0x000000ffff037224 */ /* 0x010fe200000e061b */
[----:B------:R-:W-:-:S04]  /*13d90*/  PLOP3.LUT P0, PT, PT, PT, PT, 0x80, 0x0 ;  /* 0x000000000000781c */ /* 0x000fc80003f0f070 */
[----:B------:R-:W-:Y:S01]  /*13da0*/  @!PT LDS RZ, [RZ] ;  /* 0x00000000fffff984 */ /* 0x000fe20000000800 */
[----:B------:R-:W-:Y:S01]  /*13db0*/  @!PT LDS RZ, [RZ] ;  /* 0x00000000fffff984 */ /* 0x000fe20000000800 */
[----:B------:R-:W-:Y:S01]  /*13dc0*/  @!PT LDS RZ, [RZ] ;  /* 0x00000000fffff984 */ /* 0x000fe20000000800 */
[----:B------:R1:W-:Y:S01]  /*13dd0*/  LDGSTS.E.BYPASS.LTC128B.128 [R25+0x23c00], desc[UR52][R2.64], !P1 ;  /* 0x23c0000002197fae */ /* 0x0003e2000c901d74 */
[----:B------:R-:W-:-:S08]  /*13de0*/  NOP ;  /* 0x0000000000007918 */ /* 0x000fd00000000000 */
.L_x_1796:
        /* <DEDUP_REMOVED lines=11> */
.L_x_1797:
[----:B------:R1:W-:Y:S01]  /*13ea0*/  SYNCS.ARRIVE.TRANS64.A1T0 RZ, [R8+URZ+0x28c30], RZ ;  /* 0x028c30ff08ff79a7 */ /* 0x0003e2000810003f */
[----:B------:R-:W-:Y:S05]  /*13eb0*/  @!P2 BRA `(.L_x_1798) ;  /* 0x000000000004a947 */ /* 0x000fea0003800000 */
[----:B------:R-:W-:Y:S01]  /*13ec0*/  BPT.TRAP 0x1 ;  /* 0x000000040000795c */ /* 0x000fe20000300000 */
.L_x_1798:
[----:B------:R-:W2:Y:S01]  /*13ed0*/  SYNCS.PHASECHK.TRANS64.TRYWAIT P0, [R8+URZ+0x28c60], R20 ;  /* 0x028c6014080075a7 */ /* 0x000ea2000800017f */
[----:B------:R-:W-:Y:S04]  /*13ee0*/  BSSY B1, `(.L_x_1799) ;  /* 0x0000002000017945 */ /* 0x000fe80003800000 */
[----:B--2---:R-:W-:Y:S05]  /*13ef0*/  @!P0 BRA `(.L_x_1800) ;  /* 0x0000002800448947 */ /* 0x004fea0003800000 */
.L_x_1871:
[----:B------:R-:W-:Y:S05]  /*13f00*/  BSYNC B1 ;  /* 0x0000000000017941 */ /* 0x000fea0003800000 */
.L_x_1799:
[----:B------:R-:W-:Y:S01]  /*13f10*/  ULDC.64 UR4, c[0x0][0x328] ;  /* 0x0000ca0000047ab9 */ /* 0x000fe20000000a00 */
[C---:B------:R-:W-:Y:S01]  /*13f20*/  LOP3.LUT P5, RZ, R16.reuse, 0x8, RZ, 0xc0, !PT ;  /* 0x0000000810ff7812 */ /* 0x040fe200078ac0ff */
        /* <DEDUP_REMOVED lines=19> */
[----:B0-2---:R-:W-:Y:S01]  /*14060*/  LEA.HI.X R20, R2, UR5, R3, 0x1, P0 ;  /* 0x0000000502147c11 */ /* 0x005fe200080f0c03 */
[----:B------:R-:W-:Y:S08]  /*14070*/  BRA.DIV UR4, `(.L_x_1801) ;  /* 0x0000002604f87947 */ /* 0x000ff0000b800000 */
[----:B------:R-:W0:Y:S01]  /*14080*/  SHFL.IDX PT, R14, R10, RZ, 0x181f ;  /* 0x00181fff0a0e7589 */ /* 0x000e2200000e0000 */
[C---:B------:R-:W-:Y:S01]  /*14090*/  LOP3.LUT P1, RZ, R16.reuse, 0x80, RZ, 0xc0, !PT ;  /* 0x0000008010ff7812 */ /* 0x040fe2000782c0ff */
[----:B------:R-:W-:Y:S01]  /*140a0*/  IMAD R21, R21, 0x2, R17 ;  /* 0x0000000215157824 */ /* 0x000fe200078e0211 */
[----:B------:R-:W-:Y:S01]  /*140b0*/  P2R R11, PR, RZ, 0x8 ;  /* 0x00000008ff0b7803 */ /* 0x000fe20000000000 */
[----:B------:R-:W2:Y:S01]  /*140c0*/  SHFL.IDX PT, R3, R20, RZ, 0x181f ;  /* 0x00181fff14037589 */ /* 0x000ea200000e0000 */
[C---:B------:R-:W-:Y:S02]  /*140d0*/  LOP3.LUT P3, RZ, R16.reuse, 0x40, RZ, 0xc0, !PT ;  /* 0x0000004010ff7812 */ /* 0x040fe4000786c0ff */
[C---:B------:R-:W-:Y:S01]  /*140e0*/  LOP3.LUT P6, RZ, R16.reuse, 0x20, RZ, 0xc0, !PT ;  /* 0x0000002010ff7812 */ /* 0x040fe200078cc0ff */
[----:B------:R-:W-:Y:S01]  /*140f0*/  SHFL.IDX PT, R2, R10, 0x2, 0x181f ;  /* 0x00581f000a027f89 */ /* 0x000fe200000e0000 */
[----:B------:R-:W-:Y:S02]  /*14100*/  LOP3.LUT P2, RZ, R16, 0x10, RZ, 0xc0, !PT ;  /* 0x0000001010ff7812 */ /* 0x000fe4000784c0ff */
[----:B------:R-:W-:-:S02]  /*14110*/  P2R R12, PR, RZ, 0x8 ;  /* 0x00000008ff0c7803 */ /* 0x000fc40000000000 */
[----:B0-----:R-:W-:Y:S02]  /*14120*/  IADD3 R6, P0, R14, R0, RZ ;  /* 0x000000000e067210 */ /* 0x001fe40007f1e0ff */
        /* <DEDUP_REMOVED lines=10> */
[----:B------:R-:W-:Y:S02]  /*141d0*/  LDGSTS.E.BYPASS.LTC128B.128 [R21+0x8400], desc[UR52][R6.64+0x200], !P5 ;  /* 0x0840020006157fae */ /* 0x000fe4000e901d74 */
[----:B--2---:R-:W-:Y:S01]  /*141e0*/  IMAD.X R5, RZ, RZ, R3, P0 ;  /* 0x000000ffff057224 */ /* 0x004fe200000e0603 */
[----:B------:R-:W-:Y:S01]  /*141f0*/  IADD3 R2, P0, R2, R0, RZ ;  /* 0x0000000002027210 */ /* 0x000fe20007f1e0ff */
[----:B------:R-:W0:Y:S04]  /*14200*/  SHFL.IDX PT, R3, R20, 0x2, 0x181f ;  /* 0x00581f0014037f89 */ /* 0x000e2800000e0000 */
[----:B------:R-:W-:Y:S04]  /*14210*/  LDGSTS.E.BYPASS.LTC128B.128 [R21+0xa400], desc[UR52][R6.64+0x280], !P4 ;  /* 0x0a40028006157fae */ /* 0x000fe8000e101d74 */
[----:B------:R2:W3:Y:S04]  /*14220*/  SHFL.IDX PT, R14, R10, 0x3, 0x181f ;  /* 0x00781f000a0e7f89 */ /* 0x0004e800000e0000 */
[----:B------:R-:W4:Y:S01]  /*14230*/  SHFL.IDX PT, R20, R20, 0x3, 0x181f ;  /* 0x00781f0014147f89 */ /* 0x000f2200000e0000 */
[----:B0-----:R-:W-:Y:S01]  /*14240*/  IMAD.X R3, RZ, RZ, R3, P0 ;  /* 0x000000ffff037224 */ /* 0x001fe200000e0603 */
[----:B------:R-:W-:-:S13]  /*14250*/  ISETP.NE.U32.AND P0, PT, R28, RZ, PT ;  /* 0x000000ff1c00720c */ /* 0x000fda0003f05070 */
[----:B------:R-:W-:Y:S04]  /*14260*/  LDGSTS.E.BYPASS.LTC128B.128 [R21+0xc400], desc[UR52][R6.64+0x300], P0 ;  /* 0x0c40030006157fae */ /* 0x000fe80008101d74 */
[----:B------:R0:W-:Y:S04]  /*14270*/  LDGSTS.E.BYPASS.LTC128B.128 [R21+0xe400], desc[UR52][R6.64+0x380], P1 ;  /* 0x0e40038006157fae */ /* 0x0001e80008901d74 */
[----:B------:R2:W-:Y:S01]  /*14280*/  LDGSTS.E.BYPASS.LTC128B.128 [R21+0xc00], desc[UR52][R4.64], !P3 ;  /* 0x00c0000004157fae */ /* 0x0005e2000d901d74 */
[----:B------:R-:W-:-:S04]  /*14290*/  ISETP.NE.AND P3, PT, R12, RZ, PT ;  /* 0x000000ff0c00720c */ /* 0x000fc80003f65270 */
[----:B0-----:R-:W-:-:S09]  /*142a0*/  P2R R6, PR, RZ, 0x8 ;  /* 0x00000008ff067803 */ /* 0x001fd20000000000 */
        /* <DEDUP_REMOVED lines=10> */
[----:B------:R2:W-:Y:S01]  /*14350*/  LDGSTS.E.BYPASS.LTC128B.128 [R21+0x3400], desc[UR52][R2.64+0x80], !P3 ;  /* 0x0340008002157fae */ /* 0x0005e2000d901d74 */
[----:B------:R-:W-:-:S03]  /*14360*/  ISETP.NE.AND P3, PT, R11, RZ, PT ;  /* 0x000000ff0b00720c */ /* 0x000fc60003f65270 */
[----:B------:R2:W-:Y:S04]  /*14370*/  LDGSTS.E.BYPASS.LTC128B.128 [R21+0x5400], desc[UR52][R2.64+0x100], !P6 ;  /* 0x0540010002157fae */ /* 0x0005e8000f101d74 */
[----:B------:R2:W-:Y:S04]  /*14380*/  LDGSTS.E.BYPASS.LTC128B.128 [R21+0x7400], desc[UR52][R2.64+0x180], !P2 ;  /* 0x0740018002157fae */ /* 0x0005e8000d101d74 */
[----:B------:R2:W-:Y:S04]  /*14390*/  LDGSTS.E.BYPASS.LTC128B.128 [R21+0x9400], desc[UR52][R2.64+0x200], !P5 ;  /* 0x0940020002157fae */ /* 0x0005e8000e901d74 */
[----:B------:R2:W-:Y:S04]  /*143a0*/  LDGSTS.E.BYPASS.LTC128B.128 [R21+0xb400], desc[UR52][R2.64+0x280], !P4 ;  /* 0x0b40028002157fae */ /* 0x0005e8000e101d74 */
[----:B------:R2:W-:Y:S04]  /*143b0*/  LDGSTS.E.BYPASS.LTC128B.128 [R21+0xd400], desc[UR52][R2.64+0x300], P0 ;  /* 0x0d40030002157fae */ /* 0x0005e80008101d74 */
[----:B---34-:R2:W-:Y:S02]  /*143c0*/  LDGSTS.E.BYPASS.LTC128B.128 [R21+0xf400], desc[UR52][R2.64+0x380], P1 ;  /* 0x0f40038002157fae */ /* 0x0185e40008901d74 */
.L_x_1881:
[----:B--2---:R-:W-:Y:S02]  /*143d0*/  P2R R4, PR, RZ, 0x2 ;  /* 0x00000002ff047803 */ /* 0x004fe40000000000 */
[----:B------:R-:W-:Y:S02]  /*143e0*/  LOP3.LUT P1, RZ, R16, 0x80, RZ, 0xc0, !PT ;  /* 0x0000008010ff7812 */ /* 0x000fe4000782c0ff */
[----:B------:R-:W-:Y:S02]  /*143f0*/  IADD3 R2, P2, R14, R0, RZ ;  /* 0x000000000e027210 */ /* 0x000fe40007f5e0ff */
[----:B------:R-:W-:Y:S02]  /*14400*/  P2R R5, PR, RZ, 0x8 ;  /* 0x00000008ff057803 */ /* 0x000fe40000000000 */
[C---:B------:R-:W-:Y:S01]  /*14410*/  LOP3.LUT P3, RZ, R16.reuse, 0x40, RZ, 0xc0, !PT ;  /* 0x0000004010ff7812 */ /* 0x040fe2000786c0ff */
[----:B------:R-:W-:Y:S01]  /*14420*/  IMAD.X R3, RZ, RZ, R20, P2 ;  /* 0x000000ffff037224 */ /* 0x000fe200010e0614 */
[----:B------:R-:W-:-:S02]  /*14430*/  LOP3.LUT P2, RZ, R16, 0x20, RZ, 0xc0, !PT ;  /* 0x0000002010ff7812 */ /* 0x000fc4000784c0ff */
[----:B------:R-:W-:-:S03]  /*14440*/  LOP3.LUT P6, RZ, R16, 0x10, RZ, 0xc0, !PT ;  /* 0x0000001010ff7812 */ /* 0x000fc600078cc0ff */
[----:B------:R-:W-:Y:S01]  /*14450*/  @!PT LDS RZ, [RZ] ;  /* 0x00000000fffff984 */ /* 0x000fe20000000800 */
[----:B------:R-:W-:Y:S01]  /*14460*/  @!PT LDS RZ, [RZ] ;  /* 0x00000000fffff984 */ /* 0x000fe20000000800 */
[----:B------:R-:W-:Y:S01]  /*14470*/  @!PT LDS RZ, [RZ] ;  /* 0x00000000fffff984 */ /* 0x000fe20000000800 */
[----:B------:R0:W-:Y:S01]  /*14480*/  LDGSTS.E.BYPASS.LTC128B.128 [R21+0x1c00], desc[UR52][R2.64], !P1 ;  /* 0x01c0000002157fae */ /* 0x0001e2000c901d74 */
[----:B------:R-:W-:-:S05]  /*14490*/  ISETP.NE.AND P1, PT, R4, RZ, PT ;  /* 0x000000ff0400720c */ /* 0x000fca0003f25270 */
[----:B------:R0:W-:Y:S01]  /*144a0*/  LDGSTS.E.BYPASS.LTC128B.128 [R21+0x3c00], desc[UR52][R2.64+0x80], !P3 ;  /* 0x03c0008002157fae */ /* 0x0001e2000d901d74 */
[----:B------:R-:W-:-:S03]  /*144b0*/  ISETP.NE.AND P3, PT, R5, RZ, PT ;  /* 0x000000ff0500720c */ /* 0x000fc60003f65270 */
        /* <DEDUP_REMOVED lines=8> */
.L_x_1802:
        /* <DEDUP_REMOVED lines=11> */
.L_x_1803:
[----:B------:R0:W-:Y:S01]  /*145f0*/  SYNCS.ARRIVE.TRANS64.A1T0 RZ, [R8+URZ+0x28c50], RZ ;  /* 0x028c50ff08ff79a7 */ /* 0x0001e2000810003f */
[----:B------:R-:W-:Y:S05]  /*14600*/  @P3 BRA `(.L_x_1804) ;  /* 0xfffffff000743947 */ /* 0x000fea000383ffff */
[----:B------:R-:W-:Y:S05]  /*14610*/  BSYNC B0 ;  /* 0x0000000000007941 */ /* 0x000fea0003800000 */
.L_x_1791:
[----:B------:R-:W2:Y:S01]  /*14620*/  S2R R0, SR_TID.X ;  /* 0x0000000000007919 */ /* 0x000ea20000002100 */
[----:B------:R-:W-:Y:S01]  /*14630*/  VIADD R18, R18, 0x1 ;  /* 0x0000000112127836 */ /* 0x000fe20000000000 */
[----:B------:R-:W-:Y:S04]  /*14640*/  BSSY B0, `(.L_x_1805) ;  /* 0x0000013000007945 */ /* 0x000fe80003800000 */
[----:B------:R-:W-:-:S04]  /*14650*/  ISETP.NE.AND P0, PT, R18, 0x2, PT ;  /* 0x000000021200780c */ /* 0x000fc80003f05270 */
[----:B------:R-:W-:Y:S02]  /*14660*/  SEL R18, R18, RZ, P0 ;  /* 0x000000ff12127207 */ /* 0x000fe40000000000 */
[----:B------:R-:W-:Y:S02]  /*14670*/  SEL R5, RZ, 0x1, P0 ;  /* 0x00000001ff057807 */ /* 0x000fe40000000000 */
[----:B--2---:R-:W-:-:S04]  /*14680*/  LOP3.LUT R0, R0, 0x7f, RZ, 0xc0, !PT ;  /* 0x0000007f00007812 */ /* 0x004fc800078ec0ff */
[----:B------:R-:W-:-:S13]  /*14690*/  ISETP.NE.AND P1, PT, R0, RZ, PT ;  /* 0x000000ff0000720c */ /* 0x000fda0003f25270 */
[----:B------:R-:W-:Y:S05]  /*146a0*/  @P1 BRA `(.L_x_1806) ;  /* 0x0000000000301947 */ /* 0x000fea0003800000 */
[----:B------:R-:W2:Y:S01]  /*146b0*/  S2R R9, SR_LANEID ;  /* 0x0000000000097919 */ /* 0x000ea20000000000 */
[----:B------:R-:W-:Y:S01]  /*146c0*/  VOTEU.ANY UR4, UPT, PT ;  /* 0x0000000000047886 */ /* 0x000fe200038e0100 */
[----:B------:R-:W3:Y:S01]  /*146d0*/  LDC.64 R2, c[0x0][0xc80] ;  /* 0x00032000ff027b82 */ /* 0x000ee20000000a00 */
[----:B------:R-:W2:Y:S08]  /*146e0*/  FLO.U32 R0, UR4 ;  /* 0x0000000400007d00 */ /* 0x000eb000080e0000 */
[----:B------:R-:W3:Y:S01]  /*146f0*/  POPC R7, UR4 ;  /* 0x0000000400077d09 */ /* 0x000ee20008000000 */
[----:B--2---:R-:W-:-:S13]  /*14700*/  ISETP.EQ.U32.AND P0, PT, R0, R9, PT ;  /* 0x000000090000720c */ /* 0x004fda0003f02070 */
[----:B---3--:R-:W2:Y:S01]  /*14710*/  @P0 ATOMG.E.ADD.STRONG.GPU PT, R3, desc[UR52][R2.64], R7 ;  /* 0x00000007020309a8 */ /* 0x008ea200081ee1f4 */
[----:B------:R-:W3:Y:S02]  /*14720*/  S2R R4, SR_LTMASK ;  /* 0x0000000000047919 */ /* 0x000ee40000003900 */
[----:B---3--:R-:W-:-:S04]  /*14730*/  LOP3.LUT R4, R4, UR4, RZ, 0xc0, !PT ;  /* 0x0000000404047c12 */ /* 0x008fc8000f8ec0ff */
[----:B------:R-:W3:Y:S01]  /*14740*/  POPC R33, R4 ;  /* 0x0000000400217309 */ /* 0x000ee20000000000 */
[----:B--2---:R-:W3:Y:S02]  /*14750*/  SHFL.IDX PT, R0, R3, R0, 0x1f ;  /* 0x00001f0003007589 */ /* 0x004ee400000e0000 */
[----:B---3--:R-:W-:-:S07]  /*14760*/  IADD3 R33, R0, UR46, R33 ;  /* 0x0000002e00217c10 */ /* 0x008fce000fffe021 */
.L_x_1806:
[----:B------:R-:W-:Y:S05]  /*14770*/  BSYNC B0 ;  /* 0x0000000000007941 */ /* 0x000fea0003800000 */
.L_x_1805:
[----:B------:R-:W-:-:S07]  /*14780*/  LOP3.LUT R22, R22, R5, RZ, 0x3c, !PT ;  /* 0x0000000516167212 */ /* 0x000fce00078e3cff */
.L_x_1766:
[----:B------:R-:W-:Y:S05]  /*14790*/  BSYNC B7 ;  /* 0x0000000000077941 */ /* 0x000fea0003800000 */
.L_x_1764:
[----:B------:R-:W-:-:S13]  /*147a0*/  LOP3.LUT P0, RZ, R16, 0x2000, RZ, 0xc0, !PT ;  /* 0x0000200010ff7812 */ /* 0x000fda000780c0ff */
[----:B------:R-:W-:Y:S05]  /*147b0*/  @!P0 BRA `(.L_x_1807) ;  /* 0x0000000000248947 */ /* 0x000fea0003800000 */
[----:B------:R-:W-:Y:S05]  /*147c0*/  WARPSYNC.ALL ;  /* 0x0000000000007948 */ /* 0x000fea0003800000 */
[----:B------:R-:W2:Y:S08]  /*147d0*/  S2UR UR5, SR_CgaCtaId ;  /* 0x00000000000579c3 */ /* 0x000eb00000008800 */
[----:B------:R-:W-:Y:S06]  /*147e0*/  BAR.SYNC.DEFER_BLOCKING 0x5, 0x180 ;  /* 0x0146000000007b1d */ /* 0x000fec0000010000 */
[----:B------:R-:W-:-:S02]  /*147f0*/  UMOV UR4, 0x400 ;  /* 0x0000040000047882 */ /* 0x000fc40000000000 */
[----:B--2---:R-:W-:-:S06]  /*14800*/  ULEA UR4, UR5, UR4, 0x18 ;  /* 0x0000000405047291 */ /* 0x004fcc000f8ec03f */
[----:B------:R-:W-:-:S05]  /*14810*/  IMAD.U32 R17, RZ, RZ, UR4 ;  /* 0x00000004ff117e24 */ /* 0x000fca000f8e00ff */
[----:B------:R2:W3:Y:S01]  /*14820*/  LDS R33, [R17+0x28cd0] ;  /* 0x028cd00011217984 */ /* 0x0004e20000000800 */
[----:B------:R-:W-:Y:S06]  /*14830*/  BAR.ARV 0x4, 0x180 ;  /* 0x0106000000007b1d */ /* 0x000fec0000002000 */
[----:B------:R-:W-:Y:S05]  /*14840*/  BRA `(.L_x_1808) ;  /* 0x00000000002c7947 */ /* 0x000fea0003800000 */
.L_x_1807:
[----:B------:R-:W-:-:S03]  /*14850*/  UMOV UR4, 0xffffffff ;  /* 0xffffffff00047882 */ /* 0x000fc60000000000 */
[----:B------:R-:W-:Y:S05]  /*14860*/  BRA.DIV UR4, `(.L_x_1809) ;  /* 0x0000002604cc7947 */ /* 0x000fea000b800000 */
[----:B------:R2:W3:Y:S02]  /*14870*/  SHFL.IDX PT, R14, R33, RZ, 0x1f ;  /* 0x00001fff210e7589 */ /* 0x0004e400000e0000 */
.L_x_1884:
[----:B------:R-:W4:Y:S01]  /*14880*/  @!P1 S2R R3, SR_CgaCtaId ;  /* 0x0000000000039919 */ /* 0x000f220000008800 */
[----:B------:R-:W-:Y:S05]  /*14890*/  WARPSYNC.ALL ;  /* 0x0000000000007948 */ /* 0x000fea0003800000 */
[----:B------:R-:W-:Y:S01]  /*148a0*/  BAR.SYNC.DEFER_BLOCKING 0x4, 0x180 ;  /* 0x0106000000007b1d */ /* 0x000fe20000010000 */
[----:B------:R-:W-:-:S04]  /*148b0*/  @!P1 MOV R0, 0x400 ;  /* 0x0000040000009802 */ /* 0x000fc80000000f00 */
[----:B----4-:R-:W-:-:S05]  /*148c0*/  @!P1 LEA R17, R3, R0, 0x18 ;  /* 0x0000000003119211 */ /* 0x010fca00078ec0ff */
[----:B------:R2:W-:Y:S02]  /*148d0*/  @!P1 STS [R17+0x28cd0], R33 ;  /* 0x028cd02111009388 */ /* 0x0005e40000000800 */
[----:B--23--:R-:W-:Y:S01]  /*148e0*/  IMAD.MOV.U32 R33, RZ, RZ, R14 ;  /* 0x000000ffff217224 */ /* 0x00cfe200078e000e */
[----:B------:R-:W-:Y:S06]  /*148f0*/  BAR.ARV 0x5, 0x180 ;  /* 0x0146000000007b1d */ /* 0x000fec0000002000 */
.L_x_1808:
[----:B------:R-:W-:Y:S02]  /*14900*/  ULDC UR4, c[0x0][0xc38] ;  /* 0x00030e0000047ab9 */ /* 0x000fe40000000800 */
[----:B---3--:R-:W-:-:S13]  /*14910*/  ISETP.GE.AND P0, PT, R33, UR4, PT ;  /* 0x0000000421007c0c */ /* 0x008fda000bf06270 */
[----:B------:R-:W-:Y:S05]  /*14920*/  @!P0 BRA `(.L_x_1810) ;  /* 0xffffffc400cc8947 */ /* 0x000fea000383ffff */
.L_x_1755:
[----:B------:R-:W3:Y:S01]  /*14930*/  LDL.LU R0, [R1+0x4] ;  /* 0x0000040001007983 */ /* 0x000ee20000300800 */
[----:B------:R-:W-:Y:S01]  /*14940*/  BSSY B0, `(.L_x_1811) ;  /* 0x000000b000007945 */ /* 0x000fe20003800000 */
[----:B------:R-:W4:Y:S01]  /*14950*/  S2R R5, SR_CgaCtaId ;  /* 0x0000000000057919 */ /* 0x000f220000008800 */
[----:B---3--:R-:W-:-:S05]  /*14960*/  VIADD R0, R0, 0x1 ;  /* 0x0000000100007836 */ /* 0x008fca0000000000 */
[----:B------:R-:W-:-:S04]  /*14970*/  LEA.HI R2, R0, R0, RZ, 0x1 ;  /* 0x0000000000027211 */ /* 0x000fc800078f08ff */
[----:B------:R-:W-:Y:S02]  /*14980*/  LOP3.LUT R3, R2, 0xfffffffe, RZ, 0xc0, !PT ;  /* 0xfffffffe02037812 */ /* 0x000fe400078ec0ff */
[----:B------:R-:W-:-:S03]  /*14990*/  MOV R2, 0x400 ;  /* 0x0000040000027802 */ /* 0x000fc60000000f00 */
[----:B------:R-:W-:Y:S01]  /*149a0*/  IMAD.IADD R0, R0, 0x1, -R3 ;  /* 0x0000000100007824 */ /* 0x000fe200078e0a03 */
[----:B----4-:R-:W-:-:S04]  /*149b0*/  LEA R7, R5, R2, 0x18 ;  /* 0x0000000205077211 */ /* 0x010fc800078ec0ff */
[----:B------:R-:W-:-:S04]  /*149c0*/  SHF.L.U32 R0, R0, 0x1f, RZ ;  /* 0x0000001f00007819 */ /* 0x000fc800000006ff */
[----:B------:R-:W3:Y:S02]  /*149d0*/  SYNCS.PHASECHK.TRANS64.TRYWAIT P0, [R7+URZ+0x28c20], R0 ;  /* 0x028c2000070075a7 */ /* 0x000ee4000800017f */
[----:B---3--:R-:W-:Y:S05]  /*149e0*/  @!P0 BRA `(.L_x_1812) ;  /* 0x0000002400948947 */ /* 0x008fea0003800000 */
.L_x_1885:
[----:B------:R-:W-:Y:S05]  /*149f0*/  BSYNC B0 ;  /* 0x0000000000007941 */ /* 0x000fea0003800000 */
.L_x_1811:
[----:B------:R-:W-:-:S03]  /*14a00*/  UMOV UR4, 0xffffffff ;  /* 0xffffffff00047882 */ /* 0x000fc60000000000 */
[----:B------:R-:W-:Y:S05]  /*14a10*/  BRA.DIV UR4, `(.L_x_1813) ;  /* 0x00000026049c7947 */ /* 0x000fea000b800000 */
[----:B---3--:R-:W3:Y:S02]  /*14a20*/  S2R R0, SR_TID.X ;  /* 0x0000000000007919 */ /* 0x008ee40000002100 */
[----:B---3--:R-:W-:-:S04]  /*14a30*/  SHF.R.U32.HI R0, RZ, 0x5, R0 ;  /* 0x00000005ff007819 */ /* 0x008fc80000011600 */
[----:B------:R-:W-:-:S05]  /*14a40*/  LOP3.LUT R0, R0, 0x3, RZ, 0xc0, !PT ;  /* 0x0000000300007812 */ /* 0x000fca00078ec0ff */
[----:B------:R3:W4:Y:S02]  /*14a50*/  SHFL.IDX PT, R14, R0, RZ, 0x1f ;  /* 0x00001fff000e7589 */ /* 0x00072400000e0000 */
.L_x_1888:
[----:B----4-:R-:W-:Y:S01]  /*14a60*/  ISETP.NE.AND P0, PT, R14, RZ, PT ;  /* 0x000000ff0e00720c */ /* 0x010fe20003f05270 */
[----:B------:R-:W-:-:S12]  /*14a70*/  BSSY B0, `(.L_x_1814) ;  /* 0x0000024000007945 */ /* 0x000fd80003800000 */
[----:B------:R-:W-:Y:S05]  /*14a80*/  @P0 BRA `(.L_x_1815) ;  /* 0x0000000000880947 */ /* 0x000fea0003800000 */
[----:B------:R-:W-:-:S03]  /*14a90*/  UMOV UR4, 0xffffffff ;  /* 0xffffffff00047882 */ /* 0x000fc60000000000 */
[----:B------:R-:W-:Y:S05]  /*14aa0*/  BRA.DIV UR4, `(.L_x_1816) ;  /* 0x0000002604ac7947 */ /* 0x000fea000b800000 */
[----:B------:R-:W-:-:S13]  /*14ab0*/  ELECT P6, URZ, PT ;  /* 0x00000000003f782f */ /* 0x000fda00038c0000 */
.L_x_1891:
[----:B------:R-:W-:Y:S05]  /*14ac0*/  @!P6 BRA `(.L_x_1815) ;  /* 0x000000000078e947 */ /* 0x000fea0003800000 */
[----:B------:R-:W-:-:S06]  /*14ad0*/  ULOP3.LUT UR4, UR39, 0x2, URZ, 0xfc, !UPT ;  /* 0x0000000227047892 */ /* 0x000fcc000f8efc3f */
[----:B---3--:R-:W-:-:S04]  /*14ae0*/  MOV R0, UR4 ;  /* 0x0000000400007c02 */ /* 0x008fc80008000f00 */
[----:B------:R-:W-:-:S13]  /*14af0*/  ISETP.NE.AND P0, PT, R0, 0x3, PT ;  /* 0x000000030000780c */ /* 0x000fda0003f05270 */
[----:B------:R-:W-:Y:S05]  /*14b00*/  @!P0 BRA `(.L_x_1817) ;  /* 0x0000000000048947 */ /* 0x000fea0003800000 */
[----:B------:R-:W-:Y:S01]  /*14b10*/  BPT.TRAP 0x1 ;  /* 0x000000040000795c */ /* 0x000fe20000300000 */
.L_x_1817:
[----:B------:R-:W-:Y:S01]  /*14b20*/  IMAD R5, R18, 0x8, R7 ;  /* 0x0000000812057824 */ /* 0x000fe200078e0207 */
[----:B------:R-:W-:Y:S01]  /*14b30*/  SHF.L.U32 R0, R22, 0x1f, RZ ;  /* 0x0000001f16007819 */ /* 0x000fe200000006ff */
[----:B------:R-:W-:-:S03]  /*14b40*/  VIADD R18, R18, 0x1 ;  /* 0x0000000112127836 */ /* 0x000fc60000000000 */
[----:B------:R-:W3:Y:S02]  /*14b50*/  SYNCS.PHASECHK.TRANS64.TRYWAIT P1, [R5+URZ+0x28c40], R0 ;  /* 0x028c4000050075a7 */ /* 0x000ee4000802017f */
[----:B------:R-:W-:-:S04]  /*14b60*/  ISETP.NE.AND P2, PT, R18, 0x2, PT ;  /* 0x000000021200780c */ /* 0x000fc80003f45270 */
[----:B------:R-:W-:Y:S01]  /*14b70*/  SEL R3, RZ, 0x1, P2 ;  /* 0x00000001ff037807 */ /* 0x000fe20001000000 */
[----:B---3--:R-:W-:Y:S08]  /*14b80*/  @!P1 BRA `(.L_x_1818) ;  /* 0x0000002400949947 */ /* 0x008ff00003800000 */
.L_x_1892:
[----:B------:R-:W-:Y:S02]  /*14b90*/  SEL R18, R18, RZ, P2 ;  /* 0x000000ff12127207 */ /* 0x000fe40001000000 */
[----:B------:R-:W-:Y:S01]  /*14ba0*/  LOP3.LUT R2, R22, R3, RZ, 0x3c, !PT ;  /* 0x0000000316027212 */ /* 0x000fe200078e3cff */
[----:B------:R-:W-:Y:S06]  /*14bb0*/  @!P0 BRA `(.L_x_1819) ;  /* 0x0000000000048947 */ /* 0x000fec0003800000 */
[----:B------:R-:W-:Y:S01]  /*14bc0*/  BPT.TRAP 0x1 ;  /* 0x000000040000795c */ /* 0x000fe20000300000 */
.L_x_1819:
[----:B------:R-:W-:Y:S01]  /*14bd0*/  IMAD R3, R18, 0x8, R7 ;  /* 0x0000000812037824 */ /* 0x000fe200078e0207 */
[----:B------:R-:W-:-:S04]  /*14be0*/  SHF.L.U32 R2, R2, 0x1f, RZ ;  /* 0x0000001f02027819 */ /* 0x000fc800000006ff */
[----:B------:R-:W4:Y:S02]  /*14bf0*/  SYNCS.PHASECHK.TRANS64.TRYWAIT P1, [R3+URZ+0x28c40], R2 ;  /* 0x028c4002030075a7 */ /* 0x000f24000802017f */
[----:B----4-:R-:W-:Y:S05]  /*14c00*/  @!P1 BRA `(.L_x_1820) ;  /* 0x0000002400889947 */ /* 0x010fea0003800000 */
.L_x_1893:
[----:B------:R-:W-:Y:S05]  /*14c10*/  @!P0 BRA `(.L_x_1821) ;  /* 0x0000000000048947 */ /* 0x000fea0003800000 */
[----:B------:R-:W-:Y:S01]  /*14c20*/  BPT.TRAP 0x1 ;  /* 0x000000040000795c */ /* 0x000fe20000300000 */
.L_x_1821:
[----:B------:R-:W0:Y:S02]  /*14c30*/  SYNCS.PHASECHK.TRANS64.TRYWAIT P1, [R5+URZ+0x28c60], R0 ;  /* 0x028c6000050075a7 */ /* 0x000e24000802017f */
[----:B0-----:R-:W-:Y:S05]  /*14c40*/  @!P1 BRA `(.L_x_1822) ;  /* 0x00000024008c9947 */ /* 0x001fea0003800000 */
.L_x_1894:
[----:B------:R-:W-:Y:S05]  /*14c50*/  @!P0 BRA `(.L_x_1823) ;  /* 0x0000000000048947 */ /* 0x000fea0003800000 */
[----:B------:R-:W-:Y:S01]  /*14c60*/  BPT.TRAP 0x1 ;  /* 0x000000040000795c */ /* 0x000fe20000300000 */
.L_x_1823:
[----:B------:R0:W0:Y:S02]  /*14c70*/  SYNCS.PHASECHK.TRANS64.TRYWAIT P0, [R3+URZ+0x28c60], R2 ;  /* 0x028c6002030075a7 */ /* 0x000024000800017f */
[----:B0-----:R-:W-:Y:S05]  /*14c80*/  @!P0 NANOSLEEP.SYNCS 0x989680 ;  /* 0x009896800000895d */ /* 0x001fea0003900000 */
[----:B------:R-:W0:Y:S02]  /*14c90*/  @!P0 SYNCS.PHASECHK.TRANS64 P0, [R3+URZ+0x28c60], R2 ;  /* 0x028c6002030085a7 */ /* 0x000e24000800007f */
[----:B0-----:R-:W-:Y:S05]  /*14ca0*/  @!P0 BRA `(.L_x_1823) ;  /* 0xfffffffc00f08947 */ /* 0x001fea000383ffff */
.L_x_1815:
[----:B------:R-:W-:Y:S05]  /*14cb0*/  BSYNC B0 ;  /* 0x0000000000007941 */ /* 0x000fea0003800000 */
.L_x_1814:
[----:B------:R-:W-:Y:S05]  /*14cc0*/  EXIT ;  /* 0x000000000000794d */ /* 0x000fea0003800000 */
.L_x_1651:
[----:B0-----:R-:W-:-:S04]  /*14cd0*/  IMAD.U32 R3, RZ, RZ, UR21 ;  /* 0x00000015ff037e24 */ /* 0x001fc8000f8e00ff */
[----:B------:R0:W1:Y:S03]  /*14ce0*/  SYNCS.PHASECHK.TRANS64.TRYWAIT P1, [R3+URZ+0x28c50], R0 ;  /* 0x028c5000030075a7 */ /* 0x000066000802017f */
[----:B-1----:R-:W-:Y:S05]  /*14cf0*/  @!P1 NANOSLEEP.SYNCS 0x989680 ;  /* 0x009896800000995d */ /* 0x002fea0003900000 */
[----:B------:R-:W1:Y:S02]  /*14d00*/  @!P1 SYNCS.PHASECHK.TRANS64 P1, [R3+URZ+0x28c50], R0 ;  /* 0x028c5000030095a7 */ /* 0x000e64000802007f */
[----:B-1----:R-:W-:Y:S05]  /*14d10*/  @!P1 BRA `(.L_x_1651) ;  /* 0xfffffffc00ec9947 */ /* 0x002fea000383ffff */
[----:B------:R-:W-:Y:S05]  /*14d20*/  BRA `(.L_x_1824) ;  /* 0xfffffecc00d47947 */ /* 0x000fea000383ffff */
.L_x_1657:
[----:B-1----:R-:W-:-:S04]  /*14d30*/  IMAD.U32 R3, RZ, RZ, UR21 ;  /* 0x00000015ff037e24 */ /* 0x002fc8000f8e00ff */
[----:B------:R1:W2:Y:S03]  /*14d40*/  SYNCS.PHASECHK.TRANS64.TRYWAIT P1, [R3+URZ+0x28c50], R0 ;  /* 0x028c5000030075a7 */ /* 0x0002a6000802017f */
[----:B--2---:R-:W-:Y:S05]  /*14d50*/  @!P1 NANOSLEEP.SYNCS 0x989680 ;  /* 0x009896800000995d */ /* 0x004fea0003900000 */
[----:B------:R-:W2:Y:S02]  /*14d60*/  @!P1 SYNCS.PHASECHK.TRANS64 P1, [R3+URZ+0x28c50], R0 ;  /* 0x028c5000030095a7 */ /* 0x000ea4000802007f */
[----:B--2---:R-:W-:Y:S05]  /*14d70*/  @!P1 BRA `(.L_x_1657) ;  /* 0xfffffffc00ec9947 */ /* 0x004fea000383ffff */
[----:B------:R-:W-:Y:S05]  /*14d80*/  BRA `(.L_x_1656) ;  /* 0xfffffed800cc7947 */ /* 0x000fea000383ffff */
.L_x_1667:
[----:B0-----:R-:W-:-:S04]  /*14d90*/  MOV R3, UR42 ;  /* 0x0000002a00037c02 */ /* 0x001fc80008000f00 */
[----:B------:R0:W1:Y:S03]  /*14da0*/  SYNCS.PHASECHK.TRANS64.TRYWAIT P1, [R3+URZ+0x28c00], R0 ;  /* 0x028c0000030075a7 */ /* 0x000066000802017f */
[----:B-1----:R-:W-:Y:S05]  /*14db0*/  @!P1 NANOSLEEP.SYNCS 0x989680 ;  /* 0x009896800000995d */ /* 0x002fea0003900000 */
[----:B------:R-:W1:Y:S02]  /*14dc0*/  @!P1 SYNCS.PHASECHK.TRANS64 P1, [R3+URZ+0x28c00], R0 ;  /* 0x028c0000030095a7 */ /* 0x000e64000802007f */
[----:B-1----:R-:W-:Y:S05]  /*14dd0*/  @!P1 BRA `(.L_x_1667) ;  /* 0xfffffffc00ec9947 */ /* 0x002fea000383ffff */
[----:B------:R-:W-:Y:S05]  /*14de0*/  BRA `(.L_x_1825) ;  /* 0xfffffef000507947 */ /* 0x000fea000383ffff */
.L_x_1671:
[----:B--2---:R2:W3:Y:S02]  /*14df0*/  SYNCS.PHASECHK.TRANS64.TRYWAIT P1, [R7+URZ+0x28c30], R8 ;  /* 0x028c3008070075a7 */ /* 0x0044e4000802017f */
[----:B---3--:R-:W-:Y:S05]  /*14e00*/  @!P1 NANOSLEEP.SYNCS 0x989680 ;  /* 0x009896800000995d */ /* 0x008fea0003900000 */
[----:B------:R-:W3:Y:S02]  /*14e10*/  @!P1 SYNCS.PHASECHK.TRANS64 P1, [R7+URZ+0x28c30], R8 ;  /* 0x028c3008070095a7 */ /* 0x000ee4000802007f */
[----:B---3--:R-:W-:Y:S05]  /*14e20*/  @!P1 BRA `(.L_x_1671) ;  /* 0xfffffffc00f09947 */ /* 0x008fea000383ffff */
[----:B------:R-:W-:Y:S05]  /*14e30*/  BRA `(.L_x_1670) ;  /* 0xfffffef0006c7947 */ /* 0x000fea000383ffff */
.L_x_1684:
[----:B--2---:R2:W3:Y:S02]  /*14e40*/  SYNCS.PHASECHK.TRANS64.TRYWAIT P1, [R7+URZ+0x28c50], R8 ;  /* 0x028c5008070075a7 */ /* 0x0044e4000802017f */
[----:B---3--:R-:W-:Y:S05]  /*14e50*/  @!P1 NANOSLEEP.SYNCS 0x989680 ;  /* 0x009896800000995d */ /* 0x008fea0003900000 */
[----:B------:R-:W3:Y:S02]  /*14e60*/  @!P1 SYNCS.PHASECHK.TRANS64 P1, [R7+URZ+0x28c50], R8 ;  /* 0x028c5008070095a7 */ /* 0x000ee4000802007f */
[----:B---3--:R-:W-:Y:S05]  /*14e70*/  @!P1 BRA `(.L_x_1684) ;  /* 0xfffffffc00f09947 */ /* 0x008fea000383ffff */
[----:B------:R-:W-:Y:S05]  /*14e80*/  BRA `(.L_x_1683) ;  /* 0xffffff10001c7947 */ /* 0x000fea000383ffff */
.L_x_1693:
[----:B--2---:R-:W-:-:S04]  /*14e90*/  IMAD.U32 R6, RZ, RZ, UR21 ;  /* 0x00000015ff067e24 */ /* 0x004fc8000f8e00ff */
[----:B------:R2:W3:Y:S03]  /*14ea0*/  SYNCS.PHASECHK.TRANS64.TRYWAIT P1, [R6+URZ+0x28c30], R7 ;  /* 0x028c3007060075a7 */ /* 0x0004e6000802017f */
[----:B---3--:R-:W-:Y:S05]  /*14eb0*/  @!P1 NANOSLEEP.SYNCS 0x989680 ;  /* 0x009896800000995d */ /* 0x008fea0003900000 */
[----:B------:R-:W3:Y:S02]  /*14ec0*/  @!P1 SYNCS.PHASECHK.TRANS64 P1, [R6+URZ+0x28c30], R7 ;  /* 0x028c3007060095a7 */ /* 0x000ee4000802007f */
[----:B---3--:R-:W-:Y:S05]  /*14ed0*/  @!P1 BRA `(.L_x_1693) ;  /* 0xfffffffc00ec9947 */ /* 0x008fea000383ffff */
[----:B------:R-:W-:Y:S05]  /*14ee0*/  BRA `(.L_x_1692) ;  /* 0xffffff1400a47947 */ /* 0x000fea000383ffff */
.L_x_1706:
[----:B--2---:R-:W-:-:S04]  /*14ef0*/  IMAD.U32 R10, RZ, RZ, UR21 ;  /* 0x00000015ff0a7e24 */ /* 0x004fc8000f8e00ff */
[----:B------:R2:W3:Y:S03]  /*14f00*/  SYNCS.PHASECHK.TRANS64.TRYWAIT P1, [R10+URZ+0x28c50], R7 ;  /* 0x028c50070a0075a7 */ /* 0x0004e6000802017f */
[----:B---3--:R-:W-:Y:S05]  /*14f10*/  @!P1 NANOSLEEP.SYNCS 0x989680 ;  /* 0x009896800000995d */ /* 0x008fea0003900000 */
[----:B------:R-:W3:Y:S02]  /*14f20*/  @!P1 SYNCS.PHASECHK.TRANS64 P1, [R10+URZ+0x28c50], R7 ;  /* 0x028c50070a0095a7 */ /* 0x000ee4000802007f */
[----:B---3--:R-:W-:Y:S05]  /*14f30*/  @!P1 BRA `(.L_x_1706) ;  /* 0xfffffffc00ec9947 */ /* 0x008fea000383ffff */
[----:B------:R-:W-:Y:S05]  /*14f40*/  BRA `(.L_x_1705) ;  /* 0xffffff3800907947 */ /* 0x000fea000383ffff */
.L_x_1716:
[----:B--2---:R-:W-:-:S04]  /*14f50*/  IMAD.U32 R5, RZ, RZ, UR21 ;  /* 0x00000015ff057e24 */ /* 0x004fc8000f8e00ff */
[----:B------:R2:W3:Y:S03]  /*14f60*/  SYNCS.PHASECHK.TRANS64.TRYWAIT P2, [R5+URZ+0x28c30], R8 ;  /* 0x028c3008050075a7 */ /* 0x0004e6000804017f */
[----:B---3--:R-:W-:Y:S05]  /*14f70*/  @!P2 NANOSLEEP.SYNCS 0x989680 ;  /* 0x009896800000a95d */ /* 0x008fea0003900000 */
[----:B------:R-:W3:Y:S02]  /*14f80*/  @!P2 SYNCS.PHASECHK.TRANS64 P2, [R5+URZ+0x28c30], R8 ;  /* 0x028c30080500a5a7 */ /* 0x000ee4000804007f */
[----:B---3--:R-:W-:Y:S05]  /*14f90*/  @!P2 BRA `(.L_x_1716) ;  /* 0xfffffffc00eca947 */ /* 0x008fea000383ffff */
[----:B------:R-:W-:Y:S05]  /*14fa0*/  BRA `(.L_x_1715) ;  /* 0xffffff4000187947 */ /* 0x000fea000383ffff */
.L_x_1721:
[----:B---3--:R-:W-:-:S04]  /*14fb0*/  IMAD.U32 R11, RZ, RZ, UR21 ;  /* 0x00000015ff0b7e24 */ /* 0x008fc8000f8e00ff */
[----:B------:R3:W4:Y:S03]  /*14fc0*/  SYNCS.PHASECHK.TRANS64.TRYWAIT P2, [R11+URZ+0x28c50], R8 ;  /* 0x028c50080b0075a7 */ /* 0x000726000804017f */
[----:B----4-:R-:W-:Y:S05]  /*14fd0*/  @!P2 NANOSLEEP.SYNCS 0x989680 ;  /* 0x009896800000a95d */ /* 0x010fea0003900000 */
[----:B------:R-:W4:Y:S02]  /*14fe0*/  @!P2 SYNCS.PHASECHK.TRANS64 P2, [R11+URZ+0x28c50], R8 ;  /* 0x028c50080b00a5a7 */ /* 0x000f24000804007f */
[----:B----4-:R-:W-:Y:S05]  /*14ff0*/  @!P2 BRA `(.L_x_1721) ;  /* 0xfffffffc00eca947 */ /* 0x010fea000383ffff */
[----:B------:R-:W-:Y:S05]  /*15000*/  BRA `(.L_x_1720) ;  /* 0xffffff58003c7947 */ /* 0x000fea000383ffff */
.L_x_1728:
[----:B---3--:R-:W-:-:S04]  /*15010*/  IMAD.U32 R6, RZ, RZ, UR20 ;  /* 0x00000014ff067e24 */ /* 0x008fc8000f8e00ff */
[----:B------:R3:W4:Y:S03]  /*15020*/  SYNCS.PHASECHK.TRANS64.TRYWAIT P1, [R6+URZ+0x28c30], R7 ;  /* 0x028c3007060075a7 */ /* 0x000726000802017f */
[----:B----4-:R-:W-:Y:S05]  /*15030*/  @!P1 NANOSLEEP.SYNCS 0x989680 ;  /* 0x009896800000995d */ /* 0x010fea0003900000 */
[----:B------:R-:W4:Y:S02]  /*15040*/  @!P1 SYNCS.PHASECHK.TRANS64 P1, [R6+URZ+0x28c30], R7 ;  /* 0x028c3007060095a7 */ /* 0x000f24000802007f */
[----:B----4-:R-:W-:Y:S05]  /*15050*/  @!P1 BRA `(.L_x_1728) ;  /* 0xfffffffc00ec9947 */ /* 0x010fea000383ffff */
[----:B------:R-:W-:Y:S05]  /*15060*/  BRA `(.L_x_1727) ;  /* 0xffffff5c00387947 */ /* 0x000fea000383ffff */
.L_x_1741:
[----:B--2---:R-:W-:-:S04]  /*15070*/  MOV R10, UR20 ;  /* 0x00000014000a7c02 */ /* 0x004fc80008000f00 */
[----:B------:R2:W3:Y:S03]  /*15080*/  SYNCS.PHASECHK.TRANS64.TRYWAIT P1, [R10+URZ+0x28c50], R7 ;  /* 0x028c50070a0075a7 */ /* 0x0004e6000802017f */
[----:B---3--:R-:W-:Y:S05]  /*15090*/  @!P1 NANOSLEEP.SYNCS 0x989680 ;  /* 0x009896800000995d */ /* 0x008fea0003900000 */
[----:B------:R-:W3:Y:S02]  /*150a0*/  @!P1 SYNCS.PHASECHK.TRANS64 P1, [R10+URZ+0x28c50], R7 ;  /* 0x028c50070a0095a7 */ /* 0x000ee4000802007f */
[----:B---3--:R-:W-:Y:S05]  /*150b0*/  @!P1 BRA `(.L_x_1741) ;  /* 0xfffffffc00ec9947 */ /* 0x008fea000383ffff */
[----:B------:R-:W-:Y:S05]  /*150c0*/  BRA `(.L_x_1740) ;  /* 0xffffff8000207947 */ /* 0x000fea000383ffff */
.L_x_1772:
[----:B------:R-:W2:Y:S01]  /*150d0*/  S2R R20, SR_TID.X ;  /* 0x0000000000147919 */ /* 0x000ea20000002100 */
[----:B------:R-:W-:Y:S02]  /*150e0*/  IMAD.MOV.U32 R12, RZ, RZ, RZ ;  /* 0x000000ffff0c7224 */ /* 0x000fe400078e00ff */
[----:B------:R-:W-:Y:S02]  /*150f0*/  IMAD.MOV.U32 R11, RZ, RZ, 0x1f ;  /* 0x0000001fff0b7424 */ /* 0x000fe400078e00ff */
[----:B------:R-:W-:Y:S01]  /*15100*/  IMAD.MOV.U32 R15, RZ, RZ, -0x1 ;  /* 0xffffffffff0f7424 */ /* 0x000fe200078e00ff */
[----:B--2---:R-:W-:-:S04]  /*15110*/  SHF.R.U32.HI R20, RZ, 0x5, R20 ;  /* 0x00000005ff147819 */ /* 0x004fc80000011614 */
[----:B------:R-:W-:-:S05]  /*15120*/  LOP3.LUT R20, R20, 0x3, RZ, 0xc0, !PT ;  /* 0x0000000314147812 */ /* 0x000fca00078ec0ff */
[----:B------:R-:W-:-:S07]  /*15130*/  IMAD.MOV.U32 R13, RZ, RZ, R20 ;  /* 0x000000ffff0d7224 */ /* 0x000fce00078e0014 */
[----:B01---5:R-:W-:Y:S05]  /*15140*/  WARPSYNC.COLLECTIVE R15, `(.L_x_1826) ;  /* 0x000000000f087348 */ /* 0x023fea0003c00000 */
[----:B------:R2:W3:Y:S02]  /*15150*/  SHFL.IDX P6, R14, R13, R12, R11 ;  /* 0x0000000c0d0e7389 */ /* 0x0004e400000c000b */
[----:B0123-5:R-:W-:Y:S01]  /*15160*/  ENDCOLLECTIVE ;  /* 0x000000000000791b */ /* 0x02ffe20003800000 */
.L_x_1826:
[----:B------:R-:W-:Y:S05]  /*15170*/  BRA `(.L_x_1827) ;  /* 0xffffffcc00207947 */ /* 0x000fea000383ffff */
.L_x_1775:
[----:B0-----:R0:W1:Y:S02]  /*15180*/  SYNCS.PHASECHK.TRANS64.TRYWAIT P0, [R25+URZ+0x28c40], R0 ;  /* 0x028c4000190075a7 */ /* 0x001064000800017f */
[----:B-1----:R-:W-:Y:S05]  /*15190*/  @!P0 NANOSLEEP.SYNCS 0x989680 ;  /* 0x009896800000895d */ /* 0x002fea0003900000 */
[----:B------:R-:W1:Y:S02]  /*151a0*/  @!P0 SYNCS.PHASECHK.TRANS64 P0, [R25+URZ+0x28c40], R0 ;  /* 0x028c4000190085a7 */ /* 0x000e64000800007f */
[----:B-1----:R-:W-:Y:S05]  /*151b0*/  @!P0 BRA `(.L_x_1775) ;  /* 0xfffffffc00f08947 */ /* 0x002fea000383ffff */
[----:B------:R-:W-:Y:S05]  /*151c0*/  BRA `(.L_x_1828) ;  /* 0xffffffcc00c87947 */ /* 0x000fea000383ffff */
.L_x_1776:
        /* <DEDUP_REMOVED lines=8> */
.L_x_1830:
[----:B------:R-:W-:Y:S05]  /*15250*/  BSYNC B0 ;  /* 0x0000000000007941 */ /* 0x000fea0003800000 */
.L_x_1829:
[----:B------:R-:W-:Y:S01]  /*15260*/  MOV R13, R0 ;  /* 0x00000000000d7202 */ /* 0x000fe20000000f00 */
[----:B------:R-:W-:Y:S01]  /*15270*/  IMAD.MOV.U32 R12, RZ, RZ, RZ ;  /* 0x000000ffff0c7224 */ /* 0x000fe200078e00ff */
[----:B------:R-:W-:Y:S01]  /*15280*/  @P0 LEA R7, R4, R17, 0x1 ;  /* 0x0000001104070211 */ /* 0x000fe200078e08ff */
[----:B------:R-:W-:Y:S02]  /*15290*/  IMAD.MOV.U32 R11, RZ, RZ, 0x181f ;  /* 0x0000181fff0b7424 */ /* 0x000fe400078e00ff */
[----:B------:R-:W-:Y:S02]  /*152a0*/  IMAD.MOV.U32 R15, RZ, RZ, -0x1 ;  /* 0xffffffffff0f7424 */ /* 0x000fe400078e00ff */
[----:B------:R-:W-:-:S07]  /*152b0*/  IMAD.MOV.U32 R2, RZ, RZ, R14 ;  /* 0x000000ffff027224 */ /* 0x000fce00078e000e */
[----:B------:R-:W-:Y:S05]  /*152c0*/  WARPSYNC.COLLECTIVE R15, `(.L_x_1831) ;  /* 0x000000000f087348 */ /* 0x000fea0003c00000 */
[----:B------:R0:W1:Y:S02]  /*152d0*/  SHFL.IDX P6, R14, R13, R12, R11 ;  /* 0x0000000c0d0e7389 */ /* 0x00006400000c000b */
[----:B01----:R-:W-:Y:S01]  /*152e0*/  ENDCOLLECTIVE ;  /* 0x000000000000791b */ /* 0x003fe20003800000 */
.L_x_1831:
[----:B------:R-:W-:Y:S02]  /*152f0*/  IMAD.MOV.U32 R13, RZ, RZ, R5 ;  /* 0x000000ffff0d7224 */ /* 0x000fe400078e0005 */
[----:B------:R-:W-:Y:S01]  /*15300*/  IMAD.MOV.U32 R12, RZ, RZ, 0x1 ;  /* 0x00000001ff0c7424 */ /* 0x000fe200078e00ff */
[----:B------:R-:W-:-:S05]  /*15310*/  @P0 LEA R14, P1, R6, R14, 0x1 ;  /* 0x0000000e060e0211 */ /* 0x000fca00078208ff */
[----:B------:R-:W-:Y:S02]  /*15320*/  @P0 IMAD.X R3, RZ, RZ, R2, P1 ;  /* 0x000000ffff030224 */ /* 0x000fe400008e0602 */
[----:B------:R-:W-:-:S07]  /*15330*/  @P0 IMAD.MOV.U32 R2, RZ, RZ, R14 ;  /* 0x000000ffff020224 */ /* 0x000fce00078e000e */
[----:B------:R-:W-:Y:S05]  /*15340*/  WARPSYNC.COLLECTIVE R15, `(.L_x_1832) ;  /* 0x000000000f087348 */ /* 0x000fea0003c00000 */
[----:B------:R0:W1:Y:S02]  /*15350*/  SHFL.IDX P6, R14, R13, R12, R11 ;  /* 0x0000000c0d0e7389 */ /* 0x00006400000c000b */
[----:B01----:R-:W-:Y:S01]  /*15360*/  ENDCOLLECTIVE ;  /* 0x000000000000791b */ /* 0x003fe20003800000 */
.L_x_1832:
[----:B------:R-:W-:Y:S01]  /*15370*/  @!PT LDS RZ, [RZ] ;  /* 0x00000000fffff984 */ /* 0x000fe20000000800 */
[----:B------:R-:W-:Y:S01]  /*15380*/  @!PT LDS RZ, [RZ] ;  /* 0x00000000fffff984 */ /* 0x000fe20000000800 */
[----:B------:R-:W-:Y:S01]  /*15390*/  @!PT LDS RZ, [RZ] ;  /* 0x00000000fffff984 */ /* 0x000fe20000000800 */
[----:B------:R0:W-:Y:S01]  /*153a0*/  @P0 LDGSTS.E.BYPASS.LTC128B.128 [R7+0x22400], desc[UR52][R2.64], !P2 ;  /* 0x2240000002070fae */ /* 0x0001e2000d101d74 */
[----:B------:R-:W-:Y:S02]  /*153b0*/  ISETP.GE.AND P0, PT, R27, 0x11, PT ;  /* 0x000000111b00780c */ /* 0x000fe40003f06270 */
[----:B------:R-:W-:-:S11]  /*153c0*/  MOV R13, R0 ;  /* 0x00000000000d7202 */ /* 0x000fd60000000f00 */
[----:B------:R-:W-:Y:S02]  /*153d0*/  @P0 IMAD R9, R4, 0x2, R17 ;  /* 0x0000000204090824 */ /* 0x000fe400078e0211 */
[----:B0-----:R-:W-:-:S07]  /*153e0*/  IMAD.MOV.U32 R2, RZ, RZ, R14 ;  /* 0x000000ffff027224 */ /* 0x001fce00078e000e */
[----:B------:R-:W-:Y:S05]  /*153f0*/  WARPSYNC.COLLECTIVE R15, `(.L_x_1833) ;  /* 0x000000000f087348 */ /* 0x000fea0003c00000 */
[----:B------:R0:W1:Y:S02]  /*15400*/  SHFL.IDX P6, R14, R13, R12, R11 ;  /* 0x0000000c0d0e7389 */ /* 0x00006400000c000b */
[----:B01----:R-:W-:Y:S01]  /*15410*/  ENDCOLLECTIVE ;  /* 0x000000000000791b */ /* 0x003fe20003800000 */
.L_x_1833:
[----:B------:R-:W-:Y:S01]  /*15420*/  IMAD.MOV.U32 R13, RZ, RZ, R5 ;  /* 0x000000ffff0d7224 */ /* 0x000fe200078e0005 */
[----:B------:R-:W-:Y:S02]  /*15430*/  MOV R12, 0x2 ;  /* 0x00000002000c7802 */ /* 0x000fe40000000f00 */
[----:B------:R-:W-:-:S05]  /*15440*/  @P0 LEA R14, P1, R6, R14, 0x1 ;  /* 0x0000000e060e0211 */ /* 0x000fca00078208ff */
[----:B------:R-:W-:Y:S02]  /*15450*/  @P0 IMAD.X R3, RZ, RZ, R2, P1 ;  /* 0x000000ffff030224 */ /* 0x000fe400008e0602 */
[----:B------:R-:W-:-:S07]  /*15460*/  @P0 IMAD.MOV.U32 R2, RZ, RZ, R14 ;  /* 0x000000ffff020224 */ /* 0x000fce00078e000e */
[----:B------:R-:W-:Y:S05]  /*15470*/  WARPSYNC.COLLECTIVE R15, `(.L_x_1834) ;  /* 0x000000000f087348 */ /* 0x000fea0003c00000 */
[----:B------:R0:W1:Y:S02]  /*15480*/  SHFL.IDX P6, R14, R13, R12, R11 ;  /* 0x0000000c0d0e7389 */ /* 0x00006400000c000b */
[----:B01----:R-:W-:Y:S01]  /*15490*/  ENDCOLLECTIVE ;  /* 0x000000000000791b */ /* 0x003fe20003800000 */
.L_x_1834:
[----:B------:R-:W-:Y:S01]  /*154a0*/  @!PT LDS RZ, [RZ] ;  /* 0x00000000fffff984 */ /* 0x000fe20000000800 */
[----:B------:R-:W-:Y:S01]  /*154b0*/  @!PT LDS RZ, [RZ] ;  /* 0x00000000fffff984 */ /* 0x000fe20000000800 */
[----:B------:R-:W-:Y:S01]  /*154c0*/  @!PT LDS RZ, [RZ] ;  /* 0x00000000fffff984 */ /* 0x000fe20000000800 */
[----:B------:R0:W-:Y:S01]  /*154d0*/  @P0 LDGSTS.E.BYPASS.LTC128B.128 [R9+0x22c00], desc[UR52][R2.64], !P2 ;  /* 0x22c0000002090fae */ /* 0x0001e2000d101d74 */
[----:B------:R-:W-:Y:S01]  /*154e0*/  ISETP.GE.AND P0, PT, R27, 0x21, PT ;  /* 0x000000211b00780c */ /* 0x000fe20003f06270 */
[----:B------:R-:W-:-:S12]  /*154f0*/  IMAD.MOV.U32 R13, RZ, RZ, R0 ;  /* 0x000000ffff0d7224 */ /* 0x000fd800078e0000 */
[----:B------:R-:W-:Y:S02]  /*15500*/  @P0 IMAD R7, R4, 0x2, R17 ;  /* 0x0000000204070824 */ /* 0x000fe400078e0211 */
[----:B0-----:R-:W-:-:S07]  /*15510*/  IMAD.MOV.U32 R2, RZ, RZ, R14 ;  /* 0x000000ffff027224 */ /* 0x001fce00078e000e */
[----:B------:R-:W-:Y:S05]  /*15520*/  WARPSYNC.COLLECTIVE R15, `(.L_x_1835) ;  /* 0x000000000f087348 */ /* 0x000fea0003c00000 */
[----:B------:R0:W1:Y:S02]  /*15530*/  SHFL.IDX P6, R14, R13, R12, R11 ;  /* 0x0000000c0d0e7389 */ /* 0x00006400000c000b */
[----:B01----:R-:W-:Y:S01]  /*15540*/  ENDCOLLECTIVE ;  /* 0x000000000000791b */ /* 0x003fe20003800000 */
.L_x_1835:
[----:B------:R-:W-:Y:S02]  /*15550*/  IMAD.MOV.U32 R13, RZ, RZ, R5 ;  /* 0x000000ffff0d7224 */ /* 0x000fe400078e0005 */
[----:B------:R-:W-:Y:S01]  /*15560*/  IMAD.MOV.U32 R12, RZ, RZ, 0x3 ;  /* 0x00000003ff0c7424 */ /* 0x000fe200078e00ff */
[----:B------:R-:W-:-:S05]  /*15570*/  @P0 LEA R14, P1, R6, R14, 0x1 ;  /* 0x0000000e060e0211 */ /* 0x000fca00078208ff */
[----:B------:R-:W-:Y:S01]  /*15580*/  @P0 IMAD.X R3, RZ, RZ, R2, P1 ;  /* 0x000000ffff030224 */ /* 0x000fe200008e0602 */
[----:B------:R-:W-:-:S07]  /*15590*/  @P0 MOV R2, R14 ;  /* 0x0000000e00020202 */ /* 0x000fce0000000f00 */
[----:B------:R-:W-:Y:S05]  /*155a0*/  WARPSYNC.COLLECTIVE R15, `(.L_x_1836) ;  /* 0x000000000f087348 */ /* 0x000fea0003c00000 */
[----:B------:R0:W1:Y:S02]  /*155b0*/  SHFL.IDX P6, R14, R13, R12, R11 ;  /* 0x0000000c0d0e7389 */ /* 0x00006400000c000b */
[----:B01----:R-:W-:Y:S01]  /*155c0*/  ENDCOLLECTIVE ;  /* 0x000000000000791b */ /* 0x003fe20003800000 */
.L_x_1836:
[----:B------:R-:W-:Y:S01]  /*155d0*/  @!PT LDS RZ, [RZ] ;  /* 0x00000000fffff984 */ /* 0x000fe20000000800 */
[----:B------:R-:W-:Y:S01]  /*155e0*/  @!PT LDS RZ, [RZ] ;  /* 0x00000000fffff984 */ /* 0x000fe20000000800 */
[----:B------:R-:W-:Y:S01]  /*155f0*/  @!PT LDS RZ, [RZ] ;  /* 0x00000000fffff984 */ /* 0x000fe20000000800 */
[----:B------:R0:W-:Y:S01]  /*15600*/  @P0 LDGSTS.E.BYPASS.LTC128B.128 [R7+0x23400], desc[UR52][R2.64], !P2 ;  /* 0x2340000002070fae */ /* 0x0001e2000d101d74 */
[----:B------:R-:W-:Y:S02]  /*15610*/  IMAD.MOV.U32 R13, RZ, RZ, R0 ;  /* 0x000000ffff0d7224 */ /* 0x000fe400078e0000 */
[----:B------:R-:W-:-:S07]  /*15620*/  IMAD.MOV.U32 R5, RZ, RZ, R14 ;  /* 0x000000ffff057224 */ /* 0x000fce00078e000e */
[----:B0-----:R-:W-:Y:S05]  /*15630*/  WARPSYNC.COLLECTIVE R15, `(.L_x_1837) ;  /* 0x000000000f087348 */ /* 0x001fea0003c00000 */
[----:B------:R1:W2:Y:S02]  /*15640*/  SHFL.IDX P6, R14, R13, R12, R11 ;  /* 0x0000000c0d0e7389 */ /* 0x0002a400000c000b */
[----:B012---:R-:W-:Y:S01]  /*15650*/  ENDCOLLECTIVE ;  /* 0x000000000000791b */ /* 0x007fe20003800000 */
.L_x_1837:
[----:B------:R-:W-:Y:S05]  /*15660*/  BRA `(.L_x_1838) ;  /* 0xffffffcc00807947 */ /* 0x000fea000383ffff */
.L_x_1781:
[----:B------:R-:W-:Y:S01]  /*15670*/  MOV R13, R5 ;  /* 0x00000005000d7202 */ /* 0x000fe20000000f00 */
[----:B------:R-:W-:Y:S02]  /*15680*/  IMAD.MOV.U32 R12, RZ, RZ, RZ ;  /* 0x000000ffff0c7224 */ /* 0x000fe400078e00ff */
[----:B------:R-:W-:Y:S02]  /*15690*/  IMAD.MOV.U32 R11, RZ, RZ, 0x181f ;  /* 0x0000181fff0b7424 */ /* 0x000fe400078e00ff */
[----:B------:R-:W-:Y:S02]  /*156a0*/  IMAD.MOV.U32 R15, RZ, RZ, -0x1 ;  /* 0xffffffffff0f7424 */ /* 0x000fe400078e00ff */
[----:B------:R-:W-:-:S07]  /*156b0*/  VIADD R4, R36, UR43 ;  /* 0x0000002b24047c36 */ /* 0x000fce0008000000 */
[----:B-1---5:R-:W-:Y:S05]  /*156c0*/  WARPSYNC.COLLECTIVE R15, `(.L_x_1839) ;  /* 0x000000000f087348 */ /* 0x022fea0003c00000 */
[----:B------:R0:W2:Y:S02]  /*156d0*/  SHFL.IDX P6, R14, R13, R12, R11 ;  /* 0x0000000c0d0e7389 */ /* 0x0000a400000c000b */
[----:B012--5:R-:W-:Y:S01]  /*156e0*/  ENDCOLLECTIVE ;  /* 0x000000000000791b */ /* 0x027fe20003800000 */
.L_x_1839:
[C---:B------:R-:W-:Y:S01]  /*156f0*/  VIADD R6, R4.reuse, 0x10 ;  /* 0x0000001004067836 */ /* 0x040fe20000000000 */
[----:B------:R-:W-:Y:S02]  /*15700*/  ISETP.GE.AND P0, PT, R4, UR36, PT ;  /* 0x0000002404007c0c */ /* 0x000fe4000bf06270 */
[----:B------:R-:W-:Y:S01]  /*15710*/  MOV R13, R0 ;  /* 0x00000000000d7202 */ /* 0x000fe20000000f00 */
[----:B------:R-:W-:-:S10]  /*15720*/  IMAD.MOV.U32 R2, RZ, RZ, R14 ;  /* 0x000000ffff027224 */ /* 0x000fd400078e000e */
[----:B------:R-:W-:Y:S05]  /*15730*/  WARPSYNC.COLLECTIVE R15, `(.L_x_1840) ;  /* 0x000000000f087348 */ /* 0x000fea0003c00000 */
[----:B------:R0:W1:Y:S02]  /*15740*/  SHFL.IDX P6, R14, R13, R12, R11 ;  /* 0x0000000c0d0e7389 */ /* 0x00006400000c000b */
[----:B01----:R-:W-:Y:S01]  /*15750*/  ENDCOLLECTIVE ;  /* 0x000000000000791b */ /* 0x003fe20003800000 */
.L_x_1840:
[----:B------:R-:W-:Y:S01]  /*15760*/  MOV R13, R5 ;  /* 0x00000005000d7202 */ /* 0x000fe20000000f00 */
[----:B------:R-:W-:Y:S01]  /*15770*/  IMAD.MOV.U32 R12, RZ, RZ, 0x1 ;  /* 0x00000001ff0c7424 */ /* 0x000fe200078e00ff */
[----:B------:R-:W-:-:S05]  /*15780*/  @!P0 LEA R14, P1, R10, R14, 0x1 ;  /* 0x0000000e0a0e8211 */ /* 0x000fca00078208ff */
[----:B------:R-:W-:Y:S02]  /*15790*/  @!P0 IMAD.X R3, RZ, RZ, R2, P1 ;  /* 0x000000ffff038224 */ /* 0x000fe400008e0602 */
[----:B------:R-:W-:-:S07]  /*157a0*/  @!P0 IMAD.MOV.U32 R2, RZ, RZ, R14 ;  /* 0x000000ffff028224 */ /* 0x000fce00078e000e */
[----:B------:R-:W-:Y:S05]  /*157b0*/  WARPSYNC.COLLECTIVE R15, `(.L_x_1841) ;  /* 0x000000000f087348 */ /* 0x000fea0003c00000 */
[----:B------:R0:W1:Y:S02]  /*157c0*/  SHFL.IDX P6, R14, R13, R12, R11 ;  /* 0x0000000c0d0e7389 */ /* 0x00006400000c000b */
[----:B01----:R-:W-:Y:S01]  /*157d0*/  ENDCOLLECTIVE ;  /* 0x000000000000791b */ /* 0x003fe20003800000 */
.L_x_1841:
[----:B------:R-:W-:Y:S01]  /*157e0*/  @!PT LDS RZ, [RZ] ;  /* 0x00000000fffff984 */ /* 0x000fe20000000800 */
[----:B------:R-:W-:Y:S01]  /*157f0*/  @!PT LDS RZ, [RZ] ;  /* 0x00000000fffff984 */ /* 0x000fe20000000800 */
[----:B------:R-:W-:Y:S01]  /*15800*/  @!PT LDS RZ, [RZ] ;  /* 0x00000000fffff984 */ /* 0x000fe20000000800 */
[----:B------:R0:W-:Y:S01]  /*15810*/  @!P0 LDGSTS.E.BYPASS.LTC128B.128 [R8+0x20400], desc[UR52][R2.64], !P5 ;  /* 0x2040000002088fae */ /* 0x0001e2000e901d74 */
[----:B------:R-:W-:Y:S01]  /*15820*/  ISETP.GE.AND P0, PT, R6, UR36, PT ;  /* 0x0000002406007c0c */ /* 0x000fe2000bf06270 */
[----:B------:R-:W-:Y:S02]  /*15830*/  VIADD R6, R4, 0x20 ;  /* 0x0000002004067836 */ /* 0x000fe40000000000 */
[----:B------:R-:W-:Y:S02]  /*15840*/  IMAD.MOV.U32 R13, RZ, RZ, R0 ;  /* 0x000000ffff0d7224 */ /* 0x000fe400078e0000 */
[----:B0-----:R-:W-:-:S08]  /*15850*/  IMAD.MOV.U32 R2, RZ, RZ, R14 ;  /* 0x000000ffff027224 */ /* 0x001fd000078e000e */
[----:B------:R-:W-:Y:S05]  /*15860*/  WARPSYNC.COLLECTIVE R15, `(.L_x_1842) ;  /* 0x000000000f087348 */ /* 0x000fea0003c00000 */
[----:B------:R0:W1:Y:S02]  /*15870*/  SHFL.IDX P6, R14, R13, R12, R11 ;  /* 0x0000000c0d0e7389 */ /* 0x00006400000c000b */
[----:B01----:R-:W-:Y:S01]  /*15880*/  ENDCOLLECTIVE ;  /* 0x000000000000791b */ /* 0x003fe20003800000 */
.L_x_1842:
[----:B------:R-:W-:Y:S02]  /*15890*/  IMAD.MOV.U32 R13, RZ, RZ, R5 ;  /* 0x000000ffff0d7224 */ /* 0x000fe400078e0005 */
[----:B------:R-:W-:Y:S01]  /*158a0*/  IMAD.MOV.U32 R12, RZ, RZ, 0x2 ;  /* 0x00000002ff0c7424 */ /* 0x000fe200078e00ff */
[----:B------:R-:W-:-:S05]  /*158b0*/  @!P0 LEA R14, P1, R10, R14, 0x1 ;  /* 0x0000000e0a0e8211 */ /* 0x000fca00078208ff */
[----:B------:R-:W-:Y:S01]  /*158c0*/  @!P0 IMAD.X R3, RZ, RZ, R2, P1 ;  /* 0x000000ffff038224 */ /* 0x000fe200008e0602 */
[----:B------:R-:W-:-:S07]  /*158d0*/  @!P0 MOV R2, R14 ;  /* 0x0000000e00028202 */ /* 0x000fce0000000f00 */
[----:B------:R-:W-:Y:S05]  /*158e0*/  WARPSYNC.COLLECTIVE R15, `(.L_x_1843) ;  /* 0x000000000f087348 */ /* 0x000fea0003c00000 */
[----:B------:R0:W1:Y:S02]  /*158f0*/  SHFL.IDX P6, R14, R13, R12, R11 ;  /* 0x0000000c0d0e7389 */ /* 0x00006400000c000b */
[----:B01----:R-:W-:Y:S01]  /*15900*/  ENDCOLLECTIVE ;  /* 0x000000000000791b */ /* 0x003fe20003800000 */
.L_x_1843:
[----:B------:R-:W-:Y:S01]  /*15910*/  @!PT LDS RZ, [RZ] ;  /* 0x00000000fffff984 */ /* 0x000fe20000000800 */
[----:B------:R-:W-:Y:S01]  /*15920*/  @!PT LDS RZ, [RZ] ;  /* 0x00000000fffff984 */ /* 0x000fe20000000800 */
[----:B------:R-:W-:Y:S01]  /*15930*/  @!PT LDS RZ, [RZ] ;  /* 0x00000000fffff984 */ /* 0x000fe20000000800 */
[----:B------:R0:W-:Y:S01]  /*15940*/  @!P0 LDGSTS.E.BYPASS.LTC128B.128 [R8+0x20c00], desc[UR52][R2.64], !P5 ;  /* 0x20c0000002088fae */ /* 0x0001e2000e901d74 */
[----:B------:R-:W-:Y:S02]  /*15950*/  ISETP.GE.AND P0, PT, R6, UR36, PT ;  /* 0x0000002406007c0c */ /* 0x000fe4000bf06270 */
[----:B------:R-:W-:Y:S01]  /*15960*/  MOV R13, R0 ;  /* 0x00000000000d7202 */ /* 0x000fe20000000f00 */
[----:B0-----:R-:W-:-:S10]  /*15970*/  IMAD.MOV.U32 R2, RZ, RZ, R14 ;  /* 0x000000ffff027224 */ /* 0x001fd400078e000e */
[----:B------:R-:W-:Y:S05]  /*15980*/  WARPSYNC.COLLECTIVE R15, `(.L_x_1844) ;  /* 0x000000000f087348 */ /* 0x000fea0003c00000 */
[----:B------:R0:W1:Y:S02]  /*15990*/  SHFL.IDX P6, R14, R13, R12, R11 ;  /* 0x0000000c0d0e7389 */ /* 0x00006400000c000b */
[----:B01----:R-:W-:Y:S01]  /*159a0*/  ENDCOLLECTIVE ;  /* 0x000000000000791b */ /* 0x003fe20003800000 */
.L_x_1844:
[----:B------:R-:W-:Y:S02]  /*159b0*/  IMAD.MOV.U32 R13, RZ, RZ, R5 ;  /* 0x000000ffff0d7224 */ /* 0x000fe400078e0005 */
[----:B------:R-:W-:Y:S01]  /*159c0*/  IMAD.MOV.U32 R12, RZ, RZ, 0x3 ;  /* 0x00000003ff0c7424 */ /* 0x000fe200078e00ff */
[----:B------:R-:W-:-:S05]  /*159d0*/  @!P0 LEA R14, P1, R10, R14, 0x1 ;  /* 0x0000000e0a0e8211 */ /* 0x000fca00078208ff */
[----:B------:R-:W-:Y:S02]  /*159e0*/  @!P0 IMAD.X R3, RZ, RZ, R2, P1 ;  /* 0x000000ffff038224 */ /* 0x000fe400008e0602 */
[----:B------:R-:W-:-:S07]  /*159f0*/  @!P0 IMAD.MOV.U32 R2, RZ, RZ, R14 ;  /* 0x000000ffff028224 */ /* 0x000fce00078e000e */
[----:B------:R-:W-:Y:S05]  /*15a00*/  WARPSYNC.COLLECTIVE R15, `(.L_x_1845) ;  /* 0x000000000f087348 */ /* 0x000fea0003c00000 */
[----:B------:R0:W1:Y:S02]  /*15a10*/  SHFL.IDX P6, R14, R13, R12, R11 ;  /* 0x0000000c0d0e7389 */ /* 0x00006400000c000b */
[----:B01----:R-:W-:Y:S01]  /*15a20*/  ENDCOLLECTIVE ;  /* 0x000000000000791b */ /* 0x003fe20003800000 */
.L_x_1845:
        /* <DEDUP_REMOVED lines=9> */
.L_x_1846:
[----:B------:R-:W-:Y:S05]  /*15ac0*/  BRA `(.L_x_1847) ;  /* 0xffffffd000547947 */ /* 0x000fea000383ffff */
.L_x_1784:
[----:B0-----:R0:W2:Y:S02]  /*15ad0*/  SYNCS.PHASECHK.TRANS64.TRYWAIT P0, [R17+URZ+0x28c20], R0 ;  /* 0x028c2000110075a7 */ /* 0x0010a4000800017f */
[----:B--2---:R-:W-:Y:S05]  /*15ae0*/  @!P0 NANOSLEEP.SYNCS 0x989680 ;  /* 0x009896800000895d */ /* 0x004fea0003900000 */
[----:B------:R-:W2:Y:S02]  /*15af0*/  @!P0 SYNCS.PHASECHK.TRANS64 P0, [R17+URZ+0x28c20], R0 ;  /* 0x028c2000110085a7 */ /* 0x000ea4000800007f */
[----:B--2---:R-:W-:Y:S05]  /*15b00*/  @!P0 BRA `(.L_x_1784) ;  /* 0xfffffffc00f08947 */ /* 0x004fea000383ffff */
[----:B------:R-:W-:Y:S05]  /*15b10*/  BRA `(.L_x_1848) ;  /* 0xffffffd000b07947 */ /* 0x000fea000383ffff */
.L_x_1787:
[----:B0-----:R0:W2:Y:S02]  /*15b20*/  SYNCS.PHASECHK.TRANS64.TRYWAIT P0, [R25+URZ+0x28c60], R0 ;  /* 0x028c6000190075a7 */ /* 0x0010a4000800017f */
[----:B--2---:R-:W-:Y:S05]  /*15b30*/  @!P0 NANOSLEEP.SYNCS 0x989680 ;  /* 0x009896800000895d */ /* 0x004fea0003900000 */
[----:B------:R-:W2:Y:S02]  /*15b40*/  @!P0 SYNCS.PHASECHK.TRANS64 P0, [R25+URZ+0x28c60], R0 ;  /* 0x028c6000190085a7 */ /* 0x000ea4000800007f */
[----:B--2---:R-:W-:Y:S05]  /*15b50*/  @!P0 BRA `(.L_x_1787) ;  /* 0xfffffffc00f08947 */ /* 0x004fea000383ffff */
[----:B------:R-:W-:Y:S05]  /*15b60*/  BRA `(.L_x_1849) ;  /* 0xffffffd000c07947 */ /* 0x000fea000383ffff */
.L_x_1788:
[----:B------:R-:W-:Y:S01]  /*15b70*/  BSSY B0, `(.L_x_1850) ;  /* 0x0000008000007945 */ /* 0x000fe20003800000 */
[----:B------:R-:W-:Y:S01]  /*15b80*/  IMAD.MOV.U32 R13, RZ, RZ, R7 ;  /* 0x000000ffff0d7224 */ /* 0x000fe200078e0007 */
[----:B------:R-:W-:Y:S01]  /*15b90*/  MOV R15, 0xffffffff ;  /* 0xffffffff000f7802 */ /* 0x000fe20000000f00 */
[----:B------:R-:W-:Y:S02]  /*15ba0*/  IMAD.MOV.U32 R12, RZ, RZ, RZ ;  /* 0x000000ffff0c7224 */ /* 0x000fe400078e00ff */
[----:B------:R-:W-:-:S07]  /*15bb0*/  IMAD.MOV.U32 R11, RZ, RZ, 0x181f ;  /* 0x0000181fff0b7424 */ /* 0x000fce00078e00ff */
[----:B-1----:R-:W-:Y:S05]  /*15bc0*/  WARPSYNC.COLLECTIVE R15, `(.L_x_1851) ;  /* 0x000000000f087348 */ /* 0x002fea0003c00000 */
[----:B------:R0:W2:Y:S02]  /*15bd0*/  SHFL.IDX P6, R14, R13, R12, R11 ;  /* 0x0000000c0d0e7389 */ /* 0x0000a400000c000b */
[----:B012---:R-:W-:Y:S01]  /*15be0*/  ENDCOLLECTIVE ;  /* 0x000000000000791b */ /* 0x007fe20003800000 */
.L_x_1851:
[----:B------:R-:W-:Y:S05]  /*15bf0*/  BSYNC B0 ;  /* 0x0000000000007941 */ /* 0x000fea0003800000 */
.L_x_1850:
        /* <DEDUP_REMOVED lines=8> */
[C---:B------:R-:W-:Y:S01]  /*15c80*/  LOP3.LUT P3, RZ, R32.reuse, 0x8, RZ, 0xc0, !PT ;  /* 0x0000000820ff7812 */ /* 0x040fe2000786c0ff */
[----:B------:R-:W-:Y:S01]  /*15c90*/  IMAD.MOV.U32 R3, RZ, RZ, R14 ;  /* 0x000000ffff037224 */ /* 0x000fe200078e000e */
[----:B------:R-:W-:Y:S01]  /*15ca0*/  LOP3.LUT P2, RZ, R32, 0x10, RZ, 0xc0, !PT ;  /* 0x0000001020ff7812 */ /* 0x000fe2000784c0ff */
[----:B------:R-:W-:-:S12]  /*15cb0*/  IMAD R5, R5, 0x2, R17 ;  /* 0x0000000205057824 */ /* 0x000fd800078e0211 */
[----:B0-----:R-:W-:Y:S05]  /*15cc0*/  WARPSYNC.COLLECTIVE R15, `(.L_x_1852) ;  /* 0x000000000f087348 */ /* 0x001fea0003c00000 */
[----:B------:R1:W2:Y:S02]  /*15cd0*/  SHFL.IDX P6, R14, R13, R12, R11 ;  /* 0x0000000c0d0e7389 */ /* 0x0002a400000c000b */
[----:B012---:R-:W-:Y:S01]  /*15ce0*/  ENDCOLLECTIVE ;  /* 0x000000000000791b */ /* 0x007fe20003800000 */
.L_x_1852:
[----:B------:R-:W-:-:S04]  /*15cf0*/  LOP3.LUT R16, R16, 0xfffffdff, RZ, 0xc0, !PT ;  /* 0xfffffdff10107812 */ /* 0x000fc800078ec0ff */
[----:B------:R-:W-:Y:S02]  /*15d00*/  @P1 LOP3.LUT R16, R16, 0x200, RZ, 0xfc, !PT ;  /* 0x0000020010101812 */ /* 0x000fe400078efcff */
[----:B------:R-:W-:Y:S01]  /*15d10*/  MOV R13, R7 ;  /* 0x00000007000d7202 */ /* 0x000fe20000000f00 */
[----:B------:R-:W-:Y:S01]  /*15d20*/  IMAD.MOV.U32 R12, RZ, RZ, 0x1 ;  /* 0x00000001ff0c7424 */ /* 0x000fe200078e00ff */
[----:B------:R-:W-:-:S04]  /*15d30*/  SHF.L.U32 R8, R8, 0x3, RZ ;  /* 0x0000000308087819 */ /* 0x000fc800000006ff */
[----:B------:R-:W-:-:S05]  /*15d40*/  LOP3.LUT R8, R8, 0x38, RZ, 0xc0, !PT ;  /* 0x0000003808087812 */ /* 0x000fca00078ec0ff */
[----:B------:R-:W-:-:S05]  /*15d50*/  IMAD.SHL.U32 R0, R8, 0x2, RZ ;  /* 0x0000000208007824 */ /* 0x000fca00078e00ff */
[----:B------:R-:W-:-:S05]  /*15d60*/  IADD3 R2, P0, R14, R0, RZ ;  /* 0x000000000e027210 */ /* 0x000fca0007f1e0ff */
[----:B------:R-:W-:Y:S01]  /*15d70*/  IMAD.X R3, RZ, RZ, R3, P0 ;  /* 0x000000ffff037224 */ /* 0x000fe200000e0603 */
[----:B------:R-:W-:Y:S02]  /*15d80*/  ISETP.LT.OR P0, PT, R27, 0x1, !P1 ;  /* 0x000000011b00780c */ /* 0x000fe40004f01670 */
[----:B------:R-:W-:-:S11]  /*15d90*/  LOP3.LUT P1, RZ, R32, 0x20, RZ, 0xc0, !PT ;  /* 0x0000002020ff7812 */ /* 0x000fd6000782c0ff */
        /* <DEDUP_REMOVED lines=17> */
[----:B------:R-:W-:-:S04]  /*15eb0*/  ISETP.GT.AND P6, PT, R4, -0x1, PT ;  /* 0xffffffff0400780c */ /* 0x000fc80003fc4270 */
[----:B------:R-:W-:-:S13]  /*15ec0*/  ISETP.LT.OR P6, PT, R27, 0x1, P6 ;  /* 0x000000011b00780c */ /* 0x000fda00037c1670 */
[----:B------:R0:W-:Y:S02]  /*15ed0*/  LDGSTS.E.BYPASS.LTC128B.128 [R5+0xe400], desc[UR52][R2.64+0x380], !P6 ;  /* 0x0e40038002057fae */ /* 0x0001e4000f101d74 */
[----:B0-----:R-:W-:Y:S05]  /*15ee0*/  WARPSYNC.COLLECTIVE R15, `(.L_x_1853) ;  /* 0x000000000f087348 */ /* 0x001fea0003c00000 */
[----:B------:R1:W2:Y:S02]  /*15ef0*/  SHFL.IDX P6, R14, R13, R12, R11 ;  /* 0x0000000c0d0e7389 */ /* 0x0002a400000c000b */
[----:B012---:R-:W-:Y:S01]  /*15f00*/  ENDCOLLECTIVE ;  /* 0x000000000000791b */ /* 0x007fe20003800000 */
.L_x_1853:
[----:B------:R-:W-:Y:S02]  /*15f10*/  IMAD.MOV.U32 R13, RZ, RZ, R6 ;  /* 0x000000ffff0d7224 */ /* 0x000fe400078e0006 */
[----:B------:R-:W-:-:S07]  /*15f20*/  IMAD.MOV.U32 R3, RZ, RZ, R14 ;  /* 0x000000ffff037224 */ /* 0x000fce00078e000e */
[----:B------:R-:W-:Y:S05]  /*15f30*/  WARPSYNC.COLLECTIVE R15, `(.L_x_1854) ;  /* 0x000000000f087348 */ /* 0x000fea0003c00000 */
[----:B------:R0:W1:Y:S02]  /*15f40*/  SHFL.IDX P6, R14, R13, R12, R11 ;  /* 0x0000000c0d0e7389 */ /* 0x00006400000c000b */
[----:B01----:R-:W-:Y:S01]  /*15f50*/  ENDCOLLECTIVE ;  /* 0x000000000000791b */ /* 0x003fe20003800000 */
.L_x_1854:
[----:B------:R-:W-:Y:S01]  /*15f60*/  MOV R13, R7 ;  /* 0x00000007000d7202 */ /* 0x000fe20000000f00 */
[----:B------:R-:W-:Y:S01]  /*15f70*/  IMAD.MOV.U32 R12, RZ, RZ, 0x2 ;  /* 0x00000002ff0c7424 */ /* 0x000fe200078e00ff */
[----:B------:R-:W-:-:S05]  /*15f80*/  IADD3 R2, P6, R14, R0, RZ ;  /* 0x000000000e027210 */ /* 0x000fca0007fde0ff */
[----:B------:R-:W-:Y:S01]  /*15f90*/  IMAD.X R3, RZ, RZ, R3, P6 ;  /* 0x000000ffff037224 */ /* 0x000fe200030e0603 */
[----:B------:R-:W-:-:S04]  /*15fa0*/  LOP3.LUT P6, RZ, R16, 0x200, RZ, 0xc0, !PT ;  /* 0x0000020010ff7812 */ /* 0x000fc800078cc0ff */
[----:B------:R-:W-:-:S13]  /*15fb0*/  ISETP.LT.OR P6, PT, R27, 0x11, !P6 ;  /* 0x000000111b00780c */ /* 0x000fda00077c1670 */
        /* <DEDUP_REMOVED lines=22> */
.L_x_1855:
[----:B------:R-:W-:Y:S02]  /*16120*/  IMAD.MOV.U32 R13, RZ, RZ, R6 ;  /* 0x000000ffff0d7224 */ /* 0x000fe400078e0006 */
[----:B------:R-:W-:-:S07]  /*16130*/  IMAD.MOV.U32 R8, RZ, RZ, R14 ;  /* 0x000000ffff087224 */ /* 0x000fce00078e000e */
[----:B------:R-:W-:Y:S05]  /*16140*/  WARPSYNC.COLLECTIVE R15, `(.L_x_1856) ;  /* 0x000000000f087348 */ /* 0x000fea0003c00000 */
[----:B------:R0:W1:Y:S02]  /*16150*/  SHFL.IDX P6, R14, R13, R12, R11 ;  /* 0x0000000c0d0e7389 */ /* 0x00006400000c000b */
[----:B01----:R-:W-:Y:S01]  /*16160*/  ENDCOLLECTIVE ;  /* 0x000000000000791b */ /* 0x003fe20003800000 */
.L_x_1856:
        /* <DEDUP_REMOVED lines=28> */
.L_x_1857:
[----:B------:R-:W-:Y:S02]  /*16330*/  IMAD.MOV.U32 R13, RZ, RZ, R6 ;  /* 0x000000ffff0d7224 */ /* 0x000fe400078e0006 */
[----:B------:R-:W-:-:S07]  /*16340*/  IMAD.MOV.U32 R7, RZ, RZ, R14 ;  /* 0x000000ffff077224 */ /* 0x000fce00078e000e */
[----:B------:R-:W-:Y:S05]  /*16350*/  WARPSYNC.COLLECTIVE R15, `(.L_x_1858) ;  /* 0x000000000f087348 */ /* 0x000fea0003c00000 */
[----:B------:R0:W1:Y:S02]  /*16360*/  SHFL.IDX P6, R14, R13, R12, R11 ;  /* 0x0000000c0d0e7389 */ /* 0x00006400000c000b */
[----:B01----:R-:W-:Y:S01]  /*16370*/  ENDCOLLECTIVE ;  /* 0x000000000000791b */ /* 0x003fe20003800000 */
.L_x_1858:
[----:B------:R-:W-:Y:S05]  /*16380*/  BRA `(.L_x_1859) ;  /* 0xffffffd000687947 */ /* 0x000fea000383ffff */
.L_x_1794:
[----:B0-----:R0:W2:Y:S02]  /*16390*/  SYNCS.PHASECHK.TRANS64.TRYWAIT P0, [R8+URZ+0x28c40], R20 ;  /* 0x028c4014080075a7 */ /* 0x0010a4000800017f */
[----:B--2---:R-:W-:Y:S05]  /*163a0*/  @!P0 NANOSLEEP.SYNCS 0x989680 ;  /* 0x009896800000895d */ /* 0x004fea0003900000 */
[----:B------:R-:W2:Y:S02]  /*163b0*/  @!P0 SYNCS.PHASECHK.TRANS64 P0, [R8+URZ+0x28c40], R20 ;  /* 0x028c4014080085a7 */ /* 0x000ea4000800007f */
[----:B--2---:R-:W-:Y:S05]  /*163c0*/  @!P0 BRA `(.L_x_1794) ;  /* 0xfffffffc00f08947 */ /* 0x004fea000383ffff */
[----:B------:R-:W-:Y:S05]  /*163d0*/  BRA `(.L_x_1860) ;  /* 0xffffffd400bc7947 */ /* 0x000fea000383ffff */
.L_x_1795:
        /* <DEDUP_REMOVED lines=8> */
.L_x_1862:
[----:B------:R-:W-:Y:S05]  /*16460*/  BSYNC B1 ;  /* 0x0000000000017941 */ /* 0x000fea0003800000 */
.L_x_1861:
[----:B------:R-:W-:Y:S01]  /*16470*/  IMAD.MOV.U32 R13, RZ, RZ, R21 ;  /* 0x000000ffff0d7224 */ /* 0x000fe200078e0015 */
[----:B------:R-:W-:Y:S01]  /*16480*/  MOV R12, RZ ;  /* 0x000000ff000c7202 */ /* 0x000fe20000000f00 */
[----:B------:R-:W-:Y:S02]  /*16490*/  IMAD.MOV.U32 R11, RZ, RZ, 0x181f ;  /* 0x0000181fff0b7424 */ /* 0x000fe400078e00ff */
[----:B------:R-:W-:Y:S02]  /*164a0*/  IMAD.MOV.U32 R15, RZ, RZ, -0x1 ;  /* 0xffffffffff0f7424 */ /* 0x000fe400078e00ff */
[----:B------:R-:W-:Y:S02]  /*164b0*/  IMAD.MOV.U32 R3, RZ, RZ, R14 ;  /* 0x000000ffff037224 */ /* 0x000fe400078e000e */
[----:B------:R-:W-:-:S07]  /*164c0*/  IMAD R25, R6, 0x2, R17 ;  /* 0x0000000206197824 */ /* 0x000fce00078e0211 */
[----:B------:R-:W-:Y:S05]  /*164d0*/  WARPSYNC.COLLECTIVE R15, `(.L_x_1863) ;  /* 0x000000000f087348 */ /* 0x000fea0003c00000 */
[----:B------:R0:W1:Y:S02]  /*164e0*/  SHFL.IDX P6, R14, R13, R12, R11 ;  /* 0x0000000c0d0e7389 */ /* 0x00006400000c000b */
[----:B01----:R-:W-:Y:S01]  /*164f0*/  ENDCOLLECTIVE ;  /* 0x000000000000791b */ /* 0x003fe20003800000 */
.L_x_1863:
[----:B------:R-:W-:Y:S01]  /*16500*/  MOV R13, R27 ;  /* 0x0000001b000d7202 */ /* 0x000fe20000000f00 */
[----:B------:R-:W-:Y:S01]  /*16510*/  IMAD.MOV.U32 R12, RZ, RZ, 0x1 ;  /* 0x00000001ff0c7424 */ /* 0x000fe200078e00ff */
[----:B------:R-:W-:-:S13]  /*16520*/  IADD3 R2, P0, R14, R0, RZ ;  /* 0x000000000e027210 */ /* 0x000fda0007f1e0ff */
[----:B------:R-:W-:Y:S05]  /*16530*/  WARPSYNC.COLLECTIVE R15, `(.L_x_1864) ;  /* 0x000000000f087348 */ /* 0x000fea0003c00000 */
[----:B------:R0:W1:Y:S02]  /*16540*/  SHFL.IDX P6, R14, R13, R12, R11 ;  /* 0x0000000c0d0e7389 */ /* 0x00006400000c000b */
[----:B01----:R-:W-:Y:S01]  /*16550*/  ENDCOLLECTIVE ;  /* 0x000000000000791b */ /* 0x003fe20003800000 */
.L_x_1864:
        /* <DEDUP_REMOVED lines=10> */
.L_x_1865:
[----:B------:R-:W-:Y:S01]  /*16600*/  MOV R13, R27 ;  /* 0x0000001b000d7202 */ /* 0x000fe20000000f00 */
[----:B------:R-:W-:Y:S01]  /*16610*/  IMAD.MOV.U32 R12, RZ, RZ, 0x2 ;  /* 0x00000002ff0c7424 */ /* 0x000fe200078e00ff */
[----:B------:R-:W-:-:S13]  /*16620*/  IADD3 R2, P0, R14, R0, RZ ;  /* 0x000000000e027210 */ /* 0x000fda0007f1e0ff */
[----:B------:R-:W-:Y:S05]  /*16630*/  WARPSYNC.COLLECTIVE R15, `(.L_x_1866) ;  /* 0x000000000f087348 */ /* 0x000fea0003c00000 */
[----:B------:R0:W1:Y:S02]  /*16640*/  SHFL.IDX P6, R14, R13, R12, R11 ;  /* 0x0000000c0d0e7389 */ /* 0x00006400000c000b */
[----:B01----:R-:W-:Y:S01]  /*16650*/  ENDCOLLECTIVE ;  /* 0x000000000000791b */ /* 0x003fe20003800000 */
.L_x_1866:
        /* <DEDUP_REMOVED lines=10> */
.L_x_1867:
[----:B------:R-:W-:Y:S01]  /*16700*/  MOV R13, R27 ;  /* 0x0000001b000d7202 */ /* 0x000fe20000000f00 */
[----:B------:R-:W-:Y:S01]  /*16710*/  IMAD.MOV.U32 R12, RZ, RZ, 0x3 ;  /* 0x00000003ff0c7424 */ /* 0x000fe200078e00ff */
[----:B------:R-:W-:-:S13]  /*16720*/  IADD3 R2, P0, R14, R0, RZ ;  /* 0x000000000e027210 */ /* 0x000fda0007f1e0ff */
[----:B------:R-:W-:Y:S05]  /*16730*/  WARPSYNC.COLLECTIVE R15, `(.L_x_1868) ;  /* 0x000000000f087348 */ /* 0x000fea0003c00000 */
[----:B------:R0:W1:Y:S02]  /*16740*/  SHFL.IDX P6, R14, R13, R12, R11 ;  /* 0x0000000c0d0e7389 */ /* 0x00006400000c000b */
[----:B01----:R-:W-:Y:S01]  /*16750*/  ENDCOLLECTIVE ;  /* 0x000000000000791b */ /* 0x003fe20003800000 */
.L_x_1868:
        /* <DEDUP_REMOVED lines=10> */
.L_x_1869:
[----:B------:R-:W-:Y:S05]  /*16800*/  BRA `(.L_x_1870) ;  /* 0xffffffd400587947 */ /* 0x000fea000383ffff */
.L_x_1800:
[----:B--2---:R2:W3:Y:S02]  /*16810*/  SYNCS.PHASECHK.TRANS64.TRYWAIT P0, [R8+URZ+0x28c60], R20 ;  /* 0x028c6014080075a7 */ /* 0x0044e4000800017f */
[----:B---3--:R-:W-:Y:S05]  /*16820*/  @!P0 NANOSLEEP.SYNCS 0x989680 ;  /* 0x009896800000895d */ /* 0x008fea0003900000 */
[----:B------:R-:W3:Y:S02]  /*16830*/  @!P0 SYNCS.PHASECHK.TRANS64 P0, [R8+URZ+0x28c60], R20 ;  /* 0x028c6014080085a7 */ /* 0x000ee4000800007f */
[----:B---3--:R-:W-:Y:S05]  /*16840*/  @!P0 BRA `(.L_x_1800) ;  /* 0xfffffffc00f08947 */ /* 0x008fea000383ffff */
[----:B------:R-:W-:Y:S05]  /*16850*/  BRA `(.L_x_1871) ;  /* 0xffffffd400a87947 */ /* 0x000fea000383ffff */
.L_x_1801:
[----:B------:R-:W-:Y:S01]  /*16860*/  BSSY B1, `(.L_x_1872) ;  /* 0x0000008000017945 */ /* 0x000fe20003800000 */
[----:B------:R-:W-:Y:S01]  /*16870*/  IMAD.MOV.U32 R13, RZ, RZ, R20 ;  /* 0x000000ffff0d7224 */ /* 0x000fe200078e0014 */
[----:B------:R-:W-:Y:S01]  /*16880*/  MOV R12, RZ ;  /* 0x000000ff000c7202 */ /* 0x000fe20000000f00 */
[----:B------:R-:W-:Y:S02]  /*16890*/  IMAD.MOV.U32 R11, RZ, RZ, 0x181f ;  /* 0x0000181fff0b7424 */ /* 0x000fe400078e00ff */
[----:B------:R-:W-:-:S07]  /*168a0*/  IMAD.MOV.U32 R15, RZ, RZ, -0x1 ;  /* 0xffffffffff0f7424 */ /* 0x000fce00078e00ff */
[----:B-1----:R-:W-:Y:S05]  /*168b0*/  WARPSYNC.COLLECTIVE R15, `(.L_x_1873) ;  /* 0x000000000f087348 */ /* 0x002fea0003c00000 */
[----:B------:R0:W2:Y:S02]  /*168c0*/  SHFL.IDX P6, R14, R13, R12, R11 ;  /* 0x0000000c0d0e7389 */ /* 0x0000a400000c000b */
[----:B012---:R-:W-:Y:S01]  /*168d0*/  ENDCOLLECTIVE ;  /* 0x000000000000791b */ /* 0x007fe20003800000 */
.L_x_1873:
[----:B------:R-:W-:Y:S05]  /*168e0*/  BSYNC B1 ;  /* 0x0000000000017941 */ /* 0x000fea0003800000 */
.L_x_1872:
[----:B------:R-:W-:Y:S01]  /*168f0*/  IMAD.MOV.U32 R13, RZ, RZ, R10 ;  /* 0x000000ffff0d7224 */ /* 0x000fe200078e000a */
[----:B------:R-:W-:Y:S01]  /*16900*/  MOV R12, RZ ;  /* 0x000000ff000c7202 */ /* 0x000fe20000000f00 */
[----:B------:R-:W-:Y:S01]  /*16910*/  IMAD.MOV.U32 R11, RZ, RZ, 0x181f ;  /* 0x0000181fff0b7424 */ /* 0x000fe200078e00ff */
[C---:B------:R-:W-:Y:S01]  /*16920*/  LOP3.LUT P2, RZ, R16.reuse, 0x40, RZ, 0xc0, !PT ;  /* 0x0000004010ff7812 */ /* 0x040fe2000784c0ff */
[----:B------:R-:W-:Y:S01]  /*16930*/  IMAD.MOV.U32 R15, RZ, RZ, -0x1 ;  /* 0xffffffffff0f7424 */ /* 0x000fe200078e00ff */
[----:B------:R-:W-:Y:S01]  /*16940*/  LOP3.LUT P1, RZ, R16, 0x20, RZ, 0xc0, !PT ;  /* 0x0000002010ff7812 */ /* 0x000fe2000782c0ff */
[----:B------:R-:W-:Y:S01]  /*16950*/  IMAD.MOV.U32 R3, RZ, RZ, R14 ;  /* 0x000000ffff037224 */ /* 0x000fe200078e000e */
[----:B------:R-:W-:Y:S01]  /*16960*/  P2R R4, PR, RZ, 0x8 ;  /* 0x00000008ff047803 */ /* 0x000fe20000000000 */
[----:B------:R-:W-:-:S10]  /*16970*/  IMAD R21, R21, 0x2, R17 ;  /* 0x0000000215157824 */ /* 0x000fd400078e0211 */
[----:B------:R-:W-:Y:S05]  /*16980*/  WARPSYNC.COLLECTIVE R15, `(.L_x_1874) ;  /* 0x000000000f087348 */ /* 0x000fea0003c00000 */
[----:B------:R0:W1:Y:S02]  /*16990*/  SHFL.IDX P6, R14, R13, R12, R11 ;  /* 0x0000000c0d0e7389 */ /* 0x00006400000c000b */
[----:B01----:R-:W-:Y:S01]  /*169a0*/  ENDCOLLECTIVE ;  /* 0x000000000000791b */ /* 0x003fe20003800000 */
.L_x_1874:
[----:B------:R-:W-:-:S04]  /*169b0*/  LOP3.LUT P3, RZ, R16, 0x10, RZ, 0xc0, !PT ;  /* 0x0000001010ff7812 */ /* 0x000fc8000786c0ff */
        /* <DEDUP_REMOVED lines=14> */
.L_x_1875:
        /* <DEDUP_REMOVED lines=17> */
.L_x_1876:
        /* <DEDUP_REMOVED lines=17> */
.L_x_1877:
        /* <DEDUP_REMOVED lines=14> */
.L_x_1878:
[----:B------:R-:W-:Y:S02]  /*16da0*/  IMAD.MOV.U32 R13, RZ, RZ, R20 ;  /* 0x000000ffff0d7224 */ /* 0x000fe400078e0014 */
[----:B------:R-:W-:Y:S02]  /*16db0*/  IMAD.MOV.U32 R12, RZ, RZ, 0x3 ;  /* 0x00000003ff0c7424 */ /* 0x000fe400078e00ff */
[----:B------:R-:W-:Y:S01]  /*16dc0*/  IMAD.MOV.U32 R2, RZ, RZ, R14 ;  /* 0x000000ffff027224 */ /* 0x000fe200078e000e */
[----:B------:R-:W-:-:S04]  /*16dd0*/  LOP3.LUT P6, RZ, R16, 0x20, RZ, 0xc0, !PT ;  /* 0x0000002010ff7812 */ /* 0x000fc800078cc0ff */
[----:B------:R-:W-:-:S04]  /*16de0*/  IADD3 R2, P2, R2, R0, RZ ;  /* 0x0000000002027210 */ /* 0x000fc80007f5e0ff */
        /* <DEDUP_REMOVED lines=12> */
.L_x_1879:
[----:B------:R-:W-:Y:S01]  /*16eb0*/  @!PT LDS RZ, [RZ] ;  /* 0x00000000fffff984 */ /* 0x000fe20000000800 */
[----:B------:R-:W-:Y:S01]  /*16ec0*/  @!PT LDS RZ, [RZ] ;  /* 0x00000000fffff984 */ /* 0x000fe20000000800 */
[----:B------:R-:W-:Y:S01]  /*16ed0*/  @!PT LDS RZ, [RZ] ;  /* 0x00000000fffff984 */ /* 0x000fe20000000800 */
[----:B------:R0:W-:Y:S01]  /*16ee0*/  LDGSTS.E.BYPASS.LTC128B.128 [R21+0x7400], desc[UR52][R2.64+0x180], !P3 ;  /* 0x0740018002157fae */ /* 0x0001e2000d901d74 */
[----:B------:R-:W-:-:S03]  /*16ef0*/  ISETP.NE.AND P3, PT, R4, RZ, PT ;  /* 0x000000ff0400720c */ /* 0x000fc60003f65270 */
        /* <DEDUP_REMOVED lines=9> */
.L_x_1880:
[----:B------:R-:W-:Y:S05]  /*16f90*/  BRA `(.L_x_1881) ;  /* 0xffffffd4000c7947 */ /* 0x000fea000383ffff */
.L_x_1809:
[----:B------:R-:W-:Y:S01]  /*16fa0*/  BSSY B0, `(.L_x_1882) ;  /* 0x0000008000007945 */ /* 0x000fe20003800000 */
[----:B------:R-:W-:Y:S01]  /*16fb0*/  MOV R13, R33 ;  /* 0x00000021000d7202 */ /* 0x000fe20000000f00 */
[----:B------:R-:W-:Y:S02]  /*16fc0*/  IMAD.MOV.U32 R12, RZ, RZ, RZ ;  /* 0x000000ffff0c7224 */ /* 0x000fe400078e00ff */
[----:B------:R-:W-:Y:S02]  /*16fd0*/  IMAD.MOV.U32 R11, RZ, RZ, 0x1f ;  /* 0x0000001fff0b7424 */ /* 0x000fe400078e00ff */
[----:B------:R-:W-:-:S07]  /*16fe0*/  IMAD.MOV.U32 R15, RZ, RZ, -0x1 ;  /* 0xffffffffff0f7424 */ /* 0x000fce00078e00ff */
[----:B01---5:R-:W-:Y:S05]  /*16ff0*/  WARPSYNC.COLLECTIVE R15, `(.L_x_1883) ;  /* 0x000000000f087348 */ /* 0x023fea0003c00000 */
[----:B------:R2:W3:Y:S02]  /*17000*/  SHFL.IDX P6, R14, R13, R12, R11 ;  /* 0x0000000c0d0e7389 */ /* 0x0004e400000c000b */
[----:B0123-5:R-:W-:Y:S01]  /*17010*/  ENDCOLLECTIVE ;  /* 0x000000000000791b */ /* 0x02ffe20003800000 */
.L_x_1883:
[----:B------:R-:W-:Y:S05]  /*17020*/  BSYNC B0 ;  /* 0x0000000000007941 */ /* 0x000fea0003800000 */
.L_x_1882:
[----:B------:R-:W-:Y:S05]  /*17030*/  BRA `(.L_x_1884) ;  /* 0xffffffd800107947 */ /* 0x000fea000383ffff */
.L_x_1812:
[----:B---3--:R3:W4:Y:S02]  /*17040*/  SYNCS.PHASECHK.TRANS64.TRYWAIT P0, [R7+URZ+0x28c20], R0 ;  /* 0x028c2000070075a7 */ /* 0x008724000800017f */
[----:B----4-:R-:W-:Y:S05]  /*17050*/  @!P0 NANOSLEEP.SYNCS 0x989680 ;  /* 0x009896800000895d */ /* 0x010fea0003900000 */
[----:B------:R-:W4:Y:S02]  /*17060*/  @!P0 SYNCS.PHASECHK.TRANS64 P0, [R7+URZ+0x28c20], R0 ;  /* 0x028c2000070085a7 */ /* 0x000f24000800007f */
[----:B----4-:R-:W-:Y:S05]  /*17070*/  @!P0 BRA `(.L_x_1812) ;  /* 0xfffffffc00f08947 */ /* 0x010fea000383ffff */
[----:B------:R-:W-:Y:S05]  /*17080*/  BRA `(.L_x_1885) ;  /* 0xffffffd800587947 */ /* 0x000fea000383ffff */
.L_x_1813:
[----:B------:R-:W4:Y:S01]  /*17090*/  S2R R2, SR_TID.X ;  /* 0x0000000000027919 */ /* 0x000f220000002100 */
[----:B------:R-:W-:Y:S01]  /*170a0*/  BSSY B0, `(.L_x_1886) ;  /* 0x000000a000007945 */ /* 0x000fe20003800000 */
[----:B------:R-:W-:Y:S01]  /*170b0*/  MOV R12, RZ ;  /* 0x000000ff000c7202 */ /* 0x000fe20000000f00 */
[----:B------:R-:W-:Y:S02]  /*170c0*/  IMAD.MOV.U32 R11, RZ, RZ, 0x1f ;  /* 0x0000001fff0b7424 */ /* 0x000fe400078e00ff */
[----:B------:R-:W-:Y:S01]  /*170d0*/  IMAD.MOV.U32 R15, RZ, RZ, -0x1 ;  /* 0xffffffffff0f7424 */ /* 0x000fe200078e00ff */
[----:B----4-:R-:W-:-:S04]  /*170e0*/  SHF.R.U32.HI R2, RZ, 0x5, R2 ;  /* 0x00000005ff027819 */ /* 0x010fc80000011602 */
[----:B------:R-:W-:-:S05]  /*170f0*/  LOP3.LUT R2, R2, 0x3, RZ, 0xc0, !PT ;  /* 0x0000000302027812 */ /* 0x000fca00078ec0ff */
[----:B------:R-:W-:-:S07]  /*17100*/  IMAD.MOV.U32 R13, RZ, RZ, R2 ;  /* 0x000000ffff0d7224 */ /* 0x000fce00078e0002 */
[----:B0123-5:R-:W-:Y:S05]  /*17110*/  WARPSYNC.COLLECTIVE R15, `(.L_x_1887) ;  /* 0x000000000f087348 */ /* 0x02ffea0003c00000 */
[----:B------:R4:W0:Y:S02]  /*17120*/  SHFL.IDX P6, R14, R13, R12, R11 ;  /* 0x0000000c0d0e7389 */ /* 0x00082400000c000b */
[----:B012345:R-:W-:Y:S01]  /*17130*/  ENDCOLLECTIVE ;  /* 0x000000000000791b */ /* 0x03ffe20003800000 */
.L_x_1887:
[----:B------:R-:W-:Y:S05]  /*17140*/  BSYNC B0 ;  /* 0x0000000000007941 */ /* 0x000fea0003800000 */
.L_x_1886:
[----:B------:R-:W-:Y:S05]  /*17150*/  BRA `(.L_x_1888) ;  /* 0xffffffd800407947 */ /* 0x000fea000383ffff */
.L_x_1816:
[----:B------:R-:W-:Y:S01]  /*17160*/  BSSY B1, `(.L_x_1889) ;  /* 0x0000006000017945 */ /* 0x000fe20003800000 */
[----:B------:R-:W-:-:S07]  /*17170*/  IMAD.MOV.U32 R15, RZ, RZ, -0x1 ;  /* 0xffffffffff0f7424 */ /* 0x000fce00078e00ff */
[----:B0123-5:R-:W-:Y:S05]  /*17180*/  WARPSYNC.COLLECTIVE R15, `(.L_x_1890) ;  /* 0x000000000f0c7348 */ /* 0x02ffea0003c00000 */
[----:B------:R-:W-:Y:S02]  /*17190*/  ELECT P6, UR62, PT ;  /* 0x00000000003e782f */ /* 0x000fe400038c0000 */
[----:B------:R-:W-:Y:S01]  /*171a0*/  MOV R14, UR62 ;  /* 0x0000003e000e7c02 */ /* 0x000fe20008000f00 */
[----:B0123-5:R-:W-:Y:S10]  /*171b0*/  ENDCOLLECTIVE ;  /* 0x000000000000791b */ /* 0x02fff40003800000 */
.L_x_1890:
[----:B------:R-:W-:Y:S05]  /*171c0*/  BSYNC B1 ;  /* 0x0000000000017941 */ /* 0x000fea0003800000 */
.L_x_1889:
[----:B------:R-:W-:Y:S05]  /*171d0*/  BRA `(.L_x_1891) ;  /* 0xffffffd800387947 */ /* 0x000fea000383ffff */
.L_x_1818:
[----:B---3--:R3:W4:Y:S02]  /*171e0*/  SYNCS.PHASECHK.TRANS64.TRYWAIT P1, [R5+URZ+0x28c40], R0 ;  /* 0x028c4000050075a7 */ /* 0x008724000802017f */
[----:B----4-:R-:W-:Y:S05]  /*171f0*/  @!P1 NANOSLEEP.SYNCS 0x989680 ;  /* 0x009896800000995d */ /* 0x010fea0003900000 */
[----:B------:R-:W4:Y:S02]  /*17200*/  @!P1 SYNCS.PHASECHK.TRANS64 P1, [R5+URZ+0x28c40], R0 ;  /* 0x028c4000050095a7 */ /* 0x000f24000802007f */
[----:B----4-:R-:W-:Y:S05]  /*17210*/  @!P1 BRA `(.L_x_1818) ;  /* 0xfffffffc00f09947 */ /* 0x010fea000383ffff */
[----:B------:R-:W-:Y:S05]  /*17220*/  BRA `(.L_x_1892) ;  /* 0xffffffd800587947 */ /* 0x000fea000383ffff */
.L_x_1820:
[----:B----4-:R4:W0:Y:S02]  /*17230*/  SYNCS.PHASECHK.TRANS64.TRYWAIT P1, [R3+URZ+0x28c40], R2 ;  /* 0x028c4002030075a7 */ /* 0x010824000802017f */
[----:B0-----:R-:W-:Y:S05]  /*17240*/  @!P1 NANOSLEEP.SYNCS 0x989680 ;  /* 0x009896800000995d */ /* 0x001fea0003900000 */
[----:B------:R-:W0:Y:S02]  /*17250*/  @!P1 SYNCS.PHASECHK.TRANS64 P1, [R3+URZ+0x28c40], R2 ;  /* 0x028c4002030095a7 */ /* 0x000e24000802007f */
[----:B0-----:R-:W-:Y:S05]  /*17260*/  @!P1 BRA `(.L_x_1820) ;  /* 0xfffffffc00f09947 */ /* 0x001fea000383ffff */
[----:B------:R-:W-:Y:S05]  /*17270*/  BRA `(.L_x_1893) ;  /* 0xffffffd800647947 */ /* 0x000fea000383ffff */
.L_x_1822:
[----:B------:R0:W0:Y:S02]  /*17280*/  SYNCS.PHASECHK.TRANS64.TRYWAIT P1, [R5+URZ+0x28c60], R0 ;  /* 0x028c6000050075a7 */ /* 0x000024000802017f */
[----:B0-----:R-:W-:Y:S05]  /*17290*/  @!P1 NANOSLEEP.SYNCS 0x989680 ;  /* 0x009896800000995d */ /* 0x001fea0003900000 */
[----:B------:R-:W0:Y:S02]  /*172a0*/  @!P1 SYNCS.PHASECHK.TRANS64 P1, [R5+URZ+0x28c60], R0 ;  /* 0x028c6000050095a7 */ /* 0x000e24000802007f */
[----:B0-----:R-:W-:Y:S05]  /*172b0*/  @!P1 BRA `(.L_x_1822) ;  /* 0xfffffffc00f09947 */ /* 0x001fea000383ffff */
[----:B------:R-:W-:Y:S05]  /*172c0*/  BRA `(.L_x_1894) ;  /* 0xffffffd800607947 */ /* 0x000fea000383ffff */
.L_x_1895:
        /* <DEDUP_REMOVED lines=11> */
.L_x_5808:


//--------------------- .text._ZN7cutlass13device_kernelIN5flash11enable_sm90INS1_16FlashAttnFwdSm90INS1_25CollectiveMainloopFwdSm90ILi2EN4cute5tupleIJNS5_1CILi1EEES8_S8_EEENS6_IJNS7_ILi64EEESA_SA_EEELi512ENS_6half_tEfNS_4arch4Sm90ELb0ELb1ELb1ELb0ELb1ELb0ELb1ELb0ELb0ELb1ELb0ELb0EEENS1_21CollectiveEpilogueFwdINS6_IJSA_NS7_ILi512EEESA_EEES9_SC_SE_Li256ELb0ELb1ELb0ELb0EEENS1_30DynamicPersistentTileSchedulerILi256ELi128ELb0ELb1ELb1EEEEEEEEEvNT_6ParamsE --------------------------
	.section	.text._ZN7cutlass13device_kernelIN5flash11enable_sm90INS1_16FlashAttnFwdSm90INS1_25CollectiveMainloopFwdSm90ILi2EN4cute5tupleIJNS5_1CILi1EEES8_S8_EEENS6_IJNS7_ILi64EEESA_SA_EEELi512ENS_6half_tEfNS_4arch4Sm90ELb0ELb1ELb1ELb0ELb1ELb0ELb1ELb0ELb0ELb1ELb0ELb0EEENS1_21CollectiveEpilogueFwdINS6_IJSA_NS7_ILi512EEESA_EEES9_SC_SE_Li256ELb0ELb1ELb0ELb0EEENS1_30DynamicPersistentTileSchedulerILi256ELi128ELb0ELb1ELb1EEEEEEEEEvNT_6ParamsE,"ax",@progbits
	.align	128
.text._ZN7cutlass13device_kernelIN5flash11enable_sm90INS1_16FlashAttnFwdSm90INS1_25CollectiveMainloopFwdSm90ILi2EN4cute5tupleIJNS5_1CILi1EEES8_S8_EEENS6_IJNS7_ILi64EEESA_SA_EEELi512ENS_6half_tEfNS_4arch4Sm90ELb0ELb1ELb1ELb0ELb1ELb0ELb1ELb0ELb0ELb1ELb0ELb0EEENS1_21CollectiveEpilogueFwdINS6_IJSA_NS7_ILi512EEESA_EEES9_SC_SE_Li256ELb0ELb1ELb0ELb0EEENS1_30DynamicPersistentTileSchedulerILi256ELi128ELb0ELb1ELb1EEEEEEEEEvNT_6ParamsE:
        .type           _ZN7cutlass13device_kernelIN5flash11enable_sm90INS1_16FlashAttnFwdSm90INS1_25CollectiveMainloopFwdSm90ILi2EN4cute5tupleIJNS5_1CILi1EEES8_S8_EEENS6_IJNS7_ILi64EEESA_SA_EEELi512ENS_6half_tEfNS_4arch4Sm90ELb0ELb1ELb1ELb0ELb1ELb0ELb1ELb0ELb0ELb1ELb0ELb0EEENS1_21CollectiveEpilogueFwdINS6_IJSA_NS7_ILi512EEESA_EEES9_SC_SE_Li256ELb0ELb1ELb0ELb0EEENS1_30DynamicPersistentTileSchedulerILi256ELi128ELb0ELb1ELb1EEEEEEEEEvNT_6ParamsE,@function
        .size           _ZN7cutlass13device_kernelIN5flash11enable_sm90INS1_16FlashAttnFwdSm90INS1_25CollectiveMainloopFwdSm90ILi2EN4cute5tupleIJNS5_1CILi1EEES8_S8_EEENS6_IJNS7_ILi64EEESA_SA_EEELi512ENS_6half_tEfNS_4arch4Sm90ELb0ELb1ELb1ELb0ELb1ELb0ELb1ELb0ELb0ELb1ELb0ELb0EEENS1_21CollectiveEpilogueFwdINS6_IJSA_NS7_ILi512EEESA_EEES9_SC_SE_Li256ELb0ELb1ELb0ELb0EEENS1_30DynamicPersistentTileSchedulerILi256ELi128ELb0ELb1ELb1EEEEEEEEEvNT_6ParamsE,(.L_x_5809 - _ZN7cutlass13device_kernelIN5flash11enable_sm90INS1_16FlashAttnFwdSm90INS1_25CollectiveMainloopFwdSm90ILi2EN4cute5tupleIJNS5_1CILi1EEES8_S8_EEENS6_IJNS7_ILi64EEESA_SA_EEELi512ENS_6half_tEfNS_4arch4Sm90ELb0ELb1ELb1ELb0ELb1ELb0ELb1ELb0ELb0ELb1ELb0ELb0EEENS1_21CollectiveEpilogueFwdINS6_IJSA_NS7_ILi512EEESA_EEES9_SC_SE_Li256ELb0ELb1ELb0ELb0EEENS1_30DynamicPersistentTileSchedulerILi256ELi128ELb0ELb1ELb1EEEEEEEEEvNT_6ParamsE)
        .other          _ZN7cutlass13device_kernelIN5flash11enable_sm90INS1_16FlashAttnFwdSm90INS1_25CollectiveMainloopFwdSm90ILi2EN4cute5tupleIJNS5_1CILi1EEES8_S8_EEENS6_IJNS7_ILi64EEESA_SA_EEELi512ENS_6half_tEfNS_4arch4Sm90ELb0ELb1ELb1ELb0ELb1ELb0ELb1ELb0ELb0ELb1ELb0ELb0EEENS1_21CollectiveEpilogueFwdINS6_IJSA_NS7_ILi512EEESA_EEES9_SC_SE_Li256ELb0ELb1ELb0ELb0EEENS1_30DynamicPersistentTileSchedulerILi256ELi128ELb0ELb1ELb1EEEEEEEEEvNT_6ParamsE,@"STO_CUDA_ENTRY STV_DEFAULT"
_ZN7cutlass13device_kernelIN5flash11enable_sm90INS1_16FlashAttnFwdSm90INS1_25CollectiveMainloopFwdSm90ILi2EN4cute5tupleIJNS5_1CILi1EEES8_S8_EEENS6_IJNS7_ILi64EEESA_SA_EEELi512ENS_6half_tEfNS_4arch4Sm90ELb0ELb1ELb1ELb0ELb1ELb0ELb1ELb0ELb0ELb1ELb0ELb0EEENS1_21CollectiveEpilogueFwdINS6_IJSA_NS7_ILi512EEESA_EEES9_SC_SE_Li256ELb0ELb1ELb0ELb0EEENS1_30DynamicPersistentTileSchedulerILi256ELi128ELb0ELb1ELb1EEEEEEEEEvNT_6ParamsE:
        /* <DEDUP_REMOVED lines=43> */
.L_x_1896:
        /* <DEDUP_REMOVED lines=22> */
.L_x_1897:
        /* <DEDUP_REMOVED lines=18> */
.L_x_1898:
        /* <DEDUP_REMOVED lines=22> */
.L_x_1899:
[----:B------:R-:W5:Y:S01]  /*0690*/  SHFL.IDX PT, R2, R0, RZ, 0x1f ;  /* 0x00001fff00027589 */ /* 0x000f6200000e0000 */
[----:B0-----:R-:W-:Y:S01]  /*06a0*/  R2UR UR4, R3 ;  /* 0x00000000030472ca */ /* 0x001fe200000e0000 */
[----:B------:R-:W-:-:S12]  /*06b0*/  NOP ;  /* 0x0000000000007918 */ /* 0x000fd80000000000 */
[----:B------:R-:W-:-:S05]  /*06c0*/  IMAD.U32 R4, RZ, RZ, UR4 ;  /* 0x00000004ff047e24 */ /* 0x000fca000f8e00ff */
[----:B------:R0:W-:Y:S01]  /*06d0*/  STL [R1+0x420], R4 ;  /* 0x0004200401007387 */ /* 0x0001e20000100800 */
[----:B-----5:R-:W-:-:S13]  /*06e0*/  ISETP.NE.AND P0, PT, R2, RZ, PT ;  /* 0x000000ff0200720c */ /* 0x020fda0003f05270 */
[----:B0-----:R-:W-:Y:S05]  /*06f0*/  @P0 BRA `(.L_x_1900) ;  /* 0x0000000000480947 */ /* 0x001fea0003800000 */
[----:B------:R-:W0:Y:S01]  /*0700*/  S2UR UR5, SR_CgaCtaId ;  /* 0x00000000000579c3 */ /* 0x000e220000008800 */
        /* <DEDUP_REMOVED lines=17> */
.L_x_1900:
[----:B0-----:R-:W-:Y:S01]  /*0820*/  R2UR UR4, R4 ;  /* 0x00000000040472ca */ /* 0x001fe200000e0000 */
[----:B------:R-:W-:Y:S01]  /*0830*/  UMOV UR61, 0x1 ;  /* 0x00000001003d7882 */ /* 0x000fe20000000000 */
[----:B------:R-:W-:Y:S01]  /*0840*/  NOP ;  /* 0x0000000000007918 */ /* 0x000fe20000000000 */
[----:B------:R-:W-:-:S10]  /*0850*/  ULDC.64 UR36, c[0x0][0x208] ;  /* 0x0000820000247ab9 */ /* 0x000fd40000000a00 */
[----:B------:R-:W-:-:S03]  /*0860*/  UISETP.NE.AND UP0, UPT, UR4, URZ, UPT ;  /* 0x0000003f0400728c */ /* 0x000fc6000bf05270 */
[----:B------:R-:W-:Y:S01]  /*0870*/  ULDC UR4, c[0x0][0x20] ;  /* 0x0000080000047ab9 */ /* 0x000fe20000000800 */
[----:B------:R-:W-:Y:S01]  /*0880*/  USEL UR61, UR61, 0x2, !UP0 ;  /* 0x000000023d3d7887 */ /* 0x000fe2000c000000 */
[----:B-1234-:R-:W-:Y:S01]  /*0890*/  BAR.SYNC.DEFER_BLOCKING 0x0 ;  /* 0x0000000000007b1d */ /* 0x01efe20000010000 */
[----:B------:R-:W-:Y:S02]  /*08a0*/  PLOP3.LUT P1, PT, PT, PT, UP0, 0x80, 0x0 ;  /* 0x000000000000781c */ /* 0x000fe40003f2f008 */
[----:B------:R-:W-:-:S03]  /*08b0*/  IADD3 R2, P0, R1, UR4, RZ ;  /* 0x0000000401027c10 */ /* 0x000fc6000ff1e0ff */
[----:B------:R-:W-:Y:S02]  /*08c0*/  ULDC UR4, c[0x0][0x24] ;  /* 0x0000090000047ab9 */ /* 0x000fe40000000800 */
[----:B------:R-:W-:-:S06]  /*08d0*/  IMAD.X R18, RZ, RZ, UR4, P0 ;  /* 0x00000004ff127e24 */ /* 0x000fcc00080e06ff */
[----:B------:R-:W-:Y:S05]  /*08e0*/  @!P1 BRA `(.L_x_1901) ;  /* 0x0000024400749947 */ /* 0x000fea0003800000 */
.L_x_1902:
[----:B------:R-:W-:-:S08]  /*08f0*/  NOP ;  /* 0x0000000000007918 */ /* 0x000fd00000000000 */
[----:B------:R-:W0:Y:S02]  /*0900*/  USETMAXREG.TRY_ALLOC.CTAPOOL UP0, 0xe8 ;  /* 0x000000e8000079c8 */ /* 0x000e240008000600 */
[----:B0-----:R-:W-:-:S13]  /*0910*/  PLOP3.LUT P0, PT, PT, PT, UP0, 0x80, 0x0 ;  /* 0x000000000000781c */ /* 0x001fda0003f0f008 */
[----:B------:R-:W-:Y:S05]  /*0920*/  @!P0 BRA `(.L_x_1902) ;  /* 0xfffffffc00f08947 */ /* 0x000fea000383ffff */
[----:B------:R-:W0:Y:S01]  /*0930*/  S2R R3, SR_TID.X ;  /* 0x0000000000037919 */ /* 0x000e220000002100 */
[----:B------:R-:W1:Y:S08]  /*0940*/  S2UR UR5, SR_CTAID.X ;  /* 0x00000000000579c3 */ /* 0x000e700000002500 */
[----:B------:R-:W-:Y:S06]  /*0950*/  BAR.ARV 0x4, 0x180 ;  /* 0x0106000000007b1d */ /* 0x000fec0000002000 */
[----:B------:R-:W-:-:S02]  /*0960*/  IADD3 R202, P1, R2, 0x1c8, RZ ;  /* 0x000001c802ca7810 */ /* 0x000fc40007f3e0ff */
[----:B------:R-:W-:Y:S01]  /*0970*/  IADD3 R204, P2, R2, 0x1d4, RZ ;  /* 0x000001d402cc7810 */ /* 0x000fe20007f5e0ff */
[----:B------:R2:W-:Y:S02]  /*0980*/  STL.64 [R1+0x1c8], RZ ;  /* 0x0001c8ff01007387 */ /* 0x0005e40000100a00 */
[--C-:B------:R-:W-:Y:S02]  /*0990*/  IMAD.X R203, RZ, RZ, R18.reuse, P1 ;  /* 0x000000ffffcb7224 */ /* 0x100fe400008e0612 */
[----:B------:R2:W-:Y:S01]  /*09a0*/  STL [R1+0x1d0], RZ ;  /* 0x0001d0ff01007387 */ /* 0x0005e20000100800 */
[----:B------:R-:W-:-:S03]  /*09b0*/  IMAD.X R199, RZ, RZ, R18, P2 ;  /* 0x000000ffffc77224 */ /* 0x000fc600010e0612 */
[----:B------:R2:W-:Y:S01]  /*09c0*/  STL [R1+0x1d4], RZ ;  /* 0x0001d4ff01007387 */ /* 0x0005e20000100800 */
[----:B0-----:R-:W-:-:S04]  /*09d0*/  LOP3.LUT R0, R3, 0xffffff80, RZ, 0xc0, !PT ;  /* 0xffffff8003007812 */ /* 0x001fc800078ec0ff */
[----:B------:R-:W-:Y:S02]  /*09e0*/  ISETP.NE.AND P0, PT, R0, 0x80, PT ;  /* 0x000000800000780c */ /* 0x000fe40003f05270 */
[----:B------:R-:W1:Y:S11]  /*09f0*/  LDC R0, c[0x0][0xd38] ;  /* 0x00034e00ff007b82 */ /* 0x000e760000000800 */
[----:B------:R-:W-:Y:S06]  /*0a00*/  @!P0 BAR.ARV 0x8, 0x100 ;  /* 0x0204000000008b1d */ /* 0x000fec0000002000 */
[----:B------:R-:W-:-:S13]  /*0a10*/  ISETP.GE.U32.AND P0, PT, R3, 0x100, PT ;  /* 0x000001000300780c */ /* 0x000fda0003f06070 */
[----:B------:R-:W-:Y:S06]  /*0a20*/  @P0 BAR.ARV 0xf, 0x100 ;  /* 0x03c4000000000b1d */ /* 0x000fec0000002000 */
[----:B-1----:R-:W-:-:S13]  /*0a30*/  ISETP.LE.AND P0, PT, R0, UR5, PT ;  /* 0x0000000500007c0c */ /* 0x002fda000bf03270 */
[----:B--2---:R-:W-:Y:S05]  /*0a40*/  @P0 EXIT ;  /* 0x000000000000094d */ /* 0x004fea0003800000 */
[----:B------:R-:W0:Y:S01]  /*0a50*/  S2R R7, SR_CgaCtaId ;  /* 0x0000000000077919 */ /* 0x000e220000008800 */
[----:B------:R-:W-:Y:S01]  /*0a60*/  VIADD R191, R3, 0xffffff80 ;  /* 0xffffff8003bf7836 */ /* 0x000fe20000000000 */
[----:B------:R-:W-:Y:S01]  /*0a70*/  MOV R4, 0x400 ;  /* 0x0000040000047802 */ /* 0x000fe20000000f00 */
[----:B------:R-:W1:Y:S01]  /*0a80*/  S2UR UR4, SR_SWINHI ;  /* 0x00000000000479c3 */ /* 0x000e620000002f00 */
[----:B------:R-:W-:Y:S02]  /*0a90*/  ULOP3.LUT UR6, UR61, 0x1, URZ, 0xfc, !UPT ;  /* 0x000000013d067892 */ /* 0x000fe4000f8efc3f */
[----:B------:R-:W-:-:S04]  /*0aa0*/  SHF.R.S32.HI R0, RZ, 0x1f, R191 ;  /* 0x0000001fff007819 */ /* 0x000fc800000114bf */
[CC--:B------:R-:W-:Y:S02]  /*0ab0*/  LEA.HI R5, R0.reuse, R191.reuse, RZ, 0x7 ;  /* 0x000000bf00057211 */ /* 0x0c0fe400078f38ff */
[----:B------:R-:W-:Y:S02]  /*0ac0*/  LEA.HI R3, R0, R191, RZ, 0x4 ;  /* 0x000000bf00037211 */ /* 0x000fe400078f20ff */
[----:B------:R-:W-:Y:S02]  /*0ad0*/  LOP3.LUT R6, R5, 0xffffff80, RZ, 0xc0, !PT ;  /* 0xffffff8005067812 */ /* 0x000fe400078ec0ff */
[----:B------:R-:W-:-:S03]  /*0ae0*/  SHF.R.S32.HI R194, RZ, 0x7, R5 ;  /* 0x00000007ffc27819 */ /* 0x000fc60000011405 */
[----:B------:R-:W-:Y:S01]  /*0af0*/  IMAD.IADD R8, R191, 0x1, -R6 ;  /* 0x00000001bf087824 */ /* 0x000fe200078e0a06 */
[----:B------:R-:W-:Y:S02]  /*0b00*/  LEA.HI R6, R0, R191, RZ, 0x2 ;  /* 0x000000bf00067211 */ /* 0x000fe400078f10ff */
[----:B------:R-:W-:Y:S02]  /*0b10*/  LEA.HI R5, R5, R194, RZ, 0x1 ;  /* 0x000000c205057211 */ /* 0x000fe400078f08ff */
[----:B------:R-:W-:Y:S02]  /*0b20*/  SHF.R.S32.HI R11, RZ, 0x1f, R8 ;  /* 0x0000001fff0b7819 */ /* 0x000fe40000011408 */
[----:B------:R-:W-:Y:S02]  /*0b30*/  LOP3.LUT R12, R6, 0xfffffffc, RZ, 0xc0, !PT ;  /* 0xfffffffc060c7812 */ /* 0x000fe400078ec0ff */
[----:B------:R-:W-:Y:S02]  /*0b40*/  SHF.R.S32.HI R6, RZ, 0x4, R3 ;  /* 0x00000004ff067819 */ /* 0x000fe40000011403 */
[----:B------:R-:W-:Y:S01]  /*0b50*/  LEA.HI R10, R11, R8, RZ, 0x2 ;  /* 0x000000080b0a7211 */ /* 0x000fe200078f10ff */
[----:B------:R-:W-:Y:S01]  /*0b60*/  IMAD.IADD R12, R191, 0x1, -R12 ;  /* 0x00000001bf0c7824 */ /* 0x000fe200078e0a0c */
[----:B0-----:R-:W-:-:S02]  /*0b70*/  LEA R4, R7, R4, 0x18 ;  /* 0x0000000407047211 */ /* 0x001fc400078ec0ff */
[----:B------:R-:W-:Y:S02]  /*0b80*/  SHF.R.S32.HI R13, RZ, 0x1f, R10 ;  /* 0x0000001fff0d7819 */ /* 0x000fe4000001140a */
[----:B------:R-:W-:Y:S02]  /*0b90*/  R2UR UR44, R4 ;  /* 0x00000000042c72ca */ /* 0x000fe400000e0000 */
[CC--:B------:R-:W-:Y:S02]  /*0ba0*/  LEA.HI R4, R0.reuse, R191.reuse, RZ, 0x5 ;  /* 0x000000bf00047211 */ /* 0x0c0fe400078f28ff */
[----:B------:R-:W-:Y:S02]  /*0bb0*/  LEA.HI R0, R0, R191, RZ, 0x3 ;  /* 0x000000bf00007211 */ /* 0x000fe400078f18ff */
[--C-:B------:R-:W-:Y:S02]  /*0bc0*/  SHF.R.S32.HI R206, RZ, 0x5, R4.reuse ;  /* 0x00000005ffce7819 */ /* 0x100fe40000011404 */
[----:B------:R-:W-:-:S02]  /*0bd0*/  SHF.R.S32.HI R9, RZ, 0x1f, R4 ;  /* 0x0000001fff097819 */ /* 0x000fc40000011404 */
[----:B------:R-:W-:Y:S02]  /*0be0*/  LOP3.LUT R4, R3, 0xfffffff0, RZ, 0xc0, !PT ;  /* 0xfffffff003047812 */ /* 0x000fe400078ec0ff */
[----:B------:R-:W-:Y:S01]  /*0bf0*/  LEA.HI R9, R9, R206, RZ, 0x2 ;  /* 0x000000ce09097211 */ /* 0x000fe200078f10ff */
[----:B------:R-:W-:Y:S01]  /*0c00*/  UMOV UR38, UR44 ;  /* 0x0000002c00267c82 */ /* 0x000fe20008000000 */
[----:B-1----:R-:W-:Y:S01]  /*0c10*/  UMOV UR39, UR4 ;  /* 0x0000000400277c82 */ /* 0x002fe20008000000 */
[----:B------:R-:W-:Y:S01]  /*0c20*/  LEA.HI R3, R3, R6, RZ, 0x1 ;  /* 0x0000000603037211 */ /* 0x000fe200078f08ff */
[----:B------:R-:W-:Y:S01]  /*0c30*/  IMAD.IADD R207, R191, 0x1, -R4 ;  /* 0x00000001bfcf7824 */ /* 0x000fe200078e0a04 */
[----:B------:R-:W-:Y:S01]  /*0c40*/  SHF.R.S32.HI R4, RZ, 0x2, R10 ;  /* 0x00000002ff047819 */ /* 0x000fe2000001140a */
[----:B------:R-:W-:Y:S01]  /*0c50*/  IMAD.U32 R200, RZ, RZ, UR38 ;  /* 0x00000026ffc87e24 */ /* 0x000fe2000f8e00ff */
[----:B------:R-:W-:Y:S01]  /*0c60*/  LOP3.LUT R9, R9, 0x3ffffc, RZ, 0xc0, !PT ;  /* 0x003ffffc09097812 */ /* 0x000fe200078ec0ff */
[----:B------:R-:W-:Y:S01]  /*0c70*/  IMAD R14, R194, 0x100, R207 ;  /* 0x00000100c20e7824 */ /* 0x000fe200078e02cf */
[----:B------:R-:W-:Y:S01]  /*0c80*/  LEA.HI R13, R13, R4, RZ, 0x3 ;  /* 0x000000040d0d7211 */ /* 0x000fe200078f18ff */
[----:B------:R-:W-:Y:S01]  /*0c90*/  IMAD.U32 R201, RZ, RZ, UR39 ;  /* 0x00000027ffc97e24 */ /* 0x000fe2000f8e00ff */
[----:B------:R-:W-:Y:S01]  /*0ca0*/  LOP3.LUT R3, R3, 0x1ffffffe, RZ, 0xc0, !PT ;  /* 0x1ffffffe03037812 */ /* 0x000fe200078ec0ff */
[----:B------:R-:W-:Y:S01]  /*0cb0*/  IMAD.IADD R9, R206, 0x1, -R9 ;  /* 0x00000001ce097824 */ /* 0x000fe200078e0a09 */
[----:B------:R-:W-:Y:S01]  /*0cc0*/  LOP3.LUT R198, R0, 0xfffffff8, RZ, 0xc0, !PT ;  /* 0xfffffff800c67812 */ /* 0x000fe200078ec0ff */
[----:B------:R-:W-:Y:S01]  /*0cd0*/  UMOV UR4, UR5 ;  /* 0x0000000500047c82 */ /* 0x000fe20008000000 */
[----:B------:R-:W-:Y:S01]  /*0ce0*/  LOP3.LUT R13, R13, 0xfffffff8, RZ, 0xc0, !PT ;  /* 0xfffffff80d0d7812 */ /* 0x000fe200078ec0ff */
[----:B------:R-:W-:Y:S01]  /*0cf0*/  IMAD.IADD R3, R6, 0x1, -R3 ;  /* 0x0000000106037824 */ /* 0x000fe200078e0a03 */
[----:B------:R-:W-:Y:S01]  /*0d00*/  LEA.HI R6, R12, R12, RZ, 0x1 ;  /* 0x0000000c0c067211 */ /* 0x000fe200078f08ff */
[----:B------:R-:W-:Y:S01]  /*0d10*/  IMAD R14, R9, 0x10, R14 ;  /* 0x00000010090e7824 */ /* 0x000fe200078e020e */
[----:B------:R-:W-:Y:S01]  /*0d20*/  LEA.HI R11, R11, R8, RZ, 0x5 ;  /* 0x000000080b0b7211 */ /* 0x000fe200078f28ff */
[----:B------:R-:W-:Y:S01]  /*0d30*/  IMAD.IADD R198, R191, 0x1, -R198 ;  /* 0x00000001bfc67824 */ /* 0x000fe200078e0ac6 */
[----:B------:R-:W-:Y:S01]  /*0d40*/  LOP3.LUT R9, R10, 0x7ffffffc, RZ, 0xc0, !PT ;  /* 0x7ffffffc0a097812 */ /* 0x000fe200078ec0ff */
[----:B------:R-:W-:Y:S01]  /*0d50*/  IMAD.IADD R22, R4, 0x1, -R13 ;  /* 0x0000000104167824 */ /* 0x000fe200078e0a0d */
[----:B------:R-:W-:Y:S01]  /*0d60*/  LOP3.LUT R5, R5, 0xfffffe, RZ, 0xc0, !PT ;  /* 0x00fffffe05057812 */ /* 0x000fe200078ec0ff */
[----:B------:R-:W-:Y:S01]  /*0d70*/  IMAD.SHL.U32 R156, R198, 0x8, RZ ;  /* 0x00000008c69c7824 */ /* 0x000fe200078e00ff */
[----:B------:R-:W-:Y:S01]  /*0d80*/  LOP3.LUT R13, R6, 0x1ffffffe, RZ, 0xc0, !PT ;  /* 0x1ffffffe060d7812 */ /* 0x000fe200078ec0ff */
[----:B------:R-:W-:Y:S01]  /*0d90*/  IMAD.IADD R9, R8, 0x1, -R9 ;  /* 0x0000000108097824 */ /* 0x000fe200078e0a09 */
[----:B------:R-:W-:Y:S01]  /*0da0*/  SHF.R.S32.HI R11, RZ, 0x5, R11 ;  /* 0x00000005ff0b7819 */ /* 0x000fe2000001140b */
[----:B------:R-:W-:Y:S01]  /*0db0*/  IMAD.IADD R5, R194, 0x1, -R5 ;  /* 0x00000001c2057824 */ /* 0x000fe200078e0a05 */
[----:B------:R-:W-:Y:S01]  /*0dc0*/  SHF.R.S32.HI R159, RZ, 0x3, R0 ;  /* 0x00000003ff9f7819 */ /* 0x000fe20000011400 */
[----:B------:R-:W-:-:S02]  /*0dd0*/  IMAD.SHL.U32 R227, R3, 0x8, RZ ;  /* 0x0000000803e37824 */ /* 0x000fc400078e00ff */
[C---:B------:R-:W-:Y:S02]  /*0de0*/  VIADD R154, R156.reuse, 0x40 ;  /* 0x000000409c9a7836 */ /* 0x040fe40000000000 */
[C---:B------:R-:W-:Y:S02]  /*0df0*/  VIADD R155, R156.reuse, 0x80 ;  /* 0x000000809c9b7836 */ /* 0x040fe40000000000 */
[C---:B------:R-:W-:Y:S01]  /*0e00*/  VIADD R153, R156.reuse, 0xc0 ;  /* 0x000000c09c997836 */ /* 0x040fe20000000000 */
[----:B------:R-:W-:Y:S01]  /*0e10*/  SHF.R.S32.HI R190, RZ, 0x1f, R154 ;  /* 0x0000001fffbe7819 */ /* 0x000fe2000001149a */
        /* <DEDUP_REMOVED lines=8> */
[----:B------:R-:W-:Y:S01]  /*0ea0*/  IMAD.IADD R13, R12, 0x1, -R13 ;  /* 0x000000010c0d7824 */ /* 0x000fe200078e0a0d */
[----:B------:R-:W-:Y:S01]  /*0eb0*/  SHF.R.S32.HI R185, RZ, 0x1f, R158 ;  /* 0x0000001fffb97819 */ /* 0x000fe2000001149e */
[----:B------:R-:W-:Y:S01]  /*0ec0*/  IMAD R22, R11, 0x10, R22 ;  /* 0x000000100b167824 */ /* 0x000fe200078e0216 */
[----:B------:R-:W-:Y:S01]  /*0ed0*/  SHF.R.S32.HI R176, RZ, 0x1f, R157 ;  /* 0x0000001fffb07819 */ /* 0x000fe2000001149d */
[----:B------:R-:W-:-:S02]  /*0ee0*/  IMAD.SHL.U32 R205, R5, 0x100, RZ ;  /* 0x0000010005cd7824 */ /* 0x000fc400078e00ff */
[----:B------:R-:W-:Y:S02]  /*0ef0*/  IMAD.U32 R17, R14, 0x40, R227 ;  /* 0x000000400e117824 */ /* 0x000fe400078e00e3 */
[----:B------:R-:W-:Y:S02]  /*0f00*/  IMAD.SHL.U32 R226, R9, 0x2, RZ ;  /* 0x0000000209e27824 */ /* 0x000fe400078e00ff */
[----:B------:R-:W-:-:S04]  /*0f10*/  IMAD.WIDE R16, R17, 0x2, R200 ;  /* 0x0000000211107825 */ /* 0x000fc800078e02c8 */
[----:B------:R-:W-:Y:S02]  /*0f20*/  IMAD.IADD R23, R226, 0x1, R205 ;  /* 0x00000001e2177824 */ /* 0x000fe400078e02cd */
[----:B------:R-:W-:-:S07]  /*0f30*/  IMAD R228, R13, 0x8, R22 ;  /* 0x000000080de47824 */ /* 0x000fce00078e0216 */
.L_x_2039:
        /* <DEDUP_REMOVED lines=12> */
[----:B01234-:R-:W-:Y:S05]  /*1000*/  @!P0 BRA `(.L_x_1903) ;  /* 0x0000000000208947 */ /* 0x01ffea0003800000 */
        /* <DEDUP_REMOVED lines=8> */
.L_x_1903:
[----:B------:R-:W-:Y:S01]  /*1090*/  ULDC UR7, c[0x0][0xd54] ;  /* 0x0003550000077ab9 */ /* 0x000fe20000000800 */
[----:B------:R-:W-:Y:S01]  /*10a0*/  UMOV UR6, UR9 ;  /* 0x0000000900067c82 */ /* 0x000fe20008000000 */
[----:B------:R-:W-:-:S11]  /*10b0*/  UISETP.NE.AND UP0, UPT, UR7, 0x1, UPT ;  /* 0x000000010700788c */ /* 0x000fd6000bf05270 */
[----:B------:R-:W-:Y:S02]  /*10c0*/  @UP0 ULDC.64 UR10, c[0x0][0xd58] ;  /* 0x00035600000a0ab9 */ /* 0x000fe40000000a00 */
[----:B------:R-:W-:-:S04]  /*10d0*/  UIMAD.WIDE.U32 UR4, UR9, UR10, URZ ;  /* 0x0000000a090472a5 */ /* 0x000fc8000f8e003f */
[----:B------:R-:W-:-:S04]  /*10e0*/  @UP0 USHF.R.U32.HI UR6, URZ, UR11, UR5 ;  /* 0x0000000b3f060299 */ /* 0x000fc80008011605 */
[----:B------:R-:W-:-:S12]  /*10f0*/  UIMAD UR4, UR6, UR7, URZ ;  /* 0x00000007060472a4 */ /* 0x000fd8000f8e023f */
.L_x_1904:
[----:B------:R-:W2:Y:S01]  /*1100*/  LDL R0, [R1+0x420] ;  /* 0x0004200001007983 */ /* 0x000ea20000100800 */
[----:B------:R-:W-:Y:S01]  /*1110*/  ULDC UR60, c[0x0][0xd48] ;  /* 0x00035200003c7ab9 */ /* 0x000fe20000000800 */
[----:B------:R-:W-:Y:S01]  /*1120*/  UIADD3 UR4, UR9, -UR4, URZ ;  /* 0x8000000409047290 */ /* 0x000fe2000fffe03f */
[----:B------:R-:W-:Y:S01]  /*1130*/  IADD3 R32, P0, R2, 0x3f0, RZ ;  /* 0x000003f002207810 */ /* 0x000fe20007f1e0ff */
[----:B------:R-:W-:Y:S01]  /*1140*/  UISETP.NE.AND UP1, UPT, UR60, 0x1, UPT ;  /* 0x000000013c00788c */ /* 0x000fe2000bf25270 */
[----:B------:R0:W-:Y:S01]  /*1150*/  STL.128 [R1+0x3f0], RZ ;  /* 0x0003f0ff01007387 */ /* 0x0001e20000100c00 */
[----:B------:R-:W-:Y:S01]  /*1160*/  ULDC UR5, c[0x0][0xd54] ;  /* 0x0003550000057ab9 */ /* 0x000fe20000000800 */
[----:B------:R-:W-:Y:S01]  /*1170*/  ULOP3.LUT UR59, URZ, UR6, URZ, 0x33, !UPT ;  /* 0x000000063f3b7292 */ /* 0x000fe2000f8e333f */
[----:B------:R-:W-:Y:S01]  /*1180*/  IMAD.X R41, RZ, RZ, R18, P0 ;  /* 0x000000ffff297224 */ /* 0x000fe200000e0612 */
[----:B------:R0:W-:Y:S01]  /*1190*/  STL.128 [R1+0x400], RZ ;  /* 0x000400ff01007387 */ /* 0x0001e20000100c00 */
[----:B------:R-:W-:Y:S01]  /*11a0*/  UIMAD UR8, UR8, UR5, UR4 ;  /* 0x00000005080872a4 */ /* 0x000fe2000f8e0204 */
[----:B------:R-:W-:-:S02]  /*11b0*/  ULDC.64 UR10, c[0x0][0x418] ;  /* 0x00010600000a7ab9 */ /* 0x000fc40000000a00 */
[----:B------:R0:W-:Y:S01]  /*11c0*/  STL.128 [R1+0x1e0], RZ ;  /* 0x0001e0ff01007387 */ /* 0x0001e20000100c00 */
[----:B------:R-:W-:Y:S01]  /*11d0*/  ULDC UR6, c[0x0][0xd3c] ;  /* 0x00034f0000067ab9 */ /* 0x000fe20000000800 */
[----:B------:R-:W-:Y:S01]  /*11e0*/  @UP1 ULDC UR4, c[0x0][0xd4c] ;  /* 0x0003530000041ab9 */ /* 0x000fe20000000800 */
[----:B------:R-:W-:Y:S01]  /*11f0*/  UISETP.NE.U32.AND UP0, UPT, UR10, URZ, UPT ;  /* 0x0000003f0a00728c */ /* 0x000fe2000bf05070 */
[----:B------:R0:W-:Y:S01]  /*1200*/  STL.128 [R1+0x1f0], RZ ;  /* 0x0001f0ff01007387 */ /* 0x0001e20000100c00 */
[----:B------:R-:W-:Y:S02]  /*1210*/  UIMAD.WIDE.U32 UR4, UR8, UR4, URZ ;  /* 0x00000004080472a5 */ /* 0x000fe4000f8e003f */
[----:B------:R-:W-:Y:S01]  /*1220*/  UIADD3 UR59, UR59, UR6, URZ ;  /* 0x000000063b3b7290 */ /* 0x000fe2000fffe03f */
[----:B------:R0:W-:Y:S01]  /*1230*/  STL.128 [R1+0x200], RZ ;  /* 0x000200ff01007387 */ /* 0x0001e20000100c00 */
[----:B------:R-:W-:Y:S01]  /*1240*/  UMOV UR58, UR8 ;  /* 0x00000008003a7c82 */ /* 0x000fe20008000000 */
[----:B------:R-:W-:Y:S01]  /*1250*/  @UP1 ULDC UR6, c[0x0][0xd50] ;  /* 0x0003540000061ab9 */ /* 0x000fe20000000800 */
[----:B------:R-:W-:Y:S01]  /*1260*/  UISETP.NE.AND.EX UP0, UPT, UR11, URZ, UPT, UP0 ;  /* 0x0000003f0b00728c */ /* 0x000fe2000bf05300 */
[----:B------:R0:W-:Y:S01]  /*1270*/  STL.128 [R1+0x210], RZ ;  /* 0x000210ff01007387 */ /* 0x0001e20000100c00 */
[----:B------:R-:W-:Y:S01]  /*1280*/  @UP1 USHF.R.U32.HI UR58, URZ, UR6, UR5 ;  /* 0x000000063f3a1299 */ /* 0x000fe20008011605 */
[----:B------:R-:W-:-:S02]  /*1290*/  ULDC UR47, c[0x0][0x424] ;  /* 0x00010900002f7ab9 */ /* 0x000fc40000000800 */
[----:B------:R0:W-:Y:S01]  /*12a0*/  STL.128 [R1+0x220], RZ ;  /* 0x000220ff01007387 */ /* 0x0001e20000100c00 */
[----:B------:R-:W-:Y:S02]  /*12b0*/  USEL UR47, UR47, 0x1, UP0 ;  /* 0x000000012f2f7887 */ /* 0x000fe40008000000 */
[----:B------:R-:W-:Y:S01]  /*12c0*/  UIADD3 UR4, -UR58, URZ, URZ ;  /* 0x0000003f3a047290 */ /* 0x000fe2000fffe13f */
[----:B------:R0:W-:Y:S01]  /*12d0*/  STL.128 [R1+0x230], RZ ;  /* 0x000230ff01007387 */ /* 0x0001e20000100c00 */
[----:B------:R-:W-:Y:S02]  /*12e0*/  ULDC UR7, c[0x0][0x2f0] ;  /* 0x0000bc0000077ab9 */ /* 0x000fe40000000800 */
[----:B------:R-:W-:Y:S01]  /*12f0*/  UIMAD UR47, UR47, UR7, URZ ;  /* 0x000000072f2f72a4 */ /* 0x000fe2000f8e023f */
[----:B------:R0:W-:Y:S01]  /*1300*/  STL.128 [R1+0x240], RZ ;  /* 0x000240ff01007387 */ /* 0x0001e20000100c00 */
[----:B------:R-:W-:-:S03]  /*1310*/  UIMAD UR60, UR60, UR4, UR8 ;  /* 0x000000043c3c72a4 */ /* 0x000fc6000f8e0208 */
[----:B------:R0:W-:Y:S04]  /*1320*/  STL.128 [R1+0x250], RZ ;  /* 0x000250ff01007387 */ /* 0x0001e80000100c00 */
        /* <DEDUP_REMOVED lines=23> */
[----:B------:R0:W-:Y:S01]  /*14a0*/  STL.128 [R1+0x3d0], RZ ;  /* 0x0003d0ff01007387 */ /* 0x0001e20000100c00 */
[----:B--2---:R-:W-:-:S02]  /*14b0*/  R2UR UR12, R0 ;  /* 0x00000000000c72ca */ /* 0x004fc400000e0000 */
[----:B------:R-:W1:Y:S11]  /*14c0*/  LDC R0, c[0x0][0xa80] ;  /* 0x0002a000ff007b82 */ /* 0x000e760000000800 */
[----:B------:R-:W-:-:S06]  /*14d0*/  UISETP.NE.AND UP2, UPT, UR12, 0x1, UPT ;  /* 0x000000010c00788c */ /* 0x000fcc000bf45270 */
[----:B------:R-:W-:Y:S01]  /*14e0*/  PLOP3.LUT P1, PT, PT, PT, UP2, 0x80, 0x0 ;  /* 0x000000000000781c */ /* 0x000fe20003f2f028 */
[----:B-1----:R0:W-:-:S12]  /*14f0*/  STL [R1+0x410], R0 ;  /* 0x0004100001007387 */ /* 0x0021d80000100800 */
[----:B------:R-:W-:Y:S05]  /*1500*/  @!P1 BRA `(.L_x_1905) ;  /* 0x0000007c00e09947 */ /* 0x000fea0003800000 */
[----:B------:R-:W1:Y:S01]  /*1510*/  LDC.64 R8, c[0x0][0xad8] ;  /* 0x0002b600ff087b82 */ /* 0x000e620000000a00 */
[----:B------:R-:W-:Y:S01]  /*1520*/  ULDC UR4, c[0x0][0x448] ;  /* 0x0001120000047ab9 */ /* 0x000fe20000000800 */
[----:B------:R-:W-:Y:S02]  /*1530*/  USHF.L.U32 UR6, UR59, 0x6, URZ ;  /* 0x000000063b067899 */ /* 0x000fe4000800063f */
[----:B------:R-:W-:Y:S01]  /*1540*/  UISETP.NE.AND UP0, UPT, UR4, 0x1, UPT ;  /* 0x000000010400788c */ /* 0x000fe2000bf05270 */
[----:B------:R-:W-:Y:S01]  /*1550*/  ULDC UR9, c[0x0][0x288] ;  /* 0x0000a20000097ab9 */ /* 0x000fe20000000800 */
[----:B------:R-:W-:Y:S02]  /*1560*/  UIADD3 UR7, UR6, 0x3f, URZ ;  /* 0x0000003f06077890 */ /* 0x000fe4000fffe03f */
[----:B------:R-:W-:-:S07]  /*1570*/  UIADD3 UR8, UR47, 0x1, -UR9 ;  /* 0x000000012f087890 */ /* 0x000fce000fffe809 */
[----:B------:R-:W-:Y:S01]  /*1580*/  @UP0 UIADD3 UR4, UR6, 0x3f, URZ ;  /* 0x0000003f06040890 */ /* 0x000fe2000fffe03f */
[----:B------:R-:W-:Y:S01]  /*1590*/  @UP0 ULDC UR5, c[0x0][0x44c] ;  /* 0x0001130000050ab9 */ /* 0x000fe20000000800 */
[----:B------:R-:W-:Y:S02]  /*15a0*/  @UP0 ULDC UR10, c[0x0][0x450] ;  /* 0x00011400000a0ab9 */ /* 0x000fe40000000800 */
[----:B------:R-:W-:-:S04]  /*15b0*/  UIMAD.WIDE.U32 UR4, UR4, UR5, URZ ;  /* 0x00000005040472a5 */ /* 0x000fc8000f8e003f */
[----:B------:R-:W-:Y:S01]  /*15c0*/  @UP0 USHF.R.U32.HI UR7, URZ, UR10, UR5 ;  /* 0x0000000a3f070299 */ /* 0x000fe20008011605 */
[----:B-1----:R-:W-:-:S03]  /*15d0*/  ISETP.GE.AND P1, PT, R9, 0x1, PT ;  /* 0x000000010900780c */ /* 0x002fc60003f26270 */
[----:B------:R-:W-:-:S06]  /*15e0*/  UIADD3 UR7, UR8, UR7, URZ ;  /* 0x0000000708077290 */ /* 0x000fcc000fffe03f */
[----:B0-----:R-:W-:-:S04]  /*15f0*/  VIADD R0, R8, UR7 ;  /* 0x0000000708007c36 */ /* 0x001fc80008000000 */
[----:B------:R-:W-:Y:S05]  /*1600*/  @!P1 BRA `(.L_x_1906) ;  /* 0x0000000000449947 */ /* 0x000fea0003800000 */
[----:B------:R-:W-:Y:S01]  /*1610*/  ISETP.LT.AND P0, PT, RZ, UR7, PT ;  /* 0x00000007ff007c0c */ /* 0x000fe2000bf01270 */
[----:B------:R-:W-:-:S06]  /*1620*/  UIADD3 UR4, UR7, -0x1, URZ ;  /* 0xffffffff07047890 */ /* 0x000fcc000fffe03f */
[----:B------:R-:W-:-:S06]  /*1630*/  IMAD.U32 R3, RZ, RZ, UR4 ;  /* 0x00000004ff037e24 */ /* 0x000fcc000f8e00ff */
[----:B------:R-:W-:Y:S05]  /*1640*/  @P0 BRA `(.L_x_1907) ;  /* 0x00000000001c0947 */ /* 0x000fea0003800000 */
[----:B------:R-:W-:Y:S01]  /*1650*/  ISETP.NE.AND P0, PT, R9, 0x1, PT ;  /* 0x000000010900780c */ /* 0x000fe20003f05270 */
[----:B------:R-:W-:-:S12]  /*1660*/  IMAD R3, RZ, RZ, -UR7 ;  /* 0x80000007ff037e24 */ /* 0x000fd8000f8e02ff */
[----:B------:R-:W0:Y:S02]  /*1670*/  @P0 LDC.64 R4, c[0x0][0xae0] ;  /* 0x0002b800ff040b82 */ /* 0x000e240000000a00 */
[----:B0-----:R-:W-:-:S05]  /*1680*/  @P0 IMAD.HI.U32 R4, R3, R4, RZ ;  /* 0x0000000403040227 */ /* 0x001fca00078e00ff */
[----:B------:R-:W-:-:S04]  /*1690*/  @P0 SHF.R.U32.HI R3, RZ, R5, R4 ;  /* 0x00000005ff030219 */ /* 0x000fc80000011604 */
[----:B------:R-:W-:Y:S01]  /*16a0*/  LOP3.LUT R3, RZ, R3, RZ, 0x33, !PT ;  /* 0x00000003ff037212 */ /* 0x000fe200078e33ff */
[----:B------:R-:W-:Y:S06]  /*16b0*/  BRA `(.L_x_1908) ;  /* 0x0000000000107947 */ /* 0x000fec0003800000 */
.L_x_1907:
[----:B------:R-:W-:-:S13]  /*16c0*/  ISETP.NE.AND P0, PT, R9, 0x1, PT ;  /* 0x000000010900780c */ /* 0x000fda0003f05270 */
[----:B------:R-:W0:Y:S02]  /*16d0*/  @P0 LDC.64 R4, c[0x0][0xae0] ;  /* 0x0002b800ff040b82 */ /* 0x000e240000000a00 */
[----:B0-----:R-:W-:-:S05]  /*16e0*/  @P0 IMAD.HI.U32 R4, R3, R4, RZ ;  /* 0x0000000403040227 */ /* 0x001fca00078e00ff */
[----:B------:R-:W-:-:S07]  /*16f0*/  @P0 SHF.R.U32.HI R3, RZ, R5, R4 ;  /* 0x00000005ff030219 */ /* 0x000fce0000011604 */
.L_x_1908:
[----:B------:R-:W-:-:S05]  /*1700*/  IMAD R3, R3, R9, R9 ;  /* 0x0000000903037224 */ /* 0x000fca00078e0209 */
[----:B------:R-:W-:-:S07]  /*1710*/  VIMNMX R0, R0, R3, PT ;  /* 0x0000000300007248 */ /* 0x000fce0003fe0100 */
.L_x_1906:
[----:B------:R-:W-:Y:S01]  /*1720*/  @UP0 ULDC UR4, c[0x0][0x44c] ;  /* 0x0001130000040ab9 */ /* 0x000fe20000000800 */
[----:B------:R-:W-:Y:S01]  /*1730*/  UIADD3 UR7, UR47, 0x3f, URZ ;  /* 0x0000003f2f077890 */ /* 0x000fe2000fffe03f */
[----:B------:R-:W-:Y:S01]  /*1740*/  VIADD R0, R0, 0x3f ;  /* 0x0000003f00007836 */ /* 0x000fe20000000000 */
[----:B------:R-:W-:Y:S01]  /*1750*/  UIMAD.WIDE.U32 UR4, UR6, UR4, URZ ;  /* 0x00000004060472a5 */ /* 0x000fe2000f8e003f */
[----:B------:R-:W-:Y:S01]  /*1760*/  @UP0 ULDC UR10, c[0x0][0x450] ;  /* 0x00011400000a0ab9 */ /* 0x000fe20000000800 */
[----:B------:R-:W-:Y:S02]  /*1770*/  USHF.R.S32.HI UR8, URZ, 0x1f, UR7 ;  /* 0x0000001f3f087899 */ /* 0x000fe40008011407 */
[----:B------:R-:W-:Y:S01]  /*1780*/  SHF.R.S32.HI R3, RZ, 0x1f, R0 ;  /* 0x0000001fff037819 */ /* 0x000fe20000011400 */
[----:B------:R-:W-:Y:S02]  /*1790*/  @UP0 USHF.R.U32.HI UR6, URZ, UR10, UR5 ;  /* 0x0000000a3f060299 */ /* 0x000fe40008011605 */
[----:B------:R-:W-:Y:S01]  /*17a0*/  ULEA.HI UR8, UR8, UR7, URZ, 0x6 ;  /* 0x0000000708087291 */ /* 0x000fe2000f8f303f */
[----:B------:R-:W-:Y:S01]  /*17b0*/  LEA.HI R3, R3, R0, RZ, 0x6 ;  /* 0x0000000003037211 */ /* 0x000fe200078f30ff */
[----:B------:R-:W-:Y:S01]  /*17c0*/  UIADD3 UR6, UR6, -UR9, UR47 ;  /* 0x8000000906067290 */ /* 0x000fe2000fffe02f */
[----:B------:R-:W-:Y:S01]  /*17d0*/  ULDC UR4, c[0x0][0xad4] ;  /* 0x0002b50000047ab9 */ /* 0x000fe20000000800 */
[----:B------:R-:W-:Y:S01]  /*17e0*/  USHF.R.S32.HI UR8, URZ, 0x6, UR8 ;  /* 0x000000063f087899 */ /* 0x000fe20008011408 */
[----:B------:R-:W-:Y:S01]  /*17f0*/  SHF.R.S32.HI R3, RZ, 0x6, R3 ;  /* 0x00000006ff037819 */ /* 0x000fe20000011403 */
[----:B------:R-:W-:-:S04]  /*1800*/  UIADD3 UR4, UR6, -UR4, URZ ;  /* 0x8000000406047290 */ /* 0x000fc8000fffe03f */
[----:B------:R-:W-:Y:S02]  /*1810*/  VIMNMX R219, R3, UR8, PT ;  /* 0x0000000803db7c48 */ /* 0x000fe4000bfe0100 */
[----:B------:R-:W-:Y:S01]  /*1820*/  IMAD.U32 R3, RZ, RZ, UR4 ;  /* 0x00000004ff037e24 */ /* 0x000fe2000f8e00ff */
[----:B------:R-:W-:Y:S06]  /*1830*/  @!P1 BRA `(.L_x_1909) ;  /* 0x0000000000409947 */ /* 0x000fec0003800000 */
[----:B------:R-:W-:-:S05]  /*1840*/  IMAD.U32 R0, RZ, RZ, UR6 ;  /* 0x00000006ff007e24 */ /* 0x000fca000f8e00ff */
        /* <DEDUP_REMOVED lines=9> */
.L_x_1910:
[----:B------:R-:W-:-:S13]  /*18e0*/  ISETP.NE.AND P0, PT, R9, 0x1, PT ;  /* 0x000000010900780c */ /* 0x000fda0003f05270 */
[----:B------:R-:W0:Y:S02]  /*18f0*/  @P0 LDC.64 R4, c[0x0][0xae0] ;  /* 0x0002b800ff040b82 */ /* 0x000e240000000a00 */
[----:B0-----:R-:W-:-:S05]  /*1900*/  @P0 IMAD.HI.U32 R4, R0, R4, RZ ;  /* 0x0000000400040227 */ /* 0x001fca00078e00ff */
[----:B------:R-:W-:-:S07]  /*1910*/  @P0 SHF.R.U32.HI R0, RZ, R5, R4 ;  /* 0x00000005ff000219 */ /* 0x000fce0000011604 */
.L_x_1911:
[----:B------:R-:W-:-:S05]  /*1920*/  IMAD R0, R0, R9, RZ ;  /* 0x0000000900007224 */ /* 0x000fca00078e02ff */
[----:B------:R-:W-:-:S07]  /*1930*/  VIMNMX R3, R3, R0, !PT ;  /* 0x0000000003037248 */ /* 0x000fce0007fe0100 */
.L_x_1909:
[----:B------:R-:W-:-:S04]  /*1940*/  SHF.R.S32.HI R0, RZ, 0x1f, R3 ;  /* 0x0000001fff007819 */ /* 0x000fc80000011403 */
[----:B------:R-:W-:Y:S02]  /*1950*/  LEA.HI R0, R0, R3, RZ, 0x6 ;  /* 0x0000000300007211 */ /* 0x000fe400078f30ff */
[----:B------:R-:W-:Y:S02]  /*1960*/  PRMT R3, RZ, 0x7610, R3 ;  /* 0x00007610ff037816 */ /* 0x000fe40000000003 */
[----:B------:R-:W-:-:S04]  /*1970*/  SHF.R.S32.HI R0, RZ, 0x6, R0 ;  /* 0x00000006ff007819 */ /* 0x000fc80000011400 */
[----:B------:R-:W-:-:S04]  /*1980*/  VIMNMX R0, RZ, R0, !PT ;  /* 0x00000000ff007248 */ /* 0x000fc80007fe0100 */
[----:B------:R-:W-:-:S13]  /*1990*/  ISETP.GT.AND P0, PT, R219, R0, PT ;  /* 0x00000000db00720c */ /* 0x000fda0003f04270 */
[----:B------:R-:W-:Y:S05]  /*19a0*/  @!P0 BRA `(.L_x_1912) ;  /* 0x0000020400e08947 */ /* 0x000fea0003800000 */
[----:B------:R-:W2:Y:S04]  /*19b0*/  LDL R24, [R1+0x1c8] ;  /* 0x0001c80001187983 */ /* 0x000ea80000100800 */
[----:B------:R-:W3:Y:S04]  /*19c0*/  LDL R26, [R1+0x1e0] ;  /* 0x0001e000011a7983 */ /* 0x000ee80000100800 */
[----:B------:R-:W4:Y:S04]  /*19d0*/  LDL R60, [R1+0x1e4] ;  /* 0x0001e400013c7983 */ /* 0x000f280000100800 */
        /* <DEDUP_REMOVED lines=126> */
[----:B------:R-:W0:Y:S02]  /*21c0*/  SHFL.IDX PT, R3, R194, RZ, 0x1f ;  /* 0x00001fffc2037589 */ /* 0x000e2400000e0000 */
[----:B0-----:R-:W-:-:S04]  /*21d0*/  LEA.HI R4, R3, R3, RZ, 0x1 ;  /* 0x0000000303047211 */ /* 0x001fc800078f08ff */
[----:B------:R-:W-:-:S05]  /*21e0*/  LOP3.LUT R4, R4, 0x1fffe, RZ, 0xc0, !PT ;  /* 0x0001fffe04047812 */ /* 0x000fca00078ec0ff */
[----:B------:R-:W-:-:S05]  /*21f0*/  IMAD.IADD R4, R3, 0x1, -R4 ;  /* 0x0000000103047824 */ /* 0x000fca00078e0a04 */
[----:B------:R-:W-:-:S05]  /*2200*/  LEA R4, R4, UR44, 0xf ;  /* 0x0000002c04047c11 */ /* 0x000fca000f8e78ff */
[----:B------:R-:W-:-:S05]  /*2210*/  VIADD R4, R4, 0x400 ;  /* 0x0000040004047836 */ /* 0x000fca0000000000 */
[----:B------:R-:W-:-:S04]  /*2220*/  SHF.R.U32.HI R4, RZ, 0x4, R4 ;  /* 0x00000004ff047819 */ /* 0x000fc80000011604 */
[----:B------:R-:W-:Y:S01]  /*2230*/  LOP3.LUT R3, R4, 0x3fff, RZ, 0xc0, !PT ;  /* 0x00003fff04037812 */ /* 0x000fe200078ec0ff */
[----:B------:R-:W-:-:S03]  /*2240*/  UIADD3 UR4, UR44, 0x36400, URZ ;  /* 0x000364002c047890 */ /* 0x000fc6000fffe03f */
[----:B------:R-:W-:Y:S01]  /*2250*/  LOP3.LUT R3, R3, 0x2000000, RZ, 0xfc, !PT ;  /* 0x0200000003037812 */ /* 0x000fe200078efcff */
[----:B------:R-:W-:Y:S01]  /*2260*/  IMAD.MOV.U32 R5, RZ, RZ, 0x40000040 ;  /* 0x40000040ff057424 */ /* 0x000fe200078e00ff */
[----:B------:R-:W-:-:S03]  /*2270*/  USHF.R.U32.HI UR4, URZ, 0x4, UR4 ;  /* 0x000000043f047899 */ /* 0x000fc60008011604 */
[----:B--2---:R-:W-:Y:S01]  /*2280*/  IMAD R4, R24, 0x1000, R3 ;  /* 0x0000100018047824 */ /* 0x004fe200078e0203 */
[----:B------:R-:W-:Y:S01]  /*2290*/  R2UR UR15, R5 ;  /* 0x00000000050f72ca */ /* 0x000fe200000e0000 */
[----:B------:R-:W-:-:S03]  /*22a0*/  ULOP3.LUT UR4, UR4, 0x3fff, URZ, 0xc0, !UPT ;  /* 0x00003fff04047892 */ /* 0x000fc6000f8ec03f */
[----:B------:R-:W-:Y:S01]  /*22b0*/  R2UR UR14, R4 ;  /* 0x00000000040e72ca */ /* 0x000fe200000e0000 */
[----:B------:R-:W-:Y:S01]  /*22c0*/  ULOP3.LUT UR12, UR4, 0x10000, URZ, 0xfc, !UPT ;  /* 0x00010000040c7892 */ /* 0x000fe2000f8efc3f */
[----:B---3--:R-:W-:Y:S04]  /*22d0*/  STL [R1+0x1e0], R26 ;  /* 0x0001e01a01007387 */ /* 0x008fe80000100800 */
[----:B----4-:R-:W-:Y:S04]  /*22e0*/  STL [R1+0x1e4], R60 ;  /* 0x0001e43c01007387 */ /* 0x010fe80000100800 */
[----:B------:R-:W-:Y:S04]  /*22f0*/  STL [R1+0x1e8], R62 ;  /* 0x0001e83e01007387 */ /* 0x000fe80000100800 */
        /* <DEDUP_REMOVED lines=66> */
[----:B------:R0:W-:Y:S01]  /*2720*/  STL [R1+0x304], R37 ;  /* 0x0003042501007387 */ /* 0x0001e20000100800 */
[----:B------:R-:W-:Y:S06]  /*2730*/  BAR.SYNC.DEFER_BLOCKING 0xe, 0x100 ;  /* 0x0384000000007b1d */ /* 0x000fec0000010000 */
[----:B------:R-:W-:Y:S01]  /*2740*/  UMOV UR13, 0x40000040 ;  /* 0x40000040000d7882 */ /* 0x000fe20000000000 */
[----:B0-----:R-:W-:-:S06]  /*2750*/  WARPGROUP.ARRIVE ;  /* 0x00000000000079c5 */ /* 0x001fcc0000000000 */
[----:B------:R-:W-:Y:S01]  /*2760*/  HGMMA.64x256x16.F32 R24, gdesc[UR12].tnspB, RZ, !UPT, gsb0 ;  /* 0x43e000000c1879f0 */ /* 0x000fe2000c0008ff */
[----:B------:R0:W-:Y:S04]  /*2770*/  STL [R1+0x30c], R8 ;  /* 0x00030c0801007387 */ /* 0x0001e80000100800 */
[----:B------:R1:W-:Y:S01]  /*2780*/  STL [R1+0x37c], R9 ;  /* 0x00037c0901007387 */ /* 0x0003e20000100800 */
[----:B0-----:R-:W-:Y:S02]  /*2790*/  VIADD R8, R4, 0x80 ;  /* 0x0000008004087836 */ /* 0x001fe40000000000 */
[----:B-1----:R-:W-:-:S03]  /*27a0*/  IMAD.MOV.U32 R9, RZ, RZ, 0x40000040 ;  /* 0x40000040ff097424 */ /* 0x002fc600078e00ff */
[----:B------:R-:W-:Y:S02]  /*27b0*/  R2UR UR18, R8 ;  /* 0x00000000081272ca */ /* 0x000fe400000e0000 */
[----:B------:R-:W-:Y:S01]  /*27c0*/  R2UR UR19, R9 ;  /* 0x00000000091372ca */ /* 0x000fe200000e0000 */
[----:B------:R-:W-:Y:S01]  /*27d0*/  UIADD3 UR16, UR12, 0x2, URZ ;  /* 0x000000020c107890 */ /* 0x000fe2000fffe03f */
        /* <DEDUP_REMOVED lines=55> */
[----:B------:R-:W-:Y:S01]  /*2b50*/  STL [R1+0x3dc], R215 ;  /* 0x0003dcd701007387 */ /* 0x000fe20000100800 */
[----:B------:R-:W-:Y:S01]  /*2b60*/  UMOV UR17, 0x40000040 ;  /* 0x4000004000117882 */ /* 0x000fe20000000000 */
[----:B------:R-:W-:-:S02]  /*2b70*/  WARPGROUP.DEPBAR.LE gsb0, 0x0 ;  /* 0x00008000000079c5 */ /* 0x000fc40000010000 */
[----:B------:R-:W-:Y:S04]  /*2b80*/  STL.128 [R1+0x1e0], R24 ;  /* 0x0001e01801007387 */ /* 0x000fe80000100c00 */
        /* <DEDUP_REMOVED lines=30> */
[----:B------:R0:W-:Y:S02]  /*2d70*/  STL.128 [R1+0x3d0], R148 ;  /* 0x0003d09401007387 */ /* 0x0001e40000100c00 */
[----:B0-----:R-:W-:-:S06]  /*2d80*/  WARPGROUP.ARRIVE ;  /* 0x00000000000079c5 */ /* 0x001fcc0000000000 */
[----:B------:R-:W-:Y:S01]  /*2d90*/  HGMMA.64x256x16.F32 R24, gdesc[UR16].tnspB, R24, gsb0 ;  /* 0x43e00000101879f0 */ /* 0x000fe20008000818 */
[----:B------:R-:W-:Y:S02]  /*2da0*/  VIADD R8, R4, 0x100 ;  /* 0x0000010004087836 */ /* 0x000fe40000000000 */
[----:B------:R-:W-:-:S03]  /*2db0*/  IMAD.MOV.U32 R9, RZ, RZ, 0x40000040 ;  /* 0x40000040ff097424 */ /* 0x000fc600078e00ff */
[----:B------:R-:W-:Y:S02]  /*2dc0*/  R2UR UR6, R8 ;  /* 0x00000000080672ca */ /* 0x000fe400000e0000 */
[----:B------:R-:W-:Y:S01]  /*2dd0*/  R2UR UR7, R9 ;  /* 0x00000000090772ca */ /* 0x000fe200000e0000 */
[----:B------:R-:W-:Y:S01]  /*2de0*/  UIADD3 UR4, UR12, 0x4, URZ ;  /* 0x000000040c047890 */ /* 0x000fe2000fffe03f */
[----:B------:R-:W-:Y:S01]  /*2df0*/  UMOV UR5, 0x40000040 ;  /* 0x4000004000057882 */ /* 0x000fe20000000000 */
[----:B------:R-:W-:Y:S02]  /*2e00*/  VIADD R4, R4, 0x180 ;  /* 0x0000018004047836 */ /* 0x000fe40000000000 */
[----:B------:R-:W-:-:S03]  /*2e10*/  IMAD.MOV.U32 R5, RZ, RZ, 0x40000040 ;  /* 0x40000040ff057424 */ /* 0x000fc600078e00ff */
[----:B------:R-:W-:Y:S02]  /*2e20*/  R2UR UR10, R4 ;  /* 0x00000000040a72ca */ /* 0x000fe400000e0000 */
[----:B------:R-:W-:Y:S01]  /*2e30*/  R2UR UR11, R5 ;  /* 0x00000000050b72ca */ /* 0x000fe200000e0000 */
[----:B------:R-:W-:Y:S01]  /*2e40*/  UIADD3 UR8, UR12, 0x6, URZ ;  /* 0x000000060c087890 */ /* 0x000fe2000fffe03f */
[----:B------:R0:W5:Y:S01]  /*2e50*/  LDL R5, [R1+0x1c8] ;  /* 0x0001c80001057983 */ /* 0x0001620000100800 */
[----:B------:R-:W-:Y:S01]  /*2e60*/  UMOV UR9, 0x40000040 ;  /* 0x4000004000097882 */ /* 0x000fe20000000000 */
[----:B------:R-:W-:Y:S02]  /*2e70*/  WARPGROUP.DEPBAR.LE gsb0, 0x0 ;  /* 0x00008000000079c5 */ /* 0x000fe40000010000 */
        /* <DEDUP_REMOVED lines=32> */
[----:B-1----:R-:W-:-:S06]  /*3080*/  WARPGROUP.ARRIVE ;  /* 0x00000000000079c5 */ /* 0x002fcc0000000000 */
[----:B------:R-:W-:Y:S03]  /*3090*/  HGMMA.64x256x16.F32 R24, gdesc[UR4].tnspB, R24, gsb0 ;  /* 0x43e00000041879f0 */ /* 0x000fe60008000818 */
        /* <DEDUP_REMOVED lines=48> */
[----:B------:R1:W-:Y:S04]  /*33a0*/  STL.128 [R1+0x2a0], R72 ;  /* 0x0002a04801007387 */ /* 0x0003e80000100c00 */
        /* <DEDUP_REMOVED lines=19> */
[----:B------:R-:W4:Y:S04]  /*34e0*/  LDL R4, [R1+0x1e0] ;  /* 0x0001e00001047983 */ /* 0x000f280000100800 */
[----:B-1----:R-:W4:Y:S04]  /*34f0*/  LDL R74, [R1+0x1e4] ;  /* 0x0001e400014a7983 */ /* 0x002f280000100800 */
[----:B--2---:R-:W2:Y:S04]  /*3500*/  LDL R76, [R1+0x1e8] ;  /* 0x0001e800014c7983 */ /* 0x004ea80000100800 */
[----:B------:R-:W2:Y:S04]  /*3510*/  LDL R78, [R1+0x1ec] ;  /* 0x0001ec00014e7983 */ /* 0x000ea80000100800 */
[----:B------:R-:W2:Y:S04]  /*3520*/  LDL R6, [R1+0x1f0] ;  /* 0x0001f00001067983 */ /* 0x000ea80000100800 */
[----:B---3--:R-:W3:Y:S04]  /*3530*/  LDL R80, [R1+0x1f4] ;  /* 0x0001f40001507983 */ /* 0x008ee80000100800 */
[----:B------:R-:W3:Y:S04]  /*3540*/  LDL R82, [R1+0x1f8] ;  /* 0x0001f80001527983 */ /* 0x000ee80000100800 */
[----:B----4-:R-:W4:Y:S04]  /*3550*/  LDL R84, [R1+0x1fc] ;  /* 0x0001fc0001547983 */ /* 0x010f280000100800 */
[----:B------:R-:W4:Y:S04]  /*3560*/  LDL R8, [R1+0x200] ;  /* 0x0002000001087983 */ /* 0x000f280000100800 */
[----:B------:R-:W4:Y:S04]  /*3570*/  LDL R86, [R1+0x204] ;  /* 0x0002040001567983 */ /* 0x000f280000100800 */
[----:B0-----:R-:W4:Y:S04]  /*3580*/  LDL R88, [R1+0x208] ;  /* 0x0002080001587983 */ /* 0x001f280000100800 */
        /* <DEDUP_REMOVED lines=116> */
[----:B------:R-:W4:Y:S01]  /*3cd0*/  LDL R81, [R1+0x3dc] ;  /* 0x0003dc0001517983 */ /* 0x000f220000100800 */
[----:B------:R-:W-:-:S03]  /*3ce0*/  ULOP3.LUT UR20, UR61, 0x1, URZ, 0xfc, !UPT ;  /* 0x000000013d147892 */ /* 0x000fc6000f8efc3f */
[----:B------:R0:W-:Y:S01]  /*3cf0*/  STL [R1+0x1e0], R4 ;  /* 0x0001e00401007387 */ /* 0x0001e20000100800 */
[----:B------:R-:W-:-:S03]  /*3d00*/  UISETP.NE.AND UP0, UPT, UR20, 0x3, UPT ;  /* 0x000000031400788c */ /* 0x000fc6000bf05270 */
[----:B------:R0:W-:Y:S04]  /*3d10*/  STL [R1+0x1e4], R74 ;  /* 0x0001e44a01007387 */ /* 0x0001e80000100800 */
[----:B--2---:R0:W-:Y:S04]  /*3d20*/  STL [R1+0x1e8], R76 ;  /* 0x0001e84c01007387 */ /* 0x0041e80000100800 */
[----:B------:R0:W-:Y:S04]  /*3d30*/  STL [R1+0x1ec], R78 ;  /* 0x0001ec4e01007387 */ /* 0x0001e80000100800 */
[----:B------:R0:W-:Y:S04]  /*3d40*/  STL [R1+0x1f0], R6 ;  /* 0x0001f00601007387 */ /* 0x0001e80000100800 */
[----:B---3--:R0:W-:Y:S04]  /*3d50*/  STL [R1+0x1f4], R80 ;  /* 0x0001f45001007387 */ /* 0x0081e80000100800 */
[----:B------:R0:W-:Y:S04]  /*3d60*/  STL [R1+0x1f8], R82 ;  /* 0x0001f85201007387 */ /* 0x0001e80000100800 */
[----:B----4-:R0:W-:Y:S04]  /*3d70*/  STL [R1+0x1fc], R84 ;  /* 0x0001fc5401007387 */ /* 0x0101e80000100800 */
[----:B------:R0:W-:Y:S04]  /*3d80*/  STL [R1+0x200], R8 ;  /* 0x0002000801007387 */ /* 0x0001e80000100800 */
        /* <DEDUP_REMOVED lines=118> */
[----:B------:R0:W-:Y:S01]  /*44f0*/  STL [R1+0x3dc], R81 ;  /* 0x0003dc5101007387 */ /* 0x0001e20000100800 */
[----:B------:R-:W-:Y:S06]  /*4500*/  BAR.ARV 0xf, 0x100 ;  /* 0x03c4000000007b1d */ /* 0x000fec0000002000 */
[----:B------:R-:W-:-:S13]  /*4510*/  PLOP3.LUT P1, PT, PT, PT, UP0, 0x80, 0x0 ;  /* 0x000000000000781c */ /* 0x000fda0003f2f008 */
[----:B0-----:R-:W-:Y:S05]  /*4520*/  @!P1 BRA `(.L_x_1913) ;  /* 0x0000000000049947 */ /* 0x001fea0003800000 */
[----:B------:R-:W-:Y:S01]  /*4530*/  BPT.TRAP 0x1 ;  /* 0x000000040000795c */ /* 0x000fe20000300000 */
.L_x_1913:
[----:B-----5:R-:W-:-:S05]  /*4540*/  LEA R5, R5, UR44, 0x3 ;  /* 0x0000002c05057c11 */ /* 0x020fca000f8e18ff */
[----:B------:R-:W-:-:S05]  /*4550*/  VIADD R4, R5, 0x38860 ;  /* 0x0003886005047836 */ /* 0x000fca0000000000 */
[----:B------:R-:W-:-:S04]  /*4560*/  PRMT R4, R7, 0x654, R4 ;  /* 0x0000065407047816 */ /* 0x000fc80000000004 */
[----:B------:R0:W-:Y:S02]  /*4570*/  SYNCS.ARRIVE.TRANS64.RED.A1T0 RZ, [R4+URZ], RZ ;  /* 0x000000ff04ff79a7 */ /* 0x0001e4000810043f */
[----:B0-----:R-:W-:-:S05]  /*4580*/  VIADD R4, R219, 0xfffffffe ;  /* 0xfffffffedb047836 */ /* 0x001fca0000000000 */
[----:B------:R-:W-:-:S13]  /*4590*/  ISETP.GE.AND P0, PT, R4, R0, PT ;  /* 0x000000000400720c */ /* 0x000fda0003f06270 */
[----:B------:R-:W-:Y:S05]  /*45a0*/  @!P0 BRA `(.L_x_1914) ;  /* 0x0000003c005c8947 */ /* 0x000fea0003800000 */
.L_x_1916:
[----:B------:R-:W2:Y:S04]  /*45b0*/  LDL R5, [R1+0x1c8] ;  /* 0x0001c80001057983 */ /* 0x000ea80000100800 */
[----:B------:R-:W3:Y:S04]  /*45c0*/  LDL.64 R122, [R1+0x280] ;  /* 0x00028000017a7983 */ /* 0x000ee80000100a00 */
[----:B------:R-:W4:Y:S04]  /*45d0*/  LDL.64 R104, [R1+0x2f0] ;  /* 0x0002f00001687983 */ /* 0x000f280000100a00 */
        /* <DEDUP_REMOVED lines=61> */
[----:B------:R-:W4:Y:S01]  /*49b0*/  LDL.64 R10, [R1+0x3d8] ;  /* 0x0003d800010a7983 */ /* 0x000f220000100a00 */
[----:B0-2---:R-:W-:-:S05]  /*49c0*/  IMAD R6, R5, 0x40, R22 ;  /* 0x0000004005067824 */ /* 0x005fca00078e0216 */
[----:B------:R-:W-:Y:S01]  /*49d0*/  LEA R128, R6, UR44, 0x2 ;  /* 0x0000002c06807c11 */ /* 0x000fe2000f8e10ff */
[----:B------:R-:W-:Y:S06]  /*49e0*/  BAR.SYNC.DEFER_BLOCKING 0xe, 0x100 ;  /* 0x0384000000007b1d */ /* 0x000fec0000010000 */
[----:B------:R-:W3:Y:S02]  /*49f0*/  LDS R6, [R128+0x38400] ;  /* 0x0384000080067984 */ /* 0x000ee40000000800 */
[C---:B---3--:R-:W-:Y:S01]  /*4a00*/  FMUL.FTZ R123, R6.reuse, R123 ;  /* 0x0000007b067b7220 */ /* 0x048fe20000410000 */
[----:B------:R-:W-:-:S05]  /*4a10*/  FMUL.FTZ R122, R6, R122 ;  /* 0x0000007a067a7220 */ /* 0x000fca0000410000 */
[----:B------:R4:W-:Y:S02]  /*4a20*/  STL.64 [R1+0x280], R122 ;  /* 0x0002807a01007387 */ /* 0x0009e40000100a00 */
[C---:B----4-:R-:W-:Y:S02]  /*4a30*/  FMUL.FTZ R122, R6.reuse, R104 ;  /* 0x00000068067a7220 */ /* 0x050fe40000410000 */
[----:B------:R-:W0:Y:S01]  /*4a40*/  LDS R104, [R128+0x38420] ;  /* 0x0384200080687984 */ /* 0x000e220000000800 */
[C---:B------:R-:W-:Y:S01]  /*4a50*/  FMUL.FTZ R131, R6.reuse, R131 ;  /* 0x0000008306837220 */ /* 0x040fe20000410000 */
        /* <DEDUP_REMOVED lines=55> */
[----:B------:R-:W-:Y:S01]  /*4dd0*/  FMUL.FTZ R100, R6, R100 ;  /* 0x0000006406647220 */ /* 0x000fe20000410000 */
[-C--:B------:R-:W-:Y:S01]  /*4de0*/  FMUL.FTZ R102, R102, R6.reuse ;  /* 0x0000000666667220 */ /* 0x080fe20000410000 */
[----:B------:R-:W-:Y:S01]  /*4df0*/  FMUL.FTZ R103, R103, R6 ;  /* 0x0000000667677220 */ /* 0x000fe20000410000 */
[C---:B------:R-:W-:Y:S01]  /*4e00*/  FMUL.FTZ R79, R6.reuse, R79 ;  /* 0x0000004f064f7220 */ /* 0x040fe20000410000 */
[----:B------:R-:W-:Y:S01]  /*4e10*/  FMUL.FTZ R78, R6, R78 ;  /* 0x0000004e064e7220 */ /* 0x000fe20000410000 */
[C---:B0-----:R-:W-:Y:S01]  /*4e20*/  FMUL.FTZ R77, R104.reuse, R77 ;  /* 0x0000004d684d7220 */ /* 0x041fe20000410000 */
        /* <DEDUP_REMOVED lines=63> */
[----:B------:R-:W-:Y:S04]  /*5220*/  STL.64 [R1+0x1f0], R130 ;  /* 0x0001f08201007387 */ /* 0x000fe80000100a00 */
        /* <DEDUP_REMOVED lines=31> */
[----:B------:R0:W-:Y:S04]  /*5420*/  STL.64 [R1+0x1f8], R74 ;  /* 0x0001f84a01007387 */ /* 0x0001e80000100a00 */
        /* <DEDUP_REMOVED lines=29> */
[----:B------:R2:W-:Y:S04]  /*5600*/  STL.64 [R1+0x3d8], R10 ;  /* 0x0003d80a01007387 */ /* 0x0005e80000100a00 */
[----:B0-----:R-:W3:Y:S04]  /*5610*/  LDL R74, [R1+0x1e4] ;  /* 0x0001e400014a7983 */ /* 0x001ee80000100800 */
[----:B------:R-:W4:Y:S04]  /*5620*/  LDL R76, [R1+0x1e8] ;  /* 0x0001e800014c7983 */ /* 0x000f280000100800 */
[----:B------:R-:W4:Y:S04]  /*5630*/  LDL R78, [R1+0x1ec] ;  /* 0x0001ec00014e7983 */ /* 0x000f280000100800 */
[----:B------:R-:W4:Y:S04]  /*5640*/  LDL R6, [R1+0x1f0] ;  /* 0x0001f00001067983 */ /* 0x000f280000100800 */
[----:B------:R-:W4:Y:S04]  /*5650*/  LDL R80, [R1+0x1f4] ;  /* 0x0001f40001507983 */ /* 0x000f280000100800 */
[----:B------:R-:W4:Y:S04]  /*5660*/  LDL R82, [R1+0x1f8] ;  /* 0x0001f80001527983 */ /* 0x000f280000100800 */
[----:B------:R-:W4:Y:S04]  /*5670*/  LDL R84, [R1+0x1fc] ;  /* 0x0001fc0001547983 */ /* 0x000f280000100800 */
[----:B-1----:R-:W4:Y:S04]  /*5680*/  LDL R8, [R1+0x200] ;  /* 0x0002000001087983 */ /* 0x002f280000100800 */
[----:B------:R-:W4:Y:S04]  /*5690*/  LDL R86, [R1+0x204] ;  /* 0x0002040001567983 */ /* 0x000f280000100800 */
[----:B------:R-:W4:Y:S04]  /*56a0*/  LDL R88, [R1+0x208] ;  /* 0x0002080001587983 */ /* 0x000f280000100800 */
[----:B------:R-:W4:Y:S04]  /*56b0*/  LDL R90, [R1+0x20c] ;  /* 0x00020c00015a7983 */ /* 0x000f280000100800 */
[----:B--2---:R-:W2:Y:S04]  /*56c0*/  LDL R10, [R1+0x210] ;  /* 0x00021000010a7983 */ /* 0x004ea80000100800 */
[----:B------:R-:W2:Y:S04]  /*56d0*/  LDL R92, [R1+0x214] ;  /* 0x00021400015c7983 */ /* 0x000ea80000100800 */
        /* <DEDUP_REMOVED lines=114> */
[----:B------:R-:W-:Y:S04]  /*5e00*/  STL [R1+0x1e0], R102 ;  /* 0x0001e06601007387 */ /* 0x000fe80000100800 */
        /* <DEDUP_REMOVED lines=11> */
[----:B--2---:R-:W-:Y:S04]  /*5ec0*/  STL [R1+0x210], R10 ;  /* 0x0002100a01007387 */ /* 0x004fe80000100800 */
        /* <DEDUP_REMOVED lines=77> */
[----:B------:R0:W-:Y:S04]  /*63a0*/  STL [R1+0x348], R27 ;  /* 0x0003481b01007387 */ /* 0x0001e80000100800 */
[----:B------:R-:W-:Y:S04]  /*63b0*/  STL [R1+0x34c], R29 ;  /* 0x00034c1d01007387 */ /* 0x000fe80000100800 */
[----:B------:R-:W-:Y:S04]  /*63c0*/  STL [R1+0x350], R56 ;  /* 0x0003503801007387 */ /* 0x000fe80000100800 */
[----:B------:R1:W-:Y:S04]  /*63d0*/  STL [R1+0x354], R31 ;  /* 0x0003541f01007387 */ /* 0x0003e80000100800 */
[----:B------:R-:W-:Y:S04]  /*63e0*/  STL [R1+0x358], R33 ;  /* 0x0003582101007387 */ /* 0x000fe80000100800 */
[----:B------:R2:W-:Y:S04]  /*63f0*/  STL [R1+0x35c], R35 ;  /* 0x00035c2301007387 */ /* 0x0005e80000100800 */
        /* <DEDUP_REMOVED lines=27> */
[----:B------:R-:W-:Y:S04]  /*65b0*/  STL [R1+0x3cc], R77 ;  /* 0x0003cc4d01007387 */ /* 0x000fe80000100800 */
[----:B------:R4:W-:Y:S04]  /*65c0*/  STL [R1+0x3d0], R72 ;  /* 0x0003d04801007387 */ /* 0x0009e80000100800 */
[----:B------:R4:W-:Y:S04]  /*65d0*/  STL [R1+0x3d4], R79 ;  /* 0x0003d44f01007387 */ /* 0x0009e80000100800 */
[----:B------:R-:W-:Y:S04]  /*65e0*/  STL [R1+0x3d8], R81 ;  /* 0x0003d85101007387 */ /* 0x000fe80000100800 */
[----:B------:R4:W-:Y:S04]  /*65f0*/  STL [R1+0x3dc], R83 ;  /* 0x0003dc5301007387 */ /* 0x0009e80000100800 */
[----:B0-----:R-:W4:Y:S04]  /*6600*/  LDL.128 R24, [R1+0x1e0] ;  /* 0x0001e00001187983 */ /* 0x001f280000100c00 */
[----:B-1----:R-:W4:Y:S04]  /*6610*/  LDL.128 R28, [R1+0x1f0] ;  /* 0x0001f000011c7983 */ /* 0x002f280000100c00 */
[----:B--2---:R-:W2:Y:S04]  /*6620*/  LDL.128 R32, [R1+0x200] ;  /* 0x0002000001207983 */ /* 0x004ea80000100c00 */
[----:B---3--:R-:W2:Y:S04]  /*6630*/  LDL.128 R36, [R1+0x210] ;  /* 0x0002100001247983 */ /* 0x008ea80000100c00 */
[----:B----4-:R-:W2:Y:S04]  /*6640*/  LDL.128 R40, [R1+0x220] ;  /* 0x0002200001287983 */ /* 0x010ea80000100c00 */
[----:B------:R-:W2:Y:S04]  /*6650*/  LDL.128 R44, [R1+0x230] ;  /* 0x00023000012c7983 */ /* 0x000ea80000100c00 */
        /* <DEDUP_REMOVED lines=25> */
[----:B------:R-:W2:Y:S01]  /*67f0*/  LDL.128 R148, [R1+0x3d0] ;  /* 0x0003d00001947983 */ /* 0x000ea20000100c00 */
[----:B------:R-:W-:-:S02]  /*6800*/  VIADD R6, R5, 0x1 ;  /* 0x0000000105067836 */ /* 0x000fc40000000000 */
[----:B------:R-:W-:Y:S01]  /*6810*/  IMAD.MOV.U32 R9, RZ, RZ, 0x40000040 ;  /* 0x40000040ff097424 */ /* 0x000fe200078e00ff */
[----:B------:R-:W3:Y:S02]  /*6820*/  LDL R5, [R1+0x1d0] ;  /* 0x0001d00001057983 */ /* 0x000ee40000100800 */
[----:B------:R-:W-:Y:S02]  /*6830*/  ISETP.NE.AND P0, PT, R6, 0x2, PT ;  /* 0x000000020600780c */ /* 0x000fe40003f05270 */
[----:B------:R0:W-:Y:S01]  /*6840*/  STL [R1+0x1c8], R6 ;  /* 0x0001c80601007387 */ /* 0x0001e20000100800 */
[----:B------:R-:W-:-:S10]  /*6850*/  R2UR UR15, R9 ;  /* 0x00000000090f72ca */ /* 0x000fd400000e0000 */
[----:B0-----:R-:W-:-:S04]  /*6860*/  @!P0 IMAD.MOV.U32 R6, RZ, RZ, RZ ;  /* 0x000000ffff068224 */ /* 0x001fc800078e00ff */
[----:B------:R-:W-:-:S05]  /*6870*/  IMAD R8, R6, 0x1000, R3 ;  /* 0x0000100006087824 */ /* 0x000fca00078e0203 */
[C---:B------:R-:W-:Y:S01]  /*6880*/  R2UR UR14, R8.reuse ;  /* 0x00000000080e72ca */ /* 0x040fe200000e0000 */
[----:B------:R-:W-:Y:S02]  /*6890*/  VIADD R10, R8, 0x80 ;  /* 0x00000080080a7836 */ /* 0x000fe40000000000 */
[----:B------:R-:W-:-:S03]  /*68a0*/  IMAD.MOV.U32 R11, RZ, RZ, 0x40000040 ;  /* 0x40000040ff0b7424 */ /* 0x000fc600078e00ff */
[----:B------:R-:W-:Y:S02]  /*68b0*/  R2UR UR18, R10 ;  /* 0x000000000a1272ca */ /* 0x000fe400000e0000 */
[----:B------:R-:W-:Y:S01]  /*68c0*/  R2UR UR19, R11 ;  /* 0x000000000b1372ca */ /* 0x000fe200000e0000 */
[----:B--2---:R-:W-:-:S06]  /*68d0*/  WARPGROUP.ARRIVE ;  /* 0x00000000000079c5 */ /* 0x004fcc0000000000 */
[----:B------:R-:W-:Y:S01]  /*68e0*/  HGMMA.64x256x16.F32 R24, gdesc[UR12].tnspB, R24, gsb0 ;  /* 0x43e000000c1879f0 */ /* 0x000fe20008000818 */
[----:B------:R-:W-:Y:S02]  /*68f0*/  VIADD R10, R8, 0x100 ;  /* 0x00000100080a7836 */ /* 0x000fe40000000000 */
[----:B------:R-:W-:-:S03]  /*6900*/  IMAD.MOV.U32 R11, RZ, RZ, 0x40000040 ;  /* 0x40000040ff0b7424 */ /* 0x000fc600078e00ff */
[----:B------:R-:W-:Y:S02]  /*6910*/  R2UR UR6, R10 ;  /* 0x000000000a0672ca */ /* 0x000fe400000e0000 */
[----:B------:R-:W-:Y:S01]  /*6920*/  R2UR UR7, R11 ;  /* 0x000000000b0772ca */ /* 0x000fe200000e0000 */
        /* <DEDUP_REMOVED lines=39> */
[----:B------:R-:W2:Y:S01]  /*6ba0*/  @!P0 LDL R8, [R1+0x1cc] ;  /* 0x0001cc0001088983 */ /* 0x000ea20000100800 */
[----:B------:R-:W-:-:S03]  /*6bb0*/  WARPGROUP.DEPBAR.LE gsb0, 0x0 ;  /* 0x00008000000079c5 */ /* 0x000fc60000010000 */
        /* <DEDUP_REMOVED lines=34> */
[----:B------:R-:W-:Y:S04]  /*6de0*/  @!P0 STL [R1+0x1c8], RZ ;  /* 0x0001c8ff01008387 */ /* 0x000fe80000100800 */
[----:B------:R0:W5:Y:S01]  /*6df0*/  LDL R9, [R1+0x1c8] ;  /* 0x0001c80001097983 */ /* 0x0001620000100800 */
        /* <DEDUP_REMOVED lines=68> */
[----:B------:R-:W2:Y:S04]  /*7240*/  LDL R10, [R1+0x1e0] ;  /* 0x0001e000010a7983 */ /* 0x000ea80000100800 */
[----:B-1----:R-:W2:Y:S04]  /*7250*/  LDL R80, [R1+0x1e4] ;  /* 0x0001e40001507983 */ /* 0x002ea80000100800 */
[----:B------:R-:W2:Y:S04]  /*7260*/  LDL R82, [R1+0x1e8] ;  /* 0x0001e80001527983 */ /* 0x000ea80000100800 */
[----:B----4-:R-:W4:Y:S04]  /*7270*/  LDL R84, [R1+0x1ec] ;  /* 0x0001ec0001547983 */ /* 0x010f280000100800 */
[----:B------:R-:W4:Y:S04]  /*7280*/  LDL R12, [R1+0x1f0] ;  /* 0x0001f000010c7983 */ /* 0x000f280000100800 */
[----:B------:R-:W4:Y:S04]  /*7290*/  LDL R86, [R1+0x1f4] ;  /* 0x0001f40001567983 */ /* 0x000f280000100800 */
[----:B---3--:R-:W3:Y:S04]  /*72a0*/  LDL R88, [R1+0x1f8] ;  /* 0x0001f80001587983 */ /* 0x008ee80000100800 */
[----:B------:R-:W3:Y:S04]  /*72b0*/  LDL R90, [R1+0x1fc] ;  /* 0x0001fc00015a7983 */ /* 0x000ee80000100800 */
[----:B------:R-:W3:Y:S04]  /*72c0*/  LDL R14, [R1+0x200] ;  /* 0x00020000010e7983 */ /* 0x000ee80000100800 */
[----:B0-----:R-:W3:Y:S04]  /*72d0*/  LDL R92, [R1+0x204] ;  /* 0x00020400015c7983 */ /* 0x001ee80000100800 */
[----:B------:R-:W3:Y:S04]  /*72e0*/  LDL R94, [R1+0x208] ;  /* 0x00020800015e7983 */ /* 0x000ee80000100800 */
        /* <DEDUP_REMOVED lines=116> */
[----:B------:R-:W2:Y:S01]  /*7a30*/  LDL R89, [R1+0x3dc] ;  /* 0x0003dc0001597983 */ /* 0x000ea20000100800 */
[----:B------:R-:W-:-:S03]  /*7a40*/  VIADD R6, R5, 0x1 ;  /* 0x0000000105067836 */ /* 0x000fc60000000000 */
[----:B------:R0:W-:Y:S04]  /*7a50*/  STL [R1+0x1e0], R10 ;  /* 0x0001e00a01007387 */ /* 0x0001e80000100800 */
[----:B------:R0:W-:Y:S04]  /*7a60*/  STL [R1+0x1d0], R6 ;  /* 0x0001d00601007387 */ /* 0x0001e80000100800 */
[----:B------:R0:W-:Y:S04]  /*7a70*/  STL [R1+0x1e4], R80 ;  /* 0x0001e45001007387 */ /* 0x0001e80000100800 */
[----:B------:R0:W-:Y:S04]  /*7a80*/  STL [R1+0x1e8], R82 ;  /* 0x0001e85201007387 */ /* 0x0001e80000100800 */
[----:B----4-:R0:W-:Y:S04]  /*7a90*/  STL [R1+0x1ec], R84 ;  /* 0x0001ec5401007387 */ /* 0x0101e80000100800 */
[----:B------:R0:W-:Y:S04]  /*7aa0*/  STL [R1+0x1f0], R12 ;  /* 0x0001f00c01007387 */ /* 0x0001e80000100800 */
[----:B------:R0:W-:Y:S04]  /*7ab0*/  STL [R1+0x1f4], R86 ;  /* 0x0001f45601007387 */ /* 0x0001e80000100800 */
[----:B---3--:R0:W-:Y:S04]  /*7ac0*/  STL [R1+0x1f8], R88 ;  /* 0x0001f85801007387 */ /* 0x0081e80000100800 */
[----:B------:R0:W-:Y:S04]  /*7ad0*/  STL [R1+0x1fc], R90 ;  /* 0x0001fc5a01007387 */ /* 0x0001e80000100800 */
[----:B------:R0:W-:Y:S04]  /*7ae0*/  STL [R1+0x200], R14 ;  /* 0x0002000e01007387 */ /* 0x0001e80000100800 */
[----:B------:R0:W-:Y:S04]  /*7af0*/  STL [R1+0x204], R92 ;  /* 0x0002045c01007387 */ /* 0x0001e80000100800 */
[----:B------:R0:W-:Y:S04]  /*7b00*/  STL [R1+0x208], R94 ;  /* 0x0002085e01007387 */ /* 0x0001e80000100800 */
[----:B--2---:R0:W-:Y:S04]  /*7b10*/  STL [R1+0x20c], R96 ;  /* 0x00020c6001007387 */ /* 0x0041e80000100800 */
        /* <DEDUP_REMOVED lines=116> */
[----:B------:R-:W-:-:S05]  /*8260*/  @!P0 LOP3.LUT R8, R8, 0x1, RZ, 0x3c, !PT ;  /* 0x0000000108088812 */ /* 0x000fca00078e3cff */
[----:B------:R0:W-:Y:S01]  /*8270*/  @!P0 STL [R1+0x1cc], R8 ;  /* 0x0001cc0801008387 */ /* 0x0001e20000100800 */
[----:B------:R-:W-:Y:S06]  /*8280*/  BAR.ARV 0xf, 0x100 ;  /* 0x03c4000000007b1d */ /* 0x000fec0000002000 */
[C---:B------:R-:W-:Y:S01]  /*8290*/  ISETP.GT.AND P0, PT, R4.reuse, R0, PT ;  /* 0x000000000400720c */ /* 0x040fe20003f04270 */
[----:B------:R-:W-:Y:S01]  /*82a0*/  VIADD R4, R4, 0xffffffff ;  /* 0xffffffff04047836 */ /* 0x000fe20000000000 */
[----:B------:R-:W-:Y:S11]  /*82b0*/  @!P1 BRA `(.L_x_1915) ;  /* 0x0000000000049947 */ /* 0x000ff60003800000 */
[----:B------:R-:W-:Y:S01]  /*82c0*/  BPT.TRAP 0x1 ;  /* 0x000000040000795c */ /* 0x000fe20000300000 */
.L_x_1915:
[----:B-----5:R-:W-:-:S05]  /*82d0*/  LEA R9, R9, UR44, 0x3 ;  /* 0x0000002c09097c11 */ /* 0x020fca000f8e18ff */
[----:B0-----:R-:W-:-:S05]  /*82e0*/  VIADD R6, R9, 0x38860 ;  /* 0x0003886009067836 */ /* 0x001fca0000000000 */
[----:B------:R-:W-:-:S04]  /*82f0*/  PRMT R6, R7, 0x654, R6 ;  /* 0x0000065407067816 */ /* 0x000fc80000000006 */
[----:B------:R0:W-:Y:S01]  /*8300*/  SYNCS.ARRIVE.TRANS64.RED.A1T0 RZ, [R6+URZ], RZ ;  /* 0x000000ff06ff79a7 */ /* 0x0001e2000810043f */
[----:B------:R-:W-:Y:S05]  /*8310*/  @P0 BRA `(.L_x_1916) ;  /* 0xffffffc000a40947 */ /* 0x000fea000383ffff */
.L_x_1914:
[----:B------:R-:W2:Y:S04]  /*8320*/  LDL R119, [R1+0x1c8] ;  /* 0x0001c80001777983 */ /* 0x000ea80000100800 */
[----:B------:R-:W3:Y:S04]  /*8330*/  LDL.64 R122, [R1+0x1e0] ;  /* 0x0001e000017a7983 */ /* 0x000ee80000100a00 */
[----:B------:R-:W4:Y:S04]  /*8340*/  LDL.64 R106, [R1+0x290] ;  /* 0x00029000016a7983 */ /* 0x000f280000100a00 */
[----:B------:R-:W5:Y:S04]  /*8350*/  LDL.64 R10, [R1+0x368] ;  /* 0x00036800010a7983 */ /* 0x000f680000100a00 */
        /* <DEDUP_REMOVED lines=60> */
[----:B0-----:R-:W5:Y:S04]  /*8720*/  LDL.64 R6, [R1+0x3d8] ;  /* 0x0003d80001067983 */ /* 0x001f680000100a00 */
[----:B------:R-:W5:Y:S04]  /*8730*/  LDL R3, [R1+0x1d0] ;  /* 0x0001d00001037983 */ /* 0x000f680000100800 */
[----:B------:R-:W5:Y:S01]  /*8740*/  LDL R0, [R1+0x1c8] ;  /* 0x0001c80001007983 */ /* 0x000f620000100800 */
[----:B--2---:R-:W-:-:S05]  /*8750*/  IMAD R118, R119, 0x40, R22 ;  /* 0x0000004077767824 */ /* 0x004fca00078e0216 */
        /* <DEDUP_REMOVED lines=8> */
[C---:B-----5:R-:W-:Y:S01]  /*87e0*/  FMUL.FTZ R125, R118.reuse, R125 ;  /* 0x0000007d767d7220 */ /* 0x060fe20000410000 */
        /* <DEDUP_REMOVED lines=33> */
[C---:B0-----:R-:W-:Y:S01]  /*8a00*/  FMUL.FTZ R11, R106.reuse, R11 ;  /* 0x0000000b6a0b7220 */ /* 0x041fe20000410000 */
[----:B------:R-:W-:Y:S01]  /*8a10*/  FMUL.FTZ R10, R106, R10 ;  /* 0x0000000a6a0a7220 */ /* 0x000fe20000410000 */
[C---:B------:R-:W-:Y:S01]  /*8a20*/  FMUL.FTZ R102, R118.reuse, R102 ;  /* 0x0000006676667220 */ /* 0x040fe20000410000 */
[C---:B------:R-:W-:Y:S01]  /*8a30*/  FMUL.FTZ R101, R118.reuse, R101 ;  /* 0x0000006576657220 */ /* 0x040fe20000410000 */
[C---:B------:R-:W-:Y:S01]  /*8a40*/  FMUL.FTZ R100, R118.reuse, R100 ;  /* 0x0000006476647220 */ /* 0x040fe20000410000 */
[C---:B------:R-:W-:Y:S01]  /*8a50*/  FMUL.FTZ R99, R118.reuse, R99 ;  /* 0x0000006376637220 */ /* 0x040fe20000410000 */
[----:B------:R0:W-:Y:S01]  /*8a60*/  STL.64 [R1+0x368], R10 ;  /* 0x0003680a01007387 */ /* 0x0001e20000100a00 */
        /* <DEDUP_REMOVED lines=85> */
[----:B0-----:R-:W-:-:S02]  /*8fc0*/  VIADD R10, R3, 0x1 ;  /* 0x00000001030a7836 */ /* 0x001fc40000000000 */
[----:B------:R-:W-:Y:S01]  /*8fd0*/  VIADD R0, R0, 0x1 ;  /* 0x0000000100007836 */ /* 0x000fe20000000000 */
[----:B------:R0:W-:Y:S04]  /*8fe0*/  STL.64 [R1+0x1f0], R124 ;  /* 0x0001f07c01007387 */ /* 0x0001e80000100a00 */
        /* <DEDUP_REMOVED lines=61> */
[----:B------:R0:W-:Y:S04]  /*93c0*/  STL [R1+0x1d0], R10 ;  /* 0x0001d00a01007387 */ /* 0x0001e80000100800 */
[----:B------:R0:W-:Y:S01]  /*93d0*/  STL [R1+0x1c8], R0 ;  /* 0x0001c80001007387 */ /* 0x0001e20000100800 */
[----:B------:R-:W-:Y:S06]  /*93e0*/  BAR.ARV 0xf, 0x100 ;  /* 0x03c4000000007b1d */ /* 0x000fec0000002000 */
[----:B------:R-:W-:Y:S01]  /*93f0*/  ISETP.NE.AND P0, PT, R0, 0x2, PT ;  /* 0x000000020000780c */ /* 0x000fe20003f05270 */
[----:B------:R-:W-:Y:S01]  /*9400*/  BSSY B0, `(.L_x_1917) ;  /* 0x0000007000007945 */ /* 0x000fe20003800000 */
[----:B------:R-:W-:-:S11]  /*9410*/  IMAD.MOV.U32 R3, RZ, RZ, 0x1 ;  /* 0x00000001ff037424 */ /* 0x000fd600078e00ff */
[----:B0-----:R-:W-:Y:S05]  /*9420*/  @P0 BRA `(.L_x_1918) ;  /* 0x0000000000100947 */ /* 0x001fea0003800000 */
[----:B------:R-:W2:Y:S04]  /*9430*/  LDL R0, [R1+0x1cc] ;  /* 0x0001cc0001007983 */ /* 0x000ea80000100800 */
[----:B------:R0:W-:Y:S01]  /*9440*/  STL [R1+0x1c8], RZ ;  /* 0x0001c8ff01007387 */ /* 0x0001e20000100800 */
[----:B--2---:R-:W-:-:S05]  /*9450*/  LOP3.LUT R0, R0, 0x1, RZ, 0x3c, !PT ;  /* 0x0000000100007812 */ /* 0x004fca00078e3cff */
[----:B------:R0:W-:Y:S02]  /*9460*/  STL [R1+0x1cc], R0 ;  /* 0x0001cc0001007387 */ /* 0x0001e40000100800 */
.L_x_1918:
[----:B------:R-:W-:Y:S05]  /*9470*/  BSYNC B0 ;  /* 0x0000000000007941 */ /* 0x000fea0003800000 */
.L_x_1917:
[----:B------:R-:W-:Y:S05]  /*9480*/  BRA `(.L_x_1912) ;  /* 0x0000018c00287947 */ /* 0x000fea0003800000 */
.L_x_1905:
[----:B------:R-:W-:Y:S01]  /*9490*/  UIADD3 UR4, UP3, UR38, 0x38860, URZ ;  /* 0x0003886026047890 */ /* 0x000fe2000ff7e03f */
[----:B------:R-:W-:Y:S01]  /*94a0*/  IMAD.MOV.U32 R9, RZ, RZ, R7 ;  /* 0x000000ffff097224 */ /* 0x000fe200078e0007 */
[----:B------:R-:W-:Y:S01]  /*94b0*/  UIADD3 UR7, UP2, UR38, 0x38850, URZ ;  /* 0x0003885026077890 */ /* 0x000fe2000ff5e03f */
[----:B------:R-:W-:Y:S01]  /*94c0*/  IMAD.MOV.U32 R8, RZ, RZ, 0x100 ;  /* 0x00000100ff087424 */ /* 0x000fe200078e00ff */
[----:B------:R-:W-:Y:S01]  /*94d0*/  UIADD3.X UR5, URZ, UR39, URZ, UP3, !UPT ;  /* 0x000000273f057290 */ /* 0x000fe20009ffe43f */
[----:B------:R-:W-:Y:S01]  /*94e0*/  IMAD.U32 R4, RZ, RZ, UR61 ;  /* 0x0000003dff047e24 */ /* 0x000fe2000f8e00ff */
[----:B------:R-:W-:Y:S01]  /*94f0*/  UIADD3 UR10, UP1, UR38, 0x38830, URZ ;  /* 0x00038830260a7890 */ /* 0x000fe2000ff3e03f */
[----:B------:R-:W-:Y:S01]  /*9500*/  IMAD.MOV.U32 R5, RZ, RZ, 0x80 ;  /* 0x00000080ff057424 */ /* 0x000fe200078e00ff */
[----:B------:R-:W-:Y:S01]  /*9510*/  UIADD3 UR9, UP0, UR38, 0x38840, URZ ;  /* 0x0003884026097890 */ /* 0x000fe2000ff1e03f */
[----:B------:R1:W-:Y:S01]  /*9520*/  STL.64 [R1+0x30], R8 ;  /* 0x0000300801007387 */ /* 0x0003e20000100a00 */
[----:B------:R-:W-:Y:S01]  /*9530*/  UIADD3.X UR8, URZ, UR39, URZ, UP2, !UPT ;  /* 0x000000273f087290 */ /* 0x000fe200097fe43f */
[----:B------:R-:W-:Y:S01]  /*9540*/  IMAD.MOV.U32 R6, RZ, RZ, 0x80 ;  /* 0x00000080ff067424 */ /* 0x000fe200078e00ff */
[----:B------:R-:W-:Y:S01]  /*9550*/  ULDC UR11, c[0x0][0x448] ;  /* 0x00011200000b7ab9 */ /* 0x000fe20000000800 */
[----:B0-----:R-:W-:Y:S01]  /*9560*/  IMAD.U32 R0, RZ, RZ, UR7 ;  /* 0x00000007ff007e24 */ /* 0x001fe2000f8e00ff */
[----:B------:R-:W-:Y:S01]  /*9570*/  UIADD3.X UR7, URZ, UR39, URZ, UP0, !UPT ;  /* 0x000000273f077290 */ /* 0x000fe200087fe43f */
[----:B------:R-:W-:Y:S01]  /*9580*/  IMAD.U32 R10, RZ, RZ, UR61 ;  /* 0x0000003dff0a7e24 */ /* 0x000fe2000f8e00ff */
[----:B------:R-:W-:Y:S01]  /*9590*/  UISETP.NE.AND UP4, UPT, UR11, 0x1, UPT ;  /* 0x000000010b00788c */ /* 0x000fe2000bf85270 */
[----:B------:R-:W-:Y:S01]  /*95a0*/  IMAD.MOV.U32 R11, RZ, RZ, 0x80 ;  /* 0x00000080ff0b7424 */ /* 0x000fe200078e00ff */
[----:B------:R0:W-:Y:S01]  /*95b0*/  STL.128 [R1], R4 ;  /* 0x0000000401007387 */ /* 0x0001e20000100c00 */
[----:B------:R-:W-:Y:S01]  /*95c0*/  IMAD.U32 R3, RZ, RZ, UR8 ;  /* 0x00000008ff037e24 */ /* 0x000fe2000f8e00ff */
[----:B------:R-:W-:Y:S01]  /*95d0*/  USHF.L.U32 UR6, UR59, 0x6, URZ ;  /* 0x000000063b067899 */ /* 0x000fe2000800063f */
[----:B-1----:R-:W-:Y:S01]  /*95e0*/  IMAD.U32 R8, RZ, RZ, UR4 ;  /* 0x00000004ff087e24 */ /* 0x002fe2000f8e00ff */
[----:B------:R-:W-:Y:S01]  /*95f0*/  UIADD3.X UR4, URZ, UR39, URZ, UP1, !UPT ;  /* 0x000000273f047290 */ /* 0x000fe20008ffe43f */
[----:B------:R-:W-:Y:S01]  /*9600*/  IMAD.U32 R9, RZ, RZ, UR5 ;  /* 0x00000005ff097e24 */ /* 0x000fe2000f8e00ff */
[----:B------:R1:W-:Y:S01]  /*9610*/  STL.64 [R1+0x28], R10 ;  /* 0x0000280a01007387 */ /* 0x0003e20000100a00 */
[----:B------:R-:W-:Y:S01]  /*9620*/  IMAD.U32 R12, RZ, RZ, UR59 ;  /* 0x0000003bff0c7e24 */ /* 0x000fe2000f8e00ff */
[----:B------:R-:W-:Y:S01]  /*9630*/  ULDC UR45, c[0x0][0x288] ;  /* 0x0000a200002d7ab9 */ /* 0x000fe20000000800 */
[----:B------:R-:W-:Y:S01]  /*9640*/  @UP4 UIADD3 UR8, UR6, 0x3f, URZ ;  /* 0x0000003f06084890 */ /* 0x000fe2000fffe03f */
[----:B------:R2:W-:Y:S01]  /*9650*/  STL [R1+0x10], RZ ;  /* 0x000010ff01007387 */ /* 0x0005e20000100800 */
[----:B------:R-:W-:Y:S01]  /*9660*/  UIADD3 UR40, UR47, 0x1, -UR45 ;  /* 0x000000012f287890 */ /* 0x000fe2000fffe82d */
[----:B------:R-:W-:Y:S01]  /*9670*/  IADD3 R48, P0, R2, 0x28, RZ ;  /* 0x0000002802307810 */ /* 0x000fe20007f1e0ff */
[----:B------:R-:W-:Y:S01]  /*9680*/  UP2UR UR41, UPR, URZ, 0x10 ;  /* 0x000000103f297883 */ /* 0x000fe20008000000 */
[----:B------:R2:W-:Y:S01]  /*9690*/  STL [R1+0x50], R12 ;  /* 0x0000500c01007387 */ /* 0x0005e20000100800 */
[----:B0-----:R-:W-:-:S02]  /*96a0*/  IMAD.MOV.U32 R6, RZ, RZ, R8 ;  /* 0x000000ffff067224 */ /* 0x001fc400078e0008 */
[----:B------:R-:W-:Y:S01]  /*96b0*/  IMAD.MOV.U32 R7, RZ, RZ, R9 ;  /* 0x000000ffff077224 */ /* 0x000fe200078e0009 */
[----:B------:R2:W-:Y:S01]  /*96c0*/  STL [R1+0x38], RZ ;  /* 0x000038ff01007387 */ /* 0x0005e20000100800 */
[----:B------:R-:W-:Y:S02]  /*96d0*/  IMAD.MOV.U32 R4, RZ, RZ, R0 ;  /* 0x000000ffff047224 */ /* 0x000fe400078e0000 */
[----:B------:R-:W-:Y:S02]  /*96e0*/  IMAD.MOV.U32 R5, RZ, RZ, R3 ;  /* 0x000000ffff057224 */ /* 0x000fe400078e0003 */
[----:B------:R-:W-:Y:S01]  /*96f0*/  IMAD.U32 R8, RZ, RZ, UR10 ;  /* 0x0000000aff087e24 */ /* 0x000fe2000f8e00ff */
[----:B------:R-:W-:Y:S01]  /*9700*/  @UP4 ULDC UR10, c[0x0][0x450] ;  /* 0x00011400000a4ab9 */ /* 0x000fe20000000800 */
[----:B------:R-:W-:Y:S01]  /*9710*/  IMAD.U32 R9, RZ, RZ, UR4 ;  /* 0x00000004ff097e24 */ /* 0x000fe2000f8e00ff */
[----:B------:R-:W-:Y:S01]  /*9720*/  ULDC.64 UR4, c[0x0][0xad8] ;  /* 0x0002b60000047ab9 */ /* 0x000fe20000000a00 */
[----:B-1----:R-:W-:Y:S01]  /*9730*/  IMAD.U32 R10, RZ, RZ, UR9 ;  /* 0x00000009ff0a7e24 */ /* 0x002fe2000f8e00ff */
[----:B------:R-:W-:Y:S01]  /*9740*/  UISETP.GE.AND UP0, UPT, UR5, 0x1, UPT ;  /* 0x000000010500788c */ /* 0x000fe2000bf06270 */
[----:B------:R-:W-:Y:S01]  /*9750*/  IMAD.U32 R11, RZ, RZ, UR7 ;  /* 0x00000007ff0b7e24 */ /* 0x000fe2000f8e00ff */
[----:B------:R2:W-:Y:S01]  /*9760*/  STL.128 [R1+0x40], R4 ;  /* 0x0000400401007387 */ /* 0x0005e20000100c00 */
[----:B------:R-:W-:Y:S01]  /*9770*/  @UP4 ULDC UR9, c[0x0][0x44c] ;  /* 0x0001130000094ab9 */ /* 0x000fe20000000800 */
[----:B------:R-:W-:Y:S01]  /*9780*/  UIADD3 UR7, UR6, 0x3f, URZ ;  /* 0x0000003f06077890 */ /* 0x000fe2000fffe03f */
[----:B------:R-:W-:Y:S01]  /*9790*/  IMAD.X R49, RZ, RZ, R18, P0 ;  /* 0x000000ffff317224 */ /* 0x000fe200000e0612 */
[----:B------:R2:W-:Y:S01]  /*97a0*/  STL.64 [R1+0x18], R8 ;  /* 0x0000180801007387 */ /* 0x0005e20000100a00 */
[----:B------:R-:W-:Y:S01]  /*97b0*/  UIMAD.WIDE.U32 UR8, UR8, UR9, URZ ;  /* 0x00000009080872a5 */ /* 0x000fe2000f8e003f */
[----:B------:R-:W-:Y:S01]  /*97c0*/  PLOP3.LUT P1, PT, PT, PT, UP0, 0x40, 0x0 ;  /* 0x000000000000781c */ /* 0x000fe20003f2e808 */
[----:B------:R-:W-:Y:S01]  /*97d0*/  UP2UR UR43, UPR, URZ, 0x1 ;  /* 0x000000013f2b7883 */ /* 0x000fe20008000000 */
[----:B------:R2:W-:Y:S01]  /*97e0*/  STL.64 [R1+0x20], R10 ;  /* 0x0000200a01007387 */ /* 0x0005e20000100a00 */
[----:B------:R-:W-:-:S04]  /*97f0*/  @UP4 USHF.R.U32.HI UR7, URZ, UR10, UR9 ;  /* 0x0000000a3f074299 */ /* 0x000fc80008011609 */
[----:B------:R-:W-:-:S04]  /*9800*/  UIADD3 UR8, UR40, UR7, URZ ;  /* 0x0000000728087290 */ /* 0x000fc8000fffe03f */
[----:B------:R-:W-:Y:S02]  /*9810*/  UIADD3 UR4, UR8, UR4, URZ ;  /* 0x0000000408047290 */ /* 0x000fe4000fffe03f */
[----:B------:R-:W-:Y:S10]  /*9820*/  @P1 BRA `(.L_x_1919) ;  /* 0x0000000000441947 */ /* 0x000ff40003800000 */
        /* <DEDUP_REMOVED lines=10> */
.L_x_1920:
[----:B------:R-:W-:-:S11]  /*98d0*/  UISETP.NE.AND UP0, UPT, UR5, 0x1, UPT ;  /* 0x000000010500788c */ /* 0x000fd6000bf05270 */
[----:B------:R-:W-:Y:S02]  /*98e0*/  @UP0 ULDC.64 UR10, c[0x0][0xae0] ;  /* 0x0002b800000a0ab9 */ /* 0x000fe40000000a00 */
[----:B------:R-:W-:-:S04]  /*98f0*/  UIMAD.WIDE.U32 UR8, UR7, UR10, URZ ;  /* 0x0000000a070872a5 */ /* 0x000fc8000f8e003f */
[----:B------:R-:W-:-:S12]  /*9900*/  @UP0 USHF.R.U32.HI UR7, URZ, UR11, UR9 ;  /* 0x0000000b3f070299 */ /* 0x000fd80008011609 */
.L_x_1921:
[----:B------:R-:W-:-:S04]  /*9910*/  UIMAD UR7, UR7, UR5, UR5 ;  /* 0x00000005070772a4 */ /* 0x000fc8000f8e0205 */
[----:B------:R-:W-:-:S04]  /*9920*/  UISETP.LT.AND UP0, UPT, UR4, UR7, UPT ;  /* 0x000000070400728c */ /* 0x000fc8000bf01270 */
[----:B------:R-:W-:-:S12]  /*9930*/  USEL UR4, UR4, UR7, UP0 ;  /* 0x0000000704047287 */ /* 0x000fd80008000000 */
.L_x_1919:
[----:B------:R-:W-:Y:S02]  /*9940*/  UISETP.NE.AND UP0, UPT, UR41, URZ, UPT ;  /* 0x0000003f2900728c */ /* 0x000fe4000bf05270 */
[----:B------:R-:W-:Y:S02]  /*9950*/  UIADD3 UR10, UR47, 0x3f, URZ ;  /* 0x0000003f2f0a7890 */ /* 0x000fe4000fffe03f */
[----:B------:R-:W-:Y:S02]  /*9960*/  UIADD3 UR4, UR4, 0x3f, URZ ;  /* 0x0000003f04047890 */ /* 0x000fe4000fffe03f */
[----:B------:R-:W-:Y:S02]  /*9970*/  UISETP.GE.AND UP1, UPT, UR5, 0x1, UPT ;  /* 0x000000010500788c */ /* 0x000fe4000bf26270 */
[----:B------:R-:W-:Y:S02]  /*9980*/  USHF.R.S32.HI UR11, URZ, 0x1f, UR10 ;  /* 0x0000001f3f0b7899 */ /* 0x000fe4000801140a */
[----:B------:R-:W-:Y:S01]  /*9990*/  USHF.R.S32.HI UR7, URZ, 0x1f, UR4 ;  /* 0x0000001f3f077899 */ /* 0x000fe20008011404 */
[----:B------:R-:W-:Y:S01]  /*99a0*/  @UP0 ULDC UR8, c[0x0][0x44c] ;  /* 0x0001130000080ab9 */ /* 0x000fe20000000800 */
[----:B------:R-:W-:Y:S01]  /*99b0*/  ULEA.HI UR11, UR11, UR10, URZ, 0x6 ;  /* 0x0000000a0b0b7291 */ /* 0x000fe2000f8f303f */
[----:B------:R-:W-:Y:S01]  /*99c0*/  PLOP3.LUT P0, PT, PT, PT, UP1, 0x40, 0x0 ;  /* 0x000000000000781c */ /* 0x000fe20003f0e818 */
[----:B------:R-:W-:-:S02]  /*99d0*/  UIMAD.WIDE.U32 UR8, UR6, UR8, URZ ;  /* 0x00000008060872a5 */ /* 0x000fc4000f8e003f */
[----:B------:R-:W-:Y:S01]  /*99e0*/  ULEA.HI UR7, UR7, UR4, URZ, 0x6 ;  /* 0x0000000407077291 */ /* 0x000fe2000f8f303f */
[----:B------:R-:W-:Y:S01]  /*99f0*/  @UP0 ULDC UR12, c[0x0][0x450] ;  /* 0x00011400000c0ab9 */ /* 0x000fe20000000800 */
[----:B------:R-:W-:Y:S02]  /*9a00*/  UIADD3 UR45, UR47, -UR45, URZ ;  /* 0x8000002d2f2d7290 */ /* 0x000fe4000fffe03f */
[----:B------:R-:W-:Y:S02]  /*9a10*/  USHF.R.S32.HI UR11, URZ, 0x6, UR11 ;  /* 0x000000063f0b7899 */ /* 0x000fe4000801140b */
        /* <DEDUP_REMOVED lines=8> */
[----:B------:R-:W-:Y:S02]  /*9aa0*/  UMOV UR4, UR6 ;  /* 0x0000000600047c82 */ /* 0x000fe40008000000 */
        /* <DEDUP_REMOVED lines=10> */
.L_x_1923:
[----:B------:R-:W-:-:S11]  /*9b50*/  UISETP.NE.AND UP0, UPT, UR5, 0x1, UPT ;  /* 0x000000010500788c */ /* 0x000fd6000bf05270 */
[----:B------:R-:W-:Y:S02]  /*9b60*/  @UP0 ULDC.64 UR10, c[0x0][0xae0] ;  /* 0x0002b800000a0ab9 */ /* 0x000fe40000000a00 */
[----:B------:R-:W-:-:S04]  /*9b70*/  UIMAD.WIDE.U32 UR6, UR4, UR10, URZ ;  /* 0x0000000a040672a5 */ /* 0x000fc8000f8e003f */
[----:B------:R-:W-:-:S12]  /*9b80*/  @UP0 USHF.R.U32.HI UR4, URZ, UR11, UR7 ;  /* 0x0000000b3f040299 */ /* 0x000fd80008011607 */
.L_x_1924:
[----:B------:R-:W-:-:S04]  /*9b90*/  UIMAD UR4, UR4, UR5, URZ ;  /* 0x00000005040472a4 */ /* 0x000fc8000f8e023f */
[----:B------:R-:W-:-:S04]  /*9ba0*/  UISETP.LT.AND UP0, UPT, UR8, UR4, UPT ;  /* 0x000000040800728c */ /* 0x000fc8000bf01270 */
[----:B------:R-:W-:-:S12]  /*9bb0*/  USEL UR8, UR8, UR4, !UP0 ;  /* 0x0000000408087287 */ /* 0x000fd8000c000000 */
.L_x_1922:
[----:B------:R-:W-:Y:S01]  /*9bc0*/  USHF.R.S32.HI UR4, URZ, 0x1f, UR8 ;  /* 0x0000001f3f047899 */ /* 0x000fe20008011408 */
[----:B------:R-:W-:-:S03]  /*9bd0*/  PRMT R3, RZ, 0x7610, R3 ;  /* 0x00007610ff037816 */ /* 0x000fc60000000003 */
[----:B------:R-:W-:-:S04]  /*9be0*/  ULEA.HI UR4, UR4, UR8, URZ, 0x6 ;  /* 0x0000000804047291 */ /* 0x000fc8000f8f303f */
[----:B------:R-:W-:-:S04]  /*9bf0*/  USHF.R.S32.HI UR4, URZ, 0x6, UR4 ;  /* 0x000000063f047899 */ /* 0x000fc80008011404 */
[----:B------:R-:W-:-:S04]  /*9c00*/  UISETP.LT.AND UP0, UPT, URZ, UR4, UPT ;  /* 0x000000043f00728c */ /* 0x000fc8000bf01270 */
[----:B------:R-:W-:-:S04]  /*9c10*/  USEL UR42, URZ, UR4, !UP0 ;  /* 0x000000043f2a7287 */ /* 0x000fc8000c000000 */
[----:B------:R-:W-:-:S06]  /*9c20*/  UISETP.GT.AND UP0, UPT, UR46, UR42, UPT ;  /* 0x0000002a2e00728c */ /* 0x000fcc000bf04270 */
[----:B------:R-:W-:-:S13]  /*9c30*/  PLOP3.LUT P0, PT, PT, PT, UP0, 0x80, 0x0 ;  /* 0x000000000000781c */ /* 0x000fda0003f0f008 */
[----:B------:R-:W-:Y:S05]  /*9c40*/  @!P0 BRA `(.L_x_1912) ;  /* 0x0000018400388947 */ /* 0x000fea0003800000 */
[----:B------:R-:W0:Y:S01]  /*9c50*/  SHFL.IDX PT, R0, R194, RZ, 0x1f ;  /* 0x00001fffc2007589 */ /* 0x000e2200000e0000 */
[----:B------:R-:W-:Y:S01]  /*9c60*/  UIADD3 UR6, UR44, 0x26400, URZ ;  /* 0x000264002c067890 */ /* 0x000fe2000fffe03f */
[----:B------:R-:W-:Y:S01]  /*9c70*/  IMAD.MOV.U32 R13, RZ, RZ, 0x40000040 ;  /* 0x40000040ff0d7424 */ /* 0x000fe200078e00ff */
[----:B------:R-:W-:Y:S01]  /*9c80*/  UIADD3 UR4, UR44, 0x20400, URZ ;  /* 0x000204002c047890 */ /* 0x000fe2000fffe03f */
[----:B------:R-:W1:Y:S01]  /*9c90*/  S2R R56, SR_TID.X ;  /* 0x0000000000387919 */ /* 0x000e620000002100 */
[----:B------:R-:W-:Y:S01]  /*9ca0*/  UIADD3 UR8, UR44, 0x400, URZ ;  /* 0x000004002c087890 */ /* 0x000fe2000fffe03f */
[----:B------:R-:W-:Y:S01]  /*9cb0*/  IMAD.MOV.U32 R15, RZ, RZ, 0x40000040 ;  /* 0x40000040ff0f7424 */ /* 0x000fe200078e00ff */
[----:B------:R-:W-:Y:S01]  /*9cc0*/  USHF.R.U32.HI UR6, URZ, 0x4, UR6 ;  /* 0x000000043f067899 */ /* 0x000fe20008011606 */
[----:B--2---:R-:W-:Y:S01]  /*9cd0*/  IMAD.MOV.U32 R7, RZ, RZ, 0x40000040 ;  /* 0x40000040ff077424 */ /* 0x004fe200078e00ff */
[----:B------:R-:W-:Y:S01]  /*9ce0*/  USHF.R.U32.HI UR4, URZ, 0x4, UR4 ;  /* 0x000000043f047899 */ /* 0x000fe20008011604 */
[C---:B------:R-:W-:Y:S01]  /*9cf0*/  IADD3 R42, P5, R2.reuse, 0x88, RZ ;  /* 0x00000088022a7810 */ /* 0x040fe20007fbe0ff */
[----:B------:R-:W-:Y:S01]  /*9d00*/  USHF.R.U32.HI UR7, URZ, 0x4, UR8 ;  /* 0x000000043f077899 */ /* 0x000fe20008011608 */
[----:B------:R-:W-:Y:S01]  /*9d10*/  IMAD.MOV.U32 R8, RZ, RZ, 0x1 ;  /* 0x00000001ff087424 */ /* 0x000fe200078e00ff */
[----:B------:R-:W-:Y:S01]  /*9d20*/  ULOP3.LUT UR6, UR6, 0x3fff, URZ, 0xc0, !UPT ;  /* 0x00003fff06067892 */ /* 0x000fe2000f8ec03f */
[----:B------:R-:W-:Y:S01]  /*9d30*/  IMAD.MOV.U32 R9, RZ, RZ, RZ ;  /* 0x000000ffff097224 */ /* 0x000fe200078e00ff */
[----:B------:R-:W-:Y:S01]  /*9d40*/  ULOP3.LUT UR4, UR4, 0x3fff, URZ, 0xc0, !UPT ;  /* 0x00003fff04047892 */ /* 0x000fe2000f8ec03f */
[----:B------:R-:W-:Y:S01]  /*9d50*/  IMAD.X R55, RZ, RZ, R18, P5 ;  /* 0x000000ffff377224 */ /* 0x000fe200028e0612 */
[----:B------:R-:W-:Y:S01]  /*9d60*/  UIADD3 UR9, UP0, UR38, 0x38400, URZ ;  /* 0x0003840026097890 */ /* 0x000fe2000ff1e03f */
[----:B------:R-:W-:Y:S01]  /*9d70*/  IMAD.MOV.U32 R10, RZ, RZ, 0x1 ;  /* 0x00000001ff0a7424 */ /* 0x000fe200078e00ff */
[----:B------:R-:W-:Y:S01]  /*9d80*/  ULOP3.LUT UR7, UR7, 0x3fff, URZ, 0xc0, !UPT ;  /* 0x00003fff07077892 */ /* 0x000fe2000f8ec03f */
[----:B------:R-:W-:Y:S01]  /*9d90*/  IMAD.MOV.U32 R11, RZ, RZ, RZ ;  /* 0x000000ffff0b7224 */ /* 0x000fe200078e00ff */
[----:B------:R-:W-:Y:S01]  /*9da0*/  ULOP3.LUT UR6, UR6, 0x10000, URZ, 0xfc, !UPT ;  /* 0x0001000006067892 */ /* 0x000fe2000f8efc3f */
[----:B------:R-:W-:Y:S01]  /*9db0*/  IADD3 R46, P1, R2, 0x98, RZ ;  /* 0x00000098022e7810 */ /* 0x000fe20007f3e0ff */
[----:B------:R-:W-:Y:S01]  /*9dc0*/  ULOP3.LUT UR4, UR4, 0x10000, URZ, 0xfc, !UPT ;  /* 0x0001000004047892 */ /* 0x000fe2000f8efc3f */
[C---:B0-----:R-:W-:Y:S01]  /*9dd0*/  LEA.HI R3, R0.reuse, R0, RZ, 0x1 ;  /* 0x0000000000037211 */ /* 0x041fe200078f08ff */
[----:B------:R-:W-:Y:S01]  /*9de0*/  UIADD3.X UR10, URZ, UR39, URZ, UP0, !UPT ;  /* 0x000000273f0a7290 */ /* 0x000fe200087fe43f */
[----:B------:R-:W-:Y:S01]  /*9df0*/  IMAD.U32 R4, RZ, RZ, UR9 ;  /* 0x00000009ff047e24 */ /* 0x000fe2000f8e00ff */
[----:B------:R-:W-:Y:S01]  /*9e00*/  ULOP3.LUT UR7, UR7, 0x10000, URZ, 0xfc, !UPT ;  /* 0x0001000007077892 */ /* 0x000fe2000f8efc3f */
[----:B------:R-:W-:Y:S01]  /*9e10*/  LOP3.LUT R3, R3, 0x6, RZ, 0xc0, !PT ;  /* 0x0000000603037812 */ /* 0x000fe200078ec0ff */
[----:B------:R-:W-:Y:S01]  /*9e20*/  IMAD.U32 R6, RZ, RZ, UR4 ;  /* 0x00000004ff067e24 */ /* 0x000fe2000f8e00ff */
[----:B------:R-:W-:Y:S01]  /*9e30*/  UIADD3 UR4, UR44, 0x36400, URZ ;  /* 0x000364002c047890 */ /* 0x000fe2000fffe03f */
[----:B------:R-:W-:Y:S01]  /*9e40*/  IMAD.U32 R5, RZ, RZ, UR10 ;  /* 0x0000000aff057e24 */ /* 0x000fe2000f8e00ff */
[----:B------:R-:W-:Y:S01]  /*9e50*/  UIADD3 UR5, UR44, 0x22400, URZ ;  /* 0x000224002c057890 */ /* 0x000fe2000fffe03f */
[----:B------:R-:W-:Y:S01]  /*9e60*/  IMAD.IADD R0, R0, 0x1, -R3 ;  /* 0x0000000100007824 */ /* 0x000fe200078e0a03 */
[----:B------:R-:W-:Y:S01]  /*9e70*/  ULOP3.LUT UP0, URZ, UR4, 0x3ff, URZ, 0xc0, !UPT ;  /* 0x000003ff043f7892 */ /* 0x000fe2000f80c03f */
[----:B------:R-:W-:Y:S01]  /*9e80*/  IMAD.U32 R3, RZ, RZ, UR6 ;  /* 0x00000006ff037e24 */ /* 0x000fe2000f8e00ff */
[----:B------:R-:W-:Y:S01]  /*9e90*/  USHF.R.U32.HI UR5, URZ, 0x4, UR5 ;  /* 0x000000043f057899 */ /* 0x000fe20008011605 */
[----:B-1----:R-:W-:Y:S01]  /*9ea0*/  VIADD R12, R56, 0xffffff80 ;  /* 0xffffff80380c7836 */ /* 0x002fe20000000000 */
[----:B------:R-:W-:Y:S01]  /*9eb0*/  LEA R0, R0, UR8, 0xf ;  /* 0x0000000800007c11 */ /* 0x000fe2000f8e78ff */
[----:B------:R-:W-:Y:S01]  /*9ec0*/  IMAD.U32 R14, RZ, RZ, UR7 ;  /* 0x00000007ff0e7e24 */ /* 0x000fe2000f8e00ff */
[----:B------:R-:W-:Y:S01]  /*9ed0*/  STL.64 [R1+0x58], R4 ;  /* 0x0000580401007387 */ /* 0x000fe20000100a00 */
[----:B------:R-:W-:Y:S01]  /*9ee0*/  ULOP3.LUT UR5, UR5, 0x3fff, URZ, 0xc0, !UPT ;  /* 0x00003fff05057892 */ /* 0x000fe2000f8ec03f */
[----:B------:R-:W-:Y:S01]  /*9ef0*/  SHF.R.U32.HI R0, RZ, 0x4, R0 ;  /* 0x00000004ff007819 */ /* 0x000fe20000011600 */
[----:B------:R-:W-:Y:S01]  /*9f00*/  IMAD.X R47, RZ, RZ, R18, P1 ;  /* 0x000000ffff2f7224 */ /* 0x000fe200008e0612 */
[----:B------:R0:W-:Y:S01]  /*9f10*/  STL [R1+0x74], R12 ;  /* 0x0000740c01007387 */ /* 0x0001e20000100800 */
[----:B------:R-:W-:Y:S01]  /*9f20*/  PLOP3.LUT P5, PT, PT, PT, UP0, 0x80, 0x0 ;  /* 0x000000000000781c */ /* 0x000fe20003faf008 */
[----:B------:R-:W-:Y:S01]  /*9f30*/  ULOP3.LUT UR5, UR5, 0x10000, URZ, 0xfc, !UPT ;  /* 0x0001000005057892 */ /* 0x000fe2000f8efc3f */
[----:B------:R-:W-:Y:S01]  /*9f40*/  LOP3.LUT R0, R0, 0x3fff, RZ, 0xc0, !PT ;  /* 0x00003fff00007812 */ /* 0x000fe200078ec0ff */
[----:B------:R-:W-:Y:S01]  /*9f50*/  STL.64 [R1+0x78], R6 ;  /* 0x0000780601007387 */ /* 0x000fe20000100a00 */
[----:B------:R-:W-:-:S02]  /*9f60*/  IADD3 R44, P6, R2, 0x90, RZ ;  /* 0x00000090022c7810 */ /* 0x000fc40007fde0ff */
[----:B------:R-:W-:Y:S01]  /*9f70*/  LOP3.LUT R0, R0, 0x2000000, RZ, 0xfc, !PT ;  /* 0x0200000000007812 */ /* 0x000fe200078efcff */
[----:B------:R1:W-:Y:S01]  /*9f80*/  STL.128 [R1+0x60], R8 ;  /* 0x0000600801007387 */ /* 0x0003e20000100c00 */
[C---:B------:R-:W-:Y:S01]  /*9f90*/  IADD3 R40, P0, R2.reuse, 0x80, RZ ;  /* 0x0000008002287810 */ /* 0x040fe20007f1e0ff */
[----:B0-----:R-:W-:Y:S01]  /*9fa0*/  IMAD.MOV.U32 R12, RZ, RZ, R3 ;  /* 0x000000ffff0c7224 */ /* 0x001fe200078e0003 */
[C---:B------:R-:W-:Y:S01]  /*9fb0*/  IADD3 R35, P4, R2.reuse, 0x78, RZ ;  /* 0x0000007802237810 */ /* 0x040fe20007f9e0ff */
[--C-:B------:R-:W-:Y:S01]  /*9fc0*/  IMAD.X R57, RZ, RZ, R18.reuse, P6 ;  /* 0x000000ffff397224 */ /* 0x100fe200030e0612 */
[C---:B------:R-:W-:Y:S01]  /*9fd0*/  IADD3 R28, P3, R2.reuse, 0x74, RZ ;  /* 0x00000074021c7810 */ /* 0x040fe20007f7e0ff */
[----:B------:R-:W-:Y:S01]  /*9fe0*/  IMAD.MOV.U32 R3, RZ, RZ, R207 ;  /* 0x000000ffff037224 */ /* 0x000fe200078e00cf */
[----:B------:R-:W-:Y:S01]  /*9ff0*/  STL.128 [R1+0x90], R12 ;  /* 0x0000900c01007387 */ /* 0x000fe20000100c00 */
[C---:B------:R-:W-:Y:S01]  /*a000*/  IADD3 R34, P2, R2.reuse, 0x68, RZ ;  /* 0x0000006802227810 */ /* 0x040fe20007f5e0ff */
[--C-:B------:R-:W-:Y:S01]  /*a010*/  IMAD.X R53, RZ, RZ, R18.reuse, P0 ;  /* 0x000000ffff357224 */ /* 0x100fe200000e0612 */
[C---:B------:R-:W-:Y:S01]  /*a020*/  IADD3 R33, P1, R2.reuse, 0x60, RZ ;  /* 0x0000006002217810 */ /* 0x040fe20007f3e0ff */
[--C-:B------:R-:W-:Y:S01]  /*a030*/  IMAD.X R54, RZ, RZ, R18.reuse, P4 ;  /* 0x000000ffff367224 */ /* 0x100fe200020e0612 */
[----:B------:R-:W-:Y:S01]  /*a040*/  IADD3 R24, P6, R2, 0x58, RZ ;  /* 0x0000005802187810 */ /* 0x000fe20007fde0ff */
[----:B------:R-:W-:-:S02]  /*a050*/  IMAD.X R29, RZ, RZ, R18, P3 ;  /* 0x000000ffff1d7224 */ /* 0x000fc400018e0612 */
[----:B------:R-:W-:Y:S02]  /*a060*/  IMAD.X R45, RZ, RZ, R18, P2 ;  /* 0x000000ffff2d7224 */ /* 0x000fe400010e0612 */
[----:B-1----:R-:W-:Y:S02]  /*a070*/  IMAD.U32 R8, RZ, RZ, UR5 ;  /* 0x00000005ff087e24 */ /* 0x002fe4000f8e00ff */
[----:B------:R-:W-:Y:S02]  /*a080*/  IMAD.MOV.U32 R9, RZ, RZ, 0x40000040 ;  /* 0x40000040ff097424 */ /* 0x000fe400078e00ff */
[----:B------:R-:W-:Y:S02]  /*a090*/  IMAD.MOV.U32 R10, RZ, RZ, R0 ;  /* 0x000000ffff0a7224 */ /* 0x000fe400078e0000 */
[----:B------:R-:W-:Y:S02]  /*a0a0*/  IMAD.MOV.U32 R11, RZ, RZ, 0x40000040 ;  /* 0x40000040ff0b7424 */ /* 0x000fe400078e00ff */
[----:B------:R-:W-:-:S02]  /*a0b0*/  IMAD.MOV.U32 R0, RZ, RZ, R206 ;  /* 0x000000ffff007224 */ /* 0x000fc400078e00ce */
[--C-:B------:R-:W-:Y:S01]  /*a0c0*/  IMAD.X R52, RZ, RZ, R18.reuse, P1 ;  /* 0x000000ffff347224 */ /* 0x100fe200008e0612 */
[----:B------:R0:W-:Y:S01]  /*a0d0*/  STL.128 [R1+0x80], R8 ;  /* 0x0000800801007387 */ /* 0x0001e20000100c00 */
[----:B------:R-:W-:Y:S02]  /*a0e0*/  IMAD.X R25, RZ, RZ, R18, P6 ;  /* 0x000000ffff197224 */ /* 0x000fe400030e0612 */
[----:B0-----:R-:W-:Y:S01]  /*a0f0*/  IMAD.MOV.U32 R10, RZ, RZ, R227 ;  /* 0x000000ffff0a7224 */ /* 0x001fe200078e00e3 */
        /* <DEDUP_REMOVED lines=17> */
.L_x_1926:
[----:B------:R-:W2:Y:S02]  /*a210*/  LDL R7, [R1+0x74] ;  /* 0x0000740001077983 */ /* 0x000ea40000100800 */
[----:B--2---:R-:W-:-:S04]  /*a220*/  SHF.R.S32.HI R0, RZ, 0x1f, R7 ;  /* 0x0000001fff007819 */ /* 0x004fc80000011407 */
[CC--:B------:R-:W-:Y:S02]  /*a230*/  LEA.HI R3, R0.reuse, R7.reuse, RZ, 0x4 ;  /* 0x0000000700037211 */ /* 0x0c0fe400078f20ff */
[----:B------:R-:W-:Y:S02]  /*a240*/  LEA.HI R0, R0, R7, RZ, 0x5 ;  /* 0x0000000700007211 */ /* 0x000fe400078f28ff */
[----:B------:R-:W-:Y:S02]  /*a250*/  SHF.R.S32.HI R4, RZ, 0x4, R3 ;  /* 0x00000004ff047819 */ /* 0x000fe40000011403 */
[----:B------:R-:W-:Y:S02]  /*a260*/  SHF.R.S32.HI R0, RZ, 0x5, R0 ;  /* 0x00000005ff007819 */ /* 0x000fe40000011400 */
[C---:B------:R-:W-:Y:S02]  /*a270*/  LEA.HI R5, R3.reuse, R4, RZ, 0x1 ;  /* 0x0000000403057211 */ /* 0x040fe400078f08ff */
[----:B------:R-:W-:-:S02]  /*a280*/  LOP3.LUT R3, R3, 0xfffffff0, RZ, 0xc0, !PT ;  /* 0xfffffff003037812 */ /* 0x000fc400078ec0ff */
[----:B------:R-:W-:-:S03]  /*a290*/  LOP3.LUT R5, R5, 0x1ffffffe, RZ, 0xc0, !PT ;  /* 0x1ffffffe05057812 */ /* 0x000fc600078ec0ff */
[----:B------:R-:W-:Y:S02]  /*a2a0*/  IMAD.IADD R3, R7, 0x1, -R3 ;  /* 0x0000000107037824 */ /* 0x000fe400078e0a03 */
[----:B------:R-:W-:-:S04]  /*a2b0*/  IMAD.IADD R5, R4, 0x1, -R5 ;  /* 0x0000000104057824 */ /* 0x000fc800078e0a05 */
[----:B------:R-:W-:-:S07]  /*a2c0*/  IMAD.SHL.U32 R10, R5, 0x8, RZ ;  /* 0x00000008050a7824 */ /* 0x000fce00078e00ff */
.L_x_1925:
[----:B------:R-:W2:Y:S01]  /*a2d0*/  LDL R43, [R1+0x1d4] ;  /* 0x0001d400012b7983 */ /* 0x000ea20000100800 */
[----:B------:R-:W-:Y:S01]  /*a2e0*/  SHF.R.S32.HI R4, RZ, 0x1f, R3 ;  /* 0x0000001fff047819 */ /* 0x000fe20000011403 */
[----:B------:R-:W0:Y:S01]  /*a2f0*/  LDC.64 R38, c[0x0][0xad0] ;  /* 0x0002b400ff267b82 */ /* 0x000e220000000a00 */
[----:B------:R-:W-:Y:S01]  /*a300*/  IADD3 R7, P0, R2, 0xfc, RZ ;  /* 0x000000fc02077810 */ /* 0x000fe20007f1e0ff */
[----:B------:R1:W-:Y:S01]  /*a310*/  STL.64 [R1+0xc0], R24 ;  /* 0x0000c01801007387 */ /* 0x0003e20000100a00 */
[----:B------:R-:W-:Y:S01]  /*a320*/  LEA.HI R4, R4, R3, RZ, 0x3 ;  /* 0x0000000304047211 */ /* 0x000fe200078f18ff */
[----:B------:R-:W-:Y:S01]  /*a330*/  IMAD.U32 R14, RZ, RZ, UR38 ;  /* 0x00000026ff0e7e24 */ /* 0x000fe2000f8e00ff */
[----:B------:R-:W-:Y:S01]  /*a340*/  IADD3 R30, P3, R2, 0xa0, RZ ;  /* 0x000000a0021e7810 */ /* 0x000fe20007f7e0ff */
[----:B------:R-:W-:Y:S01]  /*a350*/  IMAD.X R8, RZ, RZ, R18, P0 ;  /* 0x000000ffff087224 */ /* 0x000fe200000e0612 */
[C---:B------:R-:W-:Y:S01]  /*a360*/  LOP3.LUT R6, R4.reuse, 0xfffffff8, RZ, 0xc0, !PT ;  /* 0xfffffff804067812 */ /* 0x040fe200078ec0ff */
[----:B------:R-:W-:Y:S01]  /*a370*/  IMAD.SHL.U32 R4, R4, 0x40, RZ ;  /* 0x0000004004047824 */ /* 0x000fe200078e00ff */
[----:B------:R-:W-:Y:S01]  /*a380*/  IADD3 R50, P2, R2, 0xb0, RZ ;  /* 0x000000b002327810 */ /* 0x000fe20007f5e0ff */
[----:B------:R-:W-:Y:S01]  /*a390*/  IMAD.U32 R15, RZ, RZ, UR39 ;  /* 0x00000027ff0f7e24 */ /* 0x000fe2000f8e00ff */
[----:B------:R-:W-:Y:S01]  /*a3a0*/  STL.64 [R1+0xb0], R22 ;  /* 0x0000b01601007387 */ /* 0x000fe20000100a00 */
[----:B------:R-:W-:Y:S01]  /*a3b0*/  IMAD.IADD R3, R3, 0x1, -R6 ;  /* 0x0000000103037824 */ /* 0x000fe200078e0a06 */
[----:B------:R-:W-:Y:S01]  /*a3c0*/  LOP3.LUT R11, R4, 0xfffffe00, RZ, 0xc0, !PT ;  /* 0xfffffe00040b7812 */ /* 0x000fe200078ec0ff */
[----:B-1----:R-:W1:Y:S01]  /*a3d0*/  LDC R24, c[0x0][0x288] ;  /* 0x0000a200ff187b82 */ /* 0x002e620000000800 */
[----:B------:R-:W-:Y:S01]  /*a3e0*/  IADD3 R6, P1, R2, 0x70, RZ ;  /* 0x0000007002067810 */ /* 0x000fe20007f3e0ff */
[C---:B------:R-:W-:Y:S01]  /*a3f0*/  IMAD.SHL.U32 R5, R3.reuse, 0x40, RZ ;  /* 0x0000004003057824 */ /* 0x040fe200078e00ff */
[----:B------:R-:W-:Y:S01]  /*a400*/  LOP3.LUT P0, RZ, R3, 0x2, RZ, 0xc0, !PT ;  /* 0x0000000203ff7812 */ /* 0x000fe2000780c0ff */
[----:B------:R-:W-:Y:S01]  /*a410*/  IMAD R0, R0, 0x400, R11 ;  /* 0x0000040000007824 */ /* 0x000fe200078e020b */
[----:B------:R-:W-:Y:S01]  /*a420*/  STL.U8 [R1+0xc8], RZ ;  /* 0x0000c8ff01007387 */ /* 0x000fe20000100000 */
[----:B------:R-:W-:Y:S01]  /*a430*/  IMAD.X R13, RZ, RZ, R18, P1 ;  /* 0x000000ffff0d7224 */ /* 0x000fe200008e0612 */
[----:B------:R-:W-:Y:S01]  /*a440*/  LOP3.LUT R5, R5, 0x1c0, RZ, 0xc0, !PT ;  /* 0x000001c005057812 */ /* 0x000fe200078ec0ff */
[----:B------:R-:W-:Y:S01]  /*a450*/  IMAD.MOV.U32 R12, RZ, RZ, 0x10 ;  /* 0x00000010ff0c7424 */ /* 0x000fe200078e00ff */
[----:B------:R-:W-:Y:S01]  /*a460*/  LOP3.LUT P1, RZ, R3, 0x4, RZ, 0xc0, !PT ;  /* 0x0000000403ff7812 */ /* 0x000fe2000782c0ff */
[----:B0-----:R-:W-:Y:S01]  /*a470*/  IMAD.MOV.U32 R26, RZ, RZ, R39 ;  /* 0x000000ffff1a7224 */ /* 0x001fe200078e0027 */
[----:B------:R-:W-:Y:S01]  /*a480*/  LOP3.LUT R9, R5, 0x8, R10, 0xf8, !PT ;  /* 0x0000000805097812 */ /* 0x000fe200078ef80a */
[----:B------:R-:W-:Y:S01]  /*a490*/  IMAD.X R31, RZ, RZ, R18, P3 ;  /* 0x000000ffff1f7224 */ /* 0x000fe200018e0612 */
[----:B------:R-:W-:Y:S01]  /*a4a0*/  SHF.R.U32.HI R4, RZ, 0x3, R5 ;  /* 0x00000003ff047819 */ /* 0x000fe20000011605 */
[----:B------:R-:W-:Y:S01]  /*a4b0*/  IMAD.MOV.U32 R5, RZ, RZ, R8 ;  /* 0x000000ffff057224 */ /* 0x000fe200078e0008 */
[----:B------:R-:W0:Y:S01]  /*a4c0*/  LDC.64 R10, c[0x0][0xae0] ;  /* 0x0002b800ff0a7b82 */ /* 0x000e220000000a00 */
[----:B------:R-:W-:Y:S01]  /*a4d0*/  SEL R12, R12, 0xfffffff0, !P0 ;  /* 0xfffffff00c0c7807 */ /* 0x000fe20004000000 */
[----:B------:R-:W-:Y:S01]  /*a4e0*/  IMAD.X R51, RZ, RZ, R18, P2 ;  /* 0x000000ffff337224 */ /* 0x000fe200010e0612 */
[----:B------:R-:W-:Y:S01]  /*a4f0*/  LOP3.LUT R9, R9, R4, RZ, 0x3c, !PT ;  /* 0x0000000409097212 */ /* 0x000fe200078e3cff */
[----:B------:R-:W-:Y:S01]  /*a500*/  IMAD.MOV.U32 R4, RZ, RZ, R7 ;  /* 0x000000ffff047224 */ /* 0x000fe200078e0007 */
[----:B------:R-:W-:Y:S01]  /*a510*/  STL.128 [R1+0x110], R28 ;  /* 0x0001101c01007387 */ /* 0x000fe20000100c00 */
[----:B------:R-:W-:Y:S01]  /*a520*/  IMAD.MOV.U32 R7, RZ, RZ, R13 ;  /* 0x000000ffff077224 */ /* 0x000fe200078e000d */
[----:B------:R-:W-:Y:S01]  /*a530*/  BSSY B0, `(.L_x_1927) ;  /* 0x0000021000007945 */ /* 0x000fe20003800000 */
[----:B------:R-:W-:Y:S01]  /*a540*/  IMAD.IADD R3, R0, 0x1, R9 ;  /* 0x0000000100037824 */ /* 0x000fe200078e0209 */
[----:B------:R-:W-:Y:S01]  /*a550*/  STL.64 [R1+0xb8], R50 ;  /* 0x0000b83201007387 */ /* 0x000fe20000100a00 */
[----:B------:R-:W3:Y:S01]  /*a560*/  LDC.64 R8, c[0x0][0xad8] ;  /* 0x0002b600ff087b82 */ /* 0x000ee20000000a00 */
[----:B------:R-:W-:-:S02]  /*a570*/  IMAD.MOV.U32 R13, RZ, RZ, 0x20 ;  /* 0x00000020ff0d7424 */ /* 0x000fc400078e00ff */
[----:B------:R4:W-:Y:S01]  /*a580*/  STL.128 [R1+0x100], R4 ;  /* 0x0001000401007387 */ /* 0x0009e20000100c00 */
[----:B------:R-:W-:Y:S02]  /*a590*/  IMAD.WIDE.U32 R20, R3, 0x2, R14 ;  /* 0x0000000203147825 */ /* 0x000fe400078e000e */
[----:B------:R-:W-:Y:S01]  /*a5a0*/  SEL R13, R13, 0xffffffe0, !P1 ;  /* 0xffffffe00d0d7807 */ /* 0x000fe20004800000 */
[----:B------:R0:W-:Y:S01]  /*a5b0*/  STL.U8 [R1+0x120], RZ ;  /* 0x000120ff01007387 */ /* 0x0001e20000100000 */
[----:B------:R-:W-:Y:S01]  /*a5c0*/  IMAD.U32 R25, RZ, RZ, UR47 ;  /* 0x0000002fff197e24 */ /* 0x000fe2000f8e00ff */
[----:B------:R-:W-:Y:S01]  /*a5d0*/  IADD3 R20, P0, R20, 0x36400, RZ ;  /* 0x0003640014147810 */ /* 0x000fe20007f1e0ff */
[----:B------:R-:W-:Y:S01]  /*a5e0*/  IMAD.MOV.U32 R36, RZ, RZ, RZ ;  /* 0x000000ffff247224 */ /* 0x000fe200078e00ff */
[----:B------:R0:W-:Y:S01]  /*a5f0*/  STL.64 [R1+0xa0], R12 ;  /* 0x0000a00c01007387 */ /* 0x0001e20000100a00 */
[----:B------:R-:W-:Y:S02]  /*a600*/  VIADD R191, R56, 0xffffff80 ;  /* 0xffffff8038bf7836 */ /* 0x000fe40000000000 */
[----:B------:R-:W-:-:S02]  /*a610*/  IMAD.X R21, RZ, RZ, R21, P0 ;  /* 0x000000ffff157224 */ /* 0x000fc400000e0615 */
[----:B0-----:R-:W-:Y:S01]  /*a620*/  IMAD.MOV.U32 R39, RZ, RZ, R11 ;  /* 0x000000ffff277224 */ /* 0x001fe200078e000b */
[----:B------:R0:W-:Y:S01]  /*a630*/  STL [R1+0xcc], R191 ;  /* 0x0000ccbf01007387 */ /* 0x0001e20000100800 */
[----:B----4-:R-:W4:Y:S01]  /*a640*/  LDC R6, c[0x0][0x450] ;  /* 0x00011400ff067b82 */ /* 0x010f220000000800 */
[----:B------:R-:W-:Y:S02]  /*a650*/  IMAD.MOV.U32 R7, RZ, RZ, R38 ;  /* 0x000000ffff077224 */ /* 0x000fe400078e0026 */
[----:B------:R0:W-:Y:S01]  /*a660*/  STL.64 [R1+0xa8], R20 ;  /* 0x0000a81401007387 */ /* 0x0001e20000100a00 */
[----:B------:R-:W-:Y:S02]  /*a670*/  IMAD.MOV.U32 R38, RZ, RZ, R10 ;  /* 0x000000ffff267224 */ /* 0x000fe400078e000a */
[----:B---3--:R-:W-:Y:S02]  /*a680*/  IMAD.MOV.U32 R27, RZ, RZ, R8 ;  /* 0x000000ffff1b7224 */ /* 0x008fe400078e0008 */
[----:B------:R-:W-:Y:S01]  /*a690*/  IMAD.MOV.U32 R37, RZ, RZ, R9 ;  /* 0x000000ffff257224 */ /* 0x000fe200078e0009 */
[----:B------:R-:W4:Y:S02]  /*a6a0*/  LDC.64 R4, c[0x0][0x448] ;  /* 0x00011200ff047b82 */ /* 0x000f240000000a00 */
[----:B-1----:R0:W-:Y:S04]  /*a6b0*/  STL.128 [R1+0xd0], R24 ;  /* 0x0000d01801007387 */ /* 0x0021e80000100c00 */
[----:B------:R0:W-:Y:S04]  /*a6c0*/  STL.128 [R1+0xe0], R36 ;  /* 0x0000e02401007387 */ /* 0x0001e80000100c00 */
[----:B----4-:R0:W-:Y:S01]  /*a6d0*/  STL.128 [R1+0xf0], R4 ;  /* 0x0000f00401007387 */ /* 0x0101e20000100c00 */
[----:B--2---:R-:W-:-:S04]  /*a6e0*/  LEA.HI R0, R43, R43, RZ, 0x1 ;  /* 0x0000002b2b007211 */ /* 0x004fc800078f08ff */
[----:B------:R-:W-:-:S05]  /*a6f0*/  LOP3.LUT R0, R0, 0xfffffffe, RZ, 0xc0, !PT ;  /* 0xfffffffe00007812 */ /* 0x000fca00078ec0ff */
[----:B------:R-:W-:-:S05]  /*a700*/  IMAD.IADD R0, R43, 0x1, -R0 ;  /* 0x000000012b007824 */ /* 0x000fca00078e0a00 */
[----:B------:R-:W-:-:S04]  /*a710*/  SHF.L.U32 R0, R0, 0x1f, RZ ;  /* 0x0000001f00007819 */ /* 0x000fc800000006ff */
[----:B------:R-:W1:Y:S02]  /*a720*/  SYNCS.PHASECHK.TRANS64.TRYWAIT P0, [UR44+0x38800], R0 ;  /* 0x03880000ff0075a7 */ /* 0x000e64000800016c */
[----:B01----:R-:W-:Y:S05]  /*a730*/  @!P0 BRA `(.L_x_1928) ;  /* 0x000001f800248947 */ /* 0x003fea0003800000 */
.L_x_2113:
[----:B------:R-:W-:Y:S05]  /*a740*/  BSYNC B0 ;  /* 0x0000000000007941 */ /* 0x000fea0003800000 */
.L_x_1927:
[----:B------:R-:W2:Y:S04]  /*a750*/  LDL R30, [R1] ;  /* 0x00000000011e7983 */ /* 0x000ea80000100800 */
[----:B------:R1:W5:Y:S01]  /*a760*/  LDL.64 R20, [R1+0x1c8] ;  /* 0x0001c80001147983 */ /* 0x0003620000100a00 */
[C---:B------:R-:W-:Y:S01]  /*a770*/  IADD3 R26, P0, R2.reuse, 0xc8, RZ ;  /* 0x000000c8021a7810 */ /* 0x040fe20007f1e0ff */
[----:B------:R-:W-:Y:S01]  /*a780*/  IMAD.MOV.U32 R24, RZ, RZ, R33 ;  /* 0x000000ffff187224 */ /* 0x000fe200078e0021 */
[C---:B------:R-:W-:Y:S01]  /*a790*/  IADD3 R4, P1, R2.reuse, 0x100, RZ ;  /* 0x0000010002047810 */ /* 0x040fe20007f3e0ff */
[----:B------:R-:W-:Y:S01]  /*a7a0*/  IMAD.MOV.U32 R25, RZ, RZ, R52 ;  /* 0x000000ffff197224 */ /* 0x000fe200078e0034 */
[----:B------:R-:W-:Y:S01]  /*a7b0*/  STL.64 [R1+0x128], R202 ;  /* 0x000128ca01007387 */ /* 0x000fe20000100a00 */
[----:B------:R-:W-:Y:S01]  /*a7c0*/  IMAD.X R27, RZ, RZ, R18, P0 ;  /* 0x000000ffff1b7224 */ /* 0x000fe200000e0612 */
[----:B0-----:R-:W-:Y:S01]  /*a7d0*/  IADD3 R0, P0, R2, 0x3e0, RZ ;  /* 0x000003e002007810 */ /* 0x001fe20007f1e0ff */
[----:B------:R-:W-:Y:S01]  /*a7e0*/  IMAD.MOV.U32 R12, RZ, RZ, R40 ;  /* 0x000000ffff0c7224 */ /* 0x000fe200078e0028 */
[----:B------:R-:W-:Y:S01]  /*a7f0*/  BSSY B0, `(.L_x_1929) ;  /* 0x0000035000007945 */ /* 0x000fe20003800000 */
[----:B------:R-:W-:Y:S01]  /*a800*/  IMAD.MOV.U32 R13, RZ, RZ, R53 ;  /* 0x000000ffff0d7224 */ /* 0x000fe200078e0035 */
[----:B------:R0:W-:Y:S01]  /*a810*/  STL.128 [R1+0x130], R24 ;  /* 0x0001301801007387 */ /* 0x0001e20000100c00 */
[----:B------:R-:W-:-:S02]  /*a820*/  IMAD.X R3, RZ, RZ, R18, P0 ;  /* 0x000000ffff037224 */ /* 0x000fc400000e0612 */
[----:B------:R-:W-:Y:S01]  /*a830*/  IMAD.X R7, RZ, RZ, R18, P1 ;  /* 0x000000ffff077224 */ /* 0x000fe200008e0612 */
[----:B------:R3:W-:Y:S01]  /*a840*/  STL.128 [R1+0x150], R12 ;  /* 0x0001500c01007387 */ /* 0x0007e20000100c00 */
[----:B------:R-:W-:Y:S01]  /*a850*/  IADD3 R28, P1, R2, 0x120, RZ ;  /* 0x00000120021c7810 */ /* 0x000fe20007f3e0ff */
[----:B------:R-:W-:-:S04]  /*a860*/  IMAD.MOV.U32 R43, RZ, RZ, R55 ;  /* 0x000000ffff2b7224 */ /* 0x000fc800078e0037 */
[----:B------:R-:W-:-:S05]  /*a870*/  IMAD.X R29, RZ, RZ, R18, P1 ;  /* 0x000000ffff1d7224 */ /* 0x000fca00008e0612 */
[----:B------:R-:W-:Y:S01]  /*a880*/  STL.64 [R1+0x1c0], R28 ;  /* 0x0001c01c01007387 */ /* 0x000fe20000100a00 */
[----:B0-----:R-:W-:Y:S02]  /*a890*/  IMAD.MOV.U32 R26, RZ, RZ, R35 ;  /* 0x000000ffff1a7224 */ /* 0x001fe400078e0023 */
[----:B------:R-:W-:Y:S02]  /*a8a0*/  IMAD.MOV.U32 R27, RZ, RZ, R54 ;  /* 0x000000ffff1b7224 */ /* 0x000fe400078e0036 */
[----:B------:R-:W-:Y:S01]  /*a8b0*/  IMAD.MOV.U32 R24, RZ, RZ, R2 ;  /* 0x000000ffff187224 */ /* 0x000fe200078e0002 */
[C---:B---3--:R-:W-:Y:S01]  /*a8c0*/  IADD3 R14, P0, R2.reuse, 0x1e0, RZ ;  /* 0x000001e0020e7810 */ /* 0x048fe20007f1e0ff */
[----:B------:R-:W-:Y:S01]  /*a8d0*/  IMAD.MOV.U32 R25, RZ, RZ, R18 ;  /* 0x000000ffff197224 */ /* 0x000fe200078e0012 */
[----:B------:R-:W-:-:S03]  /*a8e0*/  IADD3 R12, P2, R2, 0x108, RZ ;  /* 0x00000108020c7810 */ /* 0x000fc60007f5e0ff */
[--C-:B------:R-:W-:Y:S01]  /*a8f0*/  IMAD.X R15, RZ, RZ, R18.reuse, P0 ;  /* 0x000000ffff0f7224 */ /* 0x100fe200000e0612 */
[----:B------:R0:W-:Y:S01]  /*a900*/  STL.128 [R1+0x140], R24 ;  /* 0x0001401801007387 */ /* 0x0001e20000100c00 */
[----:B------:R-:W-:Y:S02]  /*a910*/  IMAD.X R13, RZ, RZ, R18, P2 ;  /* 0x000000ffff0d7224 */ /* 0x000fe400010e0612 */
[----:B------:R-:W-:Y:S02]  /*a920*/  IMAD.MOV.U32 R40, RZ, RZ, R14 ;  /* 0x000000ffff287224 */ /* 0x000fe400078e000e */
[----:B0-----:R-:W-:Y:S02]  /*a930*/  IMAD.MOV.U32 R26, RZ, RZ, R48 ;  /* 0x000000ffff1a7224 */ /* 0x001fe400078e0030 */
[----:B------:R-:W-:Y:S02]  /*a940*/  IMAD.MOV.U32 R27, RZ, RZ, R49 ;  /* 0x000000ffff1b7224 */ /* 0x000fe400078e0031 */
[----:B------:R-:W-:-:S02]  /*a950*/  IMAD.MOV.U32 R24, RZ, RZ, R204 ;  /* 0x000000ffff187224 */ /* 0x000fc400078e00cc */
[----:B------:R-:W-:-:S05]  /*a960*/  IMAD.MOV.U32 R25, RZ, RZ, R199 ;  /* 0x000000ffff197224 */ /* 0x000fca00078e00c7 */
[----:B------:R0:W-:Y:S02]  /*a970*/  STL.128 [R1+0x160], R24 ;  /* 0x0001601801007387 */ /* 0x0001e40000100c00 */
[----:B0-----:R-:W-:Y:S02]  /*a980*/  IMAD.MOV.U32 R24, RZ, RZ, R34 ;  /* 0x000000ffff187224 */ /* 0x001fe400078e0022 */
[----:B------:R-:W-:Y:S02]  /*a990*/  IMAD.MOV.U32 R25, RZ, RZ, R45 ;  /* 0x000000ffff197224 */ /* 0x000fe400078e002d */
[----:B------:R-:W-:Y:S02]  /*a9a0*/  IMAD.MOV.U32 R26, RZ, RZ, R44 ;  /* 0x000000ffff1a7224 */ /* 0x000fe400078e002c */
[----:B------:R-:W-:-:S05]  /*a9b0*/  IMAD.MOV.U32 R27, RZ, RZ, R57 ;  /* 0x000000ffff1b7224 */ /* 0x000fca00078e0039 */
[----:B------:R0:W-:Y:S02]  /*a9c0*/  STL.128 [R1+0x170], R24 ;  /* 0x0001701801007387 */ /* 0x0001e40000100c00 */
[----:B0-----:R-:W-:Y:S02]  /*a9d0*/  IMAD.MOV.U32 R24, RZ, RZ, R46 ;  /* 0x000000ffff187224 */ /* 0x001fe400078e002e */
[----:B------:R-:W-:Y:S02]  /*a9e0*/  IMAD.MOV.U32 R25, RZ, RZ, R47 ;  /* 0x000000ffff197224 */ /* 0x000fe400078e002f */
[----:B------:R-:W-:Y:S01]  /*a9f0*/  IMAD.MOV.U32 R26, RZ, RZ, R0 ;  /* 0x000000ffff1a7224 */ /* 0x000fe200078e0000 */
[----:B------:R-:W-:Y:S01]  /*aa00*/  IADD3 R0, P3, R2, 0xb8, RZ ;  /* 0x000000b802007810 */ /* 0x000fe20007f7e0ff */
[----:B------:R-:W-:-:S04]  /*aa10*/  IMAD.MOV.U32 R27, RZ, RZ, R3 ;  /* 0x000000ffff1b7224 */ /* 0x000fc800078e0003 */
[----:B------:R-:W-:Y:S01]  /*aa20*/  IMAD.X R3, RZ, RZ, R18, P3 ;  /* 0x000000ffff037224 */ /* 0x000fe200018e0612 */
[----:B------:R0:W-:Y:S02]  /*aa30*/  STL.128 [R1+0x180], R24 ;  /* 0x0001801801007387 */ /* 0x0001e40000100c00 */
[----:B0-----:R-:W-:Y:S02]  /*aa40*/  IMAD.MOV.U32 R26, RZ, RZ, R32 ;  /* 0x000000ffff1a7224 */ /* 0x001fe400078e0020 */
[----:B------:R-:W-:Y:S02]  /*aa50*/  IMAD.MOV.U32 R27, RZ, RZ, R41 ;  /* 0x000000ffff1b7224 */ /* 0x000fe400078e0029 */
[----:B------:R-:W-:Y:S02]  /*aa60*/  IMAD.MOV.U32 R24, RZ, RZ, R4 ;  /* 0x000000ffff187224 */ /* 0x000fe400078e0004 */
[----:B------:R-:W-:Y:S02]  /*aa70*/  IMAD.MOV.U32 R25, RZ, RZ, R7 ;  /* 0x000000ffff197224 */ /* 0x000fe400078e0007 */
[----:B------:R-:W-:-:S03]  /*aa80*/  IMAD.MOV.U32 R41, RZ, RZ, R15 ;  /* 0x000000ffff297224 */ /* 0x000fc600078e000f */
[----:B------:R0:W-:Y:S04]  /*aa90*/  STL.128 [R1+0x190], R24 ;  /* 0x0001901801007387 */ /* 0x0001e80000100c00 */
[----:B------:R1:W-:Y:S01]  /*aaa0*/  STL.128 [R1+0x1b0], R40 ;  /* 0x0001b02801007387 */ /* 0x0003e20000100c00 */
[----:B0-----:R-:W-:Y:S02]  /*aab0*/  IMAD.MOV.U32 R24, RZ, RZ, R0 ;  /* 0x000000ffff187224 */ /* 0x001fe400078e0000 */
[----:B------:R-:W-:Y:S02]  /*aac0*/  IMAD.MOV.U32 R25, RZ, RZ, R3 ;  /* 0x000000ffff197224 */ /* 0x000fe400078e0003 */
[----:B------:R-:W-:Y:S02]  /*aad0*/  IMAD.MOV.U32 R26, RZ, RZ, R12 ;  /* 0x000000ffff1a7224 */ /* 0x000fe400078e000c */
[----:B------:R-:W-:-:S05]  /*aae0*/  IMAD.MOV.U32 R27, RZ, RZ, R13 ;  /* 0x000000ffff1b7224 */ /* 0x000fca00078e000d */
[----:B------:R1:W-:Y:S01]  /*aaf0*/  STL.128 [R1+0x1a0], R24 ;  /* 0x0001a01801007387 */ /* 0x0003e20000100c00 */
[----:B--2---:R-:W-:-:S04]  /*ab00*/  LOP3.LUT R0, R30, 0x1, RZ, 0xfc, !PT ;  /* 0x000000011e007812 */ /* 0x004fc800078efcff */
[----:B------:R-:W-:-:S13]  /*ab10*/  ISETP.NE.AND P1, PT, R0, 0x3, PT ;  /* 0x000000030000780c */ /* 0x000fda0003f25270 */
[----:B-1----:R-:W-:Y:S05]  /*ab20*/  @!P1 BRA `(.L_x_1930) ;  /* 0x0000000000049947 */ /* 0x002fea0003800000 */
[----:B------:R-:W-:Y:S01]  /*ab30*/  BPT.TRAP 0x1 ;  /* 0x000000040000795c */ /* 0x000fe20000300000 */
.L_x_1930:
[----:B------:R-:W-:Y:S05]  /*ab40*/  BSYNC B0 ;  /* 0x0000000000007941 */ /* 0x000fea0003800000 */
.L_x_1929:
[----:B------:R-:W2:Y:S01]  /*ab50*/  LDL.64 R12, [R1+0x18] ;  /* 0x00001800010c7983 */ /* 0x000ea20000100a00 */
[----:B-----5:R-:W-:Y:S01]  /*ab60*/  SHF.L.U32 R21, R21, 0x1f, RZ ;  /* 0x0000001f15157819 */ /* 0x020fe200000006ff */
[----:B------:R-:W-:Y:S01]  /*ab70*/  BSSY B0, `(.L_x_1931) ;  /* 0x0000006000007945 */ /* 0x000fe20003800000 */
[----:B--2---:R-:W-:-:S05]  /*ab80*/  MOV R3, R12 ;  /* 0x0000000c00037202 */ /* 0x004fca0000000f00 */
[----:B------:R-:W-:-:S04]  /*ab90*/  IMAD R20, R20, 0x8, R3 ;  /* 0x0000000814147824 */ /* 0x000fc800078e0203 */
[----:B------:R0:W1:Y:S01]  /*aba0*/  SYNCS.PHASECHK.TRANS64.TRYWAIT P0, [R20+URZ], R21 ;  /* 0x00000015140075a7 */ /* 0x000062000800017f */
[----:B------:R-:W-:Y:S05]  /*abb0*/  @!P1 BRA `(.L_x_1932) ;  /* 0x0000000000049947 */ /* 0x000fea0003800000 */
[----:B------:R-:W-:Y:S01]  /*abc0*/  BPT.TRAP 0x1 ;  /* 0x000000040000795c */ /* 0x000fe20000300000 */
.L_x_1932:
[----:B------:R-:W-:Y:S05]  /*abd0*/  BSYNC B0 ;  /* 0x0000000000007941 */ /* 0x000fea0003800000 */
.L_x_1931:
[----:B------:R-:W-:Y:S04]  /*abe0*/  BSSY B0, `(.L_x_1933) ;  /* 0x0000004000007945 */ /* 0x000fe80003800000 */
[----:B-1----:R-:W-:Y:S05]  /*abf0*/  @P0 BRA `(.L_x_1934) ;  /* 0x0000000000080947 */ /* 0x002fea0003800000 */
[----:B------:R-:W1:Y:S02]  /*ac00*/  SYNCS.PHASECHK.TRANS64.TRYWAIT P0, [R20+URZ], R21 ;  /* 0x00000015140075a7 */ /* 0x000e64000800017f */
[----:B-1----:R-:W-:Y:S05]  /*ac10*/  @!P0 BRA `(.L_x_1935) ;  /* 0x000001f400048947 */ /* 0x002fea0003800000 */
.L_x_1934:
[----:B------:R-:W-:Y:S05]  /*ac20*/  BSYNC B0 ;  /* 0x0000000000007941 */ /* 0x000fea0003800000 */
.L_x_1933:
[----:B------:R-:W2:Y:S04]  /*ac30*/  LDL R7, [R1+0x1c8] ;  /* 0x0001c80001077983 */ /* 0x000ea80000100800 */
[----:B------:R-:W2:Y:S01]  /*ac40*/  LDL.64 R12, [R1+0x80] ;  /* 0x00008000010c7983 */ /* 0x000ea20000100a00 */
[----:B------:R-:W-:Y:S05]  /*ac50*/  WARPSYNC.ALL ;  /* 0x0000000000007948 */ /* 0x000fea0003800000 */
[----:B01----:R-:W3:Y:S04]  /*ac60*/  LDL.64 R20, [R1+0x78] ;  /* 0x0000780001147983 */ /* 0x003ee80000100a00 */
[----:B------:R-:W4:Y:S04]  /*ac70*/  LDL.64 R14, [R1+0x78] ;  /* 0x00007800010e7983 */ /* 0x000f280000100a00 */
[----:B------:R-:W5:Y:S04]  /*ac80*/  LDL.64 R56, [R1+0x78] ;  /* 0x0000780001387983 */ /* 0x000f680000100a00 */
[----:B------:R-:W5:Y:S01]  /*ac90*/  LDL.64 R58, [R1+0x78] ;  /* 0x00007800013a7983 */ /* 0x000f620000100a00 */
[----:B--2---:R-:W-:Y:S01]  /*aca0*/  IMAD R12, R7, 0x200, R12 ;  /* 0x00000200070c7824 */ /* 0x004fe200078e020c */
[----:B------:R-:W-:-:S02]  /*acb0*/  R2UR UR7, R13 ;  /* 0x000000000d0772ca */ /* 0x000fc400000e0000 */
[----:B------:R-:W2:Y:S01]  /*acc0*/  LDL R3, [R1+0x1d4] ;  /* 0x0001d40001037983 */ /* 0x000ea20000100800 */
[----:B------:R-:W-:Y:S01]  /*acd0*/  WARPGROUP.ARRIVE ;  /* 0x00000000000079c5 */ /* 0x000fe20000000000 */
[----:B------:R-:W-:Y:S01]  /*ace0*/  R2UR UR6, R12 ;  /* 0x000000000c0672ca */ /* 0x000fe200000e0000 */
[----:B------:R-:W-:Y:S01]  /*acf0*/  BSSY B0, `(.L_x_1936) ;  /* 0x000002e000007945 */ /* 0x000fe20003800000 */
[----:B------:R0:W-:Y:S01]  /*ad00*/  STL [R1+0x60], RZ ;  /* 0x000060ff01007387 */ /* 0x0001e20000100800 */
[----:B---3--:R-:W-:Y:S01]  /*ad10*/  R2UR UR4, R20 ;  /* 0x00000000140472ca */ /* 0x008fe200000e0000 */
[----:B------:R-:W-:Y:S01]  /*ad20*/  VIADD R20, R12, 0x2 ;  /* 0x000000020c147836 */ /* 0x000fe20000000000 */
[----:B------:R-:W-:Y:S01]  /*ad30*/  R2UR UR5, R21 ;  /* 0x00000000150572ca */ /* 0x000fe200000e0000 */
[----:B------:R-:W-:Y:S02]  /*ad40*/  IMAD.MOV.U32 R21, RZ, RZ, R13 ;  /* 0x000000ffff157224 */ /* 0x000fe400078e000d */
[----:B----4-:R-:W-:-:S02]  /*ad50*/  VIADD R14, R14, 0x2 ;  /* 0x000000020e0e7836 */ /* 0x010fc40000000000 */
[----:B-----5:R-:W-:Y:S02]  /*ad60*/  VIADD R56, R56, 0x4 ;  /* 0x0000000438387836 */ /* 0x020fe40000000000 */
[----:B------:R-:W-:-:S06]  /*ad70*/  VIADD R58, R58, 0x6 ;  /* 0x000000063a3a7836 */ /* 0x000fcc0000000000 */
[----:B------:R-:W-:Y:S01]  /*ad80*/  HGMMA.64x64x16.F32 R24, gdesc[UR4], RZ, !UPT, gsb0 ;  /* 0x00e00000041879f0 */ /* 0x000fe2000c0008ff */
[----:B------:R-:W-:Y:S02]  /*ad90*/  R2UR UR6, R20 ;  /* 0x00000000140672ca */ /* 0x000fe400000e0000 */
[----:B------:R-:W-:Y:S02]  /*ada0*/  R2UR UR7, R21 ;  /* 0x00000000150772ca */ /* 0x000fe400000e0000 */
[----:B------:R-:W-:Y:S01]  /*adb0*/  R2UR UR4, R14 ;  /* 0x000000000e0472ca */ /* 0x000fe200000e0000 */
[C---:B------:R-:W-:Y:S01]  /*adc0*/  VIADD R14, R12.reuse, 0x4 ;  /* 0x000000040c0e7836 */ /* 0x040fe20000000000 */
[----:B------:R-:W-:Y:S01]  /*add0*/  R2UR UR5, R15 ;  /* 0x000000000f0572ca */ /* 0x000fe200000e0000 */
[----:B------:R-:W-:Y:S01]  /*ade0*/  IMAD.MOV.U32 R15, RZ, RZ, R13 ;  /* 0x000000ffff0f7224 */ /* 0x000fe200078e000d */
[----:B--2---:R-:W-:Y:S01]  /*adf0*/  LEA.HI R0, R3, R3, RZ, 0x1 ;  /* 0x0000000303007211 */ /* 0x004fe200078f08ff */
[----:B------:R-:W-:-:S03]  /*ae00*/  VIADD R12, R12, 0x6 ;  /* 0x000000060c0c7836 */ /* 0x000fc60000000000 */
[----:B------:R-:W-:Y:S01]  /*ae10*/  LOP3.LUT R4, R0, 0xfffffffe, RZ, 0xc0, !PT ;  /* 0xfffffffe00047812 */ /* 0x000fe200078ec0ff */
[----:B------:R-:W-:-:S04]  /*ae20*/  IMAD.MOV.U32 R0, RZ, RZ, 0x1 ;  /* 0x00000001ff007424 */ /* 0x000fc800078e00ff */
[----:B------:R-:W-:Y:S01]  /*ae30*/  IMAD.IADD R3, R3, 0x1, -R4 ;  /* 0x0000000103037824 */ /* 0x000fe200078e0a04 */
[----:B------:R0:W-:Y:S04]  /*ae40*/  STL [R1+0x60], R0 ;  /* 0x0000600001007387 */ /* 0x0001e80000100800 */
[----:B------:R-:W-:Y:S01]  /*ae50*/  SHF.L.U32 R3, R3, 0x1f, RZ ;  /* 0x0000001f03037819 */ /* 0x000fe200000006ff */
[----:B------:R0:W-:Y:S04]  /*ae60*/  STL [R1+0x60], R0 ;  /* 0x0000600001007387 */ /* 0x0001e80000100800 */
[----:B------:R0:W-:Y:S04]  /*ae70*/  STL [R1+0x60], R0 ;  /* 0x0000600001007387 */ /* 0x0001e80000100800 */
[----:B------:R0:W-:Y:S01]  /*ae80*/  STL [R1+0x60], R0 ;  /* 0x0000600001007387 */ /* 0x0001e20000100800 */
[----:B------:R-:W-:-:S02]  /*ae90*/  WARPGROUP.DEPBAR.LE gsb0, 0x0 ;  /* 0x00008000000079c5 */ /* 0x000fc40000010000 */
[----:B------:R-:W-:-:S06]  /*aea0*/  WARPGROUP.ARRIVE ;  /* 0x00000000000079c5 */ /* 0x000fcc0000000000 */
        /* <DEDUP_REMOVED lines=16> */
[----:B------:R-:W1:Y:S02]  /*afb0*/  SYNCS.PHASECHK.TRANS64.TRYWAIT P0, [UR44+0x38810], R3 ;  /* 0x03881003ff0075a7 */ /* 0x000e64000800016c */
[----:B01----:R-:W-:Y:S05]  /*afc0*/  @!P0 BRA `(.L_x_1937) ;  /* 0x000001f0002c8947 */ /* 0x003fea0003800000 */
.L_x_2114:
[----:B------:R-:W-:Y:S05]  /*afd0*/  BSYNC B0 ;  /* 0x0000000000007941 */ /* 0x000fea0003800000 */
.L_x_1936:
[----:B0-----:R-:W2:Y:S04]  /*afe0*/  LDL R3, [R1+0x28] ;  /* 0x0000280001037983 */ /* 0x001ea80000100800 */
[----:B------:R0:W5:Y:S01]  /*aff0*/  LDL.64 R12, [R1+0x1c8] ;  /* 0x0001c800010c7983 */ /* 0x0001620000100a00 */
[----:B------:R-:W-:Y:S01]  /*b000*/  BSSY B0, `(.L_x_1938) ;  /* 0x0000005000007945 */ /* 0x000fe20003800000 */
[----:B--2---:R-:W-:-:S04]  /*b010*/  LOP3.LUT R3, R3, 0x1, RZ, 0xfc, !PT ;  /* 0x0000000103037812 */ /* 0x004fc800078efcff */
[----:B------:R-:W-:-:S13]  /*b020*/  ISETP.NE.AND P1, PT, R3, 0x3, PT ;  /* 0x000000030300780c */ /* 0x000fda0003f25270 */
[----:B0-----:R-:W-:Y:S05]  /*b030*/  @!P1 BRA `(.L_x_1939) ;  /* 0x0000000000049947 */ /* 0x001fea0003800000 */
[----:B------:R-:W-:Y:S01]  /*b040*/  BPT.TRAP 0x1 ;  /* 0x000000040000795c */ /* 0x000fe20000300000 */
.L_x_1939:
[----:B------:R-:W-:Y:S05]  /*b050*/  BSYNC B0 ;  /* 0x0000000000007941 */ /* 0x000fea0003800000 */
.L_x_1938:
        /* <DEDUP_REMOVED lines=8> */
.L_x_1941:
[----:B------:R-:W-:Y:S05]  /*b0e0*/  BSYNC B0 ;  /* 0x0000000000007941 */ /* 0x000fea0003800000 */
.L_x_1940:
[----:B------:R-:W-:Y:S04]  /*b0f0*/  BSSY B0, `(.L_x_1942) ;  /* 0x0000004000007945 */ /* 0x000fe80003800000 */
[----:B-1----:R-:W-:Y:S05]  /*b100*/  @P0 BRA `(.L_x_1943) ;  /* 0x0000000000080947 */ /* 0x002fea0003800000 */
[----:B------:R-:W1:Y:S02]  /*b110*/  SYNCS.PHASECHK.TRANS64.TRYWAIT P0, [R12+URZ], R13 ;  /* 0x0000000d0c0075a7 */ /* 0x000e64000800017f */
[----:B-1----:R-:W-:Y:S05]  /*b120*/  @!P0 BRA `(.L_x_1944) ;  /* 0x000001ec00ec8947 */ /* 0x002fea0003800000 */
.L_x_1943:
[----:B------:R-:W-:Y:S05]  /*b130*/  BSYNC B0 ;  /* 0x0000000000007941 */ /* 0x000fea0003800000 */
.L_x_1942:
[----:B------:R-:W2:Y:S04]  /*b140*/  LDL R4, [R1+0x68] ;  /* 0x0000680001047983 */ /* 0x000ea80000100800 */
[----:B------:R-:W3:Y:S04]  /*b150*/  LDL R3, [R1+0x1c8] ;  /* 0x0001c80001037983 */ /* 0x000ee80000100800 */
[----:B01----:R-:W3:Y:S04]  /*b160*/  LDL.64 R12, [R1+0x98] ;  /* 0x00009800010c7983 */ /* 0x003ee80000100a00 */
[----:B------:R-:W4:Y:S04]  /*b170*/  LDL.64 R14, [R1+0x90] ;  /* 0x00009000010e7983 */ /* 0x000f280000100a00 */
[----:B------:R-:W4:Y:S04]  /*b180*/  LDL.64 R20, [R1+0x90] ;  /* 0x0000900001147983 */ /* 0x000f280000100a00 */
[----:B------:R-:W4:Y:S04]  /*b190*/  LDL.64 R56, [R1+0x90] ;  /* 0x0000900001387983 */ /* 0x000f280000100a00 */
[----:B------:R-:W4:Y:S01]  /*b1a0*/  LDL.64 R58, [R1+0x90] ;  /* 0x00009000013a7983 */ /* 0x000f220000100a00 */
[----:B------:R-:W-:Y:S05]  /*b1b0*/  WARPSYNC.ALL ;  /* 0x0000000000007948 */ /* 0x000fea0003800000 */
[----:B------:R-:W-:Y:S01]  /*b1c0*/  WARPGROUP.ARRIVE ;  /* 0x00000000000079c5 */ /* 0x000fe20000000000 */
[----:B------:R-:W4:Y:S04]  /*b1d0*/  LDL.64 R60, [R1+0x90] ;  /* 0x00009000013c7983 */ /* 0x000f280000100a00 */
[----:B------:R-:W4:Y:S01]  /*b1e0*/  LDL.64 R62, [R1+0x90] ;  /* 0x00009000013e7983 */ /* 0x000f220000100a00 */
[----:B------:R-:W0:Y:S03]  /*b1f0*/  S2R R7, SR_TID.X ;  /* 0x0000000000077919 */ /* 0x000e260000002100 */
[----:B------:R-:W4:Y:S04]  /*b200*/  LDL.64 R64, [R1+0x90] ;  /* 0x0000900001407983 */ /* 0x000f280000100a00 */
[----:B------:R-:W4:Y:S04]  /*b210*/  LDL.64 R66, [R1+0x90] ;  /* 0x0000900001427983 */ /* 0x000f280000100a00 */
[----:B------:R-:W4:Y:S01]  /*b220*/  LDL.64 R68, [R1+0x90] ;  /* 0x0000900001447983 */ /* 0x000f220000100a00 */
[----:B--2---:R-:W-:Y:S01]  /*b230*/  ISETP.NE.U32.AND P0, PT, R4, RZ, PT ;  /* 0x000000ff0400720c */ /* 0x004fe20003f05070 */
[----:B---3--:R-:W-:Y:S01]  /*b240*/  IMAD R12, R3, 0x1000, R12 ;  /* 0x00001000030c7824 */ /* 0x008fe200078e020c */
[----:B------:R-:W-:-:S02]  /*b250*/  R2UR UR7, R13 ;  /* 0x000000000d0772ca */ /* 0x000fc400000e0000 */
[----:B----4-:R-:W-:Y:S02]  /*b260*/  R2UR UR4, R14 ;  /* 0x000000000e0472ca */ /* 0x010fe400000e0000 */
[----:B------:R-:W-:Y:S02]  /*b270*/  R2UR UR6, R12 ;  /* 0x000000000c0672ca */ /* 0x000fe400000e0000 */
[----:B------:R-:W-:-:S05]  /*b280*/  R2UR UR5, R15 ;  /* 0x000000000f0572ca */ /* 0x000fca00000e0000 */
[----:B------:R-:W-:-:S08]  /*b290*/  VOTEU.ANY UP0, P0 ;  /* 0x00000000003f7886 */ /* 0x000fd00000000100 */
[----:B------:R-:W-:Y:S01]  /*b2a0*/  HGMMA.64x64x16.F32 R24, gdesc[UR4], R24, UP0, gsb0 ;  /* 0x00e00000041879f0 */ /* 0x000fe2000b800818 */
[----:B------:R-:W-:Y:S02]  /*b2b0*/  VIADD R20, R20, 0x2 ;  /* 0x0000000214147836 */ /* 0x000fe40000000000 */
[----:B------:R-:W-:Y:S02]  /*b2c0*/  VIADD R14, R12, 0x2 ;  /* 0x000000020c0e7836 */ /* 0x000fe40000000000 */
[----:B------:R-:W-:Y:S01]  /*b2d0*/  IMAD.MOV.U32 R15, RZ, RZ, R13 ;  /* 0x000000ffff0f7224 */ /* 0x000fe200078e000d */
[----:B------:R-:W-:Y:S02]  /*b2e0*/  R2UR UR4, R20 ;  /* 0x00000000140472ca */ /* 0x000fe400000e0000 */
[----:B------:R-:W-:Y:S02]  /*b2f0*/  R2UR UR6, R14 ;  /* 0x000000000e0672ca */ /* 0x000fe400000e0000 */
[----:B------:R-:W-:-:S02]  /*b300*/  R2UR UR7, R15 ;  /* 0x000000000f0772ca */ /* 0x000fc400000e0000 */
[----:B------:R-:W-:Y:S01]  /*b310*/  R2UR UR5, R21 ;  /* 0x00000000150572ca */ /* 0x000fe200000e0000 */
[----:B------:R-:W-:Y:S02]  /*b320*/  WARPGROUP.DEPBAR.LE gsb0, 0x0 ;  /* 0x00008000000079c5 */ /* 0x000fe40000010000 */
[----:B------:R-:W-:Y:S01]  /*b330*/  WARPGROUP.ARRIVE ;  /* 0x00000000000079c5 */ /* 0x000fe20000000000 */
[----:B------:R-:W-:Y:S01]  /*b340*/  VIADD R56, R56, 0x4 ;  /* 0x0000000438387836 */ /* 0x000fe20000000000 */
[----:B------:R-:W2:Y:S08]  /*b350*/  LDL.64 R20, [R1+0x90] ;  /* 0x0000900001147983 */ /* 0x000eb00000100a00 */
[----:B------:R-:W-:Y:S01]  /*b360*/  HGMMA.64x64x16.F32 R24, gdesc[UR4], R24, gsb0 ;  /* 0x00e00000041879f0 */ /* 0x000fe20008000818 */
[----:B------:R-:W-:-:S02]  /*b370*/  VIADD R14, R12, 0x4 ;  /* 0x000000040c0e7836 */ /* 0x000fc40000000000 */
[----:B------:R-:W-:Y:S01]  /*b380*/  IMAD.MOV.U32 R15, RZ, RZ, R13 ;  /* 0x000000ffff0f7224 */ /* 0x000fe200078e000d */
[----:B------:R-:W-:Y:S02]  /*b390*/  R2UR UR4, R56 ;  /* 0x00000000380472ca */ /* 0x000fe400000e0000 */
[----:B------:R-:W-:Y:S02]  /*b3a0*/  R2UR UR6, R14 ;  /* 0x000000000e0672ca */ /* 0x000fe400000e0000 */
[----:B------:R-:W-:Y:S02]  /*b3b0*/  R2UR UR7, R15 ;  /* 0x000000000f0772ca */ /* 0x000fe400000e0000 */
[----:B------:R-:W-:Y:S01]  /*b3c0*/  R2UR UR5, R57 ;  /* 0x00000000390572ca */ /* 0x000fe200000e0000 */
[----:B------:R-:W-:Y:S02]  /*b3d0*/  WARPGROUP.DEPBAR.LE gsb0, 0x0 ;  /* 0x00008000000079c5 */ /* 0x000fe40000010000 */
[----:B------:R-:W-:Y:S01]  /*b3e0*/  WARPGROUP.ARRIVE ;  /* 0x00000000000079c5 */ /* 0x000fe20000000000 */
[----:B------:R-:W-:Y:S01]  /*b3f0*/  VIADD R58, R58, 0x6 ;  /* 0x000000063a3a7836 */ /* 0x000fe20000000000 */
[----:B------:R-:W3:Y:S08]  /*b400*/  LDL.64 R56, [R1+0x90] ;  /* 0x0000900001387983 */ /* 0x000ef00000100a00 */
        /* <DEDUP_REMOVED lines=10> */
[----:B------:R-:W4:Y:S08]  /*b4b0*/  LDL.64 R58, [R1+0x90] ;  /* 0x00009000013a7983 */ /* 0x000f300000100a00 */
        /* <DEDUP_REMOVED lines=20> */
[----:B--2---:R-:W-:Y:S01]  /*b600*/  VIADD R20, R20, 0x204 ;  /* 0x0000020414147836 */ /* 0x004fe20000000000 */
        /* <DEDUP_REMOVED lines=10> */
[----:B---3--:R-:W-:Y:S01]  /*b6b0*/  VIADD R56, R56, 0x206 ;  /* 0x0000020638387836 */ /* 0x008fe20000000000 */
        /* <DEDUP_REMOVED lines=10> */
[----:B----4-:R-:W-:Y:S01]  /*b760*/  VIADD R58, R58, 0x400 ;  /* 0x000004003a3a7836 */ /* 0x010fe20000000000 */
        /* <DEDUP_REMOVED lines=84> */
[----:B------:R-:W-:Y:S02]  /*bcb0*/  R2UR UR5, R63 ;  /* 0x000000003f0572ca */ /* 0x000fe400000e0000 */
[----:B0-----:R-:W-:Y:S01]  /*bcc0*/  SHF.R.U32.HI R7, RZ, 0x7, R7 ;  /* 0x00000007ff077819 */ /* 0x001fe20000011607 */
[----:B------:R-:W-:-:S02]  /*bcd0*/  WARPGROUP.DEPBAR.LE gsb0, 0x0 ;  /* 0x00008000000079c5 */ /* 0x000fc40000010000 */
[----:B------:R-:W-:Y:S01]  /*bce0*/  WARPGROUP.ARRIVE ;  /* 0x00000000000079c5 */ /* 0x000fe20000000000 */
[----:B------:R-:W-:Y:S01]  /*bcf0*/  VIADD R4, R12, 0x800 ;  /* 0x000008000c047836 */ /* 0x000fe20000000000 */
[----:B------:R-:W-:Y:S01]  /*bd00*/  UMOV UR8, 0x1 ;  /* 0x0000000100087882 */ /* 0x000fe20000000000 */
[----:B------:R-:W-:Y:S01]  /*bd10*/  IMAD.MOV.U32 R15, RZ, RZ, R13 ;  /* 0x000000ffff0f7224 */ /* 0x000fe200078e000d */
[----:B------:R-:W3:Y:S04]  /*bd20*/  LDL.64 R62, [R1+0x90] ;  /* 0x00009000013e7983 */ /* 0x000ee80000100a00 */
[----:B------:R-:W-:Y:S01]  /*bd30*/  HGMMA.64x64x16.F32 R24, gdesc[UR4], R24, gsb0 ;  /* 0x00e00000041879f0 */ /* 0x000fe20008000818 */
[----:B------:R-:W0:Y:S01]  /*bd40*/  SHFL.IDX PT, R3, R7, RZ, 0x1f ;  /* 0x00001fff07037589 */ /* 0x000e2200000e0000 */
[----:B------:R-:W-:-:S02]  /*bd50*/  R2UR UR7, R15 ;  /* 0x000000000f0772ca */ /* 0x000fc400000e0000 */
[----:B----4-:R-:W-:Y:S01]  /*bd60*/  R2UR UR5, R21 ;  /* 0x00000000150572ca */ /* 0x010fe200000e0000 */
[----:B------:R-:W-:Y:S01]  /*bd70*/  UISETP.NE.U32.AND UP0, UPT, UR8, URZ, UPT ;  /* 0x0000003f0800728c */ /* 0x000fe2000bf05070 */
[----:B0-----:R-:W-:-:S04]  /*bd80*/  ISETP.GT.AND P0, PT, R3, 0x7f, PT ;  /* 0x0000007f0300780c */ /* 0x001fc80003f04270 */
[----:B------:R-:W-:-:S04]  /*bd90*/  SEL R3, RZ, 0x2, !P0 ;  /* 0x00000002ff037807 */ /* 0x000fc80004000000 */
[----:B------:R-:W-:Y:S01]  /*bda0*/  IADD3 R20, R20, 0x800, R3 ;  /* 0x0000080014147810 */ /* 0x000fe20007ffe003 */
[----:B------:R-:W-:-:S03]  /*bdb0*/  IMAD.IADD R14, R3, 0x1, R4 ;  /* 0x00000001030e7824 */ /* 0x000fc600078e0204 */
[----:B------:R-:W-:Y:S02]  /*bdc0*/  R2UR UR4, R20 ;  /* 0x00000000140472ca */ /* 0x000fe400000e0000 */
[----:B------:R-:W-:Y:S01]  /*bdd0*/  R2UR UR6, R14 ;  /* 0x000000000e0672ca */ /* 0x000fe200000e0000 */
[----:B------:R-:W-:Y:S02]  /*bde0*/  WARPGROUP.DEPBAR.LE gsb0, 0x0 ;  /* 0x00008000000079c5 */ /* 0x000fe40000010000 */
[----:B------:R-:W-:-:S10]  /*bdf0*/  WARPGROUP.ARRIVE ;  /* 0x00000000000079c5 */ /* 0x000fd40000000000 */
[----:B------:R-:W-:Y:S01]  /*be00*/  HGMMA.64x64x16.F32 R24, gdesc[UR4], R24, UP0, gsb0 ;  /* 0x00e00000041879f0 */ /* 0x000fe2000b800818 */
[----:B------:R-:W-:-:S05]  /*be10*/  IMAD.MOV.U32 R20, RZ, RZ, 0x4 ;  /* 0x00000004ff147424 */ /* 0x000fca00078e00ff */
[----:B------:R-:W-:Y:S01]  /*be20*/  SEL R7, R20, 0x2, P0 ;  /* 0x0000000214077807 */ /* 0x000fe20000000000 */
[----:B------:R-:W-:-:S03]  /*be30*/  IMAD.MOV.U32 R15, RZ, RZ, R13 ;  /* 0x000000ffff0f7224 */ /* 0x000fc600078e000d */
[----:B------:R-:W-:Y:S01]  /*be40*/  IADD3 R56, R7, 0x800, R56 ;  /* 0x0000080007387810 */ /* 0x000fe20007ffe038 */
[----:B------:R-:W-:Y:S01]  /*be50*/  IMAD.IADD R14, R4, 0x1, R7 ;  /* 0x00000001040e7824 */ /* 0x000fe200078e0207 */
[----:B------:R-:W-:Y:S02]  /*be60*/  R2UR UR7, R15 ;  /* 0x000000000f0772ca */ /* 0x000fe400000e0000 */
[----:B------:R-:W-:Y:S02]  /*be70*/  R2UR UR4, R56 ;  /* 0x00000000380472ca */ /* 0x000fe400000e0000 */
[----:B------:R-:W-:Y:S02]  /*be80*/  R2UR UR6, R14 ;  /* 0x000000000e0672ca */ /* 0x000fe400000e0000 */
[----:B------:R-:W-:Y:S01]  /*be90*/  R2UR UR5, R57 ;  /* 0x00000000390572ca */ /* 0x000fe200000e0000 */
[----:B------:R-:W-:Y:S02]  /*bea0*/  WARPGROUP.DEPBAR.LE gsb0, 0x0 ;  /* 0x00008000000079c5 */ /* 0x000fe40000010000 */
[----:B------:R-:W-:-:S10]  /*beb0*/  WARPGROUP.ARRIVE ;  /* 0x00000000000079c5 */ /* 0x000fd40000000000 */
[----:B------:R-:W-:Y:S01]  /*bec0*/  HGMMA.64x64x16.F32 R24, gdesc[UR4], R24, gsb0 ;  /* 0x00e00000041879f0 */ /* 0x000fe20008000818 */
[----:B------:R-:W-:Y:S01]  /*bed0*/  SEL R15, R20, 0x6, !P0 ;  /* 0x00000006140f7807 */ /* 0x000fe20004000000 */
[----:B------:R-:W-:-:S03]  /*bee0*/  IMAD.MOV.U32 R21, RZ, RZ, R13 ;  /* 0x000000ffff157224 */ /* 0x000fc600078e000d */
[----:B--2---:R-:W-:Y:S01]  /*bef0*/  IADD3 R58, R15, 0x800, R58 ;  /* 0x000008000f3a7810 */ /* 0x004fe20007ffe03a */
[----:B------:R-:W-:Y:S01]  /*bf00*/  IMAD.IADD R20, R4, 0x1, R15 ;  /* 0x0000000104147824 */ /* 0x000fe200078e020f */
[----:B------:R-:W-:Y:S02]  /*bf10*/  R2UR UR7, R21 ;  /* 0x00000000150772ca */ /* 0x000fe400000e0000 */
[----:B------:R-:W-:Y:S02]  /*bf20*/  R2UR UR4, R58 ;  /* 0x000000003a0472ca */ /* 0x000fe400000e0000 */
[----:B------:R-:W-:Y:S02]  /*bf30*/  R2UR UR6, R20 ;  /* 0x00000000140672ca */ /* 0x000fe400000e0000 */
[----:B------:R-:W-:Y:S01]  /*bf40*/  R2UR UR5, R59 ;  /* 0x000000003b0572ca */ /* 0x000fe200000e0000 */
[----:B------:R-:W-:Y:S01]  /*bf50*/  IMAD.MOV.U32 R4, RZ, RZ, 0x28 ;  /* 0x00000028ff047424 */ /* 0x000fe200078e00ff */
[----:B------:R-:W2:Y:S01]  /*bf60*/  LDL.64 R58, [R1+0x90] ;  /* 0x00009000013a7983 */ /* 0x000ea20000100a00 */
[----:B------:R-:W-:-:S03]  /*bf70*/  IMAD.MOV.U32 R21, RZ, RZ, 0xa00 ;  /* 0x00000a00ff157424 */ /* 0x000fc600078e00ff */
[----:B------:R-:W-:Y:S01]  /*bf80*/  SEL R4, R4, 0x26, P0 ;  /* 0x0000002604047807 */ /* 0x000fe20000000000 */
[----:B------:R-:W-:Y:S02]  /*bf90*/  WARPGROUP.DEPBAR.LE gsb0, 0x0 ;  /* 0x00008000000079c5 */ /* 0x000fe40000010000 */
[----:B------:R-:W-:-:S06]  /*bfa0*/  WARPGROUP.ARRIVE ;  /* 0x00000000000079c5 */ /* 0x000fcc0000000000 */
[----:B------:R-:W-:Y:S01]  /*bfb0*/  HGMMA.64x64x16.F32 R24, gdesc[UR4], R24, gsb0 ;  /* 0x00e00000041879f0 */ /* 0x000fe20008000818 */
[----:B------:R-:W-:-:S05]  /*bfc0*/  SEL R21, R21, 0x980, P0 ;  /* 0x0000098015157807 */ /* 0x000fca0000000000 */
[----:B------:R-:W-:-:S05]  /*bfd0*/  IMAD.IADD R4, R4, 0x1, R21 ;  /* 0x0000000104047824 */ /* 0x000fca00078e0215 */
[----:B------:R-:W-:-:S05]  /*bfe0*/  LOP3.LUT R21, R4, 0xa06, RZ, 0xc0, !PT ;  /* 0x00000a0604157812 */ /* 0x000fca00078ec0ff */
[----:B---3--:R-:W-:Y:S02]  /*bff0*/  IMAD.IADD R60, R21, 0x1, R60 ;  /* 0x00000001153c7824 */ /* 0x008fe400078e023c */
[----:B------:R-:W-:Y:S02]  /*c000*/  IMAD.IADD R20, R12, 0x1, R21 ;  /* 0x000000010c147824 */ /* 0x000fe400078e0215 */
[----:B------:R-:W-:Y:S01]  /*c010*/  IMAD.MOV.U32 R21, RZ, RZ, R13 ;  /* 0x000000ffff157224 */ /* 0x000fe200078e000d */
[----:B------:R-:W-:Y:S02]  /*c020*/  R2UR UR4, R60 ;  /* 0x000000003c0472ca */ /* 0x000fe400000e0000 */
[----:B------:R-:W-:Y:S02]  /*c030*/  R2UR UR6, R20 ;  /* 0x00000000140672ca */ /* 0x000fe400000e0000 */
[----:B------:R-:W-:Y:S02]  /*c040*/  R2UR UR7, R21 ;  /* 0x00000000150772ca */ /* 0x000fe400000e0000 */
[----:B------:R-:W-:Y:S01]  /*c050*/  R2UR UR5, R61 ;  /* 0x000000003d0572ca */ /* 0x000fe200000e0000 */
[----:B------:R-:W-:-:S02]  /*c060*/  WARPGROUP.DEPBAR.LE gsb0, 0x0 ;  /* 0x00008000000079c5 */ /* 0x000fc40000010000 */
[----:B------:R-:W-:Y:S01]  /*c070*/  WARPGROUP.ARRIVE ;  /* 0x00000000000079c5 */ /* 0x000fe20000000000 */
[----:B------:R-:W-:Y:S01]  /*c080*/  VIADD R4, R12, 0xa00 ;  /* 0x00000a000c047836 */ /* 0x000fe20000000000 */
[C---:B------:R-:W-:Y:S01]  /*c090*/  IADD3 R20, R3.reuse, 0xa00, R64 ;  /* 0x00000a0003147810 */ /* 0x040fe20007ffe040 */
[----:B------:R-:W-:Y:S01]  /*c0a0*/  IMAD.MOV.U32 R21, RZ, RZ, R65 ;  /* 0x000000ffff157224 */ /* 0x000fe200078e0041 */
[----:B------:R-:W3:Y:S06]  /*c0b0*/  LDL.64 R60, [R1+0x90] ;  /* 0x00009000013c7983 */ /* 0x000eec0000100a00 */
[----:B------:R-:W-:Y:S01]  /*c0c0*/  HGMMA.64x64x16.F32 R24, gdesc[UR4], R24, gsb0 ;  /* 0x00e00000041879f0 */ /* 0x000fe20008000818 */
[----:B------:R-:W-:-:S02]  /*c0d0*/  IMAD.IADD R56, R3, 0x1, R4 ;  /* 0x0000000103387824 */ /* 0x000fc400078e0204 */
[----:B------:R-:W-:Y:S01]  /*c0e0*/  IMAD.MOV.U32 R57, RZ, RZ, R13 ;  /* 0x000000ffff397224 */ /* 0x000fe200078e000d */
[----:B------:R-:W-:Y:S01]  /*c0f0*/  R2UR UR4, R20 ;  /* 0x00000000140472ca */ /* 0x000fe200000e0000 */
[----:B------:R-:W4:Y:S01]  /*c100*/  LDL.64 R64, [R1+0x90] ;  /* 0x0000900001407983 */ /* 0x000f220000100a00 */
[----:B------:R-:W-:Y:S02]  /*c110*/  R2UR UR6, R56 ;  /* 0x00000000380672ca */ /* 0x000fe400000e0000 */
[----:B------:R-:W-:Y:S02]  /*c120*/  R2UR UR7, R57 ;  /* 0x00000000390772ca */ /* 0x000fe400000e0000 */
[----:B------:R-:W-:Y:S01]  /*c130*/  R2UR UR5, R21 ;  /* 0x00000000150572ca */ /* 0x000fe200000e0000 */
[----:B------:R-:W-:Y:S02]  /*c140*/  WARPGROUP.DEPBAR.LE gsb0, 0x0 ;  /* 0x00008000000079c5 */ /* 0x000fe40000010000 */
[----:B------:R-:W-:-:S10]  /*c150*/  WARPGROUP.ARRIVE ;  /* 0x00000000000079c5 */ /* 0x000fd40000000000 */
[----:B------:R-:W-:Y:S01]  /*c160*/  HGMMA.64x64x16.F32 R24, gdesc[UR4], R24, gsb0 ;  /* 0x00e00000041879f0 */ /* 0x000fe20008000818 */
[C---:B------:R-:W-:Y:S01]  /*c170*/  IMAD.IADD R56, R7.reuse, 0x1, R4 ;  /* 0x0000000107387824 */ /* 0x040fe200078e0204 */
[----:B------:R-:W-:Y:S01]  /*c180*/  IADD3 R20, R7, 0xa00, R66 ;  /* 0x00000a0007147810 */ /* 0x000fe20007ffe042 */
[----:B------:R-:W-:Y:S02]  /*c190*/  IMAD.MOV.U32 R21, RZ, RZ, R67 ;  /* 0x000000ffff157224 */ /* 0x000fe400078e0043 */
[----:B------:R-:W-:Y:S01]  /*c1a0*/  IMAD.MOV.U32 R57, RZ, RZ, R13 ;  /* 0x000000ffff397224 */ /* 0x000fe200078e000d */
[----:B------:R-:W-:Y:S02]  /*c1b0*/  R2UR UR6, R56 ;  /* 0x00000000380672ca */ /* 0x000fe400000e0000 */
[----:B------:R-:W-:Y:S02]  /*c1c0*/  R2UR UR4, R20 ;  /* 0x00000000140472ca */ /* 0x000fe400000e0000 */
[----:B------:R-:W-:-:S02]  /*c1d0*/  R2UR UR7, R57 ;  /* 0x00000000390772ca */ /* 0x000fc400000e0000 */
[----:B------:R-:W-:Y:S01]  /*c1e0*/  R2UR UR5, R21 ;  /* 0x00000000150572ca */ /* 0x000fe200000e0000 */
[----:B------:R-:W-:Y:S02]  /*c1f0*/  WARPGROUP.DEPBAR.LE gsb0, 0x0 ;  /* 0x00008000000079c5 */ /* 0x000fe40000010000 */
[----:B------:R-:W-:Y:S01]  /*c200*/  WARPGROUP.ARRIVE ;  /* 0x00000000000079c5 */ /* 0x000fe20000000000 */
[C---:B------:R-:W-:Y:S01]  /*c210*/  IMAD.IADD R20, R15.reuse, 0x1, R4 ;  /* 0x000000010f147824 */ /* 0x040fe200078e0204 */
[----:B------:R-:W-:Y:S01]  /*c220*/  IADD3 R62, R15, 0xa00, R62 ;  /* 0x00000a000f3e7810 */ /* 0x000fe20007ffe03e */
[----:B------:R-:W4:Y:S07]  /*c230*/  LDL.64 R56, [R1+0x90] ;  /* 0x0000900001387983 */ /* 0x000f2e0000100a00 */
[----:B------:R-:W-:Y:S01]  /*c240*/  HGMMA.64x64x16.F32 R24, gdesc[UR4], R24, gsb0 ;  /* 0x00e00000041879f0 */ /* 0x000fe20008000818 */
[----:B------:R-:W-:Y:S01]  /*c250*/  IMAD.MOV.U32 R21, RZ, RZ, R13 ;  /* 0x000000ffff157224 */ /* 0x000fe200078e000d */
[----:B------:R-:W-:-:S02]  /*c260*/  R2UR UR6, R20 ;  /* 0x00000000140672ca */ /* 0x000fc400000e0000 */
[----:B------:R-:W-:Y:S02]  /*c270*/  R2UR UR4, R62 ;  /* 0x000000003e0472ca */ /* 0x000fe400000e0000 */
[----:B------:R-:W-:Y:S02]  /*c280*/  R2UR UR7, R21 ;  /* 0x00000000150772ca */ /* 0x000fe400000e0000 */
[----:B------:R-:W-:Y:S01]  /*c290*/  R2UR UR5, R63 ;  /* 0x000000003f0572ca */ /* 0x000fe200000e0000 */
[----:B------:R-:W-:Y:S02]  /*c2a0*/  IMAD.MOV.U32 R4, RZ, RZ, 0x30 ;  /* 0x00000030ff047424 */ /* 0x000fe400078e00ff */
[----:B------:R-:W-:-:S03]  /*c2b0*/  IMAD.MOV.U32 R21, RZ, RZ, 0xc00 ;  /* 0x00000c00ff157424 */ /* 0x000fc600078e00ff */
[----:B------:R-:W-:Y:S02]  /*c2c0*/  SEL R4, R4, 0x2e, P0 ;  /* 0x0000002e04047807 */ /* 0x000fe40000000000 */
[----:B------:R-:W-:Y:S01]  /*c2d0*/  SEL R21, R21, 0xb80, P0 ;  /* 0x00000b8015157807 */ /* 0x000fe20000000000 */
[----:B------:R-:W-:Y:S02]  /*c2e0*/  WARPGROUP.DEPBAR.LE gsb0, 0x0 ;  /* 0x00008000000079c5 */ /* 0x000fe40000010000 */
[----:B------:R-:W-:-:S06]  /*c2f0*/  WARPGROUP.ARRIVE ;  /* 0x00000000000079c5 */ /* 0x000fcc0000000000 */
[----:B------:R-:W-:Y:S01]  /*c300*/  HGMMA.64x64x16.F32 R24, gdesc[UR4], R24, gsb0 ;  /* 0x00e00000041879f0 */ /* 0x000fe20008000818 */
[----:B------:R-:W-:-:S05]  /*c310*/  IMAD.IADD R4, R4, 0x1, R21 ;  /* 0x0000000104047824 */ /* 0x000fca00078e0215 */
[----:B------:R-:W-:Y:S01]  /*c320*/  LOP3.LUT R63, R4, 0xe06, RZ, 0xc0, !PT ;  /* 0x00000e06043f7812 */ /* 0x000fe200078ec0ff */
[----:B------:R-:W-:-:S04]  /*c330*/  IMAD.MOV.U32 R21, RZ, RZ, R69 ;  /* 0x000000ffff157224 */ /* 0x000fc800078e0045 */
[----:B------:R-:W-:Y:S02]  /*c340*/  IMAD.IADD R20, R63, 0x1, R68 ;  /* 0x000000013f147824 */ /* 0x000fe400078e0244 */
        /* <DEDUP_REMOVED lines=9> */
[C---:B--2---:R-:W-:Y:S01]  /*c3e0*/  IADD3 R58, R3.reuse, 0xc00, R58 ;  /* 0x00000c00033a7810 */ /* 0x044fe20007ffe03a */
[----:B------:R-:W2:Y:S07]  /*c3f0*/  LDL.64 R62, [R1+0x90] ;  /* 0x00009000013e7983 */ /* 0x000eae0000100a00 */
[----:B------:R-:W-:Y:S01]  /*c400*/  HGMMA.64x64x16.F32 R24, gdesc[UR4], R24, gsb0 ;  /* 0x00e00000041879f0 */ /* 0x000fe20008000818 */
[----:B------:R-:W-:-:S02]  /*c410*/  IMAD.IADD R20, R3, 0x1, R4 ;  /* 0x0000000103147824 */ /* 0x000fc400078e0204 */
[--C-:B------:R-:W-:Y:S01]  /*c420*/  IMAD.MOV.U32 R21, RZ, RZ, R13.reuse ;  /* 0x000000ffff157224 */ /* 0x100fe200078e000d */
[----:B------:R-:W-:Y:S02]  /*c430*/  R2UR UR4, R58 ;  /* 0x000000003a0472ca */ /* 0x000fe400000e0000 */
[----:B------:R-:W-:Y:S02]  /*c440*/  R2UR UR6, R20 ;  /* 0x00000000140672ca */ /* 0x000fe400000e0000 */
[----:B------:R-:W-:Y:S02]  /*c450*/  R2UR UR7, R21 ;  /* 0x00000000150772ca */ /* 0x000fe400000e0000 */
[----:B------:R-:W-:Y:S01]  /*c460*/  R2UR UR5, R59 ;  /* 0x000000003b0572ca */ /* 0x000fe200000e0000 */
[----:B------:R-:W-:Y:S02]  /*c470*/  WARPGROUP.DEPBAR.LE gsb0, 0x0 ;  /* 0x00008000000079c5 */ /* 0x000fe40000010000 */
[----:B------:R-:W-:Y:S01]  /*c480*/  WARPGROUP.ARRIVE ;  /* 0x00000000000079c5 */ /* 0x000fe20000000000 */
[C---:B------:R-:W-:Y:S01]  /*c490*/  IMAD.IADD R20, R7.reuse, 0x1, R4 ;  /* 0x0000000107147824 */ /* 0x040fe200078e0204 */
[----:B---3--:R-:W-:Y:S01]  /*c4a0*/  IADD3 R60, R7, 0xc00, R60 ;  /* 0x00000c00073c7810 */ /* 0x008fe20007ffe03c */
[----:B------:R-:W-:Y:S01]  /*c4b0*/  IMAD.MOV.U32 R21, RZ, RZ, R13 ;  /* 0x000000ffff157224 */ /* 0x000fe200078e000d */
[----:B------:R-:W3:Y:S06]  /*c4c0*/  LDL.64 R58, [R1+0x90] ;  /* 0x00009000013a7983 */ /* 0x000eec0000100a00 */
[----:B------:R-:W-:Y:S01]  /*c4d0*/  HGMMA.64x64x16.F32 R24, gdesc[UR4], R24, gsb0 ;  /* 0x00e00000041879f0 */ /* 0x000fe20008000818 */
[----:B------:R-:W-:-:S02]  /*c4e0*/  R2UR UR6, R20 ;  /* 0x00000000140672ca */ /* 0x000fc400000e0000 */
[----:B------:R-:W-:Y:S02]  /*c4f0*/  R2UR UR7, R21 ;  /* 0x00000000150772ca */ /* 0x000fe400000e0000 */
[----:B------:R-:W-:Y:S02]  /*c500*/  R2UR UR4, R60 ;  /* 0x000000003c0472ca */ /* 0x000fe400000e0000 */
[----:B------:R-:W-:Y:S01]  /*c510*/  R2UR UR5, R61 ;  /* 0x000000003d0572ca */ /* 0x000fe200000e0000 */
[----:B------:R-:W-:Y:S02]  /*c520*/  WARPGROUP.DEPBAR.LE gsb0, 0x0 ;  /* 0x00008000000079c5 */ /* 0x000fe40000010000 */
[----:B------:R-:W-:Y:S01]  /*c530*/  WARPGROUP.ARRIVE ;  /* 0x00000000000079c5 */ /* 0x000fe20000000000 */
[C---:B------:R-:W-:Y:S01]  /*c540*/  IMAD.IADD R20, R15.reuse, 0x1, R4 ;  /* 0x000000010f147824 */ /* 0x040fe200078e0204 */
[----:B----4-:R-:W-:Y:S01]  /*c550*/  IADD3 R56, R15, 0xc00, R56 ;  /* 0x00000c000f387810 */ /* 0x010fe20007ffe038 */
[----:B------:R-:W-:Y:S01]  /*c560*/  IMAD.MOV.U32 R21, RZ, RZ, R13 ;  /* 0x000000ffff157224 */ /* 0x000fe200078e000d */
[----:B------:R-:W4:Y:S06]  /*c570*/  LDL.64 R60, [R1+0x90] ;  /* 0x00009000013c7983 */ /* 0x000f2c0000100a00 */
[----:B------:R-:W-:Y:S01]  /*c580*/  HGMMA.64x64x16.F32 R24, gdesc[UR4], R24, gsb0 ;  /* 0x00e00000041879f0 */ /* 0x000fe20008000818 */
        /* <DEDUP_REMOVED lines=15> */
[----:B------:R-:W-:Y:S01]  /*c680*/  IMAD.IADD R56, R12, 0x1, R57 ;  /* 0x000000010c387824 */ /* 0x000fe200078e0239 */
[----:B------:R-:W-:Y:S01]  /*c690*/  R2UR UR5, R21 ;  /* 0x00000000150572ca */ /* 0x000fe200000e0000 */
[----:B------:R-:W-:Y:S01]  /*c6a0*/  IMAD.MOV.U32 R57, RZ, RZ, R13 ;  /* 0x000000ffff397224 */ /* 0x000fe200078e000d */
[----:B------:R-:W-:Y:S01]  /*c6b0*/  R2UR UR4, R20 ;  /* 0x00000000140472ca */ /* 0x000fe200000e0000 */
[----:B------:R-:W4:Y:S01]  /*c6c0*/  LDL.64 R64, [R1+0x90] ;  /* 0x0000900001407983 */ /* 0x000f220000100a00 */
[----:B------:R-:W-:Y:S02]  /*c6d0*/  R2UR UR6, R56 ;  /* 0x00000000380672ca */ /* 0x000fe400000e0000 */
[----:B------:R-:W-:Y:S01]  /*c6e0*/  R2UR UR7, R57 ;  /* 0x00000000390772ca */ /* 0x000fe200000e0000 */
[----:B------:R-:W-:-:S02]  /*c6f0*/  WARPGROUP.DEPBAR.LE gsb0, 0x0 ;  /* 0x00008000000079c5 */ /* 0x000fc40000010000 */
[----:B------:R-:W-:Y:S01]  /*c700*/  WARPGROUP.ARRIVE ;  /* 0x00000000000079c5 */ /* 0x000fe20000000000 */
[----:B------:R-:W-:Y:S01]  /*c710*/  VIADD R4, R12, 0xe00 ;  /* 0x00000e000c047836 */ /* 0x000fe20000000000 */
[C---:B--2---:R-:W-:Y:S01]  /*c720*/  IADD3 R62, R3.reuse, 0xe00, R62 ;  /* 0x00000e00033e7810 */ /* 0x044fe20007ffe03e */
[----:B------:R-:W-:Y:S01]  /*c730*/  IMAD.MOV.U32 R21, RZ, RZ, R13 ;  /* 0x000000ffff157224 */ /* 0x000fe200078e000d */
[----:B------:R-:W2:Y:S06]  /*c740*/  LDL R57, [R1] ;  /* 0x0000000001397983 */ /* 0x000eac0000100800 */
[----:B------:R-:W-:Y:S01]  /*c750*/  HGMMA.64x64x16.F32 R24, gdesc[UR4], R24, gsb0 ;  /* 0x00e00000041879f0 */ /* 0x000fe20008000818 */
[----:B------:R-:W-:Y:S01]  /*c760*/  IMAD.IADD R20, R3, 0x1, R4 ;  /* 0x0000000103147824 */ /* 0x000fe200078e0204 */
[----:B------:R-:W-:Y:S01]  /*c770*/  R2UR UR7, R21 ;  /* 0x00000000150772ca */ /* 0x000fe200000e0000 */
[----:B------:R0:W5:Y:S01]  /*c780*/  LDL R3, [R1+0x1c8] ;  /* 0x0001c80001037983 */ /* 0x0001620000100800 */
[----:B------:R-:W-:-:S02]  /*c790*/  R2UR UR4, R62 ;  /* 0x000000003e0472ca */ /* 0x000fc400000e0000 */
[----:B------:R-:W-:Y:S01]  /*c7a0*/  R2UR UR6, R20 ;  /* 0x00000000140672ca */ /* 0x000fe200000e0000 */
[----:B------:R0:W5:Y:S01]  /*c7b0*/  LDL R56, [R1+0xc] ;  /* 0x00000c0001387983 */ /* 0x0001620000100800 */
[----:B------:R-:W-:Y:S01]  /*c7c0*/  R2UR UR5, R63 ;  /* 0x000000003f0572ca */ /* 0x000fe200000e0000 */
[----:B------:R-:W-:Y:S02]  /*c7d0*/  WARPGROUP.DEPBAR.LE gsb0, 0x0 ;  /* 0x00008000000079c5 */ /* 0x000fe40000010000 */
[----:B------:R-:W-:-:S10]  /*c7e0*/  WARPGROUP.ARRIVE ;  /* 0x00000000000079c5 */ /* 0x000fd40000000000 */
[----:B------:R-:W-:Y:S01]  /*c7f0*/  HGMMA.64x64x16.F32 R24, gdesc[UR4], R24, gsb0 ;  /* 0x00e00000041879f0 */ /* 0x000fe20008000818 */
[C---:B------:R-:W-:Y:S01]  /*c800*/  IMAD.IADD R20, R7.reuse, 0x1, R4 ;  /* 0x0000000107147824 */ /* 0x040fe200078e0204 */
[----:B---3--:R-:W-:Y:S01]  /*c810*/  IADD3 R58, R7, 0xe00, R58 ;  /* 0x00000e00073a7810 */ /* 0x008fe20007ffe03a */
[----:B------:R-:W-:Y:S01]  /*c820*/  IMAD.MOV.U32 R21, RZ, RZ, R13 ;  /* 0x000000ffff157224 */ /* 0x000fe200078e000d */
[----:B------:R-:W-:Y:S02]  /*c830*/  R2UR UR5, R59 ;  /* 0x000000003b0572ca */ /* 0x000fe400000e0000 */
[----:B------:R-:W-:Y:S02]  /*c840*/  R2UR UR6, R20 ;  /* 0x00000000140672ca */ /* 0x000fe400000e0000 */
[----:B------:R-:W-:Y:S02]  /*c850*/  R2UR UR7, R21 ;  /* 0x00000000150772ca */ /* 0x000fe400000e0000 */
[----:B------:R-:W-:Y:S01]  /*c860*/  R2UR UR4, R58 ;  /* 0x000000003a0472ca */ /* 0x000fe200000e0000 */
[----:B------:R-:W-:-:S02]  /*c870*/  WARPGROUP.DEPBAR.LE gsb0, 0x0 ;  /* 0x00008000000079c5 */ /* 0x000fc40000010000 */
[----:B------:R-:W-:-:S10]  /*c880*/  WARPGROUP.ARRIVE ;  /* 0x00000000000079c5 */ /* 0x000fd40000000000 */
[----:B------:R-:W-:Y:S01]  /*c890*/  HGMMA.64x64x16.F32 R24, gdesc[UR4], R24, gsb0 ;  /* 0x00e00000041879f0 */ /* 0x000fe20008000818 */
[C---:B----4-:R-:W-:Y:S01]  /*c8a0*/  IADD3 R60, R15.reuse, 0xe00, R60 ;  /* 0x00000e000f3c7810 */ /* 0x050fe20007ffe03c */
[----:B------:R-:W-:Y:S02]  /*c8b0*/  IMAD.IADD R14, R15, 0x1, R4 ;  /* 0x000000010f0e7824 */ /* 0x000fe400078e0204 */
[----:B------:R-:W-:Y:S01]  /*c8c0*/  IMAD.MOV.U32 R15, RZ, RZ, R13 ;  /* 0x000000ffff0f7224 */ /* 0x000fe200078e000d */
[----:B------:R-:W-:Y:S02]  /*c8d0*/  R2UR UR4, R60 ;  /* 0x000000003c0472ca */ /* 0x000fe400000e0000 */
[----:B------:R-:W-:Y:S02]  /*c8e0*/  R2UR UR6, R14 ;  /* 0x000000000e0672ca */ /* 0x000fe400000e0000 */
[----:B------:R-:W-:Y:S02]  /*c8f0*/  R2UR UR7, R15 ;  /* 0x000000000f0772ca */ /* 0x000fe400000e0000 */
[----:B------:R-:W-:Y:S01]  /*c900*/  R2UR UR5, R61 ;  /* 0x000000003d0572ca */ /* 0x000fe200000e0000 */
[----:B------:R-:W-:-:S02]  /*c910*/  IMAD.MOV.U32 R4, RZ, RZ, 0x40 ;  /* 0x00000040ff047424 */ /* 0x000fc400078e00ff */
        /* <DEDUP_REMOVED lines=8> */
[----:B------:R-:W-:Y:S02]  /*c9a0*/  IMAD.MOV.U32 R15, RZ, RZ, R13 ;  /* 0x000000ffff0f7224 */ /* 0x000fe400078e000d */
[----:B------:R-:W-:Y:S02]  /*c9b0*/  IMAD.MOV.U32 R13, RZ, RZ, R65 ;  /* 0x000000ffff0d7224 */ /* 0x000fe400078e0041 */
[----:B------:R-:W-:Y:S02]  /*c9c0*/  IMAD.IADD R14, R12, 0x1, R7 ;  /* 0x000000010c0e7824 */ /* 0x000fe400078e0207 */
[----:B------:R-:W-:Y:S01]  /*c9d0*/  IMAD.IADD R12, R7, 0x1, R64 ;  /* 0x00000001070c7824 */ /* 0x000fe200078e0240 */
[----:B------:R-:W-:Y:S02]  /*c9e0*/  R2UR UR7, R15 ;  /* 0x000000000f0772ca */ /* 0x000fe400000e0000 */
[----:B------:R-:W-:-:S02]  /*c9f0*/  R2UR UR6, R14 ;  /* 0x000000000e0672ca */ /* 0x000fc400000e0000 */
[----:B------:R-:W-:Y:S02]  /*ca00*/  R2UR UR4, R12 ;  /* 0x000000000c0472ca */ /* 0x000fe400000e0000 */
[----:B------:R-:W-:Y:S01]  /*ca10*/  R2UR UR5, R13 ;  /* 0x000000000d0572ca */ /* 0x000fe200000e0000 */
[----:B------:R0:W-:Y:S04]  /*ca20*/  STL [R1+0x68], R0 ;  /* 0x0000680001007387 */ /* 0x0001e80000100800 */
[----:B------:R0:W-:Y:S04]  /*ca30*/  STL [R1+0x68], R0 ;  /* 0x0000680001007387 */ /* 0x0001e80000100800 */
[----:B------:R0:W-:Y:S04]  /*ca40*/  STL [R1+0x68], R0 ;  /* 0x0000680001007387 */ /* 0x0001e80000100800 */
[----:B------:R0:W-:Y:S04]  /*ca50*/  STL [R1+0x68], R0 ;  /* 0x0000680001007387 */ /* 0x0001e80000100800 */
[----:B------:R0:W-:Y:S01]  /*ca60*/  STL [R1+0x68], R0 ;  /* 0x0000680001007387 */ /* 0x0001e20000100800 */
[----:B------:R-:W-:-:S02]  /*ca70*/  WARPGROUP.DEPBAR.LE gsb0, 0x0 ;  /* 0x00008000000079c5 */ /* 0x000fc40000010000 */
[----:B------:R-:W-:-:S06]  /*ca80*/  WARPGROUP.ARRIVE ;  /* 0x00000000000079c5 */ /* 0x000fcc0000000000 */
[----:B------:R-:W-:Y:S01]  /*ca90*/  HGMMA.64x64x16.F32 R24, gdesc[UR4], R24, gsb0 ;  /* 0x00e00000041879f0 */ /* 0x000fe20008000818 */
        /* <DEDUP_REMOVED lines=24> */
[----:B--2---:R-:W-:-:S03]  /*cc20*/  LOP3.LUT R4, R57, 0x1, RZ, 0xfc, !PT ;  /* 0x0000000139047812 */ /* 0x004fc600078efcff */
[----:B------:R0:W-:Y:S04]  /*cc30*/  STL [R1+0x68], R0 ;  /* 0x0000680001007387 */ /* 0x0001e80000100800 */
[----:B------:R0:W-:Y:S04]  /*cc40*/  STL [R1+0x68], R0 ;  /* 0x0000680001007387 */ /* 0x0001e80000100800 */
[----:B------:R0:W-:Y:S01]  /*cc50*/  STL [R1+0x68], R0 ;  /* 0x0000680001007387 */ /* 0x0001e20000100800 */
[----:B------:R-:W-:Y:S01]  /*cc60*/  ISETP.NE.AND P0, PT, R4, 0x3, PT ;  /* 0x000000030400780c */ /* 0x000fe20003f05270 */
[----:B------:R-:W-:-:S02]  /*cc70*/  WARPGROUP.DEPBAR.LE gsb0, 0x0 ;  /* 0x00008000000079c5 */ /* 0x000fc40000010000 */
[----:B------:R-:W-:Y:S10]  /*cc80*/  BSSY B0, `(.L_x_1945) ;  /* 0x0000003000007945 */ /* 0x000ff40003800000 */
[----:B0-----:R-:W-:Y:S05]  /*cc90*/  @!P0 BRA `(.L_x_1946) ;  /* 0x0000000000048947 */ /* 0x001fea0003800000 */
[----:B------:R-:W-:Y:S01]  /*cca0*/  BPT.TRAP 0x1 ;  /* 0x000000040000795c */ /* 0x000fe20000300000 */
.L_x_1946:
[----:B------:R-:W-:Y:S05]  /*ccb0*/  BSYNC B0 ;  /* 0x0000000000007941 */ /* 0x000fea0003800000 */
.L_x_1945:
[----:B------:R-:W2:Y:S02]  /*ccc0*/  LDL.64 R12, [R1+0x20] ;  /* 0x00002000010c7983 */ /* 0x000ea40000100a00 */
[----:B--2---:R-:W-:-:S05]  /*ccd0*/  MOV R0, R12 ;  /* 0x0000000c00007202 */ /* 0x004fca0000000f00 */
[----:B-----5:R-:W-:-:S05]  /*cce0*/  IMAD R3, R3, 0x8, R0 ;  /* 0x0000000803037824 */ /* 0x020fca00078e0200 */
[----:B------:R-:W-:-:S04]  /*ccf0*/  PRMT R3, R56, 0x654, R3 ;  /* 0x0000065438037816 */ /* 0x000fc80000000003 */
[----:B------:R0:W-:Y:S01]  /*cd00*/  SYNCS.ARRIVE.TRANS64.RED.A1T0 RZ, [R3+URZ], RZ ;  /* 0x000000ff03ff79a7 */ /* 0x0001e2000810043f */
[----:B------:R-:W2:Y:S04]  /*cd10*/  LDL.64 R60, [R1+0x100] ;  /* 0x00010000013c7983 */ /* 0x000ea80000100a00 */
[----:B------:R-:W3:Y:S04]  /*cd20*/  LDL.64 R20, [R1+0xf0] ;  /* 0x0000f00001147983 */ /* 0x000ee80000100a00 */
[----:B0-----:R-:W4:Y:S04]  /*cd30*/  LDL R3, [R1+0xcc] ;  /* 0x0000cc0001037983 */ /* 0x001f280000100800 */
[----:B------:R-:W4:Y:S04]  /*cd40*/  LDL R4, [R1+0x50] ;  /* 0x0000500001047983 */ /* 0x000f280000100800 */
[----:B------:R-:W4:Y:S04]  /*cd50*/  LDL R7, [R1+0xf8] ;  /* 0x0000f80001077983 */ /* 0x000f280000100800 */
[----:B------:R-:W4:Y:S04]  /*cd60*/  LDL.128 R12, [R1+0xd0] ;  /* 0x0000d000010c7983 */ /* 0x000f280000100c00 */
[----:B------:R-:W4:Y:S04]  /*cd70*/  LDL.128 R56, [R1+0xe0] ;  /* 0x0000e00001387983 */ /* 0x000f280000100c00 */
[----:B--2---:R-:W2:Y:S01]  /*cd80*/  LD.E R60, desc[UR36][R60.64] ;  /* 0x000000243c3c7980 */ /* 0x004ea2000c101900 */
[----:B---3--:R-:W-:Y:S01]  /*cd90*/  ISETP.NE.AND P0, PT, R20, 0x1, PT ;  /* 0x000000011400780c */ /* 0x008fe20003f05270 */
[----:B------:R-:W-:-:S02]  /*cda0*/  UMOV UR4, 0xffffffc0 ;  /* 0xffffffc000047882 */ /* 0x000fc40000000000 */
[----:B------:R-:W-:Y:S01]  /*cdb0*/  UIMAD UR4, UR46, UR4, 0x41 ;  /* 0x000000412e0474a4 */ /* 0x000fe2000f8e0204 */
[----:B------:R-:W-:Y:S01]  /*cdc0*/  BSSY B0, `(.L_x_1947) ;  /* 0x000007c000007945 */ /* 0x000fe20003800000 */
[----:B----4-:R-:W-:Y:S01]  /*cdd0*/  ISETP.GE.AND P1, PT, R57, 0x1, PT ;  /* 0x000000013900780c */ /* 0x010fe20003f26270 */
[-C--:B--2---:R-:W-:Y:S01]  /*cde0*/  FMUL.FTZ R0, R26, R60.reuse ;  /* 0x0000003c1a007220 */ /* 0x084fe20000410000 */
[-C--:B------:R-:W-:Y:S01]  /*cdf0*/  FMUL.FTZ R29, R29, R60.reuse ;  /* 0x0000003c1d1d7220 */ /* 0x080fe20000410000 */
[----:B------:R-:W-:Y:S01]  /*ce00*/  SHF.R.S32.HI R26, RZ, 0x1f, R3 ;  /* 0x0000001fff1a7819 */ /* 0x000fe20000011403 */
[----:B------:R-:W-:Y:S02]  /*ce10*/  FMUL.FTZ R30, R30, R60 ;  /* 0x0000003c1e1e7220 */ /* 0x000fe40000410000 */
[----:B------:R0:W1:Y:S02]  /*ce20*/  MUFU.TANH R61, R29 ;  /* 0x0000001d003d7308 */ /* 0x0000640000002400 */
[----:B0-----:R-:W-:-:S06]  /*ce30*/  LEA.HI R29, R26, R3, RZ, 0x7 ;  /* 0x000000031a1d7211 */ /* 0x001fcc00078f38ff */
[----:B------:R0:W2:Y:S01]  /*ce40*/  MUFU.TANH R62, R30 ;  /* 0x0000001e003e7308 */ /* 0x0000a20000002400 */
[-C--:B------:R-:W-:Y:S01]  /*ce50*/  FMUL.FTZ R32, R32, R60.reuse ;  /* 0x0000003c20207220 */ /* 0x080fe20000410000 */
[----:B0-----:R-:W-:Y:S01]  /*ce60*/  LOP3.LUT R30, R29, 0xffffff80, RZ, 0xc0, !PT ;  /* 0xffffff801d1e7812 */ /* 0x001fe200078ec0ff */
[----:B------:R-:W-:-:S04]  /*ce70*/  FMUL.FTZ R31, R31, R60 ;  /* 0x0000003c1f1f7220 */ /* 0x000fc80000410000 */
[----:B------:R-:W-:Y:S01]  /*ce80*/  IMAD.IADD R30, R3, 0x1, -R30 ;  /* 0x00000001031e7824 */ /* 0x000fe200078e0a1e */
[----:B------:R0:W3:Y:S01]  /*ce90*/  MUFU.TANH R64, R32 ;  /* 0x0000002000407308 */ /* 0x0000e20000002400 */
[----:B------:R-:W-:-:S03]  /*cea0*/  FMUL.FTZ R33, R33, R60 ;  /* 0x0000003c21217220 */ /* 0x000fc60000410000 */
[----:B------:R-:W-:-:S04]  /*ceb0*/  SHF.R.S32.HI R29, RZ, 0x1f, R30 ;  /* 0x0000001fff1d7819 */ /* 0x000fc8000001141e */
[----:B------:R4:W1:Y:S01]  /*cec0*/  MUFU.TANH R63, R31 ;  /* 0x0000001f003f7308 */ /* 0x0008620000002400 */
[----:B0-----:R-:W-:-:S04]  /*ced0*/  LEA.HI R32, R26, R3, RZ, 0x2 ;  /* 0x000000031a207211 */ /* 0x001fc800078f10ff */
[----:B------:R-:W-:Y:S02]  /*cee0*/  LOP3.LUT R32, R32, 0xfffffffc, RZ, 0xc0, !PT ;  /* 0xfffffffc20207812 */ /* 0x000fe400078ec0ff */
[-C--:B----4-:R-:W-:Y:S01]  /*cef0*/  LEA.HI R31, R29, R30.reuse, RZ, 0x2 ;  /* 0x0000001e1d1f7211 */ /* 0x090fe200078f10ff */
[----:B------:R0:W4:Y:S03]  /*cf00*/  MUFU.TANH R65, R33 ;  /* 0x0000002100417308 */ /* 0x0001260000002400 */
[--C-:B------:R-:W-:Y:S01]  /*cf10*/  SHF.R.S32.HI R26, RZ, 0x2, R31.reuse ;  /* 0x00000002ff1a7819 */ /* 0x100fe2000001141f */
[----:B------:R-:W-:Y:S01]  /*cf20*/  IMAD.IADD R32, R3, 0x1, -R32 ;  /* 0x0000000103207824 */ /* 0x000fe200078e0a20 */
[----:B------:R-:W-:Y:S02]  /*cf30*/  LEA.HI R29, R29, R30, RZ, 0x5 ;  /* 0x0000001e1d1d7211 */ /* 0x000fe400078f28ff */
[----:B0-----:R-:W-:-:S04]  /*cf40*/  SHF.R.S32.HI R33, RZ, 0x1f, R31 ;  /* 0x0000001fff217819 */ /* 0x001fc8000001141f */
[----:B------:R-:W-:Y:S02]  /*cf50*/  LEA.HI R33, R33, R26, RZ, 0x3 ;  /* 0x0000001a21217211 */ /* 0x000fe400078f18ff */
[----:B------:R-:W-:Y:S02]  /*cf60*/  LEA.HI R3, R32, R32, RZ, 0x1 ;  /* 0x0000002020037211 */ /* 0x000fe400078f08ff */
[----:B------:R-:W-:Y:S02]  /*cf70*/  LOP3.LUT R33, R33, 0xfffffff8, RZ, 0xc0, !PT ;  /* 0xfffffff821217812 */ /* 0x000fe400078ec0ff */
[----:B------:R-:W-:Y:S02]  /*cf80*/  SHF.R.S32.HI R29, RZ, 0x5, R29 ;  /* 0x00000005ff1d7819 */ /* 0x000fe4000001141d */
[----:B------:R-:W-:Y:S01]  /*cf90*/  LOP3.LUT R3, R3, 0x1ffffffe, RZ, 0xc0, !PT ;  /* 0x1ffffffe03037812 */ /* 0x000fe200078ec0ff */
[----:B------:R-:W-:Y:S02]  /*cfa0*/  IMAD.IADD R33, R26, 0x1, -R33 ;  /* 0x000000011a217824 */ /* 0x000fe400078e0a21 */
[----:B------:R-:W-:-:S02]  /*cfb0*/  IMAD R4, R4, 0x4, R29 ;  /* 0x0000000404047824 */ /* 0x000fc400078e021d */
[----:B------:R-:W-:Y:S02]  /*cfc0*/  IMAD.IADD R3, R32, 0x1, -R3 ;  /* 0x0000000120037824 */ /* 0x000fe400078e0a03 */
[----:B------:R-:W-:-:S04]  /*cfd0*/  IMAD.U32 R4, R4, 0x10, R33 ;  /* 0x0000001004047824 */ /* 0x000fc800078e0021 */
[----:B------:R-:W-:-:S04]  /*cfe0*/  IMAD R20, R3, 0x8, R4 ;  /* 0x0000000803147824 */ /* 0x000fc800078e0204 */
[----:B------:R-:W-:-:S05]  /*cff0*/  @P0 IMAD.HI.U32 R4, R20, R21, RZ ;  /* 0x0000001514040227 */ /* 0x000fca00078e00ff */
[----:B------:R-:W-:Y:S02]  /*d000*/  @P0 SHF.R.U32.HI R20, RZ, R7, R4 ;  /* 0x00000007ff140219 */ /* 0x000fe40000011604 */
[----:B------:R-:W-:-:S03]  /*d010*/  LOP3.LUT R31, R31, 0x7ffffffc, RZ, 0xc0, !PT ;  /* 0x7ffffffc1f1f7812 */ /* 0x000fc600078ec0ff */
[----:B------:R-:W0:Y:S01]  /*d020*/  SHFL.IDX PT, R7, R20, RZ, 0x1c1f ;  /* 0x001c1fff14077589 */ /* 0x000e2200000e0000 */
        /* <DEDUP_REMOVED lines=25> */
[----:B------:R-:W-:-:S02]  /*d1c0*/  IMAD.IADD R31, R30, 0x1, -R31 ;  /* 0x000000011e1f7824 */ /* 0x000fc400078e0a1f */
[----:B------:R-:W-:Y:S01]  /*d1d0*/  FMUL.FTZ R55, R55, R60 ;  /* 0x0000003c37377220 */ /* 0x000fe20000410000 */
[----:B------:R-:W-:Y:S01]  /*d1e0*/  VIADD R4, R13, UR4 ;  /* 0x000000040d047c36 */ /* 0x000fe20008000000 */
[----:B------:R-:W-:Y:S01]  /*d1f0*/  ULEA UR4, UR46, 0xffffffc0, 0x6 ;  /* 0xffffffc02e047891 */ /* 0x000fe2000f8e303f */
[----:B------:R-:W0:Y:S02]  /*d200*/  MUFU.TANH R24, R24 ;  /* 0x0000001800187308 */ /* 0x000e240000002400 */
[----:B------:R-:W-:-:S03]  /*d210*/  IMAD R3, R31, -0x2, R4 ;  /* 0xfffffffe1f037824 */ /* 0x000fc600078e0204 */
[----:B------:R-:W-:-:S03]  /*d220*/  VIADD R4, R13, -UR4 ;  /* 0x800000040d047c36 */ /* 0x000fc60008000000 */
[----:B------:R-:W0:Y:S01]  /*d230*/  MUFU.TANH R25, R25 ;  /* 0x0000001900197308 */ /* 0x000e220000002400 */
[----:B------:R-:W-:Y:S01]  /*d240*/  IMAD.IADD R26, R3, 0x1, -R12 ;  /* 0x00000001031a7824 */ /* 0x000fe200078e0a0c */
[----:B------:R-:W-:-:S06]  /*d250*/  LOP3.LUT R3, RZ, R14, RZ, 0x33, !PT ;  /* 0x0000000eff037212 */ /* 0x000fcc00078e33ff */
[----:B------:R-:W0:Y:S01]  /*d260*/  MUFU.TANH R0, R0 ;  /* 0x0000000000007308 */ /* 0x000e220000002400 */
[----:B------:R-:W-:-:S07]  /*d270*/  IMAD R21, R31, -0x2, R4 ;  /* 0xfffffffe1f157824 */ /* 0x000fce00078e0204 */
[----:B------:R-:W0:Y:S01]  /*d280*/  MUFU.TANH R27, R27 ;  /* 0x0000001b001b7308 */ /* 0x000e220000002400 */
[----:B------:R-:W-:-:S07]  /*d290*/  IMAD.IADD R30, R26, 0x1, R15 ;  /* 0x000000011a1e7824 */ /* 0x000fce00078e020f */
        /* <DEDUP_REMOVED lines=21> */
[----:B------:R-:W1:Y:S08]  /*d3f0*/  MUFU.TANH R54, R54 ;  /* 0x0000003600367308 */ /* 0x000e700000002400 */
[----:B------:R-:W1:Y:S01]  /*d400*/  MUFU.TANH R55, R55 ;  /* 0x0000003700377308 */ /* 0x000e620000002400 */
[----:B------:R-:W-:Y:S01]  /*d410*/  IMAD.IADD R26, R26, 0x1, R3 ;  /* 0x000000011a1a7824 */ /* 0x000fe200078e0203 */
[----:B0-----:R-:W-:Y:S01]  /*d420*/  VIADDMNMX R4, R7, R30, R21, PT ;  /* 0x0000001e07047246 */ /* 0x001fe20003800115 */
[----:B------:R-:W-:-:S02]  /*d430*/  VIADD R56, R56, -UR4 ;  /* 0x8000000438387c36 */ /* 0x000fc40008000000 */
[----:B------:R-:W-:Y:S01]  /*d440*/  IMAD.IADD R3, R26, 0x1, R7 ;  /* 0x000000011a037824 */ /* 0x000fe200078e0207 */
[----:B--234-:R-:W-:Y:S06]  /*d450*/  @!P1 BRA `(.L_x_1948) ;  /* 0x0000000000489947 */ /* 0x01cfec0003800000 */
[----:B------:R-:W-:Y:S01]  /*d460*/  IADD3 R7, -R12, R13, R7 ;  /* 0x0000000d0c077210 */ /* 0x000fe20007ffe107 */
[----:B------:R-:W-:Y:S03]  /*d470*/  BSSY B1, `(.L_x_1949) ;  /* 0x000000c000017945 */ /* 0x000fe60003800000 */
[----:B------:R-:W-:-:S13]  /*d480*/  ISETP.GT.AND P0, PT, R7, -0x1, PT ;  /* 0xffffffff0700780c */ /* 0x000fda0003f04270 */
[----:B------:R-:W-:Y:S05]  /*d490*/  @P0 BRA `(.L_x_1950) ;  /* 0x0000000000180947 */ /* 0x000fea0003800000 */
[----:B------:R-:W-:Y:S02]  /*d4a0*/  ISETP.NE.AND P0, PT, R57, 0x1, PT ;  /* 0x000000013900780c */ /* 0x000fe40003f05270 */
[----:B------:R-:W-:-:S11]  /*d4b0*/  LOP3.LUT R7, RZ, R7, RZ, 0x33, !PT ;  /* 0x00000007ff077212 */ /* 0x000fd600078e33ff */
[----:B------:R-:W-:-:S05]  /*d4c0*/  @P0 IMAD.HI.U32 R14, R7, R58, RZ ;  /* 0x0000003a070e0227 */ /* 0x000fca00078e00ff */
[----:B------:R-:W-:-:S04]  /*d4d0*/  @P0 SHF.R.U32.HI R7, RZ, R59, R14 ;  /* 0x0000003bff070219 */ /* 0x000fc8000001160e */
[----:B------:R-:W-:Y:S01]  /*d4e0*/  LOP3.LUT R7, RZ, R7, RZ, 0x33, !PT ;  /* 0x00000007ff077212 */ /* 0x000fe200078e33ff */
[----:B------:R-:W-:Y:S06]  /*d4f0*/  BRA `(.L_x_1951) ;  /* 0x00000000000c7947 */ /* 0x000fec0003800000 */
.L_x_1950:
[----:B------:R-:W-:-:S13]  /*d500*/  ISETP.NE.AND P0, PT, R57, 0x1, PT ;  /* 0x000000013900780c */ /* 0x000fda0003f05270 */
[----:B------:R-:W-:-:S05]  /*d510*/  @P0 IMAD.HI.U32 R14, R7, R58, RZ ;  /* 0x0000003a070e0227 */ /* 0x000fca00078e00ff */
[----:B------:R-:W-:-:S07]  /*d520*/  @P0 SHF.R.U32.HI R7, RZ, R59, R14 ;  /* 0x0000003bff070219 */ /* 0x000fce000001160e */
.L_x_1951:
[----:B------:R-:W-:Y:S05]  /*d530*/  BSYNC B1 ;  /* 0x0000000000017941 */ /* 0x000fea0003800000 */
.L_x_1949:
[----:B------:R-:W-:-:S04]  /*d540*/  IMAD R14, R7, R57, -UR4 ;  /* 0x80000004070e7e24 */ /* 0x000fc8000f8e0239 */
[----:B------:R-:W-:-:S05]  /*d550*/  IMAD R14, R31, -0x2, R14 ;  /* 0xfffffffe1f0e7824 */ /* 0x000fca00078e020e */
[----:B------:R-:W-:Y:S02]  /*d560*/  VIMNMX R3, R3, R14, !PT ;  /* 0x0000000e03037248 */ /* 0x000fe40007fe0100 */
[----:B------:R-:W-:-:S07]  /*d570*/  VIADDMNMX R4, R14, R57, R4, PT ;  /* 0x000000390e047246 */ /* 0x000fce0003800104 */
.L_x_1948:
[----:B------:R-:W-:Y:S05]  /*d580*/  BSYNC B0 ;  /* 0x0000000000007941 */ /* 0x000fea0003800000 */
.L_x_1947:
[C---:B------:R-:W-:Y:S01]  /*d590*/  ISETP.GE.AND P1, PT, R56.reuse, 0x9, PT ;  /* 0x000000093800780c */ /* 0x040fe20003f26270 */
[----:B------:R-:W0:Y:S01]  /*d5a0*/  SHFL.IDX PT, R7, R20, 0x1, 0x1c1f ;  /* 0x003c1f0014077f89 */ /* 0x000e2200000e0000 */
[----:B------:R-:W-:Y:S01]  /*d5b0*/  ISETP.GE.AND P0, PT, R56, 0x2, PT ;  /* 0x000000023800780c */ /* 0x000fe20003f06270 */
[----:B------:R-:W-:Y:S01]  /*d5c0*/  BSSY B0, `(.L_x_1952) ;  /* 0x000005f000007945 */ /* 0x000fe20003800000 */
[C---:B------:R-:W-:Y:S02]  /*d5d0*/  ISETP.GT.AND P2, PT, R3.reuse, 0x8, !P1 ;  /* 0x000000080300780c */ /* 0x040fe40004f44270 */
[----:B------:R-:W-:Y:S02]  /*d5e0*/  ISETP.GT.AND P3, PT, R3, 0x1, !P0 ;  /* 0x000000010300780c */ /* 0x000fe40004764270 */
[----:B------:R-:W-:Y:S02]  /*d5f0*/  ISETP.LT.OR P2, PT, R4, 0x9, P2 ;  /* 0x000000090400780c */ /* 0x000fe40001741670 */
[----:B------:R-:W-:-:S02]  /*d600*/  ISETP.GE.AND P4, PT, R56, 0x11, PT ;  /* 0x000000113800780c */ /* 0x000fc40003f86270 */
[----:B------:R-:W-:Y:S02]  /*d610*/  ISETP.LT.OR P3, PT, R4, 0x2, P3 ;  /* 0x000000020400780c */ /* 0x000fe40001f61670 */
[----:B------:R-:W-:Y:S02]  /*d620*/  FSEL R162, R28, -INF , !P2 ;  /* 0xff8000001ca27808 */ /* 0x000fe40005000000 */
[----:B------:R-:W-:Y:S02]  /*d630*/  ISETP.GT.AND P2, PT, R3, 0x10, !P4 ;  /* 0x000000100300780c */ /* 0x000fe40006744270 */
[----:B------:R-:W-:Y:S02]  /*d640*/  ISETP.GE.AND P5, PT, R56, 0xa, PT ;  /* 0x0000000a3800780c */ /* 0x000fe40003fa6270 */
[----:B------:R-:W-:Y:S02]  /*d650*/  FSEL R60, R25, -INF , !P3 ;  /* 0xff800000193c7808 */ /* 0x000fe40005800000 */
[----:B------:R-:W-:-:S02]  /*d660*/  P2R R25, PR, RZ, 0x10 ;  /* 0x00000010ff197803 */ /* 0x000fc40000000000 */
[----:B------:R-:W-:Y:S02]  /*d670*/  ISETP.LT.OR P2, PT, R4, 0x11, P2 ;  /* 0x000000110400780c */ /* 0x000fe40001741670 */
[C---:B------:R-:W-:Y:S02]  /*d680*/  ISETP.GT.AND P3, PT, R3.reuse, 0x9, !P5 ;  /* 0x000000090300780c */ /* 0x040fe40006f64270 */
[----:B------:R-:W-:Y:S02]  /*d690*/  ISETP.GE.AND P4, PT, R56, 0x12, PT ;  /* 0x000000123800780c */ /* 0x000fe40003f86270 */
[----:B------:R-:W-:Y:S02]  /*d6a0*/  FSEL R64, R64, -INF , !P2 ;  /* 0xff80000040407808 */ /* 0x000fe40005000000 */
[----:B------:R-:W-:Y:S02]  /*d6b0*/  ISETP.LT.OR P3, PT, R4, 0xa, P3 ;  /* 0x0000000a0400780c */ /* 0x000fe40001f61670 */
[----:B------:R-:W-:-:S02]  /*d6c0*/  ISETP.GT.AND P2, PT, R3, 0x11, !P4 ;  /* 0x000000110300780c */ /* 0x000fc40006744270 */
[----:B-1----:R-:W-:Y:S02]  /*d6d0*/  FSEL R66, R61, -INF , !P3 ;  /* 0xff8000003d427808 */ /* 0x002fe40005800000 */
        /* <DEDUP_REMOVED lines=11> */
[----:B------:R-:W-:Y:S02]  /*d790*/  ISETP.GE.AND P3, PT, R56, 0x21, PT ;  /* 0x000000213800780c */ /* 0x000fe40003f66270 */
        /* <DEDUP_REMOVED lines=14> */
[----:B------:R-:W-:Y:S02]  /*d880*/  P2R R28, PR, RZ, 0x10 ;  /* 0x00000010ff1c7803 */ /* 0x000fe40000000000 */
[----:B------:R-:W-:Y:S02]  /*d890*/  FSEL R44, R44, -INF , !P2 ;  /* 0xff8000002c2c7808 */ /* 0x000fe40005000000 */
[----:B------:R-:W-:-:S02]  /*d8a0*/  ISETP.GE.AND P2, PT, R56, 0x2a, PT ;  /* 0x0000002a3800780c */ /* 0x000fc40003f46270 */
[----:B------:R-:W-:Y:S02]  /*d8b0*/  P2R R15, PR, RZ, 0x20 ;  /* 0x00000020ff0f7803 */ /* 0x000fe40000000000 */
        /* <DEDUP_REMOVED lines=22> */
[----:B------:R-:W-:Y:S01]  /*da20*/  ISETP.GT.AND P6, PT, R3, 0x39, !P6 ;  /* 0x000000390300780c */ /* 0x000fe200077c4270 */
[----:B0-----:R-:W-:-:S03]  /*da30*/  IMAD.IADD R3, R26, 0x1, R7 ;  /* 0x000000011a037824 */ /* 0x001fc600078e0207 */
[----:B------:R-:W-:Y:S02]  /*da40*/  ISETP.LT.OR P6, PT, R4, 0x3a, P6 ;  /* 0x0000003a0400780c */ /* 0x000fe400037c1670 */
[----:B------:R-:W-:Y:S02]  /*da50*/  VIADDMNMX R4, R7, R30, R21, PT ;  /* 0x0000001e07047246 */ /* 0x000fe40003800115 */
[----:B------:R-:W-:Y:S02]  /*da60*/  FSEL R56, R53, -INF , !P6 ;  /* 0xff80000035387808 */ /* 0x000fe40007000000 */
[----:B------:R-:W-:-:S13]  /*da70*/  ISETP.GE.AND P6, PT, R57, 0x1, PT ;  /* 0x000000013900780c */ /* 0x000fda0003fc6270 */
[----:B------:R-:W-:Y:S05]  /*da80*/  @!P6 BRA `(.L_x_1953) ;  /* 0x000000000048e947 */ /* 0x000fea0003800000 */
        /* <DEDUP_REMOVED lines=10> */
.L_x_1955:
[----:B------:R-:W-:-:S13]  /*db30*/  ISETP.NE.AND P6, PT, R57, 0x1, PT ;  /* 0x000000013900780c */ /* 0x000fda0003fc5270 */
[----:B------:R-:W-:-:S05]  /*db40*/  @P6 IMAD.HI.U32 R58, R12, R58, RZ ;  /* 0x0000003a0c3a6227 */ /* 0x000fca00078e00ff */
[----:B------:R-:W-:-:S07]  /*db50*/  @P6 SHF.R.U32.HI R12, RZ, R59, R58 ;  /* 0x0000003bff0c6219 */ /* 0x000fce000001163a */
.L_x_1956:
[----:B------:R-:W-:Y:S05]  /*db60*/  BSYNC B1 ;  /* 0x0000000000017941 */ /* 0x000fea0003800000 */
.L_x_1954:
[----:B------:R-:W-:-:S04]  /*db70*/  IMAD R12, R12, R57, -UR4 ;  /* 0x800000040c0c7e24 */ /* 0x000fc8000f8e0239 */
[----:B------:R-:W-:-:S05]  /*db80*/  IMAD R12, R31, -0x2, R12 ;  /* 0xfffffffe1f0c7824 */ /* 0x000fca00078e020c */
[----:B------:R-:W-:Y:S02]  /*db90*/  VIADDMNMX R4, R12, R57, R4, PT ;  /* 0x000000390c047246 */ /* 0x000fe40003800104 */
[----:B------:R-:W-:-:S07]  /*dba0*/  VIMNMX R3, R3, R12, !PT ;  /* 0x0000000c03037248 */ /* 0x000fce0007fe0100 */
.L_x_1953:
[----:B------:R-:W-:Y:S05]  /*dbb0*/  BSYNC B0 ;  /* 0x0000000000007941 */ /* 0x000fea0003800000 */
.L_x_1952:
[C---:B------:R-:W-:Y:S01]  /*dbc0*/  ISETP.GT.AND P0, PT, R3.reuse, 0x1, !P0 ;  /* 0x000000010300780c */ /* 0x040fe20004704270 */
[----:B------:R-:W-:Y:S01]  /*dbd0*/  BAR.SYNC.DEFER_BLOCKING 0xf, 0x100 ;  /* 0x03c4000000007b1d */ /* 0x000fe20000010000 */
[----:B------:R-:W-:Y:S02]  /*dbe0*/  ISETP.GT.AND P1, PT, R3, 0x8, !P1 ;  /* 0x000000080300780c */ /* 0x000fe40004f24270 */
[C---:B------:R-:W-:Y:S02]  /*dbf0*/  ISETP.LT.OR P0, PT, R4.reuse, 0x2, P0 ;  /* 0x000000020400780c */ /* 0x040fe40000701670 */
[----:B------:R-:W-:Y:S02]  /*dc00*/  ISETP.LT.OR P1, PT, R4, 0x9, P1 ;  /* 0x000000090400780c */ /* 0x000fe40000f21670 */
[----:B------:R-:W-:Y:S01]  /*dc10*/  FSEL R27, R27, -INF , !P0 ;  /* 0xff8000001b1b7808 */ /* 0x000fe20004000000 */
[----:B------:R-:W2:Y:S01]  /*dc20*/  LDL R81, [R1+0x1c8] ;  /* 0x0001c80001517983 */ /* 0x000ea20000100800 */
[----:B------:R-:W-:-:S02]  /*dc30*/  ISETP.NE.AND P0, PT, R15, RZ, PT ;  /* 0x000000ff0f00720c */ /* 0x000fc40003f05270 */
[----:B------:R-:W-:Y:S01]  /*dc40*/  FSEL R21, R62, -INF , !P1 ;  /* 0xff8000003e157808 */ /* 0x000fe20004800000 */
[----:B------:R-:W3:Y:S01]  /*dc50*/  LDL R58, [R1+0x21c] ;  /* 0x00021c00013a7983 */ /* 0x000ee20000100800 */
[----:B------:R-:W-:Y:S02]  /*dc60*/  ISETP.GT.AND P0, PT, R3, 0x9, !P0 ;  /* 0x000000090300780c */ /* 0x000fe40004704270 */
[----:B------:R-:W-:Y:S01]  /*dc70*/  ISETP.NE.AND P1, PT, R32, RZ, PT ;  /* 0x000000ff2000720c */ /* 0x000fe20003f25270 */
[----:B------:R-:W4:Y:S01]  /*dc80*/  LDL R62, [R1+0x224] ;  /* 0x00022400013e7983 */ /* 0x000f220000100800 */
[----:B------:R-:W-:Y:S02]  /*dc90*/  ISETP.LT.OR P0, PT, R4, 0xa, P0 ;  /* 0x0000000a0400780c */ /* 0x000fe40000701670 */
[----:B------:R-:W-:Y:S01]  /*dca0*/  ISETP.NE.AND P6, PT, R14, RZ, PT ;  /* 0x000000ff0e00720c */ /* 0x000fe20003fc5270 */
[----:B------:R-:W2:Y:S01]  /*dcb0*/  LDL R78, [R1+0x244] ;  /* 0x00024400014e7983 */ /* 0x000ea20000100800 */
[----:B------:R-:W-:-:S02]  /*dcc0*/  FSEL R24, R63, -INF , !P0 ;  /* 0xff8000003f187808 */ /* 0x000fc40004000000 */
[----:B------:R-:W-:Y:S01]  /*dcd0*/  ISETP.NE.AND P0, PT, R25, RZ, PT ;  /* 0x000000ff1900720c */ /* 0x000fe20003f05270 */
[----:B------:R-:W2:Y:S01]  /*dce0*/  LDL R80, [R1+0x248] ;  /* 0x0002480001507983 */ /* 0x000ea20000100800 */
[C---:B------:R-:W-:Y:S02]  /*dcf0*/  ISETP.GT.AND P2, PT, R3.reuse, 0x29, !P2 ;  /* 0x000000290300780c */ /* 0x040fe40005744270 */
[C---:B------:R-:W-:Y:S01]  /*dd00*/  ISETP.GT.AND P0, PT, R3.reuse, 0x10, !P0 ;  /* 0x000000100300780c */ /* 0x040fe20004704270 */
[----:B------:R-:W2:Y:S01]  /*dd10*/  LDL R82, [R1+0x24c] ;  /* 0x00024c0001527983 */ /* 0x000ea20000100800 */
[----:B------:R-:W-:Y:S02]  /*dd20*/  ISETP.GT.AND P3, PT, R3, 0x30, !P3 ;  /* 0x000000300300780c */ /* 0x000fe40005f64270 */
[C---:B------:R-:W-:Y:S01]  /*dd30*/  ISETP.LT.OR P0, PT, R4.reuse, 0x11, P0 ;  /* 0x000000110400780c */ /* 0x040fe20000701670 */
[----:B------:R-:W2:Y:S01]  /*dd40*/  LDL R84, [R1+0x250] ;  /* 0x0002500001547983 */ /* 0x000ea20000100800 */
[----:B------:R-:W-:-:S02]  /*dd50*/  ISETP.LT.OR P2, PT, R4, 0x2a, P2 ;  /* 0x0000002a0400780c */ /* 0x000fc40001741670 */
[----:B------:R-:W-:Y:S01]  /*dd60*/  FSEL R25, R34, -INF , !P0 ;  /* 0xff80000022197808 */ /* 0x000fe20004000000 */
[----:B------:R-:W2:Y:S01]  /*dd70*/  LDL R86, [R1+0x254] ;  /* 0x0002540001567983 */ /* 0x000ea20000100800 */
[----:B------:R-:W-:Y:S02]  /*dd80*/  ISETP.NE.AND P0, PT, R28, RZ, PT ;  /* 0x000000ff1c00720c */ /* 0x000fe40003f05270 */
[C---:B------:R-:W-:Y:S01]  /*dd90*/  ISETP.GT.AND P4, PT, R3.reuse, 0x31, !P4 ;  /* 0x000000310300780c */ /* 0x040fe20006784270 */
[----:B------:R-:W2:Y:S01]  /*dda0*/  LDL R88, [R1+0x258] ;  /* 0x0002580001587983 */ /* 0x000ea20000100800 */
[----:B------:R-:W-:Y:S02]  /*ddb0*/  ISETP.GT.AND P0, PT, R3, 0x11, !P0 ;  /* 0x000000110300780c */ /* 0x000fe40004704270 */
[C---:B------:R-:W-:Y:S01]  /*ddc0*/  ISETP.LT.OR P3, PT, R4.reuse, 0x31, P3 ;  /* 0x000000310400780c */ /* 0x040fe20001f61670 */
[----:B------:R-:W2:Y:S01]  /*ddd0*/  LDL R90, [R1+0x25c] ;  /* 0x00025c00015a7983 */ /* 0x000ea20000100800 */
[----:B------:R-:W-:-:S02]  /*dde0*/  ISETP.LT.OR P0, PT, R4, 0x12, P0 ;  /* 0x000000120400780c */ /* 0x000fc40000701670 */
[----:B------:R-:W-:Y:S01]  /*ddf0*/  ISETP.GT.AND P5, PT, R3, 0x38, !P5 ;  /* 0x000000380300780c */ /* 0x000fe20006fa4270 */
[----:B------:R-:W2:Y:S01]  /*de00*/  LDL R92, [R1+0x260] ;  /* 0x00026000015c7983 */ /* 0x000ea20000100800 */
[----:B------:R-:W-:Y:S02]  /*de10*/  FSEL R26, R35, -INF , !P0 ;  /* 0xff800000231a7808 */ /* 0x000fe40004000000 */
[----:B------:R-:W-:Y:S01]  /*de20*/  ISETP.NE.AND P0, PT, R29, RZ, PT ;  /* 0x000000ff1d00720c */ /* 0x000fe20003f05270 */
[----:B------:R-:W2:Y:S01]  /*de30*/  LDL R94, [R1+0x264] ;  /* 0x00026400015e7983 */ /* 0x000ea20000100800 */
[----:B------:R-:W-:Y:S02]  /*de40*/  ISETP.LT.OR P4, PT, R4, 0x32, P4 ;  /* 0x000000320400780c */ /* 0x000fe40002781670 */
[----:B------:R-:W-:Y:S01]  /*de50*/  ISETP.GT.AND P0, PT, R3, 0x18, !P0 ;  /* 0x000000180300780c */ /* 0x000fe20004704270 */
[----:B------:R-:W2:Y:S01]  /*de60*/  LDL R96, [R1+0x268] ;  /* 0x0002680001607983 */ /* 0x000ea20000100800 */
[----:B------:R-:W-:-:S02]  /*de70*/  FSEL R34, R50, -INF , !P3 ;  /* 0xff80000032227808 */ /* 0x000fc40005800000 */
[C---:B------:R-:W-:Y:S01]  /*de80*/  ISETP.LT.OR P0, PT, R4.reuse, 0x19, P0 ;  /* 0x000000190400780c */ /* 0x040fe20000701670 */
[----:B------:R-:W3:Y:S01]  /*de90*/  LDL R50, [R1+0x20c] ;  /* 0x00020c0001327983 */ /* 0x000ee20000100800 */
[----:B------:R-:W-:Y:S02]  /*dea0*/  ISETP.LT.OR P5, PT, R4, 0x39, P5 ;  /* 0x000000390400780c */ /* 0x000fe40002fa1670 */
[----:B------:R-:W-:Y:S01]  /*deb0*/  FSEL R28, R38, -INF , !P0 ;  /* 0xff800000261c7808 */ /* 0x000fe20004000000 */
[----:B------:R-:W2:Y:S01]  /*dec0*/  LDL R98, [R1+0x26c] ;  /* 0x00026c0001627983 */ /* 0x000ea20000100800 */
[----:B------:R-:W-:Y:S02]  /*ded0*/  ISETP.GT.AND P0, PT, R3, 0x19, !P1 ;  /* 0x000000190300780c */ /* 0x000fe40004f04270 */
[----:B------:R-:W-:Y:S01]  /*dee0*/  ISETP.NE.AND P1, PT, R37, RZ, PT ;  /* 0x000000ff2500720c */ /* 0x000fe20003f25270 */
[----:B------:R-:W4:Y:S01]  /*def0*/  LDL R38, [R1+0x410] ;  /* 0x0004100001267983 */ /* 0x000f220000100800 */
        /* <DEDUP_REMOVED lines=10> */
[----:B------:R-:W-:Y:S01]  /*dfa0*/  ISETP.LT.OR P0, PT, R4, 0x21, P0 ;  /* 0x000000210400780c */ /* 0x000fe20000701670 */
[----:B------:R-:W3:Y:S01]  /*dfb0*/  LDL R46, [R1+0x204] ;  /* 0x00020400012e7983 */ /* 0x000ee20000100800 */
[----:B------:R-:W-:Y:S02]  /*dfc0*/  FSEL R33, R47, -INF , !P2 ;  /* 0xff8000002f217808 */ /* 0x000fe40005000000 */
[----:B------:R-:W-:Y:S01]  /*dfd0*/  FSEL R30, R42, -INF , !P0 ;  /* 0xff8000002a1e7808 */ /* 0x000fe20004000000 */
[----:B------:R-:W2:Y:S01]  /*dfe0*/  LDL R106, [R1+0x27c] ;  /* 0x00027c00016a7983 */ /* 0x000ea20000100800 */
[----:B------:R-:W-:Y:S02]  /*dff0*/  ISETP.GT.AND P0, PT, R3, RZ, !P6 ;  /* 0x000000ff0300720c */ /* 0x000fe40007704270 */
[----:B------:R-:W-:Y:S01]  /*e000*/  ISETP.NE.AND P6, PT, R41, RZ, PT ;  /* 0x000000ff2900720c */ /* 0x000fe20003fc5270 */
[----:B------:R-:W3:Y:S01]  /*e010*/  LDL R42, [R1+0x1fc] ;  /* 0x0001fc00012a7983 */ /* 0x000ee20000100800 */
[----:B------:R-:W-:-:S02]  /*e020*/  ISETP.LT.OR P0, PT, R4, 0x1, P0 ;  /* 0x000000010400780c */ /* 0x000fc40000701670 */
[----:B------:R-:W-:Y:S01]  /*e030*/  FSEL R35, R51, -INF , !P4 ;  /* 0xff80000033237808 */ /* 0x000fe20006000000 */
[----:B------:R-:W2:Y:S01]  /*e040*/  LDL R108, [R1+0x280] ;  /* 0x00028000016c7983 */ /* 0x000ea20000100800 */
[----:B------:R-:W-:Y:S02]  /*e050*/  FSEL R20, R0, -INF , !P0 ;  /* 0xff80000000147808 */ /* 0x000fe40004000000 */
[----:B------:R-:W-:Y:S01]  /*e060*/  FMNMX.FTZ R0, R160, R60, !PT ;  /* 0x0000003ca0007209 */ /* 0x000fe20007810000 */
[----:B------:R-:W2:Y:S01]  /*e070*/  LDL R110, [R1+0x284] ;  /* 0x00028400016e7983 */ /* 0x000ea20000100800 */
[----:B------:R-:W-:Y:S02]  /*e080*/  ISETP.NE.AND P0, PT, R36, RZ, PT ;  /* 0x000000ff2400720c */ /* 0x000fe40003f05270 */
[----:B------:R-:W-:Y:S01]  /*e090*/  FMNMX.FTZ R0, R162, R0, !PT ;  /* 0x00000000a2007209 */ /* 0x000fe20007810000 */
[----:B------:R-:W2:Y:S01]  /*e0a0*/  LDL R112, [R1+0x288] ;  /* 0x0002880001707983 */ /* 0x000ea20000100800 */
[----:B------:R-:W-:-:S02]  /*e0b0*/  ISETP.GT.AND P0, PT, R3, 0x21, !P0 ;  /* 0x000000210300780c */ /* 0x000fc40004704270 */
[----:B------:R-:W-:Y:S01]  /*e0c0*/  FMNMX.FTZ R0, R66, R0, !PT ;  /* 0x0000000042007209 */ /* 0x000fe20007810000 */
[----:B------:R-:W2:Y:S01]  /*e0d0*/  LDL R114, [R1+0x28c] ;  /* 0x00028c0001727983 */ /* 0x000ea20000100800 */
[----:B------:R-:W-:Y:S02]  /*e0e0*/  ISETP.LT.OR P0, PT, R4, 0x22, P0 ;  /* 0x000000220400780c */ /* 0x000fe40000701670 */
[----:B------:R-:W-:Y:S01]  /*e0f0*/  FMNMX.FTZ R0, R64, R0, !PT ;  /* 0x0000000040007209 */ /* 0x000fe20007810000 */
[----:B------:R-:W2:Y:S01]  /*e100*/  LDL R116, [R1+0x290] ;  /* 0x0002900001747983 */ /* 0x000ea20000100800 */
[----:B------:R-:W-:Y:S02]  /*e110*/  FSEL R31, R43, -INF , !P0 ;  /* 0xff8000002b1f7808 */ /* 0x000fe40004000000 */
        /* <DEDUP_REMOVED lines=11> */
[----:B------:R-:W-:-:S02]  /*e1d0*/  FSEL R37, R55, -INF , !P0 ;  /* 0xff80000037257808 */ /* 0x000fc40004000000 */
[----:B------:R-:W-:Y:S01]  /*e1e0*/  FMNMX.FTZ R0, R72, R0, !PT ;  /* 0x0000000048007209 */ /* 0x000fe20007810000 */
[----:B------:R-:W2:Y:S03]  /*e1f0*/  LDL R124, [R1+0x2a0] ;  /* 0x0002a000017c7983 */ /* 0x000ea60000100800 */
        /* <DEDUP_REMOVED lines=9> */
[----:B------:R-:W2:Y:S01]  /*e290*/  LDL R134, [R1+0x2b4] ;  /* 0x0002b40001867983 */ /* 0x000ea20000100800 */
[----:B------:R-:W-:-:S02]  /*e2a0*/  FMNMX.FTZ R0, R20, R27, !PT ;  /* 0x0000001b14007209 */ /* 0x000fc40007810000 */
[----:B------:R-:W-:Y:S01]  /*e2b0*/  FMNMX.FTZ R12, R56, R12, !PT ;  /* 0x0000000c380c7209 */ /* 0x000fe20007810000 */
[----:B------:R-:W2:Y:S01]  /*e2c0*/  LDL R136, [R1+0x2b8] ;  /* 0x0002b80001887983 */ /* 0x000ea20000100800 */
[----:B------:R-:W-:-:S03]  /*e2d0*/  FMNMX.FTZ R7, R21, R0, !PT ;  /* 0x0000000015077209 */ /* 0x000fc60007810000 */
[----:B------:R-:W0:Y:S01]  /*e2e0*/  SHFL.BFLY PT, R13, R12, 0x2, 0x1f ;  /* 0x0c401f000c0d7f89 */ /* 0x000e2200000e0000 */
[----:B------:R-:W-:-:S03]  /*e2f0*/  FMNMX.FTZ R0, R24, R7, !PT ;  /* 0x0000000718007209 */ /* 0x000fc60007810000 */
[----:B------:R-:W2:Y:S01]  /*e300*/  LDL R138, [R1+0x2bc] ;  /* 0x0002bc00018a7983 */ /* 0x000ea20000100800 */
        /* <DEDUP_REMOVED lines=8> */
[----:B------:R-:W-:Y:S02]  /*e390*/  FMNMX.FTZ R0, R30, R7, !PT ;  /* 0x000000071e007209 */ /* 0x000fe40007810000 */
[----:B0-----:R-:W-:Y:S01]  /*e3a0*/  FMNMX.FTZ R14, R12, R13, !PT ;  /* 0x0000000d0c0e7209 */ /* 0x001fe20007810000 */
        /* <DEDUP_REMOVED lines=15> */
[----:B------:R-:W2:Y:S04]  /*e4a0*/  LDL R47, [R1+0x2fc] ;  /* 0x0002fc00012f7983 */ /* 0x000ea80000100800 */
[----:B------:R-:W-:Y:S04]  /*e4b0*/  STL.64 [R1+0x3f0], R12 ;  /* 0x0003f00c01007387 */ /* 0x000fe80000100a00 */
[----:B------:R0:W-:Y:S04]  /*e4c0*/  STL [R1+0x3f0], R0 ;  /* 0x0003f00001007387 */ /* 0x0001e80000100800 */
[----:B------:R-:W4:Y:S04]  /*e4d0*/  LDL R7, [R1+0x3f0] ;  /* 0x0003f00001077983 */ /* 0x000f280000100800 */
[----:B------:R-:W3:Y:S04]  /*e4e0*/  LDL R4, [R1+0x3f4] ;  /* 0x0003f40001047983 */ /* 0x000ee80000100800 */
[----:B------:R-:W2:Y:S04]  /*e4f0*/  LDL.64 R14, [R1+0x118] ;  /* 0x00011800010e7983 */ /* 0x000ea80000100a00 */
        /* <DEDUP_REMOVED lines=48> */
[----:B----4-:R-:W-:Y:S01]  /*e800*/  FMUL.FTZ R3, R38, R7 ;  /* 0x0000000726037220 */ /* 0x010fe20000410000 */
[----:B------:R-:W-:-:S02]  /*e810*/  FSETP.NEU.FTZ.AND P0, PT, R7, -INF , PT ;  /* 0xff8000000700780b */ /* 0x000fc40003f1d000 */
[----:B---3--:R-:W1:Y:S02]  /*e820*/  SHFL.BFLY PT, R7, R4, 0x2, 0x1f ;  /* 0x0c401f0004077f89 */ /* 0x008e6400000e0000 */
[----:B------:R-:W-:-:S05]  /*e830*/  FSEL R3, R3, RZ, P0 ;  /* 0x000000ff03037208 */ /* 0x000fca0000000000 */
[----:B0-----:R-:W-:Y:S01]  /*e840*/  FFMA.FTZ R0, R66, R38, -R3 ;  /* 0x0000002642007223 */ /* 0x001fe20000010803 */
[----:B-1----:R-:W-:-:S03]  /*e850*/  FMNMX.FTZ R7, R7, R4, !PT ;  /* 0x0000000407077209 */ /* 0x002fc60007810000 */
        /* <DEDUP_REMOVED lines=9> */
[----:B0-----:R-:W0:Y:S01]  /*e8f0*/  SHFL.BFLY PT, R0, R7, 0x1, 0x1f ;  /* 0x0c201f0007007f89 */ /* 0x001e2200000e0000 */
        /* <DEDUP_REMOVED lines=8> */
[----:B------:R-:W3:Y:S04]  /*e980*/  LDL R40, [R1+0x1f8] ;  /* 0x0001f80001287983 */ /* 0x000ee80000100800 */
[----:B------:R-:W4:Y:S03]  /*e990*/  LDL R44, [R1+0x200] ;  /* 0x00020000012c7983 */ /* 0x000f260000100800 */
[----:B------:R-:W1:Y:S01]  /*e9a0*/  MUFU.EX2 R83, R83 ;  /* 0x0000005300537308 */ /* 0x000e620000000800 */
[----:B------:R-:W4:Y:S04]  /*e9b0*/  LDL R48, [R1+0x208] ;  /* 0x0002080001307983 */ /* 0x000f280000100800 */
[----:B------:R-:W4:Y:S01]  /*e9c0*/  LDL R52, [R1+0x210] ;  /* 0x0002100001347983 */ /* 0x000f220000100800 */
[----:B0-----:R-:W-:-:S02]  /*e9d0*/  FMNMX.FTZ R0, R7, R0, !PT ;  /* 0x0000000007007209 */ /* 0x001fc40007810000 */
[----:B------:R-:W-:Y:S01]  /*e9e0*/  MUFU.EX2 R162, R162 ;  /* 0x000000a200a27308 */ /* 0x000fe20000000800 */
[----:B------:R-:W4:Y:S01]  /*e9f0*/  LDL R56, [R1+0x218] ;  /* 0x0002180001387983 */ /* 0x000f220000100800 */
[C---:B------:R-:W-:Y:S01]  /*ea00*/  FSETP.NEU.FTZ.AND P0, PT, R0.reuse, -INF , PT ;  /* 0xff8000000000780b */ /* 0x040fe20003f1d000 */
[-C--:B------:R-:W-:Y:S02]  /*ea10*/  FMUL.FTZ R4, R0, R38.reuse ;  /* 0x0000002600047220 */ /* 0x080fe40000410000 */
[----:B------:R-:W4:Y:S03]  /*ea20*/  LDL R60, [R1+0x220] ;  /* 0x00022000013c7983 */ /* 0x000f260000100800 */
[----:B------:R-:W-:Y:S01]  /*ea30*/  FSEL R3, R4, RZ, P0 ;  /* 0x000000ff04037208 */ /* 0x000fe20000000000 */
[----:B------:R-:W-:Y:S01]  /*ea40*/  MUFU.EX2 R164, R164 ;  /* 0x000000a400a47308 */ /* 0x000fe20000000800 */
[----:B------:R-:W4:Y:S03]  /*ea50*/  LDL R64, [R1+0x228] ;  /* 0x0002280001407983 */ /* 0x000f260000100800 */
[-CC-:B------:R-:W-:Y:S01]  /*ea60*/  FFMA.FTZ R161, R20, R38.reuse, -R3.reuse ;  /* 0x0000002614a17223 */ /* 0x180fe20000010803 */
[-CC-:B------:R-:W-:Y:S01]  /*ea70*/  FFMA.FTZ R99, R27, R38.reuse, -R3.reuse ;  /* 0x000000261b637223 */ /* 0x180fe20000010803 */
[-CC-:B------:R-:W-:Y:S01]  /*ea80*/  FFMA.FTZ R163, R21, R38.reuse, -R3.reuse ;  /* 0x0000002615a37223 */ /* 0x180fe20000010803 */
[-CC-:B------:R-:W-:Y:S01]  /*ea90*/  FFMA.FTZ R97, R24, R38.reuse, -R3.reuse ;  /* 0x0000002618617223 */ /* 0x180fe20000010803 */
[----:B------:R-:W-:Y:S01]  /*eaa0*/  MUFU.EX2 R111, R111 ;  /* 0x0000006f006f7308 */ /* 0x000fe20000000800 */
[-CC-:B------:R-:W-:Y:S01]  /*eab0*/  FFMA.FTZ R165, R25, R38.reuse, -R3.reuse ;  /* 0x0000002619a57223 */ /* 0x180fe20000010803 */
[----:B------:R-:W4:Y:S04]  /*eac0*/  LDL R66, [R1+0x22c] ;  /* 0x00022c0001427983 */ /* 0x000f280000100800 */
[----:B------:R-:W4:Y:S02]  /*ead0*/  LDL R68, [R1+0x230] ;  /* 0x0002300001447983 */ /* 0x000f240000100800 */
[----:B------:R-:W-:Y:S02]  /*eae0*/  MUFU.EX2 R161, R161 ;  /* 0x000000a100a17308 */ /* 0x000fe40000000800 */
[----:B------:R-:W4:Y:S04]  /*eaf0*/  LDL R70, [R1+0x234] ;  /* 0x0002340001467983 */ /* 0x000f280000100800 */
[----:B------:R-:W4:Y:S02]  /*eb00*/  LDL R72, [R1+0x238] ;  /* 0x0002380001487983 */ /* 0x000f240000100800 */
[----:B------:R-:W0:Y:S01]  /*eb10*/  MUFU.EX2 R99, R99 ;  /* 0x0000006300637308 */ /* 0x000e220000000800 */
[-CC-:B------:R-:W-:Y:S01]  /*eb20*/  FFMA.FTZ R95, R26, R38.reuse, -R3.reuse ;  /* 0x000000261a5f7223 */ /* 0x180fe20000010803 */
[----:B------:R-:W4:Y:S04]  /*eb30*/  LDL R74, [R1+0x23c] ;  /* 0x00023c00014a7983 */ /* 0x000f280000100800 */
[----:B------:R-:W4:Y:S02]  /*eb40*/  LDL R76, [R1+0x240] ;  /* 0x00024000014c7983 */ /* 0x000f240000100800 */
[----:B------:R-:W0:Y:S01]  /*eb50*/  MUFU.EX2 R163, R163 ;  /* 0x000000a300a37308 */ /* 0x000e220000000800 */
[-C--:B------:R-:W-:Y:S01]  /*eb60*/  FFMA.FTZ R167, R28, R38.reuse, -R3 ;  /* 0x000000261ca77223 */ /* 0x080fe20000010803 */
[----:B-1----:R-:W-:Y:S01]  /*eb70*/  FADD.FTZ R7, R160, R83 ;  /* 0x00000053a0077221 */ /* 0x002fe20000010000 */
[-CC-:B------:R-:W-:Y:S01]  /*eb80*/  FFMA.FTZ R93, R29, R38.reuse, -R3.reuse ;  /* 0x000000261d5d7223 */ /* 0x180fe20000010803 */
[----:B------:R-:W-:-:S04]  /*eb90*/  FFMA.FTZ R169, R30, R38, -R3 ;  /* 0x000000261ea97223 */ /* 0x000fc80000010803 */
[----:B------:R-:W-:Y:S08]  /*eba0*/  MUFU.EX2 R166, R166 ;  /* 0x000000a600a67308 */ /* 0x000ff00000000800 */
[----:B------:R-:W1:Y:S01]  /*ebb0*/  MUFU.EX2 R97, R97 ;  /* 0x0000006100617308 */ /* 0x000e620000000800 */
[----:B0-----:R-:W-:-:S07]  /*ebc0*/  FADD.FTZ R4, R161, R99 ;  /* 0x00000063a1047221 */ /* 0x001fce0000010000 */
[----:B------:R-:W0:Y:S01]  /*ebd0*/  MUFU.EX2 R165, R165 ;  /* 0x000000a500a57308 */ /* 0x000e220000000800 */
[----:B------:R-:W-:Y:S01]  /*ebe0*/  FADD.FTZ R12, R162, R7 ;  /* 0x00000007a20c7221 */ /* 0x000fe20000010000 */
[----:B------:R-:W-:Y:S01]  /*ebf0*/  FADD.FTZ R4, R163, R4 ;  /* 0x00000004a3047221 */ /* 0x000fe20000010000 */
[----:B------:R-:W-:-:S05]  /*ec00*/  FFMA.FTZ R91, R31, R38, -R3 ;  /* 0x000000261f5b7223 */ /* 0x000fca0000010803 */
[----:B------:R-:W-:Y:S08]  /*ec10*/  MUFU.EX2 R107, R107 ;  /* 0x0000006b006b7308 */ /* 0x000ff00000000800 */
[----:B------:R-:W0:Y:S01]  /*ec20*/  MUFU.EX2 R95, R95 ;  /* 0x0000005f005f7308 */ /* 0x000e220000000800 */
[----:B------:R-:W-:Y:S01]  /*ec30*/  FADD.FTZ R7, R113, R12 ;  /* 0x0000000c71077221 */ /* 0x000fe20000010000 */
[----:B-1----:R-:W-:Y:S01]  /*ec40*/  FADD.FTZ R4, R97, R4 ;  /* 0x0000000461047221 */ /* 0x002fe20000010000 */
[----:B------:R-:W-:-:S05]  /*ec50*/  FFMA.FTZ R171, R32, R38, -R3 ;  /* 0x0000002620ab7223 */ /* 0x000fca0000010803 */
[----:B------:R-:W-:Y:S01]  /*ec60*/  MUFU.EX2 R168, R168 ;  /* 0x000000a800a87308 */ /* 0x000fe20000000800 */
[-CC-:B------:R-:W-:Y:S01]  /*ec70*/  FFMA.FTZ R89, R33, R38.reuse, -R3.reuse ;  /* 0x0000002621597223 */ /* 0x180fe20000010803 */
[----:B------:R-:W-:-:S06]  /*ec80*/  FFMA.FTZ R173, R34, R38, -R3 ;  /* 0x0000002622ad7223 */ /* 0x000fcc0000010803 */
[----:B------:R-:W-:Y:S01]  /*ec90*/  MUFU.EX2 R109, R109 ;  /* 0x0000006d006d7308 */ /* 0x000fe20000000800 */
[----:B------:R-:W-:-:S07]  /*eca0*/  FFMA.FTZ R87, R35, R38, -R3 ;  /* 0x0000002623577223 */ /* 0x000fce0000010803 */
[----:B------:R-:W-:Y:S01]  /*ecb0*/  MUFU.EX2 R170, R170 ;  /* 0x000000aa00aa7308 */ /* 0x000fe20000000800 */
[----:B------:R-:W-:-:S07]  /*ecc0*/  FFMA.FTZ R175, R36, R38, -R3 ;  /* 0x0000002624af7223 */ /* 0x000fce0000010803 */
[----:B------:R-:W-:Y:S01]  /*ecd0*/  MUFU.EX2 R105, R105 ;  /* 0x0000006900697308 */ /* 0x000fe20000000800 */
[----:B------:R-:W-:-:S07]  /*ece0*/  FFMA.FTZ R85, R37, R38, -R3 ;  /* 0x0000002625557223 */ /* 0x000fce0000010803 */
[----:B------:R-:W-:Y:S08]  /*ecf0*/  MUFU.EX2 R172, R172 ;  /* 0x000000ac00ac7308 */ /* 0x000ff00000000800 */
[----:B------:R-:W-:Y:S08]  /*ed00*/  MUFU.EX2 R101, R101 ;  /* 0x0000006500657308 */ /* 0x000ff00000000800 */
[----:B------:R-:W-:Y:S08]  /*ed10*/  MUFU.EX2 R174, R174 ;  /* 0x000000ae00ae7308 */ /* 0x000ff00000000800 */
[----:B------:R-:W-:Y:S01]  /*ed20*/  MUFU.EX2 R103, R103 ;  /* 0x0000006700677308 */ /* 0x000fe20000000800 */
[----:B------:R1:W-:Y:S04]  /*ed30*/  STL [R1+0x3f4], R0 ;  /* 0x0003f40001007387 */ /* 0x0003e80000100800 */
[----:B------:R-:W4:Y:S03]  /*ed40*/  LDL R28, [R1+0x1e0] ;  /* 0x0001e000011c7983 */ /* 0x000f260000100800 */
[----:B------:R-:W2:Y:S01]  /*ed50*/  MUFU.EX2 R167, R167 ;  /* 0x000000a700a77308 */ /* 0x000ea20000000800 */
[----:B------:R-:W-:Y:S01]  /*ed60*/  FADD.FTZ R12, R164, R7 ;  /* 0x00000007a40c7221 */ /* 0x000fe20000010000 */
[----:B0-----:R-:W-:Y:S01]  /*ed70*/  FADD.FTZ R4, R165, R4 ;  /* 0x00000004a5047221 */ /* 0x001fe20000010000 */
[----:B------:R-:W4:Y:S04]  /*ed80*/  LDL R30, [R1+0x1e4] ;  /* 0x0001e400011e7983 */ /* 0x000f280000100800 */
[----:B------:R-:W4:Y:S01]  /*ed90*/  LDL R29, [R1+0x2d8] ;  /* 0x0002d800011d7983 */ /* 0x000f220000100800 */
[----:B------:R-:W0:Y:S01]  /*eda0*/  MUFU.EX2 R93, R93 ;  /* 0x0000005d005d7308 */ /* 0x000e220000000800 */
[----:B------:R-:W-:Y:S01]  /*edb0*/  FADD.FTZ R7, R111, R12 ;  /* 0x0000000c6f077221 */ /* 0x000fe20000010000 */
[----:B------:R-:W-:Y:S01]  /*edc0*/  FADD.FTZ R4, R95, R4 ;  /* 0x000000045f047221 */ /* 0x000fe20000010000 */
[----:B------:R-:W4:Y:S04]  /*edd0*/  LDL R32, [R1+0x1e8] ;  /* 0x0001e80001207983 */ /* 0x000f280000100800 */
[----:B------:R-:W4:Y:S01]  /*ede0*/  LDL R31, [R1+0x2dc] ;  /* 0x0002dc00011f7983 */ /* 0x000f220000100800 */
[----:B------:R-:W1:Y:S01]  /*edf0*/  MUFU.EX2 R169, R169 ;  /* 0x000000a900a97308 */ /* 0x000e620000000800 */
[----:B------:R-:W-:Y:S01]  /*ee00*/  FADD.FTZ R12, R166, R7 ;  /* 0x00000007a60c7221 */ /* 0x000fe20000010000 */
[----:B--2---:R-:W-:Y:S01]  /*ee10*/  FADD.FTZ R4, R167, R4 ;  /* 0x00000004a7047221 */ /* 0x004fe20000010000 */
[----:B------:R-:W2:Y:S05]  /*ee20*/  LDL R34, [R1+0x1ec] ;  /* 0x0001ec0001227983 */ /* 0x000eaa0000100800 */
[----:B------:R-:W1:Y:S01]  /*ee30*/  MUFU.EX2 R91, R91 ;  /* 0x0000005b005b7308 */ /* 0x000e620000000800 */
[----:B------:R-:W-:Y:S01]  /*ee40*/  FADD.FTZ R7, R107, R12 ;  /* 0x0000000c6b077221 */ /* 0x000fe20000010000 */
[----:B0-----:R-:W-:Y:S01]  /*ee50*/  FADD.FTZ R4, R93, R4 ;  /* 0x000000045d047221 */ /* 0x001fe20000010000 */
[----:B------:R-:W2:Y:S04]  /*ee60*/  LDL R36, [R1+0x1f0] ;  /* 0x0001f00001247983 */ /* 0x000ea80000100800 */
[----:B------:R-:W2:Y:S01]  /*ee70*/  LDL R33, [R1+0x2e0] ;  /* 0x0002e00001217983 */ /* 0x000ea20000100800 */
[----:B------:R-:W0:Y:S01]  /*ee80*/  MUFU.EX2 R171, R171 ;  /* 0x000000ab00ab7308 */ /* 0x000e220000000800 */
[----:B------:R-:W-:Y:S01]  /*ee90*/  FADD.FTZ R12, R168, R7 ;  /* 0x00000007a80c7221 */ /* 0x000fe20000010000 */
[----:B-1----:R-:W-:Y:S01]  /*eea0*/  FADD.FTZ R4, R169, R4 ;  /* 0x00000004a9047221 */ /* 0x002fe20000010000 */
[----:B------:R-:W2:Y:S05]  /*eeb0*/  LDL R38, [R1+0x1f4] ;  /* 0x0001f40001267983 */ /* 0x000eaa0000100800 */
[----:B------:R-:W1:Y:S01]  /*eec0*/  MUFU.EX2 R89, R89 ;  /* 0x0000005900597308 */ /* 0x000e620000000800 */
[----:B------:R-:W-:Y:S01]  /*eed0*/  FADD.FTZ R7, R109, R12 ;  /* 0x0000000c6d077221 */ /* 0x000fe20000010000 */
[----:B------:R-:W-:Y:S01]  /*eee0*/  FADD.FTZ R4, R91, R4 ;  /* 0x000000045b047221 */ /* 0x000fe20000010000 */
[----:B------:R-:W2:Y:S05]  /*eef0*/  LDL R35, [R1+0x2e4] ;  /* 0x0002e40001237983 */ /* 0x000eaa0000100800 */
[----:B------:R-:W1:Y:S01]  /*ef00*/  MUFU.EX2 R173, R173 ;  /* 0x000000ad00ad7308 */ /* 0x000e620000000800 */
[----:B------:R-:W-:Y:S01]  /*ef10*/  FADD.FTZ R12, R170, R7 ;  /* 0x00000007aa0c7221 */ /* 0x000fe20000010000 */
[----:B0-----:R-:W-:Y:S01]  /*ef20*/  FADD.FTZ R4, R171, R4 ;  /* 0x00000004ab047221 */ /* 0x001fe20000010000 */
[----:B------:R-:W2:Y:S05]  /*ef30*/  LDL R37, [R1+0x2e8] ;  /* 0x0002e80001257983 */ /* 0x000eaa0000100800 */
        /* <DEDUP_REMOVED lines=11> */
[----:B------:R-:W2:Y:S02]  /*eff0*/  LDL.64 R12, [R1+0x88] ;  /* 0x00008800010c7983 */ /* 0x000ea40000100a00 */
[----:B------:R-:W-:-:S02]  /*f000*/  FADD.FTZ R20, R174, R3 ;  /* 0x00000003ae147221 */ /* 0x000fc40000010000 */
[----:B------:R-:W2:Y:S01]  /*f010*/  LDL R3, [R1+0x348] ;  /* 0x0003480001037983 */ /* 0x000ea20000100800 */
[----:B-1----:R-:W-:Y:S01]  /*f020*/  FADD.FTZ R4, R175, R4 ;  /* 0x00000004af047221 */ /* 0x002fe20000010000 */
[----:B------:R-:W-:-:S03]  /*f030*/  FADD.FTZ R20, R103, R20 ;  /* 0x0000001467147221 */ /* 0x000fc60000010000 */
[----:B------:R-:W-:Y:S02]  /*f040*/  FADD.FTZ R21, R85, R4 ;  /* 0x0000000455157221 */ /* 0x000fe40000010000 */
[----:B------:R-:W2:Y:S04]  /*f050*/  LDL R4, [R1+0x34c] ;  /* 0x00034c0001047983 */ /* 0x000ea80000100800 */
[----:B------:R0:W-:Y:S04]  /*f060*/  STL.64 [R1+0x400], R20 ;  /* 0x0004001401007387 */ /* 0x0001e80000100a00 */
[----:B------:R-:W2:Y:S04]  /*f070*/  LD.E.64 R26, desc[UR36][R14.64+0x8] ;  /* 0x000008240e1a7980 */ /* 0x000ea8000c101b00 */
[----:B------:R-:W2:Y:S04]  /*f080*/  LD.E.64 R24, desc[UR36][R14.64] ;  /* 0x000000240e187980 */ /* 0x000ea8000c101b00 */
[----:B0-----:R-:W2:Y:S04]  /*f090*/  LDL R20, [R1+0x35c] ;  /* 0x00035c0001147983 */ /* 0x001ea80000100800 */
[----:B------:R-:W2:Y:S04]  /*f0a0*/  LDL R21, [R1+0x360] ;  /* 0x0003600001157983 */ /* 0x000ea80000100800 */
[----:B------:R-:W2:Y:S04]  /*f0b0*/  LDL R14, [R1+0x354] ;  /* 0x00035400010e7983 */ /* 0x000ea80000100800 */
[----:B------:R-:W2:Y:S01]  /*f0c0*/  LDL R15, [R1+0x358] ;  /* 0x00035800010f7983 */ /* 0x000ea20000100800 */
        /* <DEDUP_REMOVED lines=16> */
[----:B---3--:R-:W-:Y:S04]  /*f1d0*/  STL [R1+0x1f8], R40 ;  /* 0x0001f82801007387 */ /* 0x008fe80000100800 */
[----:B------:R-:W-:Y:S04]  /*f1e0*/  STL [R1+0x1fc], R42 ;  /* 0x0001fc2a01007387 */ /* 0x000fe80000100800 */
        /* <DEDUP_REMOVED lines=52> */
[----:B------:R-:W-:Y:S01]  /*f530*/  IMAD R12, R81, 0x1000, R12 ;  /* 0x00001000510c7824 */ /* 0x000fe200078e020c */
[----:B------:R-:W-:-:S04]  /*f540*/  R2UR UR7, R13 ;  /* 0x000000000d0772ca */ /* 0x000fc800000e0000 */
[----:B------:R-:W-:Y:S01]  /*f550*/  R2UR UR6, R12 ;  /* 0x000000000c0672ca */ /* 0x000fe200000e0000 */
[----:B------:R-:W-:Y:S04]  /*f560*/  STL [R1+0x2b8], R136 ;  /* 0x0002b88801007387 */ /* 0x000fe80000100800 */
[----:B------:R-:W-:Y:S01]  /*f570*/  STL [R1+0x2bc], R138 ;  /* 0x0002bc8a01007387 */ /* 0x000fe20000100800 */
[----:B------:R-:W-:-:S05]  /*f580*/  MOV R26, R26 ;  /* 0x0000001a001a7202 */ /* 0x000fca0000000f00 */
[--C-:B------:R-:W-:Y:S02]  /*f590*/  IMAD R25, R25, 0x2, R26.reuse ;  /* 0x0000000219197824 */ /* 0x100fe400078e021a */
[C---:B------:R-:W-:Y:S02]  /*f5a0*/  IMAD R27, R24.reuse, 0x2, R26 ;  /* 0x00000002181b7824 */ /* 0x040fe400078e021a */
[----:B------:R-:W-:Y:S01]  /*f5b0*/  IMAD R24, R24, 0x2, R25 ;  /* 0x0000000218187824 */ /* 0x000fe200078e0219 */
[----:B------:R-:W-:Y:S04]  /*f5c0*/  STSM.16.M88.4 [R26], R160 ;  /* 0x000000a01a007844 */ /* 0x000fe80000000200 */
[----:B------:R-:W-:Y:S04]  /*f5d0*/  STSM.16.M88.4 [R27], R164 ;  /* 0x000000a41b007844 */ /* 0x000fe80000000200 */
[----:B------:R-:W-:Y:S04]  /*f5e0*/  STSM.16.M88.4 [R25], R168 ;  /* 0x000000a819007844 */ /* 0x000fe80000000200 */
[----:B------:R-:W-:Y:S04]  /*f5f0*/  STSM.16.M88.4 [R24], R172 ;  /* 0x000000ac18007844 */ /* 0x000fe80000000200 */
        /* <DEDUP_REMOVED lines=31> */
[----:B------:R0:W-:Y:S02]  /*f7f0*/  STL [R1+0x340], R79 ;  /* 0x0003404f01007387 */ /* 0x0001e40000100800 */
[----:B0-----:R-:W-:-:S06]  /*f800*/  WARPGROUP.ARRIVE ;  /* 0x00000000000079c5 */ /* 0x001fcc0000000000 */
[----:B------:R-:W-:Y:S01]  /*f810*/  HGMMA.64x256x16.F32 R24, R160, gdesc[UR4].tnspB, RZ, !UPT, gsb0 ;  /* 0x43e00004a0187df0 */ /* 0x000fe2000c0008ff */
[----:B------:R0:W-:Y:S04]  /*f820*/  STL [R1+0x354], R14 ;  /* 0x0003540e01007387 */ /* 0x0001e80000100800 */
[----:B------:R1:W-:Y:S01]  /*f830*/  STL [R1+0x358], R15 ;  /* 0x0003580f01007387 */ /* 0x0003e20000100800 */
[----:B0-----:R-:W-:Y:S02]  /*f840*/  VIADD R14, R12, 0x80 ;  /* 0x000000800c0e7836 */ /* 0x001fe40000000000 */
[----:B-1----:R-:W-:-:S03]  /*f850*/  IMAD.MOV.U32 R15, RZ, RZ, R13 ;  /* 0x000000ffff0f7224 */ /* 0x002fc600078e000d */
[----:B------:R-:W-:Y:S02]  /*f860*/  R2UR UR6, R14 ;  /* 0x000000000e0672ca */ /* 0x000fe400000e0000 */
[----:B------:R-:W-:Y:S01]  /*f870*/  R2UR UR7, R15 ;  /* 0x000000000f0772ca */ /* 0x000fe200000e0000 */
        /* <DEDUP_REMOVED lines=72> */
[----:B------:R-:W-:Y:S01]  /*fd00*/  HGMMA.64x256x16.F32 R24, R164, gdesc[UR4].tnspB, R24, gsb0 ;  /* 0x43e00004a4187df0 */ /* 0x000fe20008000818 */
[----:B------:R-:W-:Y:S02]  /*fd10*/  VIADD R14, R12, 0x100 ;  /* 0x000001000c0e7836 */ /* 0x000fe40000000000 */
[----:B------:R-:W-:-:S03]  /*fd20*/  IMAD.MOV.U32 R15, RZ, RZ, R13 ;  /* 0x000000ffff0f7224 */ /* 0x000fc600078e000d */
[----:B------:R-:W-:Y:S02]  /*fd30*/  R2UR UR6, R14 ;  /* 0x000000000e0672ca */ /* 0x000fe400000e0000 */
[----:B------:R-:W-:Y:S01]  /*fd40*/  R2UR UR7, R15 ;  /* 0x000000000f0772ca */ /* 0x000fe200000e0000 */
[----:B------:R-:W-:Y:S01]  /*fd50*/  VIADD R12, R12, 0x180 ;  /* 0x000001800c0c7836 */ /* 0x000fe20000000000 */
        /* <DEDUP_REMOVED lines=71> */
[----:B------:R-:W-:Y:S03]  /*101d0*/  HGMMA.64x256x16.F32 R24, R172, gdesc[UR4].tnspB, R24, gsb0 ;  /* 0x43e00004ac187df0 */ /* 0x000fe60008000818 */
        /* <DEDUP_REMOVED lines=34> */
[----:B0-----:R-:W4:Y:S04]  /*10400*/  LDL R78, [R1+0x1e4] ;  /* 0x0001e400014e7983 */ /* 0x001f280000100800 */
[----:B-1----:R-:W4:Y:S04]  /*10410*/  LDL R80, [R1+0x1e8] ;  /* 0x0001e80001507983 */ /* 0x002f280000100800 */
[----:B------:R-:W4:Y:S04]  /*10420*/  LDL R82, [R1+0x1ec] ;  /* 0x0001ec0001527983 */ /* 0x000f280000100800 */
[----:B------:R-:W4:Y:S04]  /*10430*/  LDL R4, [R1+0x1f0] ;  /* 0x0001f00001047983 */ /* 0x000f280000100800 */
[----:B--2---:R-:W2:Y:S04]  /*10440*/  LDL R84, [R1+0x1f4] ;  /* 0x0001f40001547983 */ /* 0x004ea80000100800 */
[----:B------:R-:W2:Y:S04]  /*10450*/  LDL R86, [R1+0x1f8] ;  /* 0x0001f80001567983 */ /* 0x000ea80000100800 */
[----:B---3--:R-:W3:Y:S04]  /*10460*/  LDL R88, [R1+0x1fc] ;  /* 0x0001fc0001587983 */ /* 0x008ee80000100800 */
[----:B------:R-:W3:Y:S04]  /*10470*/  LDL R12, [R1+0x200] ;  /* 0x00020000010c7983 */ /* 0x000ee80000100800 */
[----:B------:R-:W3:Y:S04]  /*10480*/  LDL R90, [R1+0x204] ;  /* 0x00020400015a7983 */ /* 0x000ee80000100800 */
[----:B----4-:R-:W4:Y:S04]  /*10490*/  LDL R92, [R1+0x208] ;  /* 0x00020800015c7983 */ /* 0x010f280000100800 */
        /* <DEDUP_REMOVED lines=117> */
[----:B------:R-:W-:Y:S01]  /*10bf0*/  @!PT LDS RZ, [RZ] ;  /* 0x00000000fffff984 */ /* 0x000fe20000000800 */
[----:B------:R-:W-:Y:S01]  /*10c00*/  @!PT LDS RZ, [RZ] ;  /* 0x00000000fffff984 */ /* 0x000fe20000000800 */
[----:B------:R-:W-:Y:S01]  /*10c10*/  @!PT LDS RZ, [RZ] ;  /* 0x00000000fffff984 */ /* 0x000fe20000000800 */
[----:B------:R-:W-:Y:S01]  /*10c20*/  @!PT LDS RZ, [RZ] ;  /* 0x00000000fffff984 */ /* 0x000fe20000000800 */
[----:B------:R0:W-:Y:S06]  /*10c30*/  MEMBAR.ALL.CTA ;  /* 0x0000000000007992 */ /* 0x0001ec0000008000 */
[----:B0-----:R-:W0:Y:S04]  /*10c40*/  FENCE.VIEW.ASYNC.S ;  /* 0x00000000000073c6 */ /* 0x001e280000000000 */
[----:B------:R-:W-:Y:S04]  /*10c50*/  STL [R1+0x1e0], R0 ;  /* 0x0001e00001007387 */ /* 0x000fe80000100800 */
[----:B------:R-:W-:Y:S04]  /*10c60*/  STL [R1+0x1e4], R78 ;  /* 0x0001e44e01007387 */ /* 0x000fe80000100800 */
[----:B------:R-:W-:Y:S04]  /*10c70*/  STL [R1+0x1e8], R80 ;  /* 0x0001e85001007387 */ /* 0x000fe80000100800 */
[----:B------:R-:W-:Y:S04]  /*10c80*/  STL [R1+0x1ec], R82 ;  /* 0x0001ec5201007387 */ /* 0x000fe80000100800 */
[----:B------:R-:W-:Y:S04]  /*10c90*/  STL [R1+0x1f0], R4 ;  /* 0x0001f00401007387 */ /* 0x000fe80000100800 */
[----:B--2---:R-:W-:Y:S04]  /*10ca0*/  STL [R1+0x1f4], R84 ;  /* 0x0001f45401007387 */ /* 0x004fe80000100800 */
[----:B------:R-:W-:Y:S04]  /*10cb0*/  STL [R1+0x1f8], R86 ;  /* 0x0001f85601007387 */ /* 0x000fe80000100800 */
[----:B---3--:R-:W-:Y:S04]  /*10cc0*/  STL [R1+0x1fc], R88 ;  /* 0x0001fc5801007387 */ /* 0x008fe80000100800 */
[----:B------:R-:W-:Y:S04]  /*10cd0*/  STL [R1+0x200], R12 ;  /* 0x0002000c01007387 */ /* 0x000fe80000100800 */
        /* <DEDUP_REMOVED lines=119> */
[----:B0-----:R-:W-:-:S03]  /*11450*/  NOP ;  /* 0x0000000000007918 */ /* 0x001fc60000000000 */
[----:B-1----:R-:W3:Y:S04]  /*11460*/  LDL R3, [R1+0x28] ;  /* 0x0000280001037983 */ /* 0x002ee80000100800 */
[----:B------:R2:W5:Y:S01]  /*11470*/  LDL R0, [R1+0x1c8] ;  /* 0x0001c80001007983 */ /* 0x0005620000100800 */
[----:B------:R-:W-:Y:S01]  /*11480*/  BSSY B0, `(.L_x_1957) ;  /* 0x0000006000007945 */ /* 0x000fe20003800000 */
[----:B------:R-:W-:Y:S06]  /*11490*/  BAR.ARV 0xe, 0x100 ;  /* 0x0384000000007b1d */ /* 0x000fec0000002000 */
[----:B---3--:R-:W-:-:S04]  /*114a0*/  LOP3.LUT R3, R3, 0x1, RZ, 0xfc, !PT ;  /* 0x0000000103037812 */ /* 0x008fc800078efcff */
[----:B------:R-:W-:-:S13]  /*114b0*/  ISETP.NE.AND P0, PT, R3, 0x3, PT ;  /* 0x000000030300780c */ /* 0x000fda0003f05270 */
[----:B--2---:R-:W-:Y:S05]  /*114c0*/  @!P0 BRA `(.L_x_1958) ;  /* 0x0000000000048947 */ /* 0x004fea0003800000 */
[----:B------:R-:W-:Y:S01]  /*114d0*/  BPT.TRAP 0x1 ;  /* 0x000000040000795c */ /* 0x000fe20000300000 */
.L_x_1958:
[----:B------:R-:W-:Y:S05]  /*114e0*/  BSYNC B0 ;  /* 0x0000000000007941 */ /* 0x000fea0003800000 */
.L_x_1957:
[----:B------:R-:W2:Y:S01]  /*114f0*/  LDL.64 R12, [R1+0x48] ;  /* 0x00004800010c7983 */ /* 0x000ea20000100a00 */
[----:B------:R-:W-:Y:S02]  /*11500*/  UISETP.NE.AND UP1, UPT, UR41, URZ, UPT ;  /* 0x0000003f2900728c */ /* 0x000fe4000bf25270 */
[----:B------:R-:W-:Y:S01]  /*11510*/  UISETP.NE.AND UP0, UPT, UR43, URZ, UPT ;  /* 0x0000003f2b00728c */ /* 0x000fe2000bf05270 */
[----:B------:R-:W3:Y:S01]  /*11520*/  LDL R3, [R1+0x34] ;  /* 0x0000340001037983 */ /* 0x000ee20000100800 */
[----:B--2---:R-:W-:-:S05]  /*11530*/  MOV R7, R12 ;  /* 0x0000000c00077202 */ /* 0x004fca0000000f00 */
[----:B-----5:R-:W-:-:S05]  /*11540*/  IMAD R0, R0, 0x8, R7 ;  /* 0x0000000800007824 */ /* 0x020fca00078e0207 */
[----:B---3--:R-:W-:-:S04]  /*11550*/  PRMT R0, R3, 0x654, R0 ;  /* 0x0000065403007816 */ /* 0x008fc80000000000 */
[----:B------:R0:W-:Y:S02]  /*11560*/  SYNCS.ARRIVE.TRANS64.RED.A1T0 RZ, [R0+URZ], RZ ;  /* 0x000000ff00ff79a7 */ /* 0x0001e4000810043f */
[----:B0-----:R-:W2:Y:S01]  /*11570*/  LDL R0, [R1+0x50] ;  /* 0x0000500001007983 */ /* 0x001ea20000100800 */
[----:B------:R-:W-:Y:S02]  /*11580*/  PLOP3.LUT P0, PT, PT, PT, UP1, 0x80, 0x0 ;  /* 0x000000000000781c */ /* 0x000fe40003f0f018 */
[----:B------:R-:W-:Y:S01]  /*11590*/  PLOP3.LUT P1, PT, PT, PT, UP1, 0x80, 0x0 ;  /* 0x000000000000781c */ /* 0x000fe20003f2f018 */
[----:B------:R-:W-:Y:S01]  /*115a0*/  UIADD3 UR46, UR46, -0x2, URZ ;  /* 0xfffffffe2e2e7890 */ /* 0x000fe2000fffe03f */
[----:B--2---:R-:W-:-:S09]  /*115b0*/  IMAD.SHL.U32 R4, R0, 0x40, RZ ;  /* 0x0000004000047824 */ /* 0x004fd200078e00ff */
[----:B------:R-:W-:Y:S01]  /*115c0*/  @P0 IMAD.HI.U32 R5, R4, R5, RZ ;  /* 0x0000000504050227 */ /* 0x000fe200078e00ff */
[----:B------:R-:W-:-:S03]  /*115d0*/  PLOP3.LUT P0, PT, PT, PT, UP0, 0x40, 0x0 ;  /* 0x000000000000781c */ /* 0x000fc60003f0e808 */
[----:B------:R-:W-:Y:S01]  /*115e0*/  IMAD.MOV.U32 R0, RZ, RZ, R4 ;  /* 0x000000ffff007224 */ /* 0x000fe200078e0004 */
[----:B------:R-:W-:-:S05]  /*115f0*/  @P1 SHF.R.U32.HI R0, RZ, R6, R5 ;  /* 0x00000006ff001219 */ /* 0x000fca0000011605 */
[----:B------:R-:W-:Y:S02]  /*11600*/  VIADD R3, R0, UR45 ;  /* 0x0000002d00037c36 */ /* 0x000fe40008000000 */
[----:B------:R-:W-:Y:S02]  /*11610*/  IMAD.U32 R0, RZ, RZ, UR46 ;  /* 0x0000002eff007e24 */ /* 0x000fe4000f8e00ff */
[----:B------:R-:W-:Y:S01]  /*11620*/  IMAD.IADD R8, R3, 0x1, R8 ;  /* 0x0000000103087824 */ /* 0x000fe200078e0208 */
[----:B------:R-:W-:Y:S06]  /*11630*/  @P0 BRA `(.L_x_1959) ;  /* 0x0000000000400947 */ /* 0x000fec0003800000 */
[C---:B------:R-:W-:Y:S01]  /*11640*/  ISETP.GT.AND P0, PT, R3.reuse, RZ, PT ;  /* 0x000000ff0300720c */ /* 0x040fe20003f04270 */
[----:B------:R-:W-:Y:S01]  /*11650*/  BSSY B0, `(.L_x_1960) ;  /* 0x000000c000007945 */ /* 0x000fe20003800000 */
[----:B------:R-:W-:-:S11]  /*11660*/  VIADD R5, R3, 0xffffffff ;  /* 0xffffffff03057836 */ /* 0x000fd60000000000 */
[----:B------:R-:W-:Y:S05]  /*11670*/  @P0 BRA `(.L_x_1961) ;  /* 0x0000000000180947 */ /* 0x000fea0003800000 */
[----:B------:R-:W-:Y:S01]  /*11680*/  ISETP.NE.AND P0, PT, R9, 0x1, PT ;  /* 0x000000010900780c */ /* 0x000fe20003f05270 */
[----:B------:R-:W-:-:S12]  /*11690*/  IMAD.MOV R3, RZ, RZ, -R3 ;  /* 0x000000ffff037224 */ /* 0x000fd800078e0a03 */
[----:B------:R-:W-:-:S05]  /*116a0*/  @P0 IMAD.HI.U32 R10, R3, R10, RZ ;  /* 0x0000000a030a0227 */ /* 0x000fca00078e00ff */
[----:B------:R-:W-:-:S04]  /*116b0*/  @P0 SHF.R.U32.HI R3, RZ, R11, R10 ;  /* 0x0000000bff030219 */ /* 0x000fc8000001160a */
[----:B------:R-:W-:Y:S01]  /*116c0*/  LOP3.LUT R5, RZ, R3, RZ, 0x33, !PT ;  /* 0x00000003ff057212 */ /* 0x000fe200078e33ff */
[----:B------:R-:W-:Y:S06]  /*116d0*/  BRA `(.L_x_1962) ;  /* 0x00000000000c7947 */ /* 0x000fec0003800000 */
.L_x_1961:
[----:B------:R-:W-:-:S13]  /*116e0*/  ISETP.NE.AND P0, PT, R9, 0x1, PT ;  /* 0x000000010900780c */ /* 0x000fda0003f05270 */
[----:B------:R-:W-:-:S05]  /*116f0*/  @P0 IMAD.HI.U32 R10, R5, R10, RZ ;  /* 0x0000000a050a0227 */ /* 0x000fca00078e00ff */
[----:B------:R-:W-:-:S07]  /*11700*/  @P0 SHF.R.U32.HI R5, RZ, R11, R10 ;  /* 0x0000000bff050219 */ /* 0x000fce000001160a */
.L_x_1962:
[----:B------:R-:W-:Y:S05]  /*11710*/  BSYNC B0 ;  /* 0x0000000000007941 */ /* 0x000fea0003800000 */
.L_x_1960:
[----:B------:R-:W-:-:S05]  /*11720*/  IMAD R5, R5, R9, R9 ;  /* 0x0000000905057224 */ /* 0x000fca00078e0209 */
[----:B------:R-:W-:-:S07]  /*11730*/  VIMNMX R8, R8, R5, PT ;  /* 0x0000000508087248 */ /* 0x000fce0003fe0100 */
.L_x_1959:
[----:B------:R-:W-:Y:S01]  /*11740*/  SHF.R.S32.HI R3, RZ, 0x1f, R8 ;  /* 0x0000001fff037819 */ /* 0x000fe20000011408 */
[----:B------:R-:W-:Y:S03]  /*11750*/  BSSY B1, `(.L_x_1963) ;  /* 0x0000014000017945 */ /* 0x000fe60003800000 */
[----:B------:R-:W-:-:S04]  /*11760*/  LEA.HI R3, R3, R8, RZ, 0x6 ;  /* 0x0000000803037211 */ /* 0x000fc800078f30ff */
[----:B------:R-:W-:-:S04]  /*11770*/  SHF.R.S32.HI R3, RZ, 0x6, R3 ;  /* 0x00000006ff037819 */ /* 0x000fc80000011403 */
[----:B------:R-:W-:-:S04]  /*11780*/  VIMNMX R6, R3, UR42, !PT ;  /* 0x0000002a03067c48 */ /* 0x000fc8000ffe0100 */
[----:B------:R-:W-:-:S13]  /*11790*/  ISETP.GE.AND P0, PT, R0, R6, PT ;  /* 0x000000060000720c */ /* 0x000fda0003f06270 */
[----:B------:R-:W-:Y:S05]  /*117a0*/  @!P0 BRA `(.L_x_1964) ;  /* 0x0000000000388947 */ /* 0x000fea0003800000 */
[----:B------:R-:W-:Y:S01]  /*117b0*/  BSSY B0, `(.L_x_1965) ;  /* 0x000000b000007945 */ /* 0x000fe20003800000 */
.L_x_1966:
[C---:B------:R-:W-:Y:S01]  /*117c0*/  IADD3 R12, P0, R2.reuse, 0x50, RZ ;  /* 0x00000050020c7810 */ /* 0x040fe20007f1e0ff */
[C---:B------:R-:W-:Y:S01]  /*117d0*/  VIADD R7, R2.reuse, 0x128 ;  /* 0x0000012802077836 */ /* 0x040fe20000000000 */
[----:B------:R-:W-:Y:S02]  /*117e0*/  IADD3 R28, P1, R2, 0xcc, RZ ;  /* 0x000000cc021c7810 */ /* 0x000fe40007f3e0ff */
[----:B------:R-:W-:Y:S01]  /*117f0*/  MOV R3, 0x11830 ;  /* 0x0001183000037802 */ /* 0x000fe20000000f00 */
[--C-:B------:R-:W-:Y:S02]  /*11800*/  IMAD.X R13, RZ, RZ, R18.reuse, P0 ;  /* 0x000000ffff0d7224 */ /* 0x100fe400000e0612 */
[----:B------:R-:W-:-:S08]  /*11810*/  IMAD.X R29, RZ, RZ, R18, P1 ;  /* 0x000000ffff1d7224 */ /* 0x000fd000008e0612 */
[----:B------:R-:W-:Y:S05]  /*11820*/  CALL.REL.NOINC `($_ZN7cutlass13device_kernelIN5flash11enable_sm90INS1_16FlashAttnFwdSm90INS1_25CollectiveMainloopFwdSm90ILi2EN4cute5tupleIJNS5_1CILi1EEES8_S8_EEENS6_IJNS7_ILi64EEESA_SA_EEELi512ENS_6half_tEfNS_4arch4Sm90ELb0ELb1ELb1ELb0ELb1ELb0ELb1ELb0ELb0ELb1ELb0ELb0EEENS1_21CollectiveEpilogueFwdINS6_IJSA_NS7_ILi512EEESA_EEES9_SC_SE_Li256ELb0ELb1ELb0ELb0EEENS1_30DynamicPersistentTileSchedulerILi256ELi128ELb0ELb1ELb1EEEEEEEEEvNT_6ParamsE$_ZZN5flash25CollectiveMainloopFwdSm90ILi2EN4cute5tupleIJNS1_1CILi1EEES4_S4_EEENS2_IJNS3_ILi64EEES6_S6_EEELi512EN7cutlass6half_tEfNS8_4arch4Sm90ELb0ELb1ELb1ELb0ELb1ELb0ELb1ELb0ELb0ELb1ELb0ELb0EE3mmaINS_16FlashAttnFwdSm90ISC_NS_21CollectiveEpilogueFwdINS2_IJS6_NS3_ILi512EEES6_EEES5_S9_SB_Li256ELb0ELb1ELb0ELb0EEENS_30DynamicPersistentTileSchedulerILi256ELi128ELb0ELb1ELb1EEEE13SharedStorageENS1_6TensorINS1_11ArrayEngineIfLm128EEENS1_6LayoutINS2_IJNS2_IJNS3_ILi2EEESR_NS3_ILi32EEEEEES4_S4_EEENS2_IJNS2_IJS4_SR_NS3_ILi4EEEEEENS3_ILi0EEESX_EEEEEEENS_7SoftmaxILi2ELi0EEEEEbRKNSC_6ParamsENS8_13PipelineAsyncILi2EEES17_RNS8_13PipelineStateILj2EEERT0_RT1_iRiRKNS_16SeqlenInfoQKNewKILb0ELb0EEENS2_IJiiiiEEERT_ENKUliT_T0_T1_E_clIZSD_ISM_S10_S12_EbS15_S17_S17_S1A_S1C_S1E_iS1F_S1J_S1K_S1M_EUlRS1N_iE1_NS3_ILb0EEENS3_ILb1EEEEEDaiS1N_S1O_S1P_) ;  /* 0x000001b4000c7944 */ /* 0x000fea0003c00000 */
[C---:B------:R-:W-:Y:S01]  /*11830*/  ISETP.GT.AND P0, PT, R0.reuse, R6, PT ;  /* 0x000000060000720c */ /* 0x040fe20003f04270 */
[----:B------:R-:W-:-:S12]  /*11840*/  VIADD R0, R0, 0xffffffff ;  /* 0xffffffff00007836 */ /* 0x000fd80000000000 */
[----:B------:R-:W-:Y:S05]  /*11850*/  @P0 BRA `(.L_x_1966) ;  /* 0xfffffffc00d80947 */ /* 0x000fea000383ffff */
[----:B------:R-:W-:Y:S05]  /*11860*/  BSYNC B0 ;  /* 0x0000000000007941 */ /* 0x000fea0003800000 */
.L_x_1965:
[----:B------:R-:W2:Y:S02]  /*11870*/  LDL R4, [R1+0x50] ;  /* 0x0000500001047983 */ /* 0x000ea40000100800 */
[----:B--2---:R-:W-:-:S07]  /*11880*/  IMAD.SHL.U32 R4, R4, 0x40, RZ ;  /* 0x0000004004047824 */ /* 0x004fce00078e00ff */
.L_x_1964:
[----:B------:R-:W-:Y:S05]  /*11890*/  BSYNC B1 ;  /* 0x0000000000017941 */ /* 0x000fea0003800000 */
.L_x_1963:
[----:B------:R-:W-:Y:S01]  /*118a0*/  UISETP.NE.AND UP1, UPT, UR41, URZ, UPT ;  /* 0x0000003f2900728c */ /* 0x000fe2000bf25270 */
[----:B------:R-:W-:Y:S01]  /*118b0*/  VIADD R4, R4, 0x3f ;  /* 0x0000003f04047836 */ /* 0x000fe20000000000 */
[----:B------:R-:W-:-:S04]  /*118c0*/  UISETP.NE.AND UP0, UPT, UR43, URZ, UPT ;  /* 0x0000003f2b00728c */ /* 0x000fc8000bf05270 */
[----:B------:R-:W-:Y:S02]  /*118d0*/  PLOP3.LUT P0, PT, PT, PT, UP1, 0x80, 0x0 ;  /* 0x000000000000781c */ /* 0x000fe40003f0f018 */
[----:B------:R-:W-:-:S03]  /*118e0*/  PLOP3.LUT P1, PT, PT, PT, UP1, 0x80, 0x0 ;  /* 0x000000000000781c */ /* 0x000fc60003f2f018 */
[----:B------:R-:W-:-:S08]  /*118f0*/  @UP1 ULDC UR4, c[0x0][0x44c] ;  /* 0x0001130000041ab9 */ /* 0x000fd00000000800 */
[----:B------:R-:W-:Y:S01]  /*11900*/  @P0 IMAD.HI.U32 R3, R4, UR4, RZ ;  /* 0x0000000404030c27 */ /* 0x000fe2000f8e00ff */
[----:B------:R-:W-:Y:S01]  /*11910*/  PLOP3.LUT P0, PT, PT, PT, UP0, 0x40, 0x0 ;  /* 0x000000000000781c */ /* 0x000fe20003f0e808 */
[----:B------:R-:W-:-:S03]  /*11920*/  @UP1 ULDC UR4, c[0x0][0x450] ;  /* 0x0001140000041ab9 */ /* 0x000fc60000000800 */
[----:B------:R-:W-:Y:S01]  /*11930*/  @P1 SHF.R.U32.HI R4, RZ, UR4, R3 ;  /* 0x00000004ff041c19 */ /* 0x000fe20008011603 */
[----:B------:R-:W-:-:S04]  /*11940*/  ULDC UR4, c[0x0][0xad4] ;  /* 0x0002b50000047ab9 */ /* 0x000fc80000000800 */
[----:B------:R-:W-:-:S04]  /*11950*/  VIADD R4, R4, UR40 ;  /* 0x0000002804047c36 */ /* 0x000fc80008000000 */
[----:B------:R-:W-:Y:S01]  /*11960*/  VIADD R3, R4, -UR4 ;  /* 0x8000000404037c36 */ /* 0x000fe20008000000 */
[----:B------:R-:W-:Y:S06]  /*11970*/  @P0 BRA `(.L_x_1967) ;  /* 0x0000000000540947 */ /* 0x000fec0003800000 */
[----:B------:R-:W-:Y:S01]  /*11980*/  ISETP.GT.AND P0, PT, R4, -0x1, PT ;  /* 0xffffffff0400780c */ /* 0x000fe20003f04270 */
[----:B------:R-:W-:-:S12]  /*11990*/  BSSY B0, `(.L_x_1968) ;  /* 0x0000011000007945 */ /* 0x000fd80003800000 */
        /* <DEDUP_REMOVED lines=10> */
.L_x_1969:
[----:B------:R-:W-:Y:S02]  /*11a40*/  ULDC UR4, c[0x0][0xadc] ;  /* 0x0002b70000047ab9 */ /* 0x000fe40000000800 */
[----:B------:R-:W-:-:S05]  /*11a50*/  IMAD.U32 R7, RZ, RZ, UR4 ;  /* 0x00000004ff077e24 */ /* 0x000fca000f8e00ff */
[----:B------:R-:W-:-:S13]  /*11a60*/  ISETP.NE.AND P0, PT, R7, 0x1, PT ;  /* 0x000000010700780c */ /* 0x000fda0003f05270 */
[----:B------:R-:W0:Y:S02]  /*11a70*/  @P0 LDC.64 R8, c[0x0][0xae0] ;  /* 0x0002b800ff080b82 */ /* 0x000e240000000a00 */
[----:B0-----:R-:W-:-:S05]  /*11a80*/  @P0 IMAD.HI.U32 R6, R4, R8, RZ ;  /* 0x0000000804060227 */ /* 0x001fca00078e00ff */
[----:B------:R-:W-:-:S07]  /*11a90*/  @P0 SHF.R.U32.HI R4, RZ, R9, R6 ;  /* 0x00000009ff040219 */ /* 0x000fce0000011606 */
.L_x_1970:
[----:B------:R-:W-:Y:S05]  /*11aa0*/  BSYNC B0 ;  /* 0x0000000000007941 */ /* 0x000fea0003800000 */
.L_x_1968:
[----:B------:R-:W-:-:S05]  /*11ab0*/  IMAD R4, R4, R7, RZ ;  /* 0x0000000704047224 */ /* 0x000fca00078e02ff */
[----:B------:R-:W-:-:S07]  /*11ac0*/  VIMNMX R3, R3, R4, !PT ;  /* 0x0000000403037248 */ /* 0x000fce0007fe0100 */
.L_x_1967:
[----:B------:R-:W-:-:S05]  /*11ad0*/  VIADD R3, R3, 0x3f ;  /* 0x0000003f03037836 */ /* 0x000fca0000000000 */
[----:B------:R-:W-:-:S04]  /*11ae0*/  SHF.R.S32.HI R4, RZ, 0x1f, R3 ;  /* 0x0000001fff047819 */ /* 0x000fc80000011403 */
[----:B------:R-:W-:-:S04]  /*11af0*/  LEA.HI R4, R4, R3, RZ, 0x6 ;  /* 0x0000000304047211 */ /* 0x000fc800078f30ff */
[----:B------:R-:W-:-:S04]  /*11b00*/  SHF.R.S32.HI R4, RZ, 0x6, R4 ;  /* 0x00000006ff047819 */ /* 0x000fc80000011404 */
[----:B------:R-:W-:-:S04]  /*11b10*/  VIMNMX R177, R4, UR42, !PT ;  /* 0x0000002a04b17c48 */ /* 0x000fc8000ffe0100 */
[----:B------:R-:W-:-:S13]  /*11b20*/  ISETP.GE.AND P0, PT, R0, R177, PT ;  /* 0x000000b10000720c */ /* 0x000fda0003f06270 */
[----:B------:R-:W-:Y:S05]  /*11b30*/  @!P0 BRA `(.L_x_1971) ;  /* 0x0000007000588947 */ /* 0x000fea0003800000 */
.L_x_1994:
[----:B------:R-:W2:Y:S04]  /*11b40*/  LDL R58, [R1+0x1c8] ;  /* 0x0001c800013a7983 */ /* 0x000ea80000100800 */
[----:B0-----:R-:W3:Y:S04]  /*11b50*/  LDL R3, [R1+0x1d0] ;  /* 0x0001d00001037983 */ /* 0x001ee80000100800 */
[----:B------:R-:W4:Y:S01]  /*11b60*/  LDL R5, [R1] ;  /* 0x0000000001057983 */ /* 0x000f220000100800 */
[----:B--2---:R-:W-:-:S05]  /*11b70*/  VIADD R6, R58, 0x1 ;  /* 0x000000013a067836 */ /* 0x004fca0000000000 */
[----:B------:R-:W-:-:S13]  /*11b80*/  ISETP.NE.AND P0, PT, R6, 0x2, PT ;  /* 0x000000020600780c */ /* 0x000fda0003f05270 */
[----:B------:R0:W5:Y:S04]  /*11b90*/  @P0 LDL R8, [R1+0x1cc] ;  /* 0x0001cc0001080983 */ /* 0x0001680000100800 */
[----:B------:R-:W2:Y:S01]  /*11ba0*/  @!P0 LDL R7, [R1+0x1cc] ;  /* 0x0001cc0001078983 */ /* 0x000ea20000100800 */
[----:B---3--:R-:W-:Y:S01]  /*11bb0*/  VIADD R4, R3, 0x1 ;  /* 0x0000000103047836 */ /* 0x008fe20000000000 */
[----:B----4-:R-:W-:Y:S02]  /*11bc0*/  LOP3.LUT R5, R5, 0x1, RZ, 0xfc, !PT ;  /* 0x0000000105057812 */ /* 0x010fe400078efcff */
[----:B------:R1:W-:Y:S04]  /*11bd0*/  STL [R1+0x1c8], R6 ;  /* 0x0001c80601007387 */ /* 0x0003e80000100800 */
[----:B------:R0:W-:Y:S04]  /*11be0*/  STL [R1+0x1d0], R4 ;  /* 0x0001d00401007387 */ /* 0x0001e80000100800 */
[----:B------:R0:W-:Y:S01]  /*11bf0*/  @!P0 STL [R1+0x1c8], RZ ;  /* 0x0001c8ff01008387 */ /* 0x0001e20000100800 */
[----:B------:R-:W-:Y:S01]  /*11c00*/  ISETP.NE.AND P1, PT, R5, 0x3, PT ;  /* 0x000000030500780c */ /* 0x000fe20003f25270 */
[----:B------:R-:W-:Y:S05]  /*11c10*/  YIELD ;  /* 0x0000000000007946 */ /* 0x000fea0003800000 */
[----:B------:R-:W-:Y:S01]  /*11c20*/  BSSY B0, `(.L_x_1972) ;  /* 0x0000006000007945 */ /* 0x000fe20003800000 */
[----:B-1----:R-:W-:Y:S01]  /*11c30*/  @!P0 IMAD.MOV.U32 R6, RZ, RZ, RZ ;  /* 0x000000ffff068224 */ /* 0x002fe200078e00ff */
[----:B--2---:R-:W-:-:S05]  /*11c40*/  @!P0 LOP3.LUT R8, R7, 0x1, RZ, 0x3c, !PT ;  /* 0x0000000107088812 */ /* 0x004fca00078e3cff */
[----:B------:R0:W-:Y:S01]  /*11c50*/  @!P0 STL [R1+0x1cc], R8 ;  /* 0x0001cc0801008387 */ /* 0x0001e20000100800 */
[----:B------:R-:W-:Y:S05]  /*11c60*/  @!P1 BRA `(.L_x_1973) ;  /* 0x0000000000049947 */ /* 0x000fea0003800000 */
[----:B------:R-:W-:Y:S01]  /*11c70*/  BPT.TRAP 0x1 ;  /* 0x000000040000795c */ /* 0x000fe20000300000 */
.L_x_1973:
[----:B------:R-:W-:Y:S05]  /*11c80*/  BSYNC B0 ;  /* 0x0000000000007941 */ /* 0x000fea0003800000 */
.L_x_1972:
[----:B0-----:R-:W2:Y:S02]  /*11c90*/  LDL.64 R4, [R1+0x18] ;  /* 0x0000180001047983 */ /* 0x001ea40000100a00 */
[----:B--2---:R-:W-:Y:S02]  /*11ca0*/  MOV R3, R4 ;  /* 0x0000000400037202 */ /* 0x004fe40000000f00 */
[----:B-----5:R-:W-:-:S03]  /*11cb0*/  SHF.L.U32 R5, R8, 0x1f, RZ ;  /* 0x0000001f08057819 */ /* 0x020fc600000006ff */
[----:B------:R-:W-:-:S04]  /*11cc0*/  IMAD R6, R6, 0x8, R3 ;  /* 0x0000000806067824 */ /* 0x000fc800078e0203 */
[----:B------:R0:W1:Y:S01]  /*11cd0*/  SYNCS.PHASECHK.TRANS64.TRYWAIT P0, [R6+URZ], R5 ;  /* 0x00000005060075a7 */ /* 0x000062000800017f */
[----:B------:R0:W5:Y:S01]  /*11ce0*/  LDL.64 R8, [R1+0x1c8] ;  /* 0x0001c80001087983 */ /* 0x0001620000100a00 */
[----:B------:R-:W-:Y:S04]  /*11cf0*/  BSSY B0, `(.L_x_1974) ;  /* 0x0000003000007945 */ /* 0x000fe80003800000 */
[----:B------:R-:W-:Y:S05]  /*11d00*/  @!P1 BRA `(.L_x_1975) ;  /* 0x0000000000049947 */ /* 0x000fea0003800000 */
[----:B------:R-:W-:Y:S01]  /*11d10*/  BPT.TRAP 0x1 ;  /* 0x000000040000795c */ /* 0x000fe20000300000 */
.L_x_1975:
[----:B------:R-:W-:Y:S05]  /*11d20*/  BSYNC B0 ;  /* 0x0000000000007941 */ /* 0x000fea0003800000 */
.L_x_1974:
[----:B------:R-:W-:Y:S04]  /*11d30*/  BSSY B0, `(.L_x_1976) ;  /* 0x0000006000007945 */ /* 0x000fe80003800000 */
[----:B-1----:R-:W-:Y:S05]  /*11d40*/  @P0 BRA `(.L_x_1977) ;  /* 0x0000000000100947 */ /* 0x002fea0003800000 */
[----:B-----5:R-:W-:Y:S01]  /*11d50*/  IMAD R8, R8, 0x8, R3 ;  /* 0x0000000808087824 */ /* 0x020fe200078e0203 */
[----:B------:R-:W-:-:S04]  /*11d60*/  SHF.L.U32 R9, R9, 0x1f, RZ ;  /* 0x0000001f09097819 */ /* 0x000fc800000006ff */
[----:B------:R-:W1:Y:S02]  /*11d70*/  SYNCS.PHASECHK.TRANS64.TRYWAIT P0, [R8+URZ], R9 ;  /* 0x00000009080075a7 */ /* 0x000e64000800017f */
[----:B-1----:R-:W-:Y:S05]  /*11d80*/  @!P0 BRA `(.L_x_1978) ;  /* 0x0000018000e88947 */ /* 0x002fea0003800000 */
.L_x_1977:
[----:B------:R-:W-:Y:S05]  /*11d90*/  BSYNC B0 ;  /* 0x0000000000007941 */ /* 0x000fea0003800000 */
.L_x_1976:
[----:B------:R-:W2:Y:S04]  /*11da0*/  LDL R3, [R1+0x1c8] ;  /* 0x0001c80001037983 */ /* 0x000ea80000100800 */
[----:B0-----:R-:W2:Y:S01]  /*11db0*/  LDL.64 R4, [R1+0x80] ;  /* 0x0000800001047983 */ /* 0x001ea20000100a00 */
[----:B------:R-:W-:Y:S05]  /*11dc0*/  WARPSYNC.ALL ;  /* 0x0000000000007948 */ /* 0x000fea0003800000 */
[----:B-1---5:R-:W3:Y:S04]  /*11dd0*/  LDL.64 R8, [R1+0x78] ;  /* 0x0000780001087983 */ /* 0x022ee80000100a00 */
[----:B------:R-:W4:Y:S04]  /*11de0*/  LDL.64 R6, [R1+0x78] ;  /* 0x0000780001067983 */ /* 0x000f280000100a00 */
[----:B------:R-:W4:Y:S04]  /*11df0*/  LDL.64 R10, [R1+0x78] ;  /* 0x00007800010a7983 */ /* 0x000f280000100a00 */
[----:B------:R-:W4:Y:S01]  /*11e00*/  LDL.64 R12, [R1+0x78] ;  /* 0x00007800010c7983 */ /* 0x000f220000100a00 */
[----:B--2---:R-:W-:Y:S01]  /*11e10*/  IMAD R4, R3, 0x200, R4 ;  /* 0x0000020003047824 */ /* 0x004fe200078e0204 */
[----:B------:R-:W-:Y:S01]  /*11e20*/  R2UR UR7, R5 ;  /* 0x00000000050772ca */ /* 0x000fe200000e0000 */
[----:B------:R-:W-:Y:S01]  /*11e30*/  WARPGROUP.ARRIVE ;  /* 0x00000000000079c5 */ /* 0x000fe20000000000 */
[----:B------:R-:W2:Y:S02]  /*11e40*/  LDL R3, [R1+0x28] ;  /* 0x0000280001037983 */ /* 0x000ea40000100800 */
[----:B------:R-:W-:-:S02]  /*11e50*/  R2UR UR6, R4 ;  /* 0x00000000040672ca */ /* 0x000fc400000e0000 */
[----:B------:R0:W5:Y:S01]  /*11e60*/  LDL.64 R14, [R1+0x1c8] ;  /* 0x0001c800010e7983 */ /* 0x0001620000100a00 */
[----:B---3--:R-:W-:Y:S02]  /*11e70*/  R2UR UR4, R8 ;  /* 0x00000000080472ca */ /* 0x008fe400000e0000 */
[----:B------:R-:W-:-:S13]  /*11e80*/  R2UR UR5, R9 ;  /* 0x00000000090572ca */ /* 0x000fda00000e0000 */
[----:B------:R-:W-:Y:S01]  /*11e90*/  HGMMA.64x64x16.F32 R24, gdesc[UR4], RZ, !UPT, gsb0 ;  /* 0x00e00000041879f0 */ /* 0x000fe2000c0008ff */
[----:B----4-:R-:W-:Y:S02]  /*11ea0*/  VIADD R6, R6, 0x2 ;  /* 0x0000000206067836 */ /* 0x010fe40000000000 */
[----:B------:R-:W-:Y:S02]  /*11eb0*/  VIADD R8, R4, 0x2 ;  /* 0x0000000204087836 */ /* 0x000fe40000000000 */
[----:B------:R-:W-:Y:S01]  /*11ec0*/  IMAD.MOV.U32 R9, RZ, RZ, R5 ;  /* 0x000000ffff097224 */ /* 0x000fe200078e0005 */
[----:B------:R-:W-:Y:S02]  /*11ed0*/  R2UR UR4, R6 ;  /* 0x00000000060472ca */ /* 0x000fe400000e0000 */
[----:B------:R-:W-:Y:S02]  /*11ee0*/  R2UR UR6, R8 ;  /* 0x00000000080672ca */ /* 0x000fe400000e0000 */
[----:B------:R-:W-:-:S02]  /*11ef0*/  R2UR UR7, R9 ;  /* 0x00000000090772ca */ /* 0x000fc400000e0000 */
[----:B------:R-:W-:Y:S01]  /*11f00*/  R2UR UR5, R7 ;  /* 0x00000000070572ca */ /* 0x000fe200000e0000 */
[----:B------:R-:W-:Y:S02]  /*11f10*/  WARPGROUP.DEPBAR.LE gsb0, 0x0 ;  /* 0x00008000000079c5 */ /* 0x000fe40000010000 */
[----:B------:R-:W-:-:S10]  /*11f20*/  WARPGROUP.ARRIVE ;  /* 0x00000000000079c5 */ /* 0x000fd40000000000 */
[----:B------:R-:W-:Y:S01]  /*11f30*/  HGMMA.64x64x16.F32 R24, gdesc[UR4], R24, gsb0 ;  /* 0x00e00000041879f0 */ /* 0x000fe20008000818 */
        /* <DEDUP_REMOVED lines=11> */
[----:B------:R-:W-:Y:S01]  /*11ff0*/  VIADD R12, R12, 0x6 ;  /* 0x000000060c0c7836 */ /* 0x000fe20000000000 */
[----:B------:R-:W-:Y:S02]  /*12000*/  R2UR UR7, R5 ;  /* 0x00000000050772ca */ /* 0x000fe400000e0000 */
[----:B------:R-:W-:Y:S02]  /*12010*/  R2UR UR6, R4 ;  /* 0x00000000040672ca */ /* 0x000fe400000e0000 */
[----:B------:R-:W-:Y:S02]  /*12020*/  R2UR UR4, R12 ;  /* 0x000000000c0472ca */ /* 0x000fe400000e0000 */
[----:B------:R-:W-:Y:S01]  /*12030*/  R2UR UR5, R13 ;  /* 0x000000000d0572ca */ /* 0x000fe200000e0000 */
[----:B------:R-:W-:Y:S01]  /*12040*/  IMAD.MOV.U32 R6, RZ, RZ, 0x1 ;  /* 0x00000001ff067424 */ /* 0x000fe200078e00ff */
[----:B------:R0:W-:Y:S01]  /*12050*/  STL [R1+0x60], RZ ;  /* 0x000060ff01007387 */ /* 0x0001e20000100800 */
[----:B------:R-:W-:-:S02]  /*12060*/  WARPGROUP.DEPBAR.LE gsb0, 0x0 ;  /* 0x00008000000079c5 */ /* 0x000fc40000010000 */
[----:B------:R-:W-:-:S08]  /*12070*/  WARPGROUP.ARRIVE ;  /* 0x00000000000079c5 */ /* 0x000fd00000000000 */
[----:B------:R-:W-:Y:S01]  /*12080*/  HGMMA.64x64x16.F32 R24, gdesc[UR4], R24, gsb0 ;  /* 0x00e00000041879f0 */ /* 0x000fe20008000818 */
[----:B------:R0:W-:Y:S01]  /*12090*/  STL [R1+0x60], R6 ;  /* 0x0000600601007387 */ /* 0x0001e20000100800 */
[----:B--2---:R-:W-:-:S03]  /*120a0*/  LOP3.LUT R3, R3, 0x1, RZ, 0xfc, !PT ;  /* 0x0000000103037812 */ /* 0x004fc600078efcff */
[----:B------:R0:W-:Y:S04]  /*120b0*/  STL [R1+0x60], R6 ;  /* 0x0000600601007387 */ /* 0x0001e80000100800 */
[----:B------:R0:W-:Y:S04]  /*120c0*/  STL [R1+0x60], R6 ;  /* 0x0000600601007387 */ /* 0x0001e80000100800 */
[----:B------:R0:W-:Y:S01]  /*120d0*/  STL [R1+0x60], R6 ;  /* 0x0000600601007387 */ /* 0x0001e20000100800 */
[----:B------:R-:W-:Y:S01]  /*120e0*/  ISETP.NE.AND P1, PT, R3, 0x3, PT ;  /* 0x000000030300780c */ /* 0x000fe20003f25270 */
[----:B------:R-:W-:Y:S01]  /*120f0*/  BSSY B0, `(.L_x_1979) ;  /* 0x0000004000007945 */ /* 0x000fe20003800000 */
[----:B------:R-:W-:-:S11]  /*12100*/  WARPGROUP.DEPBAR.LE gsb0, 0x0 ;  /* 0x00008000000079c5 */ /* 0x000fd60000010000 */
[----:B0-----:R-:W-:Y:S05]  /*12110*/  @!P1 BRA `(.L_x_1980) ;  /* 0x0000000000049947 */ /* 0x001fea0003800000 */
[----:B------:R-:W-:Y:S01]  /*12120*/  BPT.TRAP 0x1 ;  /* 0x000000040000795c */ /* 0x000fe20000300000 */
.L_x_1980:
[----:B------:R-:W-:Y:S05]  /*12130*/  BSYNC B0 ;  /* 0x0000000000007941 */ /* 0x000fea0003800000 */
.L_x_1979:
        /* <DEDUP_REMOVED lines=8> */
.L_x_1982:
[----:B------:R-:W-:Y:S05]  /*121c0*/  BSYNC B0 ;  /* 0x0000000000007941 */ /* 0x000fea0003800000 */
.L_x_1981:
[----:B------:R-:W-:Y:S04]  /*121d0*/  BSSY B0, `(.L_x_1983) ;  /* 0x0000004000007945 */ /* 0x000fe80003800000 */
[----:B-1----:R-:W-:Y:S05]  /*121e0*/  @P0 BRA `(.L_x_1984) ;  /* 0x0000000000080947 */ /* 0x002fea0003800000 */
[----:B------:R-:W1:Y:S02]  /*121f0*/  SYNCS.PHASECHK.TRANS64.TRYWAIT P0, [R14+URZ], R15 ;  /* 0x0000000f0e0075a7 */ /* 0x000e64000800017f */
[----:B-1----:R-:W-:Y:S05]  /*12200*/  @!P0 BRA `(.L_x_1985) ;  /* 0x0000017c00dc8947 */ /* 0x002fea0003800000 */
.L_x_1984:
[----:B------:R-:W-:Y:S05]  /*12210*/  BSYNC B0 ;  /* 0x0000000000007941 */ /* 0x000fea0003800000 */
.L_x_1983:
[----:B------:R-:W2:Y:S04]  /*12220*/  LDL R7, [R1+0x68] ;  /* 0x0000680001077983 */ /* 0x000ea80000100800 */
[----:B------:R-:W3:Y:S04]  /*12230*/  LDL R3, [R1+0x1c8] ;  /* 0x0001c80001037983 */ /* 0x000ee80000100800 */
[----:B------:R-:W3:Y:S04]  /*12240*/  LDL.64 R4, [R1+0x98] ;  /* 0x0000980001047983 */ /* 0x000ee80000100a00 */
[----:B------:R-:W4:Y:S04]  /*12250*/  LDL.64 R8, [R1+0x90] ;  /* 0x0000900001087983 */ /* 0x000f280000100a00 */
[----:B------:R-:W4:Y:S04]  /*12260*/  LDL.64 R10, [R1+0x90] ;  /* 0x00009000010a7983 */ /* 0x000f280000100a00 */
[----:B------:R-:W4:Y:S04]  /*12270*/  LDL.64 R12, [R1+0x90] ;  /* 0x00009000010c7983 */ /* 0x000f280000100a00 */
[----:B01----:R-:W4:Y:S01]  /*12280*/  LDL.64 R14, [R1+0x90] ;  /* 0x00009000010e7983 */ /* 0x003f220000100a00 */
        /* <DEDUP_REMOVED lines=177> */
[----:B0-----:R-:W-:-:S05]  /*12da0*/  SHF.R.U32.HI R59, RZ, 0x7, R59 ;  /* 0x00000007ff3b7819 */ /* 0x001fca000001163b */
[----:B------:R-:W0:Y:S01]  /*12db0*/  SHFL.IDX PT, R3, R59, RZ, 0x1f ;  /* 0x00001fff3b037589 */ /* 0x000e2200000e0000 */
[----:B------:R-:W-:Y:S02]  /*12dc0*/  WARPGROUP.DEPBAR.LE gsb0, 0x0 ;  /* 0x00008000000079c5 */ /* 0x000fe40000010000 */
[----:B------:R-:W-:-:S06]  /*12dd0*/  WARPGROUP.ARRIVE ;  /* 0x00000000000079c5 */ /* 0x000fcc0000000000 */
[----:B------:R-:W-:Y:S01]  /*12de0*/  HGMMA.64x64x16.F32 R24, gdesc[UR4], R24, gsb0 ;  /* 0x00e00000041879f0 */ /* 0x000fe20008000818 */
[----:B0-----:R-:W-:Y:S01]  /*12df0*/  ISETP.GT.AND P0, PT, R3, 0x7f, PT ;  /* 0x0000007f0300780c */ /* 0x001fe20003f04270 */
[----:B------:R-:W-:-:S03]  /*12e00*/  VIADD R8, R4, 0x800 ;  /* 0x0000080004087836 */ /* 0x000fc60000000000 */
[----:B------:R-:W-:Y:S01]  /*12e10*/  SEL R3, RZ, 0x2, !P0 ;  /* 0x00000002ff037807 */ /* 0x000fe20004000000 */
[----:B------:R-:W-:-:S03]  /*12e20*/  IMAD.MOV.U32 R57, RZ, RZ, R5 ;  /* 0x000000ffff397224 */ /* 0x000fc600078e0005 */
[----:B----4-:R-:W-:Y:S01]  /*12e30*/  IADD3 R10, R10, 0x800, R3 ;  /* 0x000008000a0a7810 */ /* 0x010fe20007ffe003 */
[----:B------:R-:W-:Y:S01]  /*12e40*/  IMAD.IADD R56, R3, 0x1, R8 ;  /* 0x0000000103387824 */ /* 0x000fe200078e0208 */
[----:B------:R-:W-:Y:S01]  /*12e50*/  R2UR UR11, R57 ;  /* 0x00000000390b72ca */ /* 0x000fe200000e0000 */
[----:B------:R-:W-:Y:S01]  /*12e60*/  UMOV UR4, 0x1 ;  /* 0x0000000100047882 */ /* 0x000fe20000000000 */
[----:B------:R-:W-:Y:S02]  /*12e70*/  R2UR UR8, R10 ;  /* 0x000000000a0872ca */ /* 0x000fe400000e0000 */
[----:B------:R-:W-:Y:S02]  /*12e80*/  R2UR UR10, R56 ;  /* 0x00000000380a72ca */ /* 0x000fe400000e0000 */
[----:B------:R-:W-:Y:S01]  /*12e90*/  R2UR UR9, R11 ;  /* 0x000000000b0972ca */ /* 0x000fe200000e0000 */
[----:B------:R-:W-:Y:S01]  /*12ea0*/  UISETP.NE.U32.AND UP0, UPT, UR4, URZ, UPT ;  /* 0x0000003f0400728c */ /* 0x000fe2000bf05070 */
[----:B------:R-:W-:-:S02]  /*12eb0*/  WARPGROUP.DEPBAR.LE gsb0, 0x0 ;  /* 0x00008000000079c5 */ /* 0x000fc40000010000 */
[----:B------:R-:W-:Y:S01]  /*12ec0*/  WARPGROUP.ARRIVE ;  /* 0x00000000000079c5 */ /* 0x000fe20000000000 */
[----:B------:R-:W-:Y:S01]  /*12ed0*/  IMAD.MOV.U32 R9, RZ, RZ, 0x4 ;  /* 0x00000004ff097424 */ /* 0x000fe200078e00ff */
[----:B------:R-:W-:Y:S01]  /*12ee0*/  R2UR UR5, R13 ;  /* 0x000000000d0572ca */ /* 0x000fe200000e0000 */
[----:B------:R-:W4:Y:S06]  /*12ef0*/  LDL.64 R56, [R1+0x90] ;  /* 0x0000900001387983 */ /* 0x000f2c0000100a00 */
[----:B------:R-:W-:Y:S01]  /*12f00*/  HGMMA.64x64x16.F32 R24, gdesc[UR8], R24, UP0, gsb0 ;  /* 0x00e00000081879f0 */ /* 0x000fe2000b800818 */
[----:B------:R-:W-:Y:S01]  /*12f10*/  SEL R7, R9, 0x2, P0 ;  /* 0x0000000209077807 */ /* 0x000fe20000000000 */
[----:B------:R-:W-:-:S03]  /*12f20*/  IMAD.MOV.U32 R11, RZ, RZ, R5 ;  /* 0x000000ffff0b7224 */ /* 0x000fc600078e0005 */
[----:B------:R-:W-:Y:S01]  /*12f30*/  IADD3 R12, R7, 0x800, R12 ;  /* 0x00000800070c7810 */ /* 0x000fe20007ffe00c */
[----:B------:R-:W-:Y:S01]  /*12f40*/  IMAD.IADD R10, R8, 0x1, R7 ;  /* 0x00000001080a7824 */ /* 0x000fe200078e0207 */
        /* <DEDUP_REMOVED lines=41> */
[----:B------:R-:W3:Y:S01]  /*131e0*/  LDL.64 R60, [R1+0x90] ;  /* 0x00009000013c7983 */ /* 0x000ee20000100a00 */
        /* <DEDUP_REMOVED lines=17> */
[----:B----4-:R-:W-:Y:S01]  /*13300*/  IADD3 R56, R9, 0xa00, R56 ;  /* 0x00000a0009387810 */ /* 0x010fe20007ffe038 */
        /* <DEDUP_REMOVED lines=168> */
.L_x_1987:
[----:B------:R-:W-:Y:S05]  /*13d90*/  BSYNC B0 ;  /* 0x0000000000007941 */ /* 0x000fea0003800000 */
.L_x_1986:
[----:B------:R-:W2:Y:S02]  /*13da0*/  LDL.64 R4, [R1+0x20] ;  /* 0x0000200001047983 */ /* 0x000ea40000100a00 */
[----:B--2---:R-:W-:-:S05]  /*13db0*/  MOV R4, R4 ;  /* 0x0000000400047202 */ /* 0x004fca0000000f00 */
[----:B-----5:R-:W-:-:S05]  /*13dc0*/  IMAD R3, R3, 0x8, R4 ;  /* 0x0000000803037824 */ /* 0x020fca00078e0204 */
[----:B------:R-:W-:-:S04]  /*13dd0*/  PRMT R3, R12, 0x654, R3 ;  /* 0x000006540c037816 */ /* 0x000fc80000000003 */
[----:B------:R0:W-:Y:S01]  /*13de0*/  SYNCS.ARRIVE.TRANS64.RED.A1T0 RZ, [R3+URZ], RZ ;  /* 0x000000ff03ff79a7 */ /* 0x0001e2000810043f */
[----:B------:R-:W2:Y:S04]  /*13df0*/  LDL.64 R6, [R1+0x100] ;  /* 0x0001000001067983 */ /* 0x000ea80000100a00 */
[----:B------:R-:W3:Y:S04]  /*13e00*/  LDL.64 R4, [R1+0x3f0] ;  /* 0x0003f00001047983 */ /* 0x000ee80000100a00 */
[----:B------:R-:W4:Y:S04]  /*13e10*/  LDL R15, [R1+0x410] ;  /* 0x00041000010f7983 */ /* 0x000f280000100800 */
[----:B------:R-:W4:Y:S04]  /*13e20*/  LDL.64 R20, [R1+0x400] ;  /* 0x0004000001147983 */ /* 0x000f280000100a00 */
[----:B--2---:R-:W2:Y:S02]  /*13e30*/  LD.E R6, desc[UR36][R6.64] ;  /* 0x0000002406067980 */ /* 0x004ea4000c101900 */
[-C--:B--2---:R-:W-:Y:S01]  /*13e40*/  FMUL.FTZ R11, R24, R6.reuse ;  /* 0x00000006180b7220 */ /* 0x084fe20000410000 */
[-C--:B------:R-:W-:Y:S01]  /*13e50*/  FMUL.FTZ R14, R26, R6.reuse ;  /* 0x000000061a0e7220 */ /* 0x080fe20000410000 */
[-C--:B0-----:R-:W-:Y:S01]  /*13e60*/  FMUL.FTZ R3, R25, R6.reuse ;  /* 0x0000000619037220 */ /* 0x081fe20000410000 */
[-C--:B------:R-:W-:Y:S01]  /*13e70*/  FMUL.FTZ R12, R27, R6.reuse ;  /* 0x000000061b0c7220 */ /* 0x080fe20000410000 */
[-C--:B------:R-:W-:Y:S01]  /*13e80*/  FMUL.FTZ R9, R28, R6.reuse ;  /* 0x000000061c097220 */ /* 0x080fe20000410000 */
[-C--:B------:R-:W-:Y:S01]  /*13e90*/  FMUL.FTZ R182, R30, R6.reuse ;  /* 0x000000061eb67220 */ /* 0x080fe20000410000 */
[----:B------:R-:W3:Y:S01]  /*13ea0*/  MUFU.TANH R11, R11 ;  /* 0x0000000b000b7308 */ /* 0x000ee20000002400 */
[-C--:B------:R-:W-:Y:S01]  /*13eb0*/  FMUL.FTZ R73, R29, R6.reuse ;  /* 0x000000061d497220 */ /* 0x080fe20000410000 */
[-C--:B------:R-:W-:Y:S01]  /*13ec0*/  FMUL.FTZ R180, R31, R6.reuse ;  /* 0x000000061fb47220 */ /* 0x080fe20000410000 */
[-C--:B------:R-:W-:Y:S01]  /*13ed0*/  FMUL.FTZ R77, R32, R6.reuse ;  /* 0x00000006204d7220 */ /* 0x080fe20000410000 */
[-C--:B------:R-:W-:Y:S01]  /*13ee0*/  FMUL.FTZ R192, R34, R6.reuse ;  /* 0x0000000622c07220 */ /* 0x080fe20000410000 */
[-C--:B------:R-:W-:Y:S01]  /*13ef0*/  FMUL.FTZ R83, R33, R6.reuse ;  /* 0x0000000621537220 */ /* 0x080fe20000410000 */
[-C--:B------:R-:W-:Y:S01]  /*13f00*/  FMUL.FTZ R184, R35, R6.reuse ;  /* 0x0000000623b87220 */ /* 0x080fe20000410000 */
[-C--:B------:R-:W-:Y:S01]  /*13f10*/  FMUL.FTZ R87, R36, R6.reuse ;  /* 0x0000000624577220 */ /* 0x080fe20000410000 */
[----:B------:R-:W0:Y:S01]  /*13f20*/  MUFU.TANH R14, R14 ;  /* 0x0000000e000e7308 */ /* 0x000e220000002400 */
[-C--:B------:R-:W-:Y:S01]  /*13f30*/  FMUL.FTZ R208, R38, R6.reuse ;  /* 0x0000000626d07220 */ /* 0x080fe20000410000 */
[-C--:B------:R-:W-:Y:S01]  /*13f40*/  FMUL.FTZ R93, R37, R6.reuse ;  /* 0x00000006255d7220 */ /* 0x080fe20000410000 */
[-C--:B------:R-:W-:Y:S01]  /*13f50*/  FMUL.FTZ R196, R39, R6.reuse ;  /* 0x0000000627c47220 */ /* 0x080fe20000410000 */
[-C--:B------:R-:W-:Y:S01]  /*13f60*/  FMUL.FTZ R97, R40, R6.reuse ;  /* 0x0000000628617220 */ /* 0x080fe20000410000 */
[-C--:B------:R-:W-:Y:S01]  /*13f70*/  FMUL.FTZ R212, R42, R6.reuse ;  /* 0x000000062ad47220 */ /* 0x080fe20000410000 */
[-C--:B------:R-:W-:Y:S01]  /*13f80*/  FMUL.FTZ R103, R41, R6.reuse ;  /* 0x0000000629677220 */ /* 0x080fe20000410000 */
[-C--:B------:R-:W-:Y:S01]  /*13f90*/  FMUL.FTZ R210, R43, R6.reuse ;  /* 0x000000062bd27220 */ /* 0x080fe20000410000 */
[----:B------:R-:W1:Y:S01]  /*13fa0*/  MUFU.TANH R3, R3 ;  /* 0x0000000300037308 */ /* 0x000e620000002400 */
[-C--:B------:R-:W-:Y:S01]  /*13fb0*/  FMUL.FTZ R107, R44, R6.reuse ;  /* 0x000000062c6b7220 */ /* 0x080fe20000410000 */
[-C--:B------:R-:W-:Y:S01]  /*13fc0*/  FMUL.FTZ R216, R46, R6.reuse ;  /* 0x000000062ed87220 */ /* 0x080fe20000410000 */
[-C--:B------:R-:W-:Y:S01]  /*13fd0*/  FMUL.FTZ R113, R45, R6.reuse ;  /* 0x000000062d717220 */ /* 0x080fe20000410000 */
[-C--:B------:R-:W-:Y:S01]  /*13fe0*/  FMUL.FTZ R214, R47, R6.reuse ;  /* 0x000000062fd67220 */ /* 0x080fe20000410000 */
[-C--:B------:R-:W-:Y:S01]  /*13ff0*/  FMUL.FTZ R117, R48, R6.reuse ;  /* 0x0000000630757220 */ /* 0x080fe20000410000 */
[-C--:B------:R-:W-:Y:S01]  /*14000*/  FMUL.FTZ R220, R50, R6.reuse ;  /* 0x0000000632dc7220 */ /* 0x080fe20000410000 */
[-C--:B------:R-:W-:Y:S01]  /*14010*/  FMUL.FTZ R123, R49, R6.reuse ;  /* 0x00000006317b7220 */ /* 0x080fe20000410000 */
[----:B------:R-:W2:Y:S01]  /*14020*/  MUFU.TANH R12, R12 ;  /* 0x0000000c000c7308 */ /* 0x000ea20000002400 */
[-C--:B------:R-:W-:Y:S01]  /*14030*/  FMUL.FTZ R218, R51, R6.reuse ;  /* 0x0000000633da7220 */ /* 0x080fe20000410000 */
[-C--:B------:R-:W-:Y:S01]  /*14040*/  FMUL.FTZ R125, R52, R6.reuse ;  /* 0x00000006347d7220 */ /* 0x080fe20000410000 */
[-C--:B------:R-:W-:Y:S01]  /*14050*/  FMUL.FTZ R222, R54, R6.reuse ;  /* 0x0000000636de7220 */ /* 0x080fe20000410000 */
[-C--:B------:R-:W-:Y:S01]  /*14060*/  FMUL.FTZ R135, R53, R6.reuse ;  /* 0x0000000635877220 */ /* 0x080fe20000410000 */
[----:B------:R-:W-:Y:S01]  /*14070*/  FMUL.FTZ R224, R55, R6 ;  /* 0x0000000637e07220 */ /* 0x000fe20000410000 */
[----:B------:R-:W4:Y:S02]  /*14080*/  LDL.64 R24, [R1+0xb8] ;  /* 0x0000b80001187983 */ /* 0x000f240000100a00 */
[----:B------:R-:W2:Y:S08]  /*14090*/  MUFU.TANH R9, R9 ;  /* 0x0000000900097308 */ /* 0x000eb00000002400 */
[----:B------:R-:W2:Y:S01]  /*140a0*/  MUFU.TANH R182, R182 ;  /* 0x000000b600b67308 */ /* 0x000ea20000002400 */
[----:B---3--:R-:W-:-:S02]  /*140b0*/  FMNMX.FTZ R8, R11, R4, !PT ;  /* 0x000000040b087209 */ /* 0x008fc40007810000 */
[----:B0-----:R-:W-:-:S05]  /*140c0*/  FMNMX.FTZ R7, R14, R5, !PT ;  /* 0x000000050e077209 */ /* 0x001fca0007810000 */
[----:B------:R-:W0:Y:S08]  /*140d0*/  MUFU.TANH R73, R73 ;  /* 0x0000004900497308 */ /* 0x000e300000002400 */
[----:B------:R-:W3:Y:S01]  /*140e0*/  MUFU.TANH R180, R180 ;  /* 0x000000b400b47308 */ /* 0x000ee20000002400 */
[----:B-1----:R-:W-:Y:S02]  /*140f0*/  FMNMX.FTZ R8, R3, R8, !PT ;  /* 0x0000000803087209 */ /* 0x002fe40007810000 */
[----:B--2---:R-:W-:-:S05]  /*14100*/  FMNMX.FTZ R7, R12, R7, !PT ;  /* 0x000000070c077209 */ /* 0x004fca0007810000 */
[----:B------:R-:W1:Y:S08]  /*14110*/  MUFU.TANH R77, R77 ;  /* 0x0000004d004d7308 */ /* 0x000e700000002400 */
[----:B------:R-:W2:Y:S01]  /*14120*/  MUFU.TANH R192, R192 ;  /* 0x000000c000c07308 */ /* 0x000ea20000002400 */
[----:B------:R-:W-:Y:S02]  /*14130*/  FMNMX.FTZ R8, R9, R8, !PT ;  /* 0x0000000809087209 */ /* 0x000fe40007810000 */
[----:B------:R-:W-:-:S05]  /*14140*/  FMNMX.FTZ R7, R182, R7, !PT ;  /* 0x00000007b6077209 */ /* 0x000fca0007810000 */
[----:B------:R-:W2:Y:S08]  /*14150*/  MUFU.TANH R83, R83 ;  /* 0x0000005300537308 */ /* 0x000eb00000002400 */
[----:B------:R-:W2:Y:S01]  /*14160*/  MUFU.TANH R184, R184 ;  /* 0x000000b800b87308 */ /* 0x000ea20000002400 */
[----:B0-----:R-:W-:Y:S02]  /*14170*/  FMNMX.FTZ R8, R73, R8, !PT ;  /* 0x0000000849087209 */ /* 0x001fe40007810000 */
[----:B---3--:R-:W-:-:S05]  /*14180*/  FMNMX.FTZ R7, R180, R7, !PT ;  /* 0x00000007b4077209 */ /* 0x008fca0007810000 */
        /* <DEDUP_REMOVED lines=39> */
[----:B--2---:R-:W-:-:S02]  /*14400*/  FMNMX.FTZ R7, R218, R7, !PT ;  /* 0x00000007da077209 */ /* 0x004fc40007810000 */
[----:B------:R-:W-:Y:S02]  /*14410*/  FMNMX.FTZ R6, R125, R8, !PT ;  /* 0x000000087d067209 */ /* 0x000fe40007810000 */
[----:B------:R-:W-:Y:S02]  /*14420*/  FMNMX.FTZ R7, R222, R7, !PT ;  /* 0x00000007de077209 */ /* 0x000fe40007810000 */
[----:B0-----:R-:W-:Y:S02]  /*14430*/  FMNMX.FTZ R6, R135, R6, !PT ;  /* 0x0000000687067209 */ /* 0x001fe40007810000 */
[----:B---3--:R-:W-:-:S03]  /*14440*/  FMNMX.FTZ R7, R224, R7, !PT ;  /* 0x00000007e0077209 */ /* 0x008fc60007810000 */
[----:B------:R-:W0:Y:S04]  /*14450*/  SHFL.BFLY PT, R13, R6, 0x2, 0x1f ;  /* 0x0c401f00060d7f89 */ /* 0x000e2800000e0000 */
[----:B------:R-:W-:Y:S04]  /*14460*/  STL.64 [R1+0x3f0], R6 ;  /* 0x0003f00601007387 */ /* 0x000fe80000100a00 */
[----:B------:R-:W2:Y:S01]  /*14470*/  LDL R26, [R1+0x3f4] ;  /* 0x0003f400011a7983 */ /* 0x000ea20000100800 */
[----:B0-----:R-:W-:-:S05]  /*14480*/  FMNMX.FTZ R13, R6, R13, !PT ;  /* 0x0000000d060d7209 */ /* 0x001fca0007810000 */
[----:B------:R-:W0:Y:S02]  /*14490*/  SHFL.BFLY PT, R8, R13, 0x1, 0x1f ;  /* 0x0c201f000d087f89 */ /* 0x000e2400000e0000 */
[----:B0-----:R-:W-:-:S05]  /*144a0*/  FMNMX.FTZ R8, R13, R8, !PT ;  /* 0x000000080d087209 */ /* 0x001fca0007810000 */
[----:B------:R-:W-:Y:S04]  /*144b0*/  STL [R1+0x3f0], R8 ;  /* 0x0003f00801007387 */ /* 0x000fe80000100800 */
[----:B------:R-:W3:Y:S04]  /*144c0*/  LDL R27, [R1+0x3f0] ;  /* 0x0003f000011b7983 */ /* 0x000ee80000100800 */
[----:B--2---:R-:W0:Y:S02]  /*144d0*/  SHFL.BFLY PT, R7, R26, 0x2, 0x1f ;  /* 0x0c401f001a077f89 */ /* 0x004e2400000e0000 */
[----:B0-----:R-:W-:-:S05]  /*144e0*/  FMNMX.FTZ R7, R7, R26, !PT ;  /* 0x0000001a07077209 */ /* 0x001fca0007810000 */
[----:B------:R-:W0:Y:S02]  /*144f0*/  SHFL.BFLY PT, R6, R7, 0x1, 0x1f ;  /* 0x0c201f0007067f89 */ /* 0x000e2400000e0000 */
[----:B0-----:R-:W-:Y:S01]  /*14500*/  FMNMX.FTZ R6, R7, R6, !PT ;  /* 0x0000000607067209 */ /* 0x001fe20007810000 */
[----:B---3--:R-:W-:-:S04]  /*14510*/  FADD.FTZ R4, R4, -R27 ;  /* 0x8000001b04047221 */ /* 0x008fc80000010000 */
[----:B------:R-:W-:Y:S01]  /*14520*/  FADD.FTZ R10, R5, -R6 ;  /* 0x80000006050a7221 */ /* 0x000fe20000010000 */
[----:B----4-:R-:W-:-:S03]  /*14530*/  FMUL.FTZ R4, R4, R15 ;  /* 0x0000000f04047220 */ /* 0x010fc60000410000 */
[----:B------:R-:W-:Y:S01]  /*14540*/  FMUL.FTZ R10, R15, R10 ;  /* 0x0000000a0f0a7220 */ /* 0x000fe20000410000 */
[----:B------:R-:W0:Y:S08]  /*14550*/  MUFU.EX2 R151, R4 ;  /* 0x0000000400977308 */ /* 0x000e300000000800 */
[----:B------:R-:W1:Y:S01]  /*14560*/  MUFU.EX2 R150, R10 ;  /* 0x0000000a00967308 */ /* 0x000e620000000800 */
[----:B------:R2:W-:Y:S01]  /*14570*/  STL [R1+0x3f4], R6 ;  /* 0x0003f40601007387 */ /* 0x0005e20000100800 */
[----:B0-----:R-:W-:Y:S01]  /*14580*/  FMUL.FTZ R20, R151, R20 ;  /* 0x0000001497147220 */ /* 0x001fe20000410000 */
[----:B-1----:R-:W-:-:S05]  /*14590*/  FMUL.FTZ R21, R21, R150 ;  /* 0x0000009615157220 */ /* 0x002fca0000410000 */
[----:B------:R2:W-:Y:S04]  /*145a0*/  STL.64 [R1+0x400], R20 ;  /* 0x0004001401007387 */ /* 0x0005e80000100a00 */
[----:B------:R-:W3:Y:S01]  /*145b0*/  LD.E R5, desc[UR36][R24.64+0x4] ;  /* 0x0000042418057980 */ /* 0x000ee2000c101900 */
[----:B------:R-:W-:Y:S01]  /*145c0*/  BSSY B0, `(.L_x_1988) ;  /* 0x000000c000007945 */ /* 0x000fe20003800000 */
[----:B---3--:R-:W-:-:S13]  /*145d0*/  ISETP.NE.AND P0, PT, R5, RZ, PT ;  /* 0x000000ff0500720c */ /* 0x008fda0003f05270 */
[----:B--2---:R-:W-:Y:S05]  /*145e0*/  @P0 BRA `(.L_x_1989) ;  /* 0x0000000000240947 */ /* 0x004fea0003800000 */
[----:B------:R-:W2:Y:S04]  /*145f0*/  LDL.64 R20, [R1+0xc0] ;  /* 0x0000c00001147983 */ /* 0x000ea80000100a00 */
[----:B------:R-:W3:Y:S04]  /*14600*/  LD.E R25, desc[UR36][R24.64] ;  /* 0x0000002418197980 */ /* 0x000ee8000c101900 */
[----:B--2---:R-:W2:Y:S01]  /*14610*/  LD.E.64 R6, desc[UR36][R20.64] ;  /* 0x0000002414067980 */ /* 0x004ea2000c101b00 */
[----:B---3--:R-:W-:-:S04]  /*14620*/  IMAD R4, R58, 0x40, R25 ;  /* 0x000000403a047824 */ /* 0x008fc800078e0219 */
[----:B--2---:R-:W-:-:S05]  /*14630*/  IMAD.WIDE R4, R4, 0x4, R6 ;  /* 0x0000000404047825 */ /* 0x004fca00078e0206 */
[----:B------:R0:W-:Y:S04]  /*14640*/  ST.E desc[UR36][R4.64], R151 ;  /* 0x0000009704007985 */ /* 0x0001e8000c101924 */
[----:B------:R-:W2:Y:S04]  /*14650*/  LDL.64 R24, [R1+0xb8] ;  /* 0x0000b80001187983 */ /* 0x000ea80000100a00 */
[----:B--2---:R-:W2:Y:S02]  /*14660*/  LD.E R6, desc[UR36][R24.64+0x4] ;  /* 0x0000042418067980 */ /* 0x004ea4000c101900 */
[----:B0-2---:R-:W-:-:S13]  /*14670*/  ISETP.NE.AND P0, PT, R6, RZ, PT ;  /* 0x000000ff0600720c */ /* 0x005fda0003f05270 */
.L_x_1989:
[----:B------:R-:W-:Y:S05]  /*14680*/  BSYNC B0 ;  /* 0x0000000000007941 */ /* 0x000fea0003800000 */
.L_x_1988:
[----:B------:R-:W-:Y:S04]  /*14690*/  BSSY B0, `(.L_x_1990) ;  /* 0x0000009000007945 */ /* 0x000fe80003800000 */
[----:B------:R-:W-:Y:S05]  /*146a0*/  @P0 BRA `(.L_x_1991) ;  /* 0x00000000001c0947 */ /* 0x000fea0003800000 */
[----:B------:R-:W2:Y:S04]  /*146b0*/  LDL.64 R6, [R1+0xc0] ;  /* 0x0000c00001067983 */ /* 0x000ea80000100a00 */
[----:B------:R-:W3:Y:S04]  /*146c0*/  LD.E R25, desc[UR36][R24.64] ;  /* 0x0000002418197980 */ /* 0x000ee8000c101900 */
[----:B--2---:R-:W2:Y:S01]  /*146d0*/  LD.E.64 R4, desc[UR36][R6.64] ;  /* 0x0000002406047980 */ /* 0x004ea2000c101b00 */
[----:B---3--:R-:W-:-:S04]  /*146e0*/  IMAD R58, R58, 0x40, R25 ;  /* 0x000000403a3a7824 */ /* 0x008fc800078e0219 */
[----:B------:R-:W-:-:S04]  /*146f0*/  VIADD R58, R58, 0x8 ;  /* 0x000000083a3a7836 */ /* 0x000fc80000000000 */
[----:B--2---:R-:W-:-:S05]  /*14700*/  IMAD.WIDE R4, R58, 0x4, R4 ;  /* 0x000000043a047825 */ /* 0x004fca00078e0204 */
[----:B------:R0:W-:Y:S02]  /*14710*/  ST.E desc[UR36][R4.64], R150 ;  /* 0x0000009604007985 */ /* 0x0001e4000c101924 */
.L_x_1991:
[----:B------:R-:W-:Y:S05]  /*14720*/  BSYNC B0 ;  /* 0x0000000000007941 */ /* 0x000fea0003800000 */
.L_x_1990:
[----:B------:R-:W2:Y:S04]  /*14730*/  LDL R195, [R1+0x410] ;  /* 0x0004100001c37983 */ /* 0x000ea80000100800 */
[----:B------:R-:W2:Y:S04]  /*14740*/  LDL.64 R132, [R1+0x3f0] ;  /* 0x0003f00001847983 */ /* 0x000ea80000100a00 */
[----:B0-----:R-:W3:Y:S04]  /*14750*/  LDL.64 R4, [R1+0x400] ;  /* 0x0004000001047983 */ /* 0x001ee80000100a00 */
        /* <DEDUP_REMOVED lines=51> */
[-C--:B--2---:R-:W-:Y:S01]  /*14a90*/  FMUL.FTZ R132, R132, R195.reuse ;  /* 0x000000c384847220 */ /* 0x084fe20000410000 */
[----:B------:R-:W-:-:S03]  /*14aa0*/  FMUL.FTZ R193, R133, R195 ;  /* 0x000000c385c17220 */ /* 0x000fc60000410000 */
        /* <DEDUP_REMOVED lines=15> */
[-C--:B------:R-:W-:Y:S01]  /*14ba0*/  FFMA.FTZ R174, R135, R195.reuse, -R132 ;  /* 0x000000c387ae7223 */ /* 0x080fe20000010884 */
[----:B------:R-:W2:Y:S04]  /*14bb0*/  LDL.64 R72, [R1+0x390] ;  /* 0x0003900001487983 */ /* 0x000ea80000100a00 */
        /* <DEDUP_REMOVED lines=12> */
[----:B------:R-:W2:Y:S01]  /*14c80*/  LDL.64 R134, [R1+0x398] ;  /* 0x0003980001867983 */ /* 0x000ea20000100a00 */
[-CC-:B------:R-:W-:Y:S01]  /*14c90*/  FFMA.FTZ R161, R14, R195.reuse, -R193.reuse ;  /* 0x000000c30ea17223 */ /* 0x180fe200000108c1 */
[-CC-:B------:R-:W-:Y:S01]  /*14ca0*/  FFMA.FTZ R20, R12, R195.reuse, -R193.reuse ;  /* 0x000000c30c147223 */ /* 0x180fe200000108c1 */
[----:B------:R-:W-:Y:S01]  /*14cb0*/  MUFU.EX2 R21, R21 ;  /* 0x0000001500157308 */ /* 0x000fe20000000800 */
[-CC-:B------:R-:W-:Y:S01]  /*14cc0*/  FFMA.FTZ R163, R182, R195.reuse, -R193.reuse ;  /* 0x000000c3b6a37223 */ /* 0x180fe200000108c1 */
[----:B------:R-:W-:-:S06]  /*14cd0*/  FFMA.FTZ R14, R180, R195, -R193 ;  /* 0x000000c3b40e7223 */ /* 0x000fcc00000108c1 */
[----:B------:R-:W3:Y:S01]  /*14ce0*/  MUFU.EX2 R161, R161 ;  /* 0x000000a100a17308 */ /* 0x000ee20000000800 */
[----:B------:R-:W-:-:S07]  /*14cf0*/  FFMA.FTZ R165, R192, R195, -R193 ;  /* 0x000000c3c0a57223 */ /* 0x000fce00000108c1 */
[----:B------:R-:W0:Y:S08]  /*14d00*/  MUFU.EX2 R20, R20 ;  /* 0x0000001400147308 */ /* 0x000e300000000800 */
[----:B------:R-:W1:Y:S01]  /*14d10*/  MUFU.EX2 R160, R160 ;  /* 0x000000a000a07308 */ /* 0x000e620000000800 */
[----:B------:R-:W-:-:S07]  /*14d20*/  FFMA.FTZ R12, R184, R195, -R193 ;  /* 0x000000c3b80c7223 */ /* 0x000fce00000108c1 */
[----:B------:R-:W1:Y:S08]  /*14d30*/  MUFU.EX2 R163, R163 ;  /* 0x000000a300a37308 */ /* 0x000e700000000800 */
[----:B------:R-:W1:Y:S01]  /*14d40*/  MUFU.EX2 R162, R162 ;  /* 0x000000a200a27308 */ /* 0x000e620000000800 */
[----:B---3--:R-:W-:Y:S01]  /*14d50*/  FADD.FTZ R173, R161, R5 ;  /* 0x00000005a1ad7221 */ /* 0x008fe20000010000 */
[----:B------:R-:W-:-:S06]  /*14d60*/  FFMA.FTZ R167, R208, R195, -R193 ;  /* 0x000000c3d0a77223 */ /* 0x000fcc00000108c1 */
[----:B------:R-:W3:Y:S01]  /*14d70*/  MUFU.EX2 R14, R14 ;  /* 0x0000000e000e7308 */ /* 0x000ee20000000800 */
[----:B------:R-:W-:-:S07]  /*14d80*/  FADD.FTZ R5, R21, R4 ;  /* 0x0000000415057221 */ /* 0x000fce0000010000 */
[----:B------:R-:W3:Y:S01]  /*14d90*/  MUFU.EX2 R15, R15 ;  /* 0x0000000f000f7308 */ /* 0x000ee20000000800 */
[----:B0-----:R-:W-:Y:S01]  /*14da0*/  FADD.FTZ R4, R20, R173 ;  /* 0x000000ad14047221 */ /* 0x001fe20000010000 */
[----:B------:R-:W-:-:S06]  /*14db0*/  FFMA.FTZ R184, R196, R195, -R193 ;  /* 0x000000c3c4b87223 */ /* 0x000fcc00000108c1 */
[----:B------:R-:W0:Y:S01]  /*14dc0*/  MUFU.EX2 R165, R165 ;  /* 0x000000a500a57308 */ /* 0x000e220000000800 */
[----:B-1----:R-:W-:-:S07]  /*14dd0*/  FADD.FTZ R5, R160, R5 ;  /* 0x00000005a0057221 */ /* 0x002fce0000010000 */
[----:B------:R-:W1:Y:S01]  /*14de0*/  MUFU.EX2 R164, R164 ;  /* 0x000000a400a47308 */ /* 0x000e620000000800 */
[----:B------:R-:W-:Y:S01]  /*14df0*/  FADD.FTZ R173, R163, R4 ;  /* 0x00000004a3ad7221 */ /* 0x000fe20000010000 */
[----:B------:R-:W-:-:S06]  /*14e00*/  FFMA.FTZ R169, R212, R195, -R193 ;  /* 0x000000c3d4a97223 */ /* 0x000fcc00000108c1 */
[----:B------:R-:W1:Y:S01]  /*14e10*/  MUFU.EX2 R12, R12 ;  /* 0x0000000c000c7308 */ /* 0x000e620000000800 */
[----:B------:R-:W-:-:S07]  /*14e20*/  FADD.FTZ R4, R162, R5 ;  /* 0x00000005a2047221 */ /* 0x000fce0000010000 */
        /* <DEDUP_REMOVED lines=13> */
[----:B------:R-:W4:Y:S01]  /*14f00*/  MUFU.EX2 R169, R169 ;  /* 0x000000a900a97308 */ /* 0x000f220000000800 */
[----:B------:R-:W-:-:S07]  /*14f10*/  FADD.FTZ R5, R13, R4 ;  /* 0x000000040d057221 */ /* 0x000fce0000010000 */
[----:B------:R-:W4:Y:S01]  /*14f20*/  MUFU.EX2 R168, R168 ;  /* 0x000000a800a87308 */ /* 0x000f220000000800 */
        /* <DEDUP_REMOVED lines=10> */
[----:B----4-:R-:W-:Y:S01]  /*14fd0*/  FADD.FTZ R180, R169, R180 ;  /* 0x000000b4a9b47221 */ /* 0x010fe20000010000 */
[----:B------:R-:W-:-:S06]  /*14fe0*/  FADD.FTZ R5, R168, R5 ;  /* 0x00000005a8057221 */ /* 0x000fcc0000010000 */
[----:B------:R-:W4:Y:S01]  /*14ff0*/  MUFU.EX2 R182, R182 ;  /* 0x000000b600b67308 */ /* 0x000f220000000800 */
[----:B------:R-:W-:-:S07]  /*15000*/  FFMA.FTZ R175, R222, R195, -R193 ;  /* 0x000000c3deaf7223 */ /* 0x000fce00000108c1 */
[----:B------:R-:W4:Y:S01]  /*15010*/  MUFU.EX2 R170, R170 ;  /* 0x000000aa00aa7308 */ /* 0x000f220000000800 */
[----:B---3--:R-:W-:Y:S01]  /*15020*/  FADD.FTZ R192, R183, R180 ;  /* 0x000000b4b7c07221 */ /* 0x008fe20000010000 */
[----:B------:R-:W-:-:S06]  /*15030*/  FADD.FTZ R4, R10, R5 ;  /* 0x000000050a047221 */ /* 0x000fcc0000010000 */
[----:B------:R-:W3:Y:S01]  /*15040*/  MUFU.EX2 R173, R173 ;  /* 0x000000ad00ad7308 */ /* 0x000ee20000000800 */
[----:B------:R-:W-:-:S07]  /*15050*/  FFMA.FTZ R180, R224, R195, -R193 ;  /* 0x000000c3e0b47223 */ /* 0x000fce00000108c1 */
[----:B------:R-:W3:Y:S01]  /*15060*/  MUFU.EX2 R8, R8 ;  /* 0x0000000800087308 */ /* 0x000ee20000000800 */
[----:B0-----:R-:W-:Y:S01]  /*15070*/  FADD.FTZ R193, R171, R192 ;  /* 0x000000c0abc17221 */ /* 0x001fe20000010000 */
[----:B-1----:R-:W-:-:S06]  /*15080*/  FADD.FTZ R5, R9, R4 ;  /* 0x0000000409057221 */ /* 0x002fcc0000010000 */
[----:B------:R-:W0:Y:S08]  /*15090*/  MUFU.EX2 R181, R181 ;  /* 0x000000b500b57308 */ /* 0x000e300000000800 */
[----:B------:R-:W1:Y:S01]  /*150a0*/  MUFU.EX2 R172, R172 ;  /* 0x000000ac00ac7308 */ /* 0x000e620000000800 */
[----:B----4-:R-:W-:Y:S01]  /*150b0*/  FADD.FTZ R4, R182, R193 ;  /* 0x000000c1b6047221 */ /* 0x010fe20000010000 */
[----:B------:R-:W-:-:S06]  /*150c0*/  FADD.FTZ R5, R170, R5 ;  /* 0x00000005aa057221 */ /* 0x000fcc0000010000 */
[----:B------:R-:W-:Y:S08]  /*150d0*/  MUFU.EX2 R3, R3 ;  /* 0x0000000300037308 */ /* 0x000ff00000000800 */
[----:B------:R-:W4:Y:S01]  /*150e0*/  MUFU.EX2 R175, R175 ;  /* 0x000000af00af7308 */ /* 0x000f220000000800 */
[----:B---3--:R-:W-:Y:S01]  /*150f0*/  FADD.FTZ R4, R173, R4 ;  /* 0x00000004ad047221 */ /* 0x008fe20000010000 */
[----:B------:R-:W-:-:S06]  /*15100*/  FADD.FTZ R5, R8, R5 ;  /* 0x0000000508057221 */ /* 0x000fcc0000010000 */
[----:B------:R-:W3:Y:S08]  /*15110*/  MUFU.EX2 R174, R174 ;  /* 0x000000ae00ae7308 */ /* 0x000ef00000000800 */
[----:B------:R-:W3:Y:S01]  /*15120*/  MUFU.EX2 R180, R180 ;  /* 0x000000b400b47308 */ /* 0x000ee20000000800 */
[----:B0-----:R-:W-:Y:S01]  /*15130*/  FADD.FTZ R192, R181, R4 ;  /* 0x00000004b5c07221 */ /* 0x001fe20000010000 */
[----:B-1----:R-:W-:-:S03]  /*15140*/  FADD.FTZ R4, R172, R5 ;  /* 0x00000005ac047221 */ /* 0x002fc60000010000 */
[----:B----4-:R-:W-:Y:S01]  /*15150*/  FADD.FTZ R5, R175, R192 ;  /* 0x000000c0af057221 */ /* 0x010fe20000010000 */
[----:B------:R-:W-:Y:S01]  /*15160*/  FADD.FTZ R193, R3, R4 ;  /* 0x0000000403c17221 */ /* 0x000fe20000010000 */
[----:B------:R-:W-:-:S03]  /*15170*/  FMUL.FTZ R147, R151, R147 ;  /* 0x0000009397937220 */ /* 0x000fc60000410000 */
[----:B---3--:R-:W-:Y:S01]  /*15180*/  FADD.FTZ R4, R174, R193 ;  /* 0x000000c1ae047221 */ /* 0x008fe20000010000 */
[C---:B------:R-:W-:Y:S01]  /*15190*/  FMUL.FTZ R146, R151.reuse, R146 ;  /* 0x0000009297927220 */ /* 0x040fe20000410000 */
[C---:B------:R-:W-:Y:S01]  /*151a0*/  FMUL.FTZ R7, R151.reuse, R7 ;  /* 0x0000000797077220 */ /* 0x040fe20000410000 */
[C---:B------:R-:W-:Y:S01]  /*151b0*/  FMUL.FTZ R6, R151.reuse, R6 ;  /* 0x0000000697067220 */ /* 0x040fe20000410000 */
[C---:B------:R-:W-:Y:S01]  /*151c0*/  FMUL.FTZ R109, R150.reuse, R109 ;  /* 0x0000006d966d7220 */ /* 0x040fe20000410000 */
[----:B------:R-:W-:Y:S01]  /*151d0*/  FMUL.FTZ R108, R150, R108 ;  /* 0x0000006c966c7220 */ /* 0x000fe20000410000 */
[C---:B------:R-:W-:Y:S01]  /*151e0*/  FMUL.FTZ R143, R151.reuse, R143 ;  /* 0x0000008f978f7220 */ /* 0x040fe20000410000 */
[----:B------:R-:W-:Y:S01]  /*151f0*/  FADD.FTZ R5, R180, R5 ;  /* 0x00000005b4057221 */ /* 0x000fe20000010000 */
[C---:B------:R-:W-:Y:S01]  /*15200*/  FMUL.FTZ R142, R151.reuse, R142 ;  /* 0x0000008e978e7220 */ /* 0x040fe20000410000 */
[C---:B------:R-:W-:Y:S01]  /*15210*/  FMUL.FTZ R145, R150.reuse, R145 ;  /* 0x0000009196917220 */ /* 0x040fe20000410000 */
[C---:B------:R-:W-:Y:S01]  /*15220*/  FMUL.FTZ R144, R150.reuse, R144 ;  /* 0x0000009096907220 */ /* 0x040fe20000410000 */
[C---:B------:R-:W-:Y:S01]  /*15230*/  FMUL.FTZ R149, R151.reuse, R149 ;  /* 0x0000009597957220 */ /* 0x040fe20000410000 */
[----:B------:R0:W-:Y:S01]  /*15240*/  STL.64 [R1+0x400], R4 ;  /* 0x0004000401007387 */ /* 0x0001e20000100a00 */
[----:B------:R-:W-:Y:S01]  /*15250*/  BAR.SYNC.DEFER_BLOCKING 0xf, 0x100 ;  /* 0x03c4000000007b1d */ /* 0x000fe20000010000 */
        /* <DEDUP_REMOVED lines=23> */
[----:B0-----:R-:W3:Y:S01]  /*153d0*/  LD.E.64 R4, desc[UR36][R178.64+0x8] ;  /* 0x00000824b2047980 */ /* 0x001ee2000c101b00 */
        /* <DEDUP_REMOVED lines=9> */
[----:B------:R-:W4:Y:S04]  /*15470*/  LD.E.64 R178, desc[UR36][R178.64] ;  /* 0x00000024b2b27980 */ /* 0x000f28000c101b00 */
[----:B------:R-:W-:Y:S04]  /*15480*/  STL.64 [R1+0x1e0], R146 ;  /* 0x0001e09201007387 */ /* 0x000fe80000100a00 */
[----:B------:R0:W-:Y:S04]  /*15490*/  STL.64 [R1+0x200], R6 ;  /* 0x0002000601007387 */ /* 0x0001e80000100a00 */
[----:B------:R-:W-:Y:S01]  /*154a0*/  STL.64 [R1+0x2c8], R108 ;  /* 0x0002c86c01007387 */ /* 0x000fe20000100a00 */
[C---:B------:R-:W-:Y:S01]  /*154b0*/  FMUL.FTZ R54, R151.reuse, R54 ;  /* 0x0000003697367220 */ /* 0x040fe20000410000 */
[C---:B------:R-:W-:Y:S01]  /*154c0*/  FMUL.FTZ R57, R151.reuse, R57 ;  /* 0x0000003997397220 */ /* 0x040fe20000410000 */
[C---:B------:R-:W-:Y:S01]  /*154d0*/  FMUL.FTZ R56, R151.reuse, R56 ;  /* 0x0000003897387220 */ /* 0x040fe20000410000 */
[C---:B------:R-:W-:Y:S01]  /*154e0*/  FMUL.FTZ R59, R151.reuse, R59 ;  /* 0x0000003b973b7220 */ /* 0x040fe20000410000 */
[C---:B------:R-:W-:Y:S01]  /*154f0*/  FMUL.FTZ R58, R151.reuse, R58 ;  /* 0x0000003a973a7220 */ /* 0x040fe20000410000 */
[C---:B------:R-:W-:Y:S01]  /*15500*/  FMUL.FTZ R61, R151.reuse, R61 ;  /* 0x0000003d973d7220 */ /* 0x040fe20000410000 */
[C---:B------:R-:W-:Y:S01]  /*15510*/  FMUL.FTZ R60, R151.reuse, R60 ;  /* 0x0000003c973c7220 */ /* 0x040fe20000410000 */
[----:B0-----:R-:W3:Y:S04]  /*15520*/  LDL R6, [R1+0x1e0] ;  /* 0x0001e00001067983 */ /* 0x001ee80000100800 */
[----:B------:R-:W4:Y:S01]  /*15530*/  LDL R7, [R1+0x2cc] ;  /* 0x0002cc0001077983 */ /* 0x000f220000100800 */
        /* <DEDUP_REMOVED lines=10> */
[C---:B--2---:R-:W-:Y:S01]  /*155e0*/  FMUL.FTZ R73, R151.reuse, R73 ;  /* 0x0000004997497220 */ /* 0x044fe20000410000 */
        /* <DEDUP_REMOVED lines=128> */
[----:B0-----:R-:W4:Y:S04]  /*15df0*/  LDL R86, [R1+0x1e4] ;  /* 0x0001e40001567983 */ /* 0x001f280000100800 */
[----:B-1----:R-:W4:Y:S04]  /*15e00*/  LDL R88, [R1+0x1e8] ;  /* 0x0001e80001587983 */ /* 0x002f280000100800 */
        /* <DEDUP_REMOVED lines=10> */
[----:B---3--:R-:W3:Y:S04]  /*15eb0*/  LDL R104, [R1+0x214] ;  /* 0x0002140001687983 */ /* 0x008ee80000100800 */
[----:B------:R-:W3:Y:S04]  /*15ec0*/  LDL R106, [R1+0x218] ;  /* 0x00021800016a7983 */ /* 0x000ee80000100800 */
[----:B------:R-:W3:Y:S04]  /*15ed0*/  LDL R108, [R1+0x21c] ;  /* 0x00021c00016c7983 */ /* 0x000ee80000100800 */
[----:B------:R-:W3:Y:S04]  /*15ee0*/  LDL R30, [R1+0x220] ;  /* 0x00022000011e7983 */ /* 0x000ee80000100800 */
        /* <DEDUP_REMOVED lines=110> */
[----:B------:R-:W-:Y:S04]  /*165d0*/  STL [R1+0x1e0], R6 ;  /* 0x0001e00601007387 */ /* 0x000fe80000100800 */
[----:B------:R0:W-:Y:S04]  /*165e0*/  STL [R1+0x2cc], R7 ;  /* 0x0002cc0701007387 */ /* 0x0001e80000100800 */
[----:B------:R-:W4:Y:S04]  /*165f0*/  LDL R193, [R1+0x1c8] ;  /* 0x0001c80001c17983 */ /* 0x000f280000100800 */
[----:B0-----:R-:W4:Y:S04]  /*16600*/  LDL.64 R6, [R1+0x88] ;  /* 0x0000880001067983 */ /* 0x001f280000100a00 */
        /* <DEDUP_REMOVED lines=12> */
[----:B---3--:R-:W-:Y:S04]  /*166d0*/  STL [R1+0x214], R104 ;  /* 0x0002146801007387 */ /* 0x008fe80000100800 */
[----:B------:R-:W-:Y:S04]  /*166e0*/  STL [R1+0x218], R106 ;  /* 0x0002186a01007387 */ /* 0x000fe80000100800 */
[----:B------:R-:W-:Y:S04]  /*166f0*/  STL [R1+0x21c], R108 ;  /* 0x00021c6c01007387 */ /* 0x000fe80000100800 */
[----:B------:R-:W-:Y:S04]  /*16700*/  STL [R1+0x220], R30 ;  /* 0x0002201e01007387 */ /* 0x000fe80000100800 */
        /* <DEDUP_REMOVED lines=106> */
[----:B------:R4:W-:Y:S04]  /*16db0*/  STL [R1+0x3d0], R84 ;  /* 0x0003d05401007387 */ /* 0x0009e80000100800 */
[----:B------:R-:W-:Y:S04]  /*16dc0*/  STL [R1+0x3d4], R121 ;  /* 0x0003d47901007387 */ /* 0x000fe80000100800 */
[----:B------:R4:W-:Y:S04]  /*16dd0*/  STL [R1+0x3d8], R123 ;  /* 0x0003d87b01007387 */ /* 0x0009e80000100800 */
        /* <DEDUP_REMOVED lines=33> */
[----:B------:R-:W-:Y:S01]  /*16ff0*/  MOV R5, R4 ;  /* 0x0000000400057202 */ /* 0x000fe20000000f00 */
[----:B------:R-:W-:Y:S01]  /*17000*/  IMAD R6, R193, 0x1000, R6 ;  /* 0x00001000c1067824 */ /* 0x000fe200078e0206 */
[----:B------:R-:W-:-:S02]  /*17010*/  F2FP.F16.F32.PACK_AB R160, R160, R21 ;  /* 0x00000015a0a0723e */ /* 0x000fc400000000ff */
[----:B------:R-:W-:Y:S01]  /*17020*/  F2FP.F16.F32.PACK_AB R161, R20, R161 ;  /* 0x000000a114a1723e */ /* 0x000fe200000000ff */
[--C-:B------:R-:W-:Y:S01]  /*17030*/  IMAD R179, R179, 0x2, R5.reuse ;  /* 0x00000002b3b37824 */ /* 0x100fe200078e0205 */
[----:B------:R-:W-:Y:S01]  /*17040*/  F2FP.F16.F32.PACK_AB R162, R15, R162 ;  /* 0x000000a20fa2723e */ /* 0x000fe200000000ff */
[----:B------:R-:W-:Y:S01]  /*17050*/  IMAD R4, R178, 0x2, R5 ;  /* 0x00000002b2047824 */ /* 0x000fe200078e0205 */
[----:B------:R-:W-:Y:S02]  /*17060*/  F2FP.F16.F32.PACK_AB R163, R14, R163 ;  /* 0x000000a30ea3723e */ /* 0x000fe400000000ff */
[----:B------:R-:W-:Y:S02]  /*17070*/  F2FP.F16.F32.PACK_AB R164, R13, R164 ;  /* 0x000000a40da4723e */ /* 0x000fe400000000ff */
[----:B------:R-:W-:Y:S02]  /*17080*/  F2FP.F16.F32.PACK_AB R165, R12, R165 ;  /* 0x000000a50ca5723e */ /* 0x000fe400000000ff */
[----:B------:R-:W-:-:S02]  /*17090*/  F2FP.F16.F32.PACK_AB R166, R11, R166 ;  /* 0x000000a60ba6723e */ /* 0x000fc400000000ff */
[----:B------:R-:W-:Y:S01]  /*170a0*/  F2FP.F16.F32.PACK_AB R167, R184, R167 ;  /* 0x000000a7b8a7723e */ /* 0x000fe200000000ff */
[----:B------:R-:W-:Y:S01]  /*170b0*/  IMAD R178, R178, 0x2, R179 ;  /* 0x00000002b2b27824 */ /* 0x000fe200078e02b3 */
[----:B------:R-:W-:Y:S02]  /*170c0*/  R2UR UR6, R6 ;  /* 0x00000000060672ca */ /* 0x000fe400000e0000 */
[----:B------:R-:W-:Y:S02]  /*170d0*/  R2UR UR7, R7 ;  /* 0x00000000070772ca */ /* 0x000fe400000e0000 */
        /* <DEDUP_REMOVED lines=8> */
[----:B------:R-:W-:Y:S04]  /*17160*/  STSM.16.M88.4 [R5], R160 ;  /* 0x000000a005007844 */ /* 0x000fe80000000200 */
[----:B------:R0:W-:Y:S04]  /*17170*/  STSM.16.M88.4 [R4], R164 ;  /* 0x000000a404007844 */ /* 0x0001e80000000200 */
[----:B------:R-:W-:Y:S04]  /*17180*/  STSM.16.M88.4 [R179], R168 ;  /* 0x000000a8b3007844 */ /* 0x000fe80000000200 */
[----:B------:R-:W-:Y:S01]  /*17190*/  STSM.16.M88.4 [R178], R172 ;  /* 0x000000acb2007844 */ /* 0x000fe20000000200 */
[----:B------:R-:W-:-:S02]  /*171a0*/  VIADD R8, R6, 0x80 ;  /* 0x0000008006087836 */ /* 0x000fc40000000000 */
[----:B------:R-:W-:Y:S01]  /*171b0*/  IMAD.MOV.U32 R9, RZ, RZ, R7 ;  /* 0x000000ffff097224 */ /* 0x000fe200078e0007 */
[----:B--2---:R-:W-:-:S06]  /*171c0*/  WARPGROUP.ARRIVE ;  /* 0x00000000000079c5 */ /* 0x004fcc0000000000 */
[----:B------:R-:W-:Y:S01]  /*171d0*/  HGMMA.64x256x16.F32 R24, R160, gdesc[UR4].tnspB, R24, gsb0 ;  /* 0x43e00004a0187df0 */ /* 0x000fe20008000818 */
[----:B------:R-:W-:Y:S02]  /*171e0*/  R2UR UR6, R8 ;  /* 0x00000000080672ca */ /* 0x000fe400000e0000 */
[----:B------:R-:W-:Y:S01]  /*171f0*/  R2UR UR7, R9 ;  /* 0x00000000090772ca */ /* 0x000fe200000e0000 */
[----:B0-----:R-:W-:Y:S02]  /*17200*/  VIADD R4, R6, 0x100 ;  /* 0x0000010006047836 */ /* 0x001fe40000000000 */
[----:B------:R-:W-:Y:S01]  /*17210*/  IMAD.MOV.U32 R5, RZ, RZ, R7 ;  /* 0x000000ffff057224 */ /* 0x000fe200078e0007 */
        /* <DEDUP_REMOVED lines=277> */
[----:B------:R1:W-:Y:S04]  /*18370*/  STL [R1+0x1e0], R4 ;  /* 0x0001e00401007387 */ /* 0x0003e80000100800 */
        /* <DEDUP_REMOVED lines=128> */
[----:B-1----:R-:W4:Y:S04]  /*18b80*/  LDL R4, [R1+0x28] ;  /* 0x0000280001047983 */ /* 0x002f280000100800 */
[----:B--2---:R3:W5:Y:S01]  /*18b90*/  LDL R3, [R1+0x1c8] ;  /* 0x0001c80001037983 */ /* 0x0047620000100800 */
[----:B------:R-:W-:Y:S01]  /*18ba0*/  BSSY B0, `(.L_x_1992) ;  /* 0x0000006000007945 */ /* 0x000fe20003800000 */
[----:B------:R-:W-:Y:S06]  /*18bb0*/  BAR.ARV 0xe, 0x100 ;  /* 0x0384000000007b1d */ /* 0x000fec0000002000 */
[----:B----4-:R-:W-:-:S04]  /*18bc0*/  LOP3.LUT R4, R4, 0x1, RZ, 0xfc, !PT ;  /* 0x0000000104047812 */ /* 0x010fc800078efcff */
[----:B------:R-:W-:-:S13]  /*18bd0*/  ISETP.NE.AND P0, PT, R4, 0x3, PT ;  /* 0x000000030400780c */ /* 0x000fda0003f05270 */
[----:B---3--:R-:W-:Y:S05]  /*18be0*/  @!P0 BRA `(.L_x_1993) ;  /* 0x0000000000048947 */ /* 0x008fea0003800000 */
[----:B------:R-:W-:Y:S01]  /*18bf0*/  BPT.TRAP 0x1 ;  /* 0x000000040000795c */ /* 0x000fe20000300000 */
.L_x_1993:
[----:B------:R-:W-:Y:S05]  /*18c00*/  BSYNC B0 ;  /* 0x0000000000007941 */ /* 0x000fea0003800000 */
.L_x_1992:
[----:B------:R-:W2:Y:S04]  /*18c10*/  LDL.64 R6, [R1+0x48] ;  /* 0x0000480001067983 */ /* 0x000ea80000100a00 */
[----:B------:R-:W3:Y:S01]  /*18c20*/  LDL R4, [R1+0x34] ;  /* 0x0000340001047983 */ /* 0x000ee20000100800 */
[C---:B------:R-:W-:Y:S01]  /*18c30*/  ISETP.GT.AND P0, PT, R0.reuse, R177, PT ;  /* 0x000000b10000720c */ /* 0x040fe20003f04270 */
[----:B------:R-:W-:Y:S01]  /*18c40*/  VIADD R0, R0, 0xffffffff ;  /* 0xffffffff00007836 */ /* 0x000fe20000000000 */
[----:B--2---:R-:W-:-:S05]  /*18c50*/  MOV R6, R6 ;  /* 0x0000000600067202 */ /* 0x004fca0000000f00 */
[----:B-----5:R-:W-:-:S05]  /*18c60*/  IMAD R3, R3, 0x8, R6 ;  /* 0x0000000803037824 */ /* 0x020fca00078e0206 */
[----:B---3--:R-:W-:-:S04]  /*18c70*/  PRMT R3, R4, 0x654, R3 ;  /* 0x0000065404037816 */ /* 0x008fc80000000003 */
[----:B------:R0:W-:Y:S01]  /*18c80*/  SYNCS.ARRIVE.TRANS64.RED.A1T0 RZ, [R3+URZ], RZ ;  /* 0x000000ff03ff79a7 */ /* 0x0001e2000810043f */
[----:B------:R-:W-:Y:S05]  /*18c90*/  @P0 BRA `(.L_x_1994) ;  /* 0xffffff8c00a80947 */ /* 0x000fea000383ffff */
.L_x_1971:
[----:B------:R-:W-:-:S13]  /*18ca0*/  ISETP.GE.AND P0, PT, R0, UR42, PT ;  /* 0x0000002a00007c0c */ /* 0x000fda000bf06270 */
[----:B------:R-:W-:Y:S05]  /*18cb0*/  @!P0 BRA `(.L_x_1995) ;  /* 0x0000007c00f48947 */ /* 0x000fea0003800000 */
.L_x_2028:
[----:B------:R-:W2:Y:S04]  /*18cc0*/  LDL R58, [R1+0x1c8] ;  /* 0x0001c800013a7983 */ /* 0x000ea80000100800 */
[----:B01----:R-:W3:Y:S04]  /*18cd0*/  LDL R3, [R1+0x1d0] ;  /* 0x0001d00001037983 */ /* 0x003ee80000100800 */
        /* <DEDUP_REMOVED lines=18> */
.L_x_1997:
[----:B------:R-:W-:Y:S05]  /*18e00*/  BSYNC B0 ;  /* 0x0000000000007941 */ /* 0x000fea0003800000 */
.L_x_1996:
        /* <DEDUP_REMOVED lines=9> */
.L_x_1999:
[----:B------:R-:W-:Y:S05]  /*18ea0*/  BSYNC B0 ;  /* 0x0000000000007941 */ /* 0x000fea0003800000 */
.L_x_1998:
[----:B------:R-:W-:Y:S04]  /*18eb0*/  BSSY B0, `(.L_x_2000) ;  /* 0x0000006000007945 */ /* 0x000fe80003800000 */
[----:B-1----:R-:W-:Y:S05]  /*18ec0*/  @P0 BRA `(.L_x_2001) ;  /* 0x0000000000100947 */ /* 0x002fea0003800000 */
[----:B-----5:R-:W-:Y:S01]  /*18ed0*/  IMAD R8, R8, 0x8, R3 ;  /* 0x0000000808087824 */ /* 0x020fe200078e0203 */
[----:B------:R-:W-:-:S04]  /*18ee0*/  SHF.L.U32 R9, R9, 0x1f, RZ ;  /* 0x0000001f09097819 */ /* 0x000fc800000006ff */
[----:B------:R-:W1:Y:S02]  /*18ef0*/  SYNCS.PHASECHK.TRANS64.TRYWAIT P0, [R8+URZ], R9 ;  /* 0x00000009080075a7 */ /* 0x000e64000800017f */
[----:B-1----:R-:W-:Y:S05]  /*18f00*/  @!P0 BRA `(.L_x_2002) ;  /* 0x0000011000b08947 */ /* 0x002fea0003800000 */
.L_x_2001:
[----:B------:R-:W-:Y:S05]  /*18f10*/  BSYNC B0 ;  /* 0x0000000000007941 */ /* 0x000fea0003800000 */
.L_x_2000:
        /* <DEDUP_REMOVED lines=57> */
.L_x_2004:
[----:B------:R-:W-:Y:S05]  /*192b0*/  BSYNC B0 ;  /* 0x0000000000007941 */ /* 0x000fea0003800000 */
.L_x_2003:
        /* <DEDUP_REMOVED lines=8> */
.L_x_2006:
[----:B------:R-:W-:Y:S05]  /*19340*/  BSYNC B0 ;  /* 0x0000000000007941 */ /* 0x000fea0003800000 */
.L_x_2005:
[----:B------:R-:W-:Y:S04]  /*19350*/  BSSY B0, `(.L_x_2007) ;  /* 0x0000004000007945 */ /* 0x000fe80003800000 */
[----:B-1----:R-:W-:Y:S05]  /*19360*/  @P0 BRA `(.L_x_2008) ;  /* 0x0000000000080947 */ /* 0x002fea0003800000 */
[----:B------:R-:W1:Y:S02]  /*19370*/  SYNCS.PHASECHK.TRANS64.TRYWAIT P0, [R14+URZ], R15 ;  /* 0x0000000f0e0075a7 */ /* 0x000e64000800017f */
[----:B-1----:R-:W-:Y:S05]  /*19380*/  @!P0 BRA `(.L_x_2009) ;  /* 0x0000010c00a48947 */ /* 0x002fea0003800000 */
.L_x_2008:
[----:B------:R-:W-:Y:S05]  /*19390*/  BSYNC B0 ;  /* 0x0000000000007941 */ /* 0x000fea0003800000 */
.L_x_2007:
        /* <DEDUP_REMOVED lines=439> */
.L_x_2011:
[----:B------:R-:W-:Y:S05]  /*1af10*/  BSYNC B0 ;  /* 0x0000000000007941 */ /* 0x000fea0003800000 */
.L_x_2010:
[----:B------:R-:W2:Y:S02]  /*1af20*/  LDL.64 R4, [R1+0x20] ;  /* 0x0000200001047983 */ /* 0x000ea40000100a00 */
[----:B--2---:R-:W-:-:S05]  /*1af30*/  MOV R4, R4 ;  /* 0x0000000400047202 */ /* 0x004fca0000000f00 */
[----:B-----5:R-:W-:-:S05]  /*1af40*/  IMAD R3, R3, 0x8, R4 ;  /* 0x0000000803037824 */ /* 0x020fca00078e0204 */
[----:B------:R-:W-:-:S04]  /*1af50*/  PRMT R3, R12, 0x654, R3 ;  /* 0x000006540c037816 */ /* 0x000fc80000000003 */
[----:B------:R0:W-:Y:S01]  /*1af60*/  SYNCS.ARRIVE.TRANS64.RED.A1T0 RZ, [R3+URZ], RZ ;  /* 0x000000ff03ff79a7 */ /* 0x0001e2000810043f */
[----:B------:R-:W2:Y:S04]  /*1af70*/  LDL.64 R14, [R1+0x100] ;  /* 0x00010000010e7983 */ /* 0x000ea80000100a00 */
[----:B------:R-:W3:Y:S04]  /*1af80*/  LDL R20, [R1+0xcc] ;  /* 0x0000cc0001147983 */ /* 0x000ee80000100800 */
[----:B------:R-:W4:Y:S04]  /*1af90*/  LDL.64 R12, [R1+0xf0] ;  /* 0x0000f000010c7983 */ /* 0x000f280000100a00 */
[----:B------:R-:W4:Y:S04]  /*1afa0*/  LDL R21, [R1+0x50] ;  /* 0x0000500001157983 */ /* 0x000f280000100800 */
[----:B------:R-:W4:Y:S04]  /*1afb0*/  LDL R56, [R1+0xf8] ;  /* 0x0000f80001387983 */ /* 0x000f280000100800 */
[----:B------:R-:W4:Y:S04]  /*1afc0*/  LDL.128 R8, [R1+0xe0] ;  /* 0x0000e00001087983 */ /* 0x000f280000100c00 */
[----:B------:R-:W4:Y:S04]  /*1afd0*/  LDL.128 R4, [R1+0xd0] ;  /* 0x0000d00001047983 */ /* 0x000f280000100c00 */
[----:B--2---:R3:W0:Y:S02]  /*1afe0*/  LD.E R14, desc[UR36][R14.64] ;  /* 0x000000240e0e7980 */ /* 0x004624000c101900 */
[----:B---3--:R-:W-:-:S02]  /*1aff0*/  SHF.R.S32.HI R15, RZ, 0x1f, R20 ;  /* 0x0000001fff0f7819 */ /* 0x008fc40000011414 */
[----:B----4-:R-:W-:Y:S02]  /*1b000*/  ISETP.NE.AND P0, PT, R12, 0x1, PT ;  /* 0x000000010c00780c */ /* 0x010fe40003f05270 */
[----:B------:R-:W-:Y:S01]  /*1b010*/  ISETP.GE.AND P1, PT, R9, 0x1, PT ;  /* 0x000000010900780c */ /* 0x000fe20003f26270 */
[----:B------:R-:W-:Y:S01]  /*1b020*/  BSSY B0, `(.L_x_2012) ;  /* 0x0000078000007945 */ /* 0x000fe20003800000 */
[-C--:B0-----:R-:W-:Y:S01]  /*1b030*/  FMUL.FTZ R3, R26, R14.reuse ;  /* 0x0000000e1a037220 */ /* 0x081fe20000410000 */
[----:B------:R-:W-:Y:S01]  /*1b040*/  FMUL.FTZ R29, R29, R14 ;  /* 0x0000000e1d1d7220 */ /* 0x000fe20000410000 */
[----:B------:R-:W-:-:S03]  /*1b050*/  LEA.HI R26, R15, R20, RZ, 0x7 ;  /* 0x000000140f1a7211 */ /* 0x000fc600078f38ff */
[----:B------:R0:W1:Y:S01]  /*1b060*/  MUFU.TANH R57, R29 ;  /* 0x0000001d00397308 */ /* 0x0000620000002400 */
[-C--:B------:R-:W-:Y:S01]  /*1b070*/  FMUL.FTZ R31, R31, R14.reuse ;  /* 0x0000000e1f1f7220 */ /* 0x080fe20000410000 */
[----:B0-----:R-:W-:Y:S01]  /*1b080*/  LOP3.LUT R29, R26, 0xffffff80, RZ, 0xc0, !PT ;  /* 0xffffff801a1d7812 */ /* 0x001fe200078ec0ff */
[----:B------:R-:W-:-:S04]  /*1b090*/  FMUL.FTZ R30, R30, R14 ;  /* 0x0000000e1e1e7220 */ /* 0x000fc80000410000 */
[----:B------:R-:W-:Y:S01]  /*1b0a0*/  IMAD.IADD R29, R20, 0x1, -R29 ;  /* 0x00000001141d7824 */ /* 0x000fe200078e0a1d */
[----:B------:R0:W2:Y:S01]  /*1b0b0*/  MUFU.TANH R59, R31 ;  /* 0x0000001f003b7308 */ /* 0x0000a20000002400 */
[----:B------:R-:W-:-:S03]  /*1b0c0*/  FMUL.FTZ R32, R32, R14 ;  /* 0x0000000e20207220 */ /* 0x000fc60000410000 */
[----:B------:R-:W-:-:S04]  /*1b0d0*/  SHF.R.S32.HI R26, RZ, 0x1f, R29 ;  /* 0x0000001fff1a7819 */ /* 0x000fc8000001141d */
[----:B------:R3:W4:Y:S01]  /*1b0e0*/  MUFU.TANH R210, R30 ;  /* 0x0000001e00d27308 */ /* 0x0007220000002400 */
[----:B0-----:R-:W-:-:S04]  /*1b0f0*/  LEA.HI R31, R15, R20, RZ, 0x2 ;  /* 0x000000140f1f7211 */ /* 0x001fc800078f10ff */
[----:B------:R-:W-:Y:S02]  /*1b100*/  LOP3.LUT R31, R31, 0xfffffffc, RZ, 0xc0, !PT ;  /* 0xfffffffc1f1f7812 */ /* 0x000fe400078ec0ff */
[-C--:B---3--:R-:W-:Y:S01]  /*1b110*/  LEA.HI R30, R26, R29.reuse, RZ, 0x2 ;  /* 0x0000001d1a1e7211 */ /* 0x088fe200078f10ff */
[----:B------:R0:W3:Y:S03]  /*1b120*/  MUFU.TANH R77, R32 ;  /* 0x00000020004d7308 */ /* 0x0000e60000002400 */
[--C-:B------:R-:W-:Y:S01]  /*1b130*/  SHF.R.S32.HI R15, RZ, 0x2, R30.reuse ;  /* 0x00000002ff0f7819 */ /* 0x100fe2000001141e */
[----:B------:R-:W-:Y:S01]  /*1b140*/  IMAD.IADD R31, R20, 0x1, -R31 ;  /* 0x00000001141f7824 */ /* 0x000fe200078e0a1f */
[----:B0-----:R-:W-:Y:S02]  /*1b150*/  SHF.R.S32.HI R32, RZ, 0x1f, R30 ;  /* 0x0000001fff207819 */ /* 0x001fe4000001141e */
[----:B------:R-:W-:-:S02]  /*1b160*/  LEA.HI R26, R26, R29, RZ, 0x5 ;  /* 0x0000001d1a1a7211 */ /* 0x000fc400078f28ff */
        /* <DEDUP_REMOVED lines=11> */
[----:B------:R-:W-:Y:S01]  /*1b220*/  @P0 SHF.R.U32.HI R20, RZ, R56, R13 ;  /* 0x00000038ff140219 */ /* 0x000fe2000001160d */
[----:B------:R-:W-:Y:S01]  /*1b230*/  IMAD.SHL.U32 R31, R0, 0x40, RZ ;  /* 0x00000040001f7824 */ /* 0x000fe200078e00ff */
[----:B------:R-:W-:-:S03]  /*1b240*/  LOP3.LUT R30, R30, 0x7ffffffc, RZ, 0xc0, !PT ;  /* 0x7ffffffc1e1e7812 */ /* 0x000fc600078ec0ff */
[----:B------:R-:W0:Y:S01]  /*1b250*/  SHFL.IDX PT, R15, R20, RZ, 0x1c1f ;  /* 0x001c1fff140f7589 */ /* 0x000e2200000e0000 */
[----:B------:R-:W-:Y:S01]  /*1b260*/  IADD3 R13, -R31, 0x1, RZ ;  /* 0x000000011f0d7810 */ /* 0x000fe20007ffe1ff */
[----:B------:R-:W-:Y:S02]  /*1b270*/  IMAD.IADD R30, R29, 0x1, -R30 ;  /* 0x000000011d1e7824 */ /* 0x000fe400078e0a1e */
        /* <DEDUP_REMOVED lines=27> */
[----:B------:R-:W-:Y:S01]  /*1b430*/  IMAD R13, R30, -0x2, R13 ;  /* 0xfffffffe1e0d7824 */ /* 0x000fe200078e020d */
[----:B------:R-:W0:Y:S04]  /*1b440*/  MUFU.TANH R24, R24 ;  /* 0x0000001800187308 */ /* 0x000e280000002400 */
[----:B------:R-:W-:-:S04]  /*1b450*/  IADD3 R12, -R4, R13, R5 ;  /* 0x0000000d040c7210 */ /* 0x000fc80007ffe105 */
[----:B------:R-:W0:Y:S01]  /*1b460*/  MUFU.TANH R25, R25 ;  /* 0x0000001900197308 */ /* 0x000e220000002400 */
[----:B------:R-:W-:-:S07]  /*1b470*/  LOP3.LUT R13, RZ, R6, RZ, 0x33, !PT ;  /* 0x00000006ff0d7212 */ /* 0x000fce00078e33ff */
        /* <DEDUP_REMOVED lines=25> */
[----:B------:R1:W1:Y:S01]  /*1b610*/  MUFU.TANH R196, R14 ;  /* 0x0000000e00c47308 */ /* 0x0002620000002400 */
[----:B------:R-:W-:-:S02]  /*1b620*/  IMAD.IADD R26, R12, 0x1, R7 ;  /* 0x000000010c1a7824 */ /* 0x000fc400078e0207 */
[----:B------:R-:W-:Y:S02]  /*1b630*/  IMAD.IADD R29, R12, 0x1, R13 ;  /* 0x000000010c1d7824 */ /* 0x000fe400078e020d */
[----:B------:R-:W-:Y:S02]  /*1b640*/  IMAD.IADD R32, R8, 0x1, -R31 ;  /* 0x0000000108207824 */ /* 0x000fe400078e0a1f */
[--C-:B0-----:R-:W-:Y:S02]  /*1b650*/  IMAD.IADD R6, R26, 0x1, R15.reuse ;  /* 0x000000011a067824 */ /* 0x101fe400078e020f */
        /* <DEDUP_REMOVED lines=12> */
.L_x_2015:
[----:B------:R-:W-:-:S13]  /*1b720*/  ISETP.NE.AND P0, PT, R9, 0x1, PT ;  /* 0x000000010900780c */ /* 0x000fda0003f05270 */
[----:B------:R-:W-:-:S05]  /*1b730*/  @P0 IMAD.HI.U32 R12, R8, R10, RZ ;  /* 0x0000000a080c0227 */ /* 0x000fca00078e00ff */
[----:B------:R-:W-:-:S07]  /*1b740*/  @P0 SHF.R.U32.HI R8, RZ, R11, R12 ;  /* 0x0000000bff080219 */ /* 0x000fce000001160c */
.L_x_2016:
[----:B------:R-:W-:Y:S05]  /*1b750*/  BSYNC B1 ;  /* 0x0000000000017941 */ /* 0x000fea0003800000 */
.L_x_2014:
[----:B------:R-:W-:-:S04]  /*1b760*/  IMAD R13, R8, R9, -R31 ;  /* 0x00000009080d7224 */ /* 0x000fc800078e0a1f */
[----:B------:R-:W-:-:S05]  /*1b770*/  IMAD R8, R30, -0x2, R13 ;  /* 0xfffffffe1e087824 */ /* 0x000fca00078e020d */
[----:B------:R-:W-:Y:S02]  /*1b780*/  VIMNMX R7, R7, R8, !PT ;  /* 0x0000000807077248 */ /* 0x000fe40007fe0100 */
[----:B------:R-:W-:-:S07]  /*1b790*/  VIADDMNMX R6, R8, R9, R6, PT ;  /* 0x0000000908067246 */ /* 0x000fce0003800106 */
.L_x_2013:
[----:B------:R-:W-:Y:S05]  /*1b7a0*/  BSYNC B0 ;  /* 0x0000000000007941 */ /* 0x000fea0003800000 */
.L_x_2012:
        /* <DEDUP_REMOVED lines=13> */
[----:B-1----:R-:W-:-:S02]  /*1b880*/  P2R R14, PR, RZ, 0x10 ;  /* 0x00000010ff0e7803 */ /* 0x002fc40000000000 */
[----:B------:R-:W-:Y:S02]  /*1b890*/  ISETP.LT.OR P2, PT, R6, 0x11, P2 ;  /* 0x000000110600780c */ /* 0x000fe40001741670 */
        /* <DEDUP_REMOVED lines=60> */
[----:B------:R-:W-:Y:S01]  /*1bc60*/  ISETP.LT.OR P6, PT, R6, 0x3a, P6 ;  /* 0x0000003a0600780c */ /* 0x000fe200037c1670 */
[----:B------:R-:W-:-:S03]  /*1bc70*/  IMAD.IADD R6, R26, 0x1, R20 ;  /* 0x000000011a067824 */ /* 0x000fc600078e0214 */
        /* <DEDUP_REMOVED lines=13> */
.L_x_2020:
[----:B------:R-:W-:-:S13]  /*1bd50*/  ISETP.NE.AND P6, PT, R9, 0x1, PT ;  /* 0x000000010900780c */ /* 0x000fda0003fc5270 */
[----:B------:R-:W-:-:S05]  /*1bd60*/  @P6 IMAD.HI.U32 R10, R4, R10, RZ ;  /* 0x0000000a040a6227 */ /* 0x000fca00078e00ff */
[----:B------:R-:W-:-:S07]  /*1bd70*/  @P6 SHF.R.U32.HI R4, RZ, R11, R10 ;  /* 0x0000000bff046219 */ /* 0x000fce000001160a */
.L_x_2021:
[----:B------:R-:W-:Y:S05]  /*1bd80*/  BSYNC B1 ;  /* 0x0000000000017941 */ /* 0x000fea0003800000 */
.L_x_2019:
[----:B------:R-:W-:-:S04]  /*1bd90*/  IMAD R5, R4, R9, -R31 ;  /* 0x0000000904057224 */ /* 0x000fc800078e0a1f */
[----:B------:R-:W-:-:S05]  /*1bda0*/  IMAD R30, R30, -0x2, R5 ;  /* 0xfffffffe1e1e7824 */ /* 0x000fca00078e0205 */
[----:B------:R-:W-:Y:S02]  /*1bdb0*/  VIADDMNMX R6, R30, R9, R6, PT ;  /* 0x000000091e067246 */ /* 0x000fe40003800106 */
[----:B------:R-:W-:-:S07]  /*1bdc0*/  VIMNMX R7, R7, R30, !PT ;  /* 0x0000001e07077248 */ /* 0x000fce0007fe0100 */
.L_x_2018:
[----:B------:R-:W-:Y:S05]  /*1bdd0*/  BSYNC B0 ;  /* 0x0000000000007941 */ /* 0x000fea0003800000 */
.L_x_2017:
[C---:B------:R-:W-:Y:S01]  /*1bde0*/  ISETP.GT.AND P0, PT, R7.reuse, 0x1, !P0 ;  /* 0x000000010700780c */ /* 0x040fe20004704270 */
[----:B------:R-:W2:Y:S01]  /*1bdf0*/  LDL.64 R10, [R1+0x400] ;  /* 0x00040000010a7983 */ /* 0x000ea20000100a00 */
[----:B------:R-:W-:Y:S02]  /*1be00*/  ISETP.GT.AND P1, PT, R7, 0x8, !P1 ;  /* 0x000000080700780c */ /* 0x000fe40004f24270 */
[C---:B------:R-:W-:Y:S02]  /*1be10*/  ISETP.LT.OR P0, PT, R6.reuse, 0x2, P0 ;  /* 0x000000020600780c */ /* 0x040fe40000701670 */
[----:B------:R-:W-:Y:S02]  /*1be20*/  ISETP.LT.OR P1, PT, R6, 0x9, P1 ;  /* 0x000000090600780c */ /* 0x000fe40000f21670 */
[----:B------:R-:W-:Y:S02]  /*1be30*/  FSEL R20, R27, -INF , !P0 ;  /* 0xff8000001b147808 */ /* 0x000fe40004000000 */
[----:B------:R-:W-:-:S02]  /*1be40*/  ISETP.NE.AND P0, PT, R12, RZ, PT ;  /* 0x000000ff0c00720c */ /* 0x000fc40003f05270 */
[----:B------:R-:W-:Y:S02]  /*1be50*/  FSEL R210, R210, -INF , !P1 ;  /* 0xff800000d2d27808 */ /* 0x000fe40004800000 */
[----:B------:R-:W-:Y:S02]  /*1be60*/  ISETP.GT.AND P0, PT, R7, 0x9, !P0 ;  /* 0x000000090700780c */ /* 0x000fe40004704270 */
[----:B------:R-:W-:Y:S02]  /*1be70*/  ISETP.NE.AND P1, PT, R14, RZ, PT ;  /* 0x000000ff0e00720c */ /* 0x000fe40003f25270 */
[----:B------:R-:W-:Y:S02]  /*1be80*/  ISETP.LT.OR P0, PT, R6, 0xa, P0 ;  /* 0x0000000a0600780c */ /* 0x000fe40000701670 */
[----:B------:R-:W-:Y:S02]  /*1be90*/  ISETP.NE.AND P6, PT, R33, RZ, PT ;  /* 0x000000ff2100720c */ /* 0x000fe40003fc5270 */
[----:B------:R-:W-:-:S02]  /*1bea0*/  FSEL R14, R59, -INF , !P0 ;  /* 0xff8000003b0e7808 */ /* 0x000fc40004000000 */
[----:B------:R-:W-:Y:S02]  /*1beb0*/  ISETP.GT.AND P0, PT, R7, 0x10, !P1 ;  /* 0x000000100700780c */ /* 0x000fe40004f04270 */
[----:B------:R-:W-:Y:S02]  /*1bec0*/  ISETP.NE.AND P1, PT, R40, RZ, PT ;  /* 0x000000ff2800720c */ /* 0x000fe40003f25270 */
[----:B------:R-:W-:-:S04]  /*1bed0*/  ISETP.LT.OR P0, PT, R6, 0x11, P0 ;  /* 0x000000110600780c */ /* 0x000fc80000701670 */
[----:B------:R-:W-:Y:S02]  /*1bee0*/  FSEL R192, R34, -INF , !P0 ;  /* 0xff80000022c07808 */ /* 0x000fe40004000000 */
[----:B------:R-:W-:-:S04]  /*1bef0*/  ISETP.NE.AND P0, PT, R25, RZ, PT ;  /* 0x000000ff1900720c */ /* 0x000fc80003f05270 */
[----:B------:R-:W-:-:S04]  /*1bf00*/  ISETP.GT.AND P0, PT, R7, 0x11, !P0 ;  /* 0x000000110700780c */ /* 0x000fc80004704270 */
[----:B------:R-:W-:-:S04]  /*1bf10*/  ISETP.LT.OR P0, PT, R6, 0x12, P0 ;  /* 0x000000120600780c */ /* 0x000fc80000701670 */
[----:B------:R-:W-:Y:S02]  /*1bf20*/  FSEL R12, R35, -INF , !P0 ;  /* 0xff800000230c7808 */ /* 0x000fe40004000000 */
[----:B------:R-:W-:Y:S02]  /*1bf30*/  ISETP.NE.AND P0, PT, R28, RZ, PT ;  /* 0x000000ff1c00720c */ /* 0x000fe40003f05270 */
[----:B------:R-:W3:Y:S02]  /*1bf40*/  LDL.64 R28, [R1+0x3f0] ;  /* 0x0003f000011c7983 */ /* 0x000ee40000100a00 */
[----:B------:R-:W-:-:S04]  /*1bf50*/  ISETP.GT.AND P0, PT, R7, 0x18, !P0 ;  /* 0x000000180700780c */ /* 0x000fc80004704270 */
[----:B------:R-:W-:-:S04]  /*1bf60*/  ISETP.LT.OR P0, PT, R6, 0x19, P0 ;  /* 0x000000190600780c */ /* 0x000fc80000701670 */
[----:B------:R-:W-:Y:S02]  /*1bf70*/  FSEL R184, R38, -INF , !P0 ;  /* 0xff80000026b87808 */ /* 0x000fe40004000000 */
[C---:B------:R-:W-:Y:S02]  /*1bf80*/  ISETP.GT.AND P0, PT, R7.reuse, 0x19, !P6 ;  /* 0x000000190700780c */ /* 0x040fe40007704270 */
[C---:B------:R-:W-:Y:S02]  /*1bf90*/  ISETP.GT.AND P1, PT, R7.reuse, 0x28, !P1 ;  /* 0x000000280700780c */ /* 0x040fe40004f24270 */
[----:B------:R-:W-:Y:S02]  /*1bfa0*/  ISETP.LT.OR P0, PT, R6, 0x1a, P0 ;  /* 0x0000001a0600780c */ /* 0x000fe40000701670 */
[----:B------:R-:W-:Y:S02]  /*1bfb0*/  ISETP.GT.AND P2, PT, R7, 0x29, !P2 ;  /* 0x000000290700780c */ /* 0x000fe40005744270 */
[----:B------:R-:W-:-:S02]  /*1bfc0*/  FSEL R182, R39, -INF , !P0 ;  /* 0xff80000027b67808 */ /* 0x000fc40004000000 */
[----:B------:R-:W-:Y:S02]  /*1bfd0*/  ISETP.NE.AND P0, PT, R36, RZ, PT ;  /* 0x000000ff2400720c */ /* 0x000fe40003f05270 */
[C---:B------:R-:W-:Y:S02]  /*1bfe0*/  ISETP.GT.AND P3, PT, R7.reuse, 0x30, !P3 ;  /* 0x000000300700780c */ /* 0x040fe40005f64270 */
[C---:B------:R-:W-:Y:S02]  /*1bff0*/  ISETP.GT.AND P0, PT, R7.reuse, 0x20, !P0 ;  /* 0x000000200700780c */ /* 0x040fe40004704270 */
[----:B------:R-:W-:Y:S02]  /*1c000*/  ISETP.GT.AND P4, PT, R7, 0x31, !P4 ;  /* 0x000000310700780c */ /* 0x000fe40006784270 */
[----:B------:R-:W-:Y:S02]  /*1c010*/  ISETP.LT.OR P0, PT, R6, 0x21, P0 ;  /* 0x000000210600780c */ /* 0x000fe40000701670 */
[----:B------:R-:W-:-:S02]  /*1c020*/  ISETP.NE.AND P6, PT, R24, RZ, PT ;  /* 0x000000ff1800720c */ /* 0x000fc40003fc5270 */
[----:B------:R-:W-:Y:S01]  /*1c030*/  FSEL R180, R42, -INF , !P0 ;  /* 0xff8000002ab47808 */ /* 0x000fe20004000000 */
[----:B------:R-:W4:Y:S01]  /*1c040*/  LDL.64 R24, [R1+0xb8] ;  /* 0x0000b80001187983 */ /* 0x000f220000100a00 */
[----:B------:R-:W-:Y:S02]  /*1c050*/  ISETP.NE.AND P0, PT, R8, RZ, PT ;  /* 0x000000ff0800720c */ /* 0x000fe40003f05270 */
[----:B------:R-:W-:Y:S01]  /*1c060*/  ISETP.LT.OR P1, PT, R6, 0x29, P1 ;  /* 0x000000290600780c */ /* 0x000fe20000f21670 */
[----:B------:R-:W5:Y:S01]  /*1c070*/  LDL R8, [R1+0x410] ;  /* 0x0004100001087983 */ /* 0x000f620000100800 */
[----:B------:R-:W-:-:S04]  /*1c080*/  ISETP.GT.AND P0, PT, R7, RZ, !P0 ;  /* 0x000000ff0700720c */ /* 0x000fc80004704270 */
[----:B------:R-:W-:-:S04]  /*1c090*/  ISETP.LT.OR P0, PT, R6, 0x1, P0 ;  /* 0x000000010600780c */ /* 0x000fc80000701670 */
[----:B------:R-:W-:Y:S02]  /*1c0a0*/  FSEL R132, R3, -INF , !P0 ;  /* 0xff80000003847808 */ /* 0x000fe40004000000 */
[----:B------:R-:W-:-:S04]  /*1c0b0*/  ISETP.NE.AND P0, PT, R37, RZ, PT ;  /* 0x000000ff2500720c */ /* 0x000fc80003f05270 */
[----:B------:R-:W-:-:S04]  /*1c0c0*/  ISETP.GT.AND P0, PT, R7, 0x21, !P0 ;  /* 0x000000210700780c */ /* 0x000fc80004704270 */
[----:B------:R-:W-:-:S04]  /*1c0d0*/  ISETP.LT.OR P0, PT, R6, 0x22, P0 ;  /* 0x000000220600780c */ /* 0x000fc80000701670 */
[----:B------:R-:W-:Y:S02]  /*1c0e0*/  FSEL R220, R43, -INF , !P0 ;  /* 0xff8000002bdc7808 */ /* 0x000fe40004000000 */
[----:B------:R-:W-:Y:S02]  /*1c0f0*/  ISETP.LT.OR P2, PT, R6, 0x2a, P2 ;  /* 0x0000002a0600780c */ /* 0x000fe40001741670 */
[----:B------:R-:W-:Y:S02]  /*1c100*/  FSEL R218, R46, -INF , !P1 ;  /* 0xff8000002eda7808 */ /* 0x000fe40004800000 */
[----:B------:R-:W-:Y:S02]  /*1c110*/  ISETP.LT.OR P3, PT, R6, 0x31, P3 ;  /* 0x000000310600780c */ /* 0x000fe40001f61670 */
[----:B------:R-:W-:Y:S02]  /*1c120*/  FSEL R216, R47, -INF , !P2 ;  /* 0xff8000002fd87808 */ /* 0x000fe40005000000 */
[----:B------:R-:W-:-:S02]  /*1c130*/  ISETP.GT.AND P5, PT, R7, 0x38, !P5 ;  /* 0x000000380700780c */ /* 0x000fc40006fa4270 */
[----:B------:R-:W-:Y:S02]  /*1c140*/  ISETP.LT.OR P4, PT, R6, 0x32, P4 ;  /* 0x000000320600780c */ /* 0x000fe40002781670 */
[----:B------:R-:W-:Y:S02]  /*1c150*/  FSEL R214, R50, -INF , !P3 ;  /* 0xff80000032d67808 */ /* 0x000fe40005800000 */
[----:B------:R-:W-:Y:S02]  /*1c160*/  ISETP.GT.AND P6, PT, R7, 0x39, !P6 ;  /* 0x000000390700780c */ /* 0x000fe400077c4270 */
[C---:B------:R-:W-:Y:S02]  /*1c170*/  ISETP.LT.OR P5, PT, R6.reuse, 0x39, P5 ;  /* 0x000000390600780c */ /* 0x040fe40002fa1670 */
[----:B------:R-:W-:Y:S02]  /*1c180*/  FSEL R212, R51, -INF , !P4 ;  /* 0xff80000033d47808 */ /* 0x000fe40006000000 */
[----:B------:R-:W-:-:S02]  /*1c190*/  ISETP.LT.OR P6, PT, R6, 0x3a, P6 ;  /* 0x0000003a0600780c */ /* 0x000fc400037c1670 */
[----:B------:R-:W-:Y:S02]  /*1c1a0*/  FSEL R208, R54, -INF , !P5 ;  /* 0xff80000036d07808 */ /* 0x000fe40006800000 */
[----:B------:R-:W-:Y:S02]  /*1c1b0*/  FSEL R196, R196, -INF , !P6 ;  /* 0xff800000c4c47808 */ /* 0x000fe40007000000 */
[----:B---3--:R-:W-:-:S04]  /*1c1c0*/  FMNMX.FTZ R3, R21, R28, !PT ;  /* 0x0000001c15037209 */ /* 0x008fc80007810000 */
[----:B------:R-:W-:Y:S02]  /*1c1d0*/  FMNMX.FTZ R4, R63, R3, !PT ;  /* 0x000000033f047209 */ /* 0x000fe40007810000 */
[----:B------:R-:W-:Y:S02]  /*1c1e0*/  FMNMX.FTZ R3, R132, R29, !PT ;  /* 0x0000001d84037209 */ /* 0x000fe40007810000 */
[----:B------:R-:W-:Y:S02]  /*1c1f0*/  FMNMX.FTZ R4, R67, R4, !PT ;  /* 0x0000000443047209 */ /* 0x000fe40007810000 */
[----:B------:R-:W-:Y:S02]  /*1c200*/  FMNMX.FTZ R3, R20, R3, !PT ;  /* 0x0000000314037209 */ /* 0x000fe40007810000 */
[----:B------:R-:W-:Y:S02]  /*1c210*/  FMNMX.FTZ R4, R15, R4, !PT ;  /* 0x000000040f047209 */ /* 0x000fe40007810000 */
[----:B------:R-:W-:-:S02]  /*1c220*/  FMNMX.FTZ R3, R210, R3, !PT ;  /* 0x00000003d2037209 */ /* 0x000fc40007810000 */
        /* <DEDUP_REMOVED lines=23> */
[----:B------:R-:W-:-:S03]  /*1c3a0*/  FMNMX.FTZ R3, R208, R3, !PT ;  /* 0x00000003d0037209 */ /* 0x000fc60007810000 */
[----:B------:R-:W0:Y:S01]  /*1c3b0*/  SHFL.BFLY PT, R7, R4, 0x2, 0x1f ;  /* 0x0c401f0004077f89 */ /* 0x000e2200000e0000 */
[----:B------:R-:W-:-:S05]  /*1c3c0*/  FMNMX.FTZ R5, R196, R3, !PT ;  /* 0x00000003c4057209 */ /* 0x000fca0007810000 */
[----:B------:R-:W-:Y:S04]  /*1c3d0*/  STL.64 [R1+0x3f0], R4 ;  /* 0x0003f00401007387 */ /* 0x000fe80000100a00 */
[----:B------:R-:W3:Y:S01]  /*1c3e0*/  LDL R26, [R1+0x3f4] ;  /* 0x0003f400011a7983 */ /* 0x000ee20000100800 */
[----:B0-----:R-:W-:-:S05]  /*1c3f0*/  FMNMX.FTZ R3, R4, R7, !PT ;  /* 0x0000000704037209 */ /* 0x001fca0007810000 */
[----:B------:R-:W0:Y:S02]  /*1c400*/  SHFL.BFLY PT, R6, R3, 0x1, 0x1f ;  /* 0x0c201f0003067f89 */ /* 0x000e2400000e0000 */
[----:B0-----:R-:W-:-:S05]  /*1c410*/  FMNMX.FTZ R6, R3, R6, !PT ;  /* 0x0000000603067209 */ /* 0x001fca0007810000 */
[----:B------:R-:W-:Y:S04]  /*1c420*/  STL [R1+0x3f0], R6 ;  /* 0x0003f00601007387 */ /* 0x000fe80000100800 */
[----:B------:R-:W2:Y:S04]  /*1c430*/  LDL R9, [R1+0x3f0] ;  /* 0x0003f00001097983 */ /* 0x000ea80000100800 */
[----:B---3--:R-:W0:Y:S02]  /*1c440*/  SHFL.BFLY PT, R7, R26, 0x2, 0x1f ;  /* 0x0c401f001a077f89 */ /* 0x008e2400000e0000 */
[----:B0-----:R-:W-:-:S05]  /*1c450*/  FMNMX.FTZ R7, R7, R26, !PT ;  /* 0x0000001a07077209 */ /* 0x001fca0007810000 */
[----:B------:R-:W0:Y:S01]  /*1c460*/  SHFL.BFLY PT, R4, R7, 0x1, 0x1f ;  /* 0x0c201f0007047f89 */ /* 0x000e2200000e0000 */
[----:B--2---:R-:W-:Y:S02]  /*1c470*/  FSETP.NEU.FTZ.AND P0, PT, R9, -INF , PT ;  /* 0xff8000000900780b */ /* 0x004fe40003f1d000 */
[----:B0-----:R-:W-:Y:S02]  /*1c480*/  FMNMX.FTZ R4, R7, R4, !PT ;  /* 0x0000000407047209 */ /* 0x001fe40007810000 */
[----:B------:R-:W-:Y:S02]  /*1c490*/  FSEL R3, R9, RZ, P0 ;  /* 0x000000ff09037208 */ /* 0x000fe40000000000 */
[----:B------:R-:W-:-:S04]  /*1c4a0*/  FSETP.NEU.FTZ.AND P0, PT, R4, -INF , PT ;  /* 0xff8000000400780b */ /* 0x000fc80003f1d000 */
[----:B------:R-:W-:Y:S01]  /*1c4b0*/  FSEL R6, R4, RZ, P0 ;  /* 0x000000ff04067208 */ /* 0x000fe20000000000 */
[----:B------:R-:W-:-:S04]  /*1c4c0*/  FADD.FTZ R3, R28, -R3 ;  /* 0x800000031c037221 */ /* 0x000fc80000010000 */
[----:B------:R-:W-:Y:S01]  /*1c4d0*/  FADD.FTZ R29, R29, -R6 ;  /* 0x800000061d1d7221 */ /* 0x000fe20000010000 */
[----:B-----5:R-:W-:-:S03]  /*1c4e0*/  FMUL.FTZ R3, R3, R8 ;  /* 0x0000000803037220 */ /* 0x020fc60000410000 */
[----:B------:R-:W-:Y:S01]  /*1c4f0*/  FMUL.FTZ R29, R8, R29 ;  /* 0x0000001d081d7220 */ /* 0x000fe20000410000 */
[----:B------:R-:W0:Y:S08]  /*1c500*/  MUFU.EX2 R150, R3 ;  /* 0x0000000300967308 */ /* 0x000e300000000800 */
[----:B------:R-:W1:Y:S01]  /*1c510*/  MUFU.EX2 R151, R29 ;  /* 0x0000001d00977308 */ /* 0x000e620000000800 */
[----:B------:R2:W-:Y:S01]  /*1c520*/  STL [R1+0x3f4], R4 ;  /* 0x0003f40401007387 */ /* 0x0005e20000100800 */
[----:B0-----:R-:W-:Y:S01]  /*1c530*/  FMUL.FTZ R10, R150, R10 ;  /* 0x0000000a960a7220 */ /* 0x001fe20000410000 */
[----:B-1----:R-:W-:-:S05]  /*1c540*/  FMUL.FTZ R11, R11, R151 ;  /* 0x000000970b0b7220 */ /* 0x002fca0000410000 */
[----:B------:R2:W-:Y:S04]  /*1c550*/  STL.64 [R1+0x400], R10 ;  /* 0x0004000a01007387 */ /* 0x0005e80000100a00 */
[----:B----4-:R-:W3:Y:S01]  /*1c560*/  LD.E R5, desc[UR36][R24.64+0x4] ;  /* 0x0000042418057980 */ /* 0x010ee2000c101900 */
        /* <DEDUP_REMOVED lines=12> */
.L_x_2023:
[----:B------:R-:W-:Y:S05]  /*1c630*/  BSYNC B0 ;  /* 0x0000000000007941 */ /* 0x000fea0003800000 */
.L_x_2022:
        /* <DEDUP_REMOVED lines=9> */
.L_x_2025:
[----:B------:R-:W-:Y:S05]  /*1c6d0*/  BSYNC B0 ;  /* 0x0000000000007941 */ /* 0x000fea0003800000 */
.L_x_2024:
        /* <DEDUP_REMOVED lines=52> */
[CC--:B--2---:R-:W-:Y:S01]  /*1ca20*/  FMUL.FTZ R3, R126.reuse, R193.reuse ;  /* 0x000000c17e037220 */ /* 0x0c4fe20000410000 */
[----:B------:R-:W-:Y:S01]  /*1ca30*/  FSETP.NEU.FTZ.AND P0, PT, R126, -INF , PT ;  /* 0xff8000007e00780b */ /* 0x000fe20003f1d000 */
[----:B------:R-:W-:-:S03]  /*1ca40*/  FMUL.FTZ R177, R127, R193 ;  /* 0x000000c17fb17220 */ /* 0x000fc60000410000 */
[----:B------:R-:W-:Y:S02]  /*1ca50*/  FSEL R134, R3, RZ, P0 ;  /* 0x000000ff03867208 */ /* 0x000fe40000000000 */
[----:B------:R-:W-:Y:S02]  /*1ca60*/  FSETP.NEU.FTZ.AND P0, PT, R127, -INF , PT ;  /* 0xff8000007f00780b */ /* 0x000fe40003f1d000 */
[----:B------:R-:W2:Y:S02]  /*1ca70*/  LDL.64 R126, [R1+0x358] ;  /* 0x00035800017e7983 */ /* 0x000ea40000100a00 */
[----:B------:R-:W-:Y:S01]  /*1ca80*/  FSEL R177, R177, RZ, P0 ;  /* 0x000000ffb1b17208 */ /* 0x000fe20000000000 */
        /* <DEDUP_REMOVED lines=16> */
[-CC-:B------:R-:W-:Y:S01]  /*1cb90*/  FFMA.FTZ R161, R132, R193.reuse, -R177.reuse ;  /* 0x000000c184a17223 */ /* 0x180fe200000108b1 */
        /* <DEDUP_REMOVED lines=16> */
[----:B------:R-:W3:Y:S01]  /*1cca0*/  MUFU.EX2 R161, R161 ;  /* 0x000000a100a17308 */ /* 0x000ee20000000800 */
[-CC-:B------:R-:W-:Y:S01]  /*1ccb0*/  FFMA.FTZ R163, R210, R193.reuse, -R177.reuse ;  /* 0x000000c1d2a37223 */ /* 0x180fe200000108b1 */
[----:B------:R-:W-:-:S06]  /*1ccc0*/  FFMA.FTZ R14, R14, R193, -R177 ;  /* 0x000000c10e0e7223 */ /* 0x000fcc00000108b1 */
[----:B------:R-:W0:Y:S01]  /*1ccd0*/  MUFU.EX2 R21, R21 ;  /* 0x0000001500157308 */ /* 0x000e220000000800 */
[----:B------:R-:W-:-:S07]  /*1cce0*/  FFMA.FTZ R165, R192, R193, -R177 ;  /* 0x000000c1c0a57223 */ /* 0x000fce00000108b1 */
[----:B------:R-:W1:Y:S08]  /*1ccf0*/  MUFU.EX2 R20, R20 ;  /* 0x0000001400147308 */ /* 0x000e700000000800 */
[----:B------:R-:W1:Y:S01]  /*1cd00*/  MUFU.EX2 R160, R160 ;  /* 0x000000a000a07308 */ /* 0x000e620000000800 */
[----:B------:R-:W-:-:S07]  /*1cd10*/  FFMA.FTZ R12, R12, R193, -R177 ;  /* 0x000000c10c0c7223 */ /* 0x000fce00000108b1 */
[----:B------:R-:W1:Y:S08]  /*1cd20*/  MUFU.EX2 R163, R163 ;  /* 0x000000a300a37308 */ /* 0x000e700000000800 */
[----:B------:R-:W1:Y:S01]  /*1cd30*/  MUFU.EX2 R162, R162 ;  /* 0x000000a200a27308 */ /* 0x000e620000000800 */
[----:B---3--:R-:W-:Y:S01]  /*1cd40*/  FADD.FTZ R173, R161, R5 ;  /* 0x00000005a1ad7221 */ /* 0x008fe20000010000 */
[----:B0-----:R-:W-:-:S06]  /*1cd50*/  FADD.FTZ R5, R21, R4 ;  /* 0x0000000415057221 */ /* 0x001fcc0000010000 */
[----:B------:R-:W-:Y:S01]  /*1cd60*/  MUFU.EX2 R15, R15 ;  /* 0x0000000f000f7308 */ /* 0x000fe20000000800 */
[----:B------:R-:W-:-:S07]  /*1cd70*/  FFMA.FTZ R167, R184, R193, -R177 ;  /* 0x000000c1b8a77223 */ /* 0x000fce00000108b1 */
[----:B------:R-:W0:Y:S01]  /*1cd80*/  MUFU.EX2 R14, R14 ;  /* 0x0000000e000e7308 */ /* 0x000e220000000800 */
[----:B-1----:R-:W-:Y:S01]  /*1cd90*/  FADD.FTZ R4, R20, R173 ;  /* 0x000000ad14047221 */ /* 0x002fe20000010000 */
[----:B------:R-:W-:-:S06]  /*1cda0*/  FADD.FTZ R5, R160, R5 ;  /* 0x00000005a0057221 */ /* 0x000fcc0000010000 */
[----:B------:R-:W-:Y:S01]  /*1cdb0*/  MUFU.EX2 R164, R164 ;  /* 0x000000a400a47308 */ /* 0x000fe20000000800 */
[----:B------:R-:W-:-:S07]  /*1cdc0*/  FFMA.FTZ R183, R182, R193, -R177 ;  /* 0x000000c1b6b77223 */ /* 0x000fce00000108b1 */
[----:B------:R-:W1:Y:S01]  /*1cdd0*/  MUFU.EX2 R165, R165 ;  /* 0x000000a500a57308 */ /* 0x000e620000000800 */
[----:B------:R-:W-:Y:S01]  /*1cde0*/  FADD.FTZ R173, R163, R4 ;  /* 0x00000004a3ad7221 */ /* 0x000fe20000010000 */
[----:B------:R-:W-:-:S06]  /*1cdf0*/  FADD.FTZ R4, R162, R5 ;  /* 0x00000005a2047221 */ /* 0x000fcc0000010000 */
[----:B------:R-:W-:Y:S01]  /*1ce00*/  MUFU.EX2 R13, R13 ;  /* 0x0000000d000d7308 */ /* 0x000fe20000000800 */
[----:B------:R-:W-:-:S07]  /*1ce10*/  FFMA.FTZ R169, R180, R193, -R177 ;  /* 0x000000c1b4a97223 */ /* 0x000fce00000108b1 */
[----:B------:R-:W3:Y:S01]  /*1ce20*/  MUFU.EX2 R12, R12 ;  /* 0x0000000c000c7308 */ /* 0x000ee20000000800 */
[----:B0-----:R-:W-:Y:S01]  /*1ce30*/  FADD.FTZ R180, R14, R173 ;  /* 0x000000ad0eb47221 */ /* 0x001fe20000010000 */
[----:B------:R-:W-:-:S06]  /*1ce40*/  FADD.FTZ R5, R15, R4 ;  /* 0x000000040f057221 */ /* 0x000fcc0000010000 */
        /* <DEDUP_REMOVED lines=8> */
[----:B---3--:R-:W-:Y:S01]  /*1ced0*/  FADD.FTZ R184, R12, R175 ;  /* 0x000000af0cb87221 */ /* 0x008fe20000010000 */
        /* <DEDUP_REMOVED lines=26> */
[----:B------:R-:W-:Y:S08]  /*1d080*/  MUFU.EX2 R172, R172 ;  /* 0x000000ac00ac7308 */ /* 0x000ff00000000800 */
[----:B------:R-:W1:Y:S01]  /*1d090*/  MUFU.EX2 R180, R180 ;  /* 0x000000b400b47308 */ /* 0x000e620000000800 */
[----:B---3--:R-:W-:Y:S01]  /*1d0a0*/  FADD.FTZ R184, R181, R184 ;  /* 0x000000b8b5b87221 */ /* 0x008fe20000010000 */
[----:B------:R-:W-:-:S06]  /*1d0b0*/  FADD.FTZ R5, R170, R5 ;  /* 0x00000005aa057221 */ /* 0x000fcc0000010000 */
[----:B------:R-:W-:Y:S08]  /*1d0c0*/  MUFU.EX2 R3, R3 ;  /* 0x0000000300037308 */ /* 0x000ff00000000800 */
[----:B------:R-:W3:Y:S01]  /*1d0d0*/  MUFU.EX2 R175, R175 ;  /* 0x000000af00af7308 */ /* 0x000ee20000000800 */
[----:B0-----:R-:W-:Y:S01]  /*1d0e0*/  FADD.FTZ R193, R173, R184 ;  /* 0x000000b8adc17221 */ /* 0x001fe20000010000 */
[----:B------:R-:W-:-:S06]  /*1d0f0*/  FADD.FTZ R5, R8, R5 ;  /* 0x0000000508057221 */ /* 0x000fcc0000010000 */
[----:B------:R-:W0:Y:S08]  /*1d100*/  MUFU.EX2 R174, R174 ;  /* 0x000000ae00ae7308 */ /* 0x000e300000000800 */
[----:B------:R-:W0:Y:S01]  /*1d110*/  MUFU.EX2 R177, R177 ;  /* 0x000000b100b17308 */ /* 0x000e220000000800 */
[----:B-1----:R-:W-:Y:S01]  /*1d120*/  FADD.FTZ R184, R180, R193 ;  /* 0x000000c1b4b87221 */ /* 0x002fe20000010000 */
[----:B------:R-:W-:-:S03]  /*1d130*/  FADD.FTZ R4, R172, R5 ;  /* 0x00000005ac047221 */ /* 0x000fc60000010000 */
[----:B---3--:R-:W-:Y:S01]  /*1d140*/  FADD.FTZ R184, R175, R184 ;  /* 0x000000b8afb87221 */ /* 0x008fe20000010000 */
[----:B------:R-:W-:Y:S01]  /*1d150*/  FADD.FTZ R193, R3, R4 ;  /* 0x0000000403c17221 */ /* 0x000fe20000010000 */
[----:B----4-:R-:W-:-:S03]  /*1d160*/  FMUL.FTZ R147, R150, R147 ;  /* 0x0000009396937220 */ /* 0x010fc60000410000 */
[----:B0-----:R-:W-:Y:S01]  /*1d170*/  FADD.FTZ R4, R174, R193 ;  /* 0x000000c1ae047221 */ /* 0x001fe20000010000 */
[C---:B------:R-:W-:Y:S01]  /*1d180*/  FMUL.FTZ R146, R150.reuse, R146 ;  /* 0x0000009296927220 */ /* 0x040fe20000410000 */
[C---:B------:R-:W-:Y:S01]  /*1d190*/  FMUL.FTZ R7, R150.reuse, R7 ;  /* 0x0000000796077220 */ /* 0x040fe20000410000 */
[C---:B------:R-:W-:Y:S01]  /*1d1a0*/  FMUL.FTZ R6, R150.reuse, R6 ;  /* 0x0000000696067220 */ /* 0x040fe20000410000 */
[C---:B------:R-:W-:Y:S01]  /*1d1b0*/  FMUL.FTZ R49, R150.reuse, R49 ;  /* 0x0000003196317220 */ /* 0x040fe20000410000 */
[C---:B------:R-:W-:Y:S01]  /*1d1c0*/  FMUL.FTZ R48, R150.reuse, R48 ;  /* 0x0000003096307220 */ /* 0x040fe20000410000 */
        /* <DEDUP_REMOVED lines=50> */
[C---:B--2---:R-:W-:Y:S01]  /*1d4f0*/  FMUL.FTZ R63, R150.reuse, R63 ;  /* 0x0000003f963f7220 */ /* 0x044fe20000410000 */
[C---:B------:R-:W-:Y:S01]  /*1d500*/  FMUL.FTZ R62, R150.reuse, R62 ;  /* 0x0000003e963e7220 */ /* 0x040fe20000410000 */
[----:B0-----:R-:W2:Y:S04]  /*1d510*/  LDL R6, [R1+0x1e0] ;  /* 0x0001e00001067983 */ /* 0x001ea80000100800 */
[----:B------:R-:W3:Y:S01]  /*1d520*/  LDL R7, [R1+0x2d4] ;  /* 0x0002d40001077983 */ /* 0x000ee20000100800 */
        /* <DEDUP_REMOVED lines=139> */
[----:B0-----:R-:W3:Y:S04]  /*1dde0*/  LDL R86, [R1+0x1e4] ;  /* 0x0001e40001567983 */ /* 0x001ee80000100800 */
[----:B-1----:R-:W3:Y:S04]  /*1ddf0*/  LDL R88, [R1+0x1e8] ;  /* 0x0001e80001587983 */ /* 0x002ee80000100800 */
[----:B------:R-:W3:Y:S04]  /*1de00*/  LDL R90, [R1+0x1ec] ;  /* 0x0001ec00015a7983 */ /* 0x000ee80000100800 */
[----:B------:R-:W3:Y:S04]  /*1de10*/  LDL R24, [R1+0x1f0] ;  /* 0x0001f00001187983 */ /* 0x000ee80000100800 */
        /* <DEDUP_REMOVED lines=122> */
[----:B------:R-:W-:Y:S04]  /*1e5c0*/  STL [R1+0x1e0], R6 ;  /* 0x0001e00601007387 */ /* 0x000fe80000100800 */
[----:B------:R0:W-:Y:S04]  /*1e5d0*/  STL [R1+0x2d4], R7 ;  /* 0x0002d40701007387 */ /* 0x0001e80000100800 */
[----:B------:R-:W3:Y:S04]  /*1e5e0*/  LDL R193, [R1+0x1c8] ;  /* 0x0001c80001c17983 */ /* 0x000ee80000100800 */
[----:B0-----:R-:W3:Y:S04]  /*1e5f0*/  LDL.64 R6, [R1+0x88] ;  /* 0x0000880001067983 */ /* 0x001ee80000100a00 */
        /* <DEDUP_REMOVED lines=607> */
.L_x_2027:
[----:B------:R-:W-:Y:S05]  /*20bf0*/  BSYNC B0 ;  /* 0x0000000000007941 */ /* 0x000fea0003800000 */
.L_x_2026:
[----:B------:R-:W2:Y:S04]  /*20c00*/  LDL.64 R6, [R1+0x48] ;  /* 0x0000480001067983 */ /* 0x000ea80000100a00 */
[----:B------:R-:W3:Y:S01]  /*20c10*/  LDL R4, [R1+0x34] ;  /* 0x0000340001047983 */ /* 0x000ee20000100800 */
[C---:B------:R-:W-:Y:S01]  /*20c20*/  ISETP.GT.AND P0, PT, R0.reuse, UR42, PT ;  /* 0x0000002a00007c0c */ /* 0x040fe2000bf04270 */
[----:B------:R-:W-:Y:S01]  /*20c30*/  VIADD R0, R0, 0xffffffff ;  /* 0xffffffff00007836 */ /* 0x000fe20000000000 */
[----:B--2---:R-:W-:-:S05]  /*20c40*/  MOV R6, R6 ;  /* 0x0000000600067202 */ /* 0x004fca0000000f00 */
[----:B-----5:R-:W-:-:S05]  /*20c50*/  IMAD R3, R3, 0x8, R6 ;  /* 0x0000000803037824 */ /* 0x020fca00078e0206 */
[----:B---3--:R-:W-:-:S04]  /*20c60*/  PRMT R3, R4, 0x654, R3 ;  /* 0x0000065404037816 */ /* 0x008fc80000000003 */
[----:B------:R1:W-:Y:S01]  /*20c70*/  SYNCS.ARRIVE.TRANS64.RED.A1T0 RZ, [R3+URZ], RZ ;  /* 0x000000ff03ff79a7 */ /* 0x0003e2000810043f */
[----:B------:R-:W-:Y:S05]  /*20c80*/  @P0 BRA `(.L_x_2028) ;  /* 0xffffff80000c0947 */ /* 0x000fea000383ffff */
.L_x_1995:
[----:B------:R-:W-:Y:S05]  /*20c90*/  WARPSYNC.ALL ;  /* 0x0000000000007948 */ /* 0x000fea0003800000 */
[----:B------:R-:W2:Y:S04]  /*20ca0*/  LDL R5, [R1+0x400] ;  /* 0x0004000001057983 */ /* 0x000ea80000100800 */
[----:B------:R-:W3:Y:S04]  /*20cb0*/  LDL R8, [R1+0x404] ;  /* 0x0004040001087983 */ /* 0x000ee80000100800 */
[----:B------:R-:W4:Y:S01]  /*20cc0*/  LDL.64 R14, [R1+0xb8] ;  /* 0x0000b800010e7983 */ /* 0x000f220000100a00 */
[----:B------:R-:W-:Y:S08]  /*20cd0*/  BAR.ARV 0x8, 0x100 ;  /* 0x0204000000007b1d */ /* 0x000ff00000002000 */
[----:B------:R-:W-:Y:S06]  /*20ce0*/  BAR.SYNC.DEFER_BLOCKING 0xf, 0x100 ;  /* 0x03c4000000007b1d */ /* 0x000fec0000010000 */
[----:B--2---:R-:W2:Y:S02]  /*20cf0*/  SHFL.BFLY PT, R0, R5, 0x2, 0x1f ;  /* 0x0c401f0005007f89 */ /* 0x004ea400000e0000 */
[----:B--2---:R-:W-:-:S05]  /*20d00*/  FADD.FTZ R0, R5, R0 ;  /* 0x0000000005007221 */ /* 0x004fca0000010000 */
[----:B01----:R-:W0:Y:S02]  /*20d10*/  SHFL.BFLY PT, R3, R0, 0x1, 0x1f ;  /* 0x0c201f0000037f89 */ /* 0x003e2400000e0000 */
[----:B0-----:R-:W-:-:S05]  /*20d20*/  FADD.FTZ R4, R0, R3 ;  /* 0x0000000300047221 */ /* 0x001fca0000010000 */
[----:B------:R-:W-:Y:S04]  /*20d30*/  STL [R1+0x400], R4 ;  /* 0x0004000401007387 */ /* 0x000fe80000100800 */
[----:B------:R-:W2:Y:S04]  /*20d40*/  LDL R20, [R1+0x400] ;  /* 0x0004000001147983 */ /* 0x000ea80000100800 */
[----:B---3--:R-:W0:Y:S02]  /*20d50*/  SHFL.BFLY PT, R3, R8, 0x2, 0x1f ;  /* 0x0c401f0008037f89 */ /* 0x008e2400000e0000 */
[----:B0-----:R-:W-:-:S05]  /*20d60*/  FADD.FTZ R3, R3, R8 ;  /* 0x0000000803037221 */ /* 0x001fca0000010000 */
[----:B------:R-:W0:Y:S02]  /*20d70*/  SHFL.BFLY PT, R6, R3, 0x1, 0x1f ;  /* 0x0c201f0003067f89 */ /* 0x000e2400000e0000 */
[----:B0-----:R-:W-:-:S05]  /*20d80*/  FADD.FTZ R6, R3, R6 ;  /* 0x0000000603067221 */ /* 0x001fca0000010000 */
[----:B------:R-:W-:-:S13]  /*20d90*/  FSETP.NE.FTZ.AND P2, PT, R6, RZ, PT ;  /* 0x000000ff0600720b */ /* 0x000fda0003f55000 */
[----:B------:R-:W3:Y:S04]  /*20da0*/  @P2 LDL R9, [R1+0x410] ;  /* 0x0004100001092983 */ /* 0x000ee80000100800 */
[----:B------:R-:W5:Y:S01]  /*20db0*/  @P2 LDL R10, [R1+0x3f4] ;  /* 0x0003f400010a2983 */ /* 0x000f620000100800 */
[----:B--2---:R-:W-:-:S13]  /*20dc0*/  FSETP.NE.FTZ.AND P1, PT, R20, RZ, PT ;  /* 0x000000ff1400720b */ /* 0x004fda0003f35000 */
[----:B------:R-:W2:Y:S04]  /*20dd0*/  @P1 LDL R0, [R1+0x410] ;  /* 0x0004100001001983 */ /* 0x000ea80000100800 */
[----:B------:R-:W4:Y:S01]  /*20de0*/  @P1 LDL R5, [R1+0x3f0] ;  /* 0x0003f00001051983 */ /* 0x000f220000100800 */
[----:B------:R-:W0:Y:S08]  /*20df0*/  @P2 MUFU.LG2 R11, R6 ;  /* 0x00000006000b2308 */ /* 0x000e300000000c00 */
[----:B------:R-:W1:Y:S01]  /*20e00*/  @P1 MUFU.LG2 R7, R20 ;  /* 0x0000001400071308 */ /* 0x000e620000000c00 */
[----:B------:R-:W-:-:S02]  /*20e10*/  IMAD.MOV.U32 R4, RZ, RZ, -0x800000 ;  /* 0xff800000ff047424 */ /* 0x000fc400078e00ff */
[----:B------:R-:W-:Y:S02]  /*20e20*/  IMAD.MOV.U32 R8, RZ, RZ, -0x800000 ;  /* 0xff800000ff087424 */ /* 0x000fe400078e00ff */
[----:B0-----:R-:W-:Y:S01]  /*20e30*/  @P2 FMUL.FTZ R12, R11, 0.69314718246459960938 ;  /* 0x3f3172180b0c2820 */ /* 0x001fe20000410000 */
[----:B-1----:R-:W-:Y:S01]  /*20e40*/  @P1 FMUL.FTZ R7, R7, 0.69314718246459960938 ;  /* 0x3f31721807071820 */ /* 0x002fe20000410000 */
[----:B------:R-:W-:Y:S01]  /*20e50*/  STL [R1+0x404], R6 ;  /* 0x0004040601007387 */ /* 0x000fe20000100800 */
[----:B---3--:R-:W-:-:S04]  /*20e60*/  @P2 FMUL.FTZ R9, R9, 0.69314718246459960938 ;  /* 0x3f31721809092820 */ /* 0x008fc80000410000 */
[----:B-----5:R-:W-:-:S05]  /*20e70*/  @P2 FFMA.FTZ R8, R9, R10, R12 ;  /* 0x0000000a09082223 */ /* 0x020fca000001000c */
[----:B------:R0:W-:Y:S01]  /*20e80*/  STL [R1+0x404], R8 ;  /* 0x0004040801007387 */ /* 0x0001e20000100800 */
[----:B--2---:R-:W-:-:S04]  /*20e90*/  @P1 FMUL.FTZ R0, R0, 0.69314718246459960938 ;  /* 0x3f31721800001820 */ /* 0x004fc80000410000 */
[----:B----4-:R-:W-:Y:S02]  /*20ea0*/  @P1 FFMA.FTZ R4, R0, R5, R7 ;  /* 0x0000000500041223 */ /* 0x010fe40000010007 */
[----:B------:R-:W2:Y:S04]  /*20eb0*/  LDL R5, [R1+0x1c8] ;  /* 0x0001c80001057983 */ /* 0x000ea80000100800 */
[----:B------:R1:W-:Y:S04]  /*20ec0*/  STL [R1+0x400], R4 ;  /* 0x0004000401007387 */ /* 0x0003e80000100800 */
[----:B------:R-:W3:Y:S02]  /*20ed0*/  LD.E R0, desc[UR36][R14.64+0x4] ;  /* 0x000004240e007980 */ /* 0x000ee4000c101900 */
[----:B---3--:R-:W-:-:S13]  /*20ee0*/  ISETP.NE.AND P0, PT, R0, RZ, PT ;  /* 0x000000ff0000720c */ /* 0x008fda0003f05270 */
[----:B------:R-:W3:Y:S04]  /*20ef0*/  @!P0 LDL.64 R12, [R1+0xc0] ;  /* 0x0000c000010c8983 */ /* 0x000ee80000100a00 */
[----:B------:R-:W2:Y:S01]  /*20f00*/  @!P0 LD.E R10, desc[UR36][R14.64] ;  /* 0x000000240e0a8980 */ /* 0x000ea2000c101900 */
[----:B------:R-:W-:-:S06]  /*20f10*/  IMAD.MOV.U32 R0, RZ, RZ, RZ ;  /* 0x000000ffff007224 */ /* 0x000fcc00078e00ff */
[----:B------:R-:W4:Y:S01]  /*20f20*/  @P1 MUFU.RCP R0, R20 ;  /* 0x0000001400001308 */ /* 0x000f220000001000 */
[----:B---3--:R-:W3:Y:S01]  /*20f30*/  @!P0 LD.E.64 R12, desc[UR36][R12.64] ;  /* 0x000000240c0c8980 */ /* 0x008ee2000c101b00 */
[----:B--2---:R-:W-:-:S04]  /*20f40*/  @!P0 IMAD R10, R5, 0x40, R10 ;  /* 0x00000040050a8824 */ /* 0x004fc800078e020a */
[----:B---3--:R-:W-:-:S05]  /*20f50*/  @!P0 IMAD.WIDE R10, R10, 0x4, R12 ;  /* 0x000000040a0a8825 */ /* 0x008fca00078e020c */
[----:B----4-:R2:W-:Y:S04]  /*20f60*/  @!P0 ST.E desc[UR36][R10.64], R0 ;  /* 0x000000000a008985 */ /* 0x0105e8000c101924 */
[----:B------:R-:W3:Y:S04]  /*20f70*/  @!P0 LDL.64 R14, [R1+0xb8] ;  /* 0x0000b800010e8983 */ /* 0x000ee80000100a00 */
[----:B---3--:R-:W3:Y:S02]  /*20f80*/  @!P0 LD.E R3, desc[UR36][R14.64+0x4] ;  /* 0x000004240e038980 */ /* 0x008ee4000c101900 */
[----:B---3--:R-:W-:-:S13]  /*20f90*/  @!P0 ISETP.NE.AND P0, PT, R3, RZ, PT ;  /* 0x000000ff0300820c */ /* 0x008fda0003f05270 */
[----:B0-----:R-:W3:Y:S04]  /*20fa0*/  @!P0 LDL.64 R8, [R1+0xc0] ;  /* 0x0000c00001088983 */ /* 0x001ee80000100a00 */
[----:B-1----:R-:W4:Y:S01]  /*20fb0*/  @!P0 LD.E R4, desc[UR36][R14.64] ;  /* 0x000000240e048980 */ /* 0x002f22000c101900 */
[----:B------:R-:W-:-:S06]  /*20fc0*/  IMAD.MOV.U32 R3, RZ, RZ, RZ ;  /* 0x000000ffff037224 */ /* 0x000fcc00078e00ff */
[----:B------:R-:W0:Y:S01]  /*20fd0*/  @P2 MUFU.RCP R3, R6 ;  /* 0x0000000600032308 */ /* 0x000e220000001000 */
[----:B---3--:R-:W3:Y:S01]  /*20fe0*/  @!P0 LD.E.64 R8, desc[UR36][R8.64] ;  /* 0x0000002408088980 */ /* 0x008ee2000c101b00 */
[----:B----4-:R-:W-:-:S04]  /*20ff0*/  @!P0 IMAD R4, R5, 0x40, R4 ;  /* 0x0000004005048824 */ /* 0x010fc800078e0204 */
[----:B------:R-:W-:-:S04]  /*21000*/  @!P0 VIADD R4, R4, 0x8 ;  /* 0x0000000804048836 */ /* 0x000fc80000000000 */
[----:B---3--:R-:W-:-:S05]  /*21010*/  @!P0 IMAD.WIDE R4, R4, 0x4, R8 ;  /* 0x0000000404048825 */ /* 0x008fca00078e0208 */
[----:B0-----:R0:W-:Y:S04]  /*21020*/  @!P0 ST.E desc[UR36][R4.64], R3 ;  /* 0x0000000304008985 */ /* 0x0011e8000c101924 */
[----:B------:R-:W3:Y:S04]  /*21030*/  LDL R114, [R1+0x1c8] ;  /* 0x0001c80001727983 */ /* 0x000ee80000100800 */
        /* <DEDUP_REMOVED lines=59> */
[----:B--2---:R-:W2:Y:S04]  /*213f0*/  LDL.64 R10, [R1+0x388] ;  /* 0x00038800010a7983 */ /* 0x004ea80000100a00 */
[----:B------:R-:W2:Y:S04]  /*21400*/  LDL.64 R6, [R1+0x398] ;  /* 0x0003980001067983 */ /* 0x000ea80000100a00 */
[----:B------:R-:W2:Y:S04]  /*21410*/  LDL.64 R12, [R1+0x3a8] ;  /* 0x0003a800010c7983 */ /* 0x000ea80000100a00 */
[----:B0-----:R-:W2:Y:S04]  /*21420*/  LDL.64 R4, [R1+0x3b8] ;  /* 0x0003b80001047983 */ /* 0x001ea80000100a00 */
[----:B------:R-:W2:Y:S04]  /*21430*/  LDL.64 R8, [R1+0x3c8] ;  /* 0x0003c80001087983 */ /* 0x000ea80000100a00 */
[----:B------:R-:W2:Y:S04]  /*21440*/  LDL R115, [R1+0x1d0] ;  /* 0x0001d00001737983 */ /* 0x000ea80000100800 */
[----:B------:R-:W2:Y:S01]  /*21450*/  LDL R112, [R1+0x1d4] ;  /* 0x0001d40001707983 */ /* 0x000ea20000100800 */
[----:B---3--:R-:W-:-:S05]  /*21460*/  VIADD R114, R114, 0x1 ;  /* 0x0000000172727836 */ /* 0x008fca0000000000 */
[----:B------:R-:W-:-:S13]  /*21470*/  ISETP.NE.AND P0, PT, R114, 0x2, PT ;  /* 0x000000027200780c */ /* 0x000fda0003f05270 */
[----:B------:R-:W3:Y:S01]  /*21480*/  @!P0 LDL R113, [R1+0x1cc] ;  /* 0x0001cc0001718983 */ /* 0x000ee20000100800 */
[-C--:B----4-:R-:W-:Y:S01]  /*21490*/  FMUL.FTZ R15, R15, R3.reuse ;  /* 0x000000030f0f7220 */ /* 0x090fe20000410000 */
[-C--:B------:R-:W-:Y:S01]  /*214a0*/  FMUL.FTZ R14, R14, R3.reuse ;  /* 0x000000030e0e7220 */ /* 0x080fe20000410000 */
[-C--:B-----5:R-:W-:Y:S01]  /*214b0*/  FMUL.FTZ R139, R139, R0.reuse ;  /* 0x000000008b8b7220 */ /* 0x0a0fe20000410000 */
        /* <DEDUP_REMOVED lines=13> */
[----:B------:R3:W-:Y:S01]  /*21590*/  STL.64 [R1+0x338], R14 ;  /* 0x0003380e01007387 */ /* 0x0007e20000100a00 */
        /* <DEDUP_REMOVED lines=113> */
[----:B------:R-:W-:Y:S01]  /*21cb0*/  VIADD R112, R112, 0x1 ;  /* 0x0000000170707836 */ /* 0x000fe20000000000 */
[----:B------:R1:W-:Y:S04]  /*21cc0*/  STL [R1+0x1c8], R114 ;  /* 0x0001c87201007387 */ /* 0x0003e80000100800 */
        /* <DEDUP_REMOVED lines=11> */
[----:B------:R1:W-:Y:S01]  /*21d80*/  STL.64 [R1+0x270], R118 ;  /* 0x0002707601007387 */ /* 0x0003e20000100a00 */
[----:B---3--:R-:W-:-:S03]  /*21d90*/  @!P0 LOP3.LUT R14, R113, 0x1, RZ, 0x3c, !PT ;  /* 0x00000001710e8812 */ /* 0x008fc600078e3cff */
        /* <DEDUP_REMOVED lines=52> */
[----:B------:R1:W-:Y:S04]  /*220e0*/  @!P0 STL [R1+0x1cc], R14 ;  /* 0x0001cc0e01008387 */ /* 0x0003e80000100800 */
[----:B------:R1:W-:Y:S04]  /*220f0*/  STL [R1+0x1d4], R112 ;  /* 0x0001d47001007387 */ /* 0x0003e80000100800 */
[----:B------:R1:W-:Y:S01]  /*22100*/  @!P0 STL [R1+0x1c8], RZ ;  /* 0x0001c8ff01008387 */ /* 0x0003e20000100800 */
[----:B------:R-:W-:Y:S01]  /*22110*/  IMAD.MOV.U32 R3, RZ, RZ, 0x1 ;  /* 0x00000001ff037424 */ /* 0x000fe200078e00ff */
[----:B------:R-:W-:Y:S06]  /*22120*/  BAR.ARV 0xe, 0x100 ;  /* 0x0384000000007b1d */ /* 0x000fec0000002000 */
.L_x_1912:
[----:B-12---:R-:W1:Y:S01]  /*22130*/  S2R R7, SR_CgaCtaId ;  /* 0x0000000000077919 */ /* 0x006e620000008800 */
[----:B0-----:R-:W-:Y:S01]  /*22140*/  MOV R0, 0x400 ;  /* 0x0000040000007802 */ /* 0x001fe20000000f00 */
[----:B------:R-:W-:Y:S01]  /*22150*/  BSSY B0, `(.L_x_2029) ;  /* 0x00002d1000007945 */ /* 0x000fe20003800000 */
[----:B------:R-:W-:Y:S02]  /*22160*/  BAR.SYNC.DEFER_BLOCKING 0x5, 0x180 ;  /* 0x0146000000007b1d */ /* 0x000fe40000010000 */
[----:B-1----:R-:W-:-:S04]  /*22170*/  LEA R0, R7, R0, 0x18 ;  /* 0x0000000007007211 */ /* 0x002fc800078ec0ff */
[----:B------:R-:W-:Y:S02]  /*22180*/  R2UR UR44, R0 ;  /* 0x00000000002c72ca */ /* 0x000fe400000e0000 */
[----:B------:R-:W-:-:S04]  /*22190*/  PRMT R0, R3, 0x9910, RZ ;  /* 0x0000991003007816 */ /* 0x000fc800000000ff */
[----:B------:R-:W-:-:S07]  /*221a0*/  ISETP.NE.AND P0, PT, R0, RZ, PT ;  /* 0x000000ff0000720c */ /* 0x000fce0003f05270 */
[----:B------:R-:W0:Y:S02]  /*221b0*/  LDS R4, [UR44+0x388d0] ;  /* 0x0388d02cff047984 */ /* 0x000e240008000800 */
[----:B0-----:R-:W-:Y:S01]  /*221c0*/  R2UR UR4, R4 ;  /* 0x00000000040472ca */ /* 0x001fe200000e0000 */
[----:B------:R-:W-:Y:S06]  /*221d0*/  BAR.ARV 0x4, 0x180 ;  /* 0x0106000000007b1d */ /* 0x000fec0000002000 */
[----:B------:R-:W-:Y:S08]  /*221e0*/  @!P0 BRA `(.L_x_2030) ;  /* 0x0000002000188947 */ /* 0x000ff00003800000 */
[----:B------:R-:W2:Y:S04]  /*221f0*/  LDL.128 R144, [R1+0x1e0] ;  /* 0x0001e00001907983 */ /* 0x000ea80000100c00 */
[----:B------:R-:W3:Y:S04]  /*22200*/  LDL.128 R132, [R1+0x200] ;  /* 0x0002000001847983 */ /* 0x000ee80000100c00 */
[----:B------:R-:W4:Y:S04]  /*22210*/  LDL.128 R136, [R1+0x1f0] ;  /* 0x0001f00001887983 */ /* 0x000f280000100c00 */
[----:B------:R-:W5:Y:S04]  /*22220*/  LDL.128 R124, [R1+0x220] ;  /* 0x00022000017c7983 */ /* 0x000f680000100c00 */
        /* <DEDUP_REMOVED lines=27> */
[----:B------:R-:W5:Y:S01]  /*223e0*/  LDL.128 R8, [R1+0x3d0] ;  /* 0x0003d00001087983 */ /* 0x000f620000100c00 */
[----:B------:R-:W-:-:S04]  /*223f0*/  IADD3 R209, P1, R16, 0x20, RZ ;  /* 0x0000002010d17810 */ /* 0x000fc80007f3e0ff */
[----:B------:R-:W-:-:S04]  /*22400*/  LOP3.LUT R208, R209, 0x380, RZ, 0xc0, !PT ;  /* 0x00000380d1d07812 */ /* 0x000fc800078ec0ff */
[----:B------:R-:W-:-:S04]  /*22410*/  SHF.R.U64 R208, R208, 0x3, RZ ;  /* 0x00000003d0d07819 */ /* 0x000fc800000012ff */
[----:B------:R-:W-:Y:S01]  /*22420*/  LOP3.LUT R208, R208, R209, RZ, 0x3c, !PT ;  /* 0x000000d1d0d07212 */ /* 0x000fe200078e3cff */
[----:B------:R-:W-:Y:S01]  /*22430*/  IMAD.X R209, RZ, RZ, R17, P1 ;  /* 0x000000ffffd17224 */ /* 0x000fe200008e0611 */
[C---:B------:R-:W-:Y:S02]  /*22440*/  IADD3 R163, P1, R16.reuse, 0x4000, RZ ;  /* 0x0000400010a37810 */ /* 0x040fe40007f3e0ff */
[----:B------:R-:W-:Y:S02]  /*22450*/  IADD3 R175, P0, R16, 0x40, RZ ;  /* 0x0000004010af7810 */ /* 0x000fe40007f1e0ff */
[----:B------:R-:W-:Y:S02]  /*22460*/  LOP3.LUT R162, R163, 0x380, RZ, 0xc0, !PT ;  /* 0x00000380a3a27812 */ /* 0x000fe400078ec0ff */
[----:B------:R-:W-:Y:S02]  /*22470*/  LOP3.LUT R174, R175, 0x380, RZ, 0xc0, !PT ;  /* 0x00000380afae7812 */ /* 0x000fe400078ec0ff */
[----:B------:R-:W-:-:S02]  /*22480*/  SHF.R.U64 R162, R162, 0x3, RZ ;  /* 0x00000003a2a27819 */ /* 0x000fc400000012ff */
[----:B------:R-:W-:Y:S02]  /*22490*/  SHF.R.U64 R174, R174, 0x3, RZ ;  /* 0x00000003aeae7819 */ /* 0x000fe400000012ff */
[----:B------:R-:W-:Y:S01]  /*224a0*/  LOP3.LUT R162, R162, R163, RZ, 0x3c, !PT ;  /* 0x000000a3a2a27212 */ /* 0x000fe200078e3cff */
[--C-:B------:R-:W-:Y:S01]  /*224b0*/  IMAD.X R163, RZ, RZ, R17.reuse, P1 ;  /* 0x000000ffffa37224 */ /* 0x100fe200008e0611 */
[----:B------:R-:W-:Y:S01]  /*224c0*/  LOP3.LUT R174, R174, R175, RZ, 0x3c, !PT ;  /* 0x000000afaeae7212 */ /* 0x000fe200078e3cff */
[----:B------:R-:W-:Y:S01]  /*224d0*/  IMAD.X R175, RZ, RZ, R17, P0 ;  /* 0x000000ffffaf7224 */ /* 0x000fe200000e0611 */
[C---:B------:R-:W-:Y:S02]  /*224e0*/  IADD3 R141, P1, R16.reuse, 0x6060, RZ ;  /* 0x00006060108d7810 */ /* 0x040fe40007f3e0ff */
[C---:B------:R-:W-:Y:S02]  /*224f0*/  IADD3 R161, P0, R16.reuse, 0x4020, RZ ;  /* 0x0000402010a17810 */ /* 0x040fe40007f1e0ff */
[----:B------:R-:W-:-:S02]  /*22500*/  IADD3 R167, P5, R16, 0x2040, RZ ;  /* 0x0000204010a77810 */ /* 0x000fc40007fbe0ff */
[C---:B------:R-:W-:Y:S02]  /*22510*/  IADD3 R165, P6, R16.reuse, 0x2060, RZ ;  /* 0x0000206010a57810 */ /* 0x040fe40007fde0ff */
[----:B------:R-:W-:Y:S01]  /*22520*/  LOP3.LUT R140, R141, 0x380, RZ, 0xc0, !PT ;  /* 0x000003808d8c7812 */ /* 0x000fe200078ec0ff */
[----:B------:R-:W-:Y:S01]  /*22530*/  IMAD R193, R159, 0x40, R156 ;  /* 0x000000409fc17824 */ /* 0x000fe200078e029c */
[----:B------:R-:W-:Y:S02]  /*22540*/  IADD3 R173, P2, R16, 0x60, RZ ;  /* 0x0000006010ad7810 */ /* 0x000fe40007f5e0ff */
[----:B------:R-:W-:Y:S02]  /*22550*/  LOP3.LUT R160, R161, 0x380, RZ, 0xc0, !PT ;  /* 0x00000380a1a07812 */ /* 0x000fe400078ec0ff */
[----:B------:R-:W-:Y:S02]  /*22560*/  LOP3.LUT R166, R167, 0x380, RZ, 0xc0, !PT ;  /* 0x00000380a7a67812 */ /* 0x000fe400078ec0ff */
[----:B------:R-:W-:-:S02]  /*22570*/  LOP3.LUT R164, R165, 0x380, RZ, 0xc0, !PT ;  /* 0x00000380a5a47812 */ /* 0x000fc400078ec0ff */
[----:B------:R-:W-:Y:S01]  /*22580*/  SHF.R.U64 R140, R140, 0x3, RZ ;  /* 0x000000038c8c7819 */ /* 0x000fe200000012ff */
[----:B------:R-:W-:Y:S01]  /*22590*/  IMAD.WIDE R192, R193, 0x2, R200 ;  /* 0x00000002c1c07825 */ /* 0x000fe200078e02c8 */
[----:B------:R-:W-:Y:S02]  /*225a0*/  LOP3.LUT R172, R173, 0x380, RZ, 0xc0, !PT ;  /* 0x00000380adac7812 */ /* 0x000fe400078ec0ff */
[----:B------:R-:W-:Y:S02]  /*225b0*/  SHF.R.U64 R160, R160, 0x3, RZ ;  /* 0x00000003a0a07819 */ /* 0x000fe400000012ff */
[----:B------:R-:W-:Y:S02]  /*225c0*/  SHF.R.U64 R166, R166, 0x3, RZ ;  /* 0x00000003a6a67819 */ /* 0x000fe400000012ff */
[----:B------:R-:W-:Y:S02]  /*225d0*/  SHF.R.U64 R164, R164, 0x3, RZ ;  /* 0x00000003a4a47819 */ /* 0x000fe400000012ff */
[----:B------:R-:W-:Y:S01]  /*225e0*/  LOP3.LUT R140, R140, R141, RZ, 0x3c, !PT ;  /* 0x0000008d8c8c7212 */ /* 0x000fe200078e3cff */
[----:B------:R-:W-:Y:S01]  /*225f0*/  IMAD.X R141, RZ, RZ, R17, P1 ;  /* 0x000000ffff8d7224 */ /* 0x000fe200008e0611 */
[----:B------:R-:W-:-:S02]  /*22600*/  SHF.R.U64 R172, R172, 0x3, RZ ;  /* 0x00000003acac7819 */ /* 0x000fc400000012ff */
[----:B------:R-:W-:Y:S01]  /*22610*/  LOP3.LUT R160, R160, R161, RZ, 0x3c, !PT ;  /* 0x000000a1a0a07212 */ /* 0x000fe200078e3cff */
[--C-:B------:R-:W-:Y:S01]  /*22620*/  IMAD.X R161, RZ, RZ, R17.reuse, P0 ;  /* 0x000000ffffa17224 */ /* 0x100fe200000e0611 */
[----:B------:R-:W-:Y:S02]  /*22630*/  IADD3 R171, P3, R16, 0x2000, RZ ;  /* 0x0000200010ab7810 */ /* 0x000fe40007f7e0ff */
[----:B------:R-:W-:Y:S01]  /*22640*/  LOP3.LUT R166, R166, R167, RZ, 0x3c, !PT ;  /* 0x000000a7a6a67212 */ /* 0x000fe200078e3cff */
[--C-:B------:R-:W-:Y:S01]  /*22650*/  IMAD.X R167, RZ, RZ, R17.reuse, P5 ;  /* 0x000000ffffa77224 */ /* 0x100fe200028e0611 */
[----:B------:R-:W-:Y:S02]  /*22660*/  IADD3 R181, P0, R192, 0x1000, RZ ;  /* 0x00001000c0b57810 */ /* 0x000fe40007f1e0ff */
[----:B------:R-:W-:Y:S01]  /*22670*/  LOP3.LUT R164, R164, R165, RZ, 0x3c, !PT ;  /* 0x000000a5a4a47212 */ /* 0x000fe200078e3cff */
[--C-:B------:R-:W-:Y:S01]  /*22680*/  IMAD.X R165, RZ, RZ, R17.reuse, P6 ;  /* 0x000000ffffa57224 */ /* 0x100fe200030e0611 */
[----:B------:R-:W-:Y:S01]  /*22690*/  LOP3.LUT R172, R172, R173, RZ, 0x3c, !PT ;  /* 0x000000adacac7212 */ /* 0x000fe200078e3cff */
[----:B------:R-:W-:Y:S01]  /*226a0*/  IMAD.X R173, RZ, RZ, R17, P2 ;  /* 0x000000ffffad7224 */ /* 0x000fe200010e0611 */
[----:B------:R-:W-:-:S02]  /*226b0*/  IADD3 R5, P5, R16, 0x6020, RZ ;  /* 0x0000602010057810 */ /* 0x000fc40007fbe0ff */
[C---:B------:R-:W-:Y:S02]  /*226c0*/  IADD3 R169, P4, R16.reuse, 0x2020, RZ ;  /* 0x0000202010a97810 */ /* 0x040fe40007f9e0ff */
[----:B------:R-:W-:Y:S02]  /*226d0*/  LOP3.LUT R170, R171, 0x380, RZ, 0xc0, !PT ;  /* 0x00000380abaa7812 */ /* 0x000fe400078ec0ff */
[C---:B------:R-:W-:Y:S02]  /*226e0*/  IADD3 R143, P6, R16.reuse, 0x6040, RZ ;  /* 0x00006040108f7810 */ /* 0x040fe40007fde0ff */
[----:B------:R-:W-:Y:S02]  /*226f0*/  MOV R3, R140 ;  /* 0x0000008c00037202 */ /* 0x000fe40000000f00 */
[----:B------:R-:W-:Y:S01]  /*22700*/  IADD3 R21, P2, R16, 0x4040, RZ ;  /* 0x0000404010157810 */ /* 0x000fe20007f5e0ff */
[----:B------:R-:W0:Y:S01]  /*22710*/  SHFL.IDX PT, R141, R194, RZ, 0x1f ;  /* 0x00001fffc28d7589 */ /* 0x000e2200000e0000 */
[----:B------:R-:W-:-:S02]  /*22720*/  LOP3.LUT R180, R181, 0x380, RZ, 0xc0, !PT ;  /* 0x00000380b5b47812 */ /* 0x000fc400078ec0ff */
[----:B------:R-:W-:Y:S02]  /*22730*/  LOP3.LUT R4, R5, 0x380, RZ, 0xc0, !PT ;  /* 0x0000038005047812 */ /* 0x000fe400078ec0ff */
[----:B------:R-:W-:Y:S02]  /*22740*/  LOP3.LUT R168, R169, 0x380, RZ, 0xc0, !PT ;  /* 0x00000380a9a87812 */ /* 0x000fe400078ec0ff */
[----:B------:R-:W-:Y:S02]  /*22750*/  SHF.R.U64 R170, R170, 0x3, RZ ;  /* 0x00000003aaaa7819 */ /* 0x000fe400000012ff */
[----:B------:R-:W-:Y:S02]  /*22760*/  LOP3.LUT R142, R143, 0x380, RZ, 0xc0, !PT ;  /* 0x000003808f8e7812 */ /* 0x000fe400078ec0ff */
[----:B------:R-:W-:Y:S02]  /*22770*/  LOP3.LUT R20, R21, 0x380, RZ, 0xc0, !PT ;  /* 0x0000038015147812 */ /* 0x000fe400078ec0ff */
[----:B------:R-:W-:-:S02]  /*22780*/  SHF.R.U64 R180, R180, 0x3, RZ ;  /* 0x00000003b4b47819 */ /* 0x000fc400000012ff */
[----:B------:R-:W-:Y:S02]  /*22790*/  SHF.R.U64 R4, R4, 0x3, RZ ;  /* 0x0000000304047819 */ /* 0x000fe400000012ff */
[----:B------:R-:W-:Y:S02]  /*227a0*/  SHF.R.U64 R168, R168, 0x3, RZ ;  /* 0x00000003a8a87819 */ /* 0x000fe400000012ff */
[----:B------:R-:W-:Y:S01]  /*227b0*/  LOP3.LUT R170, R170, R171, RZ, 0x3c, !PT ;  /* 0x000000abaaaa7212 */ /* 0x000fe200078e3cff */
[----:B------:R-:W-:Y:S01]  /*227c0*/  IMAD.X R171, RZ, RZ, R17, P3 ;  /* 0x000000ffffab7224 */ /* 0x000fe200018e0611 */
[----:B------:R-:W-:Y:S02]  /*227d0*/  SHF.R.U64 R142, R142, 0x3, RZ ;  /* 0x000000038e8e7819 */ /* 0x000fe400000012ff */
[----:B------:R-:W-:Y:S02]  /*227e0*/  SHF.R.U64 R20, R20, 0x3, RZ ;  /* 0x0000000314147819 */ /* 0x000fe400000012ff */
[----:B------:R-:W-:Y:S01]  /*227f0*/  LOP3.LUT R180, R180, R181, RZ, 0x3c, !PT ;  /* 0x000000b5b4b47212 */ /* 0x000fe200078e3cff */
[----:B------:R-:W-:Y:S01]  /*22800*/  IMAD.X R181, RZ, RZ, R193, P0 ;  /* 0x000000ffffb57224 */ /* 0x000fe200000e06c1 */
[----:B------:R-:W-:-:S02]  /*22810*/  IADD3 R151, P3, R16, 0x4060, RZ ;  /* 0x0000406010977810 */ /* 0x000fc40007f7e0ff */
[----:B------:R-:W-:Y:S02]  /*22820*/  MOV R6, R164 ;  /* 0x000000a400067202 */ /* 0x000fe40000000f00 */
[----:B------:R-:W-:Y:S01]  /*22830*/  LOP3.LUT R4, R4, R5, RZ, 0x3c, !PT ;  /* 0x0000000504047212 */ /* 0x000fe200078e3cff */
[--C-:B------:R-:W-:Y:S01]  /*22840*/  IMAD.X R5, RZ, RZ, R17.reuse, P5 ;  /* 0x000000ffff057224 */ /* 0x100fe200028e0611 */
[----:B------:R-:W-:Y:S02]  /*22850*/  IADD3 R165, P0, R192, 0x8000, RZ ;  /* 0x00008000c0a57810 */ /* 0x000fe40007f1e0ff */
[----:B------:R-:W-:Y:S01]  /*22860*/  LOP3.LUT R168, R168, R169, RZ, 0x3c, !PT ;  /* 0x000000a9a8a87212 */ /* 0x000fe200078e3cff */
[--C-:B------:R-:W-:Y:S01]  /*22870*/  IMAD.X R169, RZ, RZ, R17.reuse, P4 ;  /* 0x000000ffffa97224 */ /* 0x100fe200020e0611 */
[----:B------:R-:W-:Y:S01]  /*22880*/  LOP3.LUT R142, R142, R143, RZ, 0x3c, !PT ;  /* 0x0000008f8e8e7212 */ /* 0x000fe200078e3cff */
[--C-:B------:R-:W-:Y:S01]  /*22890*/  IMAD.X R143, RZ, RZ, R17.reuse, P6 ;  /* 0x000000ffff8f7224 */ /* 0x100fe200030e0611 */
[----:B------:R-:W-:Y:S01]  /*228a0*/  LOP3.LUT R20, R20, R21, RZ, 0x3c, !PT ;  /* 0x0000001514147212 */ /* 0x000fe200078e3cff */
[----:B------:R-:W-:Y:S01]  /*228b0*/  IMAD.X R21, RZ, RZ, R17, P2 ;  /* 0x000000ffff157224 */ /* 0x000fe200010e0611 */
[----:B------:R-:W-:-:S02]  /*228c0*/  LOP3.LUT R150, R151, 0x380, RZ, 0xc0, !PT ;  /* 0x0000038097967812 */ /* 0x000fc400078ec0ff */
[----:B------:R-:W-:Y:S02]  /*228d0*/  IADD3 R149, P4, R16, 0x6000, RZ ;  /* 0x0000600010957810 */ /* 0x000fe40007f9e0ff */
[----:B------:R-:W-:Y:S02]  /*228e0*/  MOV R197, R172 ;  /* 0x000000ac00c57202 */ /* 0x000fe40000000f00 */
[C---:B------:R-:W-:Y:S02]  /*228f0*/  IADD3 R179, P6, R192.reuse, 0x2000, RZ ;  /* 0x00002000c0b37810 */ /* 0x040fe40007fde0ff */
[----:B------:R-:W-:Y:S02]  /*22900*/  IADD3 R173, P2, R192, 0x4000, RZ ;  /* 0x00004000c0ad7810 */ /* 0x000fe40007f5e0ff */
[----:B------:R-:W-:Y:S02]  /*22910*/  LOP3.LUT R164, R165, 0x380, RZ, 0xc0, !PT ;  /* 0x00000380a5a47812 */ /* 0x000fe400078ec0ff */
[----:B------:R-:W-:-:S02]  /*22920*/  MOV R5, R4 ;  /* 0x0000000400057202 */ /* 0x000fc40000000f00 */
[----:B------:R-:W-:Y:S02]  /*22930*/  SHF.R.U64 R150, R150, 0x3, RZ ;  /* 0x0000000396967819 */ /* 0x000fe400000012ff */
[----:B------:R-:W-:Y:S02]  /*22940*/  LOP3.LUT R148, R149, 0x380, RZ, 0xc0, !PT ;  /* 0x0000038095947812 */ /* 0x000fe400078ec0ff */
[----:B------:R-:W-:Y:S02]  /*22950*/  MOV R4, R142 ;  /* 0x0000008e00047202 */ /* 0x000fe40000000f00 */
[----:B------:R-:W-:Y:S02]  /*22960*/  LOP3.LUT R178, R179, 0x380, RZ, 0xc0, !PT ;  /* 0x00000380b3b27812 */ /* 0x000fe400078ec0ff */
[----:B------:R-:W-:Y:S02]  /*22970*/  LOP3.LUT R172, R173, 0x380, RZ, 0xc0, !PT ;  /* 0x00000380adac7812 */ /* 0x000fe400078ec0ff */
[----:B------:R-:W-:-:S02]  /*22980*/  SHF.R.U64 R164, R164, 0x3, RZ ;  /* 0x00000003a4a47819 */ /* 0x000fc400000012ff */
[----:B------:R-:W-:Y:S02]  /*22990*/  LOP3.LUT R143, R16, 0x380, RZ, 0xc0, !PT ;  /* 0x00000380108f7812 */ /* 0x000fe400078ec0ff */
[----:B------:R-:W-:Y:S01]  /*229a0*/  LOP3.LUT R150, R150, R151, RZ, 0x3c, !PT ;  /* 0x0000009796967212 */ /* 0x000fe200078e3cff */
[----:B------:R-:W-:Y:S01]  /*229b0*/  IMAD.X R151, RZ, RZ, R17, P3 ;  /* 0x000000ffff977224 */ /* 0x000fe200018e0611 */
[----:B------:R-:W-:Y:S02]  /*229c0*/  SHF.R.U64 R148, R148, 0x3, RZ ;  /* 0x0000000394947819 */ /* 0x000fe400000012ff */
[----:B------:R-:W-:Y:S02]  /*229d0*/  SHF.R.U64 R178, R178, 0x3, RZ ;  /* 0x00000003b2b27819 */ /* 0x000fe400000012ff */
[----:B------:R-:W-:Y:S02]  /*229e0*/  SHF.R.U64 R172, R172, 0x3, RZ ;  /* 0x00000003acac7819 */ /* 0x000fe400000012ff */
[----:B------:R-:W-:Y:S01]  /*229f0*/  LOP3.LUT R164, R164, R165, RZ, 0x3c, !PT ;  /* 0x000000a5a4a47212 */ /* 0x000fe200078e3cff */
[----:B------:R-:W-:Y:S01]  /*22a00*/  IMAD.X R165, RZ, RZ, R193, P0 ;  /* 0x000000ffffa57224 */ /* 0x000fe200000e06c1 */
[----:B------:R-:W-:-:S02]  /*22a10*/  SHF.R.U64 R143, R143, 0x3, RZ ;  /* 0x000000038f8f7819 */ /* 0x000fc400000012ff */
[----:B0-----:R-:W-:Y:S01]  /*22a20*/  ISETP.NE.AND P0, PT, R141, RZ, PT ;  /* 0x000000ff8d00720c */ /* 0x001fe20003f05270 */
[--C-:B------:R-:W-:Y:S01]  /*22a30*/  IMAD.MOV.U32 R141, RZ, RZ, R17.reuse ;  /* 0x000000ffff8d7224 */ /* 0x100fe200078e0011 */
[----:B------:R-:W-:Y:S01]  /*22a40*/  LOP3.LUT R148, R148, R149, RZ, 0x3c, !PT ;  /* 0x0000009594947212 */ /* 0x000fe200078e3cff */
[----:B------:R-:W-:Y:S01]  /*22a50*/  IMAD.X R149, RZ, RZ, R17, P4 ;  /* 0x000000ffff957224 */ /* 0x000fe200020e0611 */
[----:B------:R-:W-:Y:S02]  /*22a60*/  MOV R183, R174 ;  /* 0x000000ae00b77202 */ /* 0x000fe40000000f00 */
[----:B------:R-:W-:Y:S02]  /*22a70*/  MOV R196, R170 ;  /* 0x000000aa00c47202 */ /* 0x000fe40000000f00 */
[----:B------:R-:W-:Y:S02]  /*22a80*/  MOV R195, R168 ;  /* 0x000000a800c37202 */ /* 0x000fe40000000f00 */
[----:B------:R-:W-:-:S02]  /*22a90*/  MOV R184, R166 ;  /* 0x000000a600b87202 */ /* 0x000fc40000000f00 */
[----:B------:R-:W-:Y:S02]  /*22aa0*/  MOV R21, R20 ;  /* 0x0000001400157202 */ /* 0x000fe40000000f00 */
[----:B------:R-:W-:Y:S01]  /*22ab0*/  LOP3.LUT R178, R178, R179, RZ, 0x3c, !PT ;  /* 0x000000b3b2b27212 */ /* 0x000fe200078e3cff */
[--C-:B------:R-:W-:Y:S01]  /*22ac0*/  IMAD.X R179, RZ, RZ, R193.reuse, P6 ;  /* 0x000000ffffb37224 */ /* 0x100fe200030e06c1 */
[----:B------:R-:W-:Y:S01]  /*22ad0*/  LOP3.LUT R172, R172, R173, RZ, 0x3c, !PT ;  /* 0x000000adacac7212 */ /* 0x000fe200078e3cff */
[----:B------:R-:W-:Y:S01]  /*22ae0*/  IMAD.X R173, RZ, RZ, R193, P2 ;  /* 0x000000ffffad7224 */ /* 0x000fe200010e06c1 */
[----:B------:R-:W-:Y:S02]  /*22af0*/  LOP3.LUT R140, R143, R16, RZ, 0x3c, !PT ;  /* 0x000000108f8c7212 */ /* 0x000fe400078e3cff */
[----:B------:R-:W-:Y:S02]  /*22b00*/  MOV R182, R162 ;  /* 0x000000a200b67202 */ /* 0x000fe40000000f00 */
[----:B------:R-:W-:-:S02]  /*22b10*/  MOV R20, R150 ;  /* 0x0000009600147202 */ /* 0x000fc40000000f00 */
[C---:B------:R-:W-:Y:S02]  /*22b20*/  IADD3 R175, P1, R192.reuse, 0x3000, RZ ;  /* 0x00003000c0af7810 */ /* 0x040fe40007f3e0ff */
[C---:B------:R-:W-:Y:S02]  /*22b30*/  IADD3 R171, P5, R192.reuse, 0x5000, RZ ;  /* 0x00005000c0ab7810 */ /* 0x040fe40007fbe0ff */
[C---:B------:R-:W-:Y:S02]  /*22b40*/  IADD3 R169, P4, R192.reuse, 0x6000, RZ ;  /* 0x00006000c0a97810 */ /* 0x040fe40007f9e0ff */
[C---:B------:R-:W-:Y:S02]  /*22b50*/  IADD3 R167, P3, R192.reuse, 0x7000, RZ ;  /* 0x00007000c0a77810 */ /* 0x040fe40007f7e0ff */
[C---:B------:R-:W-:Y:S02]  /*22b60*/  IADD3 R163, P6, R192.reuse, 0x9000, RZ ;  /* 0x00009000c0a37810 */ /* 0x040fe40007fde0ff */
[----:B------:R-:W-:-:S02]  /*22b70*/  IADD3 R151, P2, R192, 0xb000, RZ ;  /* 0x0000b000c0977810 */ /* 0x000fc40007f5e0ff */
[----:B--2---:R-:W-:Y:S02]  /*22b80*/  F2FP.F16.F32.PACK_AB R144, R145, R144 ;  /* 0x000000909190723e */ /* 0x004fe400000000ff */
[----:B------:R-:W-:Y:S02]  /*22b90*/  MOV R208, R208 ;  /* 0x000000d000d07202 */ /* 0x000fe40000000f00 */
[----:B------:R-:W-:Y:S02]  /*22ba0*/  F2FP.F16.F32.PACK_AB R145, R147, R146 ;  /* 0x000000929391723e */ /* 0x000fe400000000ff */
[----:B---3--:R-:W-:Y:S02]  /*22bb0*/  F2FP.F16.F32.PACK_AB R132, R133, R132 ;  /* 0x000000848584723e */ /* 0x008fe400000000ff */
[----:B------:R-:W-:Y:S02]  /*22bc0*/  MOV R209, R140 ;  /* 0x0000008c00d17202 */ /* 0x000fe40000000f00 */
[----:B----4-:R-:W-:-:S02]  /*22bd0*/  F2FP.F16.F32.PACK_AB R146, R137, R136 ;  /* 0x000000888992723e */ /* 0x010fc400000000ff */
[----:B------:R-:W-:Y:S01]  /*22be0*/  F2FP.F16.F32.PACK_AB R147, R139, R138 ;  /* 0x0000008a8b93723e */ /* 0x000fe200000000ff */
[----:B------:R-:W-:Y:S01]  /*22bf0*/  BAR.SYNC.DEFER_BLOCKING 0x1, 0x100 ;  /* 0x0044000000007b1d */ /* 0x000fe20000010000 */
[----:B------:R-:W-:Y:S02]  /*22c00*/  F2FP.F16.F32.PACK_AB R133, R135, R134 ;  /* 0x000000868785723e */ /* 0x000fe400000000ff */
[----:B-----5:R-:W-:Y:S02]  /*22c10*/  F2FP.F16.F32.PACK_AB R124, R125, R124 ;  /* 0x0000007c7d7c723e */ /* 0x020fe400000000ff */
[----:B------:R-:W-:Y:S02]  /*22c20*/  LOP3.LUT R174, R175, 0x380, RZ, 0xc0, !PT ;  /* 0x00000380afae7812 */ /* 0x000fe400078ec0ff */
[----:B------:R-:W-:Y:S02]  /*22c30*/  LOP3.LUT R170, R171, 0x380, RZ, 0xc0, !PT ;  /* 0x00000380abaa7812 */ /* 0x000fe400078ec0ff */
[----:B------:R-:W-:-:S02]  /*22c40*/  LOP3.LUT R168, R169, 0x380, RZ, 0xc0, !PT ;  /* 0x00000380a9a87812 */ /* 0x000fc400078ec0ff */
[----:B------:R-:W-:Y:S02]  /*22c50*/  LOP3.LUT R166, R167, 0x380, RZ, 0xc0, !PT ;  /* 0x00000380a7a67812 */ /* 0x000fe400078ec0ff */
[----:B------:R-:W-:Y:S02]  /*22c60*/  F2FP.F16.F32.PACK_AB R134, R129, R128 ;  /* 0x000000808186723e */ /* 0x000fe400000000ff */
[----:B------:R-:W-:Y:S02]  /*22c70*/  F2FP.F16.F32.PACK_AB R135, R131, R130 ;  /* 0x000000828387723e */ /* 0x000fe400000000ff */
[----:B------:R-:W-:Y:S02]  /*22c80*/  F2FP.F16.F32.PACK_AB R125, R127, R126 ;  /* 0x0000007e7f7d723e */ /* 0x000fe400000000ff */
[----:B------:R-:W-:Y:S02]  /*22c90*/  F2FP.F16.F32.PACK_AB R116, R117, R116 ;  /* 0x000000747574723e */ /* 0x000fe400000000ff */
[----:B------:R-:W-:-:S02]  /*22ca0*/  LOP3.LUT R162, R163, 0x380, RZ, 0xc0, !PT ;  /* 0x00000380a3a27812 */ /* 0x000fc400078ec0ff */
[----:B------:R-:W-:Y:S02]  /*22cb0*/  LOP3.LUT R150, R151, 0x380, RZ, 0xc0, !PT ;  /* 0x0000038097967812 */ /* 0x000fe400078ec0ff */
        /* <DEDUP_REMOVED lines=8> */
[----:B------:R0:W-:Y:S01]  /*22d40*/  STSM.16.M88.4 [R209], R144 ;  /* 0x00000090d1007844 */ /* 0x0001e20000000200 */
[----:B------:R-:W-:Y:S02]  /*22d50*/  F2FP.F16.F32.PACK_AB R110, R105, R104 ;  /* 0x00000068696e723e */ /* 0x000fe400000000ff */
[----:B------:R-:W-:Y:S02]  /*22d60*/  F2FP.F16.F32.PACK_AB R111, R107, R106 ;  /* 0x0000006a6b6f723e */ /* 0x000fe400000000ff */
[----:B------:R-:W-:-:S02]  /*22d70*/  F2FP.F16.F32.PACK_AB R101, R103, R102 ;  /* 0x000000666765723e */ /* 0x000fc400000000ff */
[----:B------:R-:W-:Y:S01]  /*22d80*/  F2FP.F16.F32.PACK_AB R92, R93, R92 ;  /* 0x0000005c5d5c723e */ /* 0x000fe200000000ff */
[----:B------:R0:W-:Y:S01]  /*22d90*/  STSM.16.M88.4 [R208], R132 ;  /* 0x00000084d0007844 */ /* 0x0001e20000000200 */
[----:B------:R-:W-:Y:S02]  /*22da0*/  SHF.R.U64 R174, R174, 0x3, RZ ;  /* 0x00000003aeae7819 */ /* 0x000fe400000012ff */
[----:B------:R-:W-:Y:S02]  /*22db0*/  SHF.R.U64 R170, R170, 0x3, RZ ;  /* 0x00000003aaaa7819 */ /* 0x000fe400000012ff */
[----:B------:R-:W-:Y:S02]  /*22dc0*/  SHF.R.U64 R168, R168, 0x3, RZ ;  /* 0x00000003a8a87819 */ /* 0x000fe400000012ff */
[----:B------:R-:W-:Y:S02]  /*22dd0*/  SHF.R.U64 R166, R166, 0x3, RZ ;  /* 0x00000003a6a67819 */ /* 0x000fe400000012ff */
[----:B------:R-:W-:-:S02]  /*22de0*/  F2FP.F16.F32.PACK_AB R102, R97, R96 ;  /* 0x000000606166723e */ /* 0x000fc400000000ff */
[----:B------:R-:W-:Y:S02]  /*22df0*/  F2FP.F16.F32.PACK_AB R103, R99, R98 ;  /* 0x000000626367723e */ /* 0x000fe400000000ff */
[----:B------:R-:W-:Y:S02]  /*22e00*/  F2FP.F16.F32.PACK_AB R93, R95, R94 ;  /* 0x0000005e5f5d723e */ /* 0x000fe400000000ff */
[----:B------:R-:W-:Y:S01]  /*22e10*/  F2FP.F16.F32.PACK_AB R84, R85, R84 ;  /* 0x000000545554723e */ /* 0x000fe200000000ff */
[----:B------:R0:W-:Y:S01]  /*22e20*/  STSM.16.M88.4 [R183], R124 ;  /* 0x0000007cb7007844 */ /* 0x0001e20000000200 */
[----:B------:R-:W-:Y:S02]  /*22e30*/  SHF.R.U64 R162, R162, 0x3, RZ ;  /* 0x00000003a2a27819 */ /* 0x000fe400000012ff */
[----:B------:R-:W-:Y:S02]  /*22e40*/  SHF.R.U64 R150, R150, 0x3, RZ ;  /* 0x0000000396967819 */ /* 0x000fe400000012ff */
        /* <DEDUP_REMOVED lines=10> */
[----:B------:R-:W-:Y:S02]  /*22ef0*/  F2FP.F16.F32.PACK_AB R78, R73, R72 ;  /* 0x00000048494e723e */ /* 0x000fe400000000ff */
[----:B------:R-:W-:Y:S02]  /*22f00*/  F2FP.F16.F32.PACK_AB R79, R75, R74 ;  /* 0x0000004a4b4f723e */ /* 0x000fe400000000ff */
[----:B------:R-:W-:Y:S02]  /*22f10*/  F2FP.F16.F32.PACK_AB R69, R71, R70 ;  /* 0x000000464745723e */ /* 0x000fe400000000ff */
[----:B------:R-:W-:Y:S01]  /*22f20*/  F2FP.F16.F32.PACK_AB R60, R61, R60 ;  /* 0x0000003c3d3c723e */ /* 0x000fe200000000ff */
[----:B------:R0:W-:Y:S01]  /*22f30*/  STSM.16.M88.4 [R195], R100 ;  /* 0x00000064c3007844 */ /* 0x0001e20000000200 */
[----:B------:R-:W-:-:S02]  /*22f40*/  MOV R177, R160 ;  /* 0x000000a000b17202 */ /* 0x000fc40000000f00 */
        /* <DEDUP_REMOVED lines=8> */
[----:B------:R-:W-:Y:S02]  /*22fd0*/  F2FP.F16.F32.PACK_AB R70, R65, R64 ;  /* 0x000000404146723e */ /* 0x000fe400000000ff */
[----:B------:R-:W-:-:S02]  /*22fe0*/  F2FP.F16.F32.PACK_AB R71, R67, R66 ;  /* 0x000000424347723e */ /* 0x000fc400000000ff */
[----:B------:R-:W-:Y:S02]  /*22ff0*/  F2FP.F16.F32.PACK_AB R61, R63, R62 ;  /* 0x0000003e3f3d723e */ /* 0x000fe400000000ff */
[----:B------:R-:W-:Y:S01]  /*23000*/  F2FP.F16.F32.PACK_AB R52, R53, R52 ;  /* 0x000000343534723e */ /* 0x000fe200000000ff */
[----:B------:R0:W-:Y:S01]  /*23010*/  STSM.16.M88.4 [R184], R92 ;  /* 0x0000005cb8007844 */ /* 0x0001e20000000200 */
[----:B------:R-:W-:Y:S02]  /*23020*/  MOV R0, R148 ;  /* 0x0000009400007202 */ /* 0x000fe40000000f00 */
[----:B------:R-:W-:Y:S01]  /*23030*/  LOP3.LUT R162, R162, R163, RZ, 0x3c, !PT ;  /* 0x000000a3a2a27212 */ /* 0x000fe200078e3cff */
[----:B------:R-:W-:Y:S01]  /*23040*/  IMAD.X R163, RZ, RZ, R193, P6 ;  /* 0x000000ffffa37224 */ /* 0x000fe200030e06c1 */
[----:B------:R-:W-:Y:S02]  /*23050*/  LOP3.LUT R150, R150, R151, RZ, 0x3c, !PT ;  /* 0x0000009796967212 */ /* 0x000fe400078e3cff */
[----:B------:R-:W-:-:S02]  /*23060*/  F2FP.F16.F32.PACK_AB R62, R57, R56 ;  /* 0x00000038393e723e */ /* 0x000fc400000000ff */
[----:B------:R-:W-:Y:S02]  /*23070*/  F2FP.F16.F32.PACK_AB R63, R59, R58 ;  /* 0x0000003a3b3f723e */ /* 0x000fe400000000ff */
[----:B------:R-:W-:Y:S02]  /*23080*/  F2FP.F16.F32.PACK_AB R53, R55, R54 ;  /* 0x000000363735723e */ /* 0x000fe400000000ff */
[----:B------:R-:W-:Y:S01]  /*23090*/  F2FP.F16.F32.PACK_AB R44, R45, R44 ;  /* 0x0000002c2d2c723e */ /* 0x000fe200000000ff */
[----:B------:R0:W-:Y:S01]  /*230a0*/  STSM.16.M88.4 [R6], R84 ;  /* 0x0000005406007844 */ /* 0x0001e20000000200 */
[C---:B------:R-:W-:Y:S02]  /*230b0*/  IADD3 R161, P1, R192.reuse, 0xa000, RZ ;  /* 0x0000a000c0a17810 */ /* 0x040fe40007f3e0ff */
[C---:B------:R-:W-:Y:S02]  /*230c0*/  IADD3 R151, P5, R192.reuse, 0xc000, RZ ;  /* 0x0000c000c0977810 */ /* 0x040fe40007fbe0ff */
[----:B------:R-:W-:-:S02]  /*230d0*/  IADD3 R149, P4, R192, 0xd000, RZ ;  /* 0x0000d000c0957810 */ /* 0x000fc40007f9e0ff */
[C---:B------:R-:W-:Y:S02]  /*230e0*/  IADD3 R210, P3, R192.reuse, 0xe000, RZ ;  /* 0x0000e000c0d27810 */ /* 0x040fe40007f7e0ff */
[----:B------:R-:W-:Y:S02]  /*230f0*/  F2FP.F16.F32.PACK_AB R54, R49, R48 ;  /* 0x000000303136723e */ /* 0x000fe400000000ff */
[----:B------:R-:W-:Y:S02]  /*23100*/  F2FP.F16.F32.PACK_AB R55, R51, R50 ;  /* 0x000000323337723e */ /* 0x000fe400000000ff */
[----:B------:R-:W-:Y:S02]  /*23110*/  F2FP.F16.F32.PACK_AB R45, R47, R46 ;  /* 0x0000002e2f2d723e */ /* 0x000fe400000000ff */
[----:B------:R-:W-:Y:S01]  /*23120*/  F2FP.F16.F32.PACK_AB R36, R37, R36 ;  /* 0x000000242524723e */ /* 0x000fe200000000ff */
[----:B------:R0:W-:Y:S01]  /*23130*/  STSM.16.M88.4 [R182], R76 ;  /* 0x0000004cb6007844 */ /* 0x0001e20000000200 */
[----:B------:R-:W-:-:S02]  /*23140*/  IADD3 R137, P6, R192, 0xf000, RZ ;  /* 0x0000f000c0897810 */ /* 0x000fc40007fde0ff */
[----:B------:R-:W-:Y:S02]  /*23150*/  F2FP.F16.F32.PACK_AB R46, R41, R40 ;  /* 0x00000028292e723e */ /* 0x000fe400000000ff */
[----:B------:R-:W-:Y:S02]  /*23160*/  F2FP.F16.F32.PACK_AB R47, R43, R42 ;  /* 0x0000002a2b2f723e */ /* 0x000fe400000000ff */
[----:B------:R-:W-:Y:S02]  /*23170*/  F2FP.F16.F32.PACK_AB R37, R39, R38 ;  /* 0x000000262725723e */ /* 0x000fe400000000ff */
[----:B------:R-:W-:Y:S01]  /*23180*/  F2FP.F16.F32.PACK_AB R28, R29, R28 ;  /* 0x0000001c1d1c723e */ /* 0x000fe200000000ff */
[----:B------:R0:W-:Y:S01]  /*23190*/  STSM.16.M88.4 [R177], R68 ;  /* 0x00000044b1007844 */ /* 0x0001e20000000200 */
[----:B------:R-:W-:Y:S02]  /*231a0*/  F2FP.F16.F32.PACK_AB R38, R33, R32 ;  /* 0x000000202126723e */ /* 0x000fe400000000ff */
[----:B------:R-:W-:-:S02]  /*231b0*/  F2FP.F16.F32.PACK_AB R39, R35, R34 ;  /* 0x000000222327723e */ /* 0x000fc400000000ff */
[----:B------:R-:W-:Y:S02]  /*231c0*/  F2FP.F16.F32.PACK_AB R29, R31, R30 ;  /* 0x0000001e1f1d723e */ /* 0x000fe400000000ff */
[----:B------:R-:W-:Y:S01]  /*231d0*/  F2FP.F16.F32.PACK_AB R12, R13, R12 ;  /* 0x0000000c0d0c723e */ /* 0x000fe200000000ff */
[----:B------:R0:W-:Y:S01]  /*231e0*/  STSM.16.M88.4 [R21], R60 ;  /* 0x0000003c15007844 */ /* 0x0001e20000000200 */
[----:B------:R-:W-:Y:S02]  /*231f0*/  F2FP.F16.F32.PACK_AB R30, R25, R24 ;  /* 0x00000018191e723e */ /* 0x000fe400000000ff */
[----:B------:R-:W-:Y:S02]  /*23200*/  F2FP.F16.F32.PACK_AB R31, R27, R26 ;  /* 0x0000001a1b1f723e */ /* 0x000fe400000000ff */
[----:B------:R-:W-:Y:S01]  /*23210*/  F2FP.F16.F32.PACK_AB R13, R15, R14 ;  /* 0x0000000e0f0d723e */ /* 0x000fe200000000ff */
[----:B------:R0:W-:Y:S01]  /*23220*/  STSM.16.M88.4 [R20], R52 ;  /* 0x0000003414007844 */ /* 0x0001e20000000200 */
[----:B------:R-:W-:-:S02]  /*23230*/  LOP3.LUT R160, R161, 0x380, RZ, 0xc0, !PT ;  /* 0x00000380a1a07812 */ /* 0x000fc400078ec0ff */
[----:B------:R-:W-:Y:S02]  /*23240*/  LOP3.LUT R148, R151, 0x380, RZ, 0xc0, !PT ;  /* 0x0000038097947812 */ /* 0x000fe400078ec0ff */
[----:B------:R-:W-:Y:S02]  /*23250*/  LOP3.LUT R142, R149, 0x380, RZ, 0xc0, !PT ;  /* 0x00000380958e7812 */ /* 0x000fe400078ec0ff */
[----:B------:R-:W-:Y:S02]  /*23260*/  LOP3.LUT R143, R210, 0x380, RZ, 0xc0, !PT ;  /* 0x00000380d28f7812 */ /* 0x000fe400078ec0ff */
[----:B------:R-:W-:Y:S02]  /*23270*/  LOP3.LUT R129, R192, 0x380, RZ, 0xc0, !PT ;  /* 0x00000380c0817812 */ /* 0x000fe400078ec0ff */
[----:B------:R-:W-:Y:S02]  /*23280*/  F2FP.F16.F32.PACK_AB R14, R9, R8 ;  /* 0x00000008090e723e */ /* 0x000fe400000000ff */
[----:B------:R-:W-:Y:S01]  /*23290*/  F2FP.F16.F32.PACK_AB R15, R11, R10 ;  /* 0x0000000a0b0f723e */ /* 0x000fe200000000ff */
[----:B------:R0:W-:Y:S01]  /*232a0*/  STSM.16.M88.4 [R0], R44 ;  /* 0x0000002c00007844 */ /* 0x0001e20000000200 */
[----:B------:R-:W-:-:S02]  /*232b0*/  LOP3.LUT R130, R137, 0x380, RZ, 0xc0, !PT ;  /* 0x0000038089827812 */ /* 0x000fc400078ec0ff */
[----:B------:R-:W-:Y:S01]  /*232c0*/  SHF.R.U64 R160, R160, 0x3, RZ ;  /* 0x00000003a0a07819 */ /* 0x000fe200000012ff */
[----:B------:R0:W-:Y:S01]  /*232d0*/  STSM.16.M88.4 [R5], R36 ;  /* 0x0000002405007844 */ /* 0x0001e20000000200 */
[----:B------:R-:W-:Y:S02]  /*232e0*/  SHF.R.U64 R148, R148, 0x3, RZ ;  /* 0x0000000394947819 */ /* 0x000fe400000012ff */
[----:B------:R-:W-:Y:S01]  /*232f0*/  SHF.R.U64 R142, R142, 0x3, RZ ;  /* 0x000000038e8e7819 */ /* 0x000fe200000012ff */
[----:B------:R0:W-:Y:S01]  /*23300*/  STSM.16.M88.4 [R4], R28 ;  /* 0x0000001c04007844 */ /* 0x0001e20000000200 */
[----:B------:R-:W-:Y:S02]  /*23310*/  SHF.R.U64 R143, R143, 0x3, RZ ;  /* 0x000000038f8f7819 */ /* 0x000fe400000012ff */
[----:B------:R-:W-:Y:S01]  /*23320*/  SHF.R.U64 R129, R129, 0x3, RZ ;  /* 0x0000000381817819 */ /* 0x000fe200000012ff */
[----:B------:R0:W-:Y:S01]  /*23330*/  STSM.16.M88.4 [R3], R12 ;  /* 0x0000000c03007844 */ /* 0x0001e20000000200 */
[----:B------:R-:W-:Y:S01]  /*23340*/  SHF.R.U64 R130, R130, 0x3, RZ ;  /* 0x0000000382827819 */ /* 0x000fe200000012ff */
[----:B------:R-:W-:-:S02]  /*23350*/  USHF.R.S32.HI UR12, URZ, 0x1f, UR60 ;  /* 0x0000001f3f0c7899 */ /* 0x000fc4000801143c */
[----:B------:R-:W-:Y:S01]  /*23360*/  USHF.R.S32.HI UR13, URZ, 0x1f, UR58 ;  /* 0x0000001f3f0d7899 */ /* 0x000fe2000801143a */
        /* <DEDUP_REMOVED lines=11> */
[----:B------:R-:W-:-:S02]  /*23420*/  IMAD.X R131, RZ, RZ, R193, P6 ;  /* 0x000000ffff837224 */ /* 0x000fc400030e06c1 */
[----:B------:R-:W-:Y:S01]  /*23430*/  IMAD.MOV.U32 R129, RZ, RZ, R193 ;  /* 0x000000ffff817224 */ /* 0x000fe200078e00c1 */
[----:B------:R-:W-:Y:S06]  /*23440*/  BAR.SYNC.DEFER_BLOCKING 0x1, 0x100 ;  /* 0x0044000000007b1d */ /* 0x000fec0000010000 */
[----:B0-----:R-:W-:Y:S05]  /*23450*/  @P0 BRA `(.L_x_2031) ;  /* 0x0000000000c80947 */ /* 0x001fea0003800000 */
[----:B------:R-:W0:Y:S01]  /*23460*/  LDC R8, c[0x0][0xce8] ;  /* 0x00033a00ff087b82 */ /* 0x000e220000000800 */
[----:B------:R-:W-:Y:S01]  /*23470*/  IMAD.MOV R3, RZ, RZ, -R205 ;  /* 0x000000ffff037224 */ /* 0x000fe200078e0acd */
[----:B------:R-:W-:Y:S01]  /*23480*/  ULDC UR5, c[0x0][0xb88] ;  /* 0x0002e20000057ab9 */ /* 0x000fe20000000800 */
[----:B------:R-:W-:Y:S01]  /*23490*/  IMAD.U32 R13, RZ, RZ, UR59 ;  /* 0x0000003bff0d7e24 */ /* 0x000fe2000f8e00ff */
[----:B------:R-:W-:Y:S01]  /*234a0*/  ULDC.64 UR8, c[0x0][0xc90] ;  /* 0x0003240000087ab9 */ /* 0x000fe20000000a00 */
[----:B------:R-:W-:Y:S01]  /*234b0*/  IMAD.U32 R5, RZ, RZ, UR59 ;  /* 0x0000003bff057e24 */ /* 0x000fe2000f8e00ff */
[----:B------:R-:W-:Y:S01]  /*234c0*/  ISETP.NE.AND P0, PT, R226, R3, PT ;  /* 0x00000003e200720c */ /* 0x000fe20003f05270 */
[----:B------:R-:W-:Y:S01]  /*234d0*/  IMAD R13, R13, 0x40, R22 ;  /* 0x000000400d0d7824 */ /* 0x000fe200078e0216 */
[----:B------:R-:W-:Y:S01]  /*234e0*/  ULDC.64 UR10, c[0x0][0xc98] ;  /* 0x00032600000a7ab9 */ /* 0x000fe20000000a00 */
[----:B0-----:R-:W-:-:S05]  /*234f0*/  IMAD R6, R8, UR5, RZ ;  /* 0x0000000508067c24 */ /* 0x001fca000f8e02ff */
[----:B------:R-:W-:-:S13]  /*23500*/  ISETP.GE.OR P1, PT, R13, R6, P0 ;  /* 0x000000060d00720c */ /* 0x000fda0000726670 */
[----:B------:R-:W2:Y:S01]  /*23510*/  @!P1 LDL R11, [R1+0x400] ;  /* 0x00040000010b9983 */ /* 0x000ea20000100800 */
[----:B------:R-:W-:Y:S01]  /*23520*/  ISETP.NE.AND P2, PT, R8, 0x1, PT ;  /* 0x000000010800780c */ /* 0x000fe20003f45270 */
[----:B------:R-:W-:Y:S01]  /*23530*/  IMAD R5, R5, 0x40, R228 ;  /* 0x0000004005057824 */ /* 0x000fe200078e02e4 */
[----:B------:R-:W-:Y:S02]  /*23540*/  UIMAD UR5, UR12, UR8, URZ ;  /* 0x000000080c0572a4 */ /* 0x000fe4000f8e023f */
[----:B------:R-:W-:Y:S01]  /*23550*/  UIMAD.WIDE.U32 UR6, UR60, UR8, URZ ;  /* 0x000000083c0672a5 */ /* 0x000fe2000f8e003f */
[----:B------:R-:W-:Y:S01]  /*23560*/  IMAD.MOV.U32 R4, RZ, RZ, R5 ;  /* 0x000000ffff047224 */ /* 0x000fe200078e0005 */
[----:B------:R-:W-:Y:S02]  /*23570*/  UIMAD UR5, UR60, UR9, UR5 ;  /* 0x000000093c0572a4 */ /* 0x000fe4000f8e0205 */
[----:B------:R-:W-:Y:S02]  /*23580*/  UIMAD UR8, UR13, UR10, URZ ;  /* 0x0000000a0d0872a4 */ /* 0x000fe4000f8e023f */
[----:B------:R-:W-:-:S02]  /*23590*/  UIADD3 UR7, UR7, UR5, URZ ;  /* 0x0000000507077290 */ /* 0x000fc4000fffe03f */
[----:B------:R-:W-:Y:S01]  /*235a0*/  UIMAD UR8, UR58, UR11, UR8 ;  /* 0x0000000b3a0872a4 */ /* 0x000fe2000f8e0208 */
[----:B------:R-:W0:Y:S01]  /*235b0*/  @P2 LDC R0, c[0x0][0xcec] ;  /* 0x00033b00ff002b82 */ /* 0x000e220000000800 */
[----:B------:R-:W-:-:S07]  /*235c0*/  UIMAD.WIDE.U32 UR6, UR58, UR10, UR6 ;  /* 0x0000000a3a0672a5 */ /* 0x000fce000f8e0006 */
[----:B------:R-:W1:Y:S01]  /*235d0*/  @P2 LDC R3, c[0x0][0xcf0] ;  /* 0x00033c00ff032b82 */ /* 0x000e620000000800 */
[----:B0-----:R-:W-:-:S05]  /*235e0*/  @P2 IMAD.HI.U32 R0, R5, R0, RZ ;  /* 0x0000000005002227 */ /* 0x001fca00078e00ff */
[----:B-1----:R-:W-:-:S05]  /*235f0*/  @P2 SHF.R.U32.HI R4, RZ, R3, R0 ;  /* 0x00000003ff042219 */ /* 0x002fca0000011600 */
        /* <DEDUP_REMOVED lines=14> */
[----:B------:R-:W-:Y:S01]  /*236e0*/  SHFL.IDX PT, R8, R0, RZ, 0x1c1f ;  /* 0x001c1fff00087589 */ /* 0x000fe200000e0000 */
[----:B------:R-:W-:Y:S01]  /*236f0*/  LEA.HI.X R10, R4, UR7, R3, 0x2, P2 ;  /* 0x00000007040a7c11 */ /* 0x000fe200090f1403 */
[----:B------:R-:W-:-:S04]  /*23700*/  VIADD R3, R13, 0x8 ;  /* 0x000000080d037836 */ /* 0x000fc80000000000 */
[----:B------:R-:W2:Y:S01]  /*23710*/  SHFL.IDX PT, R9, R10, RZ, 0x1c1f ;  /* 0x001c1fff0a097589 */ /* 0x000ea200000e0000 */
[----:B------:R-:W-:-:S03]  /*23720*/  ISETP.GE.OR P0, PT, R3, R6, P0 ;  /* 0x000000060300720c */ /* 0x000fc60000706670 */
[----:B--2---:R-:W-:Y:S10]  /*23730*/  @!P1 ST.E desc[UR36][R8.64], R11 ;  /* 0x0000000b08009985 */ /* 0x004ff4000c101924 */
[----:B------:R-:W2:Y:S04]  /*23740*/  @!P0 LDL R3, [R1+0x404] ;  /* 0x0004040001038983 */ /* 0x000ea80000100800 */
[----:B------:R-:W-:Y:S04]  /*23750*/  SHFL.IDX PT, R4, R0, 0x1, 0x1c1f ;  /* 0x003c1f0000047f89 */ /* 0x000fe800000e0000 */
[----:B------:R-:W2:Y:S04]  /*23760*/  SHFL.IDX PT, R5, R10, 0x1, 0x1c1f ;  /* 0x003c1f000a057f89 */ /* 0x000ea800000e0000 */
[----:B--2---:R0:W-:Y:S02]  /*23770*/  @!P0 ST.E desc[UR36][R4.64], R3 ;  /* 0x0000000304008985 */ /* 0x0041e4000c101924 */
.L_x_2031:
[----:B------:R-:W1:Y:S01]  /*23780*/  LDC R74, c[0x0][0xce8] ;  /* 0x00033a00ff4a7b82 */ /* 0x000e620000000800 */
[----:B------:R-:W-:Y:S01]  /*23790*/  ULDC UR10, c[0x0][0xbc8] ;  /* 0x0002f200000a7ab9 */ /* 0x000fe20000000800 */
[----:B------:R-:W-:Y:S01]  /*237a0*/  IMAD R0, R198, 0x20, R159 ;  /* 0x00000020c6007824 */ /* 0x000fe200078e029f */
[----:B------:R-:W-:Y:S01]  /*237b0*/  ISETP.GE.AND P1, PT, R154, UR10, PT ;  /* 0x0000000a9a007c0c */ /* 0x000fe2000bf26270 */
[----:B0-----:R-:W-:Y:S01]  /*237c0*/  IMAD.U32 R5, RZ, RZ, UR59 ;  /* 0x0000003bff057e24 */ /* 0x001fe2000f8e00ff */
[----:B------:R-:W-:Y:S01]  /*237d0*/  ULDC.64 UR8, c[0x0][0xbe8] ;  /* 0x0002fa0000087ab9 */ /* 0x000fe20000000a00 */
[----:B------:R0:W5:Y:S04]  /*237e0*/  LD.E.128 R8, desc[UR36][R128.64] ;  /* 0x0000002480087980 */ /* 0x000168000c101d00 */
[----:B------:R-:W5:Y:S04]  /*237f0*/  LD.E.128 R180, desc[UR36][R180.64] ;  /* 0x00000024b4b47980 */ /* 0x000f68000c101d00 */
[----:B------:R0:W5:Y:S04]  /*23800*/  LD.E.128 R12, desc[UR36][R178.64] ;  /* 0x00000024b20c7980 */ /* 0x000168000c101d00 */
[----:B------:R0:W5:Y:S04]  /*23810*/  LD.E.128 R24, desc[UR36][R174.64] ;  /* 0x00000024ae187980 */ /* 0x000168000c101d00 */
[----:B------:R0:W5:Y:S01]  /*23820*/  LD.E.128 R28, desc[UR36][R172.64] ;  /* 0x00000024ac1c7980 */ /* 0x000162000c101d00 */
[----:B-1----:R-:W-:-:S02]  /*23830*/  ISETP.NE.AND P3, PT, R74, 0x1, PT ;  /* 0x000000014a00780c */ /* 0x002fc40003f65270 */
[----:B------:R-:W-:Y:S01]  /*23840*/  SEL R4, RZ, 0xffffffff, P1 ;  /* 0xffffffffff047807 */ /* 0x000fe20000800000 */
[----:B------:R0:W5:Y:S01]  /*23850*/  LD.E.128 R32, desc[UR36][R170.64] ;  /* 0x00000024aa207980 */ /* 0x000162000c101d00 */
[----:B------:R-:W-:Y:S02]  /*23860*/  ISETP.GE.AND P0, PT, R155, UR10, PT ;  /* 0x0000000a9b007c0c */ /* 0x000fe4000bf06270 */
[----:B------:R-:W-:Y:S01]  /*23870*/  ISETP.GE.AND P2, PT, R156, UR10, PT ;  /* 0x0000000a9c007c0c */ /* 0x000fe2000bf46270 */
[----:B------:R-:W-:Y:S01]  /*23880*/  IMAD R72, R5, 0x40, R0 ;  /* 0x0000004005487824 */ /* 0x000fe200078e0200 */
[----:B------:R-:W-:Y:S01]  /*23890*/  UIMAD UR5, UR12, UR8, URZ ;  /* 0x000000080c0572a4 */ /* 0x000fe2000f8e023f */
[----:B------:R0:W5:Y:S04]  /*238a0*/  LD.E.128 R36, desc[UR36][R168.64] ;  /* 0x00000024a8247980 */ /* 0x000168000c101d00 */
[----:B------:R-:W1:Y:S01]  /*238b0*/  @P3 LDC R21, c[0x0][0xcec] ;  /* 0x00033b00ff153b82 */ /* 0x000e620000000800 */
[----:B------:R-:W-:Y:S01]  /*238c0*/  UIMAD.WIDE.U32 UR6, UR60, UR8, URZ ;  /* 0x000000083c0672a5 */ /* 0x000fe2000f8e003f */
[----:B------:R0:W5:Y:S04]  /*238d0*/  LD.E.128 R40, desc[UR36][R166.64] ;  /* 0x00000024a6287980 */ /* 0x000168000c101d00 */
[----:B------:R0:W5:Y:S02]  /*238e0*/  LD.E.128 R44, desc[UR36][R164.64] ;  /* 0x00000024a42c7980 */ /* 0x000164000c101d00 */
[----:B------:R-:W2:Y:S01]  /*238f0*/  @P3 LDC R73, c[0x0][0xcf0] ;  /* 0x00033c00ff493b82 */ /* 0x000ea20000000800 */
[----:B------:R-:W-:Y:S01]  /*23900*/  ISETP.GE.AND P1, PT, R153, UR10, PT ;  /* 0x0000000a99007c0c */ /* 0x000fe2000bf26270 */
[----:B------:R-:W-:Y:S01]  /*23910*/  IMAD.SHL.U32 R6, R4, 0x2, RZ ;  /* 0x0000000204067824 */ /* 0x000fe200078e00ff */
[----:B------:R-:W-:Y:S01]  /*23920*/  SEL R4, RZ, 0xffffffff, P0 ;  /* 0xffffffffff047807 */ /* 0x000fe20000000000 */
[----:B------:R0:W5:Y:S01]  /*23930*/  LD.E.128 R48, desc[UR36][R162.64] ;  /* 0x00000024a2307980 */ /* 0x000162000c101d00 */
[----:B------:R-:W-:-:S02]  /*23940*/  SEL R0, RZ, 0xffffffff, P1 ;  /* 0xffffffffff007807 */ /* 0x000fc40000800000 */
[----:B------:R-:W-:Y:S01]  /*23950*/  SEL R3, RZ, 0x1, P2 ;  /* 0x00000001ff037807 */ /* 0x000fe20001000000 */
[----:B------:R-:W-:Y:S01]  /*23960*/  UIMAD UR5, UR60, UR9, UR5 ;  /* 0x000000093c0572a4 */ /* 0x000fe2000f8e0205 */
[----:B------:R-:W-:Y:S01]  /*23970*/  IMAD.SHL.U32 R4, R4, 0x4, RZ ;  /* 0x0000000404047824 */ /* 0x000fe200078e00ff */
[----:B------:R-:W-:Y:S01]  /*23980*/  ISETP.GE.AND P0, PT, R152, UR10, PT ;  /* 0x0000000a98007c0c */ /* 0x000fe2000bf06270 */
[----:B------:R-:W-:Y:S01]  /*23990*/  IMAD.SHL.U32 R75, R0, 0x8, RZ ;  /* 0x00000008004b7824 */ /* 0x000fe200078e00ff */
[----:B------:R-:W-:Y:S01]  /*239a0*/  LOP3.LUT R3, R6, 0x2, R3, 0xe2, !PT ;  /* 0x0000000206037812 */ /* 0x000fe200078ee203 */
[----:B------:R-:W-:Y:S01]  /*239b0*/  ULDC.64 UR8, c[0x0][0xbf0] ;  /* 0x0002fc0000087ab9 */ /* 0x000fe20000000a00 */
[----:B------:R-:W-:Y:S01]  /*239c0*/  UIADD3 UR7, UR7, UR5, URZ ;  /* 0x0000000507077290 */ /* 0x000fe2000fffe03f */
[----:B------:R0:W5:Y:S01]  /*239d0*/  LD.E.128 R52, desc[UR36][R160.64] ;  /* 0x00000024a0347980 */ /* 0x000162000c101d00 */
[----:B-1----:R-:W-:Y:S01]  /*239e0*/  @P3 IMAD.HI.U32 R0, R72, R21, RZ ;  /* 0x0000001548003227 */ /* 0x002fe200078e00ff */
[----:B------:R-:W-:Y:S01]  /*239f0*/  UIMAD UR5, UR13, UR8, URZ ;  /* 0x000000080d0572a4 */ /* 0x000fe2000f8e023f */
[----:B------:R-:W-:Y:S01]  /*23a00*/  SEL R5, RZ, 0xffffffff, P0 ;  /* 0xffffffffff057807 */ /* 0x000fe20000000000 */
[----:B------:R0:W5:Y:S01]  /*23a10*/  LD.E.128 R56, desc[UR36][R150.64] ;  /* 0x0000002496387980 */ /* 0x000162000c101d00 */
[----:B------:R-:W-:Y:S01]  /*23a20*/  LOP3.LUT R4, R4, 0x4, R3, 0xe2, !PT ;  /* 0x0000000404047812 */ /* 0x000fe200078ee203 */
[----:B------:R-:W-:Y:S01]  /*23a30*/  IMAD.MOV.U32 R3, RZ, RZ, R72 ;  /* 0x000000ffff037224 */ /* 0x000fe200078e0048 */
[----:B------:R-:W-:Y:S01]  /*23a40*/  UIMAD UR5, UR58, UR9, UR5 ;  /* 0x000000093a0572a4 */ /* 0x000fe2000f8e0205 */
[----:B------:R0:W5:Y:S01]  /*23a50*/  LD.E.128 R60, desc[UR36][R148.64] ;  /* 0x00000024943c7980 */ /* 0x000162000c101d00 */
[----:B--2---:R-:W-:Y:S01]  /*23a60*/  @P3 SHF.R.U32.HI R3, RZ, R73, R0 ;  /* 0x00000049ff033219 */ /* 0x004fe20000011600 */
[----:B------:R-:W-:Y:S01]  /*23a70*/  UIMAD.WIDE.U32 UR6, UR58, UR8, UR6 ;  /* 0x000000083a0672a5 */ /* 0x000fe2000f8e0006 */
[----:B------:R-:W-:Y:S01]  /*23a80*/  IMAD.SHL.U32 R5, R5, 0x10, RZ ;  /* 0x0000001005057824 */ /* 0x000fe200078e00ff */
[----:B------:R-:W-:Y:S01]  /*23a90*/  LOP3.LUT R4, R75, 0x8, R4, 0xe2, !PT ;  /* 0x000000084b047812 */ /* 0x000fe200078ee204 */
[----:B------:R0:W5:Y:S01]  /*23aa0*/  LD.E.128 R64, desc[UR36][R142.64] ;  /* 0x000000248e407980 */ /* 0x000162000c101d00 */
[----:B------:R-:W-:Y:S01]  /*23ab0*/  ISETP.GE.AND P0, PT, R19, UR10, PT ;  /* 0x0000000a13007c0c */ /* 0x000fe2000bf06270 */
[----:B------:R-:W-:Y:S01]  /*23ac0*/  UIADD3 UR5, UR7, UR5, URZ ;  /* 0x0000000507057290 */ /* 0x000fe2000fffe03f */
[--C-:B------:R-:W-:Y:S01]  /*23ad0*/  IMAD.MOV R21, RZ, RZ, -R3.reuse ;  /* 0x000000ffff157224 */ /* 0x100fe200078e0a03 */
[----:B------:R-:W-:Y:S01]  /*23ae0*/  SHF.R.S32.HI R20, RZ, 0x1f, R3 ;  /* 0x0000001fff147819 */ /* 0x000fe20000011403 */
[----:B------:R0:W5:Y:S01]  /*23af0*/  LD.E.128 R68, desc[UR36][R140.64] ;  /* 0x000000248c447980 */ /* 0x000162000c101d00 */
[----:B------:R-:W-:Y:S01]  /*23b00*/  LOP3.LUT R0, R5, 0x10, R4, 0xe2, !PT ;  /* 0x0000001005007812 */ /* 0x000fe200078ee204 */
[----:B------:R-:W-:Y:S01]  /*23b10*/  IMAD.U32 R4, RZ, RZ, UR6 ;  /* 0x00000006ff047e24 */ /* 0x000fe2000f8e00ff */
[----:B------:R-:W-:Y:S01]  /*23b20*/  SEL R6, RZ, 0xffffffff, P0 ;  /* 0xffffffffff067807 */ /* 0x000fe20000000000 */
[----:B------:R-:W-:Y:S01]  /*23b30*/  IMAD.U32 R5, RZ, RZ, UR7 ;  /* 0x00000007ff057e24 */ /* 0x000fe2000f8e00ff */
[----:B------:R-:W-:Y:S01]  /*23b40*/  ULDC.64 UR6, c[0x0][0xbe0] ;  /* 0x0002f80000067ab9 */ /* 0x000fe20000000a00 */
[----:B------:R-:W-:Y:S01]  /*23b50*/  IMAD R21, R74, R21, R72 ;  /* 0x000000154a157224 */ /* 0x000fe200078e0248 */
[----:B------:R-:W5:Y:S01]  /*23b60*/  LD.E.128 R128, desc[UR36][R130.64] ;  /* 0x0000002482807980 */ /* 0x000f62000c101d00 */
[----:B------:R-:W-:Y:S01]  /*23b70*/  IMAD.U32 R5, RZ, RZ, UR5 ;  /* 0x00000005ff057e24 */ /* 0x000fe2000f8e00ff */
[----:B------:R-:W-:Y:S01]  /*23b80*/  ISETP.GE.AND P0, PT, R158, UR10, PT ;  /* 0x0000000a9e007c0c */ /* 0x000fe2000bf06270 */
[----:B------:R-:W-:Y:S01]  /*23b90*/  IMAD R20, R20, UR6, RZ ;  /* 0x0000000614147c24 */ /* 0x000fe2000f8e02ff */
[----:B------:R-:W-:Y:S01]  /*23ba0*/  @!PT LDS RZ, [RZ] ;  /* 0x00000000fffff984 */ /* 0x000fe20000000800 */
[----:B------:R-:W-:Y:S01]  /*23bb0*/  @!PT LDS RZ, [RZ] ;  /* 0x00000000fffff984 */ /* 0x000fe20000000800 */
[----:B------:R-:W-:Y:S01]  /*23bc0*/  @!PT LDS RZ, [RZ] ;  /* 0x00000000fffff984 */ /* 0x000fe20000000800 */
[----:B------:R-:W-:Y:S01]  /*23bd0*/  @!PT LDS RZ, [RZ] ;  /* 0x00000000fffff984 */ /* 0x000fe20000000800 */
[----:B------:R1:W-:Y:S06]  /*23be0*/  MEMBAR.ALL.CTA ;  /* 0x0000000000007992 */ /* 0x0003ec0000008000 */
[----:B-1----:R-:W1:Y:S01]  /*23bf0*/  FENCE.VIEW.ASYNC.S ;  /* 0x00000000000073c6 */ /* 0x002e620000000000 */
[----:B------:R-:W-:Y:S01]  /*23c00*/  IMAD.SHL.U32 R75, R6, 0x20, RZ ;  /* 0x00000020064b7824 */ /* 0x000fe200078e00ff */
[----:B------:R-:W-:Y:S01]  /*23c10*/  SHF.R.S32.HI R6, RZ, 0x1f, R21 ;  /* 0x0000001fff067819 */ /* 0x000fe20000011415 */
[C---:B------:R-:W-:Y:S01]  /*23c20*/  IMAD R73, R3.reuse, UR7, R20 ;  /* 0x0000000703497c24 */ /* 0x040fe2000f8e0214 */
[----:B------:R-:W-:Y:S01]  /*23c30*/  ULDC UR8, c[0x0][0xb88] ;  /* 0x0002e20000087ab9 */ /* 0x000fe20000000800 */
[----:B------:R-:W-:Y:S01]  /*23c40*/  IMAD.WIDE.U32 R4, R3, UR6, R4 ;  /* 0x0000000603047c25 */ /* 0x000fe2000f8e0004 */
[----:B------:R-:W-:Y:S01]  /*23c50*/  ULDC.64 UR6, c[0x0][0xbd8] ;  /* 0x0002f60000067ab9 */ /* 0x000fe20000000a00 */
[----:B------:R-:W-:Y:S01]  /*23c60*/  LOP3.LUT R0, R75, 0x20, R0, 0xe2, !PT ;  /* 0x000000204b007812 */ /* 0x000fe200078ee200 */
[----:B------:R-:W-:Y:S01]  /*23c70*/  UIADD3 UR5, UR44, 0x38820, URZ ;  /* 0x000388202c057890 */ /* 0x000fe2000fffe03f */
[----:B------:R-:W-:Y:S01]  /*23c80*/  IMAD.U32 R20, RZ, RZ, UR59 ;  /* 0x0000003bff147e24 */ /* 0x000fe2000f8e00ff */
[----:B------:R-:W-:Y:S01]  /*23c90*/  SEL R3, RZ, 0x40, P0 ;  /* 0x00000040ff037807 */ /* 0x000fe20000000000 */
[----:B------:R-:W-:Y:S01]  /*23ca0*/  IMAD.IADD R5, R5, 0x1, R73 ;  /* 0x0000000105057824 */ /* 0x000fe200078e0249 */
[----:B------:R-:W-:Y:S01]  /*23cb0*/  ISETP.GE.AND P0, PT, R157, UR10, PT ;  /* 0x0000000a9d007c0c */ /* 0x000fe2000bf06270 */
[----:B------:R-:W-:Y:S01]  /*23cc0*/  IMAD R6, R6, UR6, RZ ;  /* 0x0000000606067c24 */ /* 0x000fe2000f8e02ff */
[----:B------:R-:W-:Y:S01]  /*23cd0*/  LOP3.LUT R0, R0, R3, RZ, 0xfc, !PT ;  /* 0x0000000300007212 */ /* 0x000fe200078efcff */
[----:B------:R-:W-:Y:S01]  /*23ce0*/  IMAD R79, R20, 0x40, R159 ;  /* 0x00000040144f7824 */ /* 0x000fe200078e029f */
[----:B------:R-:W-:Y:S01]  /*23cf0*/  SEL R3, RZ, 0x80, P0 ;  /* 0x00000080ff037807 */ /* 0x000fe20000000000 */
[----:B------:R-:W-:Y:S01]  /*23d00*/  IMAD R80, R74, UR8, RZ ;  /* 0x000000084a507c24 */ /* 0x000fe2000f8e02ff */
[----:B------:R-:W-:Y:S01]  /*23d10*/  UPRMT UR5, URZ, 0x654, UR5 ;  /* 0x000006543f057896 */ /* 0x000fe20008000005 */
[C---:B------:R-:W-:Y:S01]  /*23d20*/  IMAD R73, R21.reuse, UR7, R6 ;  /* 0x0000000715497c24 */ /* 0x040fe2000f8e0206 */
[----:B------:R-:W-:Y:S01]  /*23d30*/  BSSY B1, `(.L_x_2032) ;  /* 0x000002b000017945 */ /* 0x000fe20003800000 */
[----:B------:R-:W-:Y:S01]  /*23d40*/  IMAD.WIDE.U32 R4, R21, UR6, R4 ;  /* 0x0000000615047c25 */ /* 0x000fe2000f8e0004 */
[----:B------:R-:W-:Y:S01]  /*23d50*/  ISETP.GE.AND P0, PT, R79, R80, PT ;  /* 0x000000504f00720c */ /* 0x000fe20003f06270 */
[----:B------:R-:W-:Y:S01]  /*23d60*/  ULDC.64 UR6, c[0x0][0xb80] ;  /* 0x0002e00000067ab9 */ /* 0x000fe20000000a00 */
[----:B------:R-:W-:Y:S01]  /*23d70*/  LOP3.LUT R3, R0, R3, RZ, 0xfc, !PT ;  /* 0x0000000300037212 */ /* 0x000fe200078efcff */
[----:B------:R-:W-:Y:S01]  /*23d80*/  IMAD.IADD R5, R5, 0x1, R73 ;  /* 0x0000000105057824 */ /* 0x000fe200078e0249 */
[C---:B------:R-:W-:Y:S01]  /*23d90*/  LEA R6, P1, R4.reuse, UR6, 0x1 ;  /* 0x0000000604067c11 */ /* 0x040fe2000f8208ff */
[----:B-1----:R-:W-:Y:S03]  /*23da0*/  SYNCS.ARRIVE.TRANS64.RED.A1T0 RZ, [UR5], RZ ;  /* 0x000000ffffff79a7 */ /* 0x002fe60008100405 */
        /* <DEDUP_REMOVED lines=27> */
[----:B--2---:R-:W-:Y:S02]  /*23f60*/  @P4 LEA R12, P5, R157, R20, 0x1 ;  /* 0x000000149d0c4211 */ /* 0x004fe400078a08ff */
[-C--:B------:R-:W-:Y:S01]  /*23f70*/  @!P1 LEA.HI.X R9, R19, R21.reuse, R186, 0x1, P6 ;  /* 0x0000001513099211 */ /* 0x080fe200030f0cba */
[----:B------:R3:W-:Y:S01]  /*23f80*/  @!P2 ST.E.128 desc[UR36][R4.64], R44 ;  /* 0x0000002c0400a985 */ /* 0x0007e2000c101d24 */
[----:B------:R-:W-:-:S02]  /*23f90*/  @P0 LEA.HI.X R11, R158, R21, R185, 0x1, P3 ;  /* 0x000000159e0b0211 */ /* 0x000fc400018f0cb9 */
[----:B------:R-:W-:Y:S01]  /*23fa0*/  @P4 LEA.HI.X R13, R157, R21, R176, 0x1, P5 ;  /* 0x000000159d0d4211 */ /* 0x000fe200028f0cb0 */
[----:B------:R3:W-:Y:S04]  /*23fb0*/  @!P1 ST.E.128 desc[UR36][R8.64], R52 ;  /* 0x0000003408009985 */ /* 0x0007e8000c101d24 */
[----:B------:R3:W-:Y:S04]  /*23fc0*/  @P0 ST.E.128 desc[UR36][R10.64], R60 ;  /* 0x0000003c0a000985 */ /* 0x0007e8000c101d24 */
[----:B------:R3:W-:Y:S02]  /*23fd0*/  @P4 ST.E.128 desc[UR36][R12.64], R68 ;  /* 0x000000440c004985 */ /* 0x0007e4000c101d24 */
.L_x_2033:
[----:B------:R-:W-:Y:S05]  /*23fe0*/  BSYNC B1 ;  /* 0x0000000000017941 */ /* 0x000fea0003800000 */
.L_x_2032:
        /* <DEDUP_REMOVED lines=11> */
[CC--:B------:R-:W-:Y:S02]  /*240a0*/  @!P5 LEA R10, P4, R154.reuse, R8.reuse, 0x1 ;  /* 0x000000089a0ad211 */ /* 0x0c0fe400078808ff */
        /* <DEDUP_REMOVED lines=9> */
[-C--:B------:R-:W-:Y:S02]  /*24140*/  @!P2 LEA.HI.X R15, R153, R9.reuse, R188, 0x1, P5 ;  /* 0x00000009990fa211 */ /* 0x080fe400028f0cbc */
[CC--:B-1----:R-:W-:Y:S02]  /*24150*/  @!P0 LEA R20, P3, R19.reuse, R8.reuse, 0x1 ;  /* 0x0000000813148211 */ /* 0x0c2fe400078608ff */
[-C--:B0-----:R-:W-:Y:S01]  /*24160*/  @!P1 LEA R4, P6, R152, R8.reuse, 0x1 ;  /* 0x0000000898049211 */ /* 0x081fe200078c08ff */
[----:B------:R4:W-:Y:S01]  /*24170*/  @!P2 ST.E.128 desc[UR36][R14.64], R40 ;  /* 0x000000280e00a985 */ /* 0x0009e2000c101d24 */
[----:B------:R-:W-:Y:S02]  /*24180*/  @P4 LEA R28, P5, R158, R8, 0x1 ;  /* 0x000000089e1c4211 */ /* 0x000fe400078a08ff */
[-C--:B------:R-:W-:Y:S02]  /*24190*/  @!P1 LEA.HI.X R5, R152, R9.reuse, R187, 0x1, P6 ;  /* 0x0000000998059211 */ /* 0x080fe400030f0cbb */
[----:B--2---:R-:W-:-:S02]  /*241a0*/  @!P0 LEA.HI.X R21, R19, R9, R186, 0x1, P3 ;  /* 0x0000000913158211 */ /* 0x004fc400018f0cba */
        /* <DEDUP_REMOVED lines=10> */
.L_x_2030:
[----:B------:R-:W0:Y:S01]  /*24250*/  LDC R12, c[0x0][0xce8] ;  /* 0x00033a00ff0c7b82 */ /* 0x000e220000000800 */
[----:B------:R-:W-:Y:S01]  /*24260*/  ISETP.GE.AND P2, PT, R191, 0x40, PT ;  /* 0x00000040bf00780c */ /* 0x000fe20003f46270 */
[----:B------:R-:W-:Y:S01]  /*24270*/  ULDC UR12, c[0x0][0xbc8] ;  /* 0x0002f200000c7ab9 */ /* 0x000fe20000000800 */
[----:B------:R-:W-:Y:S01]  /*24280*/  IMAD R0, R198, 0x20, R159 ;  /* 0x00000020c6007824 */ /* 0x000fe200078e029f */
[----:B------:R-:W-:Y:S01]  /*24290*/  ISETP.GE.AND P4, PT, R156, UR12, PT ;  /* 0x0000000c9c007c0c */ /* 0x000fe2000bf86270 */
[----:B------:R-:W-:Y:S01]  /*242a0*/  IMAD.U32 R3, RZ, RZ, UR59 ;  /* 0x0000003bff037e24 */ /* 0x000fe2000f8e00ff */
[----:B------:R-:W-:Y:S01]  /*242b0*/  ISETP.GE.AND P3, PT, R154, UR12, PT ;  /* 0x0000000c9a007c0c */ /* 0x000fe2000bf66270 */
[----:B------:R-:W-:Y:S01]  /*242c0*/  USHF.R.S32.HI UR8, URZ, 0x1f, UR60 ;  /* 0x0000001f3f087899 */ /* 0x000fe2000801143c */
[----:B------:R-:W-:Y:S01]  /*242d0*/  BSSY B1, `(.L_x_2035) ;  /* 0x0000033000017945 */ /* 0x000fe20003800000 */
[----:B------:R-:W-:Y:S01]  /*242e0*/  USHF.R.S32.HI UR9, URZ, 0x1f, UR58 ;  /* 0x0000001f3f097899 */ /* 0x000fe2000801143a */
[----:B------:R-:W-:Y:S01]  /*242f0*/  ISETP.GE.AND P1, PT, R155, UR12, PT ;  /* 0x0000000c9b007c0c */ /* 0x000fe2000bf26270 */
[----:B------:R-:W-:Y:S01]  /*24300*/  IMAD R10, R3, 0x40, R0 ;  /* 0x00000040030a7824 */ /* 0x000fe200078e0200 */
[----:B------:R-:W-:-:S02]  /*24310*/  SEL R14, RZ, 0x1, P4 ;  /* 0x00000001ff0e7807 */ /* 0x000fc40002000000 */
[----:B------:R-:W-:Y:S02]  /*24320*/  SEL R15, RZ, 0xffffffff, P3 ;  /* 0xffffffffff0f7807 */ /* 0x000fe40001800000 */
[----:B0-----:R-:W-:-:S13]  /*24330*/  ISETP.NE.AND P0, PT, R12, 0x1, PT ;  /* 0x000000010c00780c */ /* 0x001fda0003f05270 */
[----:B------:R-:W0:Y:S08]  /*24340*/  @P0 LDC R11, c[0x0][0xcec] ;  /* 0x00033b00ff0b0b82 */ /* 0x000e300000000800 */
[----:B------:R-:W1:Y:S01]  /*24350*/  @P0 LDC R13, c[0x0][0xcf0] ;  /* 0x00033c00ff0d0b82 */ /* 0x000e620000000800 */
[----:B------:R-:W-:Y:S05]  /*24360*/  @P2 BRA `(.L_x_2036) ;  /* 0x0000000000a42947 */ /* 0x000fea0003800000 */
[----:B------:R-:W2:Y:S01]  /*24370*/  S2R R4, SR_TID.X ;  /* 0x0000000000047919 */ /* 0x000ea20000002100 */
[----:B------:R-:W3:Y:S01]  /*24380*/  LDC R5, c[0x0][0xce8] ;  /* 0x00033a00ff057b82 */ /* 0x000ee20000000800 */
[----:B------:R-:W-:Y:S01]  /*24390*/  IMAD.U32 R0, RZ, RZ, UR59 ;  /* 0x0000003bff007e24 */ /* 0x000fe2000f8e00ff */
[----:B------:R-:W-:Y:S02]  /*243a0*/  ULDC UR5, c[0x0][0xb88] ;  /* 0x0002e20000057ab9 */ /* 0x000fe40000000800 */
[----:B---3--:R-:W-:Y:S02]  /*243b0*/  IMAD R3, R5, UR5, RZ ;  /* 0x0000000505037c24 */ /* 0x008fe4000f8e02ff */
[----:B--2---:R-:W-:-:S04]  /*243c0*/  IMAD R0, R0, 0x40, R4 ;  /* 0x0000004000007824 */ /* 0x004fc800078e0204 */
[----:B------:R-:W-:-:S05]  /*243d0*/  VIADD R6, R0, 0xffffff80 ;  /* 0xffffff8000067836 */ /* 0x000fca0000000000 */
        /* <DEDUP_REMOVED lines=34> */
.L_x_2036:
[----:B------:R-:W-:Y:S05]  /*24600*/  BSYNC B1 ;  /* 0x0000000000017941 */ /* 0x000fea0003800000 */
.L_x_2035:
[----:B------:R-:W-:Y:S01]  /*24610*/  SEL R0, RZ, 0xffffffff, P1 ;  /* 0xffffffffff007807 */ /* 0x000fe20000800000 */
[----:B------:R-:W-:Y:S01]  /*24620*/  ULDC.64 UR10, c[0x0][0xbe8] ;  /* 0x0002fa00000a7ab9 */ /* 0x000fe20000000a00 */
[----:B------:R-:W-:Y:S01]  /*24630*/  IMAD.SHL.U32 R15, R15, 0x2, RZ ;  /* 0x000000020f0f7824 */ /* 0x000fe200078e00ff */
[----:B------:R-:W-:Y:S01]  /*24640*/  UIMAD UR5, UR8, UR10, URZ ;  /* 0x0000000a080572a4 */ /* 0x000fe2000f8e023f */
[----:B------:R-:W-:Y:S01]  /*24650*/  ISETP.GE.AND P1, PT, R153, UR12, PT ;  /* 0x0000000c99007c0c */ /* 0x000fe2000bf26270 */
[----:B------:R-:W-:Y:S01]  /*24660*/  IMAD.SHL.U32 R5, R0, 0x4, RZ ;  /* 0x0000000400057824 */ /* 0x000fe200078e00ff */
[----:B------:R-:W-:Y:S01]  /*24670*/  UIMAD.WIDE.U32 UR6, UR60, UR10, URZ ;  /* 0x0000000a3c0672a5 */ /* 0x000fe2000f8e003f */
[----:B0-----:R-:W-:Y:S01]  /*24680*/  @P0 IMAD.HI.U32 R0, R10, R11, RZ ;  /* 0x0000000b0a000227 */ /* 0x001fe200078e00ff */
[----:B------:R-:W-:Y:S01]  /*24690*/  UIMAD UR5, UR60, UR11, UR5 ;  /* 0x0000000b3c0572a4 */ /* 0x000fe2000f8e0205 */
[----:B------:R-:W-:Y:S01]  /*246a0*/  LOP3.LUT R14, R15, 0x2, R14, 0xe2, !PT ;  /* 0x000000020f0e7812 */ /* 0x000fe200078ee20e */
[----:B------:R-:W-:Y:S01]  /*246b0*/  BSSY B1, `(.L_x_2037) ;  /* 0x0000056000017945 */ /* 0x000fe20003800000 */
[----:B--2---:R-:W-:Y:S01]  /*246c0*/  IMAD.MOV.U32 R3, RZ, RZ, R10 ;  /* 0x000000ffff037224 */ /* 0x004fe200078e000a */
[----:B-1----:R-:W-:Y:S01]  /*246d0*/  @P0 SHF.R.U32.HI R3, RZ, R13, R0 ;  /* 0x0000000dff030219 */ /* 0x002fe20000011600 */
[----:B------:R-:W-:Y:S01]  /*246e0*/  ULDC.64 UR10, c[0x0][0xbf0] ;  /* 0x0002fc00000a7ab9 */ /* 0x000fe20000000a00 */
[----:B------:R-:W-:Y:S01]  /*246f0*/  SEL R0, RZ, 0xffffffff, P1 ;  /* 0xffffffffff007807 */ /* 0x000fe20000800000 */
[----:B------:R-:W-:Y:S01]  /*24700*/  UIADD3 UR7, UR7, UR5, URZ ;  /* 0x0000000507077290 */ /* 0x000fe2000fffe03f */
[----:B------:R-:W-:Y:S01]  /*24710*/  LOP3.LUT R14, R5, 0x4, R14, 0xe2, !PT ;  /* 0x00000004050e7812 */ /* 0x000fe200078ee20e */
[----:B------:R-:W-:Y:S01]  /*24720*/  UIMAD UR5, UR9, UR10, URZ ;  /* 0x0000000a090572a4 */ /* 0x000fe2000f8e023f */
[----:B------:R-:W-:Y:S01]  /*24730*/  ISETP.GE.AND P1, PT, R152, UR12, PT ;  /* 0x0000000c98007c0c */ /* 0x000fe2000bf26270 */
[----:B------:R-:W-:Y:S01]  /*24740*/  UIMAD.WIDE.U32 UR6, UR58, UR10, UR6 ;  /* 0x0000000a3a0672a5 */ /* 0x000fe2000f8e0006 */
[----:B------:R-:W-:Y:S01]  /*24750*/  IMAD.SHL.U32 R5, R0, 0x8, RZ ;  /* 0x0000000800057824 */ /* 0x000fe200078e00ff */
[----:B------:R-:W-:Y:S01]  /*24760*/  UIMAD UR5, UR58, UR11, UR5 ;  /* 0x0000000b3a0572a4 */ /* 0x000fe2000f8e0205 */
[--C-:B------:R-:W-:Y:S01]  /*24770*/  SHF.R.S32.HI R0, RZ, 0x1f, R3.reuse ;  /* 0x0000001fff007819 */ /* 0x100fe20000011403 */
[----:B------:R-:W-:Y:S01]  /*24780*/  IMAD.MOV R9, RZ, RZ, -R3 ;  /* 0x000000ffff097224 */ /* 0x000fe200078e0a03 */
[----:B------:R-:W-:Y:S01]  /*24790*/  ISETP.GE.AND P0, PT, R19, UR12, PT ;  /* 0x0000000c13007c0c */ /* 0x000fe2000bf06270 */
[----:B------:R-:W-:Y:S01]  /*247a0*/  UIADD3 UR5, UR7, UR5, URZ ;  /* 0x0000000507057290 */ /* 0x000fe2000fffe03f */
[----:B------:R-:W-:Y:S01]  /*247b0*/  LOP3.LUT R14, R5, 0x8, R14, 0xe2, !PT ;  /* 0x00000008050e7812 */ /* 0x000fe200078ee20e */
[----:B------:R-:W-:Y:S01]  /*247c0*/  IMAD.U32 R4, RZ, RZ, UR6 ;  /* 0x00000006ff047e24 */ /* 0x000fe2000f8e00ff */
[----:B------:R-:W-:Y:S01]  /*247d0*/  SEL R6, RZ, 0xffffffff, P1 ;  /* 0xffffffffff067807 */ /* 0x000fe20000800000 */
[----:B------:R-:W-:Y:S01]  /*247e0*/  IMAD.U32 R5, RZ, RZ, UR7 ;  /* 0x00000007ff057e24 */ /* 0x000fe2000f8e00ff */
[----:B------:R-:W-:Y:S01]  /*247f0*/  ULDC.64 UR6, c[0x0][0xbe0] ;  /* 0x0002f80000067ab9 */ /* 0x000fe20000000a00 */
[----:B------:R-:W-:Y:S01]  /*24800*/  IMAD R9, R12, R9, R10 ;  /* 0x000000090c097224 */ /* 0x000fe200078e020a */
[----:B------:R-:W-:Y:S01]  /*24810*/  SEL R8, RZ, 0xffffffff, P0 ;  /* 0xffffffffff087807 */ /* 0x000fe20000000000 */
[----:B------:R-:W-:Y:S01]  /*24820*/  IMAD R0, R0, UR6, RZ ;  /* 0x0000000600007c24 */ /* 0x000fe2000f8e02ff */
[----:B------:R-:W-:Y:S01]  /*24830*/  ISETP.GE.AND P0, PT, R158, UR12, PT ;  /* 0x0000000c9e007c0c */ /* 0x000fe2000bf06270 */
[----:B------:R-:W-:Y:S01]  /*24840*/  IMAD.U32 R5, RZ, RZ, UR5 ;  /* 0x00000005ff057e24 */ /* 0x000fe2000f8e00ff */
[----:B------:R-:W-:Y:S01]  /*24850*/  ULDC UR5, c[0x0][0xb88] ;  /* 0x0002e20000057ab9 */ /* 0x000fe20000000800 */
[----:B------:R-:W-:Y:S01]  /*24860*/  IMAD.SHL.U32 R13, R6, 0x10, RZ ;  /* 0x00000010060d7824 */ /* 0x000fe200078e00ff */
[----:B------:R-:W-:Y:S01]  /*24870*/  ISETP.GE.AND P2, PT, R157, UR12, PT ;  /* 0x0000000c9d007c0c */ /* 0x000fe2000bf46270 */
[C---:B------:R-:W-:Y:S01]  /*24880*/  IMAD R11, R3.reuse, UR7, R0 ;  /* 0x00000007030b7c24 */ /* 0x040fe2000f8e0200 */
[----:B------:R-:W-:Y:S01]  /*24890*/  SHF.R.S32.HI R0, RZ, 0x1f, R9 ;  /* 0x0000001fff007819 */ /* 0x000fe20000011409 */
[----:B------:R-:W-:Y:S01]  /*248a0*/  IMAD.WIDE.U32 R4, R3, UR6, R4 ;  /* 0x0000000603047c25 */ /* 0x000fe2000f8e0004 */
[----:B------:R-:W-:Y:S01]  /*248b0*/  ULDC.64 UR6, c[0x0][0xbd8] ;  /* 0x0002f60000067ab9 */ /* 0x000fe20000000a00 */
[----:B------:R-:W-:-:S02]  /*248c0*/  LOP3.LUT R14, R13, 0x10, R14, 0xe2, !PT ;  /* 0x000000100d0e7812 */ /* 0x000fc400078ee20e */
[----:B------:R-:W-:Y:S02]  /*248d0*/  IMAD.SHL.U32 R3, R8, 0x20, RZ ;  /* 0x0000002008037824 */ /* 0x000fe400078e00ff */
[----:B------:R-:W-:Y:S02]  /*248e0*/  IMAD R0, R0, UR6, RZ ;  /* 0x0000000600007c24 */ /* 0x000fe4000f8e02ff */
[----:B------:R-:W-:Y:S01]  /*248f0*/  IMAD.IADD R5, R5, 0x1, R11 ;  /* 0x0000000105057824 */ /* 0x000fe200078e020b */
[----:B------:R-:W-:Y:S01]  /*24900*/  LOP3.LUT R14, R3, 0x20, R14, 0xe2, !PT ;  /* 0x00000020030e7812 */ /* 0x000fe200078ee20e */
[----:B------:R-:W-:Y:S02]  /*24910*/  IMAD R3, R9, UR7, R0 ;  /* 0x0000000709037c24 */ /* 0x000fe4000f8e0200 */
[----:B------:R-:W-:Y:S02]  /*24920*/  IMAD.U32 R0, RZ, RZ, UR59 ;  /* 0x0000003bff007e24 */ /* 0x000fe4000f8e00ff */
[----:B------:R-:W-:-:S02]  /*24930*/  IMAD R27, R12, UR5, RZ ;  /* 0x000000050c1b7c24 */ /* 0x000fc4000f8e02ff */
[----:B------:R-:W-:Y:S02]  /*24940*/  IMAD R0, R0, 0x40, R159 ;  /* 0x0000004000007824 */ /* 0x000fe400078e029f */
[----:B------:R-:W-:Y:S01]  /*24950*/  IMAD.WIDE.U32 R4, R9, UR6, R4 ;  /* 0x0000000609047c25 */ /* 0x000fe2000f8e0004 */
        /* <DEDUP_REMOVED lines=43> */
.L_x_2038:
[----:B------:R-:W-:Y:S05]  /*24c10*/  BSYNC B1 ;  /* 0x0000000000017941 */ /* 0x000fea0003800000 */
.L_x_2037:
        /* <DEDUP_REMOVED lines=13> */
[C---:B------:R-:W-:Y:S01]  /*24cf0*/  @!P5 LEA R12, P0, R155.reuse, R8, 0x1 ;  /* 0x000000089b0cd211 */ /* 0x040fe200078008ff */
        /* <DEDUP_REMOVED lines=22> */
.L_x_2034:
[----:B------:R-:W-:Y:S05]  /*24e60*/  BSYNC B0 ;  /* 0x0000000000007941 */ /* 0x000fea0003800000 */
.L_x_2029:
[----:B------:R-:W-:Y:S02]  /*24e70*/  ULDC UR5, c[0x0][0xd38] ;  /* 0x00034e0000057ab9 */ /* 0x000fe40000000800 */
[----:B------:R-:W-:-:S06]  /*24e80*/  UISETP.GE.AND UP0, UPT, UR4, UR5, UPT ;  /* 0x000000050400728c */ /* 0x000fcc000bf06270 */
[----:B------:R-:W-:-:S13]  /*24e90*/  PLOP3.LUT P0, PT, PT, PT, UP0, 0x80, 0x0 ;  /* 0x000000000000781c */ /* 0x000fda0003f0f008 */
[----:B------:R-:W-:Y:S05]  /*24ea0*/  @!P0 BRA `(.L_x_2039) ;  /* 0xfffffdc000248947 */ /* 0x000fea000383ffff */
[----:B------:R-:W-:Y:S05]  /*24eb0*/  EXIT ;  /* 0x000000000000794d */ /* 0x000fea0003800000 */
.L_x_1901:
[----:B------:R-:W-:-:S08]  /*24ec0*/  NOP ;  /* 0x0000000000007918 */ /* 0x000fd00000000000 */
[----:B------:R-:W0:-:S00]  /*24ed0*/  USETMAXREG.DEALLOC.CTAPOOL 0x28 ;  /* 0x00000028000079c8 */ /* 0x000e0000080e0500 */
[----:B0-----:R-:W-:-:S06]  /*24ee0*/  LOP3.LUT R0, R0, 0x3, RZ, 0xc0, !PT ;  /* 0x0000000300007812 */ /* 0x001fcc00078ec0ff */
[----:B------:R-:W0:Y:S01]  /*24ef0*/  S2UR UR8, SR_CTAID.X ;  /* 0x00000000000879c3 */ /* 0x000e220000002500 */
[----:B------:R-:W-:Y:S01]  /*24f00*/  LOP3.LUT R16, R16, 0xffdfffff, RZ, 0xc0, !PT ;  /* 0xffdfffff10107812 */ /* 0x000fe200078ec0ff */
[----:B------:R-:W-:Y:S01]  /*24f10*/  STL [R1+0x440], RZ ;  /* 0x000440ff01007387 */ /* 0x000fe20000100800 */
[----:B------:R-:W-:Y:S02]  /*24f20*/  IMAD.MOV.U32 R18, RZ, RZ, RZ ;  /* 0x000000ffff127224 */ /* 0x000fe400078e00ff */
[----:B------:R-:W-:Y:S01]  /*24f30*/  IMAD.MOV.U32 R23, RZ, RZ, 0x1 ;  /* 0x00000001ff177424 */ /* 0x000fe200078e00ff */
[----:B------:R1:W2:Y:S02]  /*24f40*/  SHFL.IDX PT, R2, R0, RZ, 0x1f ;  /* 0x00001fff00027589 */ /* 0x0002a400000e0000 */
[----:B-1----:R-:W0:Y:S01]  /*24f50*/  LDC R0, c[0x0][0xd38] ;  /* 0x00034e00ff007b82 */ /* 0x002e220000000800 */
[----:B--2---:R-:W-:-:S13]  /*24f60*/  ISETP.NE.AND P0, PT, R2, RZ, PT ;  /* 0x000000ff0200720c */ /* 0x004fda0003f05270 */
[----:B------:R-:W-:Y:S01]  /*24f70*/  @P0 LOP3.LUT R16, R16, 0x200000, RZ, 0xfc, !PT ;  /* 0x0020000010100812 */ /* 0x000fe200078efcff */
[----:B------:R-:W-:Y:S06]  /*24f80*/  @P0 BAR.ARV 0x4, 0x180 ;  /* 0x0106000000000b1d */ /* 0x000fec0000002000 */
[----:B0-----:R-:W-:-:S13]  /*24f90*/  ISETP.LE.AND P0, PT, R0, UR8, PT ;  /* 0x0000000800007c0c */ /* 0x001fda000bf03270 */
[----:B------:R-:W-:Y:S05]  /*24fa0*/  @P0 BRA `(.L_x_2040) ;  /* 0x0000004c00200947 */ /* 0x000fea0003800000 */
[----:B------:R-:W0:Y:S01]  /*24fb0*/  S2R R13, SR_TID.X ;  /* 0x00000000000d7919 */ /* 0x000e220000002100 */
[----:B------:R-:W-:Y:S01]  /*24fc0*/  ULDC UR4, c[0x0][0x320] ;  /* 0x0000c80000047ab9 */ /* 0x000fe20000000800 */
[----:B------:R-:W-:Y:S01]  /*24fd0*/  ULDC UR5, c[0x0][0x3b8] ;  /* 0x0000ee0000057ab9 */ /* 0x000fe20000000800 */
[----:B------:R-:W-:Y:S01]  /*24fe0*/  LOP3.LUT R16, R16, 0xfffffdff, RZ, 0xc0, !PT ;  /* 0xfffffdff10107812 */ /* 0x000fe200078ec0ff */
[----:B------:R-:W1:Y:S01]  /*24ff0*/  S2UR UR6, SR_CgaCtaId ;  /* 0x00000000000679c3 */ /* 0x000e620000008800 */
[----:B------:R-:W-:Y:S01]  /*25000*/  ULDC.64 UR10, c[0x0][0x418] ;  /* 0x00010600000a7ab9 */ /* 0x000fe20000000a00 */
[----:B------:R2:W-:Y:S01]  /*25010*/  STL [R1+0x440], RZ ;  /* 0x000440ff01007387 */ /* 0x0005e20000100800 */
[----:B------:R-:W-:Y:S01]  /*25020*/  UISETP.NE.U32.AND UP0, UPT, UR10, URZ, UPT ;  /* 0x0000003f0a00728c */ /* 0x000fe2000bf05070 */
[----:B------:R-:W-:Y:S01]  /*25030*/  IMAD.U32 R36, RZ, RZ, UR8 ;  /* 0x00000008ff247e24 */ /* 0x000fe2000f8e00ff */
[----:B------:R-:W-:Y:S01]  /*25040*/  ULDC.64 UR42, c[0x0][0x2f0] ;  /* 0x0000bc00002a7ab9 */ /* 0x000fe20000000a00 */
[----:B------:R-:W-:Y:S01]  /*25050*/  ULDC UR7, c[0x0][0x2b8] ;  /* 0x0000ae0000077ab9 */ /* 0x000fe20000000800 */
[----:B------:R-:W-:Y:S01]  /*25060*/  UISETP.NE.AND.EX UP0, UPT, UR11, URZ, UPT, UP0 ;  /* 0x0000003f0b00728c */ /* 0x000fe2000bf05300 */
[----:B------:R-:W-:Y:S01]  /*25070*/  IMAD.MOV.U32 R23, RZ, RZ, 0x1 ;  /* 0x00000001ff177424 */ /* 0x000fe200078e00ff */
[----:B------:R-:W-:Y:S01]  /*25080*/  ULDC UR40, c[0x0][0x288] ;  /* 0x0000a20000287ab9 */ /* 0x000fe20000000800 */
[----:B------:R-:W-:Y:S01]  /*25090*/  ULDC UR41, c[0x0][0x448] ;  /* 0x0001120000297ab9 */ /* 0x000fe20000000800 */
[----:B------:R-:W-:Y:S01]  /*250a0*/  IMAD.MOV.U32 R18, RZ, RZ, RZ ;  /* 0x000000ffff127224 */ /* 0x000fe200078e00ff */
[----:B------:R-:W-:Y:S01]  /*250b0*/  UIMAD UR41, UR41, UR40, URZ ;  /* 0x00000028292972a4 */ /* 0x000fe2000f8e023f */
[----:B------:R-:W-:Y:S01]  /*250c0*/  ULDC UR48, c[0x0][0xc] ;  /* 0x0000030000307ab9 */ /* 0x000fe20000000800 */
[----:B------:R-:W-:Y:S01]  /*250d0*/  ULOP3.LUT UR47, UR61, 0x2, URZ, 0xfc, !UPT ;  /* 0x000000023d2f7892 */ /* 0x000fe2000f8efc3f */
[C---:B0-----:R-:W-:Y:S01]  /*250e0*/  IMAD.SHL.U32 R32, R13.reuse, 0x8, RZ ;  /* 0x000000080d207824 */ /* 0x041fe200078e00ff */
[----:B------:R-:W-:-:S04]  /*250f0*/  LOP3.LUT R12, R13, 0x7f, RZ, 0xc0, !PT ;  /* 0x0000007f0d0c7812 */ /* 0x000fc800078ec0ff */
[----:B------:R-:W-:-:S04]  /*25100*/  LOP3.LUT R11, R32, 0x38, RZ, 0xc0, !PT ;  /* 0x00000038200b7812 */ /* 0x000fc800078ec0ff */
[C---:B------:R-:W-:Y:S02]  /*25110*/  LOP3.LUT R0, R11.reuse, 0x40, RZ, 0xfc, !PT ;  /* 0x000000400b007812 */ /* 0x040fe400078efcff */
[C---:B------:R-:W-:Y:S02]  /*25120*/  ISETP.GE.AND P6, PT, R11.reuse, UR4, PT ;  /* 0x000000040b007c0c */ /* 0x040fe4000bfc6270 */
[C---:B------:R-:W-:Y:S02]  /*25130*/  ISETP.GE.AND P1, PT, R0.reuse, UR4, PT ;  /* 0x0000000400007c0c */ /* 0x040fe4000bf26270 */
[----:B------:R-:W-:Y:S02]  /*25140*/  ISETP.GE.AND P0, PT, R0, UR5, PT ;  /* 0x0000000500007c0c */ /* 0x000fe4000bf06270 */
[C---:B------:R-:W-:Y:S02]  /*25150*/  ISETP.GE.AND P5, PT, R11.reuse, UR5, PT ;  /* 0x000000050b007c0c */ /* 0x040fe4000bfa6270 */
[----:B------:R-:W-:-:S02]  /*25160*/  LOP3.LUT R2, R11, 0x180, RZ, 0xfc, !PT ;  /* 0x000001800b027812 */ /* 0x000fc400078efcff */
[C---:B------:R-:W-:Y:S02]  /*25170*/  LOP3.LUT R8, R11.reuse, 0x80, RZ, 0xfc, !PT ;  /* 0x000000800b087812 */ /* 0x040fe400078efcff */
[----:B------:R-:W-:Y:S02]  /*25180*/  LOP3.LUT R3, R11, 0x1c0, RZ, 0xfc, !PT ;  /* 0x000001c00b037812 */ /* 0x000fe400078efcff */
[----:B------:R-:W-:Y:S02]  /*25190*/  ISETP.GE.AND P2, PT, R2, UR5, PT ;  /* 0x0000000502007c0c */ /* 0x000fe4000bf46270 */
[----:B------:R-:W-:Y:S02]  /*251a0*/  @P1 LOP3.LUT R16, R16, 0x200, RZ, 0xfc, !PT ;  /* 0x0000020010101812 */ /* 0x000fe400078efcff */
[----:B------:R-:W-:Y:S02]  /*251b0*/  ISETP.GE.AND P4, PT, R8, UR4, PT ;  /* 0x0000000408007c0c */ /* 0x000fe4000bf86270 */
[----:B------:R-:W-:-:S02]  /*251c0*/  LOP3.LUT R16, R16, 0xfffbffff, RZ, 0xc0, !PT ;  /* 0xfffbffff10107812 */ /* 0x000fc400078ec0ff */
[----:B------:R-:W-:Y:S02]  /*251d0*/  ISETP.GE.AND P3, PT, R2, UR4, PT ;  /* 0x0000000402007c0c */ /* 0x000fe4000bf66270 */
[----:B------:R-:W-:Y:S02]  /*251e0*/  @P0 LOP3.LUT R16, R16, 0x40000, RZ, 0xfc, !PT ;  /* 0x0004000010100812 */ /* 0x000fe400078efcff */
[----:B------:R-:W-:Y:S02]  /*251f0*/  ISETP.GE.AND P1, PT, R3, UR4, PT ;  /* 0x0000000403007c0c */ /* 0x000fe4000bf26270 */
[----:B------:R-:W-:Y:S02]  /*25200*/  LOP3.LUT R16, R16, 0xfffffbff, RZ, 0xc0, !PT ;  /* 0xfffffbff10107812 */ /* 0x000fe400078ec0ff */
[----:B------:R-:W-:Y:S02]  /*25210*/  SEL R2, RZ, 0x40, P2 ;  /* 0x00000040ff027807 */ /* 0x000fe40001000000 */
[----:B------:R-:W-:-:S02]  /*25220*/  @P6 LOP3.LUT R16, R16, 0x400, RZ, 0xfc, !PT ;  /* 0x0000040010106812 */ /* 0x000fc400078efcff */
[----:B------:R-:W-:Y:S02]  /*25230*/  LOP3.LUT R10, R11, 0xc0, RZ, 0xfc, !PT ;  /* 0x000000c00b0a7812 */ /* 0x000fe400078efcff */
[----:B------:R-:W-:Y:S02]  /*25240*/  LOP3.LUT R16, R16, 0xfff7ffff, RZ, 0xc0, !PT ;  /* 0xfff7ffff10107812 */ /* 0x000fe400078ec0ff */
[----:B------:R-:W-:Y:S02]  /*25250*/  ISETP.GE.AND P2, PT, R0, UR4, PT ;  /* 0x0000000400007c0c */ /* 0x000fe4000bf46270 */
[----:B------:R-:W-:Y:S02]  /*25260*/  @P5 LOP3.LUT R16, R16, 0x80000, RZ, 0xfc, !PT ;  /* 0x0008000010105812 */ /* 0x000fe400078efcff */
[----:B------:R-:W-:Y:S02]  /*25270*/  SEL R7, RZ, 0x40, P3 ;  /* 0x00000040ff077807 */ /* 0x000fe40001800000 */
[----:B------:R-:W-:-:S02]  /*25280*/  SEL R33, RZ, 0x80, P1 ;  /* 0x00000080ff217807 */ /* 0x000fc40000800000 */
[----:B------:R-:W-:Y:S02]  /*25290*/  ISETP.GE.AND P3, PT, R0, UR5, PT ;  /* 0x0000000500007c0c */ /* 0x000fe4000bf66270 */
[----:B------:R-:W-:Y:S02]  /*252a0*/  ISETP.GE.AND P1, PT, R10, UR4, PT ;  /* 0x000000040a007c0c */ /* 0x000fe4000bf26270 */
[----:B------:R-:W-:Y:S02]  /*252b0*/  SEL R0, RZ, 0xffffffff, P2 ;  /* 0xffffffffff007807 */ /* 0x000fe40001000000 */
[----:B------:R-:W-:Y:S02]  /*252c0*/  LOP3.LUT R16, R16, 0xffffffdf, RZ, 0xc0, !PT ;  /* 0xffffffdf10107812 */ /* 0x000fe400078ec0ff */
[----:B------:R-:W-:Y:S01]  /*252d0*/  ISETP.GE.AND P0, PT, R3, UR5, PT ;  /* 0x0000000503007c0c */ /* 0x000fe2000bf06270 */
[----:B------:R-:W-:Y:S01]  /*252e0*/  IMAD.SHL.U32 R6, R0, 0x2, RZ ;  /* 0x0000000200067824 */ /* 0x000fe200078e00ff */
[----:B------:R-:W-:-:S02]  /*252f0*/  @P4 LOP3.LUT R16, R16, 0x20, RZ, 0xfc, !PT ;  /* 0x0000002010104812 */ /* 0x000fc400078efcff */
[----:B------:R-:W-:Y:S02]  /*25300*/  SEL R0, RZ, 0xffffff80, P0 ;  /* 0xffffff80ff007807 */ /* 0x000fe40000000000 */
[----:B------:R-:W-:Y:S02]  /*25310*/  ISETP.GE.AND P0, PT, R8, UR5, PT ;  /* 0x0000000508007c0c */ /* 0x000fe4000bf06270 */
[----:B------:R-:W-:Y:S02]  /*25320*/  LOP3.LUT R16, R16, 0xffffffef, RZ, 0xc0, !PT ;  /* 0xffffffef10107812 */ /* 0x000fe400078ec0ff */
[----:B------:R-:W-:Y:S02]  /*25330*/  SEL R5, RZ, 0xffffffff, P3 ;  /* 0xffffffffff057807 */ /* 0x000fe40001800000 */
[----:B------:R-:W-:Y:S02]  /*25340*/  @P1 LOP3.LUT R16, R16, 0x10, RZ, 0xfc, !PT ;  /* 0x0000001010101812 */ /* 0x000fe400078efcff */
[----:B------:R-:W-:Y:S01]  /*25350*/  SEL R9, RZ, 0x4, P0 ;  /* 0x00000004ff097807 */ /* 0x000fe20000000000 */
[----:B------:R-:W-:Y:S01]  /*25360*/  IMAD.SHL.U32 R5, R5, 0x2, RZ ;  /* 0x0000000205057824 */ /* 0x000fe200078e00ff */
[----:B------:R-:W-:-:S02]  /*25370*/  LOP3.LUT R16, R16, 0xfffdffff, RZ, 0xc0, !PT ;  /* 0xfffdffff10107812 */ /* 0x000fc400078ec0ff */
[----:B------:R-:W-:Y:S02]  /*25380*/  SEL R3, RZ, 0x1, P6 ;  /* 0x00000001ff037807 */ /* 0x000fe40003000000 */
[----:B------:R-:W-:Y:S02]  /*25390*/  @P0 LOP3.LUT R16, R16, 0x20000, RZ, 0xfc, !PT ;  /* 0x0002000010100812 */ /* 0x000fe400078efcff */
[----:B------:R-:W-:Y:S02]  /*253a0*/  ISETP.GE.AND P0, PT, R10, UR5, PT ;  /* 0x000000050a007c0c */ /* 0x000fe4000bf06270 */
[----:B------:R-:W-:Y:S02]  /*253b0*/  SEL R4, RZ, 0x1, P5 ;  /* 0x00000001ff047807 */ /* 0x000fe40002800000 */
[----:B------:R-:W-:Y:S02]  /*253c0*/  LOP3.LUT R3, R6, 0x2, R3, 0xe2, !PT ;  /* 0x0000000206037812 */ /* 0x000fe400078ee203 */
[----:B------:R-:W-:-:S02]  /*253d0*/  LOP3.LUT R6, R5, 0x2, R4, 0xe2, !PT ;  /* 0x0000000205067812 */ /* 0x000fc400078ee204 */
[----:B------:R-:W-:Y:S02]  /*253e0*/  SEL R8, RZ, 0x8, P0 ;  /* 0x00000008ff087807 */ /* 0x000fe40000000000 */
[----:B------:R-:W-:Y:S02]  /*253f0*/  LOP3.LUT R16, R16, 0xfffeffff, RZ, 0xc0, !PT ;  /* 0xfffeffff10107812 */ /* 0x000fe400078ec0ff */
[----:B------:R-:W-:Y:S02]  /*25400*/  LOP3.LUT R8, R8, R6, R9, 0xfe, !PT ;  /* 0x0000000608087212 */ /* 0x000fe400078efe09 */
[----:B------:R-:W-:Y:S02]  /*25410*/  LOP3.LUT R9, R11, 0x100, RZ, 0xfc, !PT ;  /* 0x000001000b097812 */ /* 0x000fe400078efcff */
[----:B------:R-:W-:Y:S02]  /*25420*/  @P0 LOP3.LUT R16, R16, 0x10000, RZ, 0xfc, !PT ;  /* 0x0001000010100812 */ /* 0x000fe400078efcff */
[----:B------:R-:W-:-:S02]  /*25430*/  ISETP.GE.AND P0, PT, R9, UR4, PT ;  /* 0x0000000409007c0c */ /* 0x000fc4000bf06270 */
[----:B------:R-:W-:Y:S02]  /*25440*/  SEL R4, RZ, 0x4, P4 ;  /* 0x00000004ff047807 */ /* 0x000fe40002000000 */
[----:B------:R-:W-:Y:S02]  /*25450*/  SEL R5, RZ, 0x8, P1 ;  /* 0x00000008ff057807 */ /* 0x000fe40000800000 */
[----:B------:R-:W-:Y:S02]  /*25460*/  LOP3.LUT R16, R16, 0xfffffff7, RZ, 0xc0, !PT ;  /* 0xfffffff710107812 */ /* 0x000fe400078ec0ff */
[----:B------:R-:W-:Y:S02]  /*25470*/  LOP3.LUT R10, R11, 0x140, RZ, 0xfc, !PT ;  /* 0x000001400b0a7812 */ /* 0x000fe400078efcff */
[----:B------:R-:W-:Y:S02]  /*25480*/  LOP3.LUT R4, R5, R3, R4, 0xfe, !PT ;  /* 0x0000000305047212 */ /* 0x000fe400078efe04 */
[----:B------:R-:W-:-:S02]  /*25490*/  SEL R5, RZ, 0x10, P0 ;  /* 0x00000010ff057807 */ /* 0x000fc40000000000 */
[----:B------:R-:W-:Y:S02]  /*254a0*/  @P0 LOP3.LUT R16, R16, 0x8, RZ, 0xfc, !PT ;  /* 0x0000000810100812 */ /* 0x000fe400078efcff */
[----:B------:R-:W-:Y:S01]  /*254b0*/  ISETP.GE.AND P0, PT, R10, UR4, PT ;  /* 0x000000040a007c0c */ /* 0x000fe2000bf06270 */
[----:B------:R-:W-:Y:S01]  /*254c0*/  ULDC UR4, c[0x0][0x424] ;  /* 0x0001090000047ab9 */ /* 0x000fe20000000800 */
[----:B------:R-:W-:Y:S01]  /*254d0*/  LOP3.LUT R16, R16, 0xfffffffb, RZ, 0xc0, !PT ;  /* 0xfffffffb10107812 */ /* 0x000fe200078ec0ff */
[----:B------:R-:W-:Y:S01]  /*254e0*/  USEL UR4, UR4, 0x1, UP0 ;  /* 0x0000000104047887 */ /* 0x000fe20008000000 */
[----:B------:R-:W-:Y:S02]  /*254f0*/  SEL R6, RZ, 0x20, P0 ;  /* 0x00000020ff067807 */ /* 0x000fe40000000000 */
[----:B------:R-:W-:Y:S01]  /*25500*/  LOP3.LUT R3, R32, 0x1f8, RZ, 0xc0, !PT ;  /* 0x000001f820037812 */ /* 0x000fe200078ec0ff */
[----:B------:R-:W-:Y:S01]  /*25510*/  UIMAD UR42, UR4, UR42, URZ ;  /* 0x0000002a042a72a4 */ /* 0x000fe2000f8e023f */
[----:B------:R-:W-:-:S02]  /*25520*/  ISETP.GE.AND P1, PT, R11, UR43, PT ;  /* 0x0000002b0b007c0c */ /* 0x000fc4000bf26270 */
[----:B------:R-:W-:Y:S01]  /*25530*/  LOP3.LUT R3, R3, 0x38, R13, 0x78, !PT ;  /* 0x0000003803037812 */ /* 0x000fe200078e780d */
[----:B------:R-:W-:Y:S01]  /*25540*/  UIADD3 UR4, UR42, 0x3f, URZ ;  /* 0x0000003f2a047890 */ /* 0x000fe2000fffe03f */
[----:B------:R-:W-:Y:S01]  /*25550*/  LOP3.LUT R4, R6, R4, R5, 0xfe, !PT ;  /* 0x0000000406047212 */ /* 0x000fe200078efe05 */
[----:B------:R-:W-:Y:S01]  /*25560*/  UIADD3 UR46, UR42, 0x1, -UR40 ;  /* 0x000000012a2e7890 */ /* 0x000fe2000fffe828 */
[----:B------:R-:W-:Y:S01]  /*25570*/  @P0 LOP3.LUT R16, R16, 0x4, RZ, 0xfc, !PT ;  /* 0x0000000410100812 */ /* 0x000fe200078efcff */
[----:B------:R-:W-:Y:S01]  /*25580*/  UIADD3 UR40, UR42, -UR40, URZ ;  /* 0x800000282a287290 */ /* 0x000fe2000fffe03f */
[----:B------:R-:W-:Y:S02]  /*25590*/  ISETP.GE.AND P0, PT, R9, UR5, PT ;  /* 0x0000000509007c0c */ /* 0x000fe4000bf06270 */
[----:B------:R-:W-:Y:S02]  /*255a0*/  LOP3.LUT R16, R16, 0xffff7fff, RZ, 0xc0, !PT ;  /* 0xffff7fff10107812 */ /* 0x000fe400078ec0ff */
[----:B------:R-:W-:-:S02]  /*255b0*/  SEL R9, RZ, 0x10, P0 ;  /* 0x00000010ff097807 */ /* 0x000fc40000000000 */
[----:B------:R-:W-:Y:S02]  /*255c0*/  LOP3.LUT R32, R3, 0x200, R32, 0xf8, !PT ;  /* 0x0000020003207812 */ /* 0x000fe400078ef820 */
[----:B------:R-:W-:Y:S02]  /*255d0*/  SHF.R.U32.HI R3, RZ, 0x3, R12 ;  /* 0x00000003ff037819 */ /* 0x000fe4000001160c */
[----:B------:R-:W-:-:S03]  /*255e0*/  LOP3.LUT R4, R4, R7, RZ, 0xfc, !PT ;  /* 0x0000000704047212 */ /* 0x000fc600078efcff */
[----:B------:R-:W-:Y:S02]  /*255f0*/  @P0 LOP3.LUT R16, R16, 0x8000, RZ, 0xfc, !PT ;  /* 0x0000800010100812 */ /* 0x000fe400078efcff */
[----:B------:R-:W-:Y:S01]  /*25600*/  ISETP.GE.AND P0, PT, R10, UR5, PT ;  /* 0x000000050a007c0c */ /* 0x000fe2000bf06270 */
[----:B------:R-:W-:Y:S01]  /*25610*/  UMOV UR5, 0x400 ;  /* 0x0000040000057882 */ /* 0x000fe20000000000 */
[----:B------:R-:W-:Y:S01]  /*25620*/  LOP3.LUT R16, R16, 0xffffbfff, RZ, 0xc0, !PT ;  /* 0xffffbfff10107812 */ /* 0x000fe200078ec0ff */
[----:B-1----:R-:W-:Y:S01]  /*25630*/  ULEA UR5, UR6, UR5, 0x18 ;  /* 0x0000000506057291 */ /* 0x002fe2000f8ec03f */
[----:B------:R-:W-:Y:S02]  /*25640*/  SEL R10, RZ, 0x20, P0 ;  /* 0x00000020ff0a7807 */ /* 0x000fe40000000000 */
[----:B------:R-:W-:Y:S02]  /*25650*/  LOP3.LUT R33, R4, R33, RZ, 0xfc, !PT ;  /* 0x0000002104217212 */ /* 0x000fe400078efcff */
[----:B------:R-:W-:Y:S01]  /*25660*/  LOP3.LUT R9, R10, R8, R9, 0xfe, !PT ;  /* 0x000000080a097212 */ /* 0x000fe200078efe09 */
[----:B------:R-:W-:Y:S01]  /*25670*/  IMAD.U32 R17, RZ, RZ, UR5 ;  /* 0x00000005ff117e24 */ /* 0x000fe2000f8e00ff */
[----:B------:R-:W-:Y:S01]  /*25680*/  USHF.R.S32.HI UR5, URZ, 0x1f, UR4 ;  /* 0x0000001f3f057899 */ /* 0x000fe20008011404 */
[----:B------:R-:W-:-:S02]  /*25690*/  LOP3.LUT R29, R4, 0x40, RZ, 0xc0, !PT ;  /* 0x00000040041d7812 */ /* 0x000fc400078ec0ff */
[----:B------:R-:W-:Y:S01]  /*256a0*/  LOP3.LUT R9, R9, R2, RZ, 0xfc, !PT ;  /* 0x0000000209097212 */ /* 0x000fe200078efcff */
[----:B------:R-:W-:Y:S01]  /*256b0*/  IMAD.SHL.U32 R2, R13, 0x10, RZ ;  /* 0x000000100d027824 */ /* 0x000fe200078e00ff */
[----:B------:R-:W-:Y:S01]  /*256c0*/  @P0 LOP3.LUT R16, R16, 0x4000, RZ, 0xfc, !PT ;  /* 0x0000400010100812 */ /* 0x000fe200078efcff */
[----:B------:R-:W-:Y:S01]  /*256d0*/  ULEA.HI UR5, UR5, UR4, URZ, 0x6 ;  /* 0x0000000405057291 */ /* 0x000fe2000f8f303f */
[C---:B------:R-:W-:Y:S01]  /*256e0*/  LOP3.LUT R0, R9.reuse, 0x80, R0, 0xc8, !PT ;  /* 0x0000008009007812 */ /* 0x040fe200078ec800 */
[----:B------:R-:W-:Y:S01]  /*256f0*/  IMAD R22, R32, 0x2, R17 ;  /* 0x0000000220167824 */ /* 0x000fe200078e0211 */
[----:B------:R-:W-:Y:S01]  /*25700*/  LOP3.LUT R9, R9, 0x40, RZ, 0xc0, !PT ;  /* 0x0000004009097812 */ /* 0x000fe200078ec0ff */
[----:B------:R-:W-:Y:S01]  /*25710*/  USHF.R.S32.HI UR39, URZ, 0x6, UR5 ;  /* 0x000000063f277899 */ /* 0x000fe20008011405 */
[----:B------:R-:W-:Y:S02]  /*25720*/  LOP3.LUT R2, R3, 0x70, R2, 0xf8, !PT ;  /* 0x0000007003027812 */ /* 0x000fe400078ef802 */
[----:B------:R-:W-:-:S02]  /*25730*/  SHF.R.U32.HI R2, RZ, 0x2, R9 ;  /* 0x00000002ff027819 */ /* 0x000fc40000011609 */
[----:B------:R-:W-:Y:S02]  /*25740*/  SHF.R.U32.HI R0, RZ, 0x3, R0 ;  /* 0x00000003ff007819 */ /* 0x000fe40000011600 */
[----:B------:R-:W-:Y:S01]  /*25750*/  ISETP.GE.AND P0, PT, R11, UR7, PT ;  /* 0x000000070b007c0c */ /* 0x000fe2000bf06270 */
[----:B------:R2:W-:Y:S01]  /*25760*/  STL [R1+0x424], R2 ;  /* 0x0004240201007387 */ /* 0x0005e20000100800 */
[----:B------:R-:W-:Y:S02]  /*25770*/  LOP3.LUT R16, R16, 0xffefffff, RZ, 0xc0, !PT ;  /* 0xffefffff10107812 */ /* 0x000fe400078ec0ff */
[----:B------:R-:W-:Y:S01]  /*25780*/  LOP3.LUT R28, R33, 0x80, RZ, 0xc0, !PT ;  /* 0x00000080211c7812 */ /* 0x000fe200078ec0ff */
[----:B------:R2:W-:Y:S01]  /*25790*/  STL [R1+0x420], R0 ;  /* 0x0004200001007387 */ /* 0x0005e20000100800 */
[----:B------:R-:W-:Y:S02]  /*257a0*/  LOP3.LUT R16, R16, 0xfffffffd, RZ, 0xc0, !PT ;  /* 0xfffffffd10107812 */ /* 0x000fe400078ec0ff */
[----:B------:R-:W-:-:S02]  /*257b0*/  SHF.R.U32.HI R29, RZ, 0x2, R29 ;  /* 0x00000002ff1d7819 */ /* 0x000fc4000001161d */
[----:B------:R-:W-:Y:S02]  /*257c0*/  @P1 LOP3.LUT R16, R16, 0x2, RZ, 0xfc, !PT ;  /* 0x0000000210101812 */ /* 0x000fe400078efcff */
[----:B------:R-:W-:Y:S02]  /*257d0*/  SHF.R.U32.HI R28, RZ, 0x3, R28 ;  /* 0x00000003ff1c7819 */ /* 0x000fe4000001161c */
[----:B------:R-:W-:-:S07]  /*257e0*/  @P0 LOP3.LUT R16, R16, 0x100000, RZ, 0xfc, !PT ;  /* 0x0010000010100812 */ /* 0x000fce00078efcff */
.L_x_2099:
        /* <DEDUP_REMOVED lines=13> */
[----:B-12345:R-:W-:Y:S05]  /*258c0*/  @P0 BRA `(.L_x_2041) ;  /* 0x0000000000200947 */ /* 0x03efea0003800000 */
        /* <DEDUP_REMOVED lines=8> */
.L_x_2041:
[----:B------:R-:W-:Y:S01]  /*25950*/  ULDC UR8, c[0x0][0xd54] ;  /* 0x0003550000087ab9 */ /* 0x000fe20000000800 */
[----:B------:R-:W-:Y:S01]  /*25960*/  UMOV UR6, UR7 ;  /* 0x0000000700067c82 */ /* 0x000fe20008000000 */
[----:B------:R-:W-:-:S11]  /*25970*/  UISETP.NE.AND UP0, UPT, UR8, 0x1, UPT ;  /* 0x000000010800788c */ /* 0x000fd6000bf05270 */
[----:B------:R-:W-:Y:S02]  /*25980*/  @UP0 ULDC.64 UR10, c[0x0][0xd58] ;  /* 0x00035600000a0ab9 */ /* 0x000fe40000000a00 */
[----:B------:R-:W-:-:S04]  /*25990*/  UIMAD.WIDE.U32 UR4, UR7, UR10, URZ ;  /* 0x0000000a070472a5 */ /* 0x000fc8000f8e003f */
[----:B------:R-:W-:-:S04]  /*259a0*/  @UP0 USHF.R.U32.HI UR6, URZ, UR11, UR5 ;  /* 0x0000000b3f060299 */ /* 0x000fc80008011605 */
[----:B------:R-:W-:-:S12]  /*259b0*/  UIMAD UR4, UR6, UR8, URZ ;  /* 0x00000008060472a4 */ /* 0x000fd8000f8e023f */
.L_x_2042:
        /* <DEDUP_REMOVED lines=20> */
[----:B--2---:R-:W-:Y:S01]  /*25b00*/  IMAD.U32 R2, RZ, RZ, UR4 ;  /* 0x00000004ff027e24 */ /* 0x004fe2000f8e00ff */
        /* <DEDUP_REMOVED lines=15> */
[----:B------:R-:W-:Y:S02]  /*25c00*/  PLOP3.LUT P0, PT, PT, PT, UP0, 0x40, 0x0 ;  /* 0x000000000000781c */ /* 0x000fe40003f0e808 */
[----:B------:R-:W-:-:S11]  /*25c10*/  IMAD.U32 R0, RZ, RZ, UR4 ;  /* 0x00000004ff007e24 */ /* 0x000fd6000f8e00ff */
        /* <DEDUP_REMOVED lines=11> */
.L_x_2044:
[----:B------:R-:W-:-:S11]  /*25cd0*/  UISETP.NE.AND UP1, UPT, UR5, 0x1, UPT ;  /* 0x000000010500788c */ /* 0x000fd6000bf25270 */
[----:B------:R-:W-:Y:S02]  /*25ce0*/  @UP1 ULDC.64 UR8, c[0x0][0xae0] ;  /* 0x0002b80000081ab9 */ /* 0x000fe40000000a00 */
[----:B------:R-:W-:-:S04]  /*25cf0*/  UIMAD.WIDE.U32 UR6, UR4, UR8, URZ ;  /* 0x00000008040672a5 */ /* 0x000fc8000f8e003f */
[----:B------:R-:W-:-:S12]  /*25d00*/  @UP1 USHF.R.U32.HI UR4, URZ, UR9, UR7 ;  /* 0x000000093f041299 */ /* 0x000fd80008011607 */
.L_x_2045:
[----:B------:R-:W-:-:S06]  /*25d10*/  UIMAD UR4, UR4, UR5, UR5 ;  /* 0x00000005040472a4 */ /* 0x000fcc000f8e0205 */
[----:B------:R-:W-:-:S07]  /*25d20*/  VIMNMX R0, R0, UR4, PT ;  /* 0x0000000400007c48 */ /* 0x000fce000bfe0100 */
.L_x_2043:
[----:B------:R-:W-:Y:S01]  /*25d30*/  VIADD R0, R0, 0x3f ;  /* 0x0000003f00007836 */ /* 0x000fe20000000000 */
[----:B------:R-:W-:Y:S01]  /*25d40*/  UISETP.NE.AND UP1, UPT, UR49, URZ, UPT ;  /* 0x0000003f3100728c */ /* 0x000fe2000bf25270 */
[----:B------:R-:W-:Y:S01]  /*25d50*/  PLOP3.LUT P0, PT, PT, PT, UP0, 0x40, 0x0 ;  /* 0x000000000000781c */ /* 0x000fe20003f0e808 */
[----:B------:R-:W-:Y:S02]  /*25d60*/  UMOV UR4, UR43 ;  /* 0x0000002b00047c82 */ /* 0x000fe40008000000 */
[----:B------:R-:W-:-:S04]  /*25d70*/  SHF.R.S32.HI R3, RZ, 0x1f, R0 ;  /* 0x0000001fff037819 */ /* 0x000fc80000011400 */
[----:B------:R-:W-:-:S03]  /*25d80*/  LEA.HI R3, R3, R0, RZ, 0x6 ;  /* 0x0000000003037211 */ /* 0x000fc600078f30ff */
[----:B------:R-:W-:Y:S01]  /*25d90*/  @UP1 ULDC UR6, c[0x0][0x44c] ;  /* 0x0001130000061ab9 */ /* 0x000fe20000000800 */
[----:B------:R-:W-:Y:S01]  /*25da0*/  SHF.R.S32.HI R3, RZ, 0x6, R3 ;  /* 0x00000006ff037819 */ /* 0x000fe20000011403 */
[----:B------:R-:W-:Y:S01]  /*25db0*/  UIMAD.WIDE.U32 UR6, UR43, UR6, URZ ;  /* 0x000000062b0672a5 */ /* 0x000fe2000f8e003f */
[----:B------:R-:W-:Y:S02]  /*25dc0*/  @UP1 ULDC UR8, c[0x0][0x450] ;  /* 0x0001140000081ab9 */ /* 0x000fe40000000800 */
[----:B------:R-:W-:Y:S01]  /*25dd0*/  VIMNMX R24, R3, UR39, PT ;  /* 0x0000002703187c48 */ /* 0x000fe2000bfe0100 */
[----:B------:R-:W-:-:S03]  /*25de0*/  @UP1 USHF.R.U32.HI UR4, URZ, UR8, UR7 ;  /* 0x000000083f041299 */ /* 0x000fc60008011607 */
[----:B------:R-:W-:Y:S01]  /*25df0*/  ULDC UR8, c[0x0][0xad4] ;  /* 0x0002b50000087ab9 */ /* 0x000fe20000000800 */
[----:B------:R0:W-:Y:S01]  /*25e00*/  STL [R1+0x428], R24 ;  /* 0x0004281801007387 */ /* 0x0001e20000100800 */
[----:B------:R-:W-:-:S04]  /*25e10*/  UIADD3 UR4, UR40, UR4, URZ ;  /* 0x0000000428047290 */ /* 0x000fc8000fffe03f */
        /* <DEDUP_REMOVED lines=12> */
.L_x_2047:
[----:B------:R-:W-:-:S11]  /*25ee0*/  UISETP.NE.AND UP0, UPT, UR5, 0x1, UPT ;  /* 0x000000010500788c */ /* 0x000fd6000bf05270 */
[----:B------:R-:W-:Y:S02]  /*25ef0*/  @UP0 ULDC.64 UR10, c[0x0][0xae0] ;  /* 0x0002b800000a0ab9 */ /* 0x000fe40000000a00 */
[----:B------:R-:W-:-:S04]  /*25f00*/  UIMAD.WIDE.U32 UR6, UR4, UR10, URZ ;  /* 0x0000000a040672a5 */ /* 0x000fc8000f8e003f */
[----:B------:R-:W-:-:S12]  /*25f10*/  @UP0 USHF.R.U32.HI UR4, URZ, UR11, UR7 ;  /* 0x0000000b3f040299 */ /* 0x000fd80008011607 */
.L_x_2048:
[----:B------:R-:W-:-:S04]  /*25f20*/  UIMAD UR4, UR4, UR5, URZ ;  /* 0x00000005040472a4 */ /* 0x000fc8000f8e023f */
[----:B------:R-:W-:-:S04]  /*25f30*/  UISETP.LT.AND UP0, UPT, UR8, UR4, UPT ;  /* 0x000000040800728c */ /* 0x000fc8000bf01270 */
[----:B------:R-:W-:-:S12]  /*25f40*/  USEL UR8, UR8, UR4, !UP0 ;  /* 0x0000000408087287 */ /* 0x000fd8000c000000 */
.L_x_2046:
[----:B------:R-:W-:Y:S01]  /*25f50*/  USHF.R.S32.HI UR4, URZ, 0x1f, UR8 ;  /* 0x0000001f3f047899 */ /* 0x000fe20008011408 */
[----:B------:R-:W-:Y:S03]  /*25f60*/  BSSY B7, `(.L_x_2049) ;  /* 0x00003b3000077945 */ /* 0x000fe60003800000 */
[----:B------:R-:W-:-:S04]  /*25f70*/  ULEA.HI UR4, UR4, UR8, URZ, 0x6 ;  /* 0x0000000804047291 */ /* 0x000fc8000f8f303f */
[----:B------:R-:W-:-:S04]  /*25f80*/  USHF.R.S32.HI UR4, URZ, 0x6, UR4 ;  /* 0x000000063f047899 */ /* 0x000fc80008011404 */
[----:B------:R-:W-:-:S04]  /*25f90*/  UISETP.LT.AND UP0, UPT, URZ, UR4, UPT ;  /* 0x000000043f00728c */ /* 0x000fc8000bf01270 */
[----:B------:R-:W-:-:S06]  /*25fa0*/  USEL UR44, URZ, UR4, !UP0 ;  /* 0x000000043f2c7287 */ /* 0x000fcc000c000000 */
[----:B------:R-:W-:-:S13]  /*25fb0*/  ISETP.GT.AND P0, PT, R24, UR44, PT ;  /* 0x0000002c18007c0c */ /* 0x000fda000bf04270 */
        /* <DEDUP_REMOVED lines=8> */
[----:B------:R-:W1:Y:S08]  /*26040*/  FLO.U32 R0, UR4 ;  /* 0x0000000400007d00 */ /* 0x000e7000080e0000 */
[----:B------:R-:W2:Y:S01]  /*26050*/  POPC R5, UR4 ;  /* 0x0000000400057d09 */ /* 0x000ea20008000000 */
[----:B-1----:R-:W-:-:S13]  /*26060*/  ISETP.EQ.U32.AND P0, PT, R0, R7, PT ;  /* 0x000000070000720c */ /* 0x002fda0003f02070 */
[----:B--2---:R-:W2:Y:S01]  /*26070*/  @P0 ATOMG.E.ADD.STRONG.GPU PT, R3, desc[UR36][R2.64], R5 ;  /* 0x00000005020309a8 */ /* 0x004ea200081ee1e4 */
[----:B------:R-:W1:Y:S02]  /*26080*/  S2R R4, SR_LTMASK ;  /* 0x0000000000047919 */ /* 0x000e640000003900 */
[----:B-1----:R-:W-:-:S04]  /*26090*/  LOP3.LUT R4, R4, UR4, RZ, 0xc0, !PT ;  /* 0x0000000404047c12 */ /* 0x002fc8000f8ec0ff */
[----:B------:R-:W1:Y:S01]  /*260a0*/  POPC R7, R4 ;  /* 0x0000000400077309 */ /* 0x000e620000000000 */
[----:B--2---:R-:W1:Y:S02]  /*260b0*/  SHFL.IDX PT, R0, R3, R0, 0x1f ;  /* 0x00001f0003007589 */ /* 0x004e6400000e0000 */
[----:B-1----:R-:W-:Y:S01]  /*260c0*/  IADD3 R36, R0, UR48, R7 ;  /* 0x0000003000247c10 */ /* 0x002fe2000fffe007 */
[----:B------:R-:W-:Y:S06]  /*260d0*/  BRA `(.L_x_2051) ;  /* 0x00000038006c7947 */ /* 0x000fec0003800000 */
.L_x_2050:
        /* <DEDUP_REMOVED lines=8> */
[----:B------:R-:W-:Y:S02]  /*26160*/  IMAD.U32 R4, RZ, RZ, UR6 ;  /* 0x00000006ff047e24 */ /* 0x000fe4000f8e00ff */
[----:B------:R-:W1:Y:S01]  /*26170*/  LDC.64 R2, c[0x4][R2] ;  /* 0x0100000002027b82 */ /* 0x000e620000000a00 */
        /* <DEDUP_REMOVED lines=9> */
[----:B01---5:R-:W-:Y:S05]  /*26210*/  CALL.ABS.NOINC R2 ;  /* 0x0000000002007343 */ /* 0x023fea0003c00000 */
.L_x_2053:
[----:B------:R-:W-:Y:S05]  /*26220*/  BSYNC B6 ;  /* 0x0000000000067941 */ /* 0x000fea0003800000 */
.L_x_2052:
        /* <DEDUP_REMOVED lines=17> */
[----:B-1----:R-:W-:-:S07]  /*26340*/  IMAD.MOV.U32 R13, RZ, RZ, RZ ;  /* 0x000000ffff0d7224 */ /* 0x002fce00078e00ff */
[----:B------:R-:W-:-:S07]  /*26350*/  LEPC R20, `(.L_x_2056) ;  /* 0x000000001014794e */ /* 0x000fce0000000000 */
[----:B0-2--5:R-:W-:Y:S05]  /*26360*/  CALL.ABS.NOINC R2 ;  /* 0x0000000002007343 */ /* 0x025fea0003c00000 */
.L_x_2056:
        /* <DEDUP_REMOVED lines=15> */
.L_x_2055:
[----:B------:R-:W-:Y:S05]  /*26460*/  BSYNC B6 ;  /* 0x0000000000067941 */ /* 0x000fea0003800000 */
.L_x_2054:
[----:B------:R-:W-:Y:S01]  /*26470*/  ULDC.64 UR4, c[0x0][0xaf0] ;  /* 0x0002bc0000047ab9 */ /* 0x000fe20000000a00 */
[----:B------:R-:W-:Y:S01]  /*26480*/  IMAD.U32 R26, RZ, RZ, UR38 ;  /* 0x00000026ff1a7e24 */ /* 0x000fe2000f8e00ff */
[----:B------:R-:W-:Y:S01]  /*26490*/  UISETP.NE.U32.AND UP0, UPT, UR4, URZ, UPT ;  /* 0x0000003f0400728c */ /* 0x000fe2000bf05070 */
[----:B------:R-:W1:Y:S03]  /*264a0*/  LDC R10, c[0x0][0x430] ;  /* 0x00010c00ff0a7b82 */ /* 0x000e660000000800 */
[----:B------:R-:W-:-:S06]  /*264b0*/  UISETP.NE.AND.EX UP0, UPT, UR5, URZ, UPT, UP0 ;  /* 0x0000003f0500728c */ /* 0x000fcc000bf05300 */
[----:B------:R-:W-:-:S05]  /*264c0*/  PLOP3.LUT P0, PT, PT, PT, UP0, 0x80, 0x0 ;  /* 0x000000000000781c */ /* 0x000fca0003f0f008 */
[----:B------:R-:W-:Y:S02]  /*264d0*/  @UP0 ULDC.64 UR4, c[0x0][0xaf0] ;  /* 0x0002bc0000040ab9 */ /* 0x000fe40000000a00 */
[----:B------:R-:W-:-:S06]  /*264e0*/  @UP0 UIMAD.WIDE UR4, UR38, 0x4, UR4 ;  /* 0x00000004260408a5 */ /* 0x000fcc000f8e0204 */
[----:B------:R-:W-:Y:S01]  /*264f0*/  IMAD.U32 R2, RZ, RZ, UR4 ;  /* 0x00000004ff027e24 */ /* 0x000fe2000f8e00ff */
[----:B------:R-:W-:Y:S01]  /*26500*/  ULDC UR4, c[0x0][0xd48] ;  /* 0x0003520000047ab9 */ /* 0x000fe20000000800 */
[----:B------:R-:W-:-:S05]  /*26510*/  IMAD.U32 R3, RZ, RZ, UR5 ;  /* 0x00000005ff037e24 */ /* 0x000fca000f8e00ff */
[----:B------:R2:W5:Y:S01]  /*26520*/  @P0 LDG.E R26, desc[UR36][R2.64] ;  /* 0x00000024021a0981 */ /* 0x000562000c1e1900 */
[----:B------:R-:W-:Y:S01]  /*26530*/  UMOV UR5, 0xffffffff ;  /* 0xffffffff00057882 */ /* 0x000fe20000000000 */
[----:B------:R-:W-:Y:S01]  /*26540*/  IMAD.U32 R19, RZ, RZ, UR4 ;  /* 0x00000004ff137e24 */ /* 0x000fe2000f8e00ff */
[----:B------:R-:W-:Y:S01]  /*26550*/  LEA R25, R24, 0xffffffc0, 0x6 ;  /* 0xffffffc018197811 */ /* 0x000fe200078e30ff */
[----:B------:R-:W-:Y:S06]  /*26560*/  BRA.DIV UR5, `(.L_x_2057) ;  /* 0x0000003e05407947 */ /* 0x000fec000b800000 */
.L_x_2116:
[----:B------:R-:W3:Y:S01]  /*26570*/  S2R R0, SR_TID.X ;  /* 0x0000000000007919 */ /* 0x000ee20000002100 */
[----:B-1----:R-:W-:Y:S01]  /*26580*/  ISETP.NE.AND P1, PT, R10, 0x1, PT ;  /* 0x000000010a00780c */ /* 0x002fe20003f25270 */
[----:B------:R-:W-:Y:S01]  /*26590*/  IMAD.MOV.U32 R35, RZ, RZ, RZ ;  /* 0x000000ffff237224 */ /* 0x000fe200078e00ff */
[----:B-----5:R-:W-:Y:S01]  /*265a0*/  SHF.R.S32.HI R30, RZ, 0x1f, R26 ;  /* 0x0000001fff1e7819 */ /* 0x020fe2000001141a */
[----:B--2---:R-:W1:Y:S01]  /*265b0*/  S2R R2, SR_TID.X ;  /* 0x0000000000027919 */ /* 0x004e620000002100 */
[----:B------:R-:W-:-:S09]  /*265c0*/  LOP3.LUT R16, R16, 0xffffdfff, RZ, 0xc0, !PT ;  /* 0xffffdfff10107812 */ /* 0x000fd200078ec0ff */
[----:B------:R-:W2:Y:S01]  /*265d0*/  @P1 LDC R4, c[0x0][0x434] ;  /* 0x00010d00ff041b82 */ /* 0x000ea20000000800 */
[----:B------:R-:W-:-:S07]  /*265e0*/  @P1 LOP3.LUT R16, R16, 0x2000, RZ, 0xfc, !PT ;  /* 0x0000200010101812 */ /* 0x000fce00078efcff */
[----:B------:R-:W4:Y:S01]  /*265f0*/  @P1 LDC R5, c[0x0][0x438] ;  /* 0x00010e00ff051b82 */ /* 0x000f220000000800 */
[----:B---3--:R-:W-:Y:S01]  /*26600*/  LOP3.LUT R0, R0, 0x7f, RZ, 0xc0, !PT ;  /* 0x0000007f00007812 */ /* 0x008fe200078ec0ff */
[----:B-1----:R-:W-:-:S03]  /*26610*/  IMAD.SHL.U32 R8, R2, 0x10, RZ ;  /* 0x0000001002087824 */ /* 0x002fc600078e00ff */
[----:B------:R-:W-:-:S04]  /*26620*/  SHF.R.U32.HI R0, RZ, 0x3, R0 ;  /* 0x00000003ff007819 */ /* 0x000fc80000011600 */
[----:B------:R-:W-:-:S05]  /*26630*/  LOP3.LUT R8, R0, 0x70, R8, 0xf8, !PT ;  /* 0x0000007000087812 */ /* 0x000fca00078ef808 */
[----:B------:R-:W-:-:S04]  /*26640*/  IMAD.IADD R0, R8, 0x1, R25 ;  /* 0x0000000108007824 */ /* 0x000fc800078e0219 */
[C---:B------:R-:W-:Y:S01]  /*26650*/  IMAD.IADD R37, R0.reuse, 0x1, R31 ;  /* 0x0000000100257824 */ /* 0x040fe200078e021f */
[----:B------:R-:W-:-:S03]  /*26660*/  ISETP.GE.AND P0, PT, R0, UR42, PT ;  /* 0x0000002a00007c0c */ /* 0x000fc6000bf06270 */
[----:B--2---:R-:W-:Y:S01]  /*26670*/  @P1 IMAD.HI.U32 R4, R37, R4, RZ ;  /* 0x0000000425041227 */ /* 0x004fe200078e00ff */
[----:B------:R-:W-:-:S03]  /*26680*/  ISETP.GT.U32.OR P0, PT, R8, 0x3f, P0 ;  /* 0x0000003f0800780c */ /* 0x000fc60000704470 */
[----:B------:R-:W-:Y:S01]  /*26690*/  IMAD.MOV.U32 R0, RZ, RZ, R37 ;  /* 0x000000ffff007224 */ /* 0x000fe200078e0025 */
[----:B----4-:R-:W-:-:S09]  /*266a0*/  @P1 SHF.R.U32.HI R0, RZ, R5, R4 ;  /* 0x00000005ff001219 */ /* 0x010fd20000011604 */
[----:B------:R-:W1:Y:S01]  /*266b0*/  @!P0 LDC.64 R2, c[0x0][0x428] ;  /* 0x00010a00ff028b82 */ /* 0x000e620000000a00 */
[----:B------:R-:W-:-:S07]  /*266c0*/  @!P0 SHF.R.S32.HI R7, RZ, 0x1f, R0 ;  /* 0x0000001fff078819 */ /* 0x000fce0000011400 */
[----:B------:R-:W2:Y:S01]  /*266d0*/  @!P0 LDC.64 R4, c[0x0][0x418] ;  /* 0x00010600ff048b82 */ /* 0x000ea20000000a00 */
[----:B-1----:R-:W-:-:S04]  /*266e0*/  @!P0 IMAD R6, R30, R2, RZ ;  /* 0x000000021e068224 */ /* 0x002fc800078e02ff */
[C---:B------:R-:W-:Y:S02]  /*266f0*/  @!P0 IMAD R9, R26.reuse, R3, R6 ;  /* 0x000000031a098224 */ /* 0x040fe400078e0206 */
[--C-:B------:R-:W-:Y:S02]  /*26700*/  @!P0 IMAD.MOV.U32 R6, RZ, RZ, R0.reuse ;  /* 0x000000ffff068224 */ /* 0x100fe400078e0000 */
[----:B------:R-:W-:Y:S02]  /*26710*/  IMAD.MOV R0, RZ, RZ, -R0 ;  /* 0x000000ffff007224 */ /* 0x000fe400078e0a00 */
[----:B------:R-:W-:-:S04]  /*26720*/  @!P0 IMAD.WIDE.U32 R2, R26, R2, R6 ;  /* 0x000000021a028225 */ /* 0x000fc800078e0006 */
[----:B------:R-:W-:Y:S01]  /*26730*/  IMAD R37, R10, R0, R37 ;  /* 0x000000000a257224 */ /* 0x000fe200078e0225 */
[C---:B--2---:R-:W-:Y:S01]  /*26740*/  @!P0 LEA R4, P1, R2.reuse, R4, 0x2 ;  /* 0x0000000402048211 */ /* 0x044fe200078210ff */
[----:B------:R-:W-:Y:S02]  /*26750*/  IMAD R0, RZ, RZ, -UR38 ;  /* 0x80000026ff007e24 */ /* 0x000fe4000f8e02ff */
[----:B------:R-:W-:Y:S02]  /*26760*/  @!P0 IMAD.IADD R3, R3, 0x1, R9 ;  /* 0x0000000103038824 */ /* 0x000fe400078e0209 */
[----:B------:R-:W-:Y:S02]  /*26770*/  IMAD R19, R19, R0, UR45 ;  /* 0x0000002d13137e24 */ /* 0x000fe4000f8e0200 */
[----:B------:R-:W-:Y:S01]  /*26780*/  IMAD.U32 R0, RZ, RZ, UR47 ;  /* 0x0000002fff007e24 */ /* 0x000fe2000f8e00ff */
[----:B------:R-:W-:-:S04]  /*26790*/  @!P0 LEA.HI.X R5, R2, R5, R3, 0x2, P1 ;  /* 0x0000000502058211 */ /* 0x000fc800008f1403 */
[----:B------:R-:W-:Y:S01]  /*267a0*/  ISETP.NE.AND P2, PT, R0, 0x3, PT ;  /* 0x000000030000780c */ /* 0x000fe20003f45270 */
[----:B------:R1:W5:Y:S01]  /*267b0*/  @!P0 LDG.E R35, desc[UR36][R4.64] ;  /* 0x0000002404238981 */ /* 0x000362000c1e1900 */
[----:B------:R-:W-:Y:S02]  /*267c0*/  ISETP.GT.U32.AND P0, PT, R8, 0x3f, PT ;  /* 0x0000003f0800780c */ /* 0x000fe40003f04070 */
[----:B------:R-:W-:Y:S02]  /*267d0*/  LOP3.LUT R16, R16, 0xfffff7ff, RZ, 0xc0, !PT ;  /* 0xfffff7ff10107812 */ /* 0x000fe400078ec0ff */
[----:B0-----:R-:W-:-:S07]  /*267e0*/  SHF.R.S32.HI R24, RZ, 0x1f, R19 ;  /* 0x0000001fff187819 */ /* 0x001fce0000011413 */
[----:B------:R-:W-:-:S04]  /*267f0*/  @P2 LOP3.LUT R16, R16, 0x800, RZ, 0xfc, !PT ;  /* 0x0000080010102812 */ /* 0x000fc800078efcff */
[----:B------:R-:W-:-:S04]  /*26800*/  LOP3.LUT R16, R16, 0xfffffffe, RZ, 0xc0, !PT ;  /* 0xfffffffe10107812 */ /* 0x000fc800078ec0ff */
[----:B------:R-:W-:Y:S01]  /*26810*/  @P0 LOP3.LUT R16, R16, 0x1, RZ, 0xfc, !PT ;  /* 0x0000000110100812 */ /* 0x000fe200078efcff */
[----:B-1----:R-:W-:Y:S06]  /*26820*/  @!P2 BRA `(.L_x_2058) ;  /* 0x000000000004a947 */ /* 0x002fec0003800000 */
[----:B------:R-:W-:Y:S01]  /*26830*/  BPT.TRAP 0x1 ;  /* 0x000000040000795c */ /* 0x000fe20000300000 */
.L_x_2058:
[----:B------:R-:W-:Y:S01]  /*26840*/  IMAD R27, R18, 0x8, R17 ;  /* 0x00000008121b7824 */ /* 0x000fe200078e0211 */
[----:B------:R-:W-:Y:S01]  /*26850*/  SHF.L.U32 R0, R23, 0x1f, RZ ;  /* 0x0000001f17007819 */ /* 0x000fe200000006ff */
[----:B------:R-:W-:Y:S03]  /*26860*/  BSSY B0, `(.L_x_2059) ;  /* 0x0000003000007945 */ /* 0x000fe60003800000 */
[----:B------:R-:W0:Y:S02]  /*26870*/  SYNCS.PHASECHK.TRANS64.TRYWAIT P0, [R27+URZ+0x38840], R0 ;  /* 0x038840001b0075a7 */ /* 0x000e24000800017f */
[----:B0-----:R-:W-:Y:S05]  /*26880*/  @!P0 BRA `(.L_x_2060) ;  /* 0x0000003800a48947 */ /* 0x001fea0003800000 */
.L_x_2117:
[----:B------:R-:W-:Y:S05]  /*26890*/  BSYNC B0 ;  /* 0x0000000000007941 */ /* 0x000fea0003800000 */
.L_x_2059:
[----:B0-----:R-:W-:Y:S01]  /*268a0*/  SHF.R.S32.HI R0, RZ, 0x1f, R37 ;  /* 0x0000001fff007819 */ /* 0x001fe20000011425 */
[----:B------:R-:W-:Y:S01]  /*268b0*/  ULDC.64 UR4, c[0x0][0x300] ;  /* 0x0000c00000047ab9 */ /* 0x000fe20000000a00 */
[----:B-----5:R-:W-:Y:S01]  /*268c0*/  SHF.R.S32.HI R4, RZ, 0x1f, R35 ;  /* 0x0000001fff047819 */ /* 0x020fe20000011423 */
[----:B------:R-:W-:Y:S01]  /*268d0*/  IMAD.WIDE.U32 R2, R37, UR4, RZ ;  /* 0x0000000425027c25 */ /* 0x000fe2000f8e00ff */
[----:B------:R-:W0:Y:S01]  /*268e0*/  S2R R6, SR_TID.X ;  /* 0x0000000000067919 */ /* 0x000e220000002100 */
[----:B------:R-:W-:Y:S01]  /*268f0*/  LOP3.LUT P2, RZ, R16, 0x2, RZ, 0xc0, !PT ;  /* 0x0000000210ff7812 */ /* 0x000fe2000784c0ff */
[----:B------:R1:W-:Y:S04]  /*26900*/  STL [R1+0x438], R0 ;  /* 0x0004380001007387 */ /* 0x0003e80000100800 */
[----:B------:R2:W-:Y:S01]  /*26910*/  STL [R1+0x43c], R4 ;  /* 0x00043c0401007387 */ /* 0x0005e20000100800 */
[----:B-1----:R-:W-:-:S04]  /*26920*/  IMAD R0, R0, UR4, RZ ;  /* 0x0000000400007c24 */ /* 0x002fc8000f8e02ff */
[----:B------:R-:W-:Y:S01]  /*26930*/  IMAD R5, R37, UR5, R0 ;  /* 0x0000000525057c24 */ /* 0x000fe2000f8e0200 */
[----:B------:R-:W-:Y:S02]  /*26940*/  ULDC.64 UR4, c[0x0][0x310] ;  /* 0x0000c40000047ab9 */ /* 0x000fe40000000a00 */
[----:B------:R-:W-:Y:S02]  /*26950*/  IMAD R0, R4, UR4, RZ ;  /* 0x0000000404007c24 */ /* 0x000fe4000f8e02ff */
[----:B--2---:R-:W1:Y:S01]  /*26960*/  S2R R4, SR_TID.X ;  /* 0x0000000000047919 */ /* 0x004e620000002100 */
[----:B------:R-:W-:Y:S02]  /*26970*/  IMAD.IADD R3, R3, 0x1, R5 ;  /* 0x0000000103037824 */ /* 0x000fe400078e0205 */
        /* <DEDUP_REMOVED lines=8> */
[----:B0-----:R-:W-:Y:S01]  /*26a00*/  IMAD.SHL.U32 R8, R6, 0x8, RZ ;  /* 0x0000000806087824 */ /* 0x001fe200078e00ff */
[----:B------:R-:W-:Y:S01]  /*26a10*/  LEA R0, P0, R2, UR4, 0x1 ;  /* 0x0000000402007c11 */ /* 0x000fe2000f8008ff */
[----:B------:R-:W-:Y:S01]  /*26a20*/  IMAD.IADD R5, R3, 0x1, R5 ;  /* 0x0000000103057824 */ /* 0x000fe200078e0205 */
[----:B------:R-:W-:Y:S02]  /*26a30*/  UMOV UR4, 0xffffffff ;  /* 0xffffffff00047882 */ /* 0x000fe40000000000 */
[----:B------:R-:W-:Y:S02]  /*26a40*/  LOP3.LUT R8, R8, 0x38, RZ, 0xc0, !PT ;  /* 0x0000003808087812 */ /* 0x000fe400078ec0ff */
[----:B------:R-:W-:Y:S02]  /*26a50*/  LEA.HI.X R5, R2, UR5, R5, 0x1, P0 ;  /* 0x0000000502057c11 */ /* 0x000fe400080f0c05 */
[----:B-1----:R-:W-:-:S04]  /*26a60*/  LOP3.LUT R4, R4, 0x7f, RZ, 0xc0, !PT ;  /* 0x0000007f04047812 */ /* 0x002fc800078ec0ff */
[----:B------:R-:W-:-:S04]  /*26a70*/  SHF.R.U32.HI R4, RZ, 0x3, R4 ;  /* 0x00000003ff047819 */ /* 0x000fc80000011604 */
[----:B------:R-:W-:Y:S01]  /*26a80*/  IADD3 R25, -R4, UR42, -R25 ;  /* 0x0000002a04197c10 */ /* 0x000fe2000fffe919 */
[----:B------:R-:W-:-:S03]  /*26a90*/  IMAD R4, R18, 0x1000, R32 ;  /* 0x0000100012047824 */ /* 0x000fc600078e0220 */
[----:B------:R-:W-:Y:S01]  /*26aa0*/  ISETP.GE.AND P0, PT, R25, 0x1, PT ;  /* 0x000000011900780c */ /* 0x000fe20003f06270 */
[----:B------:R-:W-:-:S12]  /*26ab0*/  BRA.DIV UR4, `(.L_x_2061) ;  /* 0x0000003a042c7947 */ /* 0x000fd8000b800000 */
[----:B------:R-:W0:Y:S01]  /*26ac0*/  SHFL.IDX PT, R14, R0, RZ, 0x181f ;  /* 0x00181fff000e7589 */ /* 0x000e2200000e0000 */
[----:B------:R-:W-:-:S03]  /*26ad0*/  @P0 IMAD R7, R4, 0x2, R17 ;  /* 0x0000000204070824 */ /* 0x000fc600078e0211 */
[----:B------:R-:W1:Y:S01]  /*26ae0*/  SHFL.IDX PT, R2, R5, RZ, 0x181f ;  /* 0x00181fff05027589 */ /* 0x000e6200000e0000 */
[----:B0-----:R-:W-:-:S03]  /*26af0*/  @P0 LEA R6, P1, R8, R14, 0x1 ;  /* 0x0000000e08060211 */ /* 0x001fc600078208ff */
[----:B------:R-:W0:Y:S02]  /*26b00*/  SHFL.IDX PT, R14, R0, 0x1, 0x181f ;  /* 0x00381f00000e7f89 */ /* 0x000e2400000e0000 */
[----:B-1----:R-:W-:Y:S02]  /*26b10*/  @P0 IMAD.X R3, RZ, RZ, R2, P1 ;  /* 0x000000ffff030224 */ /* 0x002fe400008e0602 */
[----:B------:R-:W-:-:S05]  /*26b20*/  @P0 IMAD.MOV.U32 R2, RZ, RZ, R6 ;  /* 0x000000ffff020224 */ /* 0x000fca00078e0006 */
[----:B------:R1:W-:Y:S01]  /*26b30*/  @P0 LDGSTS.E.BYPASS.LTC128B.128 [R7+0x22400], desc[UR36][R2.64], !P2 ;  /* 0x2240000002070fae */ /* 0x0003e2000d101d64 */
[----:B------:R-:W-:-:S03]  /*26b40*/  ISETP.GE.AND P0, PT, R25, 0x11, PT ;  /* 0x000000111900780c */ /* 0x000fc60003f06270 */
[----:B-1----:R-:W1:Y:S10]  /*26b50*/  SHFL.IDX PT, R2, R5, 0x1, 0x181f ;  /* 0x00381f0005027f89 */ /* 0x002e7400000e0000 */
[----:B0-----:R-:W-:Y:S01]  /*26b60*/  @P0 LEA R6, P1, R8, R14, 0x1 ;  /* 0x0000000e08060211 */ /* 0x001fe200078208ff */
[----:B------:R-:W-:Y:S01]  /*26b70*/  @P0 IMAD R9, R4, 0x2, R17 ;  /* 0x0000000204090824 */ /* 0x000fe200078e0211 */
[----:B------:R-:W0:Y:S03]  /*26b80*/  SHFL.IDX PT, R14, R0, 0x2, 0x181f ;  /* 0x00581f00000e7f89 */ /* 0x000e2600000e0000 */
[----:B-1----:R-:W-:-:S02]  /*26b90*/  @P0 IMAD.X R3, RZ, RZ, R2, P1 ;  /* 0x000000ffff030224 */ /* 0x002fc400008e0602 */
[----:B------:R-:W-:-:S05]  /*26ba0*/  @P0 IMAD.MOV.U32 R2, RZ, RZ, R6 ;  /* 0x000000ffff020224 */ /* 0x000fca00078e0006 */
[----:B------:R1:W-:Y:S01]  /*26bb0*/  @P0 LDGSTS.E.BYPASS.LTC128B.128 [R9+0x22c00], desc[UR36][R2.64], !P2 ;  /* 0x22c0000002090fae */ /* 0x0003e2000d101d64 */
[----:B------:R-:W-:-:S03]  /*26bc0*/  ISETP.GE.AND P0, PT, R25, 0x21, PT ;  /* 0x000000211900780c */ /* 0x000fc60003f06270 */
[----:B-1----:R-:W1:Y:S10]  /*26bd0*/  SHFL.IDX PT, R2, R5, 0x2, 0x181f ;  /* 0x00581f0005027f89 */ /* 0x002e7400000e0000 */
[----:B0-----:R-:W-:Y:S01]  /*26be0*/  @P0 LEA R6, P1, R8, R14, 0x1 ;  /* 0x0000000e08060211 */ /* 0x001fe200078208ff */
[----:B------:R-:W-:Y:S01]  /*26bf0*/  @P0 IMAD R7, R4, 0x2, R17 ;  /* 0x0000000204070824 */ /* 0x000fe200078e0211 */
[----:B------:R-:W0:Y:S04]  /*26c00*/  SHFL.IDX PT, R5, R5, 0x3, 0x181f ;  /* 0x00781f0005057f89 */ /* 0x000e2800000e0000 */
[----:B------:R2:W3:Y:S01]  /*26c10*/  SHFL.IDX PT, R14, R0, 0x3, 0x181f ;  /* 0x00781f00000e7f89 */ /* 0x0004e200000e0000 */
[----:B-1----:R-:W-:-:S02]  /*26c20*/  @P0 IMAD.X R3, RZ, RZ, R2, P1 ;  /* 0x000000ffff030224 */ /* 0x002fc400008e0602 */
[----:B------:R-:W-:-:S05]  /*26c30*/  @P0 IMAD.MOV.U32 R2, RZ, RZ, R6 ;  /* 0x000000ffff020224 */ /* 0x000fca00078e0006 */
[----:B0-----:R2:W-:Y:S02]  /*26c40*/  @P0 LDGSTS.E.BYPASS.LTC128B.128 [R7+0x23400], desc[UR36][R2.64], !P2 ;  /* 0x2340000002070fae */ /* 0x0015e4000d101d64 */
.L_x_2127:
[----:B------:R-:W-:-:S13]  /*26c50*/  ISETP.GE.AND P0, PT, R25, 0x31, PT ;  /* 0x000000311900780c */ /* 0x000fda0003f06270 */
[----:B--23--:R-:W-:-:S05]  /*26c60*/  @P0 LEA R2, P1, R8, R14, 0x1 ;  /* 0x0000000e08020211 */ /* 0x00cfca00078208ff */
[----:B------:R-:W-:Y:S02]  /*26c70*/  @P0 IMAD.X R3, RZ, RZ, R5, P1 ;  /* 0x000000ffff030224 */ /* 0x000fe400008e0605 */
[----:B------:R-:W-:-:S05]  /*26c80*/  @P0 IMAD R5, R4, 0x2, R17 ;  /* 0x0000000204050824 */ /* 0x000fca00078e0211 */
[----:B------:R-:W-:Y:S01]  /*26c90*/  @!PT LDS RZ, [RZ] ;  /* 0x00000000fffff984 */ /* 0x000fe20000000800 */
[----:B------:R-:W-:Y:S01]  /*26ca0*/  @!PT LDS RZ, [RZ] ;  /* 0x00000000fffff984 */ /* 0x000fe20000000800 */
[----:B------:R-:W-:Y:S01]  /*26cb0*/  @!PT LDS RZ, [RZ] ;  /* 0x00000000fffff984 */ /* 0x000fe20000000800 */
[----:B------:R0:W-:Y:S01]  /*26cc0*/  @P0 LDGSTS.E.BYPASS.LTC128B.128 [R5+0x23c00], desc[UR36][R2.64], !P2 ;  /* 0x23c0000002050fae */ /* 0x0001e2000d101d64 */
[----:B------:R-:W-:Y:S01]  /*26cd0*/  PLOP3.LUT P0, PT, PT, PT, PT, 0x80, 0x0 ;  /* 0x000000000000781c */ /* 0x000fe20003f0f070 */
[----:B------:R-:W-:-:S12]  /*26ce0*/  NOP ;  /* 0x0000000000007918 */ /* 0x000fd80000000000 */
.L_x_2062:
[----:B------:R-:W-:Y:S02]  /*26cf0*/  PLOP3.LUT P1, PT, P1, P0, PT, 0xa2, 0x0 ;  /* 0x000000000000781c */ /* 0x000fe40000f21472 */
[----:B------:R-:W-:-:S08]  /*26d00*/  @P0 R2UR P1, UR4, R27 ;  /* 0x000000001b0402ca */ /* 0x000fd00000020000 */
[----:B------:R-:W-:-:S05]  /*26d10*/  @P0 PLOP3.LUT P0, PT, P1, PT, PT, 0x80, 0x0 ;  /* 0x000000000000081c */ /* 0x000fca0000f0f070 */
[----:B------:R-:W-:Y:S01]  /*26d20*/  @!P1 SYNCS.ARRIVE.TRANS64.RED.A0T1 RZ, [UR4+0x38830], RZ ;  /* 0x038830ffffff99a7 */ /* 0x000fe20008200404 */
[----:B------:R-:W-:Y:S07]  /*26d30*/  @!P1 ARRIVES.LDGSTSBAR.64.TRANSCNT [UR4+0x38830] ;  /* 0x03883000ff0099b0 */ /* 0x000fee0008000a84 */
[----:B------:R-:W-:Y:S05]  /*26d40*/  @P0 BRA.U.ANY `(.L_x_2062) ;  /* 0xfffffffd00e80947 */ /* 0x000fea000393ffff */
[----:B------:R-:W-:Y:S01]  /*26d50*/  NOP ;  /* 0x0000000000007918 */ /* 0x000fe20000000000 */
[----:B------:R-:W-:-:S13]  /*26d60*/  LOP3.LUT P2, RZ, R16, 0x800, RZ, 0xc0, !PT ;  /* 0x0000080010ff7812 */ /* 0x000fda000784c0ff */
[----:B------:R-:W-:Y:S05]  /*26d70*/  @!P2 BRA `(.L_x_2063) ;  /* 0x000000000004a947 */ /* 0x000fea0003800000 */
[----:B------:R-:W-:Y:S01]  /*26d80*/  BPT.TRAP 0x1 ;  /* 0x000000040000795c */ /* 0x000fe20000300000 */
.L_x_2063:
[----:B------:R1:W-:Y:S02]  /*26d90*/  SYNCS.ARRIVE.TRANS64.A1T0 RZ, [R27+URZ+0x38830], RZ ;  /* 0x038830ff1bff79a7 */ /* 0x0003e4000810003f */
[----:B------:R-:W-:Y:S05]  /*26da0*/  WARPSYNC.ALL ;  /* 0x0000000000007948 */ /* 0x000fea0003800000 */
[----:B------:R-:W-:Y:S01]  /*26db0*/  VIADD R0, R17, 0x20400 ;  /* 0x0002040011007836 */ /* 0x000fe20000000000 */
[----:B------:R-:W-:Y:S01]  /*26dc0*/  BAR.SYNC.DEFER_BLOCKING 0x8, 0x100 ;  /* 0x0204000000007b1d */ /* 0x000fe20000010000 */
[----:B------:R-:W-:-:S03]  /*26dd0*/  USHF.R.S32.HI UR50, URZ, 0x1f, UR38 ;  /* 0x0000001f3f327899 */ /* 0x000fc60008011426 */
[----:B------:R-:W-:Y:S02]  /*26de0*/  LOP3.LUT P0, RZ, R0, 0x3ff, RZ, 0xc0, !PT ;  /* 0x000003ff00ff7812 */ /* 0x000fe4000780c0ff */
[----:B------:R-:W-:Y:S11]  /*26df0*/  BSSY B6, `(.L_x_2064) ;  /* 0x0000012000067945 */ /* 0x000ff60003800000 */
        /* <DEDUP_REMOVED lines=17> */
.L_x_2065:
[----:B------:R-:W-:Y:S05]  /*26f10*/  BSYNC B6 ;  /* 0x0000000000067941 */ /* 0x000fea0003800000 */
.L_x_2064:
[----:B0-----:R-:W0:Y:S01]  /*26f20*/  S2R R2, SR_TID.X ;  /* 0x0000000000027919 */ /* 0x001e220000002100 */
[----:B------:R-:W-:Y:S01]  /*26f30*/  UISETP.NE.AND UP0, UPT, UR49, URZ, UPT ;  /* 0x0000003f3100728c */ /* 0x000fe2000bf05270 */
[----:B------:R-:W-:Y:S01]  /*26f40*/  R2UR UR6, R24 ;  /* 0x00000000180672ca */ /* 0x000fe200000e0000 */
[----:B------:R-:W-:Y:S01]  /*26f50*/  ULDC.64 UR8, c[0x0][0x2d8] ;  /* 0x0000b60000087ab9 */ /* 0x000fe20000000a00 */
[----:B------:R-:W-:Y:S01]  /*26f60*/  R2UR UR7, R19 ;  /* 0x00000000130772ca */ /* 0x000fe200000e0000 */
[----:B------:R-:W2:Y:S01]  /*26f70*/  S2R R21, SR_TID.X ;  /* 0x0000000000157919 */ /* 0x000ea20000002100 */
[----:B------:R-:W-:Y:S02]  /*26f80*/  LOP3.LUT P5, RZ, R16, 0x100000, RZ, 0xc0, !PT ;  /* 0x0010000010ff7812 */ /* 0x000fe400078ac0ff */
[----:B------:R-:W-:-:S04]  /*26f90*/  PLOP3.LUT P0, PT, PT, PT, UP0, 0x80, 0x0 ;  /* 0x000000000000781c */ /* 0x000fc80003f0f008 */
[----:B------:R-:W-:-:S03]  /*26fa0*/  @UP0 ULDC UR4, c[0x0][0x44c] ;  /* 0x0001130000040ab9 */ /* 0x000fc60000000800 */
[----:B------:R-:W-:-:S04]  /*26fb0*/  UIMAD UR6, UR6, UR8, URZ ;  /* 0x00000008060672a4 */ /* 0x000fc8000f8e023f */
[----:B------:R-:W-:Y:S01]  /*26fc0*/  UIMAD UR6, UR7, UR9, UR6 ;  /* 0x00000009070672a4 */ /* 0x000fe2000f8e0206 */
[C---:B0-----:R-:W-:Y:S01]  /*26fd0*/  LOP3.LUT R20, R2.reuse, 0x7f, RZ, 0xc0, !PT ;  /* 0x0000007f02147812 */ /* 0x041fe200078ec0ff */
[----:B------:R-:W-:-:S03]  /*26fe0*/  IMAD.SHL.U32 R2, R2, 0x10, RZ ;  /* 0x0000001002027824 */ /* 0x000fc600078e00ff */
[----:B------:R-:W-:Y:S01]  /*26ff0*/  SHF.R.U32.HI R20, RZ, 0x3, R20 ;  /* 0x00000003ff147819 */ /* 0x000fe20000011614 */
[----:B--2---:R-:W-:-:S03]  /*27000*/  IMAD.SHL.U32 R7, R21, 0x8, RZ ;  /* 0x0000000815077824 */ /* 0x004fc600078e00ff */
[----:B------:R-:W-:Y:S02]  /*27010*/  LOP3.LUT R2, R20, 0x70, R2, 0xf8, !PT ;  /* 0x0000007014027812 */ /* 0x000fe400078ef802 */
[----:B------:R-:W-:Y:S02]  /*27020*/  LOP3.LUT R20, R21, 0x7f, RZ, 0xc0, !PT ;  /* 0x0000007f15147812 */ /* 0x000fe400078ec0ff */
[----:B------:R-:W-:Y:S01]  /*27030*/  LOP3.LUT R7, R7, 0x38, RZ, 0xc0, !PT ;  /* 0x0000003807077812 */ /* 0x000fe200078ec0ff */
[----:B------:R-:W-:Y:S01]  /*27040*/  VIADD R34, R2, UR43 ;  /* 0x0000002b02227c36 */ /* 0x000fe20008000000 */
[----:B------:R-:W-:-:S03]  /*27050*/  SHF.R.U32.HI R8, RZ, 0x3, R20 ;  /* 0x00000003ff087819 */ /* 0x000fc60000011614 */
[----:B------:R-:W-:Y:S01]  /*27060*/  @P0 IMAD.HI.U32 R2, R34, UR4, RZ ;  /* 0x0000000422020c27 */ /* 0x000fe2000f8e00ff */
[----:B------:R-:W-:Y:S01]  /*27070*/  PLOP3.LUT P0, PT, PT, PT, UP0, 0x80, 0x0 ;  /* 0x000000000000781c */ /* 0x000fe20003f0f008 */
[----:B------:R-:W-:Y:S02]  /*27080*/  @UP0 ULDC UR4, c[0x0][0x450] ;  /* 0x0001140000040ab9 */ /* 0x000fe40000000800 */
[----:B------:R-:W-:-:S10]  /*27090*/  IMAD.MOV.U32 R0, RZ, RZ, R34 ;  /* 0x000000ffff007224 */ /* 0x000fd400078e0022 */
[----:B------:R-:W-:Y:S02]  /*270a0*/  @P0 SHF.R.U32.HI R0, RZ, UR4, R2 ;  /* 0x00000004ff000c19 */ /* 0x000fe40008011602 */
[----:B------:R-:W-:-:S13]  /*270b0*/  R2UR UR4, R19 ;  /* 0x00000000130472ca */ /* 0x000fda00000e0000 */
[----:B------:R-:W-:-:S03]  /*270c0*/  UIMAD.WIDE.U32 UR4, UR4, UR8, URZ ;  /* 0x00000008040472a5 */ /* 0x000fc6000f8e003f */
[----:B------:R-:W-:Y:S01]  /*270d0*/  ULDC.64 UR8, c[0x0][0x2e0] ;  /* 0x0000b80000087ab9 */ /* 0x000fe20000000a00 */
[----:B------:R-:W-:Y:S02]  /*270e0*/  UIADD3 UR5, UR5, UR6, URZ ;  /* 0x0000000605057290 */ /* 0x000fe4000fffe03f */
[----:B------:R-:W-:Y:S02]  /*270f0*/  UIMAD UR6, UR50, UR8, URZ ;  /* 0x00000008320672a4 */ /* 0x000fe4000f8e023f */
[----:B------:R-:W-:Y:S02]  /*27100*/  UIMAD.WIDE.U32 UR4, UR38, UR8, UR4 ;  /* 0x00000008260472a5 */ /* 0x000fe4000f8e0004 */
[----:B------:R-:W-:-:S04]  /*27110*/  UIMAD UR6, UR38, UR9, UR6 ;  /* 0x00000009260672a4 */ /* 0x000fc8000f8e0206 */
[----:B------:R-:W-:Y:S01]  /*27120*/  IMAD.U32 R4, RZ, RZ, UR4 ;  /* 0x00000004ff047e24 */ /* 0x000fe2000f8e00ff */
[----:B------:R-:W-:Y:S02]  /*27130*/  UIADD3 UR6, UR5, UR6, URZ ;  /* 0x0000000605067290 */ /* 0x000fe4000fffe03f */
[----:B------:R-:W-:Y:S02]  /*27140*/  IMAD.U32 R5, RZ, RZ, UR5 ;  /* 0x00000005ff057e24 */ /* 0x000fe4000f8e00ff */
[----:B------:R-:W-:Y:S01]  /*27150*/  IMAD.MOV.U32 R2, RZ, RZ, R4 ;  /* 0x000000ffff027224 */ /* 0x000fe200078e0004 */
[----:B------:R-:W-:Y:S01]  /*27160*/  SHF.R.S32.HI R4, RZ, 0x1f, R0 ;  /* 0x0000001fff047819 */ /* 0x000fe20000011400 */
[----:B------:R-:W-:Y:S01]  /*27170*/  ULDC.64 UR4, c[0x0][0x2d0] ;  /* 0x0000b40000047ab9 */ /* 0x000fe20000000a00 */
[----:B------:R-:W-:-:S03]  /*27180*/  IMAD.U32 R3, RZ, RZ, UR6 ;  /* 0x00000006ff037e24 */ /* 0x000fc6000f8e00ff */
[----:B------:R-:W-:Y:S02]  /*27190*/  IMAD R5, R4, UR4, RZ ;  /* 0x0000000404057c24 */ /* 0x000fe4000f8e02ff */
[----:B------:R-:W-:Y:S01]  /*271a0*/  IMAD.WIDE.U32 R2, R0, UR4, R2 ;  /* 0x0000000400027c25 */ /* 0x000fe2000f8e0002 */
[----:B------:R-:W-:-:S03]  /*271b0*/  ULDC UR4, c[0x0][0x448] ;  /* 0x0001120000047ab9 */ /* 0x000fc60000000800 */
[----:B------:R-:W-:Y:S02]  /*271c0*/  IMAD R4, R0, UR5, R5 ;  /* 0x0000000500047c24 */ /* 0x000fe4000f8e0205 */
[----:B------:R-:W-:Y:S02]  /*271d0*/  IMAD.MOV R0, RZ, RZ, -R0 ;  /* 0x000000ffff007224 */ /* 0x000fe400078e0a00 */
[----:B------:R-:W-:Y:S02]  /*271e0*/  IMAD.IADD R3, R3, 0x1, R4 ;  /* 0x0000000103037824 */ /* 0x000fe400078e0204 */
[----:B------:R-:W-:Y:S01]  /*271f0*/  IMAD R0, R0, UR4, R34 ;  /* 0x0000000400007c24 */ /* 0x000fe2000f8e0222 */
[----:B------:R-:W-:-:S03]  /*27200*/  ULDC.64 UR4, c[0x0][0x2c8] ;  /* 0x0000b20000047ab9 */ /* 0x000fc60000000a00 */
[----:B------:R-:W-:Y:S01]  /*27210*/  IMAD.WIDE.U32 R2, R0, UR4, R2 ;  /* 0x0000000400027c25 */ /* 0x000fe2000f8e0002 */
[----:B------:R-:W-:-:S05]  /*27220*/  SHF.R.S32.HI R4, RZ, 0x1f, R0 ;  /* 0x0000001fff047819 */ /* 0x000fca0000011400 */
[----:B------:R-:W-:-:S04]  /*27230*/  IMAD R5, R4, UR4, RZ ;  /* 0x0000000404057c24 */ /* 0x000fc8000f8e02ff */
        /* <DEDUP_REMOVED lines=8> */
[----:B------:R-:W-:Y:S01]  /*272c0*/  VIADD R4, R8, UR43 ;  /* 0x0000002b08047c36 */ /* 0x000fe20008000000 */
[----:B------:R-:W-:Y:S02]  /*272d0*/  LOP3.LUT R16, R16, 0xfffffeff, RZ, 0xc0, !PT ;  /* 0xfffffeff10107812 */ /* 0x000fe400078ec0ff */
[----:B------:R-:W2:Y:S02]  /*272e0*/  SHFL.IDX PT, R2, R5, RZ, 0x181f ;  /* 0x00181fff05027589 */ /* 0x000ea400000e0000 */
[----:B------:R-:W-:-:S13]  /*272f0*/  ISETP.GE.AND P1, PT, R4, UR41, PT ;  /* 0x0000002904007c0c */ /* 0x000fda000bf26270 */
[----:B------:R-:W-:-:S04]  /*27300*/  @P1 LOP3.LUT R16, R16, 0x100, RZ, 0xfc, !PT ;  /* 0x0000010010101812 */ /* 0x000fc800078efcff */
[----:B------:R-:W-:Y:S02]  /*27310*/  LOP3.LUT R16, R16, 0xffffff7f, RZ, 0xc0, !PT ;  /* 0xffffff7f10107812 */ /* 0x000fe400078ec0ff */
[----:B0-----:R-:W-:Y:S02]  /*27320*/  @!P1 LEA R6, P0, R7, R14, 0x1 ;  /* 0x0000000e07069211 */ /* 0x001fe400078008ff */
[----:B------:R-:W0:Y:S03]  /*27330*/  SHFL.IDX PT, R14, R0, 0x1, 0x181f ;  /* 0x00381f00000e7f89 */ /* 0x000e2600000e0000 */
[----:B--2---:R-:W-:Y:S02]  /*27340*/  @!P1 IMAD.X R3, RZ, RZ, R2, P0 ;  /* 0x000000ffff039224 */ /* 0x004fe400000e0602 */
[----:B------:R-:W-:Y:S02]  /*27350*/  @!P1 IMAD.MOV.U32 R2, RZ, RZ, R6 ;  /* 0x000000ffff029224 */ /* 0x000fe400078e0006 */
[----:B------:R-:W-:-:S03]  /*27360*/  VIADD R6, R4, 0x10 ;  /* 0x0000001004067836 */ /* 0x000fc60000000000 */
[----:B------:R2:W-:Y:S02]  /*27370*/  @!P1 LDGSTS.E.BYPASS.LTC128B.128 [R22+0x20400], desc[UR36][R2.64], !P5 ;  /* 0x2040000002169fae */ /* 0x0005e4000e901d64 */
[----:B------:R-:W-:Y:S02]  /*27380*/  ISETP.GE.AND P1, PT, R6, UR41, PT ;  /* 0x0000002906007c0c */ /* 0x000fe4000bf26270 */
[----:B--2---:R-:W2:Y:S11]  /*27390*/  SHFL.IDX PT, R2, R5, 0x1, 0x181f ;  /* 0x00381f0005027f89 */ /* 0x004eb600000e0000 */
[----:B0-----:R-:W-:-:S02]  /*273a0*/  @!P1 LEA R6, P0, R7, R14, 0x1 ;  /* 0x0000000e07069211 */ /* 0x001fc400078008ff */
[----:B------:R-:W0:Y:S01]  /*273b0*/  SHFL.IDX PT, R14, R0, 0x2, 0x181f ;  /* 0x00581f00000e7f89 */ /* 0x000e2200000e0000 */
[----:B------:R-:W-:-:S04]  /*273c0*/  @P1 LOP3.LUT R16, R16, 0x80, RZ, 0xfc, !PT ;  /* 0x0000008010101812 */ /* 0x000fc800078efcff */
[----:B------:R-:W-:Y:S01]  /*273d0*/  LOP3.LUT R16, R16, 0xffffffbf, RZ, 0xc0, !PT ;  /* 0xffffffbf10107812 */ /* 0x000fe200078ec0ff */
[----:B--2---:R-:W-:Y:S02]  /*273e0*/  @!P1 IMAD.X R3, RZ, RZ, R2, P0 ;  /* 0x000000ffff039224 */ /* 0x004fe400000e0602 */
[----:B------:R-:W-:Y:S02]  /*273f0*/  @!P1 IMAD.MOV.U32 R2, RZ, RZ, R6 ;  /* 0x000000ffff029224 */ /* 0x000fe400078e0006 */
[----:B------:R-:W-:-:S03]  /*27400*/  VIADD R6, R4, 0x20 ;  /* 0x0000002004067836 */ /* 0x000fc60000000000 */
[----:B------:R2:W-:Y:S02]  /*27410*/  @!P1 LDGSTS.E.BYPASS.LTC128B.128 [R22+0x20c00], desc[UR36][R2.64], !P5 ;  /* 0x20c0000002169fae */ /* 0x0005e4000e901d64 */
[----:B------:R-:W-:Y:S02]  /*27420*/  ISETP.GE.AND P1, PT, R6, UR41, PT ;  /* 0x0000002906007c0c */ /* 0x000fe4000bf26270 */
[----:B--2---:R-:W2:Y:S11]  /*27430*/  SHFL.IDX PT, R2, R5, 0x2, 0x181f ;  /* 0x00581f0005027f89 */ /* 0x004eb600000e0000 */
[----:B0-----:R-:W-:Y:S01]  /*27440*/  @!P1 LEA R6, P0, R7, R14, 0x1 ;  /* 0x0000000e07069211 */ /* 0x001fe200078008ff */
[----:B------:R-:W0:Y:S01]  /*27450*/  SHFL.IDX PT, R5, R5, 0x3, 0x181f ;  /* 0x00781f0005057f89 */ /* 0x000e2200000e0000 */
[----:B------:R-:W-:-:S03]  /*27460*/  @P1 LOP3.LUT R16, R16, 0x40, RZ, 0xfc, !PT ;  /* 0x0000004010101812 */ /* 0x000fc600078efcff */
[----:B------:R3:W4:Y:S01]  /*27470*/  SHFL.IDX PT, R14, R0, 0x3, 0x181f ;  /* 0x00781f00000e7f89 */ /* 0x00072200000e0000 */
[----:B--2---:R-:W-:Y:S02]  /*27480*/  @!P1 IMAD.X R3, RZ, RZ, R2, P0 ;  /* 0x000000ffff039224 */ /* 0x004fe400000e0602 */
[----:B------:R-:W-:-:S05]  /*27490*/  @!P1 IMAD.MOV.U32 R2, RZ, RZ, R6 ;  /* 0x000000ffff029224 */ /* 0x000fca00078e0006 */
[----:B0-----:R3:W-:Y:S02]  /*274a0*/  @!P1 LDGSTS.E.BYPASS.LTC128B.128 [R22+0x21400], desc[UR36][R2.64], !P5 ;  /* 0x2140000002169fae */ /* 0x0017e4000e901d64 */
.L_x_2136:
[----:B------:R-:W-:Y:S01]  /*274b0*/  VIADD R4, R4, 0x30 ;  /* 0x0000003004047836 */ /* 0x000fe20000000000 */
[----:B------:R-:W-:-:S04]  /*274c0*/  LOP3.LUT R16, R16, 0xffffefff, RZ, 0xc0, !PT ;  /* 0xffffefff10107812 */ /* 0x000fc800078ec0ff */
[----:B------:R-:W-:-:S13]  /*274d0*/  ISETP.GE.AND P1, PT, R4, UR41, PT ;  /* 0x0000002904007c0c */ /* 0x000fda000bf26270 */
[----:B---34-:R-:W-:Y:S02]  /*274e0*/  @!P1 LEA R2, P0, R7, R14, 0x1 ;  /* 0x0000000e07029211 */ /* 0x018fe400078008ff */
[----:B------:R-:W-:-:S03]  /*274f0*/  @P1 LOP3.LUT R16, R16, 0x1000, RZ, 0xfc, !PT ;  /* 0x0000100010101812 */ /* 0x000fc600078efcff */
[----:B------:R-:W-:Y:S01]  /*27500*/  @!P1 IMAD.X R3, RZ, RZ, R5, P0 ;  /* 0x000000ffff039224 */ /* 0x000fe200000e0605 */
[----:B------:R-:W-:-:S04]  /*27510*/  PLOP3.LUT P0, PT, PT, PT, PT, 0x80, 0x0 ;  /* 0x000000000000781c */ /* 0x000fc80003f0f070 */
[----:B------:R-:W-:Y:S01]  /*27520*/  @!PT LDS RZ, [RZ] ;  /* 0x00000000fffff984 */ /* 0x000fe20000000800 */
[----:B------:R-:W-:Y:S01]  /*27530*/  @!PT LDS RZ, [RZ] ;  /* 0x00000000fffff984 */ /* 0x000fe20000000800 */
[----:B------:R-:W-:Y:S01]  /*27540*/  @!PT LDS RZ, [RZ] ;  /* 0x00000000fffff984 */ /* 0x000fe20000000800 */
[----:B------:R0:W-:Y:S01]  /*27550*/  @!P1 LDGSTS.E.BYPASS.LTC128B.128 [R22+0x21c00], desc[UR36][R2.64], !P5 ;  /* 0x21c0000002169fae */ /* 0x0001e2000e901d64 */
[----:B------:R-:W-:-:S08]  /*27560*/  NOP ;  /* 0x0000000000007918 */ /* 0x000fd00000000000 */
.L_x_2067:
[----:B------:R-:W-:Y:S02]  /*27570*/  PLOP3.LUT P1, PT, P1, P0, PT, 0xa2, 0x0 ;  /* 0x000000000000781c */ /* 0x000fe40000f21472 */
[----:B------:R-:W-:-:S08]  /*27580*/  @P0 R2UR P1, UR4, R17 ;  /* 0x00000000110402ca */ /* 0x000fd00000020000 */
[----:B------:R-:W-:-:S05]  /*27590*/  @P0 PLOP3.LUT P0, PT, P1, PT, PT, 0x80, 0x0 ;  /* 0x000000000000081c */ /* 0x000fca0000f0f070 */
[----:B------:R-:W-:Y:S01]  /*275a0*/  @!P1 SYNCS.ARRIVE.TRANS64.RED.A0T1 RZ, [UR4+0x38800], RZ ;  /* 0x038800ffffff99a7 */ /* 0x000fe20008200404 */
[----:B------:R-:W-:Y:S07]  /*275b0*/  @!P1 ARRIVES.LDGSTSBAR.64.TRANSCNT [UR4+0x38800] ;  /* 0x03880000ff0099b0 */ /* 0x000fee0008000a84 */
[----:B------:R-:W-:Y:S05]  /*275c0*/  @P0 BRA.U.ANY `(.L_x_2067) ;  /* 0xfffffffd00e80947 */ /* 0x000fea000393ffff */
[----:B------:R-:W-:Y:S01]  /*275d0*/  ULDC.64 UR4, c[0x0][0x3d8] ;  /* 0x0000f60000047ab9 */ /* 0x000fe20000000a00 */
[----:B------:R-:W-:Y:S01]  /*275e0*/  NOP ;  /* 0x0000000000007918 */ /* 0x000fe20000000000 */
[----:B------:R-:W-:Y:S01]  /*275f0*/  IMAD R0, R24, UR4, RZ ;  /* 0x0000000418007c24 */ /* 0x000fe2000f8e02ff */
[----:B------:R2:W-:Y:S01]  /*27600*/  SYNCS.ARRIVE.TRANS64.A1T0 RZ, [R17+URZ+0x38800], RZ ;  /* 0x038800ff11ff79a7 */ /* 0x0005e2000810003f */
[C---:B------:R-:W-:Y:S01]  /*27610*/  IMAD.WIDE.U32 R4, R19.reuse, UR4, RZ ;  /* 0x0000000413047c25 */ /* 0x040fe2000f8e00ff */
[----:B------:R-:W-:Y:S03]  /*27620*/  BSSY B6, `(.L_x_2068) ;  /* 0x0000018000067945 */ /* 0x000fe60003800000 */
[----:B------:R-:W-:Y:S01]  /*27630*/  IMAD R0, R19, UR5, R0 ;  /* 0x0000000513007c24 */ /* 0x000fe2000f8e0200 */
[----:B------:R2:W-:Y:S01]  /*27640*/  STL.64 [R1+0x430], R4 ;  /* 0x0004300401007387 */ /* 0x0005e20000100a00 */
[----:B0-----:R-:W-:-:S02]  /*27650*/  VIADD R2, R17, 0x26400 ;  /* 0x0002640011027836 */ /* 0x001fc40000000000 */
[----:B------:R-:W-:-:S03]  /*27660*/  IMAD.IADD R0, R5, 0x1, R0 ;  /* 0x0000000105007824 */ /* 0x000fc600078e0200 */
[----:B------:R-:W-:Y:S02]  /*27670*/  LOP3.LUT P0, RZ, R2, 0x3ff, RZ, 0xc0, !PT ;  /* 0x000003ff02ff7812 */ /* 0x000fe4000780c0ff */
[----:B------:R2:W-:Y:S11]  /*27680*/  STL [R1+0x444], R0 ;  /* 0x0004440001007387 */ /* 0x0005f60000100800 */
[----:B--2---:R-:W-:Y:S05]  /*27690*/  @!P0 BRA `(.L_x_2069) ;  /* 0x0000000000408947 */ /* 0x004fea0003800000 */
        /* <DEDUP_REMOVED lines=16> */
.L_x_2069:
[----:B------:R-:W-:Y:S05]  /*277a0*/  BSYNC B6 ;  /* 0x0000000000067941 */ /* 0x000fea0003800000 */
.L_x_2068:
[----:B------:R-:W2:Y:S04]  /*277b0*/  LDL.LU.64 R4, [R1+0x430] ;  /* 0x0004300001047983 */ /* 0x000ea80000300a00 */
[----:B------:R-:W3:Y:S01]  /*277c0*/  LDL.LU R20, [R1+0x444] ;  /* 0x0004440001147983 */ /* 0x000ee20000300800 */
[----:B------:R-:W-:Y:S01]  /*277d0*/  UISETP.NE.AND UP0, UPT, UR49, URZ, UPT ;  /* 0x0000003f3100728c */ /* 0x000fe2000bf05270 */
[----:B------:R-:W-:Y:S01]  /*277e0*/  IMAD.MOV.U32 R2, RZ, RZ, R34 ;  /* 0x000000ffff027224 */ /* 0x000fe200078e0022 */
[----:B------:R-:W-:Y:S01]  /*277f0*/  ULDC UR6, c[0x0][0x448] ;  /* 0x0001120000067ab9 */ /* 0x000fe20000000800 */
[----:B------:R0:W5:Y:S01]  /*27800*/  LDL R8, [R1+0x424] ;  /* 0x0004240001087983 */ /* 0x0001620000100800 */
[----:B------:R-:W-:Y:S01]  /*27810*/  ULDC.64 UR8, c[0x0][0x3e0] ;  /* 0x0000f80000087ab9 */ /* 0x000fe20000000a00 */
[----:B------:R-:W-:-:S02]  /*27820*/  LOP3.LUT P2, RZ, R16, 0x20000, RZ, 0xc0, !PT ;  /* 0x0002000010ff7812 */ /* 0x000fc4000784c0ff */
[----:B------:R0:W5:Y:S01]  /*27830*/  LDL R6, [R1+0x420] ;  /* 0x0004200001067983 */ /* 0x0001620000100800 */
[----:B------:R-:W-:Y:S02]  /*27840*/  PLOP3.LUT P0, PT, PT, PT, UP0, 0x80, 0x0 ;  /* 0x000000000000781c */ /* 0x000fe40003f0f008 */
[C---:B------:R-:W-:Y:S01]  /*27850*/  LOP3.LUT P3, RZ, R16.reuse, 0x10000, RZ, 0xc0, !PT ;  /* 0x0001000010ff7812 */ /* 0x040fe2000786c0ff */
[----:B------:R-:W-:Y:S01]  /*27860*/  @UP0 ULDC UR4, c[0x0][0x44c] ;  /* 0x0001130000040ab9 */ /* 0x000fe20000000800 */
[C---:B------:R-:W-:Y:S02]  /*27870*/  LOP3.LUT P4, RZ, R16.reuse, 0x8000, RZ, 0xc0, !PT ;  /* 0x0000800010ff7812 */ /* 0x040fe4000788c0ff */
[----:B------:R-:W-:-:S07]  /*27880*/  LOP3.LUT P5, RZ, R16, 0x4000, RZ, 0xc0, !PT ;  /* 0x0000400010ff7812 */ /* 0x000fce00078ac0ff */
[----:B------:R-:W-:Y:S01]  /*27890*/  @P0 IMAD.HI.U32 R0, R34, UR4, RZ ;  /* 0x0000000422000c27 */ /* 0x000fe2000f8e00ff */
[----:B------:R-:W-:Y:S01]  /*278a0*/  PLOP3.LUT P0, PT, PT, PT, UP0, 0x80, 0x0 ;  /* 0x000000000000781c */ /* 0x000fe20003f0f008 */
[----:B------:R-:W-:-:S12]  /*278b0*/  @UP0 ULDC UR4, c[0x0][0x450] ;  /* 0x0001140000040ab9 */ /* 0x000fd80000000800 */
[----:B------:R-:W-:-:S04]  /*278c0*/  @P0 SHF.R.U32.HI R2, RZ, UR4, R0 ;  /* 0x00000004ff020c19 */ /* 0x000fc80008011600 */
[--C-:B------:R-:W-:Y:S02]  /*278d0*/  SHF.R.S32.HI R0, RZ, 0x1f, R2.reuse ;  /* 0x0000001fff007819 */ /* 0x100fe40000011402 */
[----:B--2---:R-:W-:Y:S02]  /*278e0*/  R2UR UR5, R5 ;  /* 0x00000000050572ca */ /* 0x004fe400000e0000 */
[----:B------:R-:W-:Y:S02]  /*278f0*/  R2UR UR4, R4 ;  /* 0x00000000040472ca */ /* 0x000fe400000e0000 */
[----:B---3--:R-:W-:Y:S01]  /*27900*/  R2UR UR5, R20 ;  /* 0x00000000140572ca */ /* 0x008fe200000e0000 */
[----:B------:R-:W-:Y:S01]  /*27910*/  IMAD.MOV R5, RZ, RZ, -R2 ;  /* 0x000000ffff057224 */ /* 0x000fe200078e0a02 */
[----:B------:R-:W2:Y:S03]  /*27920*/  S2R R20, SR_TID.X ;  /* 0x0000000000147919 */ /* 0x000ea60000002100 */
[----:B------:R-:W-:Y:S01]  /*27930*/  IMAD R5, R5, UR6, R34 ;  /* 0x0000000605057c24 */ /* 0x000fe2000f8e0222 */
[----:B------:R-:W-:-:S04]  /*27940*/  UIMAD UR6, UR50, UR8, URZ ;  /* 0x00000008320672a4 */ /* 0x000fc8000f8e023f */
[----:B------:R-:W-:-:S03]  /*27950*/  UIMAD UR6, UR38, UR9, UR6 ;  /* 0x00000009260672a4 */ /* 0x000fc6000f8e0206 */
[----:B------:R-:W-:-:S03]  /*27960*/  UIMAD.WIDE.U32 UR4, UR38, UR8, UR4 ;  /* 0x00000008260472a5 */ /* 0x000fc6000f8e0004 */
[----:B------:R-:W-:Y:S01]  /*27970*/  ULDC.64 UR8, c[0x0][0x3d0] ;  /* 0x0000f40000087ab9 */ /* 0x000fe20000000a00 */
[----:B------:R-:W-:Y:S01]  /*27980*/  UIADD3 UR5, UR5, UR6, URZ ;  /* 0x0000000605057290 */ /* 0x000fe2000fffe03f */
[----:B------:R-:W-:Y:S02]  /*27990*/  IMAD R7, R0, UR8, RZ ;  /* 0x0000000800077c24 */ /* 0x000fe4000f8e02ff */
[----:B------:R-:W-:Y:S01]  /*279a0*/  IMAD.U32 R3, RZ, RZ, UR8 ;  /* 0x00000008ff037e24 */ /* 0x000fe2000f8e00ff */
[----:B------:R-:W-:Y:S01]  /*279b0*/  SHF.R.S32.HI R0, RZ, 0x1f, R5 ;  /* 0x0000001fff007819 */ /* 0x000fe20000011405 */
        /* <DEDUP_REMOVED lines=10> */
[----:B------:R-:W-:Y:S01]  /*27a60*/  UMOV UR4, 0xffffffff ;  /* 0xffffffff00047882 */ /* 0x000fe20000000000 */
[----:B--2---:R-:W-:-:S03]  /*27a70*/  IMAD.SHL.U32 R9, R20, 0x8, RZ ;  /* 0x0000000814097824 */ /* 0x004fc600078e00ff */
[----:B------:R-:W-:Y:S02]  /*27a80*/  LEA.HI.X R4, R2, UR5, R3, 0x1, P0 ;  /* 0x0000000502047c11 */ /* 0x000fe400080f0c03 */
[----:B------:R-:W-:Y:S01]  /*27a90*/  LOP3.LUT R9, R9, 0x38, RZ, 0xc0, !PT ;  /* 0x0000003809097812 */ /* 0x000fe200078ec0ff */
[----:B0-----:R-:W-:Y:S06]  /*27aa0*/  BRA.DIV UR4, `(.L_x_2070) ;  /* 0x0000003204887947 */ /* 0x001fec000b800000 */
[C---:B------:R-:W-:Y:S01]  /*27ab0*/  LOP3.LUT P1, RZ, R16.reuse, 0x40, RZ, 0xc0, !PT ;  /* 0x0000004010ff7812 */ /* 0x040fe2000782c0ff */
[----:B------:R-:W0:Y:S01]  /*27ac0*/  SHFL.IDX PT, R14, R0, RZ, 0x181f ;  /* 0x00181fff000e7589 */ /* 0x000e2200000e0000 */
[C---:B------:R-:W-:Y:S02]  /*27ad0*/  LOP3.LUT P6, RZ, R16.reuse, 0x40000, RZ, 0xc0, !PT ;  /* 0x0004000010ff7812 */ /* 0x040fe400078cc0ff */
[----:B------:R-:W-:Y:S01]  /*27ae0*/  LOP3.LUT R16, R16, 0xffbfffff, RZ, 0xc0, !PT ;  /* 0xffbfffff10107812 */ /* 0x000fe200078ec0ff */
[----:B------:R-:W2:Y:S04]  /*27af0*/  SHFL.IDX PT, R2, R4, RZ, 0x181f ;  /* 0x00181fff04027589 */ /* 0x000ea800000e0000 */
[----:B------:R-:W-:Y:S04]  /*27b00*/  SHFL.IDX PT, R5, R4, 0x1, 0x181f ;  /* 0x00381f0004057f89 */ /* 0x000fe800000e0000 */
[----:B------:R-:W-:-:S04]  /*27b10*/  @P1 LOP3.LUT R16, R16, 0x400000, RZ, 0xfc, !PT ;  /* 0x0040000010101812 */ /* 0x000fc800078efcff */
[C---:B------:R-:W-:Y:S02]  /*27b20*/  LOP3.LUT P1, RZ, R16.reuse, 0x80, RZ, 0xc0, !PT ;  /* 0x0000008010ff7812 */ /* 0x040fe4000782c0ff */
[----:B------:R-:W-:-:S11]  /*27b30*/  LOP3.LUT R16, R16, 0xff7fffff, RZ, 0xc0, !PT ;  /* 0xff7fffff10107812 */ /* 0x000fd600078ec0ff */
[----:B------:R-:W-:-:S04]  /*27b40*/  @P1 LOP3.LUT R16, R16, 0x800000, RZ, 0xfc, !PT ;  /* 0x0080000010101812 */ /* 0x000fc800078efcff */
[----:B------:R-:W-:-:S13]  /*27b50*/  LOP3.LUT P1, RZ, R16, 0x100, RZ, 0xc0, !PT ;  /* 0x0000010010ff7812 */ /* 0x000fda000782c0ff */
[----:B0-----:R-:W-:-:S05]  /*27b60*/  @!P1 LEA R14, P0, R9, R14, 0x1 ;  /* 0x0000000e090e9211 */ /* 0x001fca00078008ff */
[----:B--2---:R-:W-:Y:S01]  /*27b70*/  @!P1 IMAD.X R3, RZ, RZ, R2, P0 ;  /* 0x000000ffff039224 */ /* 0x004fe200000e0602 */
[----:B------:R-:W-:Y:S01]  /*27b80*/  LOP3.LUT P0, RZ, R16, 0x80000, RZ, 0xc0, !PT ;  /* 0x0008000010ff7812 */ /* 0x000fe2000780c0ff */
[----:B------:R-:W-:Y:S02]  /*27b90*/  @!P1 IMAD.MOV.U32 R2, RZ, RZ, R14 ;  /* 0x000000ffff029224 */ /* 0x000fe400078e000e */
[----:B------:R-:W0:Y:S10]  /*27ba0*/  SHFL.IDX PT, R14, R0, 0x1, 0x181f ;  /* 0x00381f00000e7f89 */ /* 0x000e3400000e0000 */
        /* <DEDUP_REMOVED lines=11> */
[----:B0-----:R-:W-:-:S05]  /*27c60*/  @!P1 LEA R14, P0, R9, R14, 0x1 ;  /* 0x0000000e090e9211 */ /* 0x001fca00078008ff */
[----:B------:R-:W-:Y:S01]  /*27c70*/  @!P1 IMAD.X R5, RZ, RZ, R5, P0 ;  /* 0x000000ffff059224 */ /* 0x000fe200000e0605 */
[----:B------:R-:W-:Y:S01]  /*27c80*/  LOP3.LUT P0, RZ, R16, 0x80000, RZ, 0xc0, !PT ;  /* 0x0008000010ff7812 */ /* 0x000fe2000780c0ff */
[----:B--2---:R-:W-:Y:S02]  /*27c90*/  @!P1 IMAD.MOV.U32 R2, RZ, RZ, R14 ;  /* 0x000000ffff029224 */ /* 0x004fe400078e000e */
[----:B------:R-:W-:Y:S01]  /*27ca0*/  @!P1 IMAD.MOV.U32 R3, RZ, RZ, R5 ;  /* 0x000000ffff039224 */ /* 0x000fe200078e0005 */
[----:B------:R-:W0:Y:S04]  /*27cb0*/  SHFL.IDX PT, R14, R0, 0x2, 0x181f ;  /* 0x00581f00000e7f89 */ /* 0x000e2800000e0000 */
[----:B------:R-:W2:Y:S04]  /*27cc0*/  SHFL.IDX PT, R5, R4, 0x2, 0x181f ;  /* 0x00581f0004057f89 */ /* 0x000ea800000e0000 */
[----:B------:R-:W3:Y:S04]  /*27cd0*/  SHFL.IDX PT, R4, R4, 0x3, 0x181f ;  /* 0x00781f0004047f89 */ /* 0x000ee800000e0000 */
        /* <DEDUP_REMOVED lines=12> */
[----:B--2---:R-:W-:Y:S01]  /*27da0*/  @!P1 IMAD.X R5, RZ, RZ, R5, P0 ;  /* 0x000000ffff059224 */ /* 0x004fe200000e0605 */
[----:B------:R-:W-:Y:S01]  /*27db0*/  LOP3.LUT P0, RZ, R16, 0x80000, RZ, 0xc0, !PT ;  /* 0x0008000010ff7812 */ /* 0x000fe2000780c0ff */
[----:B----4-:R-:W-:Y:S02]  /*27dc0*/  @!P1 IMAD.MOV.U32 R2, RZ, RZ, R14 ;  /* 0x000000ffff029224 */ /* 0x010fe400078e000e */
[----:B------:R-:W-:Y:S01]  /*27dd0*/  @!P1 IMAD.MOV.U32 R3, RZ, RZ, R5 ;  /* 0x000000ffff039224 */ /* 0x000fe200078e0005 */
[----:B------:R2:W4:Y:S09]  /*27de0*/  SHFL.IDX PT, R14, R0, 0x3, 0x181f ;  /* 0x00781f00000e7f89 */ /* 0x00053200000e0000 */
        /* <DEDUP_REMOVED lines=9> */
[----:B---34-:R2:W-:Y:S02]  /*27e80*/  @!P1 LDGSTS.E.BYPASS.LTC128B.128 [R22+0x35400], desc[UR36][R2.64+0x380], P0 ;  /* 0x3540038002169fae */ /* 0x0185e40008101d64 */
.L_x_2146:
[C---:B------:R-:W-:Y:S02]  /*27e90*/  LOP3.LUT P1, RZ, R16.reuse, 0x1000, RZ, 0xc0, !PT ;  /* 0x0000100010ff7812 */ /* 0x040fe4000782c0ff */
[----:B------:R-:W-:-:S11]  /*27ea0*/  LOP3.LUT P6, RZ, R16, 0x40000, RZ, 0xc0, !PT ;  /* 0x0004000010ff7812 */ /* 0x000fd600078cc0ff */
[----:B0-2---:R-:W-:-:S05]  /*27eb0*/  @!P1 LEA R2, P0, R9, R14, 0x1 ;  /* 0x0000000e09029211 */ /* 0x005fca00078008ff */
        /* <DEDUP_REMOVED lines=15> */
[----:B------:R-:W-:Y:S01]  /*27fb0*/  PLOP3.LUT P0, PT, PT, PT, PT, 0x80, 0x0 ;  /* 0x000000000000781c */ /* 0x000fe20003f0f070 */
[----:B------:R-:W-:-:S12]  /*27fc0*/  NOP ;  /* 0x0000000000007918 */ /* 0x000fd80000000000 */
.L_x_2071:
        /* <DEDUP_REMOVED lines=18> */
.L_x_2147:
[----:B------:R-:W-:Y:S05]  /*280f0*/  BSYNC B0 ;  /* 0x0000000000007941 */ /* 0x000fea0003800000 */
.L_x_2072:
[----:B------:R-:W-:-:S13]  /*28100*/  LOP3.LUT P0, RZ, R16, 0x800, RZ, 0xc0, !PT ;  /* 0x0000080010ff7812 */ /* 0x000fda000780c0ff */
[----:B------:R-:W-:Y:S05]  /*28110*/  @!P0 BRA `(.L_x_2074) ;  /* 0x0000000000048947 */ /* 0x000fea0003800000 */
[----:B------:R-:W-:Y:S01]  /*28120*/  BPT.TRAP 0x1 ;  /* 0x000000040000795c */ /* 0x000fe20000300000 */
.L_x_2074:
[----:B0-----:R-:W-:Y:S01]  /*28130*/  SHF.L.U32 R0, R23, 0x1f, RZ ;  /* 0x0000001f17007819 */ /* 0x001fe200000006ff */
[----:B------:R-:W-:Y:S03]  /*28140*/  BSSY B0, `(.L_x_2075) ;  /* 0x0000003000007945 */ /* 0x000fe60003800000 */
[----:B------:R-:W0:Y:S02]  /*28150*/  SYNCS.PHASECHK.TRANS64.TRYWAIT P0, [R27+URZ+0x38860], R0 ;  /* 0x038860001b0075a7 */ /* 0x000e24000800017f */
[----:B0-----:R-:W-:Y:S05]  /*28160*/  @!P0 BRA `(.L_x_2076) ;  /* 0x0000003000c88947 */ /* 0x001fea0003800000 */
.L_x_2148:
[----:B------:R-:W-:Y:S05]  /*28170*/  BSYNC B0 ;  /* 0x0000000000007941 */ /* 0x000fea0003800000 */
.L_x_2075:
[----:B------:R-:W0:Y:S01]  /*28180*/  LDL.LU R2, [R1+0x438] ;  /* 0x0004380001027983 */ /* 0x000e220000300800 */
[----:B------:R-:W-:-:S03]  /*28190*/  ULDC.64 UR4, c[0x0][0x328] ;  /* 0x0000ca0000047ab9 */ /* 0x000fc60000000a00 */
[----:B------:R-:W2:Y:S01]  /*281a0*/  LDL.LU R4, [R1+0x43c] ;  /* 0x00043c0001047983 */ /* 0x000ea20000300800 */
[----:B------:R-:W-:Y:S01]  /*281b0*/  LOP3.LUT R16, R16, 0xffffff7f, RZ, 0xc0, !PT ;  /* 0xffffff7f10107812 */ /* 0x000fe200078ec0ff */
[----:B0-----:R-:W-:Y:S02]  /*281c0*/  IMAD R0, R2, UR4, RZ ;  /* 0x0000000402007c24 */ /* 0x001fe4000f8e02ff */
[----:B------:R-:W-:-:S04]  /*281d0*/  IMAD.WIDE.U32 R2, R37, UR4, RZ ;  /* 0x0000000425027c25 */ /* 0x000fc8000f8e00ff */
[----:B------:R-:W-:Y:S01]  /*281e0*/  IMAD R5, R37, UR5, R0 ;  /* 0x0000000525057c24 */ /* 0x000fe2000f8e0200 */
[----:B------:R-:W-:Y:S02]  /*281f0*/  ULDC.64 UR4, c[0x0][0x338] ;  /* 0x0000ce0000047ab9 */ /* 0x000fe40000000a00 */
[----:B--2---:R-:W-:Y:S01]  /*28200*/  IMAD R0, R4, UR4, RZ ;  /* 0x0000000404007c24 */ /* 0x004fe2000f8e02ff */
[----:B------:R-:W-:Y:S01]  /*28210*/  PRMT R4, R33, 0x8880, RZ ;  /* 0x0000888021047816 */ /* 0x000fe200000000ff */
        /* <DEDUP_REMOVED lines=13> */
[----:B------:R-:W-:Y:S02]  /*282f0*/  LEA.HI.X R7, R2, UR5, R7, 0x1, P0 ;  /* 0x0000000502077c11 */ /* 0x000fe400080f0c07 */
[----:B------:R-:W-:-:S13]  /*28300*/  ISETP.GT.AND P0, PT, R4, -0x1, PT ;  /* 0xffffffff0400780c */ /* 0x000fda0003f04270 */
[----:B------:R-:W-:Y:S01]  /*28310*/  @P0 LOP3.LUT R16, R16, 0x80, RZ, 0xfc, !PT ;  /* 0x0000008010100812 */ /* 0x000fe200078efcff */
[----:B------:R-:W-:Y:S06]  /*28320*/  BRA.DIV UR4, `(.L_x_2077) ;  /* 0x00000032046c7947 */ /* 0x000fec000b800000 */
[----:B------:R-:W0:Y:S01]  /*28330*/  S2R R2, SR_TID.X ;  /* 0x0000000000027919 */ /* 0x000e220000002100 */
[----:B------:R-:W-:Y:S01]  /*28340*/  LOP3.LUT P1, RZ, R33, 0x1, RZ, 0xc0, !PT ;  /* 0x0000000121ff7812 */ /* 0x000fe2000782c0ff */
        /* <DEDUP_REMOVED lines=39> */
[----:B--2---:R-:W-:Y:S01]  /*285c0*/  IMAD.X R3, RZ, RZ, R3, P6 ;  /* 0x000000ffff037224 */ /* 0x004fe200030e0603 */
        /* <DEDUP_REMOVED lines=39> */
.L_x_2158:
        /* <DEDUP_REMOVED lines=25> */
.L_x_2078:
        /* <DEDUP_REMOVED lines=10> */
.L_x_2079:
[----:B0-----:R-:W2:Y:S01]  /*28a70*/  LDL.LU R2, [R1+0x428] ;  /* 0x0004280001027983 */ /* 0x001ea20000300800 */
[----:B------:R0:W-:Y:S01]  /*28a80*/  SYNCS.ARRIVE.TRANS64.A1T0 RZ, [R27+URZ+0x38850], RZ ;  /* 0x038850ff1bff79a7 */ /* 0x0001e2000810003f */
[----:B--2---:R-:W-:-:S05]  /*28a90*/  VIADD R9, R2, 0xfffffffe ;  /* 0xfffffffe02097836 */ /* 0x004fca0000000000 */
[----:B------:R-:W-:-:S13]  /*28aa0*/  ISETP.GE.AND P0, PT, R9, UR44, PT ;  /* 0x0000002c09007c0c */ /* 0x000fda000bf06270 */
[----:B0-----:R-:W-:Y:S05]  /*28ab0*/  @!P0 BRA `(.L_x_2080) ;  /* 0x0000000c00988947 */ /* 0x001fea0003800000 */
[----:B------:R-:W-:Y:S01]  /*28ac0*/  BSSY B0, `(.L_x_2080) ;  /* 0x00000e5000007945 */ /* 0x000fe20003800000 */
.L_x_2093:
[----:B0-----:R-:W0:Y:S01]  /*28ad0*/  S2R R2, SR_TID.X ;  /* 0x0000000000027919 */ /* 0x001e220000002100 */
[----:B--23--:R-:W-:Y:S01]  /*28ae0*/  IMAD R8, R9, 0x40, R31 ;  /* 0x0000004009087824 */ /* 0x00cfe200078e021f */
[----:B------:R-:W-:Y:S01]  /*28af0*/  LOP3.LUT P1, RZ, R16, 0x800, RZ, 0xc0, !PT ;  /* 0x0000080010ff7812 */ /* 0x000fe2000782c0ff */
[----:B------:R-:W-:Y:S01]  /*28b00*/  VIADD R18, R18, 0x1 ;  /* 0x0000000112127836 */ /* 0x000fe20000000000 */
[C---:B0-----:R-:W-:Y:S01]  /*28b10*/  LOP3.LUT R3, R2.reuse, 0x7f, RZ, 0xc0, !PT ;  /* 0x0000007f02037812 */ /* 0x041fe200078ec0ff */
[----:B------:R-:W-:-:S03]  /*28b20*/  IMAD.SHL.U32 R2, R2, 0x10, RZ ;  /* 0x0000001002027824 */ /* 0x000fc600078e00ff */
[----:B------:R-:W-:Y:S02]  /*28b30*/  SHF.R.U32.HI R4, RZ, 0x3, R3 ;  /* 0x00000003ff047819 */ /* 0x000fe40000011603 */
[----:B------:R-:W0:Y:S02]  /*28b40*/  LDC R3, c[0x0][0x430] ;  /* 0x00010c00ff037b82 */ /* 0x000e240000000800 */
[----:B------:R-:W-:-:S04]  /*28b50*/  LOP3.LUT R2, R4, 0x70, R2, 0xf8, !PT ;  /* 0x0000007004027812 */ /* 0x000fc800078ef802 */
[C---:B------:R-:W-:Y:S01]  /*28b60*/  ISETP.GT.U32.AND P2, PT, R2.reuse, 0x3f, PT ;  /* 0x0000003f0200780c */ /* 0x040fe20003f44070 */
[----:B------:R-:W-:-:S04]  /*28b70*/  IMAD.IADD R8, R2, 0x1, R8 ;  /* 0x0000000102087824 */ /* 0x000fc800078e0208 */
[----:B------:R-:W-:-:S08]  /*28b80*/  IMAD.MOV.U32 R10, RZ, RZ, R8 ;  /* 0x000000ffff0a7224 */ /* 0x000fd000078e0008 */
[----:B------:R-:W2:Y:S01]  /*28b90*/  @!P2 LDC.64 R4, c[0x0][0x428] ;  /* 0x00010a00ff04ab82 */ /* 0x000ea20000000a00 */
[----:B0-----:R-:W-:-:S13]  /*28ba0*/  ISETP.NE.AND P0, PT, R3, 0x1, PT ;  /* 0x000000010300780c */ /* 0x001fda0003f05270 */
[----:B------:R-:W0:Y:S08]  /*28bb0*/  @P0 LDC R3, c[0x0][0x434] ;  /* 0x00010d00ff030b82 */ /* 0x000e300000000800 */
[----:B------:R-:W3:Y:S01]  /*28bc0*/  @P0 LDC R7, c[0x0][0x438] ;  /* 0x00010e00ff070b82 */ /* 0x000ee20000000800 */
[----:B0-----:R-:W-:-:S05]  /*28bd0*/  @P0 IMAD.HI.U32 R2, R8, R3, RZ ;  /* 0x0000000308020227 */ /* 0x001fca00078e00ff */
[----:B---3--:R-:W-:Y:S01]  /*28be0*/  @P0 SHF.R.U32.HI R10, RZ, R7, R2 ;  /* 0x00000007ff0a0219 */ /* 0x008fe20000011602 */
[----:B--2---:R-:W-:Y:S01]  /*28bf0*/  @!P2 IMAD R2, R30, R4, RZ ;  /* 0x000000041e02a224 */ /* 0x004fe200078e02ff */
[----:B------:R-:W0:Y:S02]  /*28c00*/  @!P2 LDC.64 R6, c[0x0][0x418] ;  /* 0x00010600ff06ab82 */ /* 0x000e240000000a00 */
[----:B------:R-:W-:Y:S01]  /*28c10*/  @!P2 SHF.R.S32.HI R3, RZ, 0x1f, R10 ;  /* 0x0000001fff03a819 */ /* 0x000fe2000001140a */
[----:B------:R-:W-:Y:S02]  /*28c20*/  @!P2 IMAD R5, R26, R5, R2 ;  /* 0x000000051a05a224 */ /* 0x000fe400078e0202 */
[----:B------:R-:W-:-:S04]  /*28c30*/  @!P2 IMAD.MOV.U32 R2, RZ, RZ, R10 ;  /* 0x000000ffff02a224 */ /* 0x000fc800078e000a */
[----:B------:R-:W-:-:S04]  /*28c40*/  @!P2 IMAD.WIDE.U32 R2, R26, R4, R2 ;  /* 0x000000041a02a225 */ /* 0x000fc800078e0002 */
[----:B------:R-:W-:Y:S02]  /*28c50*/  @!P2 IMAD.IADD R3, R5, 0x1, R3 ;  /* 0x000000010503a824 */ /* 0x000fe400078e0203 */
[----:B------:R-:W-:Y:S01]  /*28c60*/  IMAD.MOV.U32 R4, RZ, RZ, RZ ;  /* 0x000000ffff047224 */ /* 0x000fe200078e00ff */
[----:B0-----:R-:W-:-:S04]  /*28c70*/  @!P2 LEA R6, P0, R2, R6, 0x2 ;  /* 0x000000060206a211 */ /* 0x001fc800078010ff */
[----:B------:R-:W-:Y:S02]  /*28c80*/  @!P2 LEA.HI.X R7, R2, R7, R3, 0x2, P0 ;  /* 0x000000070207a211 */ /* 0x000fe400000f1403 */
[----:B------:R-:W-:-:S03]  /*28c90*/  ISETP.NE.AND P0, PT, R18, 0x2, PT ;  /* 0x000000021200780c */ /* 0x000fc60003f05270 */
[----:B------:R0:W5:Y:S01]  /*28ca0*/  @!P2 LDG.E R4, desc[UR36][R6.64] ;  /* 0x000000240604a981 */ /* 0x000162000c1e1900 */
[----:B------:R-:W-:Y:S01]  /*28cb0*/  SEL R2, RZ, 0x1, P0 ;  /* 0x00000001ff027807 */ /* 0x000fe20000000000 */
[----:B------:R-:W-:Y:S01]  /*28cc0*/  IMAD.MOV R5, RZ, RZ, -R10 ;  /* 0x000000ffff057224 */ /* 0x000fe200078e0a0a */
[----:B------:R-:W-:Y:S05]  /*28cd0*/  YIELD ;  /* 0x0000000000007946 */ /* 0x000fea0003800000 */
[----:B------:R-:W-:Y:S01]  /*28ce0*/  LOP3.LUT R23, R23, R2, RZ, 0x3c, !PT ;  /* 0x0000000217177212 */ /* 0x000fe200078e3cff */
[----:B------:R-:W-:Y:S01]  /*28cf0*/  ULDC UR4, c[0x0][0x430] ;  /* 0x00010c0000047ab9 */ /* 0x000fe20000000800 */
[----:B------:R-:W-:Y:S01]  /*28d00*/  IMAD.MOV.U32 R2, RZ, RZ, R9 ;  /* 0x000000ffff027224 */ /* 0x000fe200078e0009 */
[----:B------:R-:W-:Y:S01]  /*28d10*/  SEL R18, R18, RZ, P0 ;  /* 0x000000ff12127207 */ /* 0x000fe20000000000 */
[----:B------:R-:W-:-:S02]  /*28d20*/  IMAD R5, R5, UR4, R8 ;  /* 0x0000000405057c24 */ /* 0x000fc4000f8e0208 */
[----:B------:R-:W-:Y:S01]  /*28d30*/  VIADD R9, R9, 0xffffffff ;  /* 0xffffffff09097836 */ /* 0x000fe20000000000 */
[----:B------:R-:W-:Y:S01]  /*28d40*/  ISETP.GT.AND P3, PT, R2, UR44, PT ;  /* 0x0000002c02007c0c */ /* 0x000fe2000bf64270 */
[----:B0-----:R-:W-:-:S12]  /*28d50*/  @!P1 BRA `(.L_x_2081) ;  /* 0x0000000000049947 */ /* 0x001fd80003800000 */
[----:B------:R-:W-:Y:S01]  /*28d60*/  BPT.TRAP 0x1 ;  /* 0x000000040000795c */ /* 0x000fe20000300000 */
.L_x_2081:
[----:B------:R-:W-:Y:S01]  /*28d70*/  IMAD R8, R18, 0x8, R17 ;  /* 0x0000000812087824 */ /* 0x000fe200078e0211 */
[----:B------:R-:W-:Y:S01]  /*28d80*/  SHF.L.U32 R20, R23, 0x1f, RZ ;  /* 0x0000001f17147819 */ /* 0x000fe200000006ff */
[----:B------:R-:W-:Y:S01]  /*28d90*/  BSSY B1, `(.L_x_2082) ;  /* 0x0000004000017945 */ /* 0x000fe20003800000 */
[----:B------:R-:W-:Y:S02]  /*28da0*/  SHF.R.S32.HI R7, RZ, 0x1f, R5 ;  /* 0x0000001fff077819 */ /* 0x000fe40000011405 */
[----:B------:R-:W0:Y:S02]  /*28db0*/  SYNCS.PHASECHK.TRANS64.TRYWAIT P0, [R8+URZ+0x38840], R20 ;  /* 0x03884014080075a7 */ /* 0x000e24000800017f */
[----:B0-----:R-:W-:Y:S05]  /*28dc0*/  @!P0 BRA `(.L_x_2083) ;  /* 0x0000002c00cc8947 */ /* 0x001fea0003800000 */
.L_x_2159:
[----:B------:R-:W-:Y:S05]  /*28dd0*/  BSYNC B1 ;  /* 0x0000000000017941 */ /* 0x000fea0003800000 */
.L_x_2082:
[----:B------:R-:W-:Y:S01]  /*28de0*/  ULDC.64 UR4, c[0x0][0x300] ;  /* 0x0000c00000047ab9 */ /* 0x000fe20000000a00 */
[----:B-----5:R-:W-:Y:S01]  /*28df0*/  SHF.R.S32.HI R10, RZ, 0x1f, R4 ;  /* 0x0000001fff0a7819 */ /* 0x020fe20000011404 */
[----:B------:R-:W-:Y:S01]  /*28e00*/  IMAD R2, R7, UR4, RZ ;  /* 0x0000000407027c24 */ /* 0x000fe2000f8e02ff */
[----:B------:R-:W-:-:S03]  /*28e10*/  LOP3.LUT P1, RZ, R16, 0x2, RZ, 0xc0, !PT ;  /* 0x0000000210ff7812 */ /* 0x000fc6000782c0ff */
        /* <DEDUP_REMOVED lines=10> */
[C---:B-1----:R-:W-:Y:S02]  /*28ec0*/  IMAD R27, R19.reuse, UR5, R6 ;  /* 0x00000005131b7c24 */ /* 0x042fe4000f8e0206 */
[----:B------:R-:W-:Y:S01]  /*28ed0*/  IMAD.WIDE.U32 R2, R19, UR4, R2 ;  /* 0x0000000413027c25 */ /* 0x000fe2000f8e0002 */
[----:B------:R-:W-:-:S03]  /*28ee0*/  ULDC.64 UR4, c[0x0][0x2e8] ;  /* 0x0000ba0000047ab9 */ /* 0x000fc60000000a00 */
[----:B------:R-:W-:Y:S01]  /*28ef0*/  IMAD.IADD R27, R27, 0x1, R3 ;  /* 0x000000011b1b7824 */ /* 0x000fe200078e0203 */
[----:B------:R-:W-:Y:S01]  /*28f00*/  LEA R21, P0, R2, UR4, 0x1 ;  /* 0x0000000402157c11 */ /* 0x000fe2000f8008ff */
[----:B------:R-:W-:Y:S01]  /*28f10*/  UMOV UR4, 0xffffffff ;  /* 0xffffffff00047882 */ /* 0x000fe20000000000 */
[----:B------:R-:W-:Y:S02]  /*28f20*/  IMAD R6, R18, 0x1000, R32 ;  /* 0x0000100012067824 */ /* 0x000fe400078e0220 */
[----:B------:R-:W-:Y:S01]  /*28f30*/  LEA.HI.X R27, R2, UR5, R27, 0x1, P0 ;  /* 0x00000005021b7c11 */ /* 0x000fe200080f0c1b */
[----:B------:R-:W-:Y:S08]  /*28f40*/  BRA.DIV UR4, `(.L_x_2084) ;  /* 0x0000002e04807947 */ /* 0x000ff0000b800000 */
[----:B------:R-:W1:Y:S01]  /*28f50*/  SHFL.IDX PT, R14, R21, RZ, 0x181f ;  /* 0x00181fff150e7589 */ /* 0x000e6200000e0000 */
[----:B------:R-:W-:-:S03]  /*28f60*/  IMAD R25, R6, 0x2, R17 ;  /* 0x0000000206197824 */ /* 0x000fc600078e0211 */
[----:B------:R-:W2:Y:S01]  /*28f70*/  SHFL.IDX PT, R3, R27, RZ, 0x181f ;  /* 0x00181fff1b037589 */ /* 0x000ea200000e0000 */
[----:B-1----:R-:W-:-:S03]  /*28f80*/  IADD3 R2, P0, R14, R0, RZ ;  /* 0x000000000e027210 */ /* 0x002fc60007f1e0ff */
[----:B------:R-:W-:Y:S02]  /*28f90*/  SHFL.IDX PT, R14, R21, 0x3, 0x181f ;  /* 0x00781f00150e7f89 */ /* 0x000fe400000e0000 */
[----:B--2---:R-:W-:-:S05]  /*28fa0*/  IMAD.X R3, RZ, RZ, R3, P0 ;  /* 0x000000ffff037224 */ /* 0x004fca00000e0603 */
        /* <DEDUP_REMOVED lines=11> */
[----:B---3--:R1:W-:Y:S03]  /*29060*/  LDGSTS.E.BYPASS.LTC128B.128 [R25+0x23400], desc[UR36][R2.64], !P1 ;  /* 0x2340000002197fae */ /* 0x0083e6000c901d64 */
.L_x_2169:
[----:B-1----:R-:W-:-:S05]  /*29070*/  IADD3 R2, P0, R14, R0, RZ ;  /* 0x000000000e027210 */ /* 0x002fca0007f1e0ff */
[----:B------:R-:W-:Y:S01]  /*29080*/  IMAD.X R3, RZ, RZ, R27, P0 ;  /* 0x000000ffff037224 */ /* 0x000fe200000e061b */
[----:B------:R-:W-:-:S04]  /*29090*/  PLOP3.LUT P0, PT, PT, PT, PT, 0x80, 0x0 ;  /* 0x000000000000781c */ /* 0x000fc80003f0f070 */
[----:B------:R-:W-:Y:S01]  /*290a0*/  @!PT LDS RZ, [RZ] ;  /* 0x00000000fffff984 */ /* 0x000fe20000000800 */
[----:B------:R-:W-:Y:S01]  /*290b0*/  @!PT LDS RZ, [RZ] ;  /* 0x00000000fffff984 */ /* 0x000fe20000000800 */
[----:B------:R-:W-:Y:S01]  /*290c0*/  @!PT LDS RZ, [RZ] ;  /* 0x00000000fffff984 */ /* 0x000fe20000000800 */
[----:B------:R1:W-:Y:S01]  /*290d0*/  LDGSTS.E.BYPASS.LTC128B.128 [R25+0x23c00], desc[UR36][R2.64], !P1 ;  /* 0x23c0000002197fae */ /* 0x0003e2000c901d64 */
[----:B------:R-:W-:-:S08]  /*290e0*/  NOP ;  /* 0x0000000000007918 */ /* 0x000fd00000000000 */
.L_x_2085:
        /* <DEDUP_REMOVED lines=10> */
.L_x_2086:
[----:B------:R2:W-:Y:S01]  /*29190*/  SYNCS.ARRIVE.TRANS64.A1T0 RZ, [R8+URZ+0x38830], RZ ;  /* 0x038830ff08ff79a7 */ /* 0x0005e2000810003f */
[----:B------:R-:W-:Y:S05]  /*291a0*/  @!P2 BRA `(.L_x_2087) ;  /* 0x000000000004a947 */ /* 0x000fea0003800000 */
[----:B------:R-:W-:Y:S01]  /*291b0*/  BPT.TRAP 0x1 ;  /* 0x000000040000795c */ /* 0x000fe20000300000 */
.L_x_2087:
[----:B------:R-:W3:Y:S01]  /*291c0*/  SYNCS.PHASECHK.TRANS64.TRYWAIT P0, [R8+URZ+0x38860], R20 ;  /* 0x03886014080075a7 */ /* 0x000ee2000800017f */
[----:B------:R-:W-:Y:S04]  /*291d0*/  BSSY B1, `(.L_x_2088) ;  /* 0x0000002000017945 */ /* 0x000fe80003800000 */
[----:B---3--:R-:W-:Y:S05]  /*291e0*/  @!P0 BRA `(.L_x_2089) ;  /* 0x0000002c00ec8947 */ /* 0x008fea0003800000 */
.L_x_2170:
[----:B------:R-:W-:Y:S05]  /*291f0*/  BSYNC B1 ;  /* 0x0000000000017941 */ /* 0x000fea0003800000 */
.L_x_2088:
[----:B------:R-:W-:Y:S01]  /*29200*/  ULDC.64 UR4, c[0x0][0x328] ;  /* 0x0000ca0000047ab9 */ /* 0x000fe20000000a00 */
[C---:B------:R-:W-:Y:S01]  /*29210*/  LOP3.LUT P5, RZ, R16.reuse, 0x8, RZ, 0xc0, !PT ;  /* 0x0000000810ff7812 */ /* 0x040fe200078ac0ff */
[----:B-1----:R-:W-:Y:S01]  /*29220*/  IMAD R2, R7, UR4, RZ ;  /* 0x0000000407027c24 */ /* 0x002fe2000f8e02ff */
        /* <DEDUP_REMOVED lines=18> */
[----:B0--3--:R-:W-:Y:S01]  /*29350*/  LEA.HI.X R20, R2, UR5, R3, 0x1, P0 ;  /* 0x0000000502147c11 */ /* 0x009fe200080f0c03 */
[----:B------:R-:W-:Y:S08]  /*29360*/  BRA.DIV UR4, `(.L_x_2090) ;  /* 0x0000002e04a07947 */ /* 0x000ff0000b800000 */
[----:B------:R-:W0:Y:S01]  /*29370*/  SHFL.IDX PT, R14, R10, RZ, 0x181f ;  /* 0x00181fff0a0e7589 */ /* 0x000e2200000e0000 */
[C---:B------:R-:W-:Y:S01]  /*29380*/  LOP3.LUT P1, RZ, R16.reuse, 0x400, RZ, 0xc0, !PT ;  /* 0x0000040010ff7812 */ /* 0x040fe2000782c0ff */
[----:B------:R-:W-:Y:S01]  /*29390*/  IMAD R21, R21, 0x2, R17 ;  /* 0x0000000215157824 */ /* 0x000fe200078e0211 */
[----:B------:R-:W-:Y:S01]  /*293a0*/  LOP3.LUT R16, R16, 0xffbfffff, RZ, 0xc0, !PT ;  /* 0xffbfffff10107812 */ /* 0x000fe200078ec0ff */
[----:B------:R-:W1:Y:S03]  /*293b0*/  SHFL.IDX PT, R3, R20, RZ, 0x181f ;  /* 0x00181fff14037589 */ /* 0x000e6600000e0000 */
[----:B------:R-:W-:Y:S01]  /*293c0*/  @P3 LOP3.LUT R16, R16, 0x400000, RZ, 0xfc, !PT ;  /* 0x0040000010103812 */ /* 0x000fe200078efcff */
[----:B------:R-:W-:Y:S03]  /*293d0*/  SHFL.IDX PT, R2, R10, 0x2, 0x181f ;  /* 0x00581f000a027f89 */ /* 0x000fe600000e0000 */
[----:B------:R-:W-:-:S02]  /*293e0*/  LOP3.LUT P3, RZ, R16, 0x200, RZ, 0xc0, !PT ;  /* 0x0000020010ff7812 */ /* 0x000fc4000786c0ff */
[C---:B------:R-:W-:Y:S02]  /*293f0*/  LOP3.LUT P6, RZ, R16.reuse, 0x20, RZ, 0xc0, !PT ;  /* 0x0000002010ff7812 */ /* 0x040fe400078cc0ff */
[C---:B------:R-:W-:Y:S02]  /*29400*/  LOP3.LUT P2, RZ, R16.reuse, 0x10, RZ, 0xc0, !PT ;  /* 0x0000001010ff7812 */ /* 0x040fe4000784c0ff */
[----:B------:R-:W-:Y:S02]  /*29410*/  LOP3.LUT R16, R16, 0xff7fffff, RZ, 0xc0, !PT ;  /* 0xff7fffff10107812 */ /* 0x000fe400078ec0ff */
[----:B0-----:R-:W-:Y:S02]  /*29420*/  IADD3 R6, P0, R14, R0, RZ ;  /* 0x000000000e067210 */ /* 0x001fe40007f1e0ff */
[----:B------:R-:W0:Y:S03]  /*29430*/  SHFL.IDX PT, R14, R10, 0x1, 0x181f ;  /* 0x00381f000a0e7f89 */ /* 0x000e2600000e0000 */
[----:B------:R-:W-:Y:S01]  /*29440*/  @P3 LOP3.LUT R16, R16, 0x800000, RZ, 0xfc, !PT ;  /* 0x0080000010103812 */ /* 0x000fe200078efcff */
[----:B-1----:R-:W-:-:S02]  /*29450*/  IMAD.X R7, RZ, RZ, R3, P0 ;  /* 0x000000ffff077224 */ /* 0x002fc400000e0603 */
[----:B------:R-:W1:Y:S04]  /*29460*/  SHFL.IDX PT, R3, R20, 0x1, 0x181f ;  /* 0x00381f0014037f89 */ /* 0x000e6800000e0000 */
        /* <DEDUP_REMOVED lines=8> */
[----:B-1----:R-:W-:Y:S01]  /*294f0*/  IMAD.X R5, RZ, RZ, R3, P0 ;  /* 0x000000ffff057224 */ /* 0x002fe200000e0603 */
        /* <DEDUP_REMOVED lines=10> */
[----:B------:R-:W-:-:S04]  /*295a0*/  LOP3.LUT P3, RZ, R16, 0x800000, RZ, 0xc0, !PT ;  /* 0x0080000010ff7812 */ /* 0x000fc8000786c0ff */
        /* <DEDUP_REMOVED lines=12> */
[----:B------:R-:W-:-:S03]  /*29670*/  LOP3.LUT P3, RZ, R16, 0x400000, RZ, 0xc0, !PT ;  /* 0x0040000010ff7812 */ /* 0x000fc6000786c0ff */
[----:B------:R1:W-:Y:S04]  /*29680*/  LDGSTS.E.BYPASS.LTC128B.128 [R21+0x5400], desc[UR36][R2.64+0x100], !P6 ;  /* 0x0540010002157fae */ /* 0x0003e8000f101d64 */
[----:B------:R1:W-:Y:S04]  /*29690*/  LDGSTS.E.BYPASS.LTC128B.128 [R21+0x7400], desc[UR36][R2.64+0x180], !P2 ;  /* 0x0740018002157fae */ /* 0x0003e8000d101d64 */
[----:B------:R1:W-:Y:S04]  /*296a0*/  LDGSTS.E.BYPASS.LTC128B.128 [R21+0x9400], desc[UR36][R2.64+0x200], !P5 ;  /* 0x0940020002157fae */ /* 0x0003e8000e901d64 */
[----:B------:R1:W-:Y:S04]  /*296b0*/  LDGSTS.E.BYPASS.LTC128B.128 [R21+0xb400], desc[UR36][R2.64+0x280], !P4 ;  /* 0x0b40028002157fae */ /* 0x0003e8000e101d64 */
[----:B------:R1:W-:Y:S04]  /*296c0*/  LDGSTS.E.BYPASS.LTC128B.128 [R21+0xd400], desc[UR36][R2.64+0x300], P0 ;  /* 0x0d40030002157fae */ /* 0x0003e80008101d64 */
[----:B---34-:R1:W-:Y:S02]  /*296d0*/  LDGSTS.E.BYPASS.LTC128B.128 [R21+0xf400], desc[UR36][R2.64+0x380], P1 ;  /* 0x0f40038002157fae */ /* 0x0183e40008901d64 */
.L_x_2180:
[----:B-1----:R-:W-:Y:S02]  /*296e0*/  P2R R4, PR, RZ, 0x2 ;  /* 0x00000002ff047803 */ /* 0x002fe40000000000 */
        /* <DEDUP_REMOVED lines=22> */
.L_x_2091:
        /* <DEDUP_REMOVED lines=10> */
.L_x_2092:
[----:B------:R3:W-:Y:S01]  /*298f0*/  SYNCS.ARRIVE.TRANS64.A1T0 RZ, [R8+URZ+0x38850], RZ ;  /* 0x038850ff08ff79a7 */ /* 0x0007e2000810003f */
[----:B------:R-:W-:Y:S05]  /*29900*/  @P3 BRA `(.L_x_2093) ;  /* 0xfffffff000703947 */ /* 0x000fea000383ffff */
[----:B------:R-:W-:Y:S05]  /*29910*/  BSYNC B0 ;  /* 0x0000000000007941 */ /* 0x000fea0003800000 */
.L_x_2080:
[----:B------:R-:W0:Y:S01]  /*29920*/  S2R R0, SR_TID.X ;  /* 0x0000000000007919 */ /* 0x000e220000002100 */
[----:B------:R-:W-:Y:S01]  /*29930*/  VIADD R18, R18, 0x1 ;  /* 0x0000000112127836 */ /* 0x000fe20000000000 */
[----:B------:R-:W-:Y:S04]  /*29940*/  BSSY B0, `(.L_x_2094) ;  /* 0x0000013000007945 */ /* 0x000fe80003800000 */
[----:B------:R-:W-:-:S04]  /*29950*/  ISETP.NE.AND P0, PT, R18, 0x2, PT ;  /* 0x000000021200780c */ /* 0x000fc80003f05270 */
[----:B------:R-:W-:Y:S02]  /*29960*/  SEL R18, R18, RZ, P0 ;  /* 0x000000ff12127207 */ /* 0x000fe40000000000 */
[----:B0-----:R-:W-:Y:S02]  /*29970*/  LOP3.LUT R2, R0, 0x7f, RZ, 0xc0, !PT ;  /* 0x0000007f00027812 */ /* 0x001fe400078ec0ff */
[----:B------:R-:W-:Y:S02]  /*29980*/  SEL R0, RZ, 0x1, P0 ;  /* 0x00000001ff007807 */ /* 0x000fe40000000000 */
[----:B------:R-:W-:-:S13]  /*29990*/  ISETP.NE.AND P1, PT, R2, RZ, PT ;  /* 0x000000ff0200720c */ /* 0x000fda0003f25270 */
[----:B------:R-:W-:Y:S05]  /*299a0*/  @P1 BRA `(.L_x_2095) ;  /* 0x0000000000301947 */ /* 0x000fea0003800000 */
[----:B------:R-:W0:Y:S01]  /*299b0*/  S2R R7, SR_LANEID ;  /* 0x0000000000077919 */ /* 0x000e220000000000 */
[----:B------:R-:W-:Y:S01]  /*299c0*/  VOTEU.ANY UR4, UPT, PT ;  /* 0x0000000000047886 */ /* 0x000fe200038e0100 */
[----:B------:R-:W4:Y:S01]  /*299d0*/  LDC.64 R2, c[0x0][0xd80] ;  /* 0x00036000ff027b82 */ /* 0x000f220000000a00 */
[----:B------:R-:W0:Y:S08]  /*299e0*/  FLO.U32 R4, UR4 ;  /* 0x0000000400047d00 */ /* 0x000e3000080e0000 */
[----:B------:R-:W4:Y:S01]  /*299f0*/  POPC R5, UR4 ;  /* 0x0000000400057d09 */ /* 0x000f220008000000 */
[----:B0-----:R-:W-:-:S13]  /*29a00*/  ISETP.EQ.U32.AND P0, PT, R4, R7, PT ;  /* 0x000000070400720c */ /* 0x001fda0003f02070 */
[----:B----4-:R-:W4:Y:S01]  /*29a10*/  @P0 ATOMG.E.ADD.STRONG.GPU PT, R3, desc[UR36][R2.64], R5 ;  /* 0x00000005020309a8 */ /* 0x010f2200081ee1e4 */
[----:B------:R-:W0:Y:S02]  /*29a20*/  S2R R6, SR_LTMASK ;  /* 0x0000000000067919 */ /* 0x000e240000003900 */
[----:B0-----:R-:W-:-:S04]  /*29a30*/  LOP3.LUT R6, R6, UR4, RZ, 0xc0, !PT ;  /* 0x0000000406067c12 */ /* 0x001fc8000f8ec0ff */
[----:B------:R-:W0:Y:S01]  /*29a40*/  POPC R7, R6 ;  /* 0x0000000600077309 */ /* 0x000e220000000000 */
[----:B----4-:R-:W0:Y:S02]  /*29a50*/  SHFL.IDX PT, R4, R3, R4, 0x1f ;  /* 0x00001f0403047589 */ /* 0x010e2400000e0000 */
[----:B0-----:R-:W-:-:S07]  /*29a60*/  IADD3 R36, R4, UR48, R7 ;  /* 0x0000003004247c10 */ /* 0x001fce000fffe007 */
.L_x_2095:
[----:B------:R-:W-:Y:S05]  /*29a70*/  BSYNC B0 ;  /* 0x0000000000007941 */ /* 0x000fea0003800000 */
.L_x_2094:
[----:B------:R-:W-:-:S07]  /*29a80*/  LOP3.LUT R23, R23, R0, RZ, 0x3c, !PT ;  /* 0x0000000017177212 */ /* 0x000fce00078e3cff */
.L_x_2051:
[----:B------:R-:W-:Y:S05]  /*29a90*/  BSYNC B7 ;  /* 0x0000000000077941 */ /* 0x000fea0003800000 */
.L_x_2049:
        /* <DEDUP_REMOVED lines=8> */
[----:B------:R4:W0:Y:S01]  /*29b20*/  LDS R36, [R17+0x388d0] ;  /* 0x0388d00011247984 */ /* 0x0008220000000800 */
[----:B------:R-:W-:Y:S06]  /*29b30*/  BAR.ARV 0x4, 0x180 ;  /* 0x0106000000007b1d */ /* 0x000fec0000002000 */
[----:B------:R-:W-:Y:S05]  /*29b40*/  BRA `(.L_x_2097) ;  /* 0x00000000002c7947 */ /* 0x000fea0003800000 */
.L_x_2096:
[----:B------:R-:W-:-:S03]  /*29b50*/  UMOV UR4, 0xffffffff ;  /* 0xffffffff00047882 */ /* 0x000fc60000000000 */
[----:B------:R-:W-:Y:S05]  /*29b60*/  BRA.DIV UR4, `(.L_x_2098) ;  /* 0x0000002e04707947 */ /* 0x000fea000b800000 */
[----:B------:R4:W0:Y:S02]  /*29b70*/  SHFL.IDX PT, R14, R36, RZ, 0x1f ;  /* 0x00001fff240e7589 */ /* 0x00082400000e0000 */
.L_x_2183:
[----:B------:R-:W1:Y:S01]  /*29b80*/  @!P1 S2R R3, SR_CgaCtaId ;  /* 0x0000000000039919 */ /* 0x000e620000008800 */
[----:B------:R-:W-:Y:S05]  /*29b90*/  WARPSYNC.ALL ;  /* 0x0000000000007948 */ /* 0x000fea0003800000 */
[----:B------:R-:W-:Y:S01]  /*29ba0*/  BAR.SYNC.DEFER_BLOCKING 0x4, 0x180 ;  /* 0x0106000000007b1d */ /* 0x000fe20000010000 */
[----:B------:R-:W-:-:S04]  /*29bb0*/  @!P1 MOV R0, 0x400 ;  /* 0x0000040000009802 */ /* 0x000fc80000000f00 */
[----:B-1----:R-:W-:-:S05]  /*29bc0*/  @!P1 LEA R17, R3, R0, 0x18 ;  /* 0x0000000003119211 */ /* 0x002fca00078ec0ff */
[----:B------:R0:W-:Y:S02]  /*29bd0*/  @!P1 STS [R17+0x388d0], R36 ;  /* 0x0388d02411009388 */ /* 0x0001e40000000800 */
[----:B0---4-:R-:W-:Y:S01]  /*29be0*/  IMAD.MOV.U32 R36, RZ, RZ, R14 ;  /* 0x000000ffff247224 */ /* 0x011fe200078e000e */
[----:B------:R-:W-:Y:S06]  /*29bf0*/  BAR.ARV 0x5, 0x180 ;  /* 0x0146000000007b1d */ /* 0x000fec0000002000 */
.L_x_2097:
[----:B------:R-:W-:Y:S02]  /*29c00*/  ULDC UR4, c[0x0][0xd38] ;  /* 0x00034e0000047ab9 */ /* 0x000fe40000000800 */
[----:B0-----:R-:W-:-:S13]  /*29c10*/  ISETP.GE.AND P0, PT, R36, UR4, PT ;  /* 0x0000000424007c0c */ /* 0x001fda000bf06270 */
[----:B------:R-:W-:Y:S05]  /*29c20*/  @!P0 BRA `(.L_x_2099) ;  /* 0xffffffb800f08947 */ /* 0x000fea000383ffff */
.L_x_2040:
[----:B------:R-:W2:Y:S01]  /*29c30*/  LDL.LU R0, [R1+0x440] ;  /* 0x0004400001007983 */ /* 0x000ea20000300800 */
[----:B------:R-:W-:Y:S01]  /*29c40*/  BSSY B0, `(.L_x_2100) ;  /* 0x000000b000007945 */ /* 0x000fe20003800000 */
[----:B------:R-:W0:Y:S01]  /*29c50*/  S2R R5, SR_CgaCtaId ;  /* 0x0000000000057919 */ /* 0x000e220000008800 */
[----:B--2---:R-:W-:-:S05]  /*29c60*/  VIADD R0, R0, 0x1 ;  /* 0x0000000100007836 */ /* 0x004fca0000000000 */
        /* <DEDUP_REMOVED lines=8> */
.L_x_2184:
[----:B------:R-:W-:Y:S05]  /*29cf0*/  BSYNC B0 ;  /* 0x0000000000007941 */ /* 0x000fea0003800000 */
.L_x_2100:
[----:B------:R-:W-:-:S03]  /*29d00*/  UMOV UR4, 0xffffffff ;  /* 0xffffffff00047882 */ /* 0x000fc60000000000 */
[----:B------:R-:W-:Y:S05]  /*29d10*/  BRA.DIV UR4, `(.L_x_2102) ;  /* 0x0000002e04407947 */ /* 0x000fea000b800000 */
[----:B0-----:R-:W0:Y:S02]  /*29d20*/  S2R R0, SR_TID.X ;  /* 0x0000000000007919 */ /* 0x001e240000002100 */
[----:B0-----:R-:W-:-:S04]  /*29d30*/  SHF.R.U32.HI R0, RZ, 0x5, R0 ;  /* 0x00000005ff007819 */ /* 0x001fc80000011600 */
[----:B------:R-:W-:-:S05]  /*29d40*/  LOP3.LUT R0, R0, 0x3, RZ, 0xc0, !PT ;  /* 0x0000000300007812 */ /* 0x000fca00078ec0ff */
[----:B------:R0:W2:Y:S02]  /*29d50*/  SHFL.IDX PT, R14, R0, RZ, 0x1f ;  /* 0x00001fff000e7589 */ /* 0x0000a400000e0000 */
.L_x_2187:
[----:B--2---:R-:W-:Y:S01]  /*29d60*/  ISETP.NE.AND P0, PT, R14, RZ, PT ;  /* 0x000000ff0e00720c */ /* 0x004fe20003f05270 */
[----:B------:R-:W-:-:S12]  /*29d70*/  BSSY B0, `(.L_x_2103) ;  /* 0x0000024000007945 */ /* 0x000fd80003800000 */
[----:B------:R-:W-:Y:S05]  /*29d80*/  @P0 BRA `(.L_x_2104) ;  /* 0x0000000000880947 */ /* 0x000fea0003800000 */
[----:B------:R-:W-:-:S03]  /*29d90*/  UMOV UR4, 0xffffffff ;  /* 0xffffffff00047882 */ /* 0x000fc60000000000 */
[----:B------:R-:W-:Y:S05]  /*29da0*/  BRA.DIV UR4, `(.L_x_2105) ;  /* 0x0000002e04507947 */ /* 0x000fea000b800000 */
[----:B------:R-:W-:-:S13]  /*29db0*/  ELECT P6, URZ, PT ;  /* 0x00000000003f782f */ /* 0x000fda00038c0000 */
.L_x_2190:
[----:B------:R-:W-:Y:S05]  /*29dc0*/  @!P6 BRA `(.L_x_2104) ;  /* 0x000000000078e947 */ /* 0x000fea0003800000 */
[----:B------:R-:W-:-:S06]  /*29dd0*/  ULOP3.LUT UR4, UR61, 0x2, URZ, 0xfc, !UPT ;  /* 0x000000023d047892 */ /* 0x000fcc000f8efc3f */
[----:B0-----:R-:W-:-:S05]  /*29de0*/  IMAD.U32 R0, RZ, RZ, UR4 ;  /* 0x00000004ff007e24 */ /* 0x001fca000f8e00ff */
[----:B------:R-:W-:-:S13]  /*29df0*/  ISETP.NE.AND P0, PT, R0, 0x3, PT ;  /* 0x000000030000780c */ /* 0x000fda0003f05270 */
[----:B------:R-:W-:Y:S05]  /*29e00*/  @!P0 BRA `(.L_x_2106) ;  /* 0x0000000000048947 */ /* 0x000fea0003800000 */
[----:B------:R-:W-:Y:S01]  /*29e10*/  BPT.TRAP 0x1 ;  /* 0x000000040000795c */ /* 0x000fe20000300000 */
.L_x_2106:
[C---:B------:R-:W-:Y:S01]  /*29e20*/  IMAD R3, R18.reuse, 0x8, R5 ;  /* 0x0000000812037824 */ /* 0x040fe200078e0205 */
[----:B------:R-:W-:Y:S01]  /*29e30*/  SHF.L.U32 R2, R23, 0x1f, RZ ;  /* 0x0000001f17027819 */ /* 0x000fe200000006ff */
[----:B------:R-:W-:-:S03]  /*29e40*/  VIADD R18, R18, 0x1 ;  /* 0x0000000112127836 */ /* 0x000fc60000000000 */
[----:B------:R-:W0:Y:S02]  /*29e50*/  SYNCS.PHASECHK.TRANS64.TRYWAIT P1, [R3+URZ+0x38840], R2 ;  /* 0x03884002030075a7 */ /* 0x000e24000802017f */
[----:B------:R-:W-:-:S04]  /*29e60*/  ISETP.NE.AND P2, PT, R18, 0x2, PT ;  /* 0x000000021200780c */ /* 0x000fc80003f45270 */
[----:B------:R-:W-:Y:S01]  /*29e70*/  SEL R0, RZ, 0x1, P2 ;  /* 0x00000001ff007807 */ /* 0x000fe20001000000 */
[----:B0-----:R-:W-:Y:S08]  /*29e80*/  @!P1 BRA `(.L_x_2107) ;  /* 0x0000002c00389947 */ /* 0x001ff00003800000 */
.L_x_2191:
[----:B------:R-:W-:Y:S02]  /*29e90*/  SEL R18, R18, RZ, P2 ;  /* 0x000000ff12127207 */ /* 0x000fe40001000000 */
[----:B------:R-:W-:Y:S01]  /*29ea0*/  LOP3.LUT R0, R23, R0, RZ, 0x3c, !PT ;  /* 0x0000000017007212 */ /* 0x000fe200078e3cff */
[----:B------:R-:W-:Y:S06]  /*29eb0*/  @!P0 BRA `(.L_x_2108) ;  /* 0x0000000000048947 */ /* 0x000fec0003800000 */
[----:B------:R-:W-:Y:S01]  /*29ec0*/  BPT.TRAP 0x1 ;  /* 0x000000040000795c */ /* 0x000fe20000300000 */
.L_x_2108:
[----:B------:R-:W-:Y:S01]  /*29ed0*/  IMAD R5, R18, 0x8, R5 ;  /* 0x0000000812057824 */ /* 0x000fe200078e0205 */
[----:B------:R-:W-:-:S04]  /*29ee0*/  SHF.L.U32 R0, R0, 0x1f, RZ ;  /* 0x0000001f00007819 */ /* 0x000fc800000006ff */
[----:B------:R-:W2:Y:S02]  /*29ef0*/  SYNCS.PHASECHK.TRANS64.TRYWAIT P1, [R5+URZ+0x38840], R0 ;  /* 0x03884000050075a7 */ /* 0x000ea4000802017f */
[----:B--2---:R-:W-:Y:S05]  /*29f00*/  @!P1 BRA `(.L_x_2109) ;  /* 0x0000002c002c9947 */ /* 0x004fea0003800000 */
.L_x_2192:
[----:B------:R-:W-:Y:S05]  /*29f10*/  @!P0 BRA `(.L_x_2110) ;  /* 0x0000000000048947 */ /* 0x000fea0003800000 */
[----:B------:R-:W-:Y:S01]  /*29f20*/  BPT.TRAP 0x1 ;  /* 0x000000040000795c */ /* 0x000fe20000300000 */
.L_x_2110:
[----:B------:R-:W0:Y:S02]  /*29f30*/  SYNCS.PHASECHK.TRANS64.TRYWAIT P1, [R3+URZ+0x38860], R2 ;  /* 0x03886002030075a7 */ /* 0x000e24000802017f */
[----:B0-----:R-:W-:Y:S05]  /*29f40*/  @!P1 BRA `(.L_x_2111) ;  /* 0x0000002c00309947 */ /* 0x001fea0003800000 */
.L_x_2193:
[----:B------:R-:W-:Y:S05]  /*29f50*/  @!P0 BRA `(.L_x_2112) ;  /* 0x0000000000048947 */ /* 0x000fea0003800000 */
[----:B------:R-:W-:Y:S01]  /*29f60*/  BPT.TRAP 0x1 ;  /* 0x000000040000795c */ /* 0x000fe20000300000 */
.L_x_2112:
[----:B------:R0:W0:Y:S02]  /*29f70*/  SYNCS.PHASECHK.TRANS64.TRYWAIT P0, [R5+URZ+0x38860], R0 ;  /* 0x03886000050075a7 */ /* 0x000024000800017f */
[----:B0-----:R-:W-:Y:S05]  /*29f80*/  @!P0 NANOSLEEP.SYNCS 0x989680 ;  /* 0x009896800000895d */ /* 0x001fea0003900000 */
[----:B------:R-:W0:Y:S02]  /*29f90*/  @!P0 SYNCS.PHASECHK.TRANS64 P0, [R5+URZ+0x38860], R0 ;  /* 0x03886000050085a7 */ /* 0x000e24000800007f */
[----:B0-----:R-:W-:Y:S05]  /*29fa0*/  @!P0 BRA `(.L_x_2112) ;  /* 0xfffffffc00f08947 */ /* 0x001fea000383ffff */
.L_x_2104:
[----:B------:R-:W-:Y:S05]  /*29fb0*/  BSYNC B0 ;  /* 0x0000000000007941 */ /* 0x000fea0003800000 */
.L_x_2103:
[----:B------:R-:W-:Y:S05]  /*29fc0*/  EXIT ;  /* 0x000000000000794d */ /* 0x000fea0003800000 */
.L_x_1928:
[----:B0-----:R-:W-:-:S04]  /*29fd0*/  IMAD.U32 R3, RZ, RZ, UR44 ;  /* 0x0000002cff037e24 */ /* 0x001fc8000f8e00ff */
[----:B------:R0:W1:Y:S03]  /*29fe0*/  SYNCS.PHASECHK.TRANS64.TRYWAIT P0, [R3+URZ+0x38800], R0 ;  /* 0x03880000030075a7 */ /* 0x000066000800017f */
[----:B-1----:R-:W-:Y:S05]  /*29ff0*/  @!P0 NANOSLEEP.SYNCS 0x989680 ;  /* 0x009896800000895d */ /* 0x002fea0003900000 */
[----:B------:R-:W1:Y:S02]  /*2a000*/  @!P0 SYNCS.PHASECHK.TRANS64 P0, [R3+URZ+0x38800], R0 ;  /* 0x03880000030085a7 */ /* 0x000e64000800007f */
[----:B-1----:R-:W-:Y:S05]  /*2a010*/  @!P0 BRA `(.L_x_1928) ;  /* 0xfffffffc00ec8947 */ /* 0x002fea000383ffff */
[----:B------:R-:W-:Y:S05]  /*2a020*/  BRA `(.L_x_2113) ;  /* 0xfffffe0400c47947 */ /* 0x000fea000383ffff */
.L_x_1935:
[----:B-1----:R1:W2:Y:S02]  /*2a030*/  SYNCS.PHASECHK.TRANS64.TRYWAIT P0, [R20+URZ], R21 ;  /* 0x00000015140075a7 */ /* 0x0022a4000800017f */
[----:B--2---:R-:W-:Y:S05]  /*2a040*/  @!P0 NANOSLEEP.SYNCS 0x989680 ;  /* 0x009896800000895d */ /* 0x004fea0003900000 */
[----:B------:R-:W2:Y:S02]  /*2a050*/  @!P0 SYNCS.PHASECHK.TRANS64 P0, [R20+URZ], R21 ;  /* 0x00000015140085a7 */ /* 0x000ea4000800007f */
[----:B--2---:R-:W-:Y:S05]  /*2a060*/  @!P0 BRA `(.L_x_1935) ;  /* 0xfffffffc00f08947 */ /* 0x004fea000383ffff */
[----:B------:R-:W-:Y:S05]  /*2a070*/  BRA `(.L_x_1934) ;  /* 0xfffffe0800e87947 */ /* 0x000fea000383ffff */
.L_x_1937:
[----:B0-----:R-:W-:-:S04]  /*2a080*/  IMAD.U32 R4, RZ, RZ, UR44 ;  /* 0x0000002cff047e24 */ /* 0x001fc8000f8e00ff */
[----:B------:R0:W1:Y:S03]  /*2a090*/  SYNCS.PHASECHK.TRANS64.TRYWAIT P0, [R4+URZ+0x38810], R3 ;  /* 0x03881003040075a7 */ /* 0x000066000800017f */
[----:B-1----:R-:W-:Y:S05]  /*2a0a0*/  @!P0 NANOSLEEP.SYNCS 0x989680 ;  /* 0x009896800000895d */ /* 0x002fea0003900000 */
[----:B------:R-:W1:Y:S02]  /*2a0b0*/  @!P0 SYNCS.PHASECHK.TRANS64 P0, [R4+URZ+0x38810], R3 ;  /* 0x03881003040085a7 */ /* 0x000e64000800007f */
[----:B-1----:R-:W-:Y:S05]  /*2a0c0*/  @!P0 BRA `(.L_x_1937) ;  /* 0xfffffffc00ec8947 */ /* 0x002fea000383ffff */
[----:B------:R-:W-:Y:S05]  /*2a0d0*/  BRA `(.L_x_2114) ;  /* 0xfffffe0c00bc7947 */ /* 0x000fea000383ffff */
.L_x_1944:
[----:B-1----:R1:W2:Y:S02]  /*2a0e0*/  SYNCS.PHASECHK.TRANS64.TRYWAIT P0, [R12+URZ], R13 ;  /* 0x0000000d0c0075a7 */ /* 0x0022a4000800017f */
[----:B--2---:R-:W-:Y:S05]  /*2a0f0*/  @!P0 NANOSLEEP.SYNCS 0x989680 ;  /* 0x009896800000895d */ /* 0x004fea0003900000 */
[----:B------:R-:W2:Y:S02]  /*2a100*/  @!P0 SYNCS.PHASECHK.TRANS64 P0, [R12+URZ], R13 ;  /* 0x0000000d0c0085a7 */ /* 0x000ea4000800007f */
[----:B--2---:R-:W-:Y:S05]  /*2a110*/  @!P0 BRA `(.L_x_1944) ;  /* 0xfffffffc00f08947 */ /* 0x004fea000383ffff */
[----:B------:R-:W-:Y:S05]  /*2a120*/  BRA `(.L_x_1943) ;  /* 0xfffffe1000007947 */ /* 0x000fea000383ffff */
.L_x_1978:
[----:B-1----:R1:W2:Y:S02]  /*2a130*/  SYNCS.PHASECHK.TRANS64.TRYWAIT P0, [R8+URZ], R9 ;  /* 0x00000009080075a7 */ /* 0x0022a4000800017f */
[----:B--2---:R-:W-:Y:S05]  /*2a140*/  @!P0 NANOSLEEP.SYNCS 0x989680 ;  /* 0x009896800000895d */ /* 0x004fea0003900000 */
[----:B------:R-:W2:Y:S02]  /*2a150*/  @!P0 SYNCS.PHASECHK.TRANS64 P0, [R8+URZ], R9 ;  /* 0x00000009080085a7 */ /* 0x000ea4000800007f */
[----:B--2---:R-:W-:Y:S05]  /*2a160*/  @!P0 BRA `(.L_x_1978) ;  /* 0xfffffffc00f08947 */ /* 0x004fea000383ffff */
[----:B------:R-:W-:Y:S05]  /*2a170*/  BRA `(.L_x_1977) ;  /* 0xfffffe7c00047947 */ /* 0x000fea000383ffff */
.L_x_1985:
[----:B-1----:R1:W2:Y:S02]  /*2a180*/  SYNCS.PHASECHK.TRANS64.TRYWAIT P0, [R14+URZ], R15 ;  /* 0x0000000f0e0075a7 */ /* 0x0022a4000800017f */
[----:B--2---:R-:W-:Y:S05]  /*2a190*/  @!P0 NANOSLEEP.SYNCS 0x989680 ;  /* 0x009896800000895d */ /* 0x004fea0003900000 */
[----:B------:R-:W2:Y:S02]  /*2a1a0*/  @!P0 SYNCS.PHASECHK.TRANS64 P0, [R14+URZ], R15 ;  /* 0x0000000f0e0085a7 */ /* 0x000ea4000800007f */
[----:B--2---:R-:W-:Y:S05]  /*2a1b0*/  @!P0 BRA `(.L_x_1985) ;  /* 0xfffffffc00f08947 */ /* 0x004fea000383ffff */
[----:B------:R-:W-:Y:S05]  /*2a1c0*/  BRA `(.L_x_1984) ;  /* 0xfffffe8000107947 */ /* 0x000fea000383ffff */
.L_x_2002:
[----:B-1----:R1:W2:Y:S02]  /*2a1d0*/  SYNCS.PHASECHK.TRANS64.TRYWAIT P0, [R8+URZ], R9 ;  /* 0x00000009080075a7 */ /* 0x0022a4000800017f */
[----:B--2---:R-:W-:Y:S05]  /*2a1e0*/  @!P0 NANOSLEEP.SYNCS 0x989680 ;  /* 0x009896800000895d */ /* 0x004fea0003900000 */
[----:B------:R-:W2:Y:S02]  /*2a1f0*/  @!P0 SYNCS.PHASECHK.TRANS64 P0, [R8+URZ], R9 ;  /* 0x00000009080085a7 */ /* 0x000ea4000800007f */
[----:B--2---:R-:W-:Y:S05]  /*2a200*/  @!P0 BRA `(.L_x_2002) ;  /* 0xfffffffc00f08947 */ /* 0x004fea000383ffff */
[----:B------:R-:W-:Y:S05]  /*2a210*/  BRA `(.L_x_2001) ;  /* 0xfffffeec003c7947 */ /* 0x000fea000383ffff */
.L_x_2009:
[----:B-1----:R1:W2:Y:S02]  /*2a220*/  SYNCS.PHASECHK.TRANS64.TRYWAIT P0, [R14+URZ], R15 ;  /* 0x0000000f0e0075a7 */ /* 0x0022a4000800017f */
[----:B--2---:R-:W-:Y:S05]  /*2a230*/  @!P0 NANOSLEEP.SYNCS 0x989680 ;  /* 0x009896800000895d */ /* 0x004fea0003900000 */
[----:B------:R-:W2:Y:S02]  /*2a240*/  @!P0 SYNCS.PHASECHK.TRANS64 P0, [R14+URZ], R15 ;  /* 0x0000000f0e0085a7 */ /* 0x000ea4000800007f */
[----:B--2---:R-:W-:Y:S05]  /*2a250*/  @!P0 BRA `(.L_x_2009) ;  /* 0xfffffffc00f08947 */ /* 0x004fea000383ffff */
[----:B------:R-:W-:Y:S05]  /*2a260*/  BRA `(.L_x_2008) ;  /* 0xfffffef000487947 */ /* 0x000fea000383ffff */
.L_x_2057:
[----:B------:R-:W3:Y:S01]  /*2a270*/  S2R R20, SR_TID.X ;  /* 0x0000000000147919 */ /* 0x000ee20000002100 */
[----:B------:R-:W-:Y:S02]  /*2a280*/  IMAD.MOV.U32 R12, RZ, RZ, RZ ;  /* 0x000000ffff0c7224 */ /* 0x000fe400078e00ff */
[----:B------:R-:W-:Y:S02]  /*2a290*/  IMAD.MOV.U32 R11, RZ, RZ, 0x1f ;  /* 0x0000001fff0b7424 */ /* 0x000fe400078e00ff */
[----:B------:R-:W-:Y:S01]  /*2a2a0*/  IMAD.MOV.U32 R15, RZ, RZ, -0x1 ;  /* 0xffffffffff0f7424 */ /* 0x000fe200078e00ff */
[----:B---3--:R-:W-:-:S04]  /*2a2b0*/  SHF.R.U32.HI R20, RZ, 0x5, R20 ;  /* 0x00000005ff147819 */ /* 0x008fc80000011614 */
[----:B------:R-:W-:-:S05]  /*2a2c0*/  LOP3.LUT R20, R20, 0x3, RZ, 0xc0, !PT ;  /* 0x0000000314147812 */ /* 0x000fca00078ec0ff */
[----:B------:R-:W-:-:S07]  /*2a2d0*/  IMAD.MOV.U32 R13, RZ, RZ, R20 ;  /* 0x000000ffff0d7224 */ /* 0x000fce00078e0014 */
[----:B012--5:R-:W-:Y:S05]  /*2a2e0*/  WARPSYNC.COLLECTIVE R15, `(.L_x_2115) ;  /* 0x000000000f087348 */ /* 0x027fea0003c00000 */
[----:B------:R3:W4:Y:S02]  /*2a2f0*/  SHFL.IDX P6, R14, R13, R12, R11 ;  /* 0x0000000c0d0e7389 */ /* 0x00072400000c000b */
[----:B012345:R-:W-:Y:S01]  /*2a300*/  ENDCOLLECTIVE ;  /* 0x000000000000791b */ /* 0x03ffe20003800000 */
.L_x_2115:
[----:B------:R-:W-:Y:S05]  /*2a310*/  BRA `(.L_x_2116) ;  /* 0xffffffc000947947 */ /* 0x000fea000383ffff */
.L_x_2060:
[----:B0-----:R0:W1:Y:S02]  /*2a320*/  SYNCS.PHASECHK.TRANS64.TRYWAIT P0, [R27+URZ+0x38840], R0 ;  /* 0x038840001b0075a7 */ /* 0x001064000800017f */
[----:B-1----:R-:W-:Y:S05]  /*2a330*/  @!P0 NANOSLEEP.SYNCS 0x989680 ;  /* 0x009896800000895d */ /* 0x002fea0003900000 */
[----:B------:R-:W1:Y:S02]  /*2a340*/  @!P0 SYNCS.PHASECHK.TRANS64 P0, [R27+URZ+0x38840], R0 ;  /* 0x038840001b0085a7 */ /* 0x000e64000800007f */
[----:B-1----:R-:W-:Y:S05]  /*2a350*/  @!P0 BRA `(.L_x_2060) ;  /* 0xfffffffc00f08947 */ /* 0x002fea000383ffff */
[----:B------:R-:W-:Y:S05]  /*2a360*/  BRA `(.L_x_2117) ;  /* 0xffffffc400487947 */ /* 0x000fea000383ffff */
.L_x_2061:
        /* <DEDUP_REMOVED lines=8> */
.L_x_2119:
[----:B------:R-:W-:Y:S05]  /*2a3f0*/  BSYNC B0 ;  /* 0x0000000000007941 */ /* 0x000fea0003800000 */
.L_x_2118:
        /* <DEDUP_REMOVED lines=9> */
.L_x_2120:
[----:B------:R-:W-:Y:S02]  /*2a490*/  IMAD.MOV.U32 R13, RZ, RZ, R5 ;  /* 0x000000ffff0d7224 */ /* 0x000fe400078e0005 */
[----:B------:R-:W-:Y:S01]  /*2a4a0*/  IMAD.MOV.U32 R12, RZ, RZ, 0x1 ;  /* 0x00000001ff0c7424 */ /* 0x000fe200078e00ff */
[----:B------:R-:W-:-:S13]  /*2a4b0*/  @P0 LEA R6, P1, R8, R14, 0x1 ;  /* 0x0000000e08060211 */ /* 0x000fda00078208ff */
[----:B------:R-:W-:Y:S05]  /*2a4c0*/  WARPSYNC.COLLECTIVE R15, `(.L_x_2121) ;  /* 0x000000000f087348 */ /* 0x000fea0003c00000 */
[----:B------:R0:W1:Y:S02]  /*2a4d0*/  SHFL.IDX P6, R14, R13, R12, R11 ;  /* 0x0000000c0d0e7389 */ /* 0x00006400000c000b */
[----:B01----:R-:W-:Y:S01]  /*2a4e0*/  ENDCOLLECTIVE ;  /* 0x000000000000791b */ /* 0x003fe20003800000 */
.L_x_2121:
[----:B------:R-:W-:Y:S02]  /*2a4f0*/  @P0 IMAD.X R3, RZ, RZ, R2, P1 ;  /* 0x000000ffff030224 */ /* 0x000fe400008e0602 */
[----:B------:R-:W-:-:S05]  /*2a500*/  @P0 IMAD.MOV.U32 R2, RZ, RZ, R6 ;  /* 0x000000ffff020224 */ /* 0x000fca00078e0006 */
[----:B------:R-:W-:Y:S01]  /*2a510*/  @!PT LDS RZ, [RZ] ;  /* 0x00000000fffff984 */ /* 0x000fe20000000800 */
[----:B------:R-:W-:Y:S01]  /*2a520*/  @!PT LDS RZ, [RZ] ;  /* 0x00000000fffff984 */ /* 0x000fe20000000800 */
[----:B------:R-:W-:Y:S01]  /*2a530*/  @!PT LDS RZ, [RZ] ;  /* 0x00000000fffff984 */ /* 0x000fe20000000800 */
[----:B------:R0:W-:Y:S01]  /*2a540*/  @P0 LDGSTS.E.BYPASS.LTC128B.128 [R7+0x22400], desc[UR36][R2.64], !P2 ;  /* 0x2240000002070fae */ /* 0x0001e2000d101d64 */
[----:B------:R-:W-:Y:S01]  /*2a550*/  ISETP.GE.AND P0, PT, R25, 0x11, PT ;  /* 0x000000111900780c */ /* 0x000fe20003f06270 */
[----:B------:R-:W-:Y:S02]  /*2a560*/  IMAD.MOV.U32 R13, RZ, RZ, R0 ;  /* 0x000000ffff0d7224 */ /* 0x000fe400078e0000 */
[----:B0-----:R-:W-:-:S10]  /*2a570*/  IMAD.MOV.U32 R2, RZ, RZ, R14 ;  /* 0x000000ffff027224 */ /* 0x001fd400078e000e */
[----:B------:R-:W-:Y:S05]  /*2a580*/  WARPSYNC.COLLECTIVE R15, `(.L_x_2122) ;  /* 0x000000000f087348 */ /* 0x000fea0003c00000 */
[----:B------:R0:W1:Y:S02]  /*2a590*/  SHFL.IDX P6, R14, R13, R12, R11 ;  /* 0x0000000c0d0e7389 */ /* 0x00006400000c000b */
[----:B01----:R-:W-:Y:S01]  /*2a5a0*/  ENDCOLLECTIVE ;  /* 0x000000000000791b */ /* 0x003fe20003800000 */
.L_x_2122:
[----:B------:R-:W-:Y:S02]  /*2a5b0*/  @P0 IMAD R9, R4, 0x2, R17 ;  /* 0x0000000204090824 */ /* 0x000fe400078e0211 */
[----:B------:R-:W-:Y:S02]  /*2a5c0*/  IMAD.MOV.U32 R13, RZ, RZ, R5 ;  /* 0x000000ffff0d7224 */ /* 0x000fe400078e0005 */
[----:B------:R-:W-:Y:S01]  /*2a5d0*/  IMAD.MOV.U32 R12, RZ, RZ, 0x2 ;  /* 0x00000002ff0c7424 */ /* 0x000fe200078e00ff */
[----:B------:R-:W-:-:S13]  /*2a5e0*/  @P0 LEA R6, P1, R8, R14, 0x1 ;  /* 0x0000000e08060211 */ /* 0x000fda00078208ff */
[----:B------:R-:W-:Y:S05]  /*2a5f0*/  WARPSYNC.COLLECTIVE R15, `(.L_x_2123) ;  /* 0x000000000f087348 */ /* 0x000fea0003c00000 */
[----:B------:R0:W1:Y:S02]  /*2a600*/  SHFL.IDX P6, R14, R13, R12, R11 ;  /* 0x0000000c0d0e7389 */ /* 0x00006400000c000b */
[----:B01----:R-:W-:Y:S01]  /*2a610*/  ENDCOLLECTIVE ;  /* 0x000000000000791b */ /* 0x003fe20003800000 */
.L_x_2123:
        /* <DEDUP_REMOVED lines=12> */
.L_x_2124:
[----:B------:R-:W-:Y:S02]  /*2a6e0*/  @P0 IMAD R7, R4, 0x2, R17 ;  /* 0x0000000204070824 */ /* 0x000fe400078e0211 */
[----:B------:R-:W-:Y:S02]  /*2a6f0*/  IMAD.MOV.U32 R13, RZ, RZ, R5 ;  /* 0x000000ffff0d7224 */ /* 0x000fe400078e0005 */
[----:B------:R-:W-:Y:S01]  /*2a700*/  IMAD.MOV.U32 R12, RZ, RZ, 0x3 ;  /* 0x00000003ff0c7424 */ /* 0x000fe200078e00ff */
[----:B------:R-:W-:-:S13]  /*2a710*/  @P0 LEA R6, P1, R8, R14, 0x1 ;  /* 0x0000000e08060211 */ /* 0x000fda00078208ff */
[----:B------:R-:W-:Y:S05]  /*2a720*/  WARPSYNC.COLLECTIVE R15, `(.L_x_2125) ;  /* 0x000000000f087348 */ /* 0x000fea0003c00000 */
[----:B------:R0:W1:Y:S02]  /*2a730*/  SHFL.IDX P6, R14, R13, R12, R11 ;  /* 0x0000000c0d0e7389 */ /* 0x00006400000c000b */
[----:B01----:R-:W-:Y:S01]  /*2a740*/  ENDCOLLECTIVE ;  /* 0x000000000000791b */ /* 0x003fe20003800000 */
.L_x_2125:
[----:B------:R-:W-:Y:S02]  /*2a750*/  @P0 IMAD.X R3, RZ, RZ, R2, P1 ;  /* 0x000000ffff030224 */ /* 0x000fe400008e0602 */
[----:B------:R-:W-:-:S05]  /*2a760*/  @P0 IMAD.MOV.U32 R2, RZ, RZ, R6 ;  /* 0x000000ffff020224 */ /* 0x000fca00078e0006 */
        /* <DEDUP_REMOVED lines=9> */
.L_x_2126:
[----:B------:R-:W-:Y:S05]  /*2a800*/  BRA `(.L_x_2127) ;  /* 0xffffffc400107947 */ /* 0x000fea000383ffff */
.L_x_2066:
[----:B------:R-:W-:Y:S01]  /*2a810*/  IMAD.MOV.U32 R13, RZ, RZ, R5 ;  /* 0x000000ffff0d7224 */ /* 0x000fe200078e0005 */
[----:B------:R-:W-:Y:S01]  /*2a820*/  LOP3.LUT R16, R16, 0xfffffeff, RZ, 0xc0, !PT ;  /* 0xfffffeff10107812 */ /* 0x000fe200078ec0ff */
[----:B------:R-:W-:Y:S02]  /*2a830*/  IMAD.MOV.U32 R12, RZ, RZ, RZ ;  /* 0x000000ffff0c7224 */ /* 0x000fe400078e00ff */
[----:B------:R-:W-:Y:S02]  /*2a840*/  IMAD.MOV.U32 R11, RZ, RZ, 0x181f ;  /* 0x0000181fff0b7424 */ /* 0x000fe400078e00ff */
[----:B------:R-:W-:Y:S02]  /*2a850*/  IMAD.MOV.U32 R15, RZ, RZ, -0x1 ;  /* 0xffffffffff0f7424 */ /* 0x000fe400078e00ff */
[----:B------:R-:W-:-:S07]  /*2a860*/  VIADD R4, R8, UR43 ;  /* 0x0000002b08047c36 */ /* 0x000fce0008000000 */
[----:B-1----:R-:W-:Y:S05]  /*2a870*/  WARPSYNC.COLLECTIVE R15, `(.L_x_2128) ;  /* 0x000000000f087348 */ /* 0x002fea0003c00000 */
[----:B------:R0:W2:Y:S02]  /*2a880*/  SHFL.IDX P6, R14, R13, R12, R11 ;  /* 0x0000000c0d0e7389 */ /* 0x0000a400000c000b */
[----:B012---:R-:W-:Y:S01]  /*2a890*/  ENDCOLLECTIVE ;  /* 0x000000000000791b */ /* 0x007fe20003800000 */
.L_x_2128:
[----:B------:R-:W-:Y:S01]  /*2a8a0*/  ISETP.GE.AND P1, PT, R4, UR41, PT ;  /* 0x0000002904007c0c */ /* 0x000fe2000bf26270 */
[----:B------:R-:W-:-:S12]  /*2a8b0*/  IMAD.MOV.U32 R13, RZ, RZ, R0 ;  /* 0x000000ffff0d7224 */ /* 0x000fd800078e0000 */
[----:B------:R-:W-:-:S04]  /*2a8c0*/  @P1 LOP3.LUT R16, R16, 0x100, RZ, 0xfc, !PT ;  /* 0x0000010010101812 */ /* 0x000fc800078efcff */
[----:B------:R-:W-:Y:S01]  /*2a8d0*/  LOP3.LUT R16, R16, 0xffffff7f, RZ, 0xc0, !PT ;  /* 0xffffff7f10107812 */ /* 0x000fe200078ec0ff */
[----:B------:R-:W-:-:S07]  /*2a8e0*/  IMAD.MOV.U32 R2, RZ, RZ, R14 ;  /* 0x000000ffff027224 */ /* 0x000fce00078e000e */
[----:B------:R-:W-:Y:S05]  /*2a8f0*/  WARPSYNC.COLLECTIVE R15, `(.L_x_2129) ;  /* 0x000000000f087348 */ /* 0x000fea0003c00000 */
[----:B------:R0:W1:Y:S02]  /*2a900*/  SHFL.IDX P6, R14, R13, R12, R11 ;  /* 0x0000000c0d0e7389 */ /* 0x00006400000c000b */
[----:B01----:R-:W-:Y:S01]  /*2a910*/  ENDCOLLECTIVE ;  /* 0x000000000000791b */ /* 0x003fe20003800000 */
.L_x_2129:
[----:B------:R-:W-:Y:S02]  /*2a920*/  IMAD.MOV.U32 R13, RZ, RZ, R5 ;  /* 0x000000ffff0d7224 */ /* 0x000fe400078e0005 */
[----:B------:R-:W-:Y:S01]  /*2a930*/  IMAD.MOV.U32 R12, RZ, RZ, 0x1 ;  /* 0x00000001ff0c7424 */ /* 0x000fe200078e00ff */
[----:B------:R-:W-:-:S13]  /*2a940*/  @!P1 LEA R6, P0, R7, R14, 0x1 ;  /* 0x0000000e07069211 */ /* 0x000fda00078008ff */
[----:B------:R-:W-:Y:S05]  /*2a950*/  WARPSYNC.COLLECTIVE R15, `(.L_x_2130) ;  /* 0x000000000f087348 */ /* 0x000fea0003c00000 */
[----:B------:R0:W1:Y:S02]  /*2a960*/  SHFL.IDX P6, R14, R13, R12, R11 ;  /* 0x0000000c0d0e7389 */ /* 0x00006400000c000b */
[----:B01----:R-:W-:Y:S01]  /*2a970*/  ENDCOLLECTIVE ;  /* 0x000000000000791b */ /* 0x003fe20003800000 */
.L_x_2130:
[----:B------:R-:W-:Y:S02]  /*2a980*/  @!P1 IMAD.X R3, RZ, RZ, R2, P0 ;  /* 0x000000ffff039224 */ /* 0x000fe400000e0602 */
[----:B------:R-:W-:Y:S02]  /*2a990*/  @!P1 IMAD.MOV.U32 R2, RZ, RZ, R6 ;  /* 0x000000ffff029224 */ /* 0x000fe400078e0006 */
[----:B------:R-:W-:-:S03]  /*2a9a0*/  VIADD R6, R4, 0x10 ;  /* 0x0000001004067836 */ /* 0x000fc60000000000 */
[----:B------:R-:W-:Y:S01]  /*2a9b0*/  @!PT LDS RZ, [RZ] ;  /* 0x00000000fffff984 */ /* 0x000fe20000000800 */
[----:B------:R-:W-:Y:S01]  /*2a9c0*/  @!PT LDS RZ, [RZ] ;  /* 0x00000000fffff984 */ /* 0x000fe20000000800 */
[----:B------:R-:W-:Y:S01]  /*2a9d0*/  @!PT LDS RZ, [RZ] ;  /* 0x00000000fffff984 */ /* 0x000fe20000000800 */
[----:B------:R0:W-:Y:S02]  /*2a9e0*/  @!P1 LDGSTS.E.BYPASS.LTC128B.128 [R22+0x20400], desc[UR36][R2.64], !P5 ;  /* 0x2040000002169fae */ /* 0x0001e4000e901d64 */
[----:B------:R-:W-:Y:S01]  /*2a9f0*/  ISETP.GE.AND P1, PT, R6, UR41, PT ;  /* 0x0000002906007c0c */ /* 0x000fe2000bf26270 */
[----:B------:R-:W-:Y:S02]  /*2aa00*/  IMAD.MOV.U32 R13, RZ, RZ, R0 ;  /* 0x000000ffff0d7224 */ /* 0x000fe400078e0000 */
[----:B0-----:R-:W-:-:S10]  /*2aa10*/  IMAD.MOV.U32 R2, RZ, RZ, R14 ;  /* 0x000000ffff027224 */ /* 0x001fd400078e000e */
[----:B------:R-:W-:-:S07]  /*2aa20*/  @P1 LOP3.LUT R16, R16, 0x80, RZ, 0xfc, !PT ;  /* 0x0000008010101812 */ /* 0x000fce00078efcff */
[----:B------:R-:W-:Y:S05]  /*2aa30*/  WARPSYNC.COLLECTIVE R15, `(.L_x_2131) ;  /* 0x000000000f087348 */ /* 0x000fea0003c00000 */
[----:B------:R0:W1:Y:S02]  /*2aa40*/  SHFL.IDX P6, R14, R13, R12, R11 ;  /* 0x0000000c0d0e7389 */ /* 0x00006400000c000b */
[----:B01----:R-:W-:Y:S01]  /*2aa50*/  ENDCOLLECTIVE ;  /* 0x000000000000791b */ /* 0x003fe20003800000 */
.L_x_2131:
[----:B------:R-:W-:Y:S01]  /*2aa60*/  LOP3.LUT R16, R16, 0xffffffbf, RZ, 0xc0, !PT ;  /* 0xffffffbf10107812 */ /* 0x000fe200078ec0ff */
[----:B------:R-:W-:Y:S02]  /*2aa70*/  IMAD.MOV.U32 R13, RZ, RZ, R5 ;  /* 0x000000ffff0d7224 */ /* 0x000fe400078e0005 */
[----:B------:R-:W-:Y:S01]  /*2aa80*/  IMAD.MOV.U32 R12, RZ, RZ, 0x2 ;  /* 0x00000002ff0c7424 */ /* 0x000fe200078e00ff */
[----:B------:R-:W-:-:S13]  /*2aa90*/  @!P1 LEA R6, P0, R7, R14, 0x1 ;  /* 0x0000000e07069211 */ /* 0x000fda00078008ff */
[----:B------:R-:W-:Y:S05]  /*2aaa0*/  WARPSYNC.COLLECTIVE R15, `(.L_x_2132) ;  /* 0x000000000f087348 */ /* 0x000fea0003c00000 */
[----:B------:R0:W1:Y:S02]  /*2aab0*/  SHFL.IDX P6, R14, R13, R12, R11 ;  /* 0x0000000c0d0e7389 */ /* 0x00006400000c000b */
[----:B01----:R-:W-:Y:S01]  /*2aac0*/  ENDCOLLECTIVE ;  /* 0x000000000000791b */ /* 0x003fe20003800000 */
.L_x_2132:
        /* <DEDUP_REMOVED lines=14> */
.L_x_2133:
[----:B------:R-:W-:Y:S02]  /*2abb0*/  IMAD.MOV.U32 R13, RZ, RZ, R5 ;  /* 0x000000ffff0d7224 */ /* 0x000fe400078e0005 */
[----:B------:R-:W-:Y:S01]  /*2abc0*/  IMAD.MOV.U32 R12, RZ, RZ, 0x3 ;  /* 0x00000003ff0c7424 */ /* 0x000fe200078e00ff */
[----:B------:R-:W-:-:S13]  /*2abd0*/  @!P1 LEA R6, P0, R7, R14, 0x1 ;  /* 0x0000000e07069211 */ /* 0x000fda00078008ff */
[----:B------:R-:W-:Y:S05]  /*2abe0*/  WARPSYNC.COLLECTIVE R15, `(.L_x_2134) ;  /* 0x000000000f087348 */ /* 0x000fea0003c00000 */
[----:B------:R0:W1:Y:S02]  /*2abf0*/  SHFL.IDX P6, R14, R13, R12, R11 ;  /* 0x0000000c0d0e7389 */ /* 0x00006400000c000b */
[----:B01----:R-:W-:Y:S01]  /*2ac00*/  ENDCOLLECTIVE ;  /* 0x000000000000791b */ /* 0x003fe20003800000 */
.L_x_2134:
[----:B------:R-:W-:Y:S02]  /*2ac10*/  @!P1 IMAD.X R3, RZ, RZ, R2, P0 ;  /* 0x000000ffff039224 */ /* 0x000fe400000e0602 */
[----:B------:R-:W-:-:S05]  /*2ac20*/  @!P1 IMAD.MOV.U32 R2, RZ, RZ, R6 ;  /* 0x000000ffff029224 */ /* 0x000fca00078e0006 */
[----:B------:R-:W-:Y:S01]  /*2ac30*/  @!PT LDS RZ, [RZ] ;  /* 0x00000000fffff984 */ /* 0x000fe20000000800 */
[----:B------:R-:W-:Y:S01]  /*2ac40*/  @!PT LDS RZ, [RZ] ;  /* 0x00000000fffff984 */ /* 0x000fe20000000800 */
[----:B------:R-:W-:Y:S01]  /*2ac50*/  @!PT LDS RZ, [RZ] ;  /* 0x00000000fffff984 */ /* 0x000fe20000000800 */
[----:B------:R0:W-:Y:S01]  /*2ac60*/  @!P1 LDGSTS.E.BYPASS.LTC128B.128 [R22+0x21400], desc[UR36][R2.64], !P5 ;  /* 0x2140000002169fae */ /* 0x0001e2000e901d64 */
[----:B------:R-:W-:Y:S02]  /*2ac70*/  IMAD.MOV.U32 R13, RZ, RZ, R0 ;  /* 0x000000ffff0d7224 */ /* 0x000fe400078e0000 */
[----:B------:R-:W-:-:S07]  /*2ac80*/  IMAD.MOV.U32 R5, RZ, RZ, R14 ;  /* 0x000000ffff057224 */ /* 0x000fce00078e000e */
[----:B0-----:R-:W-:Y:S05]  /*2ac90*/  WARPSYNC.COLLECTIVE R15, `(.L_x_2135) ;  /* 0x000000000f087348 */ /* 0x001fea0003c00000 */
[----:B------:R1:W2:Y:S02]  /*2aca0*/  SHFL.IDX P6, R14, R13, R12, R11 ;  /* 0x0000000c0d0e7389 */ /* 0x0002a400000c000b */
[----:B012---:R-:W-:Y:S01]  /*2acb0*/  ENDCOLLECTIVE ;  /* 0x000000000000791b */ /* 0x007fe20003800000 */
.L_x_2135:
[----:B------:R-:W-:Y:S05]  /*2acc0*/  BRA `(.L_x_2136) ;  /* 0xffffffc400f87947 */ /* 0x000fea000383ffff */
.L_x_2070:
        /* <DEDUP_REMOVED lines=8> */
.L_x_2138:
[----:B------:R-:W-:Y:S05]  /*2ad50*/  BSYNC B0 ;  /* 0x0000000000007941 */ /* 0x000fea0003800000 */
.L_x_2137:
[----:B------:R-:W-:Y:S01]  /*2ad60*/  IMAD.MOV.U32 R13, RZ, RZ, R0 ;  /* 0x000000ffff0d7224 */ /* 0x000fe200078e0000 */
[----:B------:R-:W-:Y:S01]  /*2ad70*/  LOP3.LUT P1, RZ, R16, 0x100, RZ, 0xc0, !PT ;  /* 0x0000010010ff7812 */ /* 0x000fe2000782c0ff */
[----:B------:R-:W-:Y:S02]  /*2ad80*/  IMAD.MOV.U32 R12, RZ, RZ, RZ ;  /* 0x000000ffff0c7224 */ /* 0x000fe400078e00ff */
[----:B------:R-:W-:Y:S02]  /*2ad90*/  IMAD.MOV.U32 R11, RZ, RZ, 0x181f ;  /* 0x0000181fff0b7424 */ /* 0x000fe400078e00ff */
[----:B------:R-:W-:Y:S02]  /*2ada0*/  IMAD.MOV.U32 R15, RZ, RZ, -0x1 ;  /* 0xffffffffff0f7424 */ /* 0x000fe400078e00ff */
[----:B------:R-:W-:-:S07]  /*2adb0*/  IMAD.MOV.U32 R2, RZ, RZ, R14 ;  /* 0x000000ffff027224 */ /* 0x000fce00078e000e */
[----:B------:R-:W-:Y:S05]  /*2adc0*/  WARPSYNC.COLLECTIVE R15, `(.L_x_2139) ;  /* 0x000000000f087348 */ /* 0x000fea0003c00000 */
[----:B------:R0:W1:Y:S02]  /*2add0*/  SHFL.IDX P6, R14, R13, R12, R11 ;  /* 0x0000000c0d0e7389 */ /* 0x00006400000c000b */
[----:B01----:R-:W-:Y:S01]  /*2ade0*/  ENDCOLLECTIVE ;  /* 0x000000000000791b */ /* 0x003fe20003800000 */
.L_x_2139:
[----:B------:R-:W-:Y:S02]  /*2adf0*/  IMAD.MOV.U32 R13, RZ, RZ, R4 ;  /* 0x000000ffff0d7224 */ /* 0x000fe400078e0004 */
[----:B------:R-:W-:Y:S01]  /*2ae00*/  IMAD.MOV.U32 R12, RZ, RZ, 0x1 ;  /* 0x00000001ff0c7424 */ /* 0x000fe200078e00ff */
[----:B------:R-:W-:Y:S02]  /*2ae10*/  @!P1 LEA R14, P0, R9, R14, 0x1 ;  /* 0x0000000e090e9211 */ /* 0x000fe400078008ff */
[----:B------:R-:W-:-:S03]  /*2ae20*/  LOP3.LUT P6, RZ, R16, 0x40000, RZ, 0xc0, !PT ;  /* 0x0004000010ff7812 */ /* 0x000fc600078cc0ff */
[----:B------:R-:W-:Y:S01]  /*2ae30*/  @!P1 IMAD.X R3, RZ, RZ, R2, P0 ;  /* 0x000000ffff039224 */ /* 0x000fe200000e0602 */
[C---:B------:R-:W-:Y:S01]  /*2ae40*/  LOP3.LUT P0, RZ, R16.reuse, 0x80000, RZ, 0xc0, !PT ;  /* 0x0008000010ff7812 */ /* 0x040fe2000780c0ff */
[----:B------:R-:W-:Y:S01]  /*2ae50*/  @!P1 IMAD.MOV.U32 R2, RZ, RZ, R14 ;  /* 0x000000ffff029224 */ /* 0x000fe200078e000e */
[----:B------:R-:W-:-:S04]  /*2ae60*/  LOP3.LUT R16, R16, 0xffbfffff, RZ, 0xc0, !PT ;  /* 0xffbfffff10107812 */ /* 0x000fc800078ec0ff */
[----:B------:R-:W-:-:S07]  /*2ae70*/  @P2 LOP3.LUT R16, R16, 0x400000, RZ, 0xfc, !PT ;  /* 0x0040000010102812 */ /* 0x000fce00078efcff */
        /* <DEDUP_REMOVED lines=9> */
.L_x_2140:
        /* <DEDUP_REMOVED lines=15> */
.L_x_2141:
        /* <DEDUP_REMOVED lines=11> */
[----:B0-----:R-:W-:Y:S02]  /*2b0b0*/  @!P6 IMAD.MOV.U32 R2, RZ, RZ, R14 ;  /* 0x000000ffff02e224 */ /* 0x001fe400078e000e */
[----:B------:R-:W-:-:S05]  /*2b0c0*/  @!P6 IMAD.MOV.U32 R3, RZ, RZ, R5 ;  /* 0x000000ffff03e224 */ /* 0x000fca00078e0005 */
[----:B------:R0:W-:Y:S01]  /*2b0d0*/  @!P6 LDGSTS.E.BYPASS.LTC128B.128 [R22+0x26c00], desc[UR36][R2.64], !P2 ;  /* 0x26c000000216efae */ /* 0x0001e2000d101d64 */
[----:B------:R-:W-:-:S04]  /*2b0e0*/  LOP3.LUT P2, RZ, R16, 0x400000, RZ, 0xc0, !PT ;  /* 0x0040000010ff7812 */ /* 0x000fc8000784c0ff */
[----:B------:R0:W-:Y:S01]  /*2b0f0*/  @!P6 LDGSTS.E.BYPASS.LTC128B.128 [R22+0x28c00], desc[UR36][R2.64+0x80], !P0 ;  /* 0x28c000800216efae */ /* 0x0001e2000c101d64 */
[----:B------:R-:W-:-:S08]  /*2b100*/  @!P6 ISETP.NE.U32.AND P0, PT, R8, RZ, PT ;  /* 0x000000ff0800e20c */ /* 0x000fd00003f05070 */
        /* <DEDUP_REMOVED lines=10> */
.L_x_2142:
[----:B------:R-:W-:Y:S02]  /*2b1b0*/  IMAD.MOV.U32 R13, RZ, RZ, R0 ;  /* 0x000000ffff0d7224 */ /* 0x000fe400078e0000 */
[----:B------:R-:W-:-:S07]  /*2b1c0*/  IMAD.MOV.U32 R5, RZ, RZ, R14 ;  /* 0x000000ffff057224 */ /* 0x000fce00078e000e */
[----:B------:R-:W-:Y:S05]  /*2b1d0*/  WARPSYNC.COLLECTIVE R15, `(.L_x_2143) ;  /* 0x000000000f087348 */ /* 0x000fea0003c00000 */
[----:B------:R0:W1:Y:S02]  /*2b1e0*/  SHFL.IDX P6, R14, R13, R12, R11 ;  /* 0x0000000c0d0e7389 */ /* 0x00006400000c000b */
[----:B01----:R-:W-:Y:S01]  /*2b1f0*/  ENDCOLLECTIVE ;  /* 0x000000000000791b */ /* 0x003fe20003800000 */
.L_x_2143:
        /* <DEDUP_REMOVED lines=17> */
.L_x_2144:
[----:B------:R-:W-:Y:S01]  /*2b310*/  @!PT LDS RZ, [RZ] ;  /* 0x00000000fffff984 */ /* 0x000fe20000000800 */
[----:B------:R-:W-:Y:S01]  /*2b320*/  @!PT LDS RZ, [RZ] ;  /* 0x00000000fffff984 */ /* 0x000fe20000000800 */
[----:B------:R-:W-:Y:S01]  /*2b330*/  @!PT LDS RZ, [RZ] ;  /* 0x00000000fffff984 */ /* 0x000fe20000000800 */
[----:B------:R0:W-:Y:S04]  /*2b340*/  @!P1 LDGSTS.E.BYPASS.LTC128B.128 [R22+0x2b400], desc[UR36][R2.64+0x100], !P2 ;  /* 0x2b40010002169fae */ /* 0x0001e8000d101d64 */
        /* <DEDUP_REMOVED lines=10> */
.L_x_2145:
[----:B------:R-:W-:Y:S01]  /*2b3f0*/  @!PT LDS RZ, [RZ] ;  /* 0x00000000fffff984 */ /* 0x000fe20000000800 */
[----:B------:R-:W-:Y:S01]  /*2b400*/  @!PT LDS RZ, [RZ] ;  /* 0x00000000fffff984 */ /* 0x000fe20000000800 */
[----:B------:R-:W-:Y:S01]  /*2b410*/  @!PT LDS RZ, [RZ] ;  /* 0x00000000fffff984 */ /* 0x000fe20000000800 */
[----:B------:R0:W-:Y:S01]  /*2b420*/  @!P1 LDGSTS.E.BYPASS.LTC128B.128 [R22+0x35400], desc[UR36][R2.64+0x380], P0 ;  /* 0x3540038002169fae */ /* 0x0001e20008101d64 */
[----:B------:R-:W-:Y:S05]  /*2b430*/  BRA `(.L_x_2146) ;  /* 0xffffffc800947947 */ /* 0x000fea000383ffff */
.L_x_2073:
[----:B0-----:R0:W2:Y:S02]  /*2b440*/  SYNCS.PHASECHK.TRANS64.TRYWAIT P0, [R17+URZ+0x38820], R0 ;  /* 0x03882000110075a7 */ /* 0x0010a4000800017f */
[----:B--2---:R-:W-:Y:S05]  /*2b450*/  @!P0 NANOSLEEP.SYNCS 0x989680 ;  /* 0x009896800000895d */ /* 0x004fea0003900000 */
[----:B------:R-:W2:Y:S02]  /*2b460*/  @!P0 SYNCS.PHASECHK.TRANS64 P0, [R17+URZ+0x38820], R0 ;  /* 0x03882000110085a7 */ /* 0x000ea4000800007f */
[----:B--2---:R-:W-:Y:S05]  /*2b470*/  @!P0 BRA `(.L_x_2073) ;  /* 0xfffffffc00f08947 */ /* 0x004fea000383ffff */
[----:B------:R-:W-:Y:S05]  /*2b480*/  BRA `(.L_x_2147) ;  /* 0xffffffcc00187947 */ /* 0x000fea000383ffff */
.L_x_2076:
[----:B0-----:R0:W2:Y:S02]  /*2b490*/  SYNCS.PHASECHK.TRANS64.TRYWAIT P0, [R27+URZ+0x38860], R0 ;  /* 0x038860001b0075a7 */ /* 0x0010a4000800017f */
[----:B--2---:R-:W-:Y:S05]  /*2b4a0*/  @!P0 NANOSLEEP.SYNCS 0x989680 ;  /* 0x009896800000895d */ /* 0x004fea0003900000 */
[----:B------:R-:W2:Y:S02]  /*2b4b0*/  @!P0 SYNCS.PHASECHK.TRANS64 P0, [R27+URZ+0x38860], R0 ;  /* 0x038860001b0085a7 */ /* 0x000ea4000800007f */
[----:B--2---:R-:W-:Y:S05]  /*2b4c0*/  @!P0 BRA `(.L_x_2076) ;  /* 0xfffffffc00f08947 */ /* 0x004fea000383ffff */
[----:B------:R-:W-:Y:S05]  /*2b4d0*/  BRA `(.L_x_2148) ;  /* 0xffffffcc00247947 */ /* 0x000fea000383ffff */
.L_x_2077:
[----:B------:R-:W-:Y:S01]  /*2b4e0*/  BSSY B0, `(.L_x_2149) ;  /* 0x0000008000007945 */ /* 0x000fe20003800000 */
[----:B------:R-:W-:Y:S02]  /*2b4f0*/  IMAD.MOV.U32 R13, RZ, RZ, R7 ;  /* 0x000000ffff0d7224 */ /* 0x000fe400078e0007 */
[----:B------:R-:W-:Y:S02]  /*2b500*/  IMAD.MOV.U32 R12, RZ, RZ, RZ ;  /* 0x000000ffff0c7224 */ /* 0x000fe400078e00ff */
[----:B------:R-:W-:Y:S02]  /*2b510*/  IMAD.MOV.U32 R11, RZ, RZ, 0x181f ;  /* 0x0000181fff0b7424 */ /* 0x000fe400078e00ff */
[----:B------:R-:W-:-:S07]  /*2b520*/  IMAD.MOV.U32 R15, RZ, RZ, -0x1 ;  /* 0xffffffffff0f7424 */ /* 0x000fce00078e00ff */
[----:B-1----:R-:W-:Y:S05]  /*2b530*/  WARPSYNC.COLLECTIVE R15, `(.L_x_2150) ;  /* 0x000000000f087348 */ /* 0x002fea0003c00000 */
[----:B------:R0:W2:Y:S02]  /*2b540*/  SHFL.IDX P6, R14, R13, R12, R11 ;  /* 0x0000000c0d0e7389 */ /* 0x0000a400000c000b */
[----:B012---:R-:W-:Y:S01]  /*2b550*/  ENDCOLLECTIVE ;  /* 0x000000000000791b */ /* 0x007fe20003800000 */
.L_x_2150:
[----:B------:R-:W-:Y:S05]  /*2b560*/  BSYNC B0 ;  /* 0x0000000000007941 */ /* 0x000fea0003800000 */
.L_x_2149:
        /* <DEDUP_REMOVED lines=15> */
.L_x_2151:
[----:B------:R-:W-:-:S04]  /*2b660*/  LOP3.LUT R16, R16, 0xffffffbf, RZ, 0xc0, !PT ;  /* 0xffffffbf10107812 */ /* 0x000fc800078ec0ff */
[----:B------:R-:W-:Y:S01]  /*2b670*/  @P1 LOP3.LUT R16, R16, 0x40, RZ, 0xfc, !PT ;  /* 0x0000004010101812 */ /* 0x000fe200078efcff */
[----:B------:R-:W-:Y:S02]  /*2b680*/  IMAD.MOV.U32 R13, RZ, RZ, R7 ;  /* 0x000000ffff0d7224 */ /* 0x000fe400078e0007 */
[----:B------:R-:W-:Y:S02]  /*2b690*/  IMAD.MOV.U32 R12, RZ, RZ, 0x1 ;  /* 0x00000001ff0c7424 */ /* 0x000fe400078e00ff */
[----:B------:R-:W-:-:S05]  /*2b6a0*/  IMAD.SHL.U32 R8, R8, 0x8, RZ ;  /* 0x0000000808087824 */ /* 0x000fca00078e00ff */
        /* <DEDUP_REMOVED lines=29> */
.L_x_2152:
[----:B------:R-:W-:Y:S02]  /*2b880*/  IMAD.MOV.U32 R13, RZ, RZ, R6 ;  /* 0x000000ffff0d7224 */ /* 0x000fe400078e0006 */
[----:B------:R-:W-:-:S07]  /*2b890*/  IMAD.MOV.U32 R3, RZ, RZ, R14 ;  /* 0x000000ffff037224 */ /* 0x000fce00078e000e */
[----:B------:R-:W-:Y:S05]  /*2b8a0*/  WARPSYNC.COLLECTIVE R15, `(.L_x_2153) ;  /* 0x000000000f087348 */ /* 0x000fea0003c00000 */
[----:B------:R0:W1:Y:S02]  /*2b8b0*/  SHFL.IDX P6, R14, R13, R12, R11 ;  /* 0x0000000c0d0e7389 */ /* 0x00006400000c000b */
[----:B01----:R-:W-:Y:S01]  /*2b8c0*/  ENDCOLLECTIVE ;  /* 0x000000000000791b */ /* 0x003fe20003800000 */
.L_x_2153:
[----:B------:R-:W-:Y:S02]  /*2b8d0*/  IMAD.MOV.U32 R13, RZ, RZ, R7 ;  /* 0x000000ffff0d7224 */ /* 0x000fe400078e0007 */
        /* <DEDUP_REMOVED lines=27> */
.L_x_2154:
[----:B------:R-:W-:Y:S02]  /*2ba90*/  IMAD.MOV.U32 R13, RZ, RZ, R6 ;  /* 0x000000ffff0d7224 */ /* 0x000fe400078e0006 */
[----:B------:R-:W-:-:S07]  /*2baa0*/  IMAD.MOV.U32 R8, RZ, RZ, R14 ;  /* 0x000000ffff087224 */ /* 0x000fce00078e000e */
[----:B------:R-:W-:Y:S05]  /*2bab0*/  WARPSYNC.COLLECTIVE R15, `(.L_x_2155) ;  /* 0x000000000f087348 */ /* 0x000fea0003c00000 */
[----:B------:R0:W1:Y:S02]  /*2bac0*/  SHFL.IDX P6, R14, R13, R12, R11 ;  /* 0x0000000c0d0e7389 */ /* 0x00006400000c000b */
[----:B01----:R-:W-:Y:S01]  /*2bad0*/  ENDCOLLECTIVE ;  /* 0x000000000000791b */ /* 0x003fe20003800000 */
.L_x_2155:
        /* <DEDUP_REMOVED lines=28> */
.L_x_2156:
[----:B------:R-:W-:Y:S02]  /*2bca0*/  IMAD.MOV.U32 R13, RZ, RZ, R6 ;  /* 0x000000ffff0d7224 */ /* 0x000fe400078e0006 */
[----:B------:R-:W-:-:S07]  /*2bcb0*/  IMAD.MOV.U32 R7, RZ, RZ, R14 ;  /* 0x000000ffff077224 */ /* 0x000fce00078e000e */
[----:B------:R-:W-:Y:S05]  /*2bcc0*/  WARPSYNC.COLLECTIVE R15, `(.L_x_2157) ;  /* 0x000000000f087348 */ /* 0x000fea0003c00000 */
[----:B------:R0:W1:Y:S02]  /*2bcd0*/  SHFL.IDX P6, R14, R13, R12, R11 ;  /* 0x0000000c0d0e7389 */ /* 0x00006400000c000b */
[----:B01----:R-:W-:Y:S01]  /*2bce0*/  ENDCOLLECTIVE ;  /* 0x000000000000791b */ /* 0x003fe20003800000 */
.L_x_2157:
[----:B------:R-:W-:Y:S05]  /*2bcf0*/  BRA `(.L_x_2158) ;  /* 0xffffffc800d07947 */ /* 0x000fea000383ffff */
.L_x_2083:
[----:B0-----:R0:W2:Y:S02]  /*2bd00*/  SYNCS.PHASECHK.TRANS64.TRYWAIT P0, [R8+URZ+0x38840], R20 ;  /* 0x03884014080075a7 */ /* 0x0010a4000800017f */
[----:B--2---:R-:W-:Y:S05]  /*2bd10*/  @!P0 NANOSLEEP.SYNCS 0x989680 ;  /* 0x009896800000895d */ /* 0x004fea0003900000 */
[----:B------:R-:W2:Y:S02]  /*2bd20*/  @!P0 SYNCS.PHASECHK.TRANS64 P0, [R8+URZ+0x38840], R20 ;  /* 0x03884014080085a7 */ /* 0x000ea4000800007f */
[----:B--2---:R-:W-:Y:S05]  /*2bd30*/  @!P0 BRA `(.L_x_2083) ;  /* 0xfffffffc00f08947 */ /* 0x004fea000383ffff */
[----:B------:R-:W-:Y:S05]  /*2bd40*/  BRA `(.L_x_2159) ;  /* 0xffffffd000207947 */ /* 0x000fea000383ffff */
.L_x_2084:
        /* <DEDUP_REMOVED lines=8> */
.L_x_2161:
[----:B------:R-:W-:Y:S05]  /*2bdd0*/  BSYNC B1 ;  /* 0x0000000000017941 */ /* 0x000fea0003800000 */
.L_x_2160:
        /* <DEDUP_REMOVED lines=9> */
.L_x_2162:
[----:B------:R-:W-:Y:S02]  /*2be70*/  IMAD.MOV.U32 R13, RZ, RZ, R27 ;  /* 0x000000ffff0d7224 */ /* 0x000fe400078e001b */
[----:B------:R-:W-:Y:S01]  /*2be80*/  IMAD.MOV.U32 R12, RZ, RZ, 0x1 ;  /* 0x00000001ff0c7424 */ /* 0x000fe200078e00ff */
[----:B------:R-:W-:-:S13]  /*2be90*/  IADD3 R2, P0, R14, R0, RZ ;  /* 0x000000000e027210 */ /* 0x000fda0007f1e0ff */
[----:B------:R-:W-:Y:S05]  /*2bea0*/  WARPSYNC.COLLECTIVE R15, `(.L_x_2163) ;  /* 0x000000000f087348 */ /* 0x000fea0003c00000 */
[----:B------:R0:W1:Y:S02]  /*2beb0*/  SHFL.IDX P6, R14, R13, R12, R11 ;  /* 0x0000000c0d0e7389 */ /* 0x00006400000c000b */
[----:B01----:R-:W-:Y:S01]  /*2bec0*/  ENDCOLLECTIVE ;  /* 0x000000000000791b */ /* 0x003fe20003800000 */
.L_x_2163:
        /* <DEDUP_REMOVED lines=10> */
.L_x_2164:
[----:B------:R-:W-:Y:S02]  /*2bf70*/  IMAD.MOV.U32 R13, RZ, RZ, R27 ;  /* 0x000000ffff0d7224 */ /* 0x000fe400078e001b */
[----:B------:R-:W-:Y:S02]  /*2bf80*/  IMAD.MOV.U32 R12, RZ, RZ, 0x2 ;  /* 0x00000002ff0c7424 */ /* 0x000fe400078e00ff */
[----:B------:R-:W-:-:S07]  /*2bf90*/  IMAD.MOV.U32 R2, RZ, RZ, R14 ;  /* 0x000000ffff027224 */ /* 0x000fce00078e000e */
[----:B------:R-:W-:Y:S05]  /*2bfa0*/  WARPSYNC.COLLECTIVE R15, `(.L_x_2165) ;  /* 0x000000000f087348 */ /* 0x000fea0003c00000 */
[----:B------:R0:W1:Y:S02]  /*2bfb0*/  SHFL.IDX P6, R14, R13, R12, R11 ;  /* 0x0000000c0d0e7389 */ /* 0x00006400000c000b */
[----:B01----:R-:W-:Y:S01]  /*2bfc0*/  ENDCOLLECTIVE ;  /* 0x000000000000791b */ /* 0x003fe20003800000 */
.L_x_2165:
        /* <DEDUP_REMOVED lines=11> */
.L_x_2166:
[----:B------:R-:W-:Y:S02]  /*2c080*/  IMAD.MOV.U32 R13, RZ, RZ, R27 ;  /* 0x000000ffff0d7224 */ /* 0x000fe400078e001b */
[----:B------:R-:W-:Y:S02]  /*2c090*/  IMAD.MOV.U32 R12, RZ, RZ, 0x3 ;  /* 0x00000003ff0c7424 */ /* 0x000fe400078e00ff */
[----:B------:R-:W-:-:S07]  /*2c0a0*/  IMAD.MOV.U32 R2, RZ, RZ, R14 ;  /* 0x000000ffff027224 */ /* 0x000fce00078e000e */
[----:B------:R-:W-:Y:S05]  /*2c0b0*/  WARPSYNC.COLLECTIVE R15, `(.L_x_2167) ;  /* 0x000000000f087348 */ /* 0x000fea0003c00000 */
[----:B------:R0:W1:Y:S02]  /*2c0c0*/  SHFL.IDX P6, R14, R13, R12, R11 ;  /* 0x0000000c0d0e7389 */ /* 0x00006400000c000b */
[----:B01----:R-:W-:Y:S01]  /*2c0d0*/  ENDCOLLECTIVE ;  /* 0x000000000000791b */ /* 0x003fe20003800000 */
.L_x_2167:
        /* <DEDUP_REMOVED lines=11> */
.L_x_2168:
[----:B------:R-:W-:Y:S05]  /*2c190*/  BRA `(.L_x_2169) ;  /* 0xffffffcc00b47947 */ /* 0x000fea000383ffff */
.L_x_2089:
[----:B---3--:R3:W4:Y:S02]  /*2c1a0*/  SYNCS.PHASECHK.TRANS64.TRYWAIT P0, [R8+URZ+0x38860], R20 ;  /* 0x03886014080075a7 */ /* 0x008724000800017f */
[----:B----4-:R-:W-:Y:S05]  /*2c1b0*/  @!P0 NANOSLEEP.SYNCS 0x989680 ;  /* 0x009896800000895d */ /* 0x010fea0003900000 */
[----:B------:R-:W4:Y:S02]  /*2c1c0*/  @!P0 SYNCS.PHASECHK.TRANS64 P0, [R8+URZ+0x38860], R20 ;  /* 0x03886014080085a7 */ /* 0x000f24000800007f */
[----:B----4-:R-:W-:Y:S05]  /*2c1d0*/  @!P0 BRA `(.L_x_2089) ;  /* 0xfffffffc00f08947 */ /* 0x010fea000383ffff */
[----:B------:R-:W-:Y:S05]  /*2c1e0*/  BRA `(.L_x_2170) ;  /* 0xffffffd000007947 */ /* 0x000fea000383ffff */
.L_x_2090:
[----:B------:R-:W-:Y:S01]  /*2c1f0*/  BSSY B1, `(.L_x_2171) ;  /* 0x0000008000017945 */ /* 0x000fe20003800000 */
[----:B------:R-:W-:Y:S02]  /*2c200*/  IMAD.MOV.U32 R13, RZ, RZ, R20 ;  /* 0x000000ffff0d7224 */ /* 0x000fe400078e0014 */
[----:B------:R-:W-:Y:S02]  /*2c210*/  IMAD.MOV.U32 R12, RZ, RZ, RZ ;  /* 0x000000ffff0c7224 */ /* 0x000fe400078e00ff */
[----:B------:R-:W-:Y:S02]  /*2c220*/  IMAD.MOV.U32 R11, RZ, RZ, 0x181f ;  /* 0x0000181fff0b7424 */ /* 0x000fe400078e00ff */
[----:B------:R-:W-:-:S07]  /*2c230*/  IMAD.MOV.U32 R15, RZ, RZ, -0x1 ;  /* 0xffffffffff0f7424 */ /* 0x000fce00078e00ff */
[----:B--2---:R-:W-:Y:S05]  /*2c240*/  WARPSYNC.COLLECTIVE R15, `(.L_x_2172) ;  /* 0x000000000f087348 */ /* 0x004fea0003c00000 */
[----:B------:R0:W1:Y:S02]  /*2c250*/  SHFL.IDX P6, R14, R13, R12, R11 ;  /* 0x0000000c0d0e7389 */ /* 0x00006400000c000b */
[----:B012---:R-:W-:Y:S01]  /*2c260*/  ENDCOLLECTIVE ;  /* 0x000000000000791b */ /* 0x007fe20003800000 */
.L_x_2172:
[----:B------:R-:W-:Y:S05]  /*2c270*/  BSYNC B1 ;  /* 0x0000000000017941 */ /* 0x000fea0003800000 */
.L_x_2171:
[----:B------:R-:W-:Y:S01]  /*2c280*/  IMAD.MOV.U32 R13, RZ, RZ, R10 ;  /* 0x000000ffff0d7224 */ /* 0x000fe200078e000a */
[C---:B------:R-:W-:Y:S01]  /*2c290*/  LOP3.LUT P2, RZ, R16.reuse, 0x200, RZ, 0xc0, !PT ;  /* 0x0000020010ff7812 */ /* 0x040fe2000784c0ff */
[----:B------:R-:W-:Y:S01]  /*2c2a0*/  IMAD.MOV.U32 R12, RZ, RZ, RZ ;  /* 0x000000ffff0c7224 */ /* 0x000fe200078e00ff */
[C---:B------:R-:W-:Y:S01]  /*2c2b0*/  LOP3.LUT P1, RZ, R16.reuse, 0x20, RZ, 0xc0, !PT ;  /* 0x0000002010ff7812 */ /* 0x040fe2000782c0ff */
[----:B------:R-:W-:Y:S01]  /*2c2c0*/  IMAD.MOV.U32 R11, RZ, RZ, 0x181f ;  /* 0x0000181fff0b7424 */ /* 0x000fe200078e00ff */
[----:B------:R-:W-:Y:S01]  /*2c2d0*/  P2R R4, PR, RZ, 0x8 ;  /* 0x00000008ff047803 */ /* 0x000fe20000000000 */
[----:B------:R-:W-:Y:S01]  /*2c2e0*/  IMAD.MOV.U32 R15, RZ, RZ, -0x1 ;  /* 0xffffffffff0f7424 */ /* 0x000fe200078e00ff */
[----:B------:R-:W-:Y:S01]  /*2c2f0*/  LOP3.LUT P3, RZ, R16, 0x10, RZ, 0xc0, !PT ;  /* 0x0000001010ff7812 */ /* 0x000fe2000786c0ff */
[----:B------:R-:W-:Y:S02]  /*2c300*/  IMAD.MOV.U32 R3, RZ, RZ, R14 ;  /* 0x000000ffff037224 */ /* 0x000fe400078e000e */
[----:B------:R-:W-:-:S10]  /*2c310*/  IMAD R21, R21, 0x2, R17 ;  /* 0x0000000215157824 */ /* 0x000fd400078e0211 */
[----:B------:R-:W-:Y:S05]  /*2c320*/  WARPSYNC.COLLECTIVE R15, `(.L_x_2173) ;  /* 0x000000000f087348 */ /* 0x000fea0003c00000 */
[----:B------:R0:W1:Y:S02]  /*2c330*/  SHFL.IDX P6, R14, R13, R12, R11 ;  /* 0x0000000c0d0e7389 */ /* 0x00006400000c000b */
[----:B01----:R-:W-:Y:S01]  /*2c340*/  ENDCOLLECTIVE ;  /* 0x000000000000791b */ /* 0x003fe20003800000 */
.L_x_2173:
[----:B------:R-:W-:Y:S01]  /*2c350*/  P2R R5, PR, RZ, 0x8 ;  /* 0x00000008ff057803 */ /* 0x000fe20000000000 */
[----:B------:R-:W-:Y:S02]  /*2c360*/  IMAD.MOV.U32 R13, RZ, RZ, R20 ;  /* 0x000000ffff0d7224 */ /* 0x000fe400078e0014 */
        /* <DEDUP_REMOVED lines=12> */
.L_x_2174:
        /* <DEDUP_REMOVED lines=17> */
.L_x_2175:
        /* <DEDUP_REMOVED lines=17> */
.L_x_2176:
        /* <DEDUP_REMOVED lines=14> */
.L_x_2177:
        /* <DEDUP_REMOVED lines=17> */
.L_x_2178:
        /* <DEDUP_REMOVED lines=14> */
.L_x_2179:
[----:B------:R-:W-:Y:S05]  /*2c920*/  BRA `(.L_x_2180) ;  /* 0xffffffcc006c7947 */ /* 0x000fea000383ffff */
.L_x_2098:
[----:B------:R-:W-:Y:S01]  /*2c930*/  BSSY B0, `(.L_x_2181) ;  /* 0x0000008000007945 */ /* 0x000fe20003800000 */
[----:B------:R-:W-:Y:S02]  /*2c940*/  IMAD.MOV.U32 R13, RZ, RZ, R36 ;  /* 0x000000ffff0d7224 */ /* 0x000fe400078e0024 */
[----:B------:R-:W-:Y:S02]  /*2c950*/  IMAD.MOV.U32 R12, RZ, RZ, RZ ;  /* 0x000000ffff0c7224 */ /* 0x000fe400078e00ff */
[----:B------:R-:W-:Y:S02]  /*2c960*/  IMAD.MOV.U32 R11, RZ, RZ, 0x1f ;  /* 0x0000001fff0b7424 */ /* 0x000fe400078e00ff */
[----:B------:R-:W-:-:S07]  /*2c970*/  IMAD.MOV.U32 R15, RZ, RZ, -0x1 ;  /* 0xffffffffff0f7424 */ /* 0x000fce00078e00ff */
[----:B0123-5:R-:W-:Y:S05]  /*2c980*/  WARPSYNC.COLLECTIVE R15, `(.L_x_2182) ;  /* 0x000000000f087348 */ /* 0x02ffea0003c00000 */
[----:B------:R4:W0:Y:S02]  /*2c990*/  SHFL.IDX P6, R14, R13, R12, R11 ;  /* 0x0000000c0d0e7389 */ /* 0x00082400000c000b */
[----:B012345:R-:W-:Y:S01]  /*2c9a0*/  ENDCOLLECTIVE ;  /* 0x000000000000791b */ /* 0x03ffe20003800000 */
.L_x_2182:
[----:B------:R-:W-:Y:S05]  /*2c9b0*/  BSYNC B0 ;  /* 0x0000000000007941 */ /* 0x000fea0003800000 */
.L_x_2181:
[----:B------:R-:W-:Y:S05]  /*2c9c0*/  BRA `(.L_x_2183) ;  /* 0xffffffd0006c7947 */ /* 0x000fea000383ffff */
.L_x_2101:
[----:B0-----:R0:W2:Y:S02]  /*2c9d0*/  SYNCS.PHASECHK.TRANS64.TRYWAIT P0, [R5+URZ+0x38820], R0 ;  /* 0x03882000050075a7 */ /* 0x0010a4000800017f */
[----:B--2---:R-:W-:Y:S05]  /*2c9e0*/  @!P0 NANOSLEEP.SYNCS 0x989680 ;  /* 0x009896800000895d */ /* 0x004fea0003900000 */
[----:B------:R-:W2:Y:S02]  /*2c9f0*/  @!P0 SYNCS.PHASECHK.TRANS64 P0, [R5+URZ+0x38820], R0 ;  /* 0x03882000050085a7 */ /* 0x000ea4000800007f */
[----:B--2---:R-:W-:Y:S05]  /*2ca00*/  @!P0 BRA `(.L_x_2101) ;  /* 0xfffffffc00f08947 */ /* 0x004fea000383ffff */
[----:B------:R-:W-:Y:S05]  /*2ca10*/  BRA `(.L_x_2184) ;  /* 0xffffffd000b47947 */ /* 0x000fea000383ffff */
.L_x_2102:
        /* <DEDUP_REMOVED lines=8> */
[----:B01-345:R-:W-:Y:S05]  /*2caa0*/  WARPSYNC.COLLECTIVE R15, `(.L_x_2186) ;  /* 0x000000000f087348 */ /* 0x03bfea0003c00000 */
[----:B------:R2:W0:Y:S02]  /*2cab0*/  SHFL.IDX P6, R14, R13, R12, R11 ;  /* 0x0000000c0d0e7389 */ /* 0x00042400000c000b */
[----:B012345:R-:W-:Y:S01]  /*2cac0*/  ENDCOLLECTIVE ;  /* 0x000000000000791b */ /* 0x03ffe20003800000 */
.L_x_2186:
[----:B------:R-:W-:Y:S05]  /*2cad0*/  BSYNC B0 ;  /* 0x0000000000007941 */ /* 0x000fea0003800000 */
.L_x_2185:
[----:B------:R-:W-:Y:S05]  /*2cae0*/  BRA `(.L_x_2187) ;  /* 0xffffffd0009c7947 */ /* 0x000fea000383ffff */
.L_x_2105:
[----:B------:R-:W-:Y:S01]  /*2caf0*/  BSSY B1, `(.L_x_2188) ;  /* 0x0000006000017945 */ /* 0x000fe20003800000 */
[----:B------:R-:W-:-:S07]  /*2cb00*/  IMAD.MOV.U32 R15, RZ, RZ, -0x1 ;  /* 0xffffffffff0f7424 */ /* 0x000fce00078e00ff */
[----:B01-345:R-:W-:Y:S05]  /*2cb10*/  WARPSYNC.COLLECTIVE R15, `(.L_x_2189) ;  /* 0x000000000f0c7348 */ /* 0x03bfea0003c00000 */
[----:B------:R-:W-:Y:S02]  /*2cb20*/  ELECT P6, UR62, PT ;  /* 0x00000000003e782f */ /* 0x000fe400038c0000 */
[----:B------:R-:W-:Y:S01]  /*2cb30*/  MOV R14, UR62 ;  /* 0x0000003e000e7c02 */ /* 0x000fe20008000f00 */
[----:B01-345:R-:W-:Y:S10]  /*2cb40*/  ENDCOLLECTIVE ;  /* 0x000000000000791b */ /* 0x03bff40003800000 */
.L_x_2189:
[----:B------:R-:W-:Y:S05]  /*2cb50*/  BSYNC B1 ;  /* 0x0000000000017941 */ /* 0x000fea0003800000 */
.L_x_2188:
[----:B------:R-:W-:Y:S05]  /*2cb60*/  BRA `(.L_x_2190) ;  /* 0xffffffd000947947 */ /* 0x000fea000383ffff */
.L_x_2107:
[----:B0-----:R0:W2:Y:S02]  /*2cb70*/  SYNCS.PHASECHK.TRANS64.TRYWAIT P1, [R3+URZ+0x38840], R2 ;  /* 0x03884002030075a7 */ /* 0x0010a4000802017f */
[----:B--2---:R-:W-:Y:S05]  /*2cb80*/  @!P1 NANOSLEEP.SYNCS 0x989680 ;  /* 0x009896800000995d */ /* 0x004fea0003900000 */
[----:B------:R-:W2:Y:S02]  /*2cb90*/  @!P1 SYNCS.PHASECHK.TRANS64 P1, [R3+URZ+0x38840], R2 ;  /* 0x03884002030095a7 */ /* 0x000ea4000802007f */
[----:B--2---:R-:W-:Y:S05]  /*2cba0*/  @!P1 BRA `(.L_x_2107) ;  /* 0xfffffffc00f09947 */ /* 0x004fea000383ffff */
[----:B------:R-:W-:Y:S05]  /*2cbb0*/  BRA `(.L_x_2191) ;  /* 0xffffffd000b47947 */ /* 0x000fea000383ffff */
.L_x_2109:
[----:B--2---:R2:W0:Y:S02]  /*2cbc0*/  SYNCS.PHASECHK.TRANS64.TRYWAIT P1, [R5+URZ+0x38840], R0 ;  /* 0x03884000050075a7 */ /* 0x004424000802017f */
[----:B0-----:R-:W-:Y:S05]  /*2cbd0*/  @!P1 NANOSLEEP.SYNCS 0x989680 ;  /* 0x009896800000995d */ /* 0x001fea0003900000 */
[----:B------:R-:W0:Y:S02]  /*2cbe0*/  @!P1 SYNCS.PHASECHK.TRANS64 P1, [R5+URZ+0x38840], R0 ;  /* 0x03884000050095a7 */ /* 0x000e24000802007f */
[----:B0-----:R-:W-:Y:S05]  /*2cbf0*/  @!P1 BRA `(.L_x_2109) ;  /* 0xfffffffc00f09947 */ /* 0x001fea000383ffff */
[----:B------:R-:W-:Y:S05]  /*2cc00*/  BRA `(.L_x_2192) ;  /* 0xffffffd000c07947 */ /* 0x000fea000383ffff */
.L_x_2111:
[----:B------:R0:W0:Y:S02]  /*2cc10*/  SYNCS.PHASECHK.TRANS64.TRYWAIT P1, [R3+URZ+0x38860], R2 ;  /* 0x03886002030075a7 */ /* 0x000024000802017f */
[----:B0-----:R-:W-:Y:S05]  /*2cc20*/  @!P1 NANOSLEEP.SYNCS 0x989680 ;  /* 0x009896800000995d */ /* 0x001fea0003900000 */
[----:B------:R-:W0:Y:S02]  /*2cc30*/  @!P1 SYNCS.PHASECHK.TRANS64 P1, [R3+URZ+0x38860], R2 ;  /* 0x03886002030095a7 */ /* 0x000e24000802007f */
[----:B0-----:R-:W-:Y:S05]  /*2cc40*/  @!P1 BRA `(.L_x_2111) ;  /* 0xfffffffc00f09947 */ /* 0x001fea000383ffff */
[----:B------:R-:W-:Y:S05]  /*2cc50*/  BRA `(.L_x_2193) ;  /* 0xffffffd000bc7947 */ /* 0x000fea000383ffff */
        .type           $_ZN7cutlass13device_kernelIN5flash11enable_sm90INS1_16FlashAttnFwdSm90INS1_25CollectiveMainloopFwdSm90ILi2EN4cute5tupleIJNS5_1CILi1EEES8_S8_EEENS6_IJNS7_ILi64EEESA_SA_EEELi512ENS_6half_tEfNS_4arch4Sm90ELb0ELb1ELb1ELb0ELb1ELb0ELb1ELb0ELb0ELb1ELb0ELb0EEENS1_21CollectiveEpilogueFwdINS6_IJSA_NS7_ILi512EEESA_EEES9_SC_SE_Li256ELb0ELb1ELb0ELb0EEENS1_30DynamicPersistentTileSchedulerILi256ELi128ELb0ELb1ELb1EEEEEEEEEvNT_6ParamsE$_ZZN5flash25CollectiveMainloopFwdSm90ILi2EN4cute5tupleIJNS1_1CILi1EEES4_S4_EEENS2_IJNS3_ILi64EEES6_S6_EEELi512EN7cutlass6half_tEfNS8_4arch4Sm90ELb0ELb1ELb1ELb0ELb1ELb0ELb1ELb0ELb0ELb1ELb0ELb0EE3mmaINS_16FlashAttnFwdSm90ISC_NS_21CollectiveEpilogueFwdINS2_IJS6_NS3_ILi512EEES6_EEES5_S9_SB_Li256ELb0ELb1ELb0ELb0EEENS_30DynamicPersistentTileSchedulerILi256ELi128ELb0ELb1ELb1EEEE13SharedStorageENS1_6TensorINS1_11ArrayEngineIfLm128EEENS1_6LayoutINS2_IJNS2_IJNS3_ILi2EEESR_NS3_ILi32EEEEEES4_S4_EEENS2_IJNS2_IJS4_SR_NS3_ILi4EEEEEENS3_ILi0EEESX_EEEEEEENS_7SoftmaxILi2ELi0EEEEEbRKNSC_6ParamsENS8_13PipelineAsyncILi2EEES17_RNS8_13PipelineStateILj2EEERT0_RT1_iRiRKNS_16SeqlenInfoQKNewKILb0ELb0EEENS2_IJiiiiEEERT_ENKUliT_T0_T1_E_clIZSD_ISM_S10_S12_EbS15_S17_S17_S1A_S1C_S1E_iS1F_S1J_S1K_S1M_EUlRS1N_iE1_NS3_ILb0EEENS3_ILb1EEEEEDaiS1N_S1O_S1P_,@function
        .size           $_ZN7cutlass13device_kernelIN5flash11enable_sm90INS1_16FlashAttnFwdSm90INS1_25CollectiveMainloopFwdSm90ILi2EN4cute5tupleIJNS5_1CILi1EEES8_S8_EEENS6_IJNS7_ILi64EEESA_SA_EEELi512ENS_6half_tEfNS_4arch4Sm90ELb0ELb1ELb1ELb0ELb1ELb0ELb1ELb0ELb0ELb1ELb0ELb0EEENS1_21CollectiveEpilogueFwdINS6_IJSA_NS7_ILi512EEESA_EEES9_SC_SE_Li256ELb0ELb1ELb0ELb0EEENS1_30DynamicPersistentTileSchedulerILi256ELi128ELb0ELb1ELb1EEEEEEEEEvNT_6ParamsE$_ZZN5flash25CollectiveMainloopFwdSm90ILi2EN4cute5tupleIJNS1_1CILi1EEES4_S4_EEENS2_IJNS3_ILi64EEES6_S6_EEELi512EN7cutlass6half_tEfNS8_4arch4Sm90ELb0ELb1ELb1ELb0ELb1ELb0ELb1ELb0ELb0ELb1ELb0ELb0EE3mmaINS_16FlashAttnFwdSm90ISC_NS_21CollectiveEpilogueFwdINS2_IJS6_NS3_ILi512EEES6_EEES5_S9_SB_Li256ELb0ELb1ELb0ELb0EEENS_30DynamicPersistentTileSchedulerILi256ELi128ELb0ELb1ELb1EEEE13SharedStorageENS1_6TensorINS1_11ArrayEngineIfLm128EEENS1_6LayoutINS2_IJNS2_IJNS3_ILi2EEESR_NS3_ILi32EEEEEES4_S4_EEENS2_IJNS2_IJS4_SR_NS3_ILi4EEEEEENS3_ILi0EEESX_EEEEEEENS_7SoftmaxILi2ELi0EEEEEbRKNSC_6ParamsENS8_13PipelineAsyncILi2EEES17_RNS8_13PipelineStateILj2EEERT0_RT1_iRiRKNS_16SeqlenInfoQKNewKILb0ELb0EEENS2_IJiiiiEEERT_ENKUliT_T0_T1_E_clIZSD_ISM_S10_S12_EbS15_S17_S17_S1A_S1C_S1E_iS1F_S1J_S1K_S1M_EUlRS1N_iE1_NS3_ILb0EEENS3_ILb1EEEEEDaiS1N_S1O_S1P_,(.L_x_5809 - $_ZN7cutlass13device_kernelIN5flash11enable_sm90INS1_16FlashAttnFwdSm90INS1_25CollectiveMainloopFwdSm90ILi2EN4cute5tupleIJNS5_1CILi1EEES8_S8_EEENS6_IJNS7_ILi64EEESA_SA_EEELi512ENS_6half_tEfNS_4arch4Sm90ELb0ELb1ELb1ELb0ELb1ELb0ELb1ELb0ELb0ELb1ELb0ELb0EEENS1_21CollectiveEpilogueFwdINS6_IJSA_NS7_ILi512EEESA_EEES9_SC_SE_Li256ELb0ELb1ELb0ELb0EEENS1_30DynamicPersistentTileSchedulerILi256ELi128ELb0ELb1ELb1EEEEEEEEEvNT_6ParamsE$_ZZN5flash25CollectiveMainloopFwdSm90ILi2EN4cute5tupleIJNS1_1CILi1EEES4_S4_EEENS2_IJNS3_ILi64EEES6_S6_EEELi512EN7cutlass6half_tEfNS8_4arch4Sm90ELb0ELb1ELb1ELb0ELb1ELb0ELb1ELb0ELb0ELb1ELb0ELb0EE3mmaINS_16FlashAttnFwdSm90ISC_NS_21CollectiveEpilogueFwdINS2_IJS6_NS3_ILi512EEES6_EEES5_S9_SB_Li256ELb0ELb1ELb0ELb0EEENS_30DynamicPersistentTileSchedulerILi256ELi128ELb0ELb1ELb1EEEE13SharedStorageENS1_6TensorINS1_11ArrayEngineIfLm128EEENS1_6LayoutINS2_IJNS2_IJNS3_ILi2EEESR_NS3_ILi32EEEEEES4_S4_EEENS2_IJNS2_IJS4_SR_NS3_ILi4EEEEEENS3_ILi0EEESX_EEEEEEENS_7SoftmaxILi2ELi0EEEEEbRKNSC_6ParamsENS8_13PipelineAsyncILi2EEES17_RNS8_13PipelineStateILj2EEERT0_RT1_iRiRKNS_16SeqlenInfoQKNewKILb0ELb0EEENS2_IJiiiiEEERT_ENKUliT_T0_T1_E_clIZSD_ISM_S10_S12_EbS15_S17_S17_S1A_S1C_S1E_iS1F_S1J_S1K_S1M_EUlRS1N_iE1_NS3_ILb0EEENS3_ILb1EEEEEDaiS1N_S1O_S1P_)
$_ZN7cutlass13device_kernelIN5flash11enable_sm90INS1_16FlashAttnFwdSm90INS1_25CollectiveMainloopFwdSm90ILi2EN4cute5tupleIJNS5_1CILi1EEES8_S8_EEENS6_IJNS7_ILi64EEESA_SA_EEELi512ENS_6half_tEfNS_4arch4Sm90ELb0ELb1ELb1ELb0ELb1ELb0ELb1ELb0ELb0ELb1ELb0ELb0EEENS1_21CollectiveEpilogueFwdINS6_IJSA_NS7_ILi512EEESA_EEES9_SC_SE_Li256ELb0ELb1ELb0ELb0EEENS1_30DynamicPersistentTileSchedulerILi256ELi128ELb0ELb1ELb1EEEEEEEEEvNT_6ParamsE$_ZZN5flash25CollectiveMainloopFwdSm90ILi2EN4cute5tupleIJNS1_1CILi1EEES4_S4_EEENS2_IJNS3_ILi64EEES6_S6_EEELi512EN7cutlass6half_tEfNS8_4arch4Sm90ELb0ELb1ELb1ELb0ELb1ELb0ELb1ELb0ELb0ELb1ELb0ELb0EE3mmaINS_16FlashAttnFwdSm90ISC_NS_21CollectiveEpilogueFwdINS2_IJS6_NS3_ILi512EEES6_EEES5_S9_SB_Li256ELb0ELb1ELb0ELb0EEENS_30DynamicPersistentTileSchedulerILi256ELi128ELb0ELb1ELb1EEEE13SharedStorageENS1_6TensorINS1_11ArrayEngineIfLm128EEENS1_6LayoutINS2_IJNS2_IJNS3_ILi2EEESR_NS3_ILi32EEEEEES4_S4_EEENS2_IJNS2_IJS4_SR_NS3_ILi4EEEEEENS3_ILi0EEESX_EEEEEEENS_7SoftmaxILi2ELi0EEEEEbRKNSC_6ParamsENS8_13PipelineAsyncILi2EEES17_RNS8_13PipelineStateILj2EEERT0_RT1_iRiRKNS_16SeqlenInfoQKNewKILb0ELb0EEENS2_IJiiiiEEERT_ENKUliT_T0_T1_E_clIZSD_ISM_S10_S12_EbS15_S17_S17_S1A_S1C_S1E_iS1F_S1J_S1K_S1M_EUlRS1N_iE1_NS3_ILb0EEENS3_ILb1EEEEEDaiS1N_S1O_S1P_:
[----:B------:R-:W-:Y:S05]  /*2cc60*/  YIELD ;  /* 0x0000000000007946 */ /* 0x000fea0003800000 */
[----:B------:R-:W-:Y:S02]  /*2cc70*/  ULDC UR4, c[0x0][0x20] ;  /* 0x0000080000047ab9 */ /* 0x000fe40000000800 */
[----:B------:R-:W-:-:S05]  /*2cc80*/  VIADD R7, R7, -UR4 ;  /* 0x8000000407077c36 */ /* 0x000fca0008000000 */
[----:B------:R-:W2:Y:S01]  /*2cc90*/  LDL.64 R8, [R7] ;  /* 0x0000000007087983 */ /* 0x000ea20000100a00 */
[----:B------:R-:W0:Y:S02]  /*2cca0*/  LDC.64 R4, c[0x0][0x208] ;  /* 0x00008200ff047b82 */ /* 0x000e240000000a00 */
[----:B0-----:R-:W-:Y:S02]  /*2ccb0*/  R2UR UR4, R4 ;  /* 0x00000000040472ca */ /* 0x001fe400000e0000 */
[----:B------:R-:W-:-:S13]  /*2ccc0*/  R2UR UR5, R5 ;  /* 0x00000000050572ca */ /* 0x000fda00000e0000 */
[----:B--2---:R-:W2:Y:S01]  /*2ccd0*/  LD.E R10, desc[UR4][R8.64] ;  /* 0x00000004080a7980 */ /* 0x004ea2000c101900 */
[----:B------:R-:W-:Y:S02]  /*2cce0*/  R2UR UR4, R4 ;  /* 0x00000000040472ca */ /* 0x000fe400000e0000 */
[----:B------:R-:W-:-:S13]  /*2ccf0*/  R2UR UR5, R5 ;  /* 0x00000000050572ca */ /* 0x000fda00000e0000 */
[----:B------:R-:W3:Y:S01]  /*2cd00*/  LD.E R14, desc[UR4][R8.64+0x8] ;  /* 0x00000804080e7980 */ /* 0x000ee2000c101900 */
[----:B--2---:R-:W-:-:S05]  /*2cd10*/  VIADD R11, R10, 0x1 ;  /* 0x000000010a0b7836 */ /* 0x004fca0000000000 */
[----:B------:R-:W-:-:S13]  /*2cd20*/  ISETP.NE.AND P0, PT, R11, 0x2, PT ;  /* 0x000000020b00780c */ /* 0x000fda0003f05270 */
[----:B------:R-:W-:Y:S02]  /*2cd30*/  @!P0 R2UR UR6, R4 ;  /* 0x00000000040682ca */ /* 0x000fe400000e0000 */
[----:B------:R-:W-:-:S13]  /*2cd40*/  @!P0 R2UR UR7, R5 ;  /* 0x00000000050782ca */ /* 0x000fda00000e0000 */
[----:B------:R-:W2:Y:S01]  /*2cd50*/  @!P0 LD.E R15, desc[UR6][R8.64+0x4] ;  /* 0x00000406080f8980 */ /* 0x000ea2000c101900 */
[C---:B------:R-:W-:Y:S02]  /*2cd60*/  R2UR UR4, R4.reuse ;  /* 0x00000000040472ca */ /* 0x040fe400000e0000 */
[C---:B------:R-:W-:Y:S02]  /*2cd70*/  R2UR UR5, R5.reuse ;  /* 0x00000000050572ca */ /* 0x040fe400000e0000 */
[C---:B------:R-:W-:Y:S02]  /*2cd80*/  R2UR UR6, R4.reuse ;  /* 0x00000000040672ca */ /* 0x040fe400000e0000 */
[C---:B------:R-:W-:Y:S02]  /*2cd90*/  R2UR UR7, R5.reuse ;  /* 0x00000000050772ca */ /* 0x040fe400000e0000 */
[----:B------:R-:W-:Y:S02]  /*2cda0*/  @!P0 R2UR UR8, R4 ;  /* 0x00000000040882ca */ /* 0x000fe400000e0000 */
[----:B------:R-:W-:-:S02]  /*2cdb0*/  @!P0 R2UR UR9, R5 ;  /* 0x00000000050982ca */ /* 0x000fc400000e0000 */
[----:B------:R-:W-:Y:S02]  /*2cdc0*/  @!P0 R2UR UR10, R4 ;  /* 0x00000000040a82ca */ /* 0x000fe400000e0000 */
[----:B------:R-:W-:Y:S01]  /*2cdd0*/  @!P0 R2UR UR11, R5 ;  /* 0x00000000050b82ca */ /* 0x000fe200000e0000 */
[----:B---3--:R-:W-:Y:S01]  /*2cde0*/  VIADD R25, R14, 0x1 ;  /* 0x000000010e197836 */ /* 0x008fe20000000000 */
[----:B------:R-:W-:Y:S04]  /*2cdf0*/  ST.E desc[UR4][R8.64], R11 ;  /* 0x0000000b08007985 */ /* 0x000fe8000c101904 */
[----:B------:R-:W-:Y:S04]  /*2ce00*/  ST.E desc[UR6][R8.64+0x8], R25 ;  /* 0x0000081908007985 */ /* 0x000fe8000c101906 */
[----:B------:R-:W-:Y:S01]  /*2ce10*/  @!P0 ST.E desc[UR8][R8.64], RZ ;  /* 0x000000ff08008985 */ /* 0x000fe2000c101908 */
[----:B--2---:R-:W-:-:S05]  /*2ce20*/  @!P0 LOP3.LUT R27, R15, 0x1, RZ, 0x3c, !PT ;  /* 0x000000010f1b8812 */ /* 0x004fca00078e3cff */
[----:B------:R0:W-:Y:S04]  /*2ce30*/  @!P0 ST.E desc[UR10][R8.64+0x4], R27 ;  /* 0x0000041b08008985 */ /* 0x0001e8000c10190a */
[----:B------:R-:W2:Y:S01]  /*2ce40*/  LDL.64 R20, [R7+0x18] ;  /* 0x0000180007147983 */ /* 0x000ea20000100a00 */
[----:B------:R-:W-:Y:S02]  /*2ce50*/  R2UR UR4, R4 ;  /* 0x00000000040472ca */ /* 0x000fe400000e0000 */
[----:B------:R-:W-:Y:S01]  /*2ce60*/  R2UR UR5, R5 ;  /* 0x00000000050572ca */ /* 0x000fe200000e0000 */
[----:B------:R-:W3:-:S12]  /*2ce70*/  LDL.64 R14, [R7] ;  /* 0x00000000070e7983 */ /* 0x000ed80000100a00 */
[----:B--2---:R-:W2:Y:S01]  /*2ce80*/  LD.E R24, desc[UR4][R20.64] ;  /* 0x0000000414187980 */ /* 0x004ea2000c101900 */
[C---:B------:R-:W-:Y:S02]  /*2ce90*/  R2UR UR4, R4.reuse ;  /* 0x00000000040472ca */ /* 0x040fe400000e0000 */
[C---:B------:R-:W-:Y:S02]  /*2cea0*/  R2UR UR5, R5.reuse ;  /* 0x00000000050572ca */ /* 0x040fe400000e0000 */
[----:B------:R-:W-:Y:S02]  /*2ceb0*/  R2UR UR6, R4 ;  /* 0x00000000040672ca */ /* 0x000fe400000e0000 */
[----:B------:R-:W-:Y:S01]  /*2cec0*/  R2UR UR7, R5 ;  /* 0x00000000050772ca */ /* 0x000fe200000e0000 */
[----:B------:R-:W-:Y:S01]  /*2ced0*/  BSSY B2, `(.L_x_2194) ;  /* 0x0000009000027945 */ /* 0x000fe20003800000 */
[----:B0-----:R-:W-:Y:S02]  /*2cee0*/  IMAD.MOV.U32 R8, RZ, RZ, R28 ;  /* 0x000000ffff087224 */ /* 0x001fe400078e001c */
[----:B------:R-:W-:-:S05]  /*2cef0*/  IMAD.MOV.U32 R9, RZ, RZ, R29 ;  /* 0x000000ffff097224 */ /* 0x000fca00078e001d */
[----:B---3--:R0:W5:Y:S04]  /*2cf00*/  LD.E R26, desc[UR4][R14.64] ;  /* 0x000000040e1a7980 */ /* 0x008168000c101900 */
[----:B------:R0:W5:Y:S01]  /*2cf10*/  LD.E R11, desc[UR6][R14.64+0x4] ;  /* 0x000004060e0b7980 */ /* 0x000162000c101900 */
[----:B--2---:R-:W-:-:S04]  /*2cf20*/  LOP3.LUT R24, R24, 0x1, RZ, 0xfc, !PT ;  /* 0x0000000118187812 */ /* 0x004fc800078efcff */
[----:B------:R-:W-:-:S13]  /*2cf30*/  ISETP.NE.AND P0, PT, R24, 0x3, PT ;  /* 0x000000031800780c */ /* 0x000fda0003f05270 */
[----:B0-----:R-:W-:Y:S05]  /*2cf40*/  @!P0 BRA `(.L_x_2195) ;  /* 0x0000000000048947 */ /* 0x001fea0003800000 */
[----:B------:R-:W-:Y:S01]  /*2cf50*/  BPT.TRAP 0x1 ;  /* 0x000000040000795c */ /* 0x000fe20000300000 */
.L_x_2195:
[----:B------:R-:W-:Y:S05]  /*2cf60*/  BSYNC B2 ;  /* 0x0000000000027941 */ /* 0x000fea0003800000 */
.L_x_2194:
[----:B------:R-:W-:Y:S02]  /*2cf70*/  R2UR UR4, R4 ;  /* 0x00000000040472ca */ /* 0x000fe400000e0000 */
[----:B------:R-:W-:-:S13]  /*2cf80*/  R2UR UR5, R5 ;  /* 0x00000000050572ca */ /* 0x000fda00000e0000 */
[----:B------:R-:W2:Y:S01]  /*2cf90*/  LD.E.64 R24, desc[UR4][R20.64+0x18] ;  /* 0x0000180414187980 */ /* 0x000ea2000c101b00 */
[----:B-----5:R-:W-:Y:S02]  /*2cfa0*/  SHF.L.U32 R27, R11, 0x1f, RZ ;  /* 0x0000001f0b1b7819 */ /* 0x020fe400000006ff */
[----:B--2---:R-:W-:-:S05]  /*2cfb0*/  MOV R25, R24 ;  /* 0x0000001800197202 */ /* 0x004fca0000000f00 */
[----:B------:R-:W-:-:S04]  /*2cfc0*/  IMAD R26, R26, 0x8, R25 ;  /* 0x000000081a1a7824 */ /* 0x000fc800078e0219 */
[----:B------:R0:W1:Y:S01]  /*2cfd0*/  SYNCS.PHASECHK.TRANS64.TRYWAIT P0, [R26+URZ], R27 ;  /* 0x0000001b1a0075a7 */ /* 0x000062000800017f */
[----:B------:R-:W2:Y:S01]  /*2cfe0*/  LD.E R25, desc[UR4][R20.64] ;  /* 0x0000000414197980 */ /* 0x000ea2000c101900 */
[----:B------:R-:W-:Y:S02]  /*2cff0*/  R2UR UR6, R4 ;  /* 0x00000000040672ca */ /* 0x000fe400000e0000 */
[----:B------:R-:W-:Y:S01]  /*2d000*/  R2UR UR7, R5 ;  /* 0x00000000050772ca */ /* 0x000fe200000e0000 */
[----:B------:R0:W5:Y:S01]  /*2d010*/  LD.E R11, desc[UR4][R14.64] ;  /* 0x000000040e0b7980 */ /* 0x000162000c101900 */
[----:B------:R-:W-:Y:S11]  /*2d020*/  BSSY B2, `(.L_x_2196) ;  /* 0x0000006000027945 */ /* 0x000ff60003800000 */
[----:B------:R0:W5:Y:S01]  /*2d030*/  LD.E R24, desc[UR6][R14.64+0x4] ;  /* 0x000004060e187980 */ /* 0x000162000c101900 */
[----:B--2---:R-:W-:-:S04]  /*2d040*/  LOP3.LUT R25, R25, 0x1, RZ, 0xfc, !PT ;  /* 0x0000000119197812 */ /* 0x004fc800078efcff */
[----:B------:R-:W-:-:S13]  /*2d050*/  ISETP.NE.AND P1, PT, R25, 0x3, PT ;  /* 0x000000031900780c */ /* 0x000fda0003f25270 */
[----:B01----:R-:W-:Y:S05]  /*2d060*/  @!P1 BRA `(.L_x_2197) ;  /* 0x0000000000049947 */ /* 0x003fea0003800000 */
[----:B------:R-:W-:Y:S01]  /*2d070*/  BPT.TRAP 0x1 ;  /* 0x000000040000795c */ /* 0x000fe20000300000 */
.L_x_2197:
[----:B------:R-:W-:Y:S05]  /*2d080*/  BSYNC B2 ;  /* 0x0000000000027941 */ /* 0x000fea0003800000 */
.L_x_2196:
[----:B------:R-:W-:Y:S04]  /*2d090*/  BSSY B2, `(.L_x_2198) ;  /* 0x000000a000027945 */ /* 0x000fe80003800000 */
[----:B------:R-:W-:Y:S05]  /*2d0a0*/  @P0 BRA `(.L_x_2199) ;  /* 0x0000000000200947 */ /* 0x000fea0003800000 */
[----:B------:R-:W-:Y:S02]  /*2d0b0*/  R2UR UR4, R4 ;  /* 0x00000000040472ca */ /* 0x000fe400000e0000 */
[----:B------:R-:W-:-:S13]  /*2d0c0*/  R2UR UR5, R5 ;  /* 0x00000000050572ca */ /* 0x000fda00000e0000 */
[----:B------:R-:W2:Y:S01]  /*2d0d0*/  LD.E.64 R20, desc[UR4][R20.64+0x18] ;  /* 0x0000180414147980 */ /* 0x000ea2000c101b00 */
[----:B-----5:R-:W-:Y:S02]  /*2d0e0*/  SHF.L.U32 R24, R24, 0x1f, RZ ;  /* 0x0000001f18187819 */ /* 0x020fe400000006ff */
[----:B--2---:R-:W-:-:S05]  /*2d0f0*/  MOV R14, R20 ;  /* 0x00000014000e7202 */ /* 0x004fca0000000f00 */
[----:B------:R-:W-:-:S04]  /*2d100*/  IMAD R11, R11, 0x8, R14 ;  /* 0x000000080b0b7824 */ /* 0x000fc800078e020e */
[----:B------:R-:W0:Y:S02]  /*2d110*/  SYNCS.PHASECHK.TRANS64.TRYWAIT P0, [R11+URZ], R24 ;  /* 0x000000180b0075a7 */ /* 0x000e24000800017f */
[----:B0-----:R-:W-:Y:S05]  /*2d120*/  @!P0 BRA `(.L_x_2200) ;  /* 0x0000011800188947 */ /* 0x001fea0003800000 */
.L_x_2199:
[----:B------:R-:W-:Y:S05]  /*2d130*/  BSYNC B2 ;  /* 0x0000000000027941 */ /* 0x000fea0003800000 */
.L_x_2198:
[----:B0----5:R-:W2:Y:S04]  /*2d140*/  LDL.64 R24, [R7] ;  /* 0x0000000007187983 */ /* 0x021ea80000100a00 */
[----:B------:R-:W3:Y:S01]  /*2d150*/  LDL.64 R20, [R7+0x28] ;  /* 0x0000280007147983 */ /* 0x000ee20000100a00 */
[C---:B------:R-:W-:Y:S02]  /*2d160*/  R2UR UR6, R4.reuse ;  /* 0x00000000040672ca */ /* 0x040fe400000e0000 */
[C---:B------:R-:W-:Y:S01]  /*2d170*/  R2UR UR7, R5.reuse ;  /* 0x00000000050772ca */ /* 0x040fe200000e0000 */
[----:B------:R-:W4:Y:S01]  /*2d180*/  LDL.64 R14, [R7+0x20] ;  /* 0x00002000070e7983 */ /* 0x000f220000100a00 */
[C---:B------:R-:W-:Y:S02]  /*2d190*/  R2UR UR4, R4.reuse ;  /* 0x00000000040472ca */ /* 0x040fe400000e0000 */
[----:B------:R-:W-:Y:S01]  /*2d1a0*/  R2UR UR5, R5 ;  /* 0x00000000050572ca */ /* 0x000fe200000e0000 */
[----:B------:R-:W4:Y:S08]  /*2d1b0*/  LDL.64 R56, [R7+0x8] ;  /* 0x0000080007387983 */ /* 0x000f300000100a00 */
[----:B--2---:R-:W2:Y:S04]  /*2d1c0*/  LD.E R25, desc[UR6][R24.64] ;  /* 0x0000000618197980 */ /* 0x004ea8000c101900 */
[----:B---3--:R-:W2:Y:S01]  /*2d1d0*/  LD.E.64 R58, desc[UR4][R20.64] ;  /* 0x00000004143a7980 */ /* 0x008ea2000c101b00 */
[----:B------:R-:W-:Y:S05]  /*2d1e0*/  WARPSYNC.ALL ;  /* 0x0000000000007948 */ /* 0x000fea0003800000 */
[----:B------:R-:W-:-:S02]  /*2d1f0*/  R2UR UR4, R4 ;  /* 0x00000000040472ca */ /* 0x000fc400000e0000 */
[C---:B------:R-:W-:Y:S02]  /*2d200*/  R2UR UR5, R5.reuse ;  /* 0x00000000050572ca */ /* 0x040fe400000e0000 */
[----:B------:R-:W-:Y:S02]  /*2d210*/  R2UR UR6, R4 ;  /* 0x00000000040672ca */ /* 0x000fe400000e0000 */
[----:B------:R-:W-:-:S09]  /*2d220*/  R2UR UR7, R5 ;  /* 0x00000000050772ca */ /* 0x000fd200000e0000 */
[----:B----4-:R0:W-:Y:S04]  /*2d230*/  ST.E desc[UR4][R56.64], RZ ;  /* 0x000000ff38007985 */ /* 0x0101e8000c101904 */
[----:B------:R-:W3:Y:S01]  /*2d240*/  LD.E.64 R20, desc[UR6][R14.64] ;  /* 0x000000060e147980 */ /* 0x000ee2000c101b00 */
[----:B--2---:R-:W-:Y:S01]  /*2d250*/  IMAD R58, R25, 0x200, R58 ;  /* 0x00000200193a7824 */ /* 0x004fe200078e023a */
[----:B------:R-:W-:Y:S01]  /*2d260*/  R2UR UR7, R59 ;  /* 0x000000003b0772ca */ /* 0x000fe200000e0000 */
[----:B------:R-:W-:Y:S01]  /*2d270*/  WARPGROUP.ARRIVE ;  /* 0x00000000000079c5 */ /* 0x000fe20000000000 */
[----:B------:R-:W-:Y:S01]  /*2d280*/  R2UR UR8, R4 ;  /* 0x00000000040872ca */ /* 0x000fe200000e0000 */
[----:B------:R-:W-:Y:S01]  /*2d290*/  IMAD.MOV.U32 R11, RZ, RZ, 0x1 ;  /* 0x00000001ff0b7424 */ /* 0x000fe200078e00ff */
[----:B------:R-:W-:-:S02]  /*2d2a0*/  R2UR UR6, R58 ;  /* 0x000000003a0672ca */ /* 0x000fc400000e0000 */
[C---:B------:R-:W-:Y:S02]  /*2d2b0*/  R2UR UR9, R5.reuse ;  /* 0x00000000050972ca */ /* 0x040fe400000e0000 */
[----:B------:R-:W-:Y:S02]  /*2d2c0*/  R2UR UR10, R4 ;  /* 0x00000000040a72ca */ /* 0x000fe400000e0000 */
[----:B------:R-:W-:Y:S02]  /*2d2d0*/  R2UR UR11, R5 ;  /* 0x00000000050b72ca */ /* 0x000fe400000e0000 */
[----:B---3--:R-:W-:Y:S02]  /*2d2e0*/  R2UR UR4, R20 ;  /* 0x00000000140472ca */ /* 0x008fe400000e0000 */
[----:B------:R-:W-:-:S13]  /*2d2f0*/  R2UR UR5, R21 ;  /* 0x00000000150572ca */ /* 0x000fda00000e0000 */
[----:B------:R-:W-:Y:S03]  /*2d300*/  HGMMA.64x64x16.F32 R24, gdesc[UR4], RZ, !UPT, gsb0 ;  /* 0x00e00000041879f0 */ /* 0x000fe6000c0008ff */
[----:B------:R-:W-:Y:S02]  /*2d310*/  WARPGROUP.DEPBAR.LE gsb0, 0x0 ;  /* 0x00008000000079c5 */ /* 0x000fe40000010000 */
[----:B------:R0:W-:Y:S04]  /*2d320*/  ST.E desc[UR8][R56.64], R11 ;  /* 0x0000000b38007985 */ /* 0x0001e8000c101908 */
[----:B------:R-:W2:Y:S01]  /*2d330*/  LD.E.64 R20, desc[UR10][R14.64] ;  /* 0x0000000a0e147980 */ /* 0x000ea2000c101b00 */
[----:B------:R-:W-:Y:S01]  /*2d340*/  VIADD R60, R58, 0x2 ;  /* 0x000000023a3c7836 */ /* 0x000fe20000000000 */
[----:B------:R-:W-:Y:S01]  /*2d350*/  WARPGROUP.ARRIVE ;  /* 0x00000000000079c5 */ /* 0x000fe20000000000 */
[----:B------:R-:W-:Y:S01]  /*2d360*/  IMAD.MOV.U32 R61, RZ, RZ, R59 ;  /* 0x000000ffff3d7224 */ /* 0x000fe200078e003b */
[----:B------:R-:W-:-:S02]  /*2d370*/  R2UR UR8, R4 ;  /* 0x00000000040872ca */ /* 0x000fc400000e0000 */
[----:B------:R-:W-:Y:S02]  /*2d380*/  R2UR UR6, R60 ;  /* 0x000000003c0672ca */ /* 0x000fe400000e0000 */
[----:B------:R-:W-:Y:S02]  /*2d390*/  R2UR UR7, R61 ;  /* 0x000000003d0772ca */ /* 0x000fe400000e0000 */
[C---:B------:R-:W-:Y:S02]  /*2d3a0*/  R2UR UR9, R5.reuse ;  /* 0x00000000050972ca */ /* 0x040fe400000e0000 */
[----:B------:R-:W-:Y:S02]  /*2d3b0*/  R2UR UR10, R4 ;  /* 0x00000000040a72ca */ /* 0x000fe400000e0000 */
[----:B------:R-:W-:Y:S01]  /*2d3c0*/  R2UR UR11, R5 ;  /* 0x00000000050b72ca */ /* 0x000fe200000e0000 */
[----:B--2---:R-:W-:Y:S01]  /*2d3d0*/  VIADD R20, R20, 0x2 ;  /* 0x0000000214147836 */ /* 0x004fe20000000000 */
[----:B------:R-:W-:-:S04]  /*2d3e0*/  R2UR UR5, R21 ;  /* 0x00000000150572ca */ /* 0x000fc800000e0000 */
[----:B------:R-:W-:-:S13]  /*2d3f0*/  R2UR UR4, R20 ;  /* 0x00000000140472ca */ /* 0x000fda00000e0000 */
[----:B------:R-:W-:Y:S03]  /*2d400*/  HGMMA.64x64x16.F32 R24, gdesc[UR4], R24, gsb0 ;  /* 0x00e00000041879f0 */ /* 0x000fe60008000818 */
        /* <DEDUP_REMOVED lines=20> */
[----:B------:R-:W-:Y:S01]  /*2d550*/  R2UR UR7, R59 ;  /* 0x000000003b0772ca */ /* 0x000fe200000e0000 */
[----:B------:R-:W-:Y:S01]  /*2d560*/  WARPGROUP.ARRIVE ;  /* 0x00000000000079c5 */ /* 0x000fe20000000000 */
[----:B------:R-:W-:-:S02]  /*2d570*/  R2UR UR8, R4 ;  /* 0x00000000040872ca */ /* 0x000fc400000e0000 */
        /* <DEDUP_REMOVED lines=8> */
[----:B------:R-:W2:Y:S01]  /*2d600*/  LDL.64 R20, [R7+0x40] ;  /* 0x0000400007147983 */ /* 0x000ea20000100a00 */
[----:B------:R-:W-:-:S02]  /*2d610*/  R2UR UR4, R4 ;  /* 0x00000000040472ca */ /* 0x000fc400000e0000 */
[----:B------:R-:W-:Y:S01]  /*2d620*/  R2UR UR5, R5 ;  /* 0x00000000050572ca */ /* 0x000fe200000e0000 */
[----:B------:R-:W3:-:S12]  /*2d630*/  LDL.64 R14, [R7] ;  /* 0x00000000070e7983 */ /* 0x000ed80000100a00 */
[----:B--2---:R-:W2:Y:S01]  /*2d640*/  LD.E R60, desc[UR4][R20.64] ;  /* 0x00000004143c7980 */ /* 0x004ea2000c101900 */
[C---:B------:R-:W-:Y:S02]  /*2d650*/  R2UR UR4, R4.reuse ;  /* 0x00000000040472ca */ /* 0x040fe400000e0000 */
[C---:B------:R-:W-:Y:S02]  /*2d660*/  R2UR UR5, R5.reuse ;  /* 0x00000000050572ca */ /* 0x040fe400000e0000 */
[----:B------:R-:W-:Y:S02]  /*2d670*/  R2UR UR6, R4 ;  /* 0x00000000040672ca */ /* 0x000fe400000e0000 */
[----:B------:R-:W-:Y:S01]  /*2d680*/  R2UR UR7, R5 ;  /* 0x00000000050772ca */ /* 0x000fe200000e0000 */
[----:B------:R-:W-:Y:S08]  /*2d690*/  BSSY B2, `(.L_x_2201) ;  /* 0x0000007000027945 */ /* 0x000ff00003800000 */
[----:B---3--:R0:W5:Y:S04]  /*2d6a0*/  LD.E R58, desc[UR4][R14.64] ;  /* 0x000000040e3a7980 */ /* 0x008168000c101900 */
[----:B------:R0:W5:Y:S01]  /*2d6b0*/  LD.E R59, desc[UR6][R14.64+0x4] ;  /* 0x000004060e3b7980 */ /* 0x000162000c101900 */
[----:B--2---:R-:W-:-:S04]  /*2d6c0*/  LOP3.LUT R60, R60, 0x1, RZ, 0xfc, !PT ;  /* 0x000000013c3c7812 */ /* 0x004fc800078efcff */
[----:B------:R-:W-:-:S13]  /*2d6d0*/  ISETP.NE.AND P0, PT, R60, 0x3, PT ;  /* 0x000000033c00780c */ /* 0x000fda0003f05270 */
[----:B0-----:R-:W-:Y:S05]  /*2d6e0*/  @!P0 BRA `(.L_x_2202) ;  /* 0x0000000000048947 */ /* 0x001fea0003800000 */
[----:B------:R-:W-:Y:S01]  /*2d6f0*/  BPT.TRAP 0x1 ;  /* 0x000000040000795c */ /* 0x000fe20000300000 */
.L_x_2202:
[----:B------:R-:W-:Y:S05]  /*2d700*/  BSYNC B2 ;  /* 0x0000000000027941 */ /* 0x000fea0003800000 */
.L_x_2201:
        /* <DEDUP_REMOVED lines=17> */
.L_x_2204:
[----:B------:R-:W-:Y:S05]  /*2d820*/  BSYNC B2 ;  /* 0x0000000000027941 */ /* 0x000fea0003800000 */
.L_x_2203:
        /* <DEDUP_REMOVED lines=10> */
.L_x_2206:
[----:B------:R-:W-:Y:S05]  /*2d8d0*/  BSYNC B2 ;  /* 0x0000000000027941 */ /* 0x000fea0003800000 */
.L_x_2205:
[----:B------:R-:W2:Y:S04]  /*2d8e0*/  LDL.64 R60, [R7] ;  /* 0x00000000073c7983 */ /* 0x000ea80000100a00 */
[----:B------:R-:W0:Y:S04]  /*2d8f0*/  LDL.64 R58, [R7+0x58] ;  /* 0x00005800073a7983 */ /* 0x000e280000100a00 */
[----:B------:R-:W3:Y:S04]  /*2d900*/  LDL.64 R14, [R7+0x48] ;  /* 0x00004800070e7983 */ /* 0x000ee80000100a00 */
[----:B------:R-:W4:Y:S01]  /*2d910*/  LDL.64 R20, [R7+0x50] ;  /* 0x0000500007147983 */ /* 0x000f220000100a00 */
[----:B------:R-:W-:-:S02]  /*2d920*/  R2UR UR6, R4 ;  /* 0x00000000040672ca */ /* 0x000fc400000e0000 */
[C---:B------:R-:W-:Y:S02]  /*2d930*/  R2UR UR7, R5.reuse ;  /* 0x00000000050772ca */ /* 0x040fe400000e0000 */
[----:B------:R-:W-:Y:S02]  /*2d940*/  R2UR UR4, R4 ;  /* 0x00000000040472ca */ /* 0x000fe400000e0000 */
[----:B------:R-:W-:-:S09]  /*2d950*/  R2UR UR5, R5 ;  /* 0x00000000050572ca */ /* 0x000fd200000e0000 */
[----:B--2---:R-:W2:Y:S04]  /*2d960*/  LD.E R61, desc[UR6][R60.64] ;  /* 0x000000063c3d7980 */ /* 0x004ea8000c101900 */
[----:B0----5:R-:W2:Y:S01]  /*2d970*/  LD.E.64 R56, desc[UR4][R58.64] ;  /* 0x000000043a387980 */ /* 0x021ea2000c101b00 */
[----:B------:R-:W-:Y:S05]  /*2d980*/  WARPSYNC.ALL ;  /* 0x0000000000007948 */ /* 0x000fea0003800000 */
[----:B------:R-:W-:-:S02]  /*2d990*/  R2UR UR6, R4 ;  /* 0x00000000040672ca */ /* 0x000fc400000e0000 */
[C---:B------:R-:W-:Y:S02]  /*2d9a0*/  R2UR UR7, R5.reuse ;  /* 0x00000000050772ca */ /* 0x040fe400000e0000 */
[----:B------:R-:W-:Y:S02]  /*2d9b0*/  R2UR UR4, R4 ;  /* 0x00000000040472ca */ /* 0x000fe400000e0000 */
[----:B------:R-:W-:-:S09]  /*2d9c0*/  R2UR UR5, R5 ;  /* 0x00000000050572ca */ /* 0x000fd200000e0000 */
[----:B---3--:R-:W3:Y:S04]  /*2d9d0*/  LD.E R64, desc[UR6][R14.64] ;  /* 0x000000060e407980 */ /* 0x008ee8000c101900 */
[----:B----4-:R-:W4:Y:S01]  /*2d9e0*/  LD.E.64 R62, desc[UR4][R20.64] ;  /* 0x00000004143e7980 */ /* 0x010f22000c101b00 */
[----:B------:R-:W-:Y:S01]  /*2d9f0*/  WARPGROUP.ARRIVE ;  /* 0x00000000000079c5 */ /* 0x000fe20000000000 */
[C---:B------:R-:W-:Y:S02]  /*2da00*/  R2UR UR8, R4.reuse ;  /* 0x00000000040872ca */ /* 0x040fe400000e0000 */
[----:B------:R-:W-:Y:S02]  /*2da10*/  R2UR UR9, R5 ;  /* 0x00000000050972ca */ /* 0x000fe400000e0000 */
[----:B------:R-:W-:-:S02]  /*2da20*/  R2UR UR10, R4 ;  /* 0x00000000040a72ca */ /* 0x000fc400000e0000 */
[----:B------:R-:W-:Y:S01]  /*2da30*/  R2UR UR11, R5 ;  /* 0x00000000050b72ca */ /* 0x000fe200000e0000 */
[----:B--2---:R-:W-:Y:S01]  /*2da40*/  IMAD R56, R61, 0x1000, R56 ;  /* 0x000010003d387824 */ /* 0x004fe200078e0238 */
[----:B------:R-:W-:-:S04]  /*2da50*/  R2UR UR7, R57 ;  /* 0x00000000390772ca */ /* 0x000fc800000e0000 */
[----:B------:R-:W-:Y:S02]  /*2da60*/  R2UR UR6, R56 ;  /* 0x00000000380672ca */ /* 0x000fe400000e0000 */
[----:B---3--:R-:W-:Y:S02]  /*2da70*/  ISETP.NE.U32.AND P0, PT, R64, RZ, PT ;  /* 0x000000ff4000720c */ /* 0x008fe40003f05070 */
[----:B----4-:R-:W-:Y:S02]  /*2da80*/  R2UR UR4, R62 ;  /* 0x000000003e0472ca */ /* 0x010fe400000e0000 */
[----:B------:R-:W-:-:S09]  /*2da90*/  R2UR UR5, R63 ;  /* 0x000000003f0572ca */ /* 0x000fd200000e0000 */
[----:B------:R-:W-:-:S05]  /*2daa0*/  VOTEU.ANY UP0, P0 ;  /* 0x00000000003f7886 */ /* 0x000fca0000000100 */
[----:B------:R-:W-:Y:S03]  /*2dab0*/  HGMMA.64x64x16.F32 R24, gdesc[UR4], R24, UP0, gsb0 ;  /* 0x00e00000041879f0 */ /* 0x000fe6000b800818 */
[----:B------:R-:W-:Y:S02]  /*2dac0*/  WARPGROUP.DEPBAR.LE gsb0, 0x0 ;  /* 0x00008000000079c5 */ /* 0x000fe40000010000 */
[----:B------:R-:W-:Y:S04]  /*2dad0*/  ST.E desc[UR8][R14.64], R11 ;  /* 0x0000000b0e007985 */ /* 0x000fe8000c101908 */
        /* <DEDUP_REMOVED lines=242> */
[----:B------:R-:W-:Y:S01]  /*2ea00*/  UMOV UR8, 0x1 ;  /* 0x0000000100087882 */ /* 0x000fe20000000000 */
[----:B------:R-:W-:Y:S01]  /*2ea10*/  IMAD.MOV.U32 R61, RZ, RZ, R57 ;  /* 0x000000ffff3d7224 */ /* 0x000fe200078e0039 */
[----:B------:R-:W0:Y:S01]  /*2ea20*/  S2R R62, SR_TID.X ;  /* 0x00000000003e7919 */ /* 0x000e220000002100 */
[----:B------:R-:W-:Y:S01]  /*2ea30*/  UISETP.NE.U32.AND UP0, UPT, UR8, URZ, UPT ;  /* 0x0000003f0800728c */ /* 0x000fe2000bf05070 */
[----:B------:R-:W-:Y:S01]  /*2ea40*/  WARPGROUP.ARRIVE ;  /* 0x00000000000079c5 */ /* 0x000fe20000000000 */
[----:B------:R-:W-:-:S02]  /*2ea50*/  R2UR UR10, R4 ;  /* 0x00000000040a72ca */ /* 0x000fc400000e0000 */
[----:B------:R-:W-:Y:S02]  /*2ea60*/  R2UR UR7, R61 ;  /* 0x000000003d0772ca */ /* 0x000fe400000e0000 */
[C---:B------:R-:W-:Y:S02]  /*2ea70*/  R2UR UR11, R5.reuse ;  /* 0x00000000050b72ca */ /* 0x040fe400000e0000 */
[----:B------:R-:W-:Y:S02]  /*2ea80*/  R2UR UR12, R4 ;  /* 0x00000000040c72ca */ /* 0x000fe400000e0000 */
[----:B------:R-:W-:Y:S02]  /*2ea90*/  R2UR UR13, R5 ;  /* 0x00000000050d72ca */ /* 0x000fe400000e0000 */
[----:B0-----:R-:W-:-:S06]  /*2eaa0*/  SHF.R.U32.HI R62, RZ, 0x7, R62 ;  /* 0x00000007ff3e7819 */ /* 0x001fcc000001163e */
[----:B------:R-:W0:Y:S02]  /*2eab0*/  SHFL.IDX PT, R62, R62, RZ, 0x1f ;  /* 0x00001fff3e3e7589 */ /* 0x000e2400000e0000 */
[----:B0-----:R-:W-:-:S04]  /*2eac0*/  ISETP.GT.AND P0, PT, R62, 0x7f, PT ;  /* 0x0000007f3e00780c */ /* 0x001fc80003f04270 */
[----:B------:R-:W-:-:S05]  /*2ead0*/  SEL R63, RZ, 0x2, !P0 ;  /* 0x00000002ff3f7807 */ /* 0x000fca0004000000 */
[----:B------:R-:W-:-:S05]  /*2eae0*/  IMAD.IADD R60, R63, 0x1, R64 ;  /* 0x000000013f3c7824 */ /* 0x000fca00078e0240 */
[----:B------:R-:W-:Y:S02]  /*2eaf0*/  R2UR UR6, R60 ;  /* 0x000000003c0672ca */ /* 0x000fe400000e0000 */
[----:B--2---:R-:W-:Y:S02]  /*2eb00*/  IADD3 R58, R63, 0x800, R58 ;  /* 0x000008003f3a7810 */ /* 0x004fe40007ffe03a */
[----:B------:R-:W-:Y:S02]  /*2eb10*/  R2UR UR5, R59 ;  /* 0x000000003b0572ca */ /* 0x000fe400000e0000 */
[----:B------:R-:W-:-:S13]  /*2eb20*/  R2UR UR4, R58 ;  /* 0x000000003a0472ca */ /* 0x000fda00000e0000 */
[----:B------:R-:W-:Y:S03]  /*2eb30*/  HGMMA.64x64x16.F32 R24, gdesc[UR4], R24, UP0, gsb0 ;  /* 0x00e00000041879f0 */ /* 0x000fe6000b800818 */
[----:B------:R-:W-:Y:S02]  /*2eb40*/  WARPGROUP.DEPBAR.LE gsb0, 0x0 ;  /* 0x00008000000079c5 */ /* 0x000fe40000010000 */
[----:B------:R0:W-:Y:S04]  /*2eb50*/  ST.E desc[UR10][R14.64], R11 ;  /* 0x0000000b0e007985 */ /* 0x0001e8000c10190a */
[----:B------:R-:W2:Y:S01]  /*2eb60*/  LD.E.64 R58, desc[UR12][R20.64] ;  /* 0x0000000c143a7980 */ /* 0x000ea2000c101b00 */
[----:B------:R-:W-:Y:S01]  /*2eb70*/  IMAD.MOV.U32 R67, RZ, RZ, 0x4 ;  /* 0x00000004ff437424 */ /* 0x000fe200078e00ff */
[----:B------:R-:W-:Y:S01]  /*2eb80*/  WARPGROUP.ARRIVE ;  /* 0x00000000000079c5 */ /* 0x000fe20000000000 */
[----:B------:R-:W-:Y:S01]  /*2eb90*/  IMAD.MOV.U32 R61, RZ, RZ, R57 ;  /* 0x000000ffff3d7224 */ /* 0x000fe200078e0039 */
[----:B------:R-:W-:-:S02]  /*2eba0*/  R2UR UR8, R4 ;  /* 0x00000000040872ca */ /* 0x000fc400000e0000 */
[----:B------:R-:W-:Y:S02]  /*2ebb0*/  SEL R65, R67, 0x2, P0 ;  /* 0x0000000243417807 */ /* 0x000fe40000000000 */
[----:B------:R-:W-:Y:S02]  /*2ebc0*/  R2UR UR7, R61 ;  /* 0x000000003d0772ca */ /* 0x000fe400000e0000 */
[C---:B------:R-:W-:Y:S01]  /*2ebd0*/  R2UR UR9, R5.reuse ;  /* 0x00000000050972ca */ /* 0x040fe200000e0000 */
[----:B------:R-:W-:Y:S01]  /*2ebe0*/  IMAD.IADD R60, R64, 0x1, R65 ;  /* 0x00000001403c7824 */ /* 0x000fe200078e0241 */
[----:B------:R-:W-:Y:S02]  /*2ebf0*/  R2UR UR10, R4 ;  /* 0x00000000040a72ca */ /* 0x000fe400000e0000 */
[----:B------:R-:W-:Y:S02]  /*2ec00*/  R2UR UR11, R5 ;  /* 0x00000000050b72ca */ /* 0x000fe400000e0000 */
[----:B------:R-:W-:-:S02]  /*2ec10*/  R2UR UR6, R60 ;  /* 0x000000003c0672ca */ /* 0x000fc400000e0000 */
[----:B--2---:R-:W-:Y:S02]  /*2ec20*/  IADD3 R58, R65, 0x800, R58 ;  /* 0x00000800413a7810 */ /* 0x004fe40007ffe03a */
[----:B------:R-:W-:Y:S02]  /*2ec30*/  R2UR UR5, R59 ;  /* 0x000000003b0572ca */ /* 0x000fe400000e0000 */
[----:B------:R-:W-:-:S13]  /*2ec40*/  R2UR UR4, R58 ;  /* 0x000000003a0472ca */ /* 0x000fda00000e0000 */
[----:B------:R-:W-:Y:S03]  /*2ec50*/  HGMMA.64x64x16.F32 R24, gdesc[UR4], R24, gsb0 ;  /* 0x00e00000041879f0 */ /* 0x000fe60008000818 */
[----:B------:R-:W-:Y:S02]  /*2ec60*/  WARPGROUP.DEPBAR.LE gsb0, 0x0 ;  /* 0x00008000000079c5 */ /* 0x000fe40000010000 */
[----:B------:R0:W-:Y:S04]  /*2ec70*/  ST.E desc[UR8][R14.64], R11 ;  /* 0x0000000b0e007985 */ /* 0x0001e8000c101908 */
[----:B------:R-:W2:Y:S01]  /*2ec80*/  LD.E.64 R58, desc[UR10][R20.64] ;  /* 0x0000000a143a7980 */ /* 0x000ea2000c101b00 */
[----:B------:R-:W-:Y:S01]  /*2ec90*/  SEL R67, R67, 0x6, !P0 ;  /* 0x0000000643437807 */ /* 0x000fe20004000000 */
[----:B------:R-:W-:Y:S01]  /*2eca0*/  IMAD.MOV.U32 R61, RZ, RZ, R57 ;  /* 0x000000ffff3d7224 */ /* 0x000fe200078e0039 */
[----:B------:R-:W-:Y:S01]  /*2ecb0*/  WARPGROUP.ARRIVE ;  /* 0x00000000000079c5 */ /* 0x000fe20000000000 */
[----:B------:R-:W-:-:S02]  /*2ecc0*/  R2UR UR8, R4 ;  /* 0x00000000040872ca */ /* 0x000fc400000e0000 */
[----:B------:R-:W-:Y:S01]  /*2ecd0*/  IMAD.IADD R60, R64, 0x1, R67 ;  /* 0x00000001403c7824 */ /* 0x000fe200078e0243 */
[----:B------:R-:W-:Y:S02]  /*2ece0*/  R2UR UR7, R61 ;  /* 0x000000003d0772ca */ /* 0x000fe400000e0000 */
[C---:B------:R-:W-:Y:S02]  /*2ecf0*/  R2UR UR9, R5.reuse ;  /* 0x00000000050972ca */ /* 0x040fe400000e0000 */
[----:B------:R-:W-:Y:S02]  /*2ed00*/  R2UR UR6, R60 ;  /* 0x000000003c0672ca */ /* 0x000fe400000e0000 */
[----:B------:R-:W-:Y:S02]  /*2ed10*/  R2UR UR10, R4 ;  /* 0x00000000040a72ca */ /* 0x000fe400000e0000 */
[----:B------:R-:W-:Y:S02]  /*2ed20*/  R2UR UR11, R5 ;  /* 0x00000000050b72ca */ /* 0x000fe400000e0000 */
[----:B--2---:R-:W-:-:S02]  /*2ed30*/  IADD3 R58, R67, 0x800, R58 ;  /* 0x00000800433a7810 */ /* 0x004fc40007ffe03a */
[----:B------:R-:W-:Y:S02]  /*2ed40*/  R2UR UR5, R59 ;  /* 0x000000003b0572ca */ /* 0x000fe400000e0000 */
[----:B------:R-:W-:-:S13]  /*2ed50*/  R2UR UR4, R58 ;  /* 0x000000003a0472ca */ /* 0x000fda00000e0000 */
[----:B------:R-:W-:Y:S03]  /*2ed60*/  HGMMA.64x64x16.F32 R24, gdesc[UR4], R24, gsb0 ;  /* 0x00e00000041879f0 */ /* 0x000fe60008000818 */
[----:B------:R-:W-:Y:S02]  /*2ed70*/  WARPGROUP.DEPBAR.LE gsb0, 0x0 ;  /* 0x00008000000079c5 */ /* 0x000fe40000010000 */
[----:B------:R0:W-:Y:S04]  /*2ed80*/  ST.E desc[UR8][R14.64], R11 ;  /* 0x0000000b0e007985 */ /* 0x0001e8000c101908 */
[----:B------:R-:W2:Y:S01]  /*2ed90*/  LD.E.64 R68, desc[UR10][R20.64] ;  /* 0x0000000a14447980 */ /* 0x000ea2000c101b00 */
[----:B------:R-:W-:Y:S01]  /*2eda0*/  IMAD.MOV.U32 R58, RZ, RZ, 0x28 ;  /* 0x00000028ff3a7424 */ /* 0x000fe200078e00ff */
[----:B------:R-:W-:Y:S01]  /*2edb0*/  WARPGROUP.ARRIVE ;  /* 0x00000000000079c5 */ /* 0x000fe20000000000 */
[----:B------:R-:W-:Y:S01]  /*2edc0*/  IMAD.MOV.U32 R59, RZ, RZ, 0xa00 ;  /* 0x00000a00ff3b7424 */ /* 0x000fe200078e00ff */
[----:B------:R-:W-:Y:S01]  /*2edd0*/  R2UR UR8, R4 ;  /* 0x00000000040872ca */ /* 0x000fe200000e0000 */
[----:B------:R-:W-:Y:S01]  /*2ede0*/  IMAD.MOV.U32 R61, RZ, RZ, R57 ;  /* 0x000000ffff3d7224 */ /* 0x000fe200078e0039 */
[----:B------:R-:W-:-:S02]  /*2edf0*/  SEL R58, R58, 0x26, P0 ;  /* 0x000000263a3a7807 */ /* 0x000fc40000000000 */
[----:B------:R-:W-:Y:S02]  /*2ee00*/  SEL R59, R59, 0x980, P0 ;  /* 0x000009803b3b7807 */ /* 0x000fe40000000000 */
[----:B------:R-:W-:Y:S02]  /*2ee10*/  R2UR UR7, R61 ;  /* 0x000000003d0772ca */ /* 0x000fe400000e0000 */
[C---:B------:R-:W-:Y:S01]  /*2ee20*/  R2UR UR9, R5.reuse ;  /* 0x00000000050972ca */ /* 0x040fe200000e0000 */
[----:B------:R-:W-:Y:S01]  /*2ee30*/  IMAD.IADD R58, R58, 0x1, R59 ;  /* 0x000000013a3a7824 */ /* 0x000fe200078e023b */
[----:B------:R-:W-:Y:S02]  /*2ee40*/  R2UR UR10, R4 ;  /* 0x00000000040a72ca */ /* 0x000fe400000e0000 */
[----:B------:R-:W-:Y:S02]  /*2ee50*/  R2UR UR11, R5 ;  /* 0x00000000050b72ca */ /* 0x000fe400000e0000 */
[----:B------:R-:W-:-:S05]  /*2ee60*/  LOP3.LUT R59, R58, 0xa06, RZ, 0xc0, !PT ;  /* 0x00000a063a3b7812 */ /* 0x000fca00078ec0ff */
[----:B------:R-:W-:-:S05]  /*2ee70*/  IMAD.IADD R60, R56, 0x1, R59 ;  /* 0x00000001383c7824 */ /* 0x000fca00078e023b */
[----:B------:R-:W-:Y:S01]  /*2ee80*/  R2UR UR6, R60 ;  /* 0x000000003c0672ca */ /* 0x000fe200000e0000 */
[----:B--2---:R-:W-:Y:S02]  /*2ee90*/  IMAD.IADD R58, R59, 0x1, R68 ;  /* 0x000000013b3a7824 */ /* 0x004fe400078e0244 */
[----:B------:R-:W-:-:S03]  /*2eea0*/  IMAD.MOV.U32 R59, RZ, RZ, R69 ;  /* 0x000000ffff3b7224 */ /* 0x000fc600078e0045 */
[----:B------:R-:W-:Y:S02]  /*2eeb0*/  R2UR UR4, R58 ;  /* 0x000000003a0472ca */ /* 0x000fe400000e0000 */
        /* <DEDUP_REMOVED lines=8> */
[----:B------:R-:W-:Y:S01]  /*2ef40*/  R2UR UR8, R4 ;  /* 0x00000000040872ca */ /* 0x000fe200000e0000 */
[----:B------:R-:W-:Y:S01]  /*2ef50*/  IMAD.IADD R60, R63, 0x1, R62 ;  /* 0x000000013f3c7824 */ /* 0x000fe200078e023e */
[----:B------:R-:W-:-:S02]  /*2ef60*/  R2UR UR9, R5 ;  /* 0x00000000050972ca */ /* 0x000fc400000e0000 */
[----:B------:R-:W-:Y:S02]  /*2ef70*/  R2UR UR7, R61 ;  /* 0x000000003d0772ca */ /* 0x000fe400000e0000 */
[----:B------:R-:W-:Y:S02]  /*2ef80*/  R2UR UR6, R60 ;  /* 0x000000003c0672ca */ /* 0x000fe400000e0000 */
[----:B------:R-:W-:Y:S02]  /*2ef90*/  R2UR UR10, R4 ;  /* 0x00000000040a72ca */ /* 0x000fe400000e0000 */
[----:B------:R-:W-:Y:S02]  /*2efa0*/  R2UR UR11, R5 ;  /* 0x00000000050b72ca */ /* 0x000fe400000e0000 */
[----:B--2---:R-:W-:Y:S02]  /*2efb0*/  IADD3 R58, R63, 0xa00, R58 ;  /* 0x00000a003f3a7810 */ /* 0x004fe40007ffe03a */
[----:B------:R-:W-:-:S02]  /*2efc0*/  R2UR UR5, R59 ;  /* 0x000000003b0572ca */ /* 0x000fc400000e0000 */
[----:B------:R-:W-:-:S13]  /*2efd0*/  R2UR UR4, R58 ;  /* 0x000000003a0472ca */ /* 0x000fda00000e0000 */
[----:B------:R-:W-:Y:S03]  /*2efe0*/  HGMMA.64x64x16.F32 R24, gdesc[UR4], R24, gsb0 ;  /* 0x00e00000041879f0 */ /* 0x000fe60008000818 */
[----:B------:R-:W-:Y:S02]  /*2eff0*/  WARPGROUP.DEPBAR.LE gsb0, 0x0 ;  /* 0x00008000000079c5 */ /* 0x000fe40000010000 */
[----:B------:R0:W-:Y:S04]  /*2f000*/  ST.E desc[UR8][R14.64], R11 ;  /* 0x0000000b0e007985 */ /* 0x0001e8000c101908 */
[----:B------:R-:W2:Y:S01]  /*2f010*/  LD.E.64 R58, desc[UR10][R20.64] ;  /* 0x0000000a143a7980 */ /* 0x000ea2000c101b00 */
[----:B------:R-:W-:Y:S01]  /*2f020*/  IMAD.IADD R60, R65, 0x1, R62 ;  /* 0x00000001413c7824 */ /* 0x000fe200078e023e */
[----:B------:R-:W-:Y:S01]  /*2f030*/  WARPGROUP.ARRIVE ;  /* 0x00000000000079c5 */ /* 0x000fe20000000000 */
[----:B------:R-:W-:Y:S01]  /*2f040*/  IMAD.MOV.U32 R61, RZ, RZ, R57 ;  /* 0x000000ffff3d7224 */ /* 0x000fe200078e0039 */
[----:B------:R-:W-:-:S02]  /*2f050*/  R2UR UR8, R4 ;  /* 0x00000000040872ca */ /* 0x000fc400000e0000 */
[----:B------:R-:W-:Y:S02]  /*2f060*/  R2UR UR6, R60 ;  /* 0x000000003c0672ca */ /* 0x000fe400000e0000 */
[----:B------:R-:W-:Y:S02]  /*2f070*/  R2UR UR7, R61 ;  /* 0x000000003d0772ca */ /* 0x000fe400000e0000 */
[C---:B------:R-:W-:Y:S02]  /*2f080*/  R2UR UR9, R5.reuse ;  /* 0x00000000050972ca */ /* 0x040fe400000e0000 */
        /* <DEDUP_REMOVED lines=172> */
[----:B------:R-:W-:-:S02]  /*2fb50*/  R2UR UR8, R4 ;  /* 0x00000000040872ca */ /* 0x000fc400000e0000 */
[----:B------:R-:W-:Y:S02]  /*2fb60*/  SEL R58, R58, 0x3e, P0 ;  /* 0x0000003e3a3a7807 */ /* 0x000fe40000000000 */
[----:B------:R-:W-:Y:S02]  /*2fb70*/  SEL R59, R59, 0xf80, P0 ;  /* 0x00000f803b3b7807 */ /* 0x000fe40000000000 */
[----:B------:R-:W-:-:S03]  /*2fb80*/  R2UR UR9, R5 ;  /* 0x00000000050972ca */ /* 0x000fc600000e0000 */
[----:B------:R-:W-:-:S05]  /*2fb90*/  IMAD.IADD R58, R58, 0x1, R59 ;  /* 0x000000013a3a7824 */ /* 0x000fca00078e023b */
[----:B------:R-:W-:-:S05]  /*2fba0*/  LOP3.LUT R59, R58, 0x1e06, RZ, 0xc0, !PT ;  /* 0x00001e063a3b7812 */ /* 0x000fca00078ec0ff */
[----:B------:R-:W-:-:S05]  /*2fbb0*/  IMAD.IADD R58, R56, 0x1, R59 ;  /* 0x00000001383a7824 */ /* 0x000fca00078e023b */
[----:B------:R-:W-:Y:S01]  /*2fbc0*/  R2UR UR6, R58 ;  /* 0x000000003a0672ca */ /* 0x000fe200000e0000 */
[----:B--2---:R-:W-:Y:S02]  /*2fbd0*/  IMAD.IADD R56, R59, 0x1, R20 ;  /* 0x000000013b387824 */ /* 0x004fe400078e0214 */
[----:B------:R-:W-:Y:S02]  /*2fbe0*/  IMAD.MOV.U32 R59, RZ, RZ, R57 ;  /* 0x000000ffff3b7224 */ /* 0x000fe400078e0039 */
[----:B------:R-:W-:Y:S01]  /*2fbf0*/  IMAD.MOV.U32 R57, RZ, RZ, R21 ;  /* 0x000000ffff397224 */ /* 0x000fe200078e0015 */
[----:B------:R-:W-:Y:S02]  /*2fc00*/  R2UR UR4, R56 ;  /* 0x00000000380472ca */ /* 0x000fe400000e0000 */
[----:B------:R-:W-:Y:S02]  /*2fc10*/  R2UR UR7, R59 ;  /* 0x000000003b0772ca */ /* 0x000fe400000e0000 */
        /* <DEDUP_REMOVED lines=9> */
[----:B------:R-:W-:Y:S02]  /*2fcb0*/  R2UR UR4, R4 ;  /* 0x00000000040472ca */ /* 0x000fe400000e0000 */
[----:B------:R-:W-:Y:S01]  /*2fcc0*/  R2UR UR5, R5 ;  /* 0x00000000050572ca */ /* 0x000fe200000e0000 */
[----:B------:R-:W-:-:S12]  /*2fcd0*/  BSSY B2, `(.L_x_2208) ;  /* 0x0000006000027945 */ /* 0x000fd80003800000 */
[----:B---3--:R0:W5:Y:S01]  /*2fce0*/  LD.E R20, desc[UR4][R20.64] ;  /* 0x0000000414147980 */ /* 0x008162000c101900 */
[----:B--2---:R-:W-:-:S04]  /*2fcf0*/  LOP3.LUT R58, R58, 0x1, RZ, 0xfc, !PT ;  /* 0x000000013a3a7812 */ /* 0x004fc800078efcff */
[----:B------:R-:W-:-:S13]  /*2fd00*/  ISETP.NE.AND P0, PT, R58, 0x3, PT ;  /* 0x000000033a00780c */ /* 0x000fda0003f05270 */
[----:B0-----:R-:W-:Y:S05]  /*2fd10*/  @!P0 BRA `(.L_x_2209) ;  /* 0x0000000000048947 */ /* 0x001fea0003800000 */
[----:B------:R-:W-:Y:S01]  /*2fd20*/  BPT.TRAP 0x1 ;  /* 0x000000040000795c */ /* 0x000fe20000300000 */
.L_x_2209:
[----:B------:R-:W-:Y:S05]  /*2fd30*/  BSYNC B2 ;  /* 0x0000000000027941 */ /* 0x000fea0003800000 */
.L_x_2208:
[C---:B------:R-:W-:Y:S02]  /*2fd40*/  R2UR UR6, R4.reuse ;  /* 0x00000000040672ca */ /* 0x040fe400000e0000 */
[C---:B------:R-:W-:Y:S02]  /*2fd50*/  R2UR UR7, R5.reuse ;  /* 0x00000000050772ca */ /* 0x040fe400000e0000 */
[----:B------:R-:W-:Y:S02]  /*2fd60*/  R2UR UR4, R4 ;  /* 0x00000000040472ca */ /* 0x000fe400000e0000 */
[----:B------:R-:W-:-:S09]  /*2fd70*/  R2UR UR5, R5 ;  /* 0x00000000050572ca */ /* 0x000fd200000e0000 */
[----:B------:R-:W2:Y:S04]  /*2fd80*/  LD.E.64 R14, desc[UR6][R56.64+0x20] ;  /* 0x00002006380e7980 */ /* 0x000ea8000c101b00 */
[----:B------:R-:W3:Y:S01]  /*2fd90*/  LD.E R11, desc[UR4][R56.64+0xc] ;  /* 0x00000c04380b7980 */ /* 0x000ee2000c101900 */
[----:B--2---:R-:W-:-:S05]  /*2fda0*/  MOV R15, R14 ;  /* 0x0000000e000f7202 */ /* 0x004fca0000000f00 */
[----:B-----5:R-:W-:-:S05]  /*2fdb0*/  IMAD R20, R20, 0x8, R15 ;  /* 0x0000000814147824 */ /* 0x020fca00078e020f */
[----:B---3--:R-:W-:-:S04]  /*2fdc0*/  PRMT R11, R11, 0x654, R20 ;  /* 0x000006540b0b7816 */ /* 0x008fc80000000014 */
[----:B------:R0:W-:Y:S01]  /*2fdd0*/  SYNCS.ARRIVE.TRANS64.RED.A1T0 RZ, [R11+URZ], RZ ;  /* 0x000000ff0bff79a7 */ /* 0x0001e2000810043f */
[----:B------:R-:W2:Y:S04]  /*2fde0*/  LDL.64 R14, [R7+0x68] ;  /* 0x00006800070e7983 */ /* 0x000ea80000100a00 */
[----:B------:R-:W3:Y:S04]  /*2fdf0*/  LD.E R21, desc[UR4][R8.64] ;  /* 0x0000000408157980 */ /* 0x000ee8000c101900 */
[----:B0-----:R-:W4:Y:S04]  /*2fe00*/  LD.E R11, desc[UR4][R8.64+0x24] ;  /* 0x00002404080b7980 */ /* 0x001f28000c101900 */
[----:B------:R-:W3:Y:S04]  /*2fe10*/  LD.E R58, desc[UR4][R12.64] ;  /* 0x000000040c3a7980 */ /* 0x000ee8000c101900 */
[----:B--2---:R-:W2:Y:S01]  /*2fe20*/  LD.E.64 R14, desc[UR4][R14.64] ;  /* 0x000000040e0e7980 */ /* 0x004ea2000c101b00 */
[----:B----4-:R-:W-:-:S13]  /*2fe30*/  ISETP.NE.AND P0, PT, R11, 0x1, PT ;  /* 0x000000010b00780c */ /* 0x010fda0003f05270 */
[C---:B------:R-:W-:Y:S02]  /*2fe40*/  @P0 R2UR UR6, R4.reuse ;  /* 0x00000000040602ca */ /* 0x040fe400000e0000 */
[C---:B------:R-:W-:Y:S02]  /*2fe50*/  @P0 R2UR UR7, R5.reuse ;  /* 0x00000000050702ca */ /* 0x040fe400000e0000 */
[C---:B------:R-:W-:Y:S02]  /*2fe60*/  R2UR UR14, R4.reuse ;  /* 0x00000000040e72ca */ /* 0x040fe400000e0000 */
[----:B------:R-:W-:Y:S02]  /*2fe70*/  R2UR UR15, R5 ;  /* 0x00000000050f72ca */ /* 0x000fe400000e0000 */
[----:B------:R-:W-:-:S07]  /*2fe80*/  R2UR UR10, R4 ;  /* 0x00000000040a72ca */ /* 0x000fce00000e0000 */
[----:B------:R-:W4:Y:S01]  /*2fe90*/  @P0 LD.E R59, desc[UR6][R8.64+0x2c] ;  /* 0x00002c06083b0980 */ /* 0x000f22000c101900 */
[C---:B------:R-:W-:Y:S02]  /*2fea0*/  R2UR UR6, R4.reuse ;  /* 0x00000000040672ca */ /* 0x040fe400000e0000 */
[C---:B------:R-:W-:Y:S01]  /*2feb0*/  R2UR UR7, R5.reuse ;  /* 0x00000000050772ca */ /* 0x040fe200000e0000 */
[----:B------:R-:W4:Y:S01]  /*2fec0*/  LD.E R12, desc[UR14][R8.64+0x18] ;  /* 0x0000180e080c7980 */ /* 0x000f22000c101900 */
[C---:B------:R-:W-:Y:S02]  /*2fed0*/  R2UR UR11, R5.reuse ;  /* 0x00000000050b72ca */ /* 0x040fe400000e0000 */
[C---:B------:R-:W-:Y:S02]  /*2fee0*/  R2UR UR8, R4.reuse ;  /* 0x00000000040872ca */ /* 0x040fe400000e0000 */
[----:B------:R-:W-:Y:S02]  /*2fef0*/  R2UR UR9, R5 ;  /* 0x00000000050972ca */ /* 0x000fe400000e0000 */
[----:B------:R-:W-:-:S02]  /*2ff00*/  R2UR UR12, R4 ;  /* 0x00000000040c72ca */ /* 0x000fc400000e0000 */
[----:B------:R-:W-:-:S03]  /*2ff10*/  R2UR UR13, R5 ;  /* 0x00000000050d72ca */ /* 0x000fc600000e0000 */
[----:B------:R-:W4:Y:S04]  /*2ff20*/  LD.E R56, desc[UR6][R8.64+0x4] ;  /* 0x0000040608387980 */ /* 0x000f28000c101900 */
[----:B------:R-:W4:Y:S04]  /*2ff30*/  LD.E R61, desc[UR10][R8.64+0xc] ;  /* 0x00000c0a083d7980 */ /* 0x000f28000c101900 */
[----:B------:R-:W4:Y:S04]  /*2ff40*/  LD.E R62, desc[UR8][R8.64+0x10] ;  /* 0x00001008083e7980 */ /* 0x000f28000c101900 */
[----:B------:R-:W4:Y:S04]  /*2ff50*/  LD.E R63, desc[UR12][R8.64+0x14] ;  /* 0x0000140c083f7980 */ /* 0x000f28000c101900 */
[----:B--2---:R3:W2:Y:S01]  /*2ff60*/  LD.E R20, desc[UR4][R14.64] ;  /* 0x000000040e147980 */ /* 0x0046a2000c101900 */
[----:B------:R-:W-:-:S02]  /*2ff70*/  @P0 R2UR UR4, R4 ;  /* 0x00000000040402ca */ /* 0x000fc400000e0000 */
[----:B------:R-:W-:-:S13]  /*2ff80*/  @P0 R2UR UR5, R5 ;  /* 0x00000000050502ca */ /* 0x000fda00000e0000 */
[----:B------:R-:W2:Y:S01]  /*2ff90*/  @P0 LD.E R60, desc[UR4][R8.64+0x28] ;  /* 0x00002804083c0980 */ /* 0x000ea2000c101900 */
[----:B------:R-:W-:Y:S02]  /*2ffa0*/  R2UR UR4, R4 ;  /* 0x00000000040472ca */ /* 0x000fe400000e0000 */
[----:B------:R-:W-:-:S13]  /*2ffb0*/  R2UR UR5, R5 ;  /* 0x00000000050572ca */ /* 0x000fda00000e0000 */
[----:B------:R-:W2:Y:S01]  /*2ffc0*/  LD.E R57, desc[UR4][R8.64+0x8] ;  /* 0x0000080408397980 */ /* 0x000ea2000c101900 */
[----:B---3--:R-:W-:-:S04]  /*2ffd0*/  SHF.R.S32.HI R14, RZ, 0x1f, R21 ;  /* 0x0000001fff0e7819 */ /* 0x008fc80000011415 */
[----:B------:R-:W-:Y:S02]  /*2ffe0*/  LEA.HI R15, R14, R21, RZ, 0x7 ;  /* 0x000000150e0f7211 */ /* 0x000fe400078f38ff */
[----:B----4-:R-:W-:Y:S01]  /*2fff0*/  ISETP.GE.AND P1, PT, R12, 0x1, PT ;  /* 0x000000010c00780c */ /* 0x010fe20003f26270 */
[----:B------:R-:W-:Y:S01]  /*30000*/  BSSY B2, `(.L_x_2210) ;  /* 0x0000087000027945 */ /* 0x000fe20003800000 */
[----:B--2---:R-:W-:-:S04]  /*30010*/  FMUL.FTZ R24, R24, R20 ;  /* 0x0000001418187220 */ /* 0x004fc80000410000 */
[----:B------:R0:W1:Y:S01]  /*30020*/  MUFU.TANH R64, R24 ;  /* 0x0000001800407308 */ /* 0x0000620000002400 */
[----:B------:R-:W-:Y:S01]  /*30030*/  FMUL.FTZ R25, R25, R20 ;  /* 0x0000001419197220 */ /* 0x000fe20000410000 */
[----:B0-----:R-:W-:-:S05]  /*30040*/  LOP3.LUT R24, R15, 0xffffff80, RZ, 0xc0, !PT ;  /* 0xffffff800f187812 */ /* 0x001fca00078ec0ff */
[----:B------:R-:W-:Y:S01]  /*30050*/  IMAD.IADD R24, R21, 0x1, -R24 ;  /* 0x0000000115187824 */ /* 0x000fe200078e0a18 */
[----:B------:R0:W2:Y:S01]  /*30060*/  MUFU.TANH R65, R25 ;  /* 0x0000001900417308 */ /* 0x0000a20000002400 */
[----:B------:R-:W-:-:S03]  /*30070*/  FMUL.FTZ R28, R28, R20 ;  /* 0x000000141c1c7220 */ /* 0x000fc60000410000 */
[----:B------:R-:W-:Y:S01]  /*30080*/  SHF.R.S32.HI R15, RZ, 0x1f, R24 ;  /* 0x0000001fff0f7819 */ /* 0x000fe20000011418 */
[----:B------:R-:W-:Y:S01]  /*30090*/  FMUL.FTZ R13, R27, R20 ;  /* 0x000000141b0d7220 */ /* 0x000fe20000410000 */
[----:B0-----:R-:W-:Y:S02]  /*300a0*/  LEA.HI R25, R14, R21, RZ, 0x2 ;  /* 0x000000150e197211 */ /* 0x001fe400078f10ff */
[----:B------:R0:W3:Y:S01]  /*300b0*/  MUFU.TANH R27, R28 ;  /* 0x0000001c001b7308 */ /* 0x0000e20000002400 */
[----:B------:R-:W-:Y:S01]  /*300c0*/  LEA.HI R14, R15, R24, RZ, 0x2 ;  /* 0x000000180f0e7211 */ /* 0x000fe200078f10ff */
[----:B------:R-:W-:-:S03]  /*300d0*/  FMUL.FTZ R11, R26, R20 ;  /* 0x000000141a0b7220 */ /* 0x000fc60000410000 */
[--C-:B------:R-:W-:Y:S02]  /*300e0*/  SHF.R.S32.HI R26, RZ, 0x1f, R14.reuse ;  /* 0x0000001fff1a7819 */ /* 0x100fe4000001140e */
[----:B0-----:R-:W-:Y:S02]  /*300f0*/  LOP3.LUT R28, R25, 0xfffffffc, RZ, 0xc0, !PT ;  /* 0xfffffffc191c7812 */ /* 0x001fe400078ec0ff */
[----:B------:R-:W-:Y:S02]  /*30100*/  SHF.R.S32.HI R25, RZ, 0x2, R14 ;  /* 0x00000002ff197819 */ /* 0x000fe4000001140e */
[----:B------:R-:W-:Y:S01]  /*30110*/  LEA.HI R15, R15, R24, RZ, 0x5 ;  /* 0x000000180f0f7211 */ /* 0x000fe200078f28ff */
[----:B------:R-:W-:Y:S01]  /*30120*/  IMAD.IADD R28, R21, 0x1, -R28 ;  /* 0x00000001151c7824 */ /* 0x000fe200078e0a1c */
[----:B------:R-:W-:Y:S02]  /*30130*/  LEA.HI R26, R26, R25, RZ, 0x3 ;  /* 0x000000191a1a7211 */ /* 0x000fe400078f18ff */
[----:B------:R-:W-:-:S02]  /*30140*/  SHF.R.S32.HI R15, RZ, 0x5, R15 ;  /* 0x00000005ff0f7819 */ /* 0x000fc4000001140f */
[----:B------:R-:W-:Y:S02]  /*30150*/  LEA.HI R21, R28, R28, RZ, 0x1 ;  /* 0x0000001c1c157211 */ /* 0x000fe400078f08ff */
[----:B------:R-:W-:Y:S01]  /*30160*/  LOP3.LUT R26, R26, 0xfffffff8, RZ, 0xc0, !PT ;  /* 0xfffffff81a1a7812 */ /* 0x000fe200078ec0ff */
[----:B------:R-:W-:Y:S01]  /*30170*/  IMAD R15, R58, 0x4, R15 ;  /* 0x000000043a0f7824 */ /* 0x000fe200078e020f */
[----:B------:R-:W-:Y:S01]  /*30180*/  LOP3.LUT R21, R21, 0x1ffffffe, RZ, 0xc0, !PT ;  /* 0x1ffffffe15157812 */ /* 0x000fe200078ec0ff */
[-C--:B------:R-:W-:Y:S02]  /*30190*/  FMUL.FTZ R31, R31, R20.reuse ;  /* 0x000000141f1f7220 */ /* 0x080fe40000410000 */
[----:B------:R-:W-:Y:S02]  /*301a0*/  IMAD.IADD R26, R25, 0x1, -R26 ;  /* 0x00000001191a7824 */ /* 0x000fe400078e0a1a */
[----:B------:R-:W-:Y:S01]  /*301b0*/  FMUL.FTZ R37, R37, R20 ;  /* 0x0000001425257220 */ /* 0x000fe20000410000 */
[----:B------:R-:W-:-:S02]  /*301c0*/  IMAD.IADD R21, R28, 0x1, -R21 ;  /* 0x000000011c157824 */ /* 0x000fc400078e0a15 */
[----:B------:R-:W-:Y:S01]  /*301d0*/  IMAD.U32 R26, R15, 0x10, R26 ;  /* 0x000000100f1a7824 */ /* 0x000fe200078e001a */
[----:B------:R-:W0:Y:S08]  /*301e0*/  MUFU.TANH R67, R31 ;  /* 0x0000001f00437308 */ /* 0x000e300000002400 */
[----:B------:R4:W0:Y:S02]  /*301f0*/  MUFU.TANH R31, R37 ;  /* 0x00000025001f7308 */ /* 0x0008240000002400 */
[----:B----4-:R-:W-:-:S04]  /*30200*/  IMAD R37, R21, 0x8, R26 ;  /* 0x0000000815257824 */ /* 0x010fc800078e021a */
[----:B------:R-:W-:-:S04]  /*30210*/  @P0 IMAD.HI.U32 R60, R37, R60, RZ ;  /* 0x0000003c253c0227 */ /* 0x000fc800078e00ff */
[-C--:B------:R-:W-:Y:S01]  /*30220*/  FMUL.FTZ R30, R30, R20.reuse ;  /* 0x000000141e1e7220 */ /* 0x080fe20000410000 */
[----:B------:R-:W-:Y:S01]  /*30230*/  @P0 SHF.R.U32.HI R37, RZ, R59, R60 ;  /* 0x0000003bff250219 */ /* 0x000fe2000001163c */
[-C--:B------:R-:W-:Y:S01]  /*30240*/  FMUL.FTZ R36, R36, R20.reuse ;  /* 0x0000001424247220 */ /* 0x080fe20000410000 */
[----:B------:R-:W-:Y:S01]  /*30250*/  LOP3.LUT R15, R14, 0x7ffffffc, RZ, 0xc0, !PT ;  /* 0x7ffffffc0e0f7812 */ /* 0x000fe200078ec0ff */
[----:B------:R-:W-:Y:S02]  /*30260*/  IMAD.SHL.U32 R58, R0, 0x40, RZ ;  /* 0x00000040003a7824 */ /* 0x000fe400078e00ff */
[-C--:B------:R-:W-:Y:S01]  /*30270*/  FMUL.FTZ R35, R35, R20.reuse ;  /* 0x0000001423237220 */ /* 0x080fe20000410000 */
[----:B------:R-:W4:Y:S01]  /*30280*/  SHFL.IDX PT, R21, R37, RZ, 0x1c1f ;  /* 0x001c1fff25157589 */ /* 0x000f2200000e0000 */
[----:B------:R-:W0:Y:S01]  /*30290*/  MUFU.TANH R66, R30 ;  /* 0x0000001e00427308 */ /* 0x000e220000002400 */
[-C--:B------:R-:W-:Y:S01]  /*302a0*/  FMUL.FTZ R29, R29, R20.reuse ;  /* 0x000000141d1d7220 */ /* 0x080fe20000410000 */
[-C--:B------:R-:W-:Y:S01]  /*302b0*/  FMUL.FTZ R32, R32, R20.reuse ;  /* 0x0000001420207220 */ /* 0x080fe20000410000 */
[-C--:B------:R-:W-:Y:S01]  /*302c0*/  FMUL.FTZ R33, R33, R20.reuse ;  /* 0x0000001421217220 */ /* 0x080fe20000410000 */
[-C--:B------:R-:W-:Y:S01]  /*302d0*/  FMUL.FTZ R40, R40, R20.reuse ;  /* 0x0000001428287220 */ /* 0x080fe20000410000 */
[----:B------:R-:W-:-:S03]  /*302e0*/  FMUL.FTZ R41, R41, R20 ;  /* 0x0000001429297220 */ /* 0x000fc60000410000 */
[----:B------:R1:W0:Y:S01]  /*302f0*/  MUFU.TANH R30, R36 ;  /* 0x00000024001e7308 */ /* 0x0002220000002400 */
[-C--:B------:R-:W-:Y:S01]  /*30300*/  FMUL.FTZ R42, R42, R20.reuse ;  /* 0x000000142a2a7220 */ /* 0x080fe20000410000 */
[-C--:B------:R-:W-:Y:S01]  /*30310*/  FMUL.FTZ R44, R44, R20.reuse ;  /* 0x000000142c2c7220 */ /* 0x080fe20000410000 */
[-C--:B------:R-:W-:Y:S01]  /*30320*/  FMUL.FTZ R45, R45, R20.reuse ;  /* 0x000000142d2d7220 */ /* 0x080fe20000410000 */
[-C--:B------:R-:W-:Y:S01]  /*30330*/  FMUL.FTZ R46, R46, R20.reuse ;  /* 0x000000142e2e7220 */ /* 0x080fe20000410000 */
[-C--:B------:R-:W-:Y:S01]  /*30340*/  FMUL.FTZ R47, R47, R20.reuse ;  /* 0x000000142f2f7220 */ /* 0x080fe20000410000 */
[-C--:B------:R-:W-:Y:S01]  /*30350*/  FMUL.FTZ R48, R48, R20.reuse ;  /* 0x0000001430307220 */ /* 0x080fe20000410000 */
[-C--:B------:R-:W-:Y:S01]  /*30360*/  FMUL.FTZ R49, R49, R20.reuse ;  /* 0x0000001431317220 */ /* 0x080fe20000410000 */
[----:B------:R2:W0:Y:S01]  /*30370*/  MUFU.TANH R69, R35 ;  /* 0x0000002300457308 */ /* 0x0004220000002400 */
[----:B-1----:R-:W-:Y:S01]  /*30380*/  IMAD.IADD R36, R24, 0x1, -R15 ;  /* 0x0000000118247824 */ /* 0x002fe200078e0a0f */
[----:B------:R-:W-:Y:S01]  /*30390*/  IADD3 R15, -R58, 0x1, RZ ;  /* 0x000000013a0f7810 */ /* 0x000fe20007ffe1ff */
        /* <DEDUP_REMOVED lines=9> */
[----:B------:R-:W-:Y:S01]  /*30430*/  FMUL.FTZ R20, R55, R20 ;  /* 0x0000001437147220 */ /* 0x000fe20000410000 */
[----:B------:R-:W-:Y:S01]  /*30440*/  IMAD R15, R36, -0x2, R15 ;  /* 0xfffffffe240f7824 */ /* 0x000fe200078e020f */
[----:B------:R-:W1:Y:S01]  /*30450*/  MUFU.TANH R11, R11 ;  /* 0x0000000b000b7308 */ /* 0x000e620000002400 */
[----:B------:R-:W-:-:S03]  /*30460*/  LOP3.LUT R14, RZ, R61, RZ, 0x33, !PT ;  /* 0x0000003dff0e7212 */ /* 0x000fc600078e33ff */
[----:B------:R-:W-:-:S04]  /*30470*/  IADD3 R15, -R56, R15, R57 ;  /* 0x0000000f380f7210 */ /* 0x000fc80007ffe139 */
[----:B------:R-:W2:Y:S08]  /*30480*/  MUFU.TANH R13, R13 ;  /* 0x0000000d000d7308 */ /* 0x000eb00000002400 */
        /* <DEDUP_REMOVED lines=19> */
[----:B------:R-:W-:-:S02]  /*305c0*/  IMAD.IADD R62, R15, 0x1, R62 ;  /* 0x000000010f3e7824 */ /* 0x000fc400078e023e */
[----:B------:R-:W-:-:S05]  /*305d0*/  IMAD.IADD R63, R63, 0x1, -R58 ;  /* 0x000000013f3f7824 */ /* 0x000fca00078e0a3a */
[----:B------:R3:W0:Y:S02]  /*305e0*/  MUFU.TANH R70, R38 ;  /* 0x0000002600467308 */ /* 0x0006240000002400 */
[----:B---3--:R-:W-:-:S06]  /*305f0*/  IMAD.IADD R38, R15, 0x1, R14 ;  /* 0x000000010f267824 */ /* 0x008fcc00078e020e */
[----:B------:R4:W3:Y:S08]  /*30600*/  MUFU.TANH R68, R34 ;  /* 0x0000002200447308 */ /* 0x0008f00000002400 */
[----:B------:R1:W0:Y:S01]  /*30610*/  MUFU.TANH R71, R39 ;  /* 0x0000002700477308 */ /* 0x0002220000002400 */
[--C-:B----4-:R-:W-:Y:S02]  /*30620*/  IMAD.IADD R34, R38, 0x1, R21.reuse ;  /* 0x0000000126227824 */ /* 0x110fe400078e0215 */
[----:B-1----:R-:W-:Y:S01]  /*30630*/  IMAD.IADD R39, R62, 0x1, R21 ;  /* 0x000000013e277824 */ /* 0x002fe200078e0215 */
[----:B--23--:R-:W-:Y:S06]  /*30640*/  @!P1 BRA `(.L_x_2211) ;  /* 0x0000000000889947 */ /* 0x00cfec0003800000 */
[----:B------:R-:W-:Y:S01]  /*30650*/  IADD3 R15, -R56, R57, R21 ;  /* 0x00000039380f7210 */ /* 0x000fe20007ffe115 */
[----:B------:R-:W-:Y:S03]  /*30660*/  BSSY B3, `(.L_x_2212) ;  /* 0x000001c000037945 */ /* 0x000fe60003800000 */
[----:B------:R-:W-:-:S13]  /*30670*/  ISETP.GT.AND P0, PT, R15, -0x1, PT ;  /* 0xffffffff0f00780c */ /* 0x000fda0003f04270 */
[----:B------:R-:W-:Y:S05]  /*30680*/  @P0 BRA `(.L_x_2213) ;  /* 0x00000000003c0947 */ /* 0x000fea0003800000 */
[----:B------:R-:W-:Y:S01]  /*30690*/  ISETP.NE.AND P0, PT, R12, 0x1, PT ;  /* 0x000000010c00780c */ /* 0x000fe20003f05270 */
[----:B------:R-:W-:Y:S01]  /*306a0*/  BSSY B4, `(.L_x_2214) ;  /* 0x000000b000047945 */ /* 0x000fe20003800000 */
[----:B------:R-:W-:-:S11]  /*306b0*/  LOP3.LUT R15, RZ, R15, RZ, 0x33, !PT ;  /* 0x0000000fff0f7212 */ /* 0x000fd600078e33ff */
[----:B------:R-:W-:Y:S05]  /*306c0*/  @!P0 BRA `(.L_x_2215) ;  /* 0x0000000000208947 */ /* 0x000fea0003800000 */
[C---:B------:R-:W-:Y:S02]  /*306d0*/  R2UR UR4, R4.reuse ;  /* 0x00000000040472ca */ /* 0x040fe400000e0000 */
[C---:B------:R-:W-:Y:S02]  /*306e0*/  R2UR UR5, R5.reuse ;  /* 0x00000000050572ca */ /* 0x040fe400000e0000 */
[----:B------:R-:W-:Y:S02]  /*306f0*/  R2UR UR6, R4 ;  /* 0x00000000040672ca */ /* 0x000fe400000e0000 */
[----:B------:R-:W-:-:S09]  /*30700*/  R2UR UR7, R5 ;  /* 0x00000000050772ca */ /* 0x000fd200000e0000 */
[----:B------:R-:W2:Y:S04]  /*30710*/  LD.E R14, desc[UR4][R8.64+0x1c] ;  /* 0x00001c04080e7980 */ /* 0x000ea8000c101900 */
[----:B------:R-:W3:Y:S01]  /*30720*/  LD.E R21, desc[UR6][R8.64+0x20] ;  /* 0x0000200608157980 */ /* 0x000ee2000c101900 */
[----:B--2---:R-:W-:-:S05]  /*30730*/  IMAD.HI.U32 R14, R15, R14, RZ ;  /* 0x0000000e0f0e7227 */ /* 0x004fca00078e00ff */
[----:B---3--:R-:W-:-:S07]  /*30740*/  SHF.R.U32.HI R15, RZ, R21, R14 ;  /* 0x00000015ff0f7219 */ /* 0x008fce000001160e */
.L_x_2215:
[----:B------:R-:W-:Y:S05]  /*30750*/  BSYNC B4 ;  /* 0x0000000000047941 */ /* 0x000fea0003800000 */
.L_x_2214:
[----:B------:R-:W-:Y:S01]  /*30760*/  LOP3.LUT R15, RZ, R15, RZ, 0x33, !PT ;  /* 0x0000000fff0f7212 */ /* 0x000fe200078e33ff */
[----:B------:R-:W-:Y:S06]  /*30770*/  BRA `(.L_x_2216) ;  /* 0x0000000000287947 */ /* 0x000fec0003800000 */
.L_x_2213:
[----:B------:R-:W-:-:S13]  /*30780*/  ISETP.NE.AND P0, PT, R12, 0x1, PT ;  /* 0x000000010c00780c */ /* 0x000fda0003f05270 */
        /* <DEDUP_REMOVED lines=9> */
.L_x_2216:
[----:B------:R-:W-:Y:S05]  /*30820*/  BSYNC B3 ;  /* 0x0000000000037941 */ /* 0x000fea0003800000 */
.L_x_2212:
[----:B------:R-:W-:-:S04]  /*30830*/  IMAD R15, R12, R15, -R58 ;  /* 0x0000000f0c0f7224 */ /* 0x000fc800078e0a3a */
[----:B------:R-:W-:-:S05]  /*30840*/  IMAD R15, R36, -0x2, R15 ;  /* 0xfffffffe240f7824 */ /* 0x000fca00078e020f */
[----:B------:R-:W-:Y:S02]  /*30850*/  VIMNMX R34, R34, R15, !PT ;  /* 0x0000000f22227248 */ /* 0x000fe40007fe0100 */
[----:B------:R-:W-:-:S07]  /*30860*/  VIADDMNMX R39, R15, R12, R39, PT ;  /* 0x0000000c0f277246 */ /* 0x000fce0003800127 */
.L_x_2211:
[----:B------:R-:W-:Y:S05]  /*30870*/  BSYNC B2 ;  /* 0x0000000000027941 */ /* 0x000fea0003800000 */
.L_x_2210:
[C---:B------:R-:W-:Y:S01]  /*30880*/  ISETP.GE.AND P1, PT, R63.reuse, 0x9, PT ;  /* 0x000000093f00780c */ /* 0x040fe20003f26270 */
[----:B------:R-:W1:Y:S01]  /*30890*/  SHFL.IDX PT, R37, R37, 0x1, 0x1c1f ;  /* 0x003c1f0025257f89 */ /* 0x000e6200000e0000 */
        /* <DEDUP_REMOVED lines=13> */
[----:B-1----:R-:W-:Y:S01]  /*30970*/  IMAD.IADD R38, R38, 0x1, R37 ;  /* 0x0000000126267824 */ /* 0x002fe200078e0225 */
[----:B------:R-:W-:Y:S02]  /*30980*/  ISETP.GT.AND P3, PT, R34, 0x9, !P5 ;  /* 0x000000092200780c */ /* 0x000fe40006f64270 */
[----:B------:R-:W-:Y:S02]  /*30990*/  ISETP.GE.AND P4, PT, R63, 0x12, PT ;  /* 0x000000123f00780c */ /* 0x000fe40003f86270 */
[----:B0-----:R-:W-:Y:S02]  /*309a0*/  FSEL R21, R32, -INF , !P2 ;  /* 0xff80000020157808 */ /* 0x001fe40005000000 */
        /* <DEDUP_REMOVED lines=77> */
.L_x_2222:
[----:B------:R-:W-:Y:S05]  /*30e80*/  BSYNC B4 ;  /* 0x0000000000047941 */ /* 0x000fea0003800000 */
.L_x_2221:
[----:B------:R-:W-:Y:S01]  /*30e90*/  LOP3.LUT R57, RZ, R57, RZ, 0x33, !PT ;  /* 0x00000039ff397212 */ /* 0x000fe200078e33ff */
[----:B------:R-:W-:Y:S06]  /*30ea0*/  BRA `(.L_x_2223) ;  /* 0x0000000000287947 */ /* 0x000fec0003800000 */
.L_x_2220:
        /* <DEDUP_REMOVED lines=10> */
.L_x_2223:
[----:B------:R-:W-:Y:S05]  /*30f50*/  BSYNC B3 ;  /* 0x0000000000037941 */ /* 0x000fea0003800000 */
.L_x_2219:
[----:B------:R-:W-:-:S04]  /*30f60*/  IMAD R57, R12, R57, -R58 ;  /* 0x000000390c397224 */ /* 0x000fc800078e0a3a */
[----:B------:R-:W-:-:S05]  /*30f70*/  IMAD R57, R36, -0x2, R57 ;  /* 0xfffffffe24397824 */ /* 0x000fca00078e0239 */
[----:B------:R-:W-:Y:S02]  /*30f80*/  VIADDMNMX R39, R57, R12, R39, PT ;  /* 0x0000000c39277246 */ /* 0x000fe40003800127 */
[----:B------:R-:W-:-:S07]  /*30f90*/  VIMNMX R38, R38, R57, !PT ;  /* 0x0000003926267248 */ /* 0x000fce0007fe0100 */
.L_x_2218:
[----:B------:R-:W-:Y:S05]  /*30fa0*/  BSYNC B2 ;  /* 0x0000000000027941 */ /* 0x000fea0003800000 */
.L_x_2217:
[----:B------:R-:W2:Y:S01]  /*30fb0*/  LDL.64 R8, [R7+0x70] ;  /* 0x0000700007087983 */ /* 0x000ea20000100a00 */
[----:B------:R-:W-:Y:S02]  /*30fc0*/  R2UR UR4, R4 ;  /* 0x00000000040472ca */ /* 0x000fe400000e0000 */
[----:B------:R-:W-:Y:S02]  /*30fd0*/  R2UR UR5, R5 ;  /* 0x00000000050572ca */ /* 0x000fe400000e0000 */
[C---:B------:R-:W-:Y:S02]  /*30fe0*/  ISETP.GT.AND P0, PT, R38.reuse, 0x1, !P0 ;  /* 0x000000012600780c */ /* 0x040fe40004704270 */
[----:B------:R-:W-:Y:S02]  /*30ff0*/  ISETP.NE.AND P6, PT, R65, RZ, PT ;  /* 0x000000ff4100720c */ /* 0x000fe40003fc5270 */
[----:B------:R-:W-:Y:S02]  /*31000*/  ISETP.LT.OR P0, PT, R39, 0x2, P0 ;  /* 0x000000022700780c */ /* 0x000fe40000701670 */
[----:B------:R-:W-:-:S02]  /*31010*/  ISETP.GT.AND P1, PT, R38, 0x8, !P1 ;  /* 0x000000082600780c */ /* 0x000fc40004f24270 */
[----:B------:R-:W-:Y:S02]  /*31020*/  FSEL R53, R13, -INF , !P0 ;  /* 0xff8000000d357808 */ /* 0x000fe40004000000 */
[----:B------:R-:W-:Y:S02]  /*31030*/  ISETP.NE.AND P0, PT, R55, RZ, PT ;  /* 0x000000ff3700720c */ /* 0x000fe40003f05270 */
[C---:B------:R-:W-:Y:S02]  /*31040*/  ISETP.LT.OR P1, PT, R39.reuse, 0x9, P1 ;  /* 0x000000092700780c */ /* 0x040fe40000f21670 */
[----:B------:R-:W-:Y:S02]  /*31050*/  ISETP.GT.AND P0, PT, R38, 0x9, !P0 ;  /* 0x000000092600780c */ /* 0x000fe40004704270 */
[----:B------:R-:W-:Y:S02]  /*31060*/  FSEL R57, R66, -INF , !P1 ;  /* 0xff80000042397808 */ /* 0x000fe40004800000 */
[----:B------:R-:W-:-:S02]  /*31070*/  ISETP.LT.OR P0, PT, R39, 0xa, P0 ;  /* 0x0000000a2700780c */ /* 0x000fc40000701670 */
[----:B------:R-:W-:Y:S02]  /*31080*/  ISETP.NE.AND P1, PT, R74, RZ, PT ;  /* 0x000000ff4a00720c */ /* 0x000fe40003f25270 */
[----:B------:R-:W-:Y:S02]  /*31090*/  FSEL R67, R67, -INF , !P0 ;  /* 0xff80000043437808 */ /* 0x000fe40004000000 */
[----:B------:R-:W-:-:S04]  /*310a0*/  ISETP.NE.AND P0, PT, R59, RZ, PT ;  /* 0x000000ff3b00720c */ /* 0x000fc80003f05270 */
[----:B------:R-:W-:-:S04]  /*310b0*/  ISETP.GT.AND P0, PT, R38, 0x10, !P0 ;  /* 0x000000102600780c */ /* 0x000fc80004704270 */
[----:B------:R-:W-:-:S04]  /*310c0*/  ISETP.LT.OR P0, PT, R39, 0x11, P0 ;  /* 0x000000112700780c */ /* 0x000fc80000701670 */
        /* <DEDUP_REMOVED lines=17> */
[----:B------:R-:W-:-:S04]  /*311e0*/  ISETP.NE.AND P0, PT, R41, RZ, PT ;  /* 0x000000ff2900720c */ /* 0x000fc80003f05270 */
[----:B------:R-:W-:-:S04]  /*311f0*/  ISETP.GT.AND P0, PT, R38, RZ, !P0 ;  /* 0x000000ff2600720c */ /* 0x000fc80004704270 */
[----:B------:R-:W-:-:S04]  /*31200*/  ISETP.LT.OR P0, PT, R39, 0x1, P0 ;  /* 0x000000012700780c */ /* 0x000fc80000701670 */
[----:B------:R-:W-:Y:S02]  /*31210*/  FSEL R49, R11, -INF , !P0 ;  /* 0xff8000000b317808 */ /* 0x000fe40004000000 */
[----:B------:R-:W-:Y:S01]  /*31220*/  ISETP.NE.AND P0, PT, R73, RZ, PT ;  /* 0x000000ff4900720c */ /* 0x000fe20003f05270 */
[----:B--2---:R-:W2:Y:S03]  /*31230*/  LD.E.64 R12, desc[UR4][R8.64] ;  /* 0x00000004080c7980 */ /* 0x004ea6000c101b00 */
[C---:B------:R-:W-:Y:S02]  /*31240*/  ISETP.GT.AND P0, PT, R38.reuse, 0x21, !P0 ;  /* 0x000000212600780c */ /* 0x040fe40004704270 */
[C---:B------:R-:W-:Y:S02]  /*31250*/  ISETP.GT.AND P1, PT, R38.reuse, 0x28, !P1 ;  /* 0x000000282600780c */ /* 0x040fe40004f24270 */
[----:B------:R-:W-:-:S02]  /*31260*/  ISETP.GT.AND P2, PT, R38, 0x29, !P2 ;  /* 0x000000292600780c */ /* 0x000fc40005744270 */
[C---:B------:R-:W-:Y:S02]  /*31270*/  ISETP.GT.AND P3, PT, R38.reuse, 0x30, !P3 ;  /* 0x000000302600780c */ /* 0x040fe40005f64270 */
[C---:B------:R-:W-:Y:S02]  /*31280*/  ISETP.GT.AND P4, PT, R38.reuse, 0x31, !P4 ;  /* 0x000000312600780c */ /* 0x040fe40006784270 */
[C---:B------:R-:W-:Y:S02]  /*31290*/  ISETP.GT.AND P5, PT, R38.reuse, 0x38, !P5 ;  /* 0x000000382600780c */ /* 0x040fe40006fa4270 */
[----:B------:R-:W-:Y:S02]  /*312a0*/  ISETP.GT.AND P6, PT, R38, 0x39, !P6 ;  /* 0x000000392600780c */ /* 0x000fe400077c4270 */
[C---:B------:R-:W-:Y:S02]  /*312b0*/  ISETP.LT.OR P0, PT, R39.reuse, 0x22, P0 ;  /* 0x000000222700780c */ /* 0x040fe40000701670 */
[----:B------:R-:W-:-:S02]  /*312c0*/  ISETP.LT.OR P1, PT, R39, 0x29, P1 ;  /* 0x000000292700780c */ /* 0x000fc40000f21670 */
[----:B------:R-:W-:Y:S02]  /*312d0*/  FSEL R65, R35, -INF , !P0 ;  /* 0xff80000023417808 */ /* 0x000fe40004000000 */
[C---:B------:R-:W-:Y:S02]  /*312e0*/  ISETP.LT.OR P2, PT, R39.reuse, 0x2a, P2 ;  /* 0x0000002a2700780c */ /* 0x040fe40001741670 */
[----:B------:R-:W-:Y:S02]  /*312f0*/  FSEL R73, R46, -INF , !P1 ;  /* 0xff8000002e497808 */ /* 0x000fe40004800000 */
[----:B------:R-:W-:Y:S02]  /*31300*/  ISETP.LT.OR P3, PT, R39, 0x31, P3 ;  /* 0x000000312700780c */ /* 0x000fe40001f61670 */
[----:B------:R-:W-:Y:S02]  /*31310*/  FSEL R75, R47, -INF , !P2 ;  /* 0xff8000002f4b7808 */ /* 0x000fe40005000000 */
[----:B------:R-:W-:-:S02]  /*31320*/  ISETP.LT.OR P4, PT, R39, 0x32, P4 ;  /* 0x000000322700780c */ /* 0x000fc40002781670 */
[----:B------:R-:W-:Y:S02]  /*31330*/  FSEL R77, R50, -INF , !P3 ;  /* 0xff800000324d7808 */ /* 0x000fe40005800000 */
[----:B------:R-:W-:Y:S02]  /*31340*/  ISETP.LT.OR P5, PT, R39, 0x39, P5 ;  /* 0x000000392700780c */ /* 0x000fe40002fa1670 */
[----:B------:R-:W-:Y:S02]  /*31350*/  FSEL R79, R51, -INF , !P4 ;  /* 0xff800000334f7808 */ /* 0x000fe40006000000 */
[----:B------:R-:W-:Y:S02]  /*31360*/  ISETP.LT.OR P6, PT, R39, 0x3a, P6 ;  /* 0x0000003a2700780c */ /* 0x000fe400037c1670 */
[----:B------:R-:W-:Y:S02]  /*31370*/  FSEL R81, R54, -INF , !P5 ;  /* 0xff80000036517808 */ /* 0x000fe40006800000 */
[----:B------:R-:W-:-:S02]  /*31380*/  R2UR UR6, R4 ;  /* 0x00000000040672ca */ /* 0x000fc400000e0000 */
[----:B------:R-:W-:Y:S02]  /*31390*/  R2UR UR7, R5 ;  /* 0x00000000050772ca */ /* 0x000fe400000e0000 */
[----:B------:R-:W-:-:S11]  /*313a0*/  FSEL R83, R43, -INF , !P6 ;  /* 0xff8000002b537808 */ /* 0x000fd60007000000 */
[----:B------:R-:W3:Y:S01]  /*313b0*/  LD.E R41, desc[UR6][R8.64+0x14] ;  /* 0x0000140608297980 */ /* 0x000ee2000c101900 */
[----:B--2---:R-:W-:Y:S02]  /*313c0*/  FMNMX.FTZ R11, R45, R12, !PT ;  /* 0x0000000c2d0b7209 */ /* 0x004fe40007810000 */
        /* <DEDUP_REMOVED lines=12> */
[----:B------:R-:W-:Y:S01]  /*31490*/  FMNMX.FTZ R36, R61, R36, !PT ;  /* 0x000000243d247209 */ /* 0x000fe20007810000 */
[----:B------:R-:W2:Y:S01]  /*314a0*/  LD.E R40, desc[UR4][R8.64+0x20] ;  /* 0x0000200408287980 */ /* 0x000ea2000c101900 */
        /* <DEDUP_REMOVED lines=17> */
[----:B------:R-:W-:-:S03]  /*315c0*/  FMNMX.FTZ R39, R83, R36, !PT ;  /* 0x0000002453277209 */ /* 0x000fc60007810000 */
[----:B------:R-:W0:Y:S04]  /*315d0*/  SHFL.BFLY PT, R11, R38, 0x2, 0x1f ;  /* 0x0c401f00260b7f89 */ /* 0x000e2800000e0000 */
[----:B------:R1:W-:Y:S04]  /*315e0*/  ST.E.64 desc[UR4][R8.64], R38 ;  /* 0x0000002608007985 */ /* 0x0003e8000c101b04 */
[----:B------:R-:W4:Y:S01]  /*315f0*/  LD.E R44, desc[UR6][R8.64+0x4] ;  /* 0x00000406082c7980 */ /* 0x000f22000c101900 */
[----:B0-----:R-:W-:-:S03]  /*31600*/  FMNMX.FTZ R11, R38, R11, !PT ;  /* 0x0000000b260b7209 */ /* 0x001fc60007810000 */
[----:B-1----:R-:W5:Y:S04]  /*31610*/  LD.E R38, desc[UR4][R8.64+0x10] ;  /* 0x0000100408267980 */ /* 0x002f68000c101900 */
[----:B------:R-:W0:Y:S02]  /*31620*/  SHFL.BFLY PT, R36, R11, 0x1, 0x1f ;  /* 0x0c201f000b247f89 */ /* 0x000e2400000e0000 */
[----:B0-----:R-:W-:-:S05]  /*31630*/  FMNMX.FTZ R35, R11, R36, !PT ;  /* 0x000000240b237209 */ /* 0x001fca0007810000 */
[----:B------:R-:W-:Y:S04]  /*31640*/  ST.E desc[UR4][R8.64], R35 ;  /* 0x0000002308007985 */ /* 0x000fe8000c101904 */
[----:B------:R-:W3:Y:S01]  /*31650*/  LD.E R37, desc[UR6][R8.64] ;  /* 0x0000000608257980 */ /* 0x000ee2000c101900 */
[----:B------:R-:W-:Y:S02]  /*31660*/  R2UR UR8, R4 ;  /* 0x00000000040872ca */ /* 0x000fe400000e0000 */
[----:B------:R-:W-:Y:S01]  /*31670*/  R2UR UR9, R5 ;  /* 0x00000000050972ca */ /* 0x000fe200000e0000 */
[----:B----4-:R-:W0:Y:S02]  /*31680*/  SHFL.BFLY PT, R11, R44, 0x2, 0x1f ;  /* 0x0c401f002c0b7f89 */ /* 0x010e2400000e0000 */
[----:B0-----:R-:W-:-:S05]  /*31690*/  FMNMX.FTZ R36, R11, R44, !PT ;  /* 0x0000002c0b247209 */ /* 0x001fca0007810000 */
[----:B------:R-:W0:Y:S02]  /*316a0*/  SHFL.BFLY PT, R11, R36, 0x1, 0x1f ;  /* 0x0c201f00240b7f89 */ /* 0x000e2400000e0000 */
[----:B0-----:R-:W-:Y:S02]  /*316b0*/  FMNMX.FTZ R35, R36, R11, !PT ;  /* 0x0000000b24237209 */ /* 0x001fe40007810000 */
[----:B---3--:R-:W-:Y:S02]  /*316c0*/  FSETP.NEU.FTZ.AND P0, PT, R37, -INF , PT ;  /* 0xff8000002500780b */ /* 0x008fe40003f1d000 */
[----:B------:R-:W-:Y:S02]  /*316d0*/  FSETP.NEU.FTZ.AND P1, PT, R35, -INF , PT ;  /* 0xff8000002300780b */ /* 0x000fe40003f3d000 */
[----:B------:R-:W-:Y:S02]  /*316e0*/  FSEL R11, R37, RZ, P0 ;  /* 0x000000ff250b7208 */ /* 0x000fe40000000000 */
[----:B------:R-:W-:-:S03]  /*316f0*/  FSEL R42, R35, RZ, P1 ;  /* 0x000000ff232a7208 */ /* 0x000fc60000800000 */
[----:B------:R-:W-:Y:S02]  /*31700*/  FADD.FTZ R11, R12, -R11 ;  /* 0x8000000b0c0b7221 */ /* 0x000fe40000010000 */
[----:B------:R-:W-:Y:S02]  /*31710*/  FADD.FTZ R13, R13, -R42 ;  /* 0x8000002a0d0d7221 */ /* 0x000fe40000010000 */
[----:B--2---:R-:W-:Y:S02]  /*31720*/  FMUL.FTZ R11, R11, R40 ;  /* 0x000000280b0b7220 */ /* 0x004fe40000410000 */
[----:B------:R-:W-:-:S04]  /*31730*/  FMUL.FTZ R12, R40, R13 ;  /* 0x0000000d280c7220 */ /* 0x000fc80000410000 */
[----:B------:R-:W5:Y:S08]  /*31740*/  MUFU.EX2 R11, R11 ;  /* 0x0000000b000b7308 */ /* 0x000f700000000800 */
[----:B------:R-:W0:Y:S01]  /*31750*/  MUFU.EX2 R12, R12 ;  /* 0x0000000c000c7308 */ /* 0x000e220000000800 */
[----:B------:R1:W-:Y:S01]  /*31760*/  ST.E desc[UR4][R8.64+0x4], R35 ;  /* 0x0000042308007985 */ /* 0x0003e2000c101904 */
[----:B-----5:R-:W-:Y:S01]  /*31770*/  FMUL.FTZ R13, R11, R38 ;  /* 0x000000260b0d7220 */ /* 0x020fe20000410000 */
[----:B0-----:R-:W-:-:S04]  /*31780*/  FMUL.FTZ R41, R12, R41 ;  /* 0x000000290c297220 */ /* 0x001fc80000410000 */
[----:B------:R1:W-:Y:S04]  /*31790*/  ST.E desc[UR6][R8.64+0x10], R13 ;  /* 0x0000100d08007985 */ /* 0x0003e8000c101906 */
[----:B------:R1:W-:Y:S04]  /*317a0*/  ST.E desc[UR8][R8.64+0x14], R41 ;  /* 0x0000142908007985 */ /* 0x0003e8000c101908 */
[----:B------:R-:W2:Y:S04]  /*317b0*/  LDL.64 R36, [R7+0x78] ;  /* 0x0000780007247983 */ /* 0x000ea80000100a00 */
[----:B--2---:R-:W2:Y:S04]  /*317c0*/  LD.E.64 R38, desc[UR4][R36.64] ;  /* 0x0000000424267980 */ /* 0x004ea8000c101b00 */
[----:B--2---:R-:W2:Y:S01]  /*317d0*/  LD.E R40, desc[UR4][R38.64+0x4] ;  /* 0x0000040426287980 */ /* 0x004ea2000c101900 */
[----:B------:R-:W-:Y:S01]  /*317e0*/  BSSY B2, `(.L_x_2224) ;  /* 0x0000010000027945 */ /* 0x000fe20003800000 */
[----:B--2---:R-:W-:-:S13]  /*317f0*/  ISETP.NE.AND P0, PT, R40, RZ, PT ;  /* 0x000000ff2800720c */ /* 0x004fda0003f05270 */
[----:B-1----:R-:W-:Y:S05]  /*31800*/  @P0 BRA `(.L_x_2225) ;  /* 0x0000000000340947 */ /* 0x002fea0003800000 */
[----:B------:R-:W-:Y:S02]  /*31810*/  R2UR UR4, R4 ;  /* 0x00000000040472ca */ /* 0x000fe400000e0000 */
[----:B------:R-:W-:-:S13]  /*31820*/  R2UR UR5, R5 ;  /* 0x00000000050572ca */ /* 0x000fda00000e0000 */
[----:B------:R-:W2:Y:S01]  /*31830*/  LD.E.64 R8, desc[UR4][R36.64+0x8] ;  /* 0x0000080424087980 */ /* 0x000ea2000c101b00 */
[----:B------:R-:W-:Y:S02]  /*31840*/  R2UR UR6, R4 ;  /* 0x00000000040672ca */ /* 0x000fe400000e0000 */
[----:B------:R-:W-:Y:S01]  /*31850*/  R2UR UR7, R5 ;  /* 0x00000000050772ca */ /* 0x000fe200000e0000 */
[----:B------:R-:W3:-:S12]  /*31860*/  LD.E R39, desc[UR4][R38.64] ;  /* 0x0000000426277980 */ /* 0x000ed8000c101900 */
[----:B--2---:R-:W2:Y:S01]  /*31870*/  LD.E.64 R8, desc[UR6][R8.64] ;  /* 0x0000000608087980 */ /* 0x004ea2000c101b00 */
[----:B---3--:R-:W-:-:S04]  /*31880*/  IMAD R41, R10, 0x40, R39 ;  /* 0x000000400a297824 */ /* 0x008fc800078e0227 */
[----:B--2---:R-:W-:-:S05]  /*31890*/  IMAD.WIDE R40, R41, 0x4, R8 ;  /* 0x0000000429287825 */ /* 0x004fca00078e0208 */
[----:B------:R0:W-:Y:S04]  /*318a0*/  ST.E desc[UR4][R40.64], R11 ;  /* 0x0000000b28007985 */ /* 0x0001e8000c101904 */
[----:B------:R-:W2:Y:S04]  /*318b0*/  LD.E.64 R38, desc[UR6][R36.64] ;  /* 0x0000000624267980 */ /* 0x000ea8000c101b00 */
[----:B--2---:R-:W2:Y:S02]  /*318c0*/  LD.E R13, desc[UR4][R38.64+0x4] ;  /* 0x00000404260d7980 */ /* 0x004ea4000c101900 */
[----:B0-2---:R-:W-:-:S13]  /*318d0*/  ISETP.NE.AND P0, PT, R13, RZ, PT ;  /* 0x000000ff0d00720c */ /* 0x005fda0003f05270 */
.L_x_2225:
[----:B------:R-:W-:Y:S05]  /*318e0*/  BSYNC B2 ;  /* 0x0000000000027941 */ /* 0x000fea0003800000 */
.L_x_2224:
[----:B------:R-:W-:Y:S04]  /*318f0*/  BSSY B2, `(.L_x_2226) ;  /* 0x000000d000027945 */ /* 0x000fe80003800000 */
[----:B------:R-:W-:Y:S05]  /*31900*/  @P0 BRA `(.L_x_2227) ;  /* 0x00000000002c0947 */ /* 0x000fea0003800000 */
        /* <DEDUP_REMOVED lines=8> */
[----:B------:R-:W-:-:S04]  /*31990*/  VIADD R13, R10, 0x8 ;  /* 0x000000080a0d7836 */ /* 0x000fc80000000000 */
[----:B--2---:R-:W-:-:S05]  /*319a0*/  IMAD.WIDE R8, R13, 0x4, R8 ;  /* 0x000000040d087825 */ /* 0x004fca00078e0208 */
[----:B------:R0:W-:Y:S02]  /*319b0*/  ST.E desc[UR4][R8.64], R12 ;  /* 0x0000000c08007985 */ /* 0x0001e4000c101904 */
.L_x_2227:
[----:B------:R-:W-:Y:S05]  /*319c0*/  BSYNC B2 ;  /* 0x0000000000027941 */ /* 0x000fea0003800000 */
.L_x_2226:
[----:B0-----:R-:W2:Y:S01]  /*319d0*/  LDL.64 R8, [R7+0x70] ;  /* 0x0000700007087983 */ /* 0x001ea20000100a00 */
[C---:B------:R-:W-:Y:S02]  /*319e0*/  R2UR UR4, R4.reuse ;  /* 0x00000000040472ca */ /* 0x040fe400000e0000 */
[C---:B------:R-:W-:Y:S02]  /*319f0*/  R2UR UR5, R5.reuse ;  /* 0x00000000050572ca */ /* 0x040fe400000e0000 */
[C---:B------:R-:W-:Y:S02]  /*31a00*/  R2UR UR6, R4.reuse ;  /* 0x00000000040672ca */ /* 0x040fe400000e0000 */
[C---:B------:R-:W-:Y:S02]  /*31a10*/  R2UR UR7, R5.reuse ;  /* 0x00000000050772ca */ /* 0x040fe400000e0000 */
[----:B------:R-:W-:Y:S02]  /*31a20*/  R2UR UR8, R4 ;  /* 0x00000000040872ca */ /* 0x000fe400000e0000 */
[----:B------:R-:W-:-:S05]  /*31a30*/  R2UR UR9, R5 ;  /* 0x00000000050972ca */ /* 0x000fca00000e0000 */
[----:B--2---:R-:W2:Y:S04]  /*31a40*/  LD.E R10, desc[UR4][R8.64] ;  /* 0x00000004080a7980 */ /* 0x004ea8000c101900 */
[----:B------:R-:W3:Y:S04]  /*31a50*/  LD.E R13, desc[UR6][R8.64+0x20] ;  /* 0x00002006080d7980 */ /* 0x000ee8000c101900 */
[----:B------:R-:W4:Y:S04]  /*31a60*/  LD.E R36, desc[UR8][R8.64+0x4] ;  /* 0x0000040808247980 */ /* 0x000f28000c101900 */
[----:B------:R-:W4:Y:S04]  /*31a70*/  LD.E R56, desc[UR4][R8.64+0x10] ;  /* 0x0000100408387980 */ /* 0x000f28000c101900 */
[----:B------:R-:W4:Y:S01]  /*31a80*/  LD.E R55, desc[UR6][R8.64+0x14] ;  /* 0x0000140608377980 */ /* 0x000f22000c101900 */
[C---:B--2---:R-:W-:Y:S01]  /*31a90*/  FSETP.NEU.FTZ.AND P0, PT, R10.reuse, -INF , PT ;  /* 0xff8000000a00780b */ /* 0x044fe20003f1d000 */
[----:B---3--:R-:W-:Y:S01]  /*31aa0*/  FMUL.FTZ R35, R10, R13 ;  /* 0x0000000d0a237220 */ /* 0x008fe20000410000 */
[----:B----4-:R-:W-:Y:S01]  /*31ab0*/  FSETP.NEU.FTZ.AND P1, PT, R36, -INF , PT ;  /* 0xff8000002400780b */ /* 0x010fe20003f3d000 */
[----:B------:R-:W-:-:S03]  /*31ac0*/  FMUL.FTZ R36, R13, R36 ;  /* 0x000000240d247220 */ /* 0x000fc60000410000 */
[----:B------:R-:W-:Y:S02]  /*31ad0*/  FSEL R10, R35, RZ, P0 ;  /* 0x000000ff230a7208 */ /* 0x000fe40000000000 */
[----:B------:R-:W-:-:S03]  /*31ae0*/  FSEL R40, R36, RZ, P1 ;  /* 0x000000ff24287208 */ /* 0x000fc60000800000 */
        /* <DEDUP_REMOVED lines=33> */
[----:B------:R-:W-:Y:S01]  /*31d00*/  FFMA.FTZ R40, R83, R13, -R40 ;  /* 0x0000000d53287223 */ /* 0x000fe20000010828 */
[----:B------:R0:W1:Y:S08]  /*31d10*/  MUFU.EX2 R160, R14 ;  /* 0x0000000e00a07308 */ /* 0x0000700000000800 */
[----:B------:R-:W2:Y:S01]  /*31d20*/  MUFU.EX2 R41, R41 ;  /* 0x0000002900297308 */ /* 0x000ea20000000800 */
[----:B0-----:R-:W-:-:S07]  /*31d30*/  FADD.FTZ R14, R34, R55 ;  /* 0x00000037220e7221 */ /* 0x001fce0000010000 */
[----:B------:R0:W3:Y:S08]  /*31d40*/  MUFU.EX2 R162, R15 ;  /* 0x0000000f00a27308 */ /* 0x0000f00000000800 */
[----:B------:R-:W4:Y:S01]  /*31d50*/  MUFU.EX2 R42, R42 ;  /* 0x0000002a002a7308 */ /* 0x000f220000000800 */
[----:B0-----:R-:W-:-:S04]  /*31d60*/  FADD.FTZ R15, R35, R56 ;  /* 0x00000038230f7221 */ /* 0x001fc80000010000 */
[----:B-1----:R-:W-:-:S03]  /*31d70*/  FADD.FTZ R15, R160, R15 ;  /* 0x0000000fa00f7221 */ /* 0x002fc60000010000 */
[----:B------:R-:W0:Y:S08]  /*31d80*/  MUFU.EX2 R13, R20 ;  /* 0x00000014000d7308 */ /* 0x000e300000000800 */
[----:B------:R-:W1:Y:S08]  /*31d90*/  MUFU.EX2 R43, R43 ;  /* 0x0000002b002b7308 */ /* 0x000e700000000800 */
[----:B------:R2:W1:Y:S08]  /*31da0*/  MUFU.EX2 R164, R21 ;  /* 0x0000001500a47308 */ /* 0x0004700000000800 */
[----:B------:R-:W1:Y:S01]  /*31db0*/  MUFU.EX2 R44, R44 ;  /* 0x0000002c002c7308 */ /* 0x000e620000000800 */
[----:B--2---:R-:W-:Y:S01]  /*31dc0*/  FADD.FTZ R21, R41, R14 ;  /* 0x0000000e29157221 */ /* 0x004fe20000010000 */
[----:B---3--:R-:W-:-:S03]  /*31dd0*/  FADD.FTZ R14, R162, R15 ;  /* 0x0000000fa20e7221 */ /* 0x008fc60000010000 */
[----:B----4-:R-:W-:Y:S01]  /*31de0*/  FADD.FTZ R20, R42, R21 ;  /* 0x000000152a147221 */ /* 0x010fe20000010000 */
[----:B0-----:R-:W-:Y:S02]  /*31df0*/  FADD.FTZ R15, R13, R14 ;  /* 0x0000000e0d0f7221 */ /* 0x001fe40000010000 */
[----:B------:R-:W0:Y:S01]  /*31e00*/  MUFU.EX2 R27, R24 ;  /* 0x00000018001b7308 */ /* 0x000e220000000800 */
[----:B-1----:R-:W-:Y:S01]  /*31e10*/  FADD.FTZ R21, R43, R20 ;  /* 0x000000142b157221 */ /* 0x002fe20000010000 */
[----:B------:R-:W-:-:S06]  /*31e20*/  FADD.FTZ R14, R164, R15 ;  /* 0x0000000fa40e7221 */ /* 0x000fcc0000010000 */
[----:B------:R-:W1:Y:S01]  /*31e30*/  MUFU.EX2 R45, R45 ;  /* 0x0000002d002d7308 */ /* 0x000e620000000800 */
[----:B------:R-:W-:-:S07]  /*31e40*/  FADD.FTZ R20, R44, R21 ;  /* 0x000000152c147221 */ /* 0x000fce0000010000 */
[----:B------:R-:W2:Y:S01]  /*31e50*/  MUFU.EX2 R166, R25 ;  /* 0x0000001900a67308 */ /* 0x000ea20000000800 */
[----:B0-----:R-:W-:-:S07]  /*31e60*/  FADD.FTZ R15, R27, R14 ;  /* 0x0000000e1b0f7221 */ /* 0x001fce0000010000 */
[----:B------:R-:W0:Y:S01]  /*31e70*/  MUFU.EX2 R46, R46 ;  /* 0x0000002e002e7308 */ /* 0x000e220000000800 */
[----:B-1----:R-:W-:-:S07]  /*31e80*/  FADD.FTZ R21, R45, R20 ;  /* 0x000000142d157221 */ /* 0x002fce0000010000 */
[----:B------:R-:W1:Y:S01]  /*31e90*/  MUFU.EX2 R29, R26 ;  /* 0x0000001a001d7308 */ /* 0x000e620000000800 */
[----:B--2---:R-:W-:-:S07]  /*31ea0*/  FADD.FTZ R14, R166, R15 ;  /* 0x0000000fa60e7221 */ /* 0x004fce0000010000 */
        /* <DEDUP_REMOVED lines=33> */
[----:B-1----:R-:W-:Y:S01]  /*320c0*/  FADD.FTZ R14, R54, R15 ;  /* 0x0000000f360e7221 */ /* 0x002fe20000010000 */
[----:B--2---:R-:W-:-:S05]  /*320d0*/  FADD.FTZ R55, R10, R21 ;  /* 0x000000150a377221 */ /* 0x004fca0000010000 */
[----:B------:R-:W-:Y:S01]  /*320e0*/  ST.E desc[UR4][R8.64+0x10], R55 ;  /* 0x0000103708007985 */ /* 0x000fe2000c101904 */
[----:B0-----:R-:W-:-:S05]  /*320f0*/  FADD.FTZ R57, R175, R14 ;  /* 0x0000000eaf397221 */ /* 0x001fca0000010000 */
[----:B------:R0:W-:Y:S04]  /*32100*/  ST.E desc[UR6][R8.64+0x14], R57 ;  /* 0x0000143908007985 */ /* 0x0001e8000c101906 */
[----:B------:R-:W2:Y:S01]  /*32110*/  LDL.64 R20, [R7+0x80] ;  /* 0x0000800007147983 */ /* 0x000ea20000100a00 */
[----:B------:R-:W-:Y:S06]  /*32120*/  BAR.SYNC.DEFER_BLOCKING 0xf, 0x100 ;  /* 0x03c4000000007b1d */ /* 0x000fec0000010000 */
[----:B------:R-:W3:Y:S04]  /*32130*/  LDL.64 R14, [R7+0x88] ;  /* 0x00008800070e7983 */ /* 0x000ee80000100a00 */
[----:B--2---:R-:W2:Y:S04]  /*32140*/  LD.E.64 R20, desc[UR4][R20.64+0x10] ;  /* 0x0000100414147980 */ /* 0x004ea8000c101b00 */
[----:B--2---:R-:W2:Y:S04]  /*32150*/  LD.E.64 R24, desc[UR6][R20.64+0x8] ;  /* 0x0000080614187980 */ /* 0x004ea8000c101b00 */
[----:B------:R-:W4:Y:S01]  /*32160*/  LD.E.64 R58, desc[UR4][R20.64] ;  /* 0x00000004143a7980 */ /* 0x000f22000c101b00 */
        /* <DEDUP_REMOVED lines=16> */
[----:B--2---:R-:W-:-:S05]  /*32270*/  MOV R24, R24 ;  /* 0x0000001800187202 */ /* 0x004fca0000000f00 */
[--C-:B----4-:R-:W-:Y:S02]  /*32280*/  IMAD R58, R58, 0x2, R24.reuse ;  /* 0x000000023a3a7824 */ /* 0x110fe400078e0218 */
[C---:B0-----:R-:W-:Y:S02]  /*32290*/  IMAD R8, R59.reuse, 0x2, R24 ;  /* 0x000000023b087824 */ /* 0x041fe400078e0218 */
[----:B------:R-:W-:Y:S01]  /*322a0*/  IMAD R59, R59, 0x2, R58 ;  /* 0x000000023b3b7824 */ /* 0x000fe200078e023a */
[----:B------:R-:W-:Y:S04]  /*322b0*/  STSM.16.M88.4 [R24], R160 ;  /* 0x000000a018007844 */ /* 0x000fe80000000200 */
[----:B------:R-:W-:Y:S04]  /*322c0*/  STSM.16.M88.4 [R58], R164 ;  /* 0x000000a43a007844 */ /* 0x000fe80000000200 */
[----:B------:R0:W-:Y:S04]  /*322d0*/  STSM.16.M88.4 [R8], R168 ;  /* 0x000000a808007844 */ /* 0x0001e80000000200 */
[----:B------:R-:W-:Y:S04]  /*322e0*/  STSM.16.M88.4 [R59], R172 ;  /* 0x000000ac3b007844 */ /* 0x000fe80000000200 */
[----:B---3--:R-:W2:Y:S04]  /*322f0*/  LD.E R10, desc[UR4][R14.64] ;  /* 0x000000040e0a7980 */ /* 0x008ea8000c101900 */
[----:B------:R-:W3:Y:S04]  /*32300*/  LD.E R36, desc[UR4][R14.64+0x44] ;  /* 0x000044040e247980 */ /* 0x000ee8000c101900 */
[----:B0-----:R-:W4:Y:S04]  /*32310*/  LD.E R8, desc[UR4][R14.64+0x14] ;  /* 0x000014040e087980 */ /* 0x001f28000c101900 */
[----:B------:R-:W3:Y:S01]  /*32320*/  LD.E R50, desc[UR4][R14.64+0x80] ;  /* 0x000080040e327980 */ /* 0x000ee2000c101900 */
[----:B------:R-:W-:-:S02]  /*32330*/  R2UR UR18, R4 ;  /* 0x00000000041272ca */ /* 0x000fc400000e0000 */
[----:B------:R-:W-:Y:S01]  /*32340*/  R2UR UR19, R5 ;  /* 0x00000000051372ca */ /* 0x000fe200000e0000 */
[----:B------:R-:W3:Y:S04]  /*32350*/  LD.E R66, desc[UR4][R14.64+0xc0] ;  /* 0x0000c0040e427980 */ /* 0x000ee8000c101900 */
        /* <DEDUP_REMOVED lines=11> */
[----:B------:R-:W3:Y:S01]  /*32410*/  LD.E R86, desc[UR8][R14.64+0x110] ;  /* 0x000110080e567980 */ /* 0x000ee2000c101900 */
[----:B------:R-:W-:-:S02]  /*32420*/  R2UR UR10, R4 ;  /* 0x00000000040a72ca */ /* 0x000fc400000e0000 */
[C---:B------:R-:W-:Y:S01]  /*32430*/  R2UR UR11, R5.reuse ;  /* 0x00000000050b72ca */ /* 0x040fe200000e0000 */
[----:B------:R-:W3:Y:S01]  /*32440*/  LD.E R64, desc[UR18][R14.64+0xb4] ;  /* 0x0000b4120e407980 */ /* 0x000ee2000c101900 */
[C---:B------:R-:W-:Y:S02]  /*32450*/  R2UR UR12, R4.reuse ;  /* 0x00000000040c72ca */ /* 0x040fe400000e0000 */
[C---:B------:R-:W-:Y:S01]  /*32460*/  R2UR UR13, R5.reuse ;  /* 0x00000000050d72ca */ /* 0x040fe200000e0000 */
[----:B------:R-:W3:Y:S01]  /*32470*/  LD.E R80, desc[UR18][R14.64+0xf4] ;  /* 0x0000f4120e507980 */ /* 0x000ee2000c101900 */
[C---:B------:R-:W-:Y:S02]  /*32480*/  R2UR UR14, R4.reuse ;  /* 0x00000000040e72ca */ /* 0x040fe400000e0000 */
[----:B------:R-:W-:Y:S02]  /*32490*/  R2UR UR15, R5 ;  /* 0x00000000050f72ca */ /* 0x000fe400000e0000 */
        /* <DEDUP_REMOVED lines=22> */
[----:B--2---:R-:W-:-:S05]  /*32600*/  FMUL.FTZ R9, R11, R10 ;  /* 0x0000000a0b097220 */ /* 0x004fca0000410000 */
[----:B------:R4:W-:Y:S02]  /*32610*/  ST.E desc[UR4][R14.64], R9 ;  /* 0x000000090e007985 */ /* 0x0009e4000c101904 */
[C---:B----4-:R-:W-:Y:S02]  /*32620*/  FMUL.FTZ R9, R11.reuse, R8 ;  /* 0x000000080b097220 */ /* 0x050fe40000410000 */
[----:B------:R-:W2:Y:S04]  /*32630*/  LD.E R8, desc[UR18][R14.64+0x134] ;  /* 0x000134120e087980 */ /* 0x000ea8000c101900 */
[----:B------:R3:W-:Y:S02]  /*32640*/  ST.E desc[UR4][R14.64+0x14], R9 ;  /* 0x000014090e007985 */ /* 0x0007e4000c101904 */
[----:B---3--:R-:W-:-:S05]  /*32650*/  FMUL.FTZ R9, R11, R36 ;  /* 0x000000240b097220 */ /* 0x008fca0000410000 */
[----:B------:R0:W-:Y:S02]  /*32660*/  ST.E desc[UR4][R14.64+0x44], R9 ;  /* 0x000044090e007985 */ /* 0x0001e4000c101904 */
[----:B0-----:R-:W-:-:S05]  /*32670*/  FMUL.FTZ R9, R11, R50 ;  /* 0x000000320b097220 */ /* 0x001fca0000410000 */
[----:B------:R0:W-:Y:S02]  /*32680*/  ST.E desc[UR4][R14.64+0x80], R9 ;  /* 0x000080090e007985 */ /* 0x0001e4000c101904 */
[----:B0-----:R-:W-:-:S05]  /*32690*/  FMUL.FTZ R9, R11, R66 ;  /* 0x000000420b097220 */ /* 0x001fca0000410000 */
[----:B------:R0:W-:Y:S02]  /*326a0*/  ST.E desc[UR4][R14.64+0xc0], R9 ;  /* 0x0000c0090e007985 */ /* 0x0001e4000c101904 */
[----:B0-----:R-:W-:-:S05]  /*326b0*/  FMUL.FTZ R9, R11, R82 ;  /* 0x000000520b097220 */ /* 0x001fca0000410000 */
[----:B------:R2:W-:Y:S02]  /*326c0*/  ST.E desc[UR4][R14.64+0x100], R9 ;  /* 0x000100090e007985 */ /* 0x0005e4000c101904 */
[C---:B--2---:R-:W-:Y:S02]  /*326d0*/  FMUL.FTZ R9, R11.reuse, R8 ;  /* 0x000000080b097220 */ /* 0x044fe40000410000 */
[----:B------:R-:W2:Y:S01]  /*326e0*/  LD.E R8, desc[UR6][R14.64+0x140] ;  /* 0x000140060e087980 */ /* 0x000ea2000c101900 */
[----:B------:R-:W-:-:S05]  /*326f0*/  FMUL.FTZ R13, R11, R20 ;  /* 0x000000140b0d7220 */ /* 0x000fca0000410000 */
[----:B------:R0:W-:Y:S02]  /*32700*/  ST.E desc[UR6][R14.64+0x4], R13 ;  /* 0x0000040d0e007985 */ /* 0x0001e4000c101906 */
[----:B0-----:R-:W-:-:S05]  /*32710*/  FMUL.FTZ R13, R11, R34 ;  /* 0x000000220b0d7220 */ /* 0x001fca0000410000 */
        /* <DEDUP_REMOVED lines=22> */
[----:B------:R-:W2:Y:S04]  /*32880*/  LD.E R8, desc[UR6][R14.64+0x150] ;  /* 0x000150060e087980 */ /* 0x000ea8000c101900 */
[----:B------:R2:W-:Y:S02]  /*32890*/  ST.E desc[UR4][R14.64+0x134], R9 ;  /* 0x000134090e007985 */ /* 0x0005e4000c101904 */
[----:B--2---:R-:W-:-:S02]  /*328a0*/  FMUL.FTZ R9, R11, R8 ;  /* 0x000000080b097220 */ /* 0x004fc40000410000 */
[----:B------:R-:W2:Y:S04]  /*328b0*/  LD.E R8, desc[UR6][R14.64+0x154] ;  /* 0x000154060e087980 */ /* 0x000ea8000c101900 */
        /* <DEDUP_REMOVED lines=57> */
[----:B------:R2:W-:Y:S01]  /*32c50*/  ST.E desc[UR4][R14.64+0x1d4], R21 ;  /* 0x0001d4150e007985 */ /* 0x0005e2000c101904 */
[C---:B------:R-:W-:Y:S01]  /*32c60*/  FMUL.FTZ R25, R11.reuse, R26 ;  /* 0x0000001a0b197220 */ /* 0x040fe20000410000 */
[C---:B------:R-:W-:Y:S01]  /*32c70*/  FMUL.FTZ R27, R11.reuse, R28 ;  /* 0x0000001c0b1b7220 */ /* 0x040fe20000410000 */
[C---:B------:R-:W-:Y:S01]  /*32c80*/  FMUL.FTZ R29, R11.reuse, R30 ;  /* 0x0000001e0b1d7220 */ /* 0x040fe20000410000 */
[----:B------:R-:W-:-:S02]  /*32c90*/  FMUL.FTZ R31, R11, R32 ;  /* 0x000000200b1f7220 */ /* 0x000fc40000410000 */
[----:B------:R0:W-:Y:S04]  /*32ca0*/  ST.E desc[UR10][R14.64+0x20], R25 ;  /* 0x000020190e007985 */ /* 0x0001e8000c10190a */
[----:B------:R1:W-:Y:S04]  /*32cb0*/  ST.E desc[UR12][R14.64+0x24], R27 ;  /* 0x0000241b0e007985 */ /* 0x0003e8000c10190c */
[----:B------:R3:W-:Y:S01]  /*32cc0*/  ST.E desc[UR14][R14.64+0x30], R29 ;  /* 0x0000301d0e007985 */ /* 0x0007e2000c10190e */
[----:B--2---:R-:W-:-:S03]  /*32cd0*/  FMUL.FTZ R21, R11, R8 ;  /* 0x000000080b157220 */ /* 0x004fc60000410000 */
[----:B------:R-:W2:Y:S01]  /*32ce0*/  LD.E R8, desc[UR6][R14.64+0x1f4] ;  /* 0x0001f4060e087980 */ /* 0x000ea2000c101900 */
[C---:B0-----:R-:W-:Y:S01]  /*32cf0*/  FMUL.FTZ R25, R11.reuse, R40 ;  /* 0x000000280b197220 */ /* 0x041fe20000410000 */
[C---:B-1----:R-:W-:Y:S01]  /*32d00*/  FMUL.FTZ R27, R11.reuse, R42 ;  /* 0x0000002a0b1b7220 */ /* 0x042fe20000410000 */
[C---:B---3--:R-:W-:Y:S01]  /*32d10*/  FMUL.FTZ R29, R11.reuse, R44 ;  /* 0x0000002c0b1d7220 */ /* 0x048fe20000410000 */
[----:B------:R0:W-:Y:S04]  /*32d20*/  ST.E desc[UR16][R14.64+0x34], R31 ;  /* 0x0000341f0e007985 */ /* 0x0001e8000c101910 */
[----:B------:R1:W-:Y:S01]  /*32d30*/  ST.E desc[UR10][R14.64+0x54], R25 ;  /* 0x000054190e007985 */ /* 0x0003e2000c10190a */
[----:B0-----:R-:W-:-:S03]  /*32d40*/  FMUL.FTZ R31, R11, R48 ;  /* 0x000000300b1f7220 */ /* 0x001fc60000410000 */
[----:B------:R0:W-:Y:S01]  /*32d50*/  ST.E desc[UR12][R14.64+0x60], R27 ;  /* 0x0000601b0e007985 */ /* 0x0001e2000c10190c */
[----:B-1----:R-:W-:-:S03]  /*32d60*/  FMUL.FTZ R25, R11, R54 ;  /* 0x000000360b197220 */ /* 0x002fc60000410000 */
[----:B------:R1:W-:Y:S04]  /*32d70*/  ST.E desc[UR14][R14.64+0x64], R29 ;  /* 0x0000641d0e007985 */ /* 0x0003e8000c10190e */
[----:B------:R3:W-:Y:S01]  /*32d80*/  ST.E desc[UR16][R14.64+0x74], R31 ;  /* 0x0000741f0e007985 */ /* 0x0007e2000c101910 */
[C---:B0-----:R-:W-:Y:S01]  /*32d90*/  FMUL.FTZ R27, R11.reuse, R58 ;  /* 0x0000003a0b1b7220 */ /* 0x041fe20000410000 */
[C---:B-1----:R-:W-:Y:S01]  /*32da0*/  FMUL.FTZ R29, R11.reuse, R60 ;  /* 0x0000003c0b1d7220 */ /* 0x042fe20000410000 */
[C---:B---3--:R-:W-:Y:S01]  /*32db0*/  FMUL.FTZ R31, R11.reuse, R62 ;  /* 0x0000003e0b1f7220 */ /* 0x048fe20000410000 */
[----:B------:R0:W-:Y:S01]  /*32dc0*/  ST.E desc[UR10][R14.64+0x90], R25 ;  /* 0x000090190e007985 */ /* 0x0001e2000c10190a */
[----:B------:R-:W-:-:S03]  /*32dd0*/  FMUL.FTZ R33, R11, R64 ;  /* 0x000000400b217220 */ /* 0x000fc60000410000 */
[----:B------:R1:W-:Y:S04]  /*32de0*/  ST.E desc[UR12][R14.64+0xa0], R27 ;  /* 0x0000a01b0e007985 */ /* 0x0003e8000c10190c */
[----:B------:R3:W-:Y:S04]  /*32df0*/  ST.E desc[UR14][R14.64+0xa4], R29 ;  /* 0x0000a41d0e007985 */ /* 0x0007e8000c10190e */
[----:B------:R4:W-:Y:S01]  /*32e00*/  ST.E desc[UR16][R14.64+0xb0], R31 ;  /* 0x0000b01f0e007985 */ /* 0x0009e2000c101910 */
[C---:B0-----:R-:W-:Y:S01]  /*32e10*/  FMUL.FTZ R25, R11.reuse, R72 ;  /* 0x000000480b197220 */ /* 0x041fe20000410000 */
[C---:B-1----:R-:W-:Y:S01]  /*32e20*/  FMUL.FTZ R27, R11.reuse, R74 ;  /* 0x0000004a0b1b7220 */ /* 0x042fe20000410000 */
[C---:B---3--:R-:W-:Y:S01]  /*32e30*/  FMUL.FTZ R29, R11.reuse, R76 ;  /* 0x0000004c0b1d7220 */ /* 0x048fe20000410000 */
[C---:B----4-:R-:W-:Y:S01]  /*32e40*/  FMUL.FTZ R31, R11.reuse, R78 ;  /* 0x0000004e0b1f7220 */ /* 0x050fe20000410000 */
[----:B------:R0:W-:Y:S04]  /*32e50*/  ST.E desc[UR18][R14.64+0xb4], R33 ;  /* 0x0000b4210e007985 */ /* 0x0001e8000c101912 */
[----:B------:R1:W-:Y:S04]  /*32e60*/  ST.E desc[UR10][R14.64+0xd4], R25 ;  /* 0x0000d4190e007985 */ /* 0x0003e8000c10190a */
[----:B------:R3:W-:Y:S04]  /*32e70*/  ST.E desc[UR12][R14.64+0xe0], R27 ;  /* 0x0000e01b0e007985 */ /* 0x0007e8000c10190c */
[----:B------:R4:W-:Y:S01]  /*32e80*/  ST.E desc[UR14][R14.64+0xe4], R29 ;  /* 0x0000e41d0e007985 */ /* 0x0009e2000c10190e */
[----:B0-----:R-:W-:-:S03]  /*32e90*/  FMUL.FTZ R33, R11, R80 ;  /* 0x000000500b217220 */ /* 0x001fc60000410000 */
[----:B------:R0:W-:Y:S01]  /*32ea0*/  ST.E desc[UR16][R14.64+0xf0], R31 ;  /* 0x0000f01f0e007985 */ /* 0x0001e2000c101910 */
[C---:B-1----:R-:W-:Y:S01]  /*32eb0*/  FMUL.FTZ R25, R11.reuse, R88 ;  /* 0x000000580b197220 */ /* 0x042fe20000410000 */
[C---:B---3--:R-:W-:Y:S01]  /*32ec0*/  FMUL.FTZ R27, R11.reuse, R90 ;  /* 0x0000005a0b1b7220 */ /* 0x048fe20000410000 */
[C---:B----4-:R-:W-:Y:S01]  /*32ed0*/  FMUL.FTZ R29, R11.reuse, R92 ;  /* 0x0000005c0b1d7220 */ /* 0x050fe20000410000 */
[C---:B0-----:R-:W-:Y:S01]  /*32ee0*/  FMUL.FTZ R31, R11.reuse, R94 ;  /* 0x0000005e0b1f7220 */ /* 0x041fe20000410000 */
[----:B------:R0:W-:Y:S04]  /*32ef0*/  ST.E desc[UR4][R14.64+0x1e0], R9 ;  /* 0x0001e0090e007985 */ /* 0x0001e8000c101904 */
[----:B------:R1:W-:Y:S04]  /*32f00*/  ST.E desc[UR4][R14.64+0x1e4], R13 ;  /* 0x0001e40d0e007985 */ /* 0x0003e8000c101904 */
[----:B0-----:R-:W3:Y:S04]  /*32f10*/  LD.E R9, desc[UR6][R14.64+0x8] ;  /* 0x000008060e097980 */ /* 0x001ee8000c101900 */
[----:B-1----:R-:W4:Y:S01]  /*32f20*/  LD.E R13, desc[UR6][R14.64+0xc] ;  /* 0x00000c060e0d7980 */ /* 0x002f22000c101900 */
[----:B--2---:R-:W-:-:S05]  /*32f30*/  FMUL.FTZ R11, R11, R8 ;  /* 0x000000080b0b7220 */ /* 0x004fca0000410000 */
[----:B------:R0:W-:Y:S04]  /*32f40*/  ST.E desc[UR4][R14.64+0x1f4], R11 ;  /* 0x0001f40b0e007985 */ /* 0x0001e8000c101904 */
[----:B0-----:R-:W2:Y:S01]  /*32f50*/  LD.E R11, desc[UR6][R14.64+0x18] ;  /* 0x000018060e0b7980 */ /* 0x001ea2000c101900 */
[C---:B---3--:R-:W-:Y:S01]  /*32f60*/  FMUL.FTZ R9, R12.reuse, R9 ;  /* 0x000000090c097220 */ /* 0x048fe20000410000 */
[----:B----4-:R-:W-:-:S04]  /*32f70*/  FMUL.FTZ R13, R12, R13 ;  /* 0x0000000d0c0d7220 */ /* 0x010fc80000410000 */
        /* <DEDUP_REMOVED lines=60> */
[----:B0-----:R-:W2:Y:S04]  /*33340*/  LD.E R11, desc[UR6][R14.64+0xbc] ;  /* 0x0000bc060e0b7980 */ /* 0x001ea8000c101900 */
[----:B------:R-:W-:Y:S04]  /*33350*/  ST.E desc[UR18][R14.64+0xf4], R33 ;  /* 0x0000f4210e007985 */ /* 0x000fe8000c101912 */
[----:B------:R-:W-:Y:S04]  /*33360*/  ST.E desc[UR10][R14.64+0x114], R25 ;  /* 0x000114190e007985 */ /* 0x000fe8000c10190a */
[----:B------:R-:W-:Y:S04]  /*33370*/  ST.E desc[UR12][R14.64+0x120], R27 ;  /* 0x0001201b0e007985 */ /* 0x000fe8000c10190c */
[----:B------:R-:W-:Y:S04]  /*33380*/  ST.E desc[UR14][R14.64+0x124], R29 ;  /* 0x0001241d0e007985 */ /* 0x000fe8000c10190e */
[----:B------:R-:W-:Y:S04]  /*33390*/  ST.E desc[UR16][R14.64+0x130], R31 ;  /* 0x0001301f0e007985 */ /* 0x000fe8000c101910 */
[----:B------:R-:W-:Y:S01]  /*333a0*/  ST.E desc[UR4][R14.64+0x1f0], R21 ;  /* 0x0001f0150e007985 */ /* 0x000fe2000c101904 */
[C---:B---3--:R-:W-:Y:S01]  /*333b0*/  FMUL.FTZ R9, R12.reuse, R9 ;  /* 0x000000090c097220 */ /* 0x048fe20000410000 */
[----:B----4-:R-:W-:-:S04]  /*333c0*/  FMUL.FTZ R13, R12, R13 ;  /* 0x0000000d0c0d7220 */ /* 0x010fc80000410000 */
[----:B------:R0:W-:Y:S04]  /*333d0*/  ST.E desc[UR4][R14.64+0xac], R9 ;  /* 0x0000ac090e007985 */ /* 0x0001e8000c101904 */
[----:B------:R1:W-:Y:S01]  /*333e0*/  ST.E desc[UR4][R14.64+0xb8], R13 ;  /* 0x0000b80d0e007985 */ /* 0x0003e2000c101904 */
[----:B--2---:R-:W-:-:S05]  /*333f0*/  FMUL.FTZ R11, R12, R11 ;  /* 0x0000000b0c0b7220 */ /* 0x004fca0000410000 */
[----:B------:R2:W-:Y:S04]  /*33400*/  ST.E desc[UR4][R14.64+0xbc], R11 ;  /* 0x0000bc0b0e007985 */ /* 0x0005e8000c101904 */
[----:B0-----:R-:W3:Y:S02]  /*33410*/  LD.E R9, desc[UR6][R14.64+0xc8] ;  /* 0x0000c8060e097980 */ /* 0x001ee4000c101900 */
[----:B---3--:R-:W-:-:S05]  /*33420*/  FMUL.FTZ R9, R12, R9 ;  /* 0x000000090c097220 */ /* 0x008fca0000410000 */
[----:B------:R0:W-:Y:S04]  /*33430*/  ST.E desc[UR4][R14.64+0xc8], R9 ;  /* 0x0000c8090e007985 */ /* 0x0001e8000c101904 */
[----:B-1----:R-:W3:Y:S02]  /*33440*/  LD.E R13, desc[UR6][R14.64+0xcc] ;  /* 0x0000cc060e0d7980 */ /* 0x002ee4000c101900 */
[----:B---3--:R-:W-:-:S05]  /*33450*/  FMUL.FTZ R13, R12, R13 ;  /* 0x0000000d0c0d7220 */ /* 0x008fca0000410000 */
[----:B------:R1:W-:Y:S04]  /*33460*/  ST.E desc[UR4][R14.64+0xcc], R13 ;  /* 0x0000cc0d0e007985 */ /* 0x0003e8000c101904 */
[----:B--2---:R-:W2:Y:S02]  /*33470*/  LD.E R11, desc[UR6][R14.64+0xd8] ;  /* 0x0000d8060e0b7980 */ /* 0x004ea4000c101900 */
        /* <DEDUP_REMOVED lines=109> */
[----:B------:R-:W-:Y:S04]  /*33b50*/  ST.E desc[UR4][R14.64+0x1f8], R21 ;  /* 0x0001f8150e007985 */ /* 0x000fe8000c101904 */
[----:B0-----:R-:W2:Y:S02]  /*33b60*/  LD.E R9, desc[UR6][R14.64+0x1fc] ;  /* 0x0001fc060e097980 */ /* 0x001ea4000c101900 */
[----:B--2---:R-:W-:-:S05]  /*33b70*/  FMUL.FTZ R25, R12, R9 ;  /* 0x000000090c197220 */ /* 0x004fca0000410000 */
[----:B------:R0:W-:Y:S04]  /*33b80*/  ST.E desc[UR4][R14.64+0x1fc], R25 ;  /* 0x0001fc190e007985 */ /* 0x0001e8000c101904 */
[----:B------:R-:W2:Y:S04]  /*33b90*/  LDL.64 R8, [R7+0x88] ;  /* 0x0000880007087983 */ /* 0x000ea80000100a00 */
[----:B-1----:R-:W3:Y:S04]  /*33ba0*/  LDL.64 R12, [R7] ;  /* 0x00000000070c7983 */ /* 0x002ee80000100a00 */
[----:B------:R-:W4:Y:S04]  /*33bb0*/  LDL.64 R10, [R7+0x90] ;  /* 0x00009000070a7983 */ /* 0x000f280000100a00 */
[----:B--2---:R-:W2:Y:S04]  /*33bc0*/  LD.E R27, desc[UR4][R8.64] ;  /* 0x00000004081b7980 */ /* 0x004ea8000c101900 */
[----:B---3--:R-:W3:Y:S04]  /*33bd0*/  LD.E R13, desc[UR6][R12.64] ;  /* 0x000000060c0d7980 */ /* 0x008ee8000c101900 */
[----:B----4-:R-:W3:Y:S04]  /*33be0*/  LD.E.64 R10, desc[UR4][R10.64] ;  /* 0x000000040a0a7980 */ /* 0x010ee8000c101b00 */
[----:B--2---:R1:W-:Y:S04]  /*33bf0*/  ST.E desc[UR8][R8.64], R27 ;  /* 0x0000001b08007985 */ /* 0x0043e8000c101908 */
[----:B0-----:R-:W2:Y:S04]  /*33c00*/  LD.E R15, desc[UR10][R8.64+0x4] ;  /* 0x0000040a080f7980 */ /* 0x001ea8000c101900 */
[----:B--2---:R0:W-:Y:S04]  /*33c10*/  ST.E desc[UR4][R8.64+0x4], R15 ;  /* 0x0000040f08007985 */ /* 0x0041e8000c101904 */
[----:B------:R-:W2:Y:S04]  /*33c20*/  LD.E R21, desc[UR6][R8.64+0x8] ;  /* 0x0000080608157980 */ /* 0x000ea8000c101900 */
[----:B--2---:R2:W-:Y:S04]  /*33c30*/  ST.E desc[UR4][R8.64+0x8], R21 ;  /* 0x0000081508007985 */ /* 0x0045e8000c101904 */
[----:B------:R-:W4:Y:S04]  /*33c40*/  LD.E R25, desc[UR6][R8.64+0xc] ;  /* 0x00000c0608197980 */ /* 0x000f28000c101900 */
[----:B----4-:R4:W-:Y:S04]  /*33c50*/  ST.E desc[UR4][R8.64+0xc], R25 ;  /* 0x00000c1908007985 */ /* 0x0109e8000c101904 */
[----:B-1----:R-:W3:Y:S04]  /*33c60*/  LD.E R27, desc[UR6][R8.64+0x10] ;  /* 0x00001006081b7980 */ /* 0x002ee8000c101900 */
[----:B---3--:R1:W-:Y:S04]  /*33c70*/  ST.E desc[UR4][R8.64+0x10], R27 ;  /* 0x0000101b08007985 */ /* 0x0083e8000c101904 */
[----:B0-----:R-:W3:Y:S04]  /*33c80*/  LD.E R15, desc[UR6][R8.64+0x14] ;  /* 0x00001406080f7980 */ /* 0x001ee8000c101900 */
[----:B---3--:R0:W-:Y:S04]  /*33c90*/  ST.E desc[UR4][R8.64+0x14], R15 ;  /* 0x0000140f08007985 */ /* 0x0081e8000c101904 */
[----:B--2---:R-:W2:Y:S04]  /*33ca0*/  LD.E R21, desc[UR6][R8.64+0x18] ;  /* 0x0000180608157980 */ /* 0x004ea8000c101900 */
[----:B--2---:R2:W-:Y:S04]  /*33cb0*/  ST.E desc[UR4][R8.64+0x18], R21 ;  /* 0x0000181508007985 */ /* 0x0045e8000c101904 */
[----:B----4-:R-:W3:Y:S04]  /*33cc0*/  LD.E R25, desc[UR6][R8.64+0x1c] ;  /* 0x00001c0608197980 */ /* 0x010ee8000c101900 */
[----:B---3--:R3:W-:Y:S04]  /*33cd0*/  ST.E desc[UR4][R8.64+0x1c], R25 ;  /* 0x00001c1908007985 */ /* 0x0087e8000c101904 */
[----:B-1----:R-:W4:Y:S04]  /*33ce0*/  LD.E R27, desc[UR6][R8.64+0x20] ;  /* 0x00002006081b7980 */ /* 0x002f28000c101900 */
[----:B----4-:R1:W-:Y:S04]  /*33cf0*/  ST.E desc[UR4][R8.64+0x20], R27 ;  /* 0x0000201b08007985 */ /* 0x0103e8000c101904 */
[----:B0-----:R-:W4:Y:S04]  /*33d00*/  LD.E R15, desc[UR6][R8.64+0x24] ;  /* 0x00002406080f7980 */ /* 0x001f28000c101900 */
[----:B----4-:R0:W-:Y:S04]  /*33d10*/  ST.E desc[UR4][R8.64+0x24], R15 ;  /* 0x0000240f08007985 */ /* 0x0101e8000c101904 */
[----:B--2---:R-:W2:Y:S04]  /*33d20*/  LD.E R21, desc[UR6][R8.64+0x28] ;  /* 0x0000280608157980 */ /* 0x004ea8000c101900 */
[----:B--2---:R2:W-:Y:S04]  /*33d30*/  ST.E desc[UR4][R8.64+0x28], R21 ;  /* 0x0000281508007985 */ /* 0x0045e8000c101904 */
[----:B---3--:R-:W3:Y:S04]  /*33d40*/  LD.E R25, desc[UR6][R8.64+0x2c] ;  /* 0x00002c0608197980 */ /* 0x008ee8000c101900 */
        /* <DEDUP_REMOVED lines=226> */
[----:B----4-:R-:W-:Y:S04]  /*34b70*/  ST.E desc[UR4][R8.64+0x1f0], R27 ;  /* 0x0001f01b08007985 */ /* 0x010fe8000c101904 */
[----:B0-----:R-:W4:Y:S04]  /*34b80*/  LD.E R15, desc[UR6][R8.64+0x1f4] ;  /* 0x0001f406080f7980 */ /* 0x001f28000c101900 */
[----:B----4-:R-:W-:Y:S04]  /*34b90*/  ST.E desc[UR4][R8.64+0x1f4], R15 ;  /* 0x0001f40f08007985 */ /* 0x010fe8000c101904 */
[----:B--2---:R-:W2:Y:S01]  /*34ba0*/  LD.E R21, desc[UR6][R8.64+0x1f8] ;  /* 0x0001f80608157980 */ /* 0x004ea2000c101900 */
[----:B------:R-:W-:-:S02]  /*34bb0*/  R2UR UR30, R4 ;  /* 0x00000000041e72ca */ /* 0x000fc400000e0000 */
[C---:B------:R-:W-:Y:S02]  /*34bc0*/  R2UR UR31, R5.reuse ;  /* 0x00000000051f72ca */ /* 0x040fe400000e0000 */
[C---:B------:R-:W-:Y:S02]  /*34bd0*/  R2UR UR28, R4.reuse ;  /* 0x00000000041c72ca */ /* 0x040fe400000e0000 */
[C---:B------:R-:W-:Y:S02]  /*34be0*/  R2UR UR29, R5.reuse ;  /* 0x00000000051d72ca */ /* 0x040fe400000e0000 */
[C---:B------:R-:W-:Y:S02]  /*34bf0*/  R2UR UR26, R4.reuse ;  /* 0x00000000041a72ca */ /* 0x040fe400000e0000 */
[----:B------:R-:W-:Y:S01]  /*34c00*/  R2UR UR27, R5 ;  /* 0x00000000051b72ca */ /* 0x000fe200000e0000 */
[----:B--2---:R-:W-:Y:S04]  /*34c10*/  ST.E desc[UR4][R8.64+0x1f8], R21 ;  /* 0x0001f81508007985 */ /* 0x004fe8000c101904 */
[----:B---3--:R-:W2:Y:S01]  /*34c20*/  LD.E R25, desc[UR6][R8.64+0x1fc] ;  /* 0x0001fc0608197980 */ /* 0x008ea2000c101900 */
[----:B------:R-:W-:-:S02]  /*34c30*/  R2UR UR24, R4 ;  /* 0x00000000041872ca */ /* 0x000fc400000e0000 */
[C---:B------:R-:W-:Y:S02]  /*34c40*/  R2UR UR25, R5.reuse ;  /* 0x00000000051972ca */ /* 0x040fe400000e0000 */
[C---:B------:R-:W-:Y:S02]  /*34c50*/  R2UR UR22, R4.reuse ;  /* 0x00000000041672ca */ /* 0x040fe400000e0000 */
[C---:B------:R-:W-:Y:S02]  /*34c60*/  R2UR UR23, R5.reuse ;  /* 0x00000000051772ca */ /* 0x040fe400000e0000 */
[C---:B------:R-:W-:Y:S02]  /*34c70*/  R2UR UR20, R4.reuse ;  /* 0x00000000041472ca */ /* 0x040fe400000e0000 */
[----:B------:R-:W-:Y:S02]  /*34c80*/  R2UR UR21, R5 ;  /* 0x00000000051572ca */ /* 0x000fe400000e0000 */
        /* <DEDUP_REMOVED lines=16> */
[----:B------:R-:W-:Y:S02]  /*34d90*/  R2UR UR32, R4 ;  /* 0x00000000042072ca */ /* 0x000fe400000e0000 */
[----:B------:R-:W-:Y:S01]  /*34da0*/  R2UR UR33, R5 ;  /* 0x00000000052172ca */ /* 0x000fe200000e0000 */
[----:B--2---:R0:W-:Y:S04]  /*34db0*/  ST.E desc[UR4][R8.64+0x1fc], R25 ;  /* 0x0001fc1908007985 */ /* 0x0041e8000c101904 */
[----:B------:R-:W2:Y:S04]  /*34dc0*/  LD.E R24, desc[UR30][R8.64] ;  /* 0x0000001e08187980 */ /* 0x000ea8000c101900 */
[----:B------:R-:W2:Y:S04]  /*34dd0*/  LD.E R26, desc[UR26][R8.64+0x8] ;  /* 0x0000081a081a7980 */ /* 0x000ea8000c101900 */
[----:B0-----:R-:W2:Y:S04]  /*34de0*/  LD.E R25, desc[UR28][R8.64+0x4] ;  /* 0x0000041c08197980 */ /* 0x001ea8000c101900 */
[----:B------:R-:W2:Y:S04]  /*34df0*/  LD.E R27, desc[UR24][R8.64+0xc] ;  /* 0x00000c18081b7980 */ /* 0x000ea8000c101900 */
        /* <DEDUP_REMOVED lines=123> */
[----:B------:R-:W2:Y:S01]  /*355b0*/  LD.E R151, desc[UR10][R8.64+0x1fc] ;  /* 0x0001fc0a08977980 */ /* 0x000ea2000c101900 */
[----:B------:R-:W-:Y:S01]  /*355c0*/  IMAD R10, R13, 0x1000, R10 ;  /* 0x000010000d0a7824 */ /* 0x000fe200078e020a */
[----:B------:R-:W-:-:S04]  /*355d0*/  R2UR UR7, R11 ;  /* 0x000000000b0772ca */ /* 0x000fc800000e0000 */
[----:B------:R-:W-:Y:S02]  /*355e0*/  R2UR UR6, R10 ;  /* 0x000000000a0672ca */ /* 0x000fe400000e0000 */
        /* <DEDUP_REMOVED lines=42> */
[----:B------:R-:W-:Y:S02]  /*35890*/  R2UR UR30, R4 ;  /* 0x00000000041e72ca */ /* 0x000fe400000e0000 */
[----:B------:R-:W-:Y:S01]  /*358a0*/  R2UR UR31, R5 ;  /* 0x00000000051f72ca */ /* 0x000fe200000e0000 */
[----:B--2---:R-:W-:-:S06]  /*358b0*/  WARPGROUP.ARRIVE ;  /* 0x00000000000079c5 */ /* 0x004fcc0000000000 */
[----:B------:R-:W-:Y:S01]  /*358c0*/  HGMMA.64x256x16.F32 R24, R160, gdesc[UR4].tnspB, R24, gsb0 ;  /* 0x43e00004a0187df0 */ /* 0x000fe20008000818 */
[----:B------:R-:W-:Y:S02]  /*358d0*/  VIADD R12, R10, 0x80 ;  /* 0x000000800a0c7836 */ /* 0x000fe40000000000 */
[----:B------:R-:W-:-:S03]  /*358e0*/  IMAD.MOV.U32 R13, RZ, RZ, R11 ;  /* 0x000000ffff0d7224 */ /* 0x000fc600078e000b */
[----:B------:R-:W-:Y:S02]  /*358f0*/  R2UR UR6, R12 ;  /* 0x000000000c0672ca */ /* 0x000fe400000e0000 */
[----:B------:R-:W-:Y:S01]  /*35900*/  R2UR UR7, R13 ;  /* 0x000000000d0772ca */ /* 0x000fe200000e0000 */
[----:B------:R-:W-:Y:S02]  /*35910*/  WARPGROUP.DEPBAR.LE gsb0, 0x0 ;  /* 0x00008000000079c5 */ /* 0x000fe40000010000 */
[----:B------:R-:W-:Y:S04]  /*35920*/  ST.E desc[UR32][R8.64], R24 ;  /* 0x0000001808007985 */ /* 0x000fe8000c101920 */
[----:B------:R-:W-:Y:S04]  /*35930*/  ST.E desc[UR34][R8.64+0x4], R25 ;  /* 0x0000041908007985 */ /* 0x000fe8000c101922 */
[----:B------:R-:W-:Y:S04]  /*35940*/  ST.E desc[UR44][R8.64+0x8], R26 ;  /* 0x0000081a08007985 */ /* 0x000fe8000c10192c */
[----:B------:R-:W-:Y:S04]  /*35950*/  ST.E desc[UR46][R8.64+0xc], R27 ;  /* 0x00000c1b08007985 */ /* 0x000fe8000c10192e */
[----:B------:R-:W-:Y:S04]  /*35960*/  ST.E desc[UR48][R8.64+0x10], R28 ;  /* 0x0000101c08007985 */ /* 0x000fe8000c101930 */
[----:B------:R-:W-:Y:S01]  /*35970*/  ST.E desc[UR50][R8.64+0x14], R29 ;  /* 0x0000141d08007985 */ /* 0x000fe2000c101932 */
[----:B------:R-:W-:-:S03]  /*35980*/  R2UR UR32, R4 ;  /* 0x00000000042072ca */ /* 0x000fc600000e0000 */
[----:B------:R-:W-:Y:S01]  /*35990*/  ST.E desc[UR52][R8.64+0x18], R30 ;  /* 0x0000181e08007985 */ /* 0x000fe2000c101934 */
[----:B------:R-:W-:-:S03]  /*359a0*/  R2UR UR33, R5 ;  /* 0x00000000052172ca */ /* 0x000fc600000e0000 */
[----:B------:R-:W-:Y:S01]  /*359b0*/  ST.E desc[UR54][R8.64+0x1c], R31 ;  /* 0x00001c1f08007985 */ /* 0x000fe2000c101936 */
[----:B------:R-:W-:-:S03]  /*359c0*/  R2UR UR34, R4 ;  /* 0x00000000042272ca */ /* 0x000fc600000e0000 */
[----:B------:R-:W-:Y:S01]  /*359d0*/  ST.E desc[UR56][R8.64+0x20], R32 ;  /* 0x0000202008007985 */ /* 0x000fe2000c101938 */
[----:B------:R-:W-:-:S03]  /*359e0*/  R2UR UR35, R5 ;  /* 0x00000000052372ca */ /* 0x000fc600000e0000 */
[----:B------:R-:W-:Y:S01]  /*359f0*/  ST.E desc[UR4][R8.64+0x24], R33 ;  /* 0x0000242108007985 */ /* 0x000fe2000c101904 */
[C---:B------:R-:W-:Y:S02]  /*35a00*/  R2UR UR44, R4.reuse ;  /* 0x00000000042c72ca */ /* 0x040fe400000e0000 */
[C---:B------:R-:W-:Y:S01]  /*35a10*/  R2UR UR45, R5.reuse ;  /* 0x00000000052d72ca */ /* 0x040fe200000e0000 */
[----:B------:R-:W-:Y:S01]  /*35a20*/  ST.E desc[UR8][R8.64+0x28], R34 ;  /* 0x0000282208007985 */ /* 0x000fe2000c101908 */
[C---:B------:R-:W-:Y:S02]  /*35a30*/  R2UR UR46, R4.reuse ;  /* 0x00000000042e72ca */ /* 0x040fe400000e0000 */
[C---:B------:R-:W-:Y:S01]  /*35a40*/  R2UR UR47, R5.reuse ;  /* 0x00000000052f72ca */ /* 0x040fe200000e0000 */
[----:B------:R-:W-:Y:S01]  /*35a50*/  ST.E desc[UR10][R8.64+0x2c], R35 ;  /* 0x00002c2308007985 */ /* 0x000fe2000c10190a */
[C---:B------:R-:W-:Y:S02]  /*35a60*/  R2UR UR48, R4.reuse ;  /* 0x00000000043072ca */ /* 0x040fe400000e0000 */
[----:B------:R-:W-:Y:S01]  /*35a70*/  R2UR UR49, R5 ;  /* 0x00000000053172ca */ /* 0x000fe200000e0000 */
[----:B------:R-:W-:Y:S01]  /*35a80*/  ST.E desc[UR12][R8.64+0x30], R36 ;  /* 0x0000302408007985 */ /* 0x000fe2000c10190c */
[----:B------:R-:W-:-:S02]  /*35a90*/  R2UR UR50, R4 ;  /* 0x00000000043272ca */ /* 0x000fc400000e0000 */
        /* <DEDUP_REMOVED lines=299> */
[----:B------:R-:W-:Y:S02]  /*36d50*/  R2UR UR22, R4 ;  /* 0x00000000041672ca */ /* 0x000fe400000e0000 */
[----:B------:R-:W-:Y:S01]  /*36d60*/  R2UR UR23, R5 ;  /* 0x00000000051772ca */ /* 0x000fe200000e0000 */
[----:B------:R-:W-:Y:S04]  /*36d70*/  ST.E desc[UR46][R8.64+0x1c4], R137 ;  /* 0x0001c48908007985 */ /* 0x000fe8000c10192e */
        /* <DEDUP_REMOVED lines=13> */
[----:B------:R0:W-:Y:S02]  /*36e50*/  ST.E desc[UR22][R8.64+0x1fc], R151 ;  /* 0x0001fc9708007985 */ /* 0x0001e4000c101916 */
[----:B0-----:R-:W-:-:S06]  /*36e60*/  WARPGROUP.ARRIVE ;  /* 0x00000000000079c5 */ /* 0x001fcc0000000000 */
[----:B------:R-:W-:Y:S01]  /*36e70*/  HGMMA.64x256x16.F32 R24, R164, gdesc[UR4].tnspB, R24, gsb0 ;  /* 0x43e00004a4187df0 */ /* 0x000fe20008000818 */
        /* <DEDUP_REMOVED lines=42> */
[----:B------:R-:W-:Y:S02]  /*37120*/  R2UR UR30, R4 ;  /* 0x00000000041e72ca */ /* 0x000fe400000e0000 */
[----:B------:R-:W-:Y:S01]  /*37130*/  R2UR UR31, R5 ;  /* 0x00000000051f72ca */ /* 0x000fe200000e0000 */
        /* <DEDUP_REMOVED lines=391> */
[----:B------:R-:W-:Y:S01]  /*389b0*/  VIADD R10, R10, 0x180 ;  /* 0x000001800a0a7836 */ /* 0x000fe20000000000 */
[----:B------:R-:W-:-:S04]  /*389c0*/  R2UR UR7, R11 ;  /* 0x000000000b0772ca */ /* 0x000fc800000e0000 */
        /* <DEDUP_REMOVED lines=365> */
[----:B------:R-:W-:Y:S01]  /*3a0a0*/  R2UR UR25, R5 ;  /* 0x00000000051972ca */ /* 0x000fe200000e0000 */
[----:B------:R-:W-:Y:S02]  /*3a0b0*/  WARPGROUP.DEPBAR.LE gsb0, 0x0 ;  /* 0x00008000000079c5 */ /* 0x000fe40000010000 */
[----:B------:R-:W-:Y:S01]  /*3a0c0*/  ST.E desc[UR4][R8.64], R24 ;  /* 0x0000001808007985 */ /* 0x000fe2000c101904 */
[----:B------:R-:W-:-:S02]  /*3a0d0*/  R2UR UR4, R4 ;  /* 0x00000000040472ca */ /* 0x000fc400000e0000 */
[----:B------:R-:W-:Y:S01]  /*3a0e0*/  R2UR UR5, R5 ;  /* 0x00000000050572ca */ /* 0x000fe200000e0000 */
[----:B------:R-:W-:Y:S04]  /*3a0f0*/  ST.E desc[UR6][R8.64+0x4], R25 ;  /* 0x0000041908007985 */ /* 0x000fe8000c101906 */
[----:B------:R-:W-:Y:S04]  /*3a100*/  ST.E desc[UR8][R8.64+0x8], R26 ;  /* 0x0000081a08007985 */ /* 0x000fe8000c101908 */
[----:B------:R-:W-:Y:S01]  /*3a110*/  ST.E desc[UR10][R8.64+0xc], R27 ;  /* 0x00000c1b08007985 */ /* 0x000fe2000c10190a */
[----:B------:R-:W-:-:S03]  /*3a120*/  R2UR UR6, R4 ;  /* 0x00000000040672ca */ /* 0x000fc600000e0000 */
[----:B------:R-:W-:Y:S01]  /*3a130*/  ST.E desc[UR12][R8.64+0x10], R28 ;  /* 0x0000101c08007985 */ /* 0x000fe2000c10190c */
[----:B------:R-:W-:-:S03]  /*3a140*/  R2UR UR7, R5 ;  /* 0x00000000050772ca */ /* 0x000fc600000e0000 */
        /* <DEDUP_REMOVED lines=21> */
[C---:B------:R-:W-:Y:S02]  /*3a2a0*/  R2UR UR20, R4.reuse ;  /* 0x00000000041472ca */ /* 0x040fe400000e0000 */
[----:B------:R-:W-:Y:S01]  /*3a2b0*/  R2UR UR21, R5 ;  /* 0x00000000051572ca */ /* 0x000fe200000e0000 */
[----:B------:R-:W-:Y:S01]  /*3a2c0*/  ST.E desc[UR6][R8.64+0x30], R36 ;  /* 0x0000302408007985 */ /* 0x000fe2000c101906 */
[----:B------:R-:W-:-:S02]  /*3a2d0*/  R2UR UR22, R4 ;  /* 0x00000000041672ca */ /* 0x000fc400000e0000 */
[C---:B------:R-:W-:Y:S02]  /*3a2e0*/  R2UR UR23, R5.reuse ;  /* 0x00000000051772ca */ /* 0x040fe400000e0000 */
[C---:B------:R-:W-:Y:S02]  /*3a2f0*/  R2UR UR24, R4.reuse ;  /* 0x00000000041872ca */ /* 0x040fe400000e0000 */
[C---:B------:R-:W-:Y:S02]  /*3a300*/  R2UR UR25, R5.reuse ;  /* 0x00000000051972ca */ /* 0x040fe400000e0000 */
[C---:B------:R-:W-:Y:S02]  /*3a310*/  R2UR UR6, R4.reuse ;  /* 0x00000000040672ca */ /* 0x040fe400000e0000 */
[----:B------:R-:W-:Y:S01]  /*3a320*/  R2UR UR7, R5 ;  /* 0x00000000050772ca */ /* 0x000fe200000e0000 */
[----:B------:R-:W-:Y:S01]  /*3a330*/  ST.E desc[UR8][R8.64+0x34], R37 ;  /* 0x0000342508007985 */ /* 0x000fe2000c101908 */
[----:B------:R-:W-:-:S02]  /*3a340*/  R2UR UR8, R4 ;  /* 0x00000000040872ca */ /* 0x000fc400000e0000 */
[----:B------:R-:W-:Y:S01]  /*3a350*/  R2UR UR9, R5 ;  /* 0x00000000050972ca */ /* 0x000fe200000e0000 */
        /* <DEDUP_REMOVED lines=28> */
[C---:B------:R-:W-:Y:S01]  /*3a520*/  R2UR UR21, R5.reuse ;  /* 0x00000000051572ca */ /* 0x040fe200000e0000 */
[----:B------:R-:W-:Y:S01]  /*3a530*/  ST.E desc[UR4][R8.64+0x64], R49 ;  /* 0x0000643108007985 */ /* 0x000fe2000c101904 */
[C---:B------:R-:W-:Y:S02]  /*3a540*/  R2UR UR22, R4.reuse ;  /* 0x00000000041672ca */ /* 0x040fe400000e0000 */
[C---:B------:R-:W-:Y:S01]  /*3a550*/  R2UR UR23, R5.reuse ;  /* 0x00000000051772ca */ /* 0x040fe200000e0000 */
[----:B------:R-:W-:Y:S01]  /*3a560*/  ST.E desc[UR6][R8.64+0x68], R50 ;  /* 0x0000683208007985 */ /* 0x000fe2000c101906 */
[C---:B------:R-:W-:Y:S02]  /*3a570*/  R2UR UR24, R4.reuse ;  /* 0x00000000041872ca */ /* 0x040fe400000e0000 */
[----:B------:R-:W-:Y:S02]  /*3a580*/  R2UR UR25, R5 ;  /* 0x00000000051972ca */ /* 0x000fe400000e0000 */
[----:B------:R-:W-:-:S02]  /*3a590*/  R2UR UR4, R4 ;  /* 0x00000000040472ca */ /* 0x000fc400000e0000 */
[C---:B------:R-:W-:Y:S02]  /*3a5a0*/  R2UR UR5, R5.reuse ;  /* 0x00000000050572ca */ /* 0x040fe400000e0000 */
[C---:B------:R-:W-:Y:S02]  /*3a5b0*/  R2UR UR6, R4.reuse ;  /* 0x00000000040672ca */ /* 0x040fe400000e0000 */
        /* <DEDUP_REMOVED lines=9> */
[----:B------:R-:W-:Y:S04]  /*3a650*/  ST.E desc[UR20][R8.64+0x84], R57 ;  /* 0x0000843908007985 */ /* 0x000fe8000c101914 */
[----:B------:R-:W-:Y:S04]  /*3a660*/  ST.E desc[UR22][R8.64+0x88], R58 ;  /* 0x0000883a08007985 */ /* 0x000fe8000c101916 */
[----:B------:R-:W-:Y:S01]  /*3a670*/  ST.E desc[UR24][R8.64+0x8c], R59 ;  /* 0x00008c3b08007985 */ /* 0x000fe2000c101918 */
[----:B------:R-:W-:-:S03]  /*3a680*/  R2UR UR10, R4 ;  /* 0x00000000040a72ca */ /* 0x000fc600000e0000 */
[----:B------:R-:W-:Y:S01]  /*3a690*/  ST.E desc[UR4][R8.64+0x90], R60 ;  /* 0x0000903c08007985 */ /* 0x000fe2000c101904 */
[C---:B------:R-:W-:Y:S02]  /*3a6a0*/  R2UR UR4, R4.reuse ;  /* 0x00000000040472ca */ /* 0x040fe400000e0000 */
[C---:B------:R-:W-:Y:S01]  /*3a6b0*/  R2UR UR5, R5.reuse ;  /* 0x00000000050572ca */ /* 0x040fe200000e0000 */
[----:B------:R-:W-:Y:S01]  /*3a6c0*/  ST.E desc[UR6][R8.64+0x94], R61 ;  /* 0x0000943d08007985 */ /* 0x000fe2000c101906 */
        /* <DEDUP_REMOVED lines=267> */
[----:B------:R-:W2:Y:S01]  /*3b780*/  LD.E R21, desc[UR28][R8.64+0x1fc] ;  /* 0x0001fc1c08157980 */ /* 0x000ea2000c101900 */
[----:B------:R-:W-:-:S02]  /*3b790*/  R2UR UR6, R4 ;  /* 0x00000000040672ca */ /* 0x000fc400000e0000 */
[C---:B------:R-:W-:Y:S02]  /*3b7a0*/  R2UR UR7, R5.reuse ;  /* 0x00000000050772ca */ /* 0x040fe400000e0000 */
[----:B------:R-:W-:Y:S02]  /*3b7b0*/  R2UR UR4, R4 ;  /* 0x00000000040472ca */ /* 0x000fe400000e0000 */
[----:B------:R-:W-:-:S09]  /*3b7c0*/  R2UR UR5, R5 ;  /* 0x00000000050572ca */ /* 0x000fd200000e0000 */
[----:B--2---:R0:W-:Y:S04]  /*3b7d0*/  ST.E desc[UR6][R8.64+0x1fc], R21 ;  /* 0x0001fc1508007985 */ /* 0x0041e8000c101906 */
[----:B------:R-:W2:Y:S01]  /*3b7e0*/  LD.E R11, desc[UR4][R8.64] ;  /* 0x00000004080b7980 */ /* 0x000ea2000c101900 */
[C---:B------:R-:W-:Y:S02]  /*3b7f0*/  R2UR UR4, R4.reuse ;  /* 0x00000000040472ca */ /* 0x040fe400000e0000 */
        /* <DEDUP_REMOVED lines=10> */
[----:B------:R-:W3:Y:S01]  /*3b8a0*/  LD.E R15, desc[UR6][R8.64+0x8] ;  /* 0x00000806080f7980 */ /* 0x000ee2000c101900 */
[C---:B------:R-:W-:Y:S02]  /*3b8b0*/  R2UR UR4, R4.reuse ;  /* 0x00000000040472ca */ /* 0x040fe400000e0000 */
[C---:B------:R-:W-:Y:S02]  /*3b8c0*/  R2UR UR5, R5.reuse ;  /* 0x00000000050572ca */ /* 0x040fe400000e0000 */
[----:B------:R-:W-:Y:S02]  /*3b8d0*/  R2UR UR6, R4 ;  /* 0x00000000040672ca */ /* 0x000fe400000e0000 */
[----:B------:R-:W-:-:S09]  /*3b8e0*/  R2UR UR7, R5 ;  /* 0x00000000050772ca */ /* 0x000fd200000e0000 */
[----:B---3--:R3:W-:Y:S04]  /*3b8f0*/  ST.E desc[UR4][R8.64+0x8], R15 ;  /* 0x0000080f08007985 */ /* 0x0087e8000c101904 */
[----:B0-----:R-:W4:Y:S01]  /*3b900*/  LD.E R21, desc[UR6][R8.64+0xc] ;  /* 0x00000c0608157980 */ /* 0x001f22000c101900 */
[C---:B------:R-:W-:Y:S02]  /*3b910*/  R2UR UR4, R4.reuse ;  /* 0x00000000040472ca */ /* 0x040fe400000e0000 */
[C---:B------:R-:W-:Y:S02]  /*3b920*/  R2UR UR5, R5.reuse ;  /* 0x00000000050572ca */ /* 0x040fe400000e0000 */
[----:B------:R-:W-:Y:S02]  /*3b930*/  R2UR UR6, R4 ;  /* 0x00000000040672ca */ /* 0x000fe400000e0000 */
[----:B------:R-:W-:-:S09]  /*3b940*/  R2UR UR7, R5 ;  /* 0x00000000050772ca */ /* 0x000fd200000e0000 */
[----:B----4-:R0:W-:Y:S04]  /*3b950*/  ST.E desc[UR4][R8.64+0xc], R21 ;  /* 0x00000c1508007985 */ /* 0x0101e8000c101904 */
[----:B-1----:R-:W4:Y:S01]  /*3b960*/  LD.E R11, desc[UR6][R8.64+0x10] ;  /* 0x00001006080b7980 */ /* 0x002f22000c101900 */
[C---:B------:R-:W-:Y:S02]  /*3b970*/  R2UR UR4, R4.reuse ;  /* 0x00000000040472ca */ /* 0x040fe400000e0000 */
[C---:B------:R-:W-:Y:S02]  /*3b980*/  R2UR UR5, R5.reuse ;  /* 0x00000000050572ca */ /* 0x040fe400000e0000 */
[----:B------:R-:W-:Y:S02]  /*3b990*/  R2UR UR6, R4 ;  /* 0x00000000040672ca */ /* 0x000fe400000e0000 */
[----:B------:R-:W-:-:S09]  /*3b9a0*/  R2UR UR7, R5 ;  /* 0x00000000050772ca */ /* 0x000fd200000e0000 */
[----:B----4-:R1:W-:Y:S04]  /*3b9b0*/  ST.E desc[UR4][R8.64+0x10], R11 ;  /* 0x0000100b08007985 */ /* 0x0103e8000c101904 */
[----:B--2---:R-:W2:Y:S01]  /*3b9c0*/  LD.E R13, desc[UR6][R8.64+0x14] ;  /* 0x00001406080d7980 */ /* 0x004ea2000c101900 */
[C---:B------:R-:W-:Y:S02]  /*3b9d0*/  R2UR UR4, R4.reuse ;  /* 0x00000000040472ca */ /* 0x040fe400000e0000 */
[C---:B------:R-:W-:Y:S02]  /*3b9e0*/  R2UR UR5, R5.reuse ;  /* 0x00000000050572ca */ /* 0x040fe400000e0000 */
[----:B------:R-:W-:Y:S02]  /*3b9f0*/  R2UR UR6, R4 ;  /* 0x00000000040672ca */ /* 0x000fe400000e0000 */
[----:B------:R-:W-:-:S09]  /*3ba00*/  R2UR UR7, R5 ;  /* 0x00000000050772ca */ /* 0x000fd200000e0000 */
[----:B--2---:R2:W-:Y:S04]  /*3ba10*/  ST.E desc[UR4][R8.64+0x14], R13 ;  /* 0x0000140d08007985 */ /* 0x0045e8000c101904 */
[----:B---3--:R-:W3:Y:S01]  /*3ba20*/  LD.E R15, desc[UR6][R8.64+0x18] ;  /* 0x00001806080f7980 */ /* 0x008ee2000c101900 */
        /* <DEDUP_REMOVED lines=694> */
[----:B--2---:R-:W-:Y:S04]  /*3e590*/  ST.E desc[UR4][R8.64+0x1e4], R13 ;  /* 0x0001e40d08007985 */ /* 0x004fe8000c101904 */
[----:B---3--:R-:W2:Y:S01]  /*3e5a0*/  LD.E R15, desc[UR6][R8.64+0x1e8] ;  /* 0x0001e806080f7980 */ /* 0x008ea2000c101900 */
[C---:B------:R-:W-:Y:S02]  /*3e5b0*/  R2UR UR4, R4.reuse ;  /* 0x00000000040472ca */ /* 0x040fe400000e0000 */
[C---:B------:R-:W-:Y:S02]  /*3e5c0*/  R2UR UR5, R5.reuse ;  /* 0x00000000050572ca */ /* 0x040fe400000e0000 */
[----:B------:R-:W-:Y:S02]  /*3e5d0*/  R2UR UR6, R4 ;  /* 0x00000000040672ca */ /* 0x000fe400000e0000 */
[----:B------:R-:W-:-:S09]  /*3e5e0*/  R2UR UR7, R5 ;  /* 0x00000000050772ca */ /* 0x000fd200000e0000 */
[----:B--2---:R2:W-:Y:S04]  /*3e5f0*/  ST.E desc[UR4][R8.64+0x1e8], R15 ;  /* 0x0001e80f08007985 */ /* 0x0045e8000c101904 */
[----:B0-----:R-:W3:Y:S01]  /*3e600*/  LD.E R21, desc[UR6][R8.64+0x1ec] ;  /* 0x0001ec0608157980 */ /* 0x001ee2000c101900 */
[C---:B------:R-:W-:Y:S02]  /*3e610*/  R2UR UR4, R4.reuse ;  /* 0x00000000040472ca */ /* 0x040fe400000e0000 */
[C---:B------:R-:W-:Y:S02]  /*3e620*/  R2UR UR5, R5.reuse ;  /* 0x00000000050572ca */ /* 0x040fe400000e0000 */
[----:B------:R-:W-:Y:S02]  /*3e630*/  R2UR UR6, R4 ;  /* 0x00000000040672ca */ /* 0x000fe400000e0000 */
[----:B------:R-:W-:-:S09]  /*3e640*/  R2UR UR7, R5 ;  /* 0x00000000050772ca */ /* 0x000fd200000e0000 */
[----:B---3--:R-:W-:Y:S04]  /*3e650*/  ST.E desc[UR4][R8.64+0x1ec], R21 ;  /* 0x0001ec1508007985 */ /* 0x008fe8000c101904 */
[----:B-1----:R-:W3:Y:S01]  /*3e660*/  LD.E R11, desc[UR6][R8.64+0x1f0] ;  /* 0x0001f006080b7980 */ /* 0x002ee2000c101900 */
[C---:B------:R-:W-:Y:S02]  /*3e670*/  R2UR UR4, R4.reuse ;  /* 0x00000000040472ca */ /* 0x040fe400000e0000 */
[C---:B------:R-:W-:Y:S02]  /*3e680*/  R2UR UR5, R5.reuse ;  /* 0x00000000050572ca */ /* 0x040fe400000e0000 */
[----:B------:R-:W-:Y:S02]  /*3e690*/  R2UR UR6, R4 ;  /* 0x00000000040672ca */ /* 0x000fe400000e0000 */
[----:B------:R-:W-:-:S09]  /*3e6a0*/  R2UR UR7, R5 ;  /* 0x00000000050772ca */ /* 0x000fd200000e0000 */
[----:B---3--:R0:W-:Y:S04]  /*3e6b0*/  ST.E desc[UR4][R8.64+0x1f0], R11 ;  /* 0x0001f00b08007985 */ /* 0x0081e8000c101904 */
[----:B------:R-:W3:Y:S01]  /*3e6c0*/  LD.E R25, desc[UR6][R8.64+0x1f4] ;  /* 0x0001f40608197980 */ /* 0x000ee2000c101900 */
[C---:B------:R-:W-:Y:S02]  /*3e6d0*/  R2UR UR4, R4.reuse ;  /* 0x00000000040472ca */ /* 0x040fe400000e0000 */
[C---:B------:R-:W-:Y:S02]  /*3e6e0*/  R2UR UR5, R5.reuse ;  /* 0x00000000050572ca */ /* 0x040fe400000e0000 */
[----:B------:R-:W-:Y:S02]  /*3e6f0*/  R2UR UR6, R4 ;  /* 0x00000000040672ca */ /* 0x000fe400000e0000 */
[----:B------:R-:W-:-:S09]  /*3e700*/  R2UR UR7, R5 ;  /* 0x00000000050772ca */ /* 0x000fd200000e0000 */
[----:B---3--:R1:W-:Y:S04]  /*3e710*/  ST.E desc[UR4][R8.64+0x1f4], R25 ;  /* 0x0001f41908007985 */ /* 0x0083e8000c101904 */
[----:B--2---:R-:W2:Y:S01]  /*3e720*/  LD.E R15, desc[UR6][R8.64+0x1f8] ;  /* 0x0001f806080f7980 */ /* 0x004ea2000c101900 */
[----:B------:R-:W-:Y:S02]  /*3e730*/  R2UR UR4, R4 ;  /* 0x00000000040472ca */ /* 0x000fe400000e0000 */
[----:B------:R-:W-:-:S13]  /*3e740*/  R2UR UR5, R5 ;  /* 0x00000000050572ca */ /* 0x000fda00000e0000 */
[----:B--2---:R1:W-:Y:S01]  /*3e750*/  ST.E desc[UR4][R8.64+0x1f8], R15 ;  /* 0x0001f80f08007985 */ /* 0x0043e2000c101904 */
[----:B------:R-:W-:Y:S01]  /*3e760*/  @!PT LDS RZ, [RZ] ;  /* 0x00000000fffff984 */ /* 0x000fe20000000800 */
[----:B------:R-:W-:Y:S01]  /*3e770*/  @!PT LDS RZ, [RZ] ;  /* 0x00000000fffff984 */ /* 0x000fe20000000800 */
[----:B------:R-:W-:Y:S01]  /*3e780*/  @!PT LDS RZ, [RZ] ;  /* 0x00000000fffff984 */ /* 0x000fe20000000800 */
[----:B------:R-:W-:Y:S01]  /*3e790*/  @!PT LDS RZ, [RZ] ;  /* 0x00000000fffff984 */ /* 0x000fe20000000800 */
[----:B------:R2:W-:Y:S06]  /*3e7a0*/  MEMBAR.ALL.CTA ;  /* 0x0000000000007992 */ /* 0x0005ec0000008000 */
[----:B--2---:R-:W2:Y:S02]  /*3e7b0*/  FENCE.VIEW.ASYNC.S ;  /* 0x00000000000073c6 */ /* 0x004ea40000000000 */
[----:B--2---:R-:W-:Y:S02]  /*3e7c0*/  NOP ;  /* 0x0000000000007918 */ /* 0x004fe40000000000 */
[----:B------:R-:W2:Y:S01]  /*3e7d0*/  LDL.64 R12, [R7+0x40] ;  /* 0x00004000070c7983 */ /* 0x000ea20000100a00 */
[----:B------:R-:W-:-:S02]  /*3e7e0*/  R2UR UR4, R4 ;  /* 0x00000000040472ca */ /* 0x000fc400000e0000 */
[----:B------:R-:W-:Y:S01]  /*3e7f0*/  R2UR UR5, R5 ;  /* 0x00000000050572ca */ /* 0x000fe200000e0000 */
[----:B------:R-:W-:Y:S06]  /*3e800*/  BAR.ARV 0xe, 0x100 ;  /* 0x0384000000007b1d */ /* 0x000fec0000002000 */
[----:B0-----:R-:W3:Y:S06]  /*3e810*/  LDL.64 R10, [R7] ;  /* 0x00000000070a7983 */ /* 0x001eec0000100a00 */
[----:B--2---:R-:W2:Y:S01]  /*3e820*/  LD.E R14, desc[UR4][R12.64] ;  /* 0x000000040c0e7980 */ /* 0x004ea2000c101900 */
[----:B------:R-:W-:-:S02]  /*3e830*/  R2UR UR4, R4 ;  /* 0x00000000040472ca */ /* 0x000fc400000e0000 */
[----:B------:R-:W-:Y:S01]  /*3e840*/  R2UR UR5, R5 ;  /* 0x00000000050572ca */ /* 0x000fe200000e0000 */
[----:B------:R-:W-:-:S12]  /*3e850*/  BSSY B2, `(.L_x_2228) ;  /* 0x0000006000027945 */ /* 0x000fd80003800000 */
[----:B---3--:R1:W5:Y:S01]  /*3e860*/  LD.E R10, desc[UR4][R10.64] ;  /* 0x000000040a0a7980 */ /* 0x008362000c101900 */
[----:B--2---:R-:W-:-:S04]  /*3e870*/  LOP3.LUT R14, R14, 0x1, RZ, 0xfc, !PT ;  /* 0x000000010e0e7812 */ /* 0x004fc800078efcff */
[----:B------:R-:W-:-:S13]  /*3e880*/  ISETP.NE.AND P0, PT, R14, 0x3, PT ;  /* 0x000000030e00780c */ /* 0x000fda0003f05270 */
[----:B-1----:R-:W-:Y:S05]  /*3e890*/  @!P0 BRA `(.L_x_2229) ;  /* 0x0000000000048947 */ /* 0x002fea0003800000 */
[----:B------:R-:W-:Y:S01]  /*3e8a0*/  BPT.TRAP 0x1 ;  /* 0x000000040000795c */ /* 0x000fe20000300000 */
.L_x_2229:
[----:B------:R-:W-:Y:S05]  /*3e8b0*/  BSYNC B2 ;  /* 0x0000000000027941 */ /* 0x000fea0003800000 */
.L_x_2228:
[C---:B------:R-:W-:Y:S02]  /*3e8c0*/  R2UR UR6, R4.reuse ;  /* 0x00000000040672ca */ /* 0x040fe400000e0000 */
[C---:B------:R-:W-:Y:S02]  /*3e8d0*/  R2UR UR7, R5.reuse ;  /* 0x00000000050772ca */ /* 0x040fe400000e0000 */
[----:B------:R-:W-:Y:S02]  /*3e8e0*/  R2UR UR4, R4 ;  /* 0x00000000040472ca */ /* 0x000fe400000e0000 */
[----:B------:R-:W-:-:S09]  /*3e8f0*/  R2UR UR5, R5 ;  /* 0x00000000050572ca */ /* 0x000fd200000e0000 */
[----:B------:R-:W2:Y:S04]  /*3e900*/  LD.E.64 R4, desc[UR6][R12.64+0x20] ;  /* 0x000020060c047980 */ /* 0x000ea8000c101b00 */
[----:B------:R-:W3:Y:S01]  /*3e910*/  LD.E R7, desc[UR4][R12.64+0xc] ;  /* 0x00000c040c077980 */ /* 0x000ee2000c101900 */
[----:B--2---:R-:W-:Y:S01]  /*3e920*/  MOV R5, R4 ;  /* 0x0000000400057202 */ /* 0x004fe20000000f00 */
[----:B------:R-:W-:-:S04]  /*3e930*/  IMAD.MOV.U32 R4, RZ, RZ, R3 ;  /* 0x000000ffff047224 */ /* 0x000fc800078e0003 */
[----:B-----5:R-:W-:Y:S02]  /*3e940*/  IMAD R10, R10, 0x8, R5 ;  /* 0x000000080a0a7824 */ /* 0x020fe400078e0205 */
[----:B------:R-:W-:-:S03]  /*3e950*/  IMAD.MOV.U32 R5, RZ, RZ, 0x0 ;  /* 0x00000000ff057424 */ /* 0x000fc600078e00ff */
[----:B---3--:R-:W-:-:S04]  /*3e960*/  PRMT R7, R7, 0x654, R10 ;  /* 0x0000065407077816 */ /* 0x008fc8000000000a */
[----:B------:R0:W-:Y:S02]  /*3e970*/  SYNCS.ARRIVE.TRANS64.RED.A1T0 RZ, [R7+URZ], RZ ;  /* 0x000000ff07ff79a7 */ /* 0x0001e4000810043f */
[----:B0-----:R-:W-:Y:S05]  /*3e980*/  RET.REL.NODEC R4 `(_ZN7cutlass13device_kernelIN5flash11enable_sm90INS1_16FlashAttnFwdSm90INS1_25CollectiveMainloopFwdSm90ILi2EN4cute5tupleIJNS5_1CILi1EEES8_S8_EEENS6_IJNS7_ILi64EEESA_SA_EEELi512ENS_6half_tEfNS_4arch4Sm90ELb0ELb1ELb1ELb0ELb1ELb0ELb1ELb0ELb0ELb1ELb0ELb0EEENS1_21CollectiveEpilogueFwdINS6_IJSA_NS7_ILi512EEESA_EEES9_SC_SE_Li256ELb0ELb1ELb0ELb0EEENS1_30DynamicPersistentTileSchedulerILi256ELi128ELb0ELb1ELb1EEEEEEEEEvNT_6ParamsE) ;  /* 0xfffffc14049c7950 */ /* 0x001fea0003c3ffff */
.L_x_2200:
[----:B0-----:R0:W1:Y:S02]  /*3e990*/  SYNCS.PHASECHK.TRANS64.TRYWAIT P0, [R11+URZ], R24 ;  /* 0x000000180b0075a7 */ /* 0x001064000800017f */
[----:B-1----:R-:W-:Y:S05]  /*3e9a0*/  @!P0 NANOSLEEP.SYNCS 0x989680 ;  /* 0x009896800000895d */ /* 0x002fea0003900000 */
[----:B------:R-:W1:Y:S02]  /*3e9b0*/  @!P0 SYNCS.PHASECHK.TRANS64 P0, [R11+URZ], R24 ;  /* 0x000000180b0085a7 */ /* 0x000e64000800007f */
[----:B-1----:R-:W-:Y:S05]  /*3e9c0*/  @!P0 BRA `(.L_x_2200) ;  /* 0xfffffffc00f08947 */ /* 0x002fea000383ffff */
[----:B------:R-:W-:Y:S05]  /*3e9d0*/  BRA `(.L_x_2199) ;  /* 0xfffffee400d47947 */ /* 0x000fea000383ffff */
.L_x_2207:
[----:B0-----:R0:W1:Y:S02]  /*3e9e0*/  SYNCS.PHASECHK.TRANS64.TRYWAIT P0, [R56+URZ], R57 ;  /* 0x00000039380075a7 */ /* 0x001064000800017f */
[----:B-1----:R-:W-:Y:S05]  /*3e9f0*/  @!P0 NANOSLEEP.SYNCS 0x989680 ;  /* 0x009896800000895d */ /* 0x002fea0003900000 */
[----:B------:R-:W1:Y:S02]  /*3ea00*/  @!P0 SYNCS.PHASECHK.TRANS64 P0, [R56+URZ], R57 ;  /* 0x00000039380085a7 */ /* 0x000e64000800007f */
[----:B-1----:R-:W-:Y:S05]  /*3ea10*/  @!P0 BRA `(.L_x_2207) ;  /* 0xfffffffc00f08947 */ /* 0x002fea000383ffff */
[----:B------:R-:W-:Y:S05]  /*3ea20*/  BRA `(.L_x_2206) ;  /* 0xfffffeec00a87947 */ /* 0x000fea000383ffff */
.L_x_2230:
        /* <DEDUP_REMOVED lines=13> */
.L_x_5809:


//--------------------- .text._ZN7cutlass13device_kernelIN5flash11enable_sm90INS1_16FlashAttnFwdSm90INS1_25CollectiveMainloopFwdSm90ILi2EN4cute5tupleIJNS5_1CILi1EEES8_S8_EEENS6_IJNS7_ILi64EEESA_SA_EEELi512ENS_6half_tEfNS_4arch4Sm90ELb0ELb1ELb1ELb1ELb1ELb0ELb0ELb0ELb0ELb1ELb0ELb0EEENS1_21CollectiveEpilogueFwdINS6_IJSA_NS7_ILi512EEESA_EEES9_SC_SE_Li256ELb1ELb1ELb0ELb0EEENS1_36VarlenDynamicPersistentTileSchedulerILi64ELi64ELi256ELi128ELb0ELb1ELb1ELb1ELb0ELb1EEEEEEEEEvNT_6ParamsE --------------------------
	.section	.text._ZN7cutlass13device_kernelIN5flash11enable_sm90INS1_16FlashAttnFwdSm90INS1_25CollectiveMainloopFwdSm90ILi2EN4cute5tupleIJNS5_1CILi1EEES8_S8_EEENS6_IJNS7_ILi64EEESA_SA_EEELi512ENS_6half_tEfNS_4arch4Sm90ELb0ELb1ELb1ELb1ELb1ELb0ELb0ELb0ELb0ELb1ELb0ELb0EEENS1_21CollectiveEpilogueFwdINS6_IJSA_NS7_ILi512EEESA_EEES9_SC_SE_Li256ELb1ELb1ELb0ELb0EEENS1_36VarlenDynamicPersistentTileSchedulerILi64ELi64ELi256ELi128ELb0ELb1ELb1ELb1ELb0ELb1EEEEEEEEEvNT_6ParamsE,"ax",@progbits
	.align	128
.text._ZN7cutlass13device_kernelIN5flash11enable_sm90INS1_16FlashAttnFwdSm90INS1_25CollectiveMainloopFwdSm90ILi2EN4cute5tupleIJNS5_1CILi1EEES8_S8_EEENS6_IJNS7_ILi64EEESA_SA_EEELi512ENS_6half_tEfNS_4arch4Sm90ELb0ELb1ELb1ELb1ELb1ELb0ELb0ELb0ELb0ELb1ELb0ELb0EEENS1_21CollectiveEpilogueFwdINS6_IJSA_NS7_ILi512EEESA_EEES9_SC_SE_Li256ELb1ELb1ELb0ELb0EEENS1_36VarlenDynamicPersistentTileSchedulerILi64ELi64ELi256ELi128ELb0ELb1ELb1ELb1ELb0ELb1EEEEEEEEEvNT_6ParamsE:
        .type           _ZN7cutlass13device_kernelIN5flash11enable_sm90INS1_16FlashAttnFwdSm90INS1_25CollectiveMainloopFwdSm90ILi2EN4cute5tupleIJNS5_1CILi1EEES8_S8_EEENS6_IJNS7_ILi64EEESA_SA_EEELi512ENS_6half_tEfNS_4arch4Sm90ELb0ELb1ELb1ELb1ELb1ELb0ELb0ELb0ELb0ELb1ELb0ELb0EEENS1_21CollectiveEpilogueFwdINS6_IJSA_NS7_ILi512EEESA_EEES9_SC_SE_Li256ELb1ELb1ELb0ELb0EEENS1_36VarlenDynamicPersistentTileSchedulerILi64ELi64ELi256ELi128ELb0ELb1ELb1ELb1ELb0ELb1EEEEEEEEEvNT_6ParamsE,@function
        .size           _ZN7cutlass13device_kernelIN5flash11enable_sm90INS1_16FlashAttnFwdSm90INS1_25CollectiveMainloopFwdSm90ILi2EN4cute5tupleIJNS5_1CILi1EEES8_S8_EEENS6_IJNS7_ILi64EEESA_SA_EEELi512ENS_6half_tEfNS_4arch4Sm90ELb0ELb1ELb1ELb1ELb1ELb0ELb0ELb0ELb0ELb1ELb0ELb0EEENS1_21CollectiveEpilogueFwdINS6_IJSA_NS7_ILi512EEESA_EEES9_SC_SE_Li256ELb1ELb1ELb0ELb0EEENS1_36VarlenDynamicPersistentTileSchedulerILi64ELi64ELi256ELi128ELb0ELb1ELb1ELb1ELb0ELb1EEEEEEEEEvNT_6ParamsE,(.L_x_5811 - _ZN7cutlass13device_kernelIN5flash11enable_sm90INS1_16FlashAttnFwdSm90INS1_25CollectiveMainloopFwdSm90ILi2EN4cute5tupleIJNS5_1CILi1EEES8_S8_EEENS6_IJNS7_ILi64EEESA_SA_EEELi512ENS_6half_tEfNS_4arch4Sm90ELb0ELb1ELb1ELb1ELb1ELb0ELb0ELb0ELb0ELb1ELb0ELb0EEENS1_21CollectiveEpilogueFwdINS6_IJSA_NS7_ILi512EEESA_EEES9_SC_SE_Li256ELb1ELb1ELb0ELb0EEENS1_36VarlenDynamicPersistentTileSchedulerILi64ELi64ELi256ELi128ELb0ELb1ELb1ELb1ELb0ELb1EEEEEEEEEvNT_6ParamsE)
        .other          _ZN7cutlass13device_kernelIN5flash11enable_sm90INS1_16FlashAttnFwdSm90INS1_25CollectiveMainloopFwdSm90ILi2EN4cute5tupleIJNS5_1CILi1EEES8_S8_EEENS6_IJNS7_ILi64EEESA_SA_EEELi512ENS_6half_tEfNS_4arch4Sm90ELb0ELb1ELb1ELb1ELb1ELb0ELb0ELb0ELb0ELb1ELb0ELb0EEENS1_21CollectiveEpilogueFwdINS6_IJSA_NS7_ILi512EEESA_EEES9_SC_SE_Li256ELb1ELb1ELb0ELb0EEENS1_36VarlenDynamicPersistentTileSchedulerILi64ELi64ELi256ELi128ELb0ELb1ELb1ELb1ELb0ELb1EEEEEEEEEvNT_6ParamsE,@"STO_CUDA_ENTRY STV_DEFAULT"
_ZN7cutlass13device_kernelIN5flash11enable_sm90INS1_16FlashAttnFwdSm90INS1_25CollectiveMainloopFwdSm90ILi2EN4cute5tupleIJNS5_1CILi1EEES8_S8_EEENS6_IJNS7_ILi64EEESA_SA_EEELi512ENS_6half_tEfNS_4arch4Sm90ELb0ELb1ELb1ELb1ELb1ELb0ELb0ELb0ELb0ELb1ELb0ELb0EEENS1_21CollectiveEpilogueFwdINS6_IJSA_NS7_ILi512EEESA_EEES9_SC_SE_Li256ELb1ELb1ELb0ELb0EEENS1_36VarlenDynamicPersistentTileSchedulerILi64ELi64ELi256ELi128ELb0ELb1ELb1ELb1ELb0ELb1EEEEEEEEEvNT_6ParamsE:
        /* <DEDUP_REMOVED lines=41> */
.L_x_2231:
        /* <DEDUP_REMOVED lines=22> */
.L_x_2232:
        /* <DEDUP_REMOVED lines=18> */
.L_x_2233:
        /* <DEDUP_REMOVED lines=22> */
.L_x_2234:
        /* <DEDUP_REMOVED lines=23> */
.L_x_2235:
        /* <DEDUP_REMOVED lines=8> */
.L_x_2237:
[----:B------:R-:W-:-:S08]  /*0860*/  NOP ;  /* 0x0000000000007918 */ /* 0x000fd00000000000 */
[----:B------:R-:W0:Y:S02]  /*0870*/  USETMAXREG.TRY_ALLOC.CTAPOOL UP0, 0xe8 ;  /* 0x000000e8000079c8 */ /* 0x000e240008000600 */
[----:B0-----:R-:W-:-:S13]  /*0880*/  PLOP3.LUT P0, PT, PT, PT, UP0, 0x80, 0x0 ;  /* 0x000000000000781c */ /* 0x001fda0003f0f008 */
[----:B------:R-:W-:Y:S05]  /*0890*/  @!P0 BRA `(.L_x_2237) ;  /* 0xfffffffc00f08947 */ /* 0x000fea000383ffff */
[----:B------:R-:W-:Y:S01]  /*08a0*/  LOP3.LUT R2, R0, 0xffffff80, RZ, 0xc0, !PT ;  /* 0xffffff8000027812 */ /* 0x000fe200078ec0ff */
[----:B------:R-:W0:Y:S01]  /*08b0*/  S2UR UR40, SR_CgaCtaId ;  /* 0x00000000002879c3 */ /* 0x000e220000008800 */
[----:B------:R-:W-:Y:S01]  /*08c0*/  UMOV UR41, 0x400 ;  /* 0x0000040000297882 */ /* 0x000fe20000000000 */
[----:B------:R-:W-:Y:S01]  /*08d0*/  ULDC UR4, c[0x0][0xc3c] ;  /* 0x00030f0000047ab9 */ /* 0x000fe20000000800 */
[----:B------:R-:W-:-:S13]  /*08e0*/  ISETP.NE.AND P0, PT, R2, 0x80, PT ;  /* 0x000000800200780c */ /* 0x000fda0003f05270 */
[----:B------:R-:W-:Y:S06]  /*08f0*/  @!P0 BAR.ARV 0x8, 0x100 ;  /* 0x0204000000008b1d */ /* 0x000fec0000002000 */
[----:B------:R-:W-:Y:S01]  /*0900*/  ISETP.GE.U32.AND P0, PT, R0, 0x100, PT ;  /* 0x000001000000780c */ /* 0x000fe20003f06070 */
[----:B0-----:R-:W-:-:S12]  /*0910*/  ULEA UR41, UR40, UR41, 0x18 ;  /* 0x0000002928297291 */ /* 0x001fd8000f8ec03f */
        /* <DEDUP_REMOVED lines=20> */
[C---:B------:R-:W-:Y:S02]  /*0a60*/  LEA.HI R3, R2.reuse, R5, RZ, 0x1 ;  /* 0x0000000502037211 */ /* 0x040fe400078f08ff */
[----:B------:R-:W-:Y:S02]  /*0a70*/  LOP3.LUT R2, R2, 0xfffffff0, RZ, 0xc0, !PT ;  /* 0xfffffff002027812 */ /* 0x000fe400078ec0ff */
[----:B------:R-:W-:Y:S02]  /*0a80*/  LOP3.LUT R4, R3, 0x1ffffffe, RZ, 0xc0, !PT ;  /* 0x1ffffffe03047812 */ /* 0x000fe400078ec0ff */
[----:B------:R-:W-:Y:S01]  /*0a90*/  LEA.HI R3, R0, R197, RZ, 0x5 ;  /* 0x000000c500037211 */ /* 0x000fe200078f28ff */
[----:B------:R-:W-:Y:S01]  /*0aa0*/  IMAD.IADD R2, R197, 0x1, -R2 ;  /* 0x00000001c5027824 */ /* 0x000fe200078e0a02 */
[----:B------:R-:W-:Y:S01]  /*0ab0*/  LOP3.LUT R10, R7, 0xfffffffc, RZ, 0xc0, !PT ;  /* 0xfffffffc070a7812 */ /* 0x000fe200078ec0ff */
[----:B------:R-:W-:Y:S01]  /*0ac0*/  IMAD.IADD R5, R5, 0x1, -R4 ;  /* 0x0000000105057824 */ /* 0x000fe200078e0a04 */
[----:B------:R-:W-:-:S02]  /*0ad0*/  SHF.R.S32.HI R4, RZ, 0x5, R3 ;  /* 0x00000005ff047819 */ /* 0x000fc40000011403 */
[----:B------:R-:W-:Y:S01]  /*0ae0*/  SHF.R.S32.HI R3, RZ, 0x1f, R3 ;  /* 0x0000001fff037819 */ /* 0x000fe20000011403 */
[----:B------:R-:W-:Y:S01]  /*0af0*/  IMAD.IADD R10, R197, 0x1, -R10 ;  /* 0x00000001c50a7824 */ /* 0x000fe200078e0a0a */
[----:B------:R-:W-:Y:S01]  /*0b00*/  LOP3.LUT R8, R6, 0xffffff80, RZ, 0xc0, !PT ;  /* 0xffffff8006087812 */ /* 0x000fe200078ec0ff */
[----:B------:R-:W-:Y:S01]  /*0b10*/  IMAD.SHL.U32 R5, R5, 0x8, RZ ;  /* 0x0000000805057824 */ /* 0x000fe200078e00ff */
[----:B------:R-:W-:Y:S02]  /*0b20*/  LEA.HI R3, R3, R4, RZ, 0x2 ;  /* 0x0000000403037211 */ /* 0x000fe400078f10ff */
[----:B------:R-:W-:Y:S01]  /*0b30*/  SHF.R.S32.HI R193, RZ, 0x7, R6 ;  /* 0x00000007ffc17819 */ /* 0x000fe20000011406 */
[----:B------:R-:W-:Y:S01]  /*0b40*/  IMAD.IADD R8, R197, 0x1, -R8 ;  /* 0x00000001c5087824 */ /* 0x000fe200078e0a08 */
[----:B------:R-:W-:Y:S02]  /*0b50*/  LOP3.LUT R3, R3, 0x3ffffc, RZ, 0xc0, !PT ;  /* 0x003ffffc03037812 */ /* 0x000fe400078ec0ff */
[--C-:B------:R-:W-:Y:S01]  /*0b60*/  SHF.R.S32.HI R7, RZ, 0x1f, R2.reuse ;  /* 0x0000001fff077819 */ /* 0x100fe20000011402 */
[----:B------:R-:W-:Y:S01]  /*0b70*/  IMAD R12, R193, 0x100, R2 ;  /* 0x00000100c10c7824 */ /* 0x000fe200078e0202 */
[----:B------:R-:W-:Y:S01]  /*0b80*/  LEA.HI R11, R10, R10, RZ, 0x1 ;  /* 0x0000000a0a0b7211 */ /* 0x000fe200078f08ff */
[----:B------:R-:W-:Y:S01]  /*0b90*/  IMAD.IADD R3, R4, 0x1, -R3 ;  /* 0x0000000104037824 */ /* 0x000fe200078e0a03 */
[----:B------:R-:W-:-:S02]  /*0ba0*/  LEA.HI R9, R7, R2, RZ, 0x3 ;  /* 0x0000000207097211 */ /* 0x000fc400078f18ff */
[----:B------:R-:W-:Y:S02]  /*0bb0*/  SHF.R.S32.HI R7, RZ, 0x1f, R8 ;  /* 0x0000001fff077819 */ /* 0x000fe40000011408 */
[----:B------:R-:W-:Y:S02]  /*0bc0*/  LOP3.LUT R13, R11, 0x1ffffffe, RZ, 0xc0, !PT ;  /* 0x1ffffffe0b0d7812 */ /* 0x000fe400078ec0ff */
[----:B------:R-:W-:Y:S02]  /*0bd0*/  LEA R12, R3, R12, 0x4 ;  /* 0x0000000c030c7211 */ /* 0x000fe400078e20ff */
[-C--:B------:R-:W-:Y:S01]  /*0be0*/  LEA.HI R3, R7, R8.reuse, RZ, 0x2 ;  /* 0x0000000807037211 */ /* 0x080fe200078f10ff */
[----:B------:R-:W-:Y:S01]  /*0bf0*/  IMAD.IADD R185, R10, 0x1, -R13 ;  /* 0x000000010ab97824 */ /* 0x000fe200078e0a0d */
[C---:B------:R-:W-:Y:S01]  /*0c00*/  LOP3.LUT R11, R9.reuse, 0xfffffff8, RZ, 0xc0, !PT ;  /* 0xfffffff8090b7812 */ /* 0x040fe200078ec0ff */
[----:B------:R-:W-:Y:S01]  /*0c10*/  IMAD.SHL.U32 R9, R9, 0x40, RZ ;  /* 0x0000004009097824 */ /* 0x000fe200078e00ff */
[----:B------:R-:W-:Y:S01]  /*0c20*/  LOP3.LUT R13, R3, 0x7ffffffc, RZ, 0xc0, !PT ;  /* 0x7ffffffc030d7812 */ /* 0x000fe200078ec0ff */
[----:B------:R-:W-:Y:S01]  /*0c30*/  IMAD.U32 R196, R12, 0x40, R5 ;  /* 0x000000400cc47824 */ /* 0x000fe200078e0005 */
[----:B------:R-:W-:Y:S01]  /*0c40*/  LEA.HI R7, R7, R8, RZ, 0x5 ;  /* 0x0000000807077211 */ /* 0x000fe200078f28ff */
[----:B------:R-:W-:Y:S01]  /*0c50*/  IMAD.IADD R11, R2, 0x1, -R11 ;  /* 0x00000001020b7824 */ /* 0x000fe200078e0a0b */
[----:B------:R-:W-:Y:S01]  /*0c60*/  SHF.R.S32.HI R2, RZ, 0x2, R3 ;  /* 0x00000002ff027819 */ /* 0x000fe20000011403 */
[----:B------:R-:W-:Y:S01]  /*0c70*/  IMAD.IADD R13, R8, 0x1, -R13 ;  /* 0x00000001080d7824 */ /* 0x000fe200078e0a0d */
[----:B------:R-:W-:Y:S01]  /*0c80*/  SHF.R.S32.HI R3, RZ, 0x1f, R3 ;  /* 0x0000001fff037819 */ /* 0x000fe20000011403 */
[----:B------:R-:W-:Y:S01]  /*0c90*/  IMAD.SHL.U32 R8, R11, 0x40, RZ ;  /* 0x000000400b087824 */ /* 0x000fe200078e00ff */
[----:B------:R-:W-:-:S02]  /*0ca0*/  LOP3.LUT R9, R9, 0x7ffffe00, RZ, 0xc0, !PT ;  /* 0x7ffffe0009097812 */ /* 0x000fc400078ec0ff */
[----:B------:R-:W-:Y:S02]  /*0cb0*/  LEA.HI R3, R3, R2, RZ, 0x3 ;  /* 0x0000000203037211 */ /* 0x000fe400078f18ff */
[----:B------:R-:W-:Y:S01]  /*0cc0*/  LOP3.LUT R8, R8, 0x1c0, RZ, 0xc0, !PT ;  /* 0x000001c008087812 */ /* 0x000fe200078ec0ff */
[----:B------:R-:W-:Y:S01]  /*0cd0*/  IMAD R9, R4, 0x400, R9 ;  /* 0x0000040004097824 */ /* 0x000fe200078e0209 */
[----:B------:R-:W-:Y:S02]  /*0ce0*/  LOP3.LUT R3, R3, 0xfffffff8, RZ, 0xc0, !PT ;  /* 0xfffffff803037812 */ /* 0x000fe400078ec0ff */
[----:B------:R-:W-:Y:S02]  /*0cf0*/  LOP3.LUT R5, R8, 0x8, R5, 0xf8, !PT ;  /* 0x0000000808057812 */ /* 0x000fe400078ef805 */
[----:B------:R-:W-:Y:S02]  /*0d00*/  SHF.R.U32.HI R8, RZ, 0x3, R8 ;  /* 0x00000003ff087819 */ /* 0x000fe40000011608 */
[----:B------:R-:W-:-:S02]  /*0d10*/  LEA.HI R0, R0, R197, RZ, 0x3 ;  /* 0x000000c500007211 */ /* 0x000fc400078f18ff */
[----:B------:R-:W-:Y:S02]  /*0d20*/  LOP3.LUT R8, R5, R8, RZ, 0x3c, !PT ;  /* 0x0000000805087212 */ /* 0x000fe400078e3cff */
[----:B------:R-:W-:Y:S02]  /*0d30*/  IADD3 R16, R2, -R3, RZ ;  /* 0x8000000302107210 */ /* 0x000fe40007ffe0ff */
[----:B------:R-:W-:Y:S01]  /*0d40*/  LOP3.LUT R2, R0, 0xfffffff8, RZ, 0xc0, !PT ;  /* 0xfffffff800027812 */ /* 0x000fe200078ec0ff */
[----:B------:R-:W-:Y:S01]  /*0d50*/  IMAD.IADD R8, R9, 0x1, R8 ;  /* 0x0000000109087824 */ /* 0x000fe200078e0208 */
[----:B------:R-:W-:Y:S02]  /*0d60*/  R2P PR, R11, 0x6 ;  /* 0x000000060b007804 */ /* 0x000fe40000000000 */
[----:B------:R-:W-:Y:S01]  /*0d70*/  LEA.HI R6, R6, R193, RZ, 0x1 ;  /* 0x000000c106067211 */ /* 0x000fe200078f08ff */
[----:B------:R-:W-:Y:S01]  /*0d80*/  IMAD.IADD R191, R197, 0x1, -R2 ;  /* 0x00000001c5bf7824 */ /* 0x000fe200078e0a02 */
[----:B------:R-:W-:-:S02]  /*0d90*/  LEA R18, R8, UR41, 0x1 ;  /* 0x0000002908127c11 */ /* 0x000fc4000f8e08ff */
[----:B------:R-:W-:Y:S01]  /*0da0*/  SHF.R.S32.HI R7, RZ, 0x5, R7 ;  /* 0x00000005ff077819 */ /* 0x000fe20000011407 */
[----:B------:R-:W-:Y:S01]  /*0db0*/  IMAD.SHL.U32 R184, R191, 0x8, RZ ;  /* 0x00000008bfb87824 */ /* 0x000fe200078e00ff */
[----:B------:R-:W-:Y:S01]  /*0dc0*/  LOP3.LUT R6, R6, 0xfffffe, RZ, 0xc0, !PT ;  /* 0x00fffffe06067812 */ /* 0x000fe200078ec0ff */
[----:B------:R-:W-:Y:S01]  /*0dd0*/  VIADD R23, R18, 0x26800 ;  /* 0x0002680012177836 */ /* 0x000fe20000000000 */
[----:B------:R-:W-:Y:S01]  /*0de0*/  SEL R22, R22, 0xffffffc0, !P2 ;  /* 0xffffffc016167807 */ /* 0x000fe20005000000 */
        /* <DEDUP_REMOVED lines=16> */
[----:B------:R-:W-:Y:S01]  /*0ef0*/  IMAD.IADD R6, R193, 0x1, -R6 ;  /* 0x00000001c1067824 */ /* 0x000fe200078e0a06 */
[----:B------:R-:W-:Y:S01]  /*0f00*/  SHF.R.S32.HI R198, RZ, 0x1f, R194 ;  /* 0x0000001fffc67819 */ /* 0x000fe200000114c2 */
[----:B------:R-:W-:Y:S01]  /*0f10*/  @P1 VIADD R19, R23, 0xffffffe0 ;  /* 0xffffffe017131836 */ /* 0x000fe20000000000 */
[----:B------:R-:W-:Y:S01]  /*0f20*/  SHF.L.U32 R2, R13, 0x1, RZ ;  /* 0x000000010d027819 */ /* 0x000fe200000006ff */
[----:B------:R-:W-:-:S02]  /*0f30*/  IMAD.IADD R23, R23, 0x1, R22 ;  /* 0x0000000117177824 */ /* 0x000fc400078e0216 */
[----:B------:R-:W-:Y:S02]  /*0f40*/  IMAD.SHL.U32 R17, R6, 0x100, RZ ;  /* 0x0000010006117824 */ /* 0x000fe400078e00ff */
[----:B------:R-:W-:Y:S02]  /*0f50*/  IMAD R185, R185, 0x8, R16 ;  /* 0x00000008b9b97824 */ /* 0x000fe400078e0210 */
[----:B------:R-:W-:-:S07]  /*0f60*/  IMAD.IADD R22, R22, 0x1, R19 ;  /* 0x0000000116167824 */ /* 0x000fce00078e0213 */
.L_x_2355:
[----:B------:R-:W-:Y:S01]  /*0f70*/  ULDC.64 UR8, c[0x0][0xa28] ;  /* 0x00028a0000087ab9 */ /* 0x000fe20000000a00 */
[----:B------:R-:W-:Y:S01]  /*0f80*/  ULDC UR4, c[0x0][0x424] ;  /* 0x0001090000047ab9 */ /* 0x000fe20000000800 */
[----:B------:R-:W-:-:S04]  /*0f90*/  UISETP.NE.U32.AND UP0, UPT, UR8, URZ, UPT ;  /* 0x0000003f0800728c */ /* 0x000fc8000bf05070 */
[----:B------:R-:W-:-:S03]  /*0fa0*/  UISETP.NE.AND.EX UP0, UPT, UR9, URZ, UPT, UP0 ;  /* 0x0000003f0900728c */ /* 0x000fc6000bf05300 */
[----:B------:R-:W-:Y:S02]  /*0fb0*/  ULDC.64 UR8, c[0x0][0xa18] ;  /* 0x0002860000087ab9 */ /* 0x000fe40000000a00 */
[----:B------:R-:W-:Y:S01]  /*0fc0*/  UISETP.NE.U32.AND UP1, UPT, UR8, URZ, UPT ;  /* 0x0000003f0800728c */ /* 0x000fe2000bf25070 */
[----:B------:R-:W-:-:S03]  /*0fd0*/  PLOP3.LUT P0, PT, PT, PT, UP0, 0x80, 0x0 ;  /* 0x000000000000781c */ /* 0x000fc60003f0f008 */
[----:B------:R-:W-:-:S03]  /*0fe0*/  UISETP.NE.AND.EX UP1, UPT, UR9, URZ, UPT, UP1 ;  /* 0x0000003f0900728c */ /* 0x000fc6000bf25310 */
[----:B------:R-:W-:Y:S02]  /*0ff0*/  @UP0 ULDC.64 UR8, c[0x0][0xa28] ;  /* 0x00028a0000080ab9 */ /* 0x000fe40000000a00 */
[----:B------:R-:W-:Y:S01]  /*1000*/  @UP0 UIMAD.WIDE UR8, UR6, 0x4, UR8 ;  /* 0x00000004060808a5 */ /* 0x000fe2000f8e0208 */
[----:B------:R-:W-:-:S05]  /*1010*/  PLOP3.LUT P2, PT, PT, PT, UP1, 0x80, 0x0 ;  /* 0x000000000000781c */ /* 0x000fca0003f4f018 */
[----:B------:R-:W-:Y:S01]  /*1020*/  @UP1 ULDC.64 UR10, c[0x0][0xa18] ;  /* 0x00028600000a1ab9 */ /* 0x000fe20000000a00 */
[----:B0-23--:R-:W-:Y:S02]  /*1030*/  IMAD.U32 R4, RZ, RZ, UR8 ;  /* 0x00000008ff047e24 */ /* 0x00dfe4000f8e00ff */
[----:B------:R-:W-:Y:S01]  /*1040*/  IMAD.U32 R5, RZ, RZ, UR9 ;  /* 0x00000009ff057e24 */ /* 0x000fe2000f8e00ff */
[----:B------:R-:W-:-:S04]  /*1050*/  @UP1 UIMAD.WIDE UR8, UR6, 0x4, UR10 ;  /* 0x00000004060818a5 */ /* 0x000fc8000f8e020a */
[----:B------:R-:W2:Y:S02]  /*1060*/  @P0 LDG.E R4, desc[UR54][R4.64] ;  /* 0x0000003604040981 */ /* 0x000ea4000c1e1900 */
[----:B-1----:R-:W-:Y:S02]  /*1070*/  IMAD.U32 R6, RZ, RZ, UR8 ;  /* 0x00000008ff067e24 */ /* 0x002fe4000f8e00ff */
[----:B----4-:R-:W-:Y:S01]  /*1080*/  IMAD.U32 R7, RZ, RZ, UR9 ;  /* 0x00000009ff077e24 */ /* 0x010fe2000f8e00ff */
[----:B------:R-:W-:-:S04]  /*1090*/  ULDC.64 UR8, c[0x0][0x418] ;  /* 0x0001060000087ab9 */ /* 0x000fc80000000a00 */
[----:B------:R-:W3:Y:S01]  /*10a0*/  @P2 LDG.E R6, desc[UR54][R6.64] ;  /* 0x0000003606062981 */ /* 0x000ee2000c1e1900 */
[----:B------:R-:W-:Y:S01]  /*10b0*/  UISETP.NE.U32.AND UP0, UPT, UR8, URZ, UPT ;  /* 0x0000003f0800728c */ /* 0x000fe2000bf05070 */
[----:B------:R-:W-:Y:S01]  /*10c0*/  UMOV UR48, URZ ;  /* 0x0000003f00307c82 */ /* 0x000fe20008000000 */
[----:B------:R-:W-:Y:S02]  /*10d0*/  UMOV UR43, UR7 ;  /* 0x00000007002b7c82 */ /* 0x000fe40008000000 */
[----:B------:R-:W-:-:S03]  /*10e0*/  UISETP.NE.AND.EX UP0, UPT, UR9, URZ, UPT, UP0 ;  /* 0x0000003f0900728c */ /* 0x000fc6000bf05300 */
[----:B------:R-:W-:Y:S01]  /*10f0*/  ULDC.64 UR8, c[0x0][0xa20] ;  /* 0x0002880000087ab9 */ /* 0x000fe20000000a00 */
[----:B------:R-:W-:Y:S01]  /*1100*/  USEL UR4, UR4, 0x1, UP0 ;  /* 0x0000000104047887 */ /* 0x000fe20008000000 */
[----:B------:R-:W-:Y:S01]  /*1110*/  ISETP.NE.U32.AND P1, PT, RZ, UR8, PT ;  /* 0x00000008ff007c0c */ /* 0x000fe2000bf25070 */
[----:B------:R-:W-:Y:S02]  /*1120*/  ULDC UR8, c[0x0][0x2f0] ;  /* 0x0000bc0000087ab9 */ /* 0x000fe40000000800 */
[----:B------:R-:W-:Y:S01]  /*1130*/  UIMAD UR4, UR4, UR8, URZ ;  /* 0x00000008040472a4 */ /* 0x000fe2000f8e023f */
[----:B------:R-:W-:Y:S02]  /*1140*/  ISETP.NE.AND.EX P1, PT, RZ, UR9, PT, P1 ;  /* 0x00000009ff007c0c */ /* 0x000fe4000bf25310 */
[----:B--2---:R-:W-:Y:S02]  /*1150*/  @P0 R2UR UR48, R4 ;  /* 0x00000000043002ca */ /* 0x004fe400000e0000 */
[----:B---3--:R-:W-:Y:S01]  /*1160*/  @P2 R2UR UR50, R6 ;  /* 0x00000000063222ca */ /* 0x008fe200000e0000 */
[----:B------:R-:W-:-:S14]  /*1170*/  @P2 BRA `(.L_x_2238) ;  /* 0x0000000000382947 */ /* 0x000fdc0003800000 */
[----:B------:R-:W-:Y:S01]  /*1180*/  ULDC.64 UR8, c[0x0][0xa00] ;  /* 0x0002800000087ab9 */ /* 0x000fe20000000a00 */
[----:B------:R-:W-:Y:S01]  /*1190*/  ULDC UR50, c[0x0][0x288] ;  /* 0x0000a20000327ab9 */ /* 0x000fe20000000800 */
[----:B------:R-:W-:-:S04]  /*11a0*/  ISETP.NE.U32.AND P0, PT, RZ, UR8, PT ;  /* 0x00000008ff007c0c */ /* 0x000fc8000bf05070 */
[----:B------:R-:W-:-:S13]  /*11b0*/  ISETP.NE.AND.EX P0, PT, RZ, UR9, PT, P0 ;  /* 0x00000009ff007c0c */ /* 0x000fda000bf05300 */
[----:B------:R-:W-:Y:S05]  /*11c0*/  @!P0 BRA `(.L_x_2238) ;  /* 0x0000000000248947 */ /* 0x000fea0003800000 */
[----:B------:R-:W-:Y:S02]  /*11d0*/  ULDC.64 UR8, c[0x0][0xa00] ;  /* 0x0002800000087ab9 */ /* 0x000fe40000000a00 */
[----:B------:R-:W-:-:S06]  /*11e0*/  UIMAD.WIDE UR8, UR6, 0x4, UR8 ;  /* 0x00000004060878a5 */ /* 0x000fcc000f8e0208 */
[----:B------:R-:W-:Y:S01]  /*11f0*/  IMAD.U32 R4, RZ, RZ, UR8 ;  /* 0x00000008ff047e24 */ /* 0x000fe2000f8e00ff */
[----:B------:R-:W-:-:S05]  /*1200*/  MOV R5, UR9 ;  /* 0x0000000900057c02 */ /* 0x000fca0008000f00 */
[----:B------:R-:W2:Y:S04]  /*1210*/  LDG.E R3, desc[UR54][R4.64] ;  /* 0x0000003604037981 */ /* 0x000ea8000c1e1900 */
[----:B------:R-:W3:Y:S01]  /*1220*/  LDG.E R0, desc[UR54][R4.64+0x4] ;  /* 0x0000043604007981 */ /* 0x000ee2000c1e1900 */
[----:B--2---:R-:W-:Y:S02]  /*1230*/  R2UR UR50, R3 ;  /* 0x00000000033272ca */ /* 0x004fe400000e0000 */
[----:B---3--:R-:W-:-:S13]  /*1240*/  R2UR UR7, R0 ;  /* 0x00000000000772ca */ /* 0x008fda00000e0000 */
[----:B------:R-:W-:-:S12]  /*1250*/  UIADD3 UR50, -UR50, UR7, URZ ;  /* 0x0000000732327290 */ /* 0x000fd8000fffe13f */
.L_x_2238:
[----:B------:R-:W-:Y:S01]  /*1260*/  UMOV UR44, UR6 ;  /* 0x00000006002c7c82 */ /* 0x000fe20008000000 */
[----:B------:R-:W-:Y:S05]  /*1270*/  @!P1 BRA `(.L_x_2239) ;  /* 0x00000000001c9947 */ /* 0x000fea0003800000 */
[----:B------:R-:W-:Y:S02]  /*1280*/  ULDC.64 UR8, c[0x0][0xa20] ;  /* 0x0002880000087ab9 */ /* 0x000fe40000000a00 */
[----:B------:R-:W-:-:S06]  /*1290*/  UIMAD.WIDE UR6, UR6, 0x4, UR8 ;  /* 0x00000004060678a5 */ /* 0x000fcc000f8e0208 */
[----:B------:R-:W-:Y:S02]  /*12a0*/  IMAD.U32 R4, RZ, RZ, UR6 ;  /* 0x00000006ff047e24 */ /* 0x000fe4000f8e00ff */
[----:B------:R-:W-:-:S05]  /*12b0*/  IMAD.U32 R5, RZ, RZ, UR7 ;  /* 0x00000007ff057e24 */ /* 0x000fca000f8e00ff */
[----:B------:R-:W2:Y:S02]  /*12c0*/  LDG.E R4, desc[UR54][R4.64] ;  /* 0x0000003604047981 */ /* 0x000ea4000c1e1900 */
[----:B--2---:R-:W-:Y:S01]  /*12d0*/  R2UR UR4, R4 ;  /* 0x00000000040472ca */ /* 0x004fe200000e0000 */
[----:B------:R-:W-:-:S14]  /*12e0*/  BRA `(.L_x_2240) ;  /* 0x0000000000347947 */ /* 0x000fdc0003800000 */
.L_x_2239:
        /* <DEDUP_REMOVED lines=13> */
.L_x_2240:
[----:B------:R-:W-:Y:S02]  /*13c0*/  UISETP.NE.AND UP0, UPT, UR46, 0x1, UPT ;  /* 0x000000012e00788c */ /* 0x000fe4000bf05270 */
[----:B------:R-:W-:Y:S02]  /*13d0*/  UIADD3 UR48, -UR48, UR4, URZ ;  /* 0x0000000430307290 */ /* 0x000fe4000fffe13f */
[----:B------:R-:W-:Y:S02]  /*13e0*/  USHF.L.U32 UR45, UR5, 0x6, URZ ;  /* 0x00000006052d7899 */ /* 0x000fe4000800063f */
[----:B------:R-:W-:Y:S01]  /*13f0*/  UIADD3 UR4, UR48, 0x3f, URZ ;  /* 0x0000003f30047890 */ /* 0x000fe2000fffe03f */
[----:B------:R-:W-:-:S03]  /*1400*/  PLOP3.LUT P0, PT, PT, PT, UP0, 0x80, 0x0 ;  /* 0x000000000000781c */ /* 0x000fc60003f0f008 */
[----:B------:R-:W-:-:S04]  /*1410*/  USHF.R.S32.HI UR6, URZ, 0x1f, UR4 ;  /* 0x0000001f3f067899 */ /* 0x000fc80008011404 */
[----:B------:R-:W-:-:S04]  /*1420*/  ULEA.HI UR6, UR6, UR4, URZ, 0x6 ;  /* 0x0000000406067291 */ /* 0x000fc8000f8f303f */
[----:B------:R-:W-:Y:S02]  /*1430*/  USHF.R.S32.HI UR6, URZ, 0x6, UR6 ;  /* 0x000000063f067899 */ /* 0x000fe40008011406 */
[----:B------:R-:W-:Y:S10]  /*1440*/  @!P0 BRA `(.L_x_2241) ;  /* 0x0000002000308947 */ /* 0x000ff40003800000 */
[----:B------:R-:W0:Y:S01]  /*1450*/  LDC.64 R6, c[0x0][0x9e0] ;  /* 0x00027800ff067b82 */ /* 0x000e220000000a00 */
[----:B------:R-:W-:Y:S01]  /*1460*/  ULDC UR4, c[0x0][0x448] ;  /* 0x0001120000047ab9 */ /* 0x000fe20000000800 */
[----:B------:R-:W-:Y:S02]  /*1470*/  UIADD3 UR7, UR45, 0x3f, URZ ;  /* 0x0000003f2d077890 */ /* 0x000fe4000fffe03f */
[----:B------:R-:W-:Y:S02]  /*1480*/  UISETP.NE.AND UP0, UPT, UR4, 0x1, UPT ;  /* 0x000000010400788c */ /* 0x000fe4000bf05270 */
[----:B------:R-:W-:-:S09]  /*1490*/  UIADD3 UR8, UR48, 0x1, -UR50 ;  /* 0x0000000130087890 */ /* 0x000fd2000fffe832 */
[----:B------:R-:W-:Y:S01]  /*14a0*/  @UP0 ULDC UR4, c[0x0][0x44c] ;  /* 0x0001130000040ab9 */ /* 0x000fe20000000800 */
[----:B------:R-:W-:Y:S01]  /*14b0*/  @UP0 ULDC UR9, c[0x0][0x450] ;  /* 0x0001140000090ab9 */ /* 0x000fe20000000800 */
[----:B------:R-:W-:-:S04]  /*14c0*/  UIMAD.WIDE.U32 UR4, UR7, UR4, URZ ;  /* 0x00000004070472a5 */ /* 0x000fc8000f8e003f */
[----:B------:R-:W-:Y:S01]  /*14d0*/  @UP0 USHF.R.U32.HI UR7, URZ, UR9, UR5 ;  /* 0x000000093f070299 */ /* 0x000fe20008011605 */
[----:B0-----:R-:W-:-:S03]  /*14e0*/  ISETP.GE.AND P1, PT, R7, 0x1, PT ;  /* 0x000000010700780c */ /* 0x001fc60003f26270 */
[----:B------:R-:W-:-:S06]  /*14f0*/  UIADD3 UR7, UR8, UR7, URZ ;  /* 0x0000000708077290 */ /* 0x000fcc000fffe03f */
[----:B------:R-:W-:-:S04]  /*1500*/  VIADD R0, R6, UR7 ;  /* 0x0000000706007c36 */ /* 0x000fc80008000000 */
        /* <DEDUP_REMOVED lines=12> */
.L_x_2243:
[----:B------:R-:W-:-:S13]  /*15d0*/  ISETP.NE.AND P0, PT, R7, 0x1, PT ;  /* 0x000000010700780c */ /* 0x000fda0003f05270 */
[----:B------:R-:W0:Y:S02]  /*15e0*/  @P0 LDC.64 R4, c[0x0][0x9e8] ;  /* 0x00027a00ff040b82 */ /* 0x000e240000000a00 */
[----:B0-----:R-:W-:-:S05]  /*15f0*/  @P0 IMAD.HI.U32 R4, R3, R4, RZ ;  /* 0x0000000403040227 */ /* 0x001fca00078e00ff */
[----:B------:R-:W-:-:S07]  /*1600*/  @P0 SHF.R.U32.HI R3, RZ, R5, R4 ;  /* 0x00000005ff030219 */ /* 0x000fce0000011604 */
.L_x_2244:
[----:B------:R-:W-:-:S05]  /*1610*/  IMAD R3, R3, R7, R7 ;  /* 0x0000000703037224 */ /* 0x000fca00078e0207 */
[----:B------:R-:W-:-:S07]  /*1620*/  VIMNMX R0, R0, R3, PT ;  /* 0x0000000300007248 */ /* 0x000fce0003fe0100 */
.L_x_2242:
[----:B------:R-:W-:Y:S01]  /*1630*/  @UP0 ULDC UR4, c[0x0][0x44c] ;  /* 0x0001130000040ab9 */ /* 0x000fe20000000800 */
[----:B------:R-:W-:Y:S01]  /*1640*/  VIADD R0, R0, 0x3f ;  /* 0x0000003f00007836 */ /* 0x000fe20000000000 */
[----:B------:R-:W-:Y:S01]  /*1650*/  UIMAD.WIDE.U32 UR4, UR45, UR4, URZ ;  /* 0x000000042d0472a5 */ /* 0x000fe2000f8e003f */
[----:B------:R-:W-:Y:S01]  /*1660*/  @UP0 ULDC UR8, c[0x0][0x450] ;  /* 0x0001140000080ab9 */ /* 0x000fe20000000800 */
[----:B------:R-:W-:Y:S02]  /*1670*/  UMOV UR7, UR45 ;  /* 0x0000002d00077c82 */ /* 0x000fe40008000000 */
[----:B------:R-:W-:Y:S01]  /*1680*/  @UP0 USHF.R.U32.HI UR7, URZ, UR8, UR5 ;  /* 0x000000083f070299 */ /* 0x000fe20008011605 */
[----:B------:R-:W-:Y:S02]  /*1690*/  SHF.R.S32.HI R3, RZ, 0x1f, R0 ;  /* 0x0000001fff037819 */ /* 0x000fe40000011400 */
[----:B------:R-:W-:Y:S01]  /*16a0*/  ULDC UR4, c[0x0][0x9dc] ;  /* 0x0002770000047ab9 */ /* 0x000fe20000000800 */
[----:B------:R-:W-:Y:S01]  /*16b0*/  UIADD3 UR48, UR7, UR48, -UR50 ;  /* 0x0000003007307290 */ /* 0x000fe2000fffe832 */
[----:B------:R-:W-:-:S03]  /*16c0*/  LEA.HI R3, R3, R0, RZ, 0x6 ;  /* 0x0000000003037211 */ /* 0x000fc600078f30ff */
[----:B------:R-:W-:Y:S01]  /*16d0*/  UIADD3 UR4, UR48, -UR4, URZ ;  /* 0x8000000430047290 */ /* 0x000fe2000fffe03f */
[----:B------:R-:W-:-:S04]  /*16e0*/  SHF.R.S32.HI R3, RZ, 0x6, R3 ;  /* 0x00000006ff037819 */ /* 0x000fc80000011403 */
[----:B------:R-:W-:Y:S02]  /*16f0*/  VIMNMX R4, R3, UR6, PT ;  /* 0x0000000603047c48 */ /* 0x000fe4000bfe0100 */
[----:B------:R-:W-:Y:S01]  /*1700*/  MOV R5, UR4 ;  /* 0x0000000400057c02 */ /* 0x000fe20008000f00 */
        /* <DEDUP_REMOVED lines=11> */
.L_x_2246:
[----:B------:R-:W-:-:S13]  /*17c0*/  ISETP.NE.AND P0, PT, R7, 0x1, PT ;  /* 0x000000010700780c */ /* 0x000fda0003f05270 */
[----:B------:R-:W0:Y:S02]  /*17d0*/  @P0 LDC.64 R8, c[0x0][0x9e8] ;  /* 0x00027a00ff080b82 */ /* 0x000e240000000a00 */
[----:B0-----:R-:W-:-:S05]  /*17e0*/  @P0 IMAD.HI.U32 R6, R0, R8, RZ ;  /* 0x0000000800060227 */ /* 0x001fca00078e00ff */
[----:B------:R-:W-:-:S07]  /*17f0*/  @P0 SHF.R.U32.HI R0, RZ, R9, R6 ;  /* 0x00000009ff000219 */ /* 0x000fce0000011606 */
.L_x_2247:
[----:B------:R-:W-:-:S05]  /*1800*/  IMAD R0, R0, R7, RZ ;  /* 0x0000000700007224 */ /* 0x000fca00078e02ff */
[----:B------:R-:W-:-:S07]  /*1810*/  VIMNMX R5, R5, R0, !PT ;  /* 0x0000000005057248 */ /* 0x000fce0007fe0100 */
.L_x_2245:
[----:B------:R-:W-:Y:S01]  /*1820*/  SHF.R.S32.HI R0, RZ, 0x1f, R5 ;  /* 0x0000001fff007819 */ /* 0x000fe20000011405 */
[----:B------:R-:W-:Y:S01]  /*1830*/  IMAD.MOV.U32 R3, RZ, RZ, RZ ;  /* 0x000000ffff037224 */ /* 0x000fe200078e00ff */
[----:B------:R-:W-:Y:S02]  /*1840*/  PLOP3.LUT P0, PT, PT, PT, PT, 0x80, 0x0 ;  /* 0x000000000000781c */ /* 0x000fe40003f0f070 */
[----:B------:R-:W-:Y:S02]  /*1850*/  CS2R R20, SRZ ;  /* 0x0000000000147805 */ /* 0x000fe4000001ff00 */
[----:B------:R-:W-:Y:S02]  /*1860*/  LEA.HI R0, R0, R5, RZ, 0x6 ;  /* 0x0000000500007211 */ /* 0x000fe400078f30ff */
[----:B------:R-:W-:Y:S02]  /*1870*/  CS2R R150, SRZ ;  /* 0x0000000000967805 */ /* 0x000fe4000001ff00 */
[----:B------:R-:W-:-:S02]  /*1880*/  CS2R R148, SRZ ;  /* 0x0000000000947805 */ /* 0x000fc4000001ff00 */
[----:B------:R-:W-:Y:S02]  /*1890*/  CS2R R146, SRZ ;  /* 0x0000000000927805 */ /* 0x000fe4000001ff00 */
[----:B------:R-:W-:Y:S02]  /*18a0*/  SHF.R.S32.HI R0, RZ, 0x6, R0 ;  /* 0x00000006ff007819 */ /* 0x000fe40000011400 */
[----:B------:R-:W-:Y:S02]  /*18b0*/  CS2R R144, SRZ ;  /* 0x0000000000907805 */ /* 0x000fe4000001ff00 */
[----:B------:R-:W-:Y:S02]  /*18c0*/  CS2R R142, SRZ ;  /* 0x00000000008e7805 */ /* 0x000fe4000001ff00 */
[----:B------:R-:W-:Y:S02]  /*18d0*/  CS2R R140, SRZ ;  /* 0x00000000008c7805 */ /* 0x000fe4000001ff00 */
[----:B------:R-:W-:-:S02]  /*18e0*/  VIMNMX R0, RZ, R0, !PT ;  /* 0x00000000ff007248 */ /* 0x000fc40007fe0100 */
[----:B------:R-:W-:Y:S02]  /*18f0*/  CS2R R138, SRZ ;  /* 0x00000000008a7805 */ /* 0x000fe4000001ff00 */
[----:B------:R-:W-:Y:S02]  /*1900*/  CS2R R136, SRZ ;  /* 0x0000000000887805 */ /* 0x000fe4000001ff00 */
[----:B------:R-:W-:Y:S02]  /*1910*/  CS2R R134, SRZ ;  /* 0x0000000000867805 */ /* 0x000fe4000001ff00 */
[----:B------:R-:W-:Y:S02]  /*1920*/  ISETP.GT.AND P1, PT, R4, R0, PT ;  /* 0x000000000400720c */ /* 0x000fe40003f24270 */
        /* <DEDUP_REMOVED lines=71> */
.L_x_2249:
[----:B------:R-:W-:Y:S01]  /*1da0*/  ULEA UR21, UR38, UR41, 0x3 ;  /* 0x0000002926157291 */ /* 0x000fe2000f8e183f */
[----:B------:R-:W-:-:S05]  /*1db0*/  IMAD.U32 R3, RZ, RZ, UR37 ;  /* 0x00000025ff037e24 */ /* 0x000fca000f8e00ff */
[----:B------:R-:W-:-:S04]  /*1dc0*/  SHF.L.U32 R3, R3, 0x1f, RZ ;  /* 0x0000001f03037819 */ /* 0x000fc800000006ff */
[----:B------:R-:W0:Y:S02]  /*1dd0*/  SYNCS.PHASECHK.TRANS64.TRYWAIT P1, [UR21+0x28c50], R3 ;  /* 0x028c5003ff0075a7 */ /* 0x000e240008020155 */
[----:B0-----:R-:W-:Y:S05]  /*1de0*/  @!P1 BRA `(.L_x_2250) ;  /* 0x0000014c00309947 */ /* 0x001fea0003800000 */
.L_x_2448:
        /* <DEDUP_REMOVED lines=38> */
.L_x_2251:
[----:B0-----:R-:W-:Y:S01]  /*2050*/  VIADD R3, R4, 0xfffffffe ;  /* 0xfffffffe04037836 */ /* 0x001fe20000000000 */
[----:B------:R-:W-:-:S04]  /*2060*/  UIADD3 UR6, UR21, 0x28c60, URZ ;  /* 0x00028c6015067890 */ /* 0x000fc8000fffe03f */
[----:B------:R-:W-:Y:S01]  /*2070*/  ISETP.GE.AND P1, PT, R3, R0, PT ;  /* 0x000000000300720c */ /* 0x000fe20003f26270 */
[----:B------:R-:W-:-:S09]  /*2080*/  UPRMT UR6, UR40, 0x654, UR6 ;  /* 0x0000065428067896 */ /* 0x000fd20008000006 */
[----:B------:R-:W-:Y:S03]  /*2090*/  SYNCS.ARRIVE.TRANS64.RED.A1T0 RZ, [UR6], RZ ;  /* 0x000000ffffff79a7 */ /* 0x000fe60008100406 */
[----:B------:R-:W-:Y:S05]  /*20a0*/  @!P1 BRA `(.L_x_2252) ;  /* 0x0000000800d89947 */ /* 0x000fea0003800000 */
.L_x_2258:
[----:B------:R-:W-:Y:S01]  /*20b0*/  BAR.SYNC.DEFER_BLOCKING 0xe, 0x100 ;  /* 0x0384000000007b1d */ /* 0x000fe20000010000 */
[----:B-1----:R-:W-:Y:S01]  /*20c0*/  IMAD.U32 R5, RZ, RZ, UR38 ;  /* 0x00000026ff057e24 */ /* 0x002fe2000f8e00ff */
[----:B------:R-:W-:Y:S01]  /*20d0*/  UIADD3 UR38, UR38, 0x1, URZ ;  /* 0x0000000126267890 */ /* 0x000fe2000fffe03f */
[C---:B------:R-:W-:Y:S01]  /*20e0*/  ISETP.GT.AND P2, PT, R3.reuse, R0, PT ;  /* 0x000000000300720c */ /* 0x040fe20003f44270 */
[----:B------:R-:W-:Y:S02]  /*20f0*/  VIADD R3, R3, 0xffffffff ;  /* 0xffffffff03037836 */ /* 0x000fe40000000000 */
[----:B0-----:R-:W-:Y:S01]  /*2100*/  LEA R4, R5, R16, 0x6 ;  /* 0x0000001005047211 */ /* 0x001fe200078e30ff */
        /* <DEDUP_REMOVED lines=137> */
.L_x_2253:
[----:B------:R-:W-:Y:S01]  /*29a0*/  ULEA UR21, UR38, UR41, 0x3 ;  /* 0x0000002926157291 */ /* 0x000fe2000f8e183f */
[----:B------:R-:W-:-:S05]  /*29b0*/  IMAD.U32 R4, RZ, RZ, UR37 ;  /* 0x00000025ff047e24 */ /* 0x000fca000f8e00ff */
[----:B------:R-:W-:-:S04]  /*29c0*/  SHF.L.U32 R4, R4, 0x1f, RZ ;  /* 0x0000001f04047819 */ /* 0x000fc800000006ff */
[----:B------:R0:W1:Y:S01]  /*29d0*/  SYNCS.PHASECHK.TRANS64.TRYWAIT P1, [UR21+0x28c50], R4 ;  /* 0x028c5004ff0075a7 */ /* 0x0000620008020155 */
[----:B------:R-:W-:Y:S05]  /*29e0*/  @!P0 BRA `(.L_x_2254) ;  /* 0x0000000000048947 */ /* 0x000fea0003800000 */
[----:B------:R-:W-:Y:S01]  /*29f0*/  BPT.TRAP 0x1 ;  /* 0x000000040000795c */ /* 0x000fe20000300000 */
.L_x_2254:
[----:B-1----:R-:W-:Y:S05]  /*2a00*/  @P1 BRA `(.L_x_2255) ;  /* 0x0000000000081947 */ /* 0x002fea0003800000 */
[----:B------:R-:W1:Y:S02]  /*2a10*/  SYNCS.PHASECHK.TRANS64.TRYWAIT P1, [UR21+0x28c50], R4 ;  /* 0x028c5004ff0075a7 */ /* 0x000e640008020155 */
[----:B-1----:R-:W-:Y:S05]  /*2a20*/  @!P1 BRA `(.L_x_2256) ;  /* 0x0000014000389947 */ /* 0x002fea0003800000 */
.L_x_2255:
        /* <DEDUP_REMOVED lines=26> */
.L_x_2257:
[----:B------:R-:W-:-:S04]  /*2bd0*/  UIADD3 UR6, UR21, 0x28c60, URZ ;  /* 0x00028c6015067890 */ /* 0x000fc8000fffe03f */
[----:B------:R-:W-:-:S09]  /*2be0*/  UPRMT UR6, UR40, 0x654, UR6 ;  /* 0x0000065428067896 */ /* 0x000fd20008000006 */
[----:B------:R-:W-:Y:S01]  /*2bf0*/  SYNCS.ARRIVE.TRANS64.RED.A1T0 RZ, [UR6], RZ ;  /* 0x000000ffffff79a7 */ /* 0x000fe20008100406 */
[----:B------:R-:W-:Y:S05]  /*2c00*/  @P2 BRA `(.L_x_2258) ;  /* 0xfffffff400282947 */ /* 0x000fea000383ffff */
.L_x_2252:
[----:B------:R-:W-:Y:S01]  /*2c10*/  BAR.SYNC.DEFER_BLOCKING 0xe, 0x100 ;  /* 0x0384000000007b1d */ /* 0x000fe20000010000 */
[----:B------:R-:W-:Y:S01]  /*2c20*/  IMAD.U32 R3, RZ, RZ, UR38 ;  /* 0x00000026ff037e24 */ /* 0x000fe2000f8e00ff */
[----:B------:R-:W-:Y:S01]  /*2c30*/  UIADD3 UR38, UR38, 0x1, URZ ;  /* 0x0000000126267890 */ /* 0x000fe2000fffe03f */
[----:B------:R-:W-:Y:S01]  /*2c40*/  PLOP3.LUT P0, PT, PT, PT, PT, 0x8, 0x0 ;  /* 0x000000000000781c */ /* 0x000fe20003f0e170 */
[----:B------:R-:W-:Y:S02]  /*2c50*/  IMAD.MOV.U32 R20, RZ, RZ, RZ ;  /* 0x000000ffff147224 */ /* 0x000fe400078e00ff */
[----:B------:R-:W-:Y:S01]  /*2c60*/  IMAD R0, R3, 0x40, R16 ;  /* 0x0000004003007824 */ /* 0x000fe200078e0210 */
[----:B------:R-:W-:-:S04]  /*2c70*/  UISETP.NE.AND UP0, UPT, UR38, 0x2, UPT ;  /* 0x000000022600788c */ /* 0x000fc8000bf05270 */
[----:B01----:R-:W-:Y:S01]  /*2c80*/  LEA R4, R0, UR41, 0x2 ;  /* 0x0000002900047c11 */ /* 0x003fe2000f8e10ff */
        /* <DEDUP_REMOVED lines=136> */
.L_x_2241:
[----:B------:R-:W-:Y:S01]  /*3510*/  ULDC UR4, c[0x0][0x448] ;  /* 0x0001120000047ab9 */ /* 0x000fe20000000800 */
[----:B------:R-:W-:Y:S02]  /*3520*/  UIADD3 UR7, UR45, 0x3f, URZ ;  /* 0x0000003f2d077890 */ /* 0x000fe4000fffe03f */
[----:B------:R-:W-:Y:S02]  /*3530*/  UISETP.NE.AND UP0, UPT, UR4, 0x1, UPT ;  /* 0x000000010400788c */ /* 0x000fe4000bf05270 */
[----:B------:R-:W-:Y:S01]  /*3540*/  UIADD3 UR10, UR48, 0x1, -UR50 ;  /* 0x00000001300a7890 */ /* 0x000fe2000fffe832 */
[----:B------:R-:W-:Y:S01]  /*3550*/  ULDC.64 UR4, c[0x0][0x9e0] ;  /* 0x0002780000047ab9 */ /* 0x000fe20000000a00 */
[----:B------:R-:W-:-:S07]  /*3560*/  UP2UR UR52, UPR, URZ, 0x1 ;  /* 0x000000013f347883 */ /* 0x000fce0008000000 */
        /* <DEDUP_REMOVED lines=21> */
.L_x_2260:
[----:B------:R-:W-:-:S11]  /*36c0*/  UISETP.NE.AND UP0, UPT, UR5, 0x1, UPT ;  /* 0x000000010500788c */ /* 0x000fd6000bf05270 */
[----:B------:R-:W-:Y:S02]  /*36d0*/  @UP0 ULDC.64 UR10, c[0x0][0x9e8] ;  /* 0x00027a00000a0ab9 */ /* 0x000fe40000000a00 */
[----:B------:R-:W-:-:S04]  /*36e0*/  UIMAD.WIDE.U32 UR8, UR4, UR10, URZ ;  /* 0x0000000a040872a5 */ /* 0x000fc8000f8e003f */
[----:B------:R-:W-:-:S12]  /*36f0*/  @UP0 USHF.R.U32.HI UR4, URZ, UR11, UR9 ;  /* 0x0000000b3f040299 */ /* 0x000fd80008011609 */
.L_x_2261:
[----:B------:R-:W-:-:S06]  /*3700*/  UIMAD UR4, UR4, UR5, UR5 ;  /* 0x00000005040472a4 */ /* 0x000fcc000f8e0205 */
[----:B------:R-:W-:-:S07]  /*3710*/  VIMNMX R0, R0, UR4, PT ;  /* 0x0000000400007c48 */ /* 0x000fce000bfe0100 */
.L_x_2259:
[----:B------:R-:W-:Y:S01]  /*3720*/  UISETP.NE.AND UP0, UPT, UR52, URZ, UPT ;  /* 0x0000003f3400728c */ /* 0x000fe2000bf05270 */
[----:B------:R-:W-:Y:S01]  /*3730*/  VIADD R0, R0, 0x3f ;  /* 0x0000003f00007836 */ /* 0x000fe20000000000 */
[----:B------:R-:W-:-:S04]  /*3740*/  UMOV UR4, UR45 ;  /* 0x0000002d00047c82 */ /* 0x000fc80008000000 */
[----:B------:R-:W-:-:S04]  /*3750*/  SHF.R.S32.HI R3, RZ, 0x1f, R0 ;  /* 0x0000001fff037819 */ /* 0x000fc80000011400 */
[----:B------:R-:W-:Y:S01]  /*3760*/  LEA.HI R3, R3, R0, RZ, 0x6 ;  /* 0x0000000003037211 */ /* 0x000fe200078f30ff */
[----:B------:R-:W-:Y:S01]  /*3770*/  @UP0 ULDC UR8, c[0x0][0x44c] ;  /* 0x0001130000080ab9 */ /* 0x000fe20000000800 */
[----:B------:R-:W-:Y:S01]  /*3780*/  @UP0 ULDC UR7, c[0x0][0x450] ;  /* 0x0001140000070ab9 */ /* 0x000fe20000000800 */
[----:B------:R-:W-:Y:S01]  /*3790*/  UIMAD.WIDE.U32 UR8, UR45, UR8, URZ ;  /* 0x000000082d0872a5 */ /* 0x000fe2000f8e003f */
[----:B------:R-:W-:-:S03]  /*37a0*/  SHF.R.S32.HI R3, RZ, 0x6, R3 ;  /* 0x00000006ff037819 */ /* 0x000fc60000011403 */
[----:B------:R-:W-:Y:S01]  /*37b0*/  @UP0 USHF.R.U32.HI UR4, URZ, UR7, UR9 ;  /* 0x000000073f040299 */ /* 0x000fe20008011609 */
[----:B------:R-:W-:Y:S01]  /*37c0*/  VIMNMX R168, R3, UR6, PT ;  /* 0x0000000603a87c48 */ /* 0x000fe2000bfe0100 */
[----:B------:R-:W-:Y:S02]  /*37d0*/  UISETP.GE.AND UP0, UPT, UR5, 0x1, UPT ;  /* 0x000000010500788c */ /* 0x000fe4000bf06270 */
[----:B------:R-:W-:Y:S01]  /*37e0*/  UIADD3 UR4, UR4, UR48, -UR50 ;  /* 0x0000003004047290 */ /* 0x000fe2000fffe832 */
        /* <DEDUP_REMOVED lines=14> */
.L_x_2263:
[----:B------:R-:W-:-:S11]  /*38d0*/  UISETP.NE.AND UP0, UPT, UR5, 0x1, UPT ;  /* 0x000000010500788c */ /* 0x000fd6000bf05270 */
[----:B------:R-:W-:Y:S02]  /*38e0*/  @UP0 ULDC.64 UR10, c[0x0][0x9e8] ;  /* 0x00027a00000a0ab9 */ /* 0x000fe40000000a00 */
[----:B------:R-:W-:-:S04]  /*38f0*/  UIMAD.WIDE.U32 UR6, UR4, UR10, URZ ;  /* 0x0000000a040672a5 */ /* 0x000fc8000f8e003f */
[----:B------:R-:W-:-:S12]  /*3900*/  @UP0 USHF.R.U32.HI UR4, URZ, UR11, UR7 ;  /* 0x0000000b3f040299 */ /* 0x000fd80008011607 */
.L_x_2264:
[----:B------:R-:W-:-:S04]  /*3910*/  UIMAD UR4, UR4, UR5, URZ ;  /* 0x00000005040472a4 */ /* 0x000fc8000f8e023f */
[----:B------:R-:W-:-:S04]  /*3920*/  UISETP.LT.AND UP0, UPT, UR8, UR4, UPT ;  /* 0x000000040800728c */ /* 0x000fc8000bf01270 */
[----:B------:R-:W-:-:S12]  /*3930*/  USEL UR8, UR8, UR4, !UP0 ;  /* 0x0000000408087287 */ /* 0x000fd8000c000000 */
.L_x_2262:
[----:B------:R-:W-:Y:S01]  /*3940*/  USHF.R.S32.HI UR4, URZ, 0x1f, UR8 ;  /* 0x0000001f3f047899 */ /* 0x000fe20008011408 */
[----:B------:R-:W-:Y:S02]  /*3950*/  PLOP3.LUT P0, PT, PT, PT, PT, 0x80, 0x0 ;  /* 0x000000000000781c */ /* 0x000fe40003f0f070 */
[----:B------:R-:W-:Y:S02]  /*3960*/  CS2R R20, SRZ ;  /* 0x0000000000147805 */ /* 0x000fe4000001ff00 */
[----:B------:R-:W-:Y:S01]  /*3970*/  MOV R3, RZ ;  /* 0x000000ff00037202 */ /* 0x000fe20000000f00 */
[----:B------:R-:W-:Y:S01]  /*3980*/  ULEA.HI UR4, UR4, UR8, URZ, 0x6 ;  /* 0x0000000804047291 */ /* 0x000fe2000f8f303f */
[----:B------:R-:W-:Y:S02]  /*3990*/  CS2R R150, SRZ ;  /* 0x0000000000967805 */ /* 0x000fe4000001ff00 */
        /* <DEDUP_REMOVED lines=16> */
[----:B------:R-:W-:Y:S02]  /*3aa0*/  ISETP.GT.AND P1, PT, R168, UR47, PT ;  /* 0x0000002fa8007c0c */ /* 0x000fe4000bf24270 */
        /* <DEDUP_REMOVED lines=44> */
[----:B------:R-:W-:Y:S01]  /*3d70*/  CS2R R34, SRZ ;  /* 0x0000000000227805 */ /* 0x000fe2000001ff00 */
[----:B------:R-:W-:Y:S01]  /*3d80*/  IMAD.MOV.U32 R169, RZ, RZ, RZ ;  /* 0x000000ffffa97224 */ /* 0x000fe200078e00ff */
[----:B------:R-:W-:Y:S01]  /*3d90*/  CS2R R30, SRZ ;  /* 0x00000000001e7805 */ /* 0x000fe2000001ff00 */
[----:B------:R-:W-:Y:S01]  /*3da0*/  IMAD.MOV.U32 R28, RZ, RZ, RZ ;  /* 0x000000ffff1c7224 */ /* 0x000fe200078e00ff */
[----:B------:R-:W-:Y:S02]  /*3db0*/  CS2R R170, SRZ ;  /* 0x0000000000aa7805 */ /* 0x000fe4000001ff00 */
[----:B------:R-:W-:Y:S01]  /*3dc0*/  CS2R R26, SRZ ;  /* 0x00000000001a7805 */ /* 0x000fe2000001ff00 */
[----:B------:R-:W-:Y:S01]  /*3dd0*/  IMAD.MOV.U32 R172, RZ, RZ, RZ ;  /* 0x000000ffffac7224 */ /* 0x000fe200078e00ff */
        /* <DEDUP_REMOVED lines=31> */
.L_x_2265:
        /* <DEDUP_REMOVED lines=9> */
.L_x_2449:
[----:B------:R-:W-:Y:S05]  /*4060*/  @!P0 BRA `(.L_x_2267) ;  /* 0x0000000000048947 */ /* 0x000fea0003800000 */
[----:B------:R-:W-:Y:S01]  /*4070*/  BPT.TRAP 0x1 ;  /* 0x000000040000795c */ /* 0x000fe20000300000 */
.L_x_2267:
[----:B------:R-:W-:Y:S02]  /*4080*/  IMAD.U32 R7, RZ, RZ, UR38 ;  /* 0x00000026ff077e24 */ /* 0x000fe4000f8e00ff */
[----:B------:R-:W-:-:S03]  /*4090*/  IMAD.U32 R8, RZ, RZ, UR37 ;  /* 0x00000025ff087e24 */ /* 0x000fc6000f8e00ff */
[----:B------:R-:W-:Y:S02]  /*40a0*/  LEA R7, R7, UR41, 0x3 ;  /* 0x0000002907077c11 */ /* 0x000fe4000f8e18ff */
[----:B------:R-:W-:-:S04]  /*40b0*/  SHF.L.U32 R8, R8, 0x1f, RZ ;  /* 0x0000001f08087819 */ /* 0x000fc800000006ff */
[----:B------:R1:W2:Y:S01]  /*40c0*/  SYNCS.PHASECHK.TRANS64.TRYWAIT P1, [R7+URZ+0x28c30], R8 ;  /* 0x028c3008070075a7 */ /* 0x0002a2000802017f */
[----:B------:R-:W-:Y:S05]  /*40d0*/  @!P0 BRA `(.L_x_2268) ;  /* 0x0000000000048947 */ /* 0x000fea0003800000 */
[----:B------:R-:W-:Y:S01]  /*40e0*/  BPT.TRAP 0x1 ;  /* 0x000000040000795c */ /* 0x000fe20000300000 */
.L_x_2268:
[----:B--2---:R-:W-:Y:S05]  /*40f0*/  @P1 BRA `(.L_x_2269) ;  /* 0x0000000000081947 */ /* 0x004fea0003800000 */
[----:B------:R-:W2:Y:S02]  /*4100*/  SYNCS.PHASECHK.TRANS64.TRYWAIT P1, [R7+URZ+0x28c30], R8 ;  /* 0x028c3008070075a7 */ /* 0x000ea4000802017f */
[----:B--2---:R-:W-:Y:S05]  /*4110*/  @!P1 BRA `(.L_x_2270) ;  /* 0x0000012800ac9947 */ /* 0x004fea0003800000 */
.L_x_2269:
        /* <DEDUP_REMOVED lines=40> */
.L_x_2271:
[----:B------:R-:W-:Y:S01]  /*43a0*/  UISETP.NE.AND UP1, UPT, UR52, URZ, UPT ;  /* 0x0000003f3400728c */ /* 0x000fe2000bf25270 */
[----:B------:R-:W-:Y:S01]  /*43b0*/  IADD3 R3, R185, UR45, RZ ;  /* 0x0000002db9037c10 */ /* 0x000fe2000fffe0ff */
[----:B------:R-:W-:Y:S01]  /*43c0*/  IMAD.MOV.U32 R5, RZ, RZ, -0x40 ;  /* 0xffffffc0ff057424 */ /* 0x000fe200078e00ff */
[----:B------:R-:W-:Y:S01]  /*43d0*/  R2UR UR6, R7 ;  /* 0x00000000070672ca */ /* 0x000fe200000e0000 */
[----:B------:R-:W-:Y:S02]  /*43e0*/  UISETP.NE.AND UP0, UPT, UR51, URZ, UPT ;  /* 0x0000003f3300728c */ /* 0x000fe4000bf05270 */
[----:B------:R-:W-:Y:S01]  /*43f0*/  PLOP3.LUT P1, PT, PT, PT, UP1, 0x80, 0x0 ;  /* 0x000000000000781c */ /* 0x000fe20003f2f018 */
[----:B------:R-:W-:Y:S01]  /*4400*/  ULDC UR7, c[0x0][0x9d8] ;  /* 0x0002760000077ab9 */ /* 0x000fe20000000800 */
[----:B------:R-:W-:Y:S01]  /*4410*/  PLOP3.LUT P2, PT, PT, PT, UP1, 0x80, 0x0 ;  /* 0x000000000000781c */ /* 0x000fe20003f4f018 */
[----:B------:R-:W-:Y:S02]  /*4420*/  IMAD R5, R168, R5, 0x41 ;  /* 0x00000041a8057424 */ /* 0x000fe400078e0205 */
[----:B------:R-:W-:Y:S01]  /*4430*/  FMUL.FTZ R24, R24, UR7 ;  /* 0x0000000718187c20 */ /* 0x000fe20008410000 */
        /* <DEDUP_REMOVED lines=12> */
[----:B------:R-:W-:Y:S01]  /*4500*/  FMUL.FTZ R33, R33, UR7 ;  /* 0x0000000721217c20 */ /* 0x000fe20008410000 */
[----:B------:R-:W-:Y:S01]  /*4510*/  @P2 SHF.R.U32.HI R3, RZ, UR10, R4 ;  /* 0x0000000aff032c19 */ /* 0x000fe20008011604 */
[----:B------:R-:W-:Y:S01]  /*4520*/  FMUL.FTZ R36, R36, UR7 ;  /* 0x0000000724247c20 */ /* 0x000fe20008410000 */
[----:B------:R-:W-:Y:S01]  /*4530*/  FMUL.FTZ R37, R37, UR7 ;  /* 0x0000000725257c20 */ /* 0x000fe20008410000 */
[----:B------:R-:W-:Y:S01]  /*4540*/  FMUL.FTZ R40, R40, UR7 ;  /* 0x0000000728287c20 */ /* 0x000fe20008410000 */
[----:B------:R-:W-:Y:S01]  /*4550*/  FMUL.FTZ R41, R41, UR7 ;  /* 0x0000000729297c20 */ /* 0x000fe20008410000 */
[----:B------:R-:W0:Y:S01]  /*4560*/  SHFL.IDX PT, R6, R3, RZ, 0x1c1f ;  /* 0x001c1fff03067589 */ /* 0x000e2200000e0000 */
        /* <DEDUP_REMOVED lines=16> */
[----:B------:R-:W-:Y:S01]  /*4670*/  FMUL.FTZ R34, R34, UR7 ;  /* 0x0000000722227c20 */ /* 0x000fe20008410000 */
[----:B------:R-:W-:Y:S01]  /*4680*/  IADD3 R4, -R2, UR48, R5 ;  /* 0x0000003002047c10 */ /* 0x000fe2000fffe105 */
[----:B------:R-:W3:Y:S01]  /*4690*/  MUFU.TANH R24, R24 ;  /* 0x0000001800187308 */ /* 0x000ee20000002400 */
[----:B------:R-:W-:Y:S01]  /*46a0*/  ULDC UR20, c[0x0][0x9dc] ;  /* 0x0002770000147ab9 */ /* 0x000fe20000000800 */
[----:B------:R-:W-:Y:S01]  /*46b0*/  SYNCS.ARRIVE.TRANS64.RED.A1T0 RZ, [UR6], RZ ;  /* 0x000000ffffff79a7 */ /* 0x000fe20008100406 */
[----:B------:R-:W-:Y:S01]  /*46c0*/  FMUL.FTZ R31, R31, UR7 ;  /* 0x000000071f1f7c20 */ /* 0x000fe20008410000 */
[----:B------:R-:W-:Y:S01]  /*46d0*/  ULOP3.LUT UR6, URZ, UR20, URZ, 0x33, !UPT ;  /* 0x000000143f067292 */ /* 0x000fe2000f8e333f */
[----:B------:R-:W-:Y:S01]  /*46e0*/  FMUL.FTZ R35, R35, UR7 ;  /* 0x0000000723237c20 */ /* 0x000fe20008410000 */
[----:B------:R-:W-:Y:S01]  /*46f0*/  VIADD R4, R4, -UR50 ;  /* 0x8000003204047c36 */ /* 0x000fe20008000000 */
[----:B------:R-:W-:Y:S01]  /*4700*/  ULDC UR14, c[0x0][0x9e0] ;  /* 0x00027800000e7ab9 */ /* 0x000fe20000000800 */
[----:B------:R-:W4:Y:S01]  /*4710*/  MUFU.TANH R25, R25 ;  /* 0x0000001900197308 */ /* 0x000f220000002400 */
[----:B------:R-:W-:-:S07]  /*4720*/  FMUL.FTZ R38, R38, UR7 ;  /* 0x0000000726267c20 */ /* 0x000fce0008410000 */
        /* <DEDUP_REMOVED lines=28> */
[----:B-----5:R-:W-:-:S04]  /*48f0*/  LEA R34, R168, 0xffffffc0, 0x6 ;  /* 0xffffffc0a8227811 */ /* 0x020fc800078e30ff */
[----:B------:R-:W-:-:S03]  /*4900*/  IADD3 R10, -R2, UR48, -R34 ;  /* 0x00000030020a7c10 */ /* 0x000fc6000fffe922 */
[----:B------:R5:W2:Y:S01]  /*4910*/  MUFU.TANH R13, R35 ;  /* 0x00000023000d7308 */ /* 0x000aa20000002400 */
[----:B-1----:R-:W-:-:S07]  /*4920*/  VIADD R31, R4, UR14 ;  /* 0x0000000e041f7c36 */ /* 0x002fce0008000000 */
[----:B------:R1:W2:Y:S01]  /*4930*/  MUFU.TANH R14, R38 ;  /* 0x00000026000e7308 */ /* 0x0002a20000002400 */
[----:B-----5:R-:W-:Y:S01]  /*4940*/  VIADD R35, R4, UR6 ;  /* 0x0000000604237c36 */ /* 0x020fe20008000000 */
[----:B0-----:R-:W-:Y:S01]  /*4950*/  VIADDMNMX R4, R6, R31, R10, PT ;  /* 0x0000001f06047246 */ /* 0x001fe2000380010a */
[----:B-1----:R-:W-:Y:S02]  /*4960*/  VIADD R38, R5, 0xffffffff ;  /* 0xffffffff05267836 */ /* 0x002fe40000000000 */
[----:B------:R-:W-:Y:S01]  /*4970*/  IMAD.IADD R5, R35, 0x1, R6 ;  /* 0x0000000123057824 */ /* 0x000fe200078e0206 */
[----:B---34-:R-:W-:Y:S06]  /*4980*/  @P1 BRA `(.L_x_2272) ;  /* 0x0000000000641947 */ /* 0x018fec0003800000 */
[----:B------:R-:W-:Y:S01]  /*4990*/  IMAD.U32 R9, RZ, RZ, UR50 ;  /* 0x00000032ff097e24 */ /* 0x000fe2000f8e00ff */
[----:B------:R-:W-:Y:S04]  /*49a0*/  BSSY B0, `(.L_x_2273) ;  /* 0x0000013000007945 */ /* 0x000fe80003800000 */
[----:B------:R-:W-:-:S04]  /*49b0*/  IADD3 R9, -R9, UR48, R6 ;  /* 0x0000003009097c10 */ /* 0x000fc8000fffe106 */
        /* <DEDUP_REMOVED lines=11> */
.L_x_2274:
[----:B------:R-:W-:Y:S02]  /*4a70*/  ULDC UR6, c[0x0][0x9e4] ;  /* 0x0002790000067ab9 */ /* 0x000fe40000000800 */
[----:B------:R-:W-:-:S04]  /*4a80*/  MOV R39, UR6 ;  /* 0x0000000600277c02 */ /* 0x000fc80008000f00 */
[----:B------:R-:W-:-:S13]  /*4a90*/  ISETP.NE.AND P1, PT, R39, 0x1, PT ;  /* 0x000000012700780c */ /* 0x000fda0003f25270 */
[----:B------:R-:W0:Y:S02]  /*4aa0*/  @P1 LDC.64 R42, c[0x0][0x9e8] ;  /* 0x00027a00ff2a1b82 */ /* 0x000e240000000a00 */
[----:B0-----:R-:W-:-:S05]  /*4ab0*/  @P1 IMAD.HI.U32 R6, R9, R42, RZ ;  /* 0x0000002a09061227 */ /* 0x001fca00078e00ff */
[----:B------:R-:W-:-:S07]  /*4ac0*/  @P1 SHF.R.U32.HI R9, RZ, R43, R6 ;  /* 0x0000002bff091219 */ /* 0x000fce0000011606 */
.L_x_2275:
[----:B------:R-:W-:Y:S05]  /*4ad0*/  BSYNC B0 ;  /* 0x0000000000007941 */ /* 0x000fea0003800000 */
.L_x_2273:
[----:B------:R-:W-:-:S04]  /*4ae0*/  IMAD R9, R9, R39, -R34 ;  /* 0x0000002709097224 */ /* 0x000fc800078e0a22 */
[----:B------:R-:W-:-:S05]  /*4af0*/  IMAD.IADD R9, R9, 0x1, -R2 ;  /* 0x0000000109097824 */ /* 0x000fca00078e0a02 */
[----:B------:R-:W-:Y:S02]  /*4b00*/  VIADDMNMX R4, R9, R39, R4, PT ;  /* 0x0000002709047246 */ /* 0x000fe40003800104 */
[----:B------:R-:W-:-:S07]  /*4b10*/  VIMNMX R5, R5, R9, !PT ;  /* 0x0000000905057248 */ /* 0x000fce0007fe0100 */
.L_x_2272:
[C---:B------:R-:W-:Y:S01]  /*4b20*/  ISETP.GE.AND P2, PT, R38.reuse, 0x9, PT ;  /* 0x000000092600780c */ /* 0x040fe20003f46270 */
[----:B------:R-:W-:Y:S01]  /*4b30*/  UISETP.NE.AND UP0, UPT, UR51, URZ, UPT ;  /* 0x0000003f3300728c */ /* 0x000fe2000bf05270 */
[----:B------:R-:W-:Y:S02]  /*4b40*/  ISETP.GE.AND P1, PT, R38, 0x2, PT ;  /* 0x000000022600780c */ /* 0x000fe40003f26270 */
        /* <DEDUP_REMOVED lines=40> */
[C---:B------:R-:W-:Y:S02]  /*4dd0*/  ISETP.GT.AND P3, PT, R5.reuse, 0x28, !P4 ;  /* 0x000000280500780c */ /* 0x040fe40006764270 */
        /* <DEDUP_REMOVED lines=27> */
[----:B------:R-:W-:Y:S01]  /*4f90*/  ISETP.GE.AND P6, PT, R38, 0x3a, PT ;  /* 0x0000003a2600780c */ /* 0x000fe20003fc6270 */
[----:B------:R-:W0:Y:S03]  /*4fa0*/  SHFL.IDX PT, R24, R3, 0x1, 0x1c1f ;  /* 0x003c1f0003187f89 */ /* 0x000e2600000e0000 */
[----:B------:R-:W-:Y:S02]  /*4fb0*/  P2R R38, PR, RZ, 0x40 ;  /* 0x00000040ff267803 */ /* 0x000fe40000000000 */
[----:B------:R-:W-:-:S04]  /*4fc0*/  ISETP.GT.AND P6, PT, R5, 0x39, !P6 ;  /* 0x000000390500780c */ /* 0x000fc800077c4270 */
[----:B------:R-:W-:-:S04]  /*4fd0*/  ISETP.LT.OR P6, PT, R4, 0x3a, P6 ;  /* 0x0000003a0400780c */ /* 0x000fc800037c1670 */
[----:B------:R-:W-:Y:S02]  /*4fe0*/  FSEL R74, R53, -INF , !P6 ;  /* 0xff800000354a7808 */ /* 0x000fe40007000000 */
[----:B------:R-:W-:Y:S02]  /*4ff0*/  PLOP3.LUT P6, PT, PT, PT, UP0, 0x40, 0x0 ;  /* 0x000000000000781c */ /* 0x000fe40003fce808 */
[----:B0-----:R-:W-:Y:S01]  /*5000*/  VIADDMNMX R4, R24, R31, R10, PT ;  /* 0x0000001f18047246 */ /* 0x001fe2000380010a */
[----:B------:R-:W-:-:S10]  /*5010*/  IMAD.IADD R6, R35, 0x1, R24 ;  /* 0x0000000123067824 */ /* 0x000fd400078e0218 */
[----:B------:R-:W-:Y:S05]  /*5020*/  @P6 BRA `(.L_x_2276) ;  /* 0x0000000000646947 */ /* 0x000fea0003800000 */
        /* <DEDUP_REMOVED lines=14> */
.L_x_2278:
[----:B------:R-:W-:Y:S02]  /*5110*/  ULDC UR6, c[0x0][0x9e4] ;  /* 0x0002790000067ab9 */ /* 0x000fe40000000800 */
[----:B------:R-:W-:-:S05]  /*5120*/  IMAD.U32 R5, RZ, RZ, UR6 ;  /* 0x00000006ff057e24 */ /* 0x000fca000f8e00ff */
[----:B------:R-:W-:-:S13]  /*5130*/  ISETP.NE.AND P6, PT, R5, 0x1, PT ;  /* 0x000000010500780c */ /* 0x000fda0003fc5270 */
[----:B------:R-:W0:Y:S02]  /*5140*/  @P6 LDC.64 R24, c[0x0][0x9e8] ;  /* 0x00027a00ff186b82 */ /* 0x000e240000000a00 */
[----:B0-----:R-:W-:-:S05]  /*5150*/  @P6 IMAD.HI.U32 R10, R3, R24, RZ ;  /* 0x00000018030a6227 */ /* 0x001fca00078e00ff */
[----:B------:R-:W-:-:S07]  /*5160*/  @P6 SHF.R.U32.HI R3, RZ, R25, R10 ;  /* 0x00000019ff036219 */ /* 0x000fce000001160a */
.L_x_2279:
[----:B------:R-:W-:Y:S05]  /*5170*/  BSYNC B0 ;  /* 0x0000000000007941 */ /* 0x000fea0003800000 */
.L_x_2277:
[----:B------:R-:W-:-:S04]  /*5180*/  IMAD R3, R3, R5, -R34 ;  /* 0x0000000503037224 */ /* 0x000fc800078e0a22 */
[----:B------:R-:W-:-:S05]  /*5190*/  IMAD.IADD R3, R3, 0x1, -R2 ;  /* 0x0000000103037824 */ /* 0x000fca00078e0a02 */
[----:B------:R-:W-:Y:S02]  /*51a0*/  VIADDMNMX R4, R3, R5, R4, PT ;  /* 0x0000000503047246 */ /* 0x000fe40003800104 */
[----:B------:R-:W-:-:S07]  /*51b0*/  VIMNMX R6, R6, R3, !PT ;  /* 0x0000000306067248 */ /* 0x000fce0007fe0100 */
.L_x_2276:
[----:B------:R-:W-:Y:S01]  /*51c0*/  ISETP.GT.AND P1, PT, R6, 0x1, !P1 ;  /* 0x000000010600780c */ /* 0x000fe20004f24270 */
[----:B------:R-:W-:Y:S01]  /*51d0*/  ULDC UR10, c[0x0][0x988] ;  /* 0x00026200000a7ab9 */ /* 0x000fe20000000800 */
[----:B------:R-:W-:Y:S01]  /*51e0*/  FMNMX.FTZ R5, R32, R42, !PT ;  /* 0x0000002a20057209 */ /* 0x000fe20007810000 */
[----:B------:R-:W-:Y:S01]  /*51f0*/  BAR.SYNC.DEFER_BLOCKING 0xf, 0x100 ;  /* 0x03c4000000007b1d */ /* 0x000fe20000010000 */
        /* <DEDUP_REMOVED lines=15> */
[----:B------:R-:W-:-:S02]  /*52f0*/  ISETP.GT.AND P2, PT, R6, 0x8, !P2 ;  /* 0x000000080600780c */ /* 0x000fc40005744270 */
[----:B------:R-:W-:Y:S02]  /*5300*/  FSEL R12, R12, -INF , !P1 ;  /* 0xff8000000c0c7808 */ /* 0x000fe40004800000 */
[----:B------:R-:W-:Y:S02]  /*5310*/  ISETP.NE.AND P1, PT, R28, RZ, PT ;  /* 0x000000ff1c00720c */ /* 0x000fe40003f25270 */
[----:B------:R-:W-:Y:S02]  /*5320*/  FMNMX.FTZ R5, R40, R5, !PT ;  /* 0x0000000528057209 */ /* 0x000fe40007810000 */
[----:B------:R-:W-:Y:S02]  /*5330*/  ISETP.GT.AND P1, PT, R6, 0x11, !P1 ;  /* 0x000000110600780c */ /* 0x000fe40004f24270 */
[C---:B------:R-:W-:Y:S02]  /*5340*/  ISETP.LT.OR P2, PT, R4.reuse, 0x9, P2 ;  /* 0x000000090400780c */ /* 0x040fe40001741670 */
[----:B------:R-:W-:-:S02]  /*5350*/  ISETP.LT.OR P1, PT, R4, 0x12, P1 ;  /* 0x000000120400780c */ /* 0x000fc40000f21670 */
[----:B------:R-:W-:Y:S02]  /*5360*/  ISETP.NE.AND P6, PT, R9, RZ, PT ;  /* 0x000000ff0900720c */ /* 0x000fe40003fc5270 */
[----:B--2---:R-:W-:Y:S02]  /*5370*/  FSEL R13, R13, -INF , !P1 ;  /* 0xff8000000d0d7808 */ /* 0x004fe40004800000 */
[----:B------:R-:W-:Y:S02]  /*5380*/  ISETP.NE.AND P1, PT, R29, RZ, PT ;  /* 0x000000ff1d00720c */ /* 0x000fe40003f25270 */
[----:B------:R-:W-:Y:S02]  /*5390*/  FMNMX.FTZ R5, R68, R5, !PT ;  /* 0x0000000544057209 */ /* 0x000fe40007810000 */
[----:B------:R-:W-:Y:S02]  /*53a0*/  ISETP.GT.AND P1, PT, R6, 0x18, !P1 ;  /* 0x000000180600780c */ /* 0x000fe40004f24270 */
[----:B------:R-:W-:-:S02]  /*53b0*/  FSEL R9, R30, -INF , !P2 ;  /* 0xff8000001e097808 */ /* 0x000fc40005000000 */
[----:B------:R-:W-:Y:S02]  /*53c0*/  ISETP.LT.OR P1, PT, R4, 0x19, P1 ;  /* 0x000000190400780c */ /* 0x000fe40000f21670 */
[----:B------:R-:W-:Y:S02]  /*53d0*/  ISETP.NE.AND P2, PT, R37, RZ, PT ;  /* 0x000000ff2500720c */ /* 0x000fe40003f45270 */
[----:B------:R-:W-:Y:S02]  /*53e0*/  FSEL R14, R14, -INF , !P1 ;  /* 0xff8000000e0e7808 */ /* 0x000fe40004800000 */
[----:B------:R-:W-:Y:S02]  /*53f0*/  ISETP.NE.AND P1, PT, R33, RZ, PT ;  /* 0x000000ff2100720c */ /* 0x000fe40003f25270 */
[----:B------:R-:W-:Y:S02]  /*5400*/  FMNMX.FTZ R5, R44, R5, !PT ;  /* 0x000000052c057209 */ /* 0x000fe40007810000 */
[----:B------:R-:W-:-:S02]  /*5410*/  ISETP.GT.AND P1, PT, R6, 0x19, !P1 ;  /* 0x000000190600780c */ /* 0x000fc40004f24270 */
[----:B------:R-:W-:Y:S02]  /*5420*/  FMNMX.FTZ R5, R70, R5, !PT ;  /* 0x0000000546057209 */ /* 0x000fe40007810000 */
[----:B------:R-:W-:Y:S02]  /*5430*/  ISETP.LT.OR P1, PT, R4, 0x1a, P1 ;  /* 0x0000001a0400780c */ /* 0x000fe40000f21670 */
[----:B------:R-:W-:Y:S02]  /*5440*/  FMNMX.FTZ R5, R48, R5, !PT ;  /* 0x0000000530057209 */ /* 0x000fe40007810000 */
[----:B------:R-:W-:Y:S02]  /*5450*/  FSEL R15, R15, -INF , !P1 ;  /* 0xff8000000f0f7808 */ /* 0x000fe40004800000 */
[----:B------:R-:W-:Y:S02]  /*5460*/  ISETP.NE.AND P1, PT, R36, RZ, PT ;  /* 0x000000ff2400720c */ /* 0x000fe40003f25270 */
[----:B------:R-:W-:-:S02]  /*5470*/  FMNMX.FTZ R5, R72, R5, !PT ;  /* 0x0000000548057209 */ /* 0x000fc40007810000 */
[----:B------:R-:W-:Y:S02]  /*5480*/  ISETP.GT.AND P1, PT, R6, 0x20, !P1 ;  /* 0x000000200600780c */ /* 0x000fe40004f24270 */
[----:B------:R-:W-:Y:S02]  /*5490*/  FMNMX.FTZ R5, R52, R5, !PT ;  /* 0x0000000534057209 */ /* 0x000fe40007810000 */
[----:B------:R-:W-:Y:S02]  /*54a0*/  ISETP.LT.OR P1, PT, R4, 0x21, P1 ;  /* 0x000000210400780c */ /* 0x000fe40000f21670 */
[----:B------:R-:W-:Y:S02]  /*54b0*/  ISETP.GT.AND P3, PT, R6, 0x30, !P3 ;  /* 0x000000300600780c */ /* 0x000fe40005f64270 */
[----:B------:R-:W-:Y:S02]  /*54c0*/  FSEL R20, R20, -INF , !P1 ;  /* 0xff80000014147808 */ /* 0x000fe40004800000 */
[----:B------:R-:W-:-:S02]  /*54d0*/  ISETP.GT.AND P1, PT, R6, 0x21, !P2 ;  /* 0x000000210600780c */ /* 0x000fc40005724270 */
[----:B------:R-:W-:Y:S02]  /*54e0*/  ISETP.NE.AND P2, PT, R57, RZ, PT ;  /* 0x000000ff3900720c */ /* 0x000fe40003f45270 */
[----:B------:R-:W-:Y:S02]  /*54f0*/  ISETP.LT.OR P1, PT, R4, 0x22, P1 ;  /* 0x000000220400780c */ /* 0x000fe40000f21670 */
[C---:B------:R-:W-:Y:S02]  /*5500*/  ISETP.GT.AND P2, PT, R6.reuse, 0x29, !P2 ;  /* 0x000000290600780c */ /* 0x040fe40005744270 */
[----:B------:R-:W-:Y:S02]  /*5510*/  FSEL R21, R21, -INF , !P1 ;  /* 0xff80000015157808 */ /* 0x000fe40004800000 */
[----:B------:R-:W-:Y:S02]  /*5520*/  ISETP.GT.AND P1, PT, R6, RZ, !P6 ;  /* 0x000000ff0600720c */ /* 0x000fe40007724270 */
[----:B------:R-:W-:-:S02]  /*5530*/  ISETP.NE.AND P6, PT, R38, RZ, PT ;  /* 0x000000ff2600720c */ /* 0x000fc40003fc5270 */
[C---:B------:R-:W-:Y:S02]  /*5540*/  ISETP.LT.OR P1, PT, R4.reuse, 0x1, P1 ;  /* 0x000000010400780c */ /* 0x040fe40000f21670 */
[----:B------:R-:W-:Y:S02]  /*5550*/  ISETP.LT.OR P2, PT, R4, 0x2a, P2 ;  /* 0x0000002a0400780c */ /* 0x000fe40001741670 */
[----:B------:R-:W-:Y:S02]  /*5560*/  FSEL R3, R26, -INF , !P1 ;  /* 0xff8000001a037808 */ /* 0x000fe40004800000 */
[----:B------:R-:W-:Y:S02]  /*5570*/  FMNMX.FTZ R26, R74, R5, !PT ;  /* 0x000000054a1a7209 */ /* 0x000fe40007810000 */
[----:B------:R-:W-:Y:S02]  /*5580*/  FMNMX.FTZ R24, R3, R10, !PT ;  /* 0x0000000a03187209 */ /* 0x000fe40007810000 */
[----:B------:R-:W-:Y:S01]  /*5590*/  ISETP.NE.AND P1, PT, R41, RZ, PT ;  /* 0x000000ff2900720c */ /* 0x000fe20003f25270 */
[----:B------:R-:W0:Y:S01]  /*55a0*/  SHFL.BFLY PT, R5, R26, 0x2, 0x1f ;  /* 0x0c401f001a057f89 */ /* 0x000e2200000e0000 */
[----:B------:R-:W-:-:S02]  /*55b0*/  FMNMX.FTZ R24, R9, R24, !PT ;  /* 0x0000001809187209 */ /* 0x000fc40007810000 */
[C---:B------:R-:W-:Y:S02]  /*55c0*/  ISETP.GT.AND P1, PT, R6.reuse, 0x28, !P1 ;  /* 0x000000280600780c */ /* 0x040fe40004f24270 */
[----:B------:R-:W-:Y:S02]  /*55d0*/  ISETP.GT.AND P4, PT, R6, 0x31, !P4 ;  /* 0x000000310600780c */ /* 0x000fe40006784270 */
[----:B------:R-:W-:Y:S02]  /*55e0*/  ISETP.LT.OR P1, PT, R4, 0x29, P1 ;  /* 0x000000290400780c */ /* 0x000fe40000f21670 */
[----:B------:R-:W-:Y:S02]  /*55f0*/  ISETP.GT.AND P5, PT, R6, 0x38, !P5 ;  /* 0x000000380600780c */ /* 0x000fe40006fa4270 */
[C---:B------:R-:W-:Y:S02]  /*5600*/  ISETP.LT.OR P3, PT, R4.reuse, 0x31, P3 ;  /* 0x000000310400780c */ /* 0x040fe40001f61670 */
[----:B------:R-:W-:-:S02]  /*5610*/  ISETP.LT.OR P4, PT, R4, 0x32, P4 ;  /* 0x000000320400780c */ /* 0x000fc40002781670 */
[----:B------:R-:W-:Y:S02]  /*5620*/  ISETP.LT.OR P5, PT, R4, 0x39, P5 ;  /* 0x000000390400780c */ /* 0x000fe40002fa1670 */
[----:B0-----:R-:W-:Y:S02]  /*5630*/  FMNMX.FTZ R27, R26, R5, !PT ;  /* 0x000000051a1b7209 */ /* 0x001fe40007810000 */
[----:B------:R-:W-:-:S03]  /*5640*/  FMNMX.FTZ R5, R11, R24, !PT ;  /* 0x000000180b057209 */ /* 0x000fc60007810000 */
[----:B------:R-:W0:Y:S01]  /*5650*/  SHFL.BFLY PT, R28, R27, 0x1, 0x1f ;  /* 0x0c201f001b1c7f89 */ /* 0x000e2200000e0000 */
[----:B------:R-:W-:-:S04]  /*5660*/  FMNMX.FTZ R24, R12, R5, !PT ;  /* 0x000000050c187209 */ /* 0x000fc80007810000 */
[----:B------:R-:W-:Y:S02]  /*5670*/  FMNMX.FTZ R25, R13, R24, !PT ;  /* 0x000000180d197209 */ /* 0x000fe40007810000 */
[----:B------:R-:W-:Y:S02]  /*5680*/  FSEL R24, R46, -INF , !P1 ;  /* 0xff8000002e187808 */ /* 0x000fe40004800000 */
[----:B------:R-:W-:-:S04]  /*5690*/  FMNMX.FTZ R26, R14, R25, !PT ;  /* 0x000000190e1a7209 */ /* 0x000fc80007810000 */
[----:B------:R-:W-:-:S04]  /*56a0*/  FMNMX.FTZ R25, R15, R26, !PT ;  /* 0x0000001a0f197209 */ /* 0x000fc80007810000 */
[----:B------:R-:W-:Y:S02]  /*56b0*/  FMNMX.FTZ R26, R20, R25, !PT ;  /* 0x00000019141a7209 */ /* 0x000fe40007810000 */
[----:B------:R-:W-:Y:S02]  /*56c0*/  FSEL R25, R47, -INF , !P2 ;  /* 0xff8000002f197808 */ /* 0x000fe40005000000 */
[----:B0-----:R-:W-:-:S04]  /*56d0*/  FMNMX.FTZ R5, R27, R28, !PT ;  /* 0x0000001c1b057209 */ /* 0x001fc80007810000 */
[C---:B------:R-:W-:Y:S01]  /*56e0*/  FSETP.NEU.FTZ.AND P1, PT, R5.reuse, -INF , PT ;  /* 0xff8000000500780b */ /* 0x040fe20003f3d000 */
[----:B------:R-:W-:-:S05]  /*56f0*/  FMUL.FTZ R27, R5, UR10 ;  /* 0x0000000a051b7c20 */ /* 0x000fca0008410000 */
[----:B------:R-:W-:Y:S02]  /*5700*/  FSEL R31, R27, RZ, P1 ;  /* 0x000000ff1b1f7208 */ /* 0x000fe40000800000 */
[----:B------:R-:W-:Y:S02]  /*5710*/  FMNMX.FTZ R27, R21, R26, !PT ;  /* 0x0000001a151b7209 */ /* 0x000fe40007810000 */
[----:B------:R-:W-:Y:S01]  /*5720*/  ISETP.GT.AND P1, PT, R6, 0x39, !P6 ;  /* 0x000000390600780c */ /* 0x000fe20007724270 */
[--C-:B------:R-:W-:Y:S01]  /*5730*/  FFMA.FTZ R30, R32, UR10, -R31.reuse ;  /* 0x0000000a201e7c23 */ /* 0x100fe2000801081f */
[----:B------:R-:W-:Y:S01]  /*5740*/  FMNMX.FTZ R6, R24, R27, !PT ;  /* 0x0000001b18067209 */ /* 0x000fe20007810000 */
[--C-:B------:R-:W-:Y:S01]  /*5750*/  FFMA.FTZ R34, R58, UR10, -R31.reuse ;  /* 0x0000000a3a227c23 */ /* 0x100fe2000801081f */
[----:B------:R-:W-:Y:S01]  /*5760*/  FSEL R26, R50, -INF , !P3 ;  /* 0xff800000321a7808 */ /* 0x000fe20005800000 */
[----:B------:R0:W-:Y:S01]  /*5770*/  MUFU.EX2 R152, R30 ;  /* 0x0000001e00987308 */ /* 0x0001e20000000800 */
[----:B------:R-:W-:Y:S01]  /*5780*/  FMNMX.FTZ R29, R25, R6, !PT ;  /* 0x00000006191d7209 */ /* 0x000fe20007810000 */
[--C-:B------:R-:W-:Y:S01]  /*5790*/  FFMA.FTZ R32, R42, UR10, -R31.reuse ;  /* 0x0000000a2a207c23 */ /* 0x100fe2000801081f */
[----:B------:R-:W-:Y:S01]  /*57a0*/  FSEL R27, R51, -INF , !P4 ;  /* 0xff800000331b7808 */ /* 0x000fe20006000000 */
[--C-:B------:R-:W-:Y:S01]  /*57b0*/  FFMA.FTZ R36, R60, UR10, -R31.reuse ;  /* 0x0000000a3c247c23 */ /* 0x100fe2000801081f */
[----:B------:R-:W-:Y:S01]  /*57c0*/  FMNMX.FTZ R6, R26, R29, !PT ;  /* 0x0000001d1a067209 */ /* 0x000fe20007810000 */
[--C-:B------:R-:W-:Y:S01]  /*57d0*/  FFMA.FTZ R42, R70, UR10, -R31.reuse ;  /* 0x0000000a462a7c23 */ /* 0x100fe2000801081f */
[----:B------:R-:W-:Y:S01]  /*57e0*/  ISETP.LT.OR P1, PT, R4, 0x3a, P1 ;  /* 0x0000003a0400780c */ /* 0x000fe20000f21670 */
[----:B------:R1:W-:Y:S01]  /*57f0*/  MUFU.EX2 R35, R34 ;  /* 0x0000002200237308 */ /* 0x0003e20000000800 */
[----:B------:R-:W-:Y:S01]  /*5800*/  FSEL R4, R54, -INF , !P5 ;  /* 0xff80000036047808 */ /* 0x000fe20006800000 */
[--C-:B0-----:R-:W-:Y:S01]  /*5810*/  FFMA.FTZ R30, R56, UR10, -R31.reuse ;  /* 0x0000000a381e7c23 */ /* 0x101fe2000801081f */
[----:B------:R-:W-:Y:S01]  /*5820*/  FMNMX.FTZ R29, R27, R6, !PT ;  /* 0x000000061b1d7209 */ /* 0x000fe20007810000 */
[--C-:B------:R-:W-:Y:S01]  /*5830*/  FFMA.FTZ R38, R64, UR10, -R31.reuse ;  /* 0x0000000a40267c23 */ /* 0x100fe2000801081f */
[----:B------:R-:W-:Y:S01]  /*5840*/  FSEL R28, R55, -INF , !P1 ;  /* 0xff800000371c7808 */ /* 0x000fe20004800000 */
[--C-:B------:R-:W-:Y:S01]  /*5850*/  FFMA.FTZ R39, R66, UR10, -R31.reuse ;  /* 0x0000000a42277c23 */ /* 0x100fe2000801081f */
[----:B------:R-:W-:Y:S01]  /*5860*/  FMNMX.FTZ R29, R4, R29, !PT ;  /* 0x0000001d041d7209 */ /* 0x000fe20007810000 */
[----:B------:R-:W-:Y:S01]  /*5870*/  MUFU.EX2 R154, R30 ;  /* 0x0000001e009a7308 */ /* 0x000fe20000000800 */
[--C-:B-1----:R-:W-:Y:S01]  /*5880*/  FFMA.FTZ R34, R68, UR10, -R31.reuse ;  /* 0x0000000a44227c23 */ /* 0x102fe2000801081f */
[--C-:B------:R-:W-:Y:S01]  /*5890*/  FFMA.FTZ R40, R40, UR10, -R31.reuse ;  /* 0x0000000a28287c23 */ /* 0x100fe2000801081f */
[----:B------:R-:W-:Y:S01]  /*58a0*/  FMNMX.FTZ R29, R28, R29, !PT ;  /* 0x0000001d1c1d7209 */ /* 0x000fe20007810000 */
[----:B------:R-:W-:-:S04]  /*58b0*/  FFMA.FTZ R45, R72, UR10, -R31 ;  /* 0x0000000a482d7c23 */ /* 0x000fc8000801081f */
[----:B------:R-:W0:Y:S01]  /*58c0*/  SHFL.BFLY PT, R6, R29, 0x2, 0x1f ;  /* 0x0c401f001d067f89 */ /* 0x000e2200000e0000 */
[----:B------:R-:W-:Y:S08]  /*58d0*/  MUFU.EX2 R41, R34 ;  /* 0x0000002200297308 */ /* 0x000ff00000000800 */
[----:B------:R1:W-:Y:S08]  /*58e0*/  MUFU.EX2 R33, R32 ;  /* 0x0000002000217308 */ /* 0x0003f00000000800 */
[----:B------:R-:W-:Y:S01]  /*58f0*/  MUFU.EX2 R36, R36 ;  /* 0x0000002400247308 */ /* 0x000fe20000000800 */
[----:B-1----:R-:W-:Y:S01]  /*5900*/  FFMA.FTZ R32, R62, UR10, -R31 ;  /* 0x0000000a3e207c23 */ /* 0x002fe2000801081f */
[----:B0-----:R-:W-:-:S06]  /*5910*/  FMNMX.FTZ R30, R29, R6, !PT ;  /* 0x000000061d1e7209 */ /* 0x001fcc0007810000 */
[----:B------:R-:W-:Y:S01]  /*5920*/  MUFU.EX2 R43, R42 ;  /* 0x0000002a002b7308 */ /* 0x000fe20000000800 */
[----:B------:R-:W0:Y:S07]  /*5930*/  SHFL.BFLY PT, R29, R30, 0x1, 0x1f ;  /* 0x0c201f001e1d7f89 */ /* 0x000e2e00000e0000 */
[----:B------:R1:W2:Y:S08]  /*5940*/  MUFU.EX2 R37, R32 ;  /* 0x0000002000257308 */ /* 0x0002b00000000800 */
[----:B------:R-:W-:Y:S01]  /*5950*/  MUFU.EX2 R38, R38 ;  /* 0x0000002600267308 */ /* 0x000fe20000000800 */
[--C-:B-1----:R-:W-:Y:S01]  /*5960*/  FFMA.FTZ R32, R44, UR10, -R31.reuse ;  /* 0x0000000a2c207c23 */ /* 0x102fe2000801081f */
[----:B------:R-:W-:-:S06]  /*5970*/  FFMA.FTZ R44, R48, UR10, -R31 ;  /* 0x0000000a302c7c23 */ /* 0x000fcc000801081f */
[----:B------:R-:W1:Y:S01]  /*5980*/  MUFU.EX2 R39, R39 ;  /* 0x0000002700277308 */ /* 0x000e620000000800 */
[----:B--2---:R-:W-:Y:S02]  /*5990*/  F2FP.F16.F32.PACK_AB R156, R37, R36 ;  /* 0x00000024259c723e */ /* 0x004fe400000000ff */
[----:B0-----:R-:W-:Y:S01]  /*59a0*/  FMNMX.FTZ R6, R30, R29, !PT ;  /* 0x0000001d1e067209 */ /* 0x001fe20007810000 */
[--C-:B------:R-:W-:Y:S01]  /*59b0*/  FFMA.FTZ R29, R52, UR10, -R31.reuse ;  /* 0x0000000a341d7c23 */ /* 0x100fe2000801081f */
[----:B------:R-:W-:Y:S02]  /*59c0*/  FFMA.FTZ R31, R74, UR10, -R31 ;  /* 0x0000000a4a1f7c23 */ /* 0x000fe4000801081f */
[C---:B------:R-:W-:Y:S01]  /*59d0*/  FSETP.NEU.FTZ.AND P1, PT, R6.reuse, -INF , PT ;  /* 0xff8000000600780b */ /* 0x040fe20003f3d000 */
[----:B------:R-:W-:Y:S01]  /*59e0*/  FMUL.FTZ R30, R6, UR10 ;  /* 0x0000000a061e7c20 */ /* 0x000fe20008410000 */
[----:B------:R-:W0:Y:S04]  /*59f0*/  MUFU.EX2 R40, R40 ;  /* 0x0000002800287308 */ /* 0x000e280000000800 */
[----:B------:R-:W-:-:S02]  /*5a00*/  FSEL R34, R30, RZ, P1 ;  /* 0x000000ff1e227208 */ /* 0x000fc40000800000 */
[----:B-1----:R-:W-:Y:S02]  /*5a10*/  F2FP.F16.F32.PACK_AB R158, R39, R38 ;  /* 0x00000026279e723e */ /* 0x002fe400000000ff */
        /* <DEDUP_REMOVED lines=18> */
[----:B------:R-:W-:Y:S01]  /*5b40*/  FFMA.FTZ R28, R28, UR10, -R34 ;  /* 0x0000000a1c1c7c23 */ /* 0x000fe20008010822 */
[----:B0-----:R-:W-:-:S05]  /*5b50*/  F2FP.F16.F32.PACK_AB R160, R41, R40 ;  /* 0x0000002829a0723e */ /* 0x001fca00000000ff */
[----:B------:R-:W0:Y:S08]  /*5b60*/  MUFU.EX2 R9, R9 ;  /* 0x0000000900097308 */ /* 0x000e300000000800 */
[----:B------:R2:W3:Y:S01]  /*5b70*/  MUFU.EX2 R42, R11 ;  /* 0x0000000b002a7308 */ /* 0x0004e20000000800 */
[----:B-1----:R-:W-:Y:S01]  /*5b80*/  FADD.FTZ R46, R3, R10 ;  /* 0x0000000a032e7221 */ /* 0x002fe20000010000 */
[----:B------:R-:W-:-:S06]  /*5b90*/  F2FP.F16.F32.PACK_AB R153, R10, R3 ;  /* 0x000000030a99723e */ /* 0x000fcc00000000ff */
[----:B------:R-:W1:Y:S01]  /*5ba0*/  MUFU.EX2 R12, R12 ;  /* 0x0000000c000c7308 */ /* 0x000e620000000800 */
[----:B--2---:R-:W-:Y:S01]  /*5bb0*/  FADD.FTZ R11, R152, R33 ;  /* 0x00000021980b7221 */ /* 0x004fe20000010000 */
[----:B------:R-:W-:-:S03]  /*5bc0*/  F2FP.F16.F32.PACK_AB R152, R33, R152 ;  /* 0x000000982198723e */ /* 0x000fc600000000ff */
[----:B------:R-:W-:Y:S01]  /*5bd0*/  FADD.FTZ R48, R154, R11 ;  /* 0x0000000b9a307221 */ /* 0x000fe20000010000 */
[----:B0-----:R-:W-:Y:S01]  /*5be0*/  FADD.FTZ R11, R9, R46 ;  /* 0x0000002e090b7221 */ /* 0x001fe20000010000 */
[C---:B------:R-:W-:Y:S01]  /*5bf0*/  F2FP.F16.F32.PACK_AB R154, R35.reuse, R154 ;  /* 0x0000009a239a723e */ /* 0x040fe200000000ff */
[----:B------:R-:W0:Y:S01]  /*5c00*/  MUFU.EX2 R13, R13 ;  /* 0x0000000d000d7308 */ /* 0x000e220000000800 */
[----:B------:R-:W-:Y:S01]  /*5c10*/  FADD.FTZ R31, R35, R48 ;  /* 0x00000030231f7221 */ /* 0x000fe20000010000 */
[C---:B---3--:R-:W-:Y:S01]  /*5c20*/  FADD.FTZ R11, R42.reuse, R11 ;  /* 0x0000000b2a0b7221 */ /* 0x048fe20000010000 */
[----:B------:R-:W-:Y:S02]  /*5c30*/  F2FP.F16.F32.PACK_AB R155, R42, R9 ;  /* 0x000000092a9b723e */ /* 0x000fe400000000ff */
[----:B------:R-:W-:-:S03]  /*5c40*/  FADD.FTZ R46, R36, R31 ;  /* 0x0000001f242e7221 */ /* 0x000fc60000010000 */
[----:B------:R-:W2:Y:S01]  /*5c50*/  MUFU.EX2 R14, R14 ;  /* 0x0000000e000e7308 */ /* 0x000ea20000000800 */
[----:B------:R-:W-:Y:S01]  /*5c60*/  FADD.FTZ R31, R37, R46 ;  /* 0x0000002e251f7221 */ /* 0x000fe20000010000 */
[----:B-1----:R-:W-:Y:S01]  /*5c70*/  FADD.FTZ R34, R12, R11 ;  /* 0x0000000b0c227221 */ /* 0x002fe20000010000 */
[----:B------:R1:W-:Y:S02]  /*5c80*/  STSM.16.M88.4 [R18+0x26800], R152 ;  /* 0x0268009812007844 */ /* 0x0003e40000000200 */
[----:B------:R-:W-:-:S03]  /*5c90*/  FADD.FTZ R46, R38, R31 ;  /* 0x0000001f262e7221 */ /* 0x000fc60000010000 */
[----:B------:R-:W3:Y:S01]  /*5ca0*/  MUFU.EX2 R15, R15 ;  /* 0x0000000f000f7308 */ /* 0x000ee20000000800 */
[----:B0-----:R-:W-:Y:S01]  /*5cb0*/  FADD.FTZ R11, R13, R34 ;  /* 0x000000220d0b7221 */ /* 0x001fe20000010000 */
[----:B------:R-:W-:Y:S01]  /*5cc0*/  FADD.FTZ R31, R39, R46 ;  /* 0x0000002e271f7221 */ /* 0x000fe20000010000 */
[----:B------:R-:W-:-:S03]  /*5cd0*/  F2FP.F16.F32.PACK_AB R157, R13, R12 ;  /* 0x0000000c0d9d723e */ /* 0x000fc600000000ff */
[----:B------:R-:W-:Y:S02]  /*5ce0*/  FADD.FTZ R36, R40, R31 ;  /* 0x0000001f28247221 */ /* 0x000fe40000010000 */
[----:B------:R-:W0:Y:S01]  /*5cf0*/  MUFU.EX2 R20, R20 ;  /* 0x0000001400147308 */ /* 0x000e220000000800 */
[----:B--2---:R-:W-:Y:S01]  /*5d00*/  FADD.FTZ R34, R14, R11 ;  /* 0x0000000b0e227221 */ /* 0x004fe20000010000 */
[----:B------:R-:W-:-:S06]  /*5d10*/  FADD.FTZ R33, R41, R36 ;  /* 0x0000002429217221 */ /* 0x000fcc0000010000 */
[----:B------:R-:W2:Y:S01]  /*5d20*/  MUFU.EX2 R21, R21 ;  /* 0x0000001500157308 */ /* 0x000ea20000000800 */
[C---:B---3--:R-:W-:Y:S01]  /*5d30*/  FADD.FTZ R31, R15.reuse, R34 ;  /* 0x000000220f1f7221 */ /* 0x048fe20000010000 */
[----:B------:R-:W-:-:S05]  /*5d40*/  F2FP.F16.F32.PACK_AB R159, R15, R14 ;  /* 0x0000000e0f9f723e */ /* 0x000fca00000000ff */
[----:B------:R1:W-:Y:S01]  /*5d50*/  STSM.16.M88.4 [R19], R156 ;  /* 0x0000009c13007844 */ /* 0x0003e20000000200 */
[----:B------:R-:W3:Y:S01]  /*5d60*/  MUFU.EX2 R32, R32 ;  /* 0x0000002000207308 */ /* 0x000ee20000000800 */
[----:B0-----:R-:W-:-:S07]  /*5d70*/  FADD.FTZ R10, R20, R31 ;  /* 0x0000001f140a7221 */ /* 0x001fce0000010000 */
[----:B------:R-:W0:Y:S01]  /*5d80*/  MUFU.EX2 R24, R24 ;  /* 0x0000001800187308 */ /* 0x000e220000000800 */
[C---:B--2---:R-:W-:Y:S01]  /*5d90*/  FADD.FTZ R3, R21.reuse, R10 ;  /* 0x0000000a15037221 */ /* 0x044fe20000010000 */
[----:B------:R-:W-:-:S06]  /*5da0*/  F2FP.F16.F32.PACK_AB R161, R21, R20 ;  /* 0x0000001415a1723e */ /* 0x000fcc00000000ff */
[----:B------:R-:W2:Y:S01]  /*5db0*/  MUFU.EX2 R25, R25 ;  /* 0x0000001900197308 */ /* 0x000ea20000000800 */
[----:B---3--:R-:W-:Y:S01]  /*5dc0*/  FADD.FTZ R10, R32, R33 ;  /* 0x00000021200a7221 */ /* 0x008fe20000010000 */
[----:B------:R-:W-:-:S03]  /*5dd0*/  F2FP.F16.F32.PACK_AB R162, R43, R32 ;  /* 0x000000202ba2723e */ /* 0x000fc600000000ff */
[----:B------:R-:W-:-:S03]  /*5de0*/  FADD.FTZ R43, R43, R10 ;  /* 0x0000000a2b2b7221 */ /* 0x000fc60000010000 */
[----:B------:R-:W-:Y:S01]  /*5df0*/  MUFU.EX2 R44, R44 ;  /* 0x0000002c002c7308 */ /* 0x000fe20000000800 */
[----:B0-----:R-:W-:-:S07]  /*5e00*/  FADD.FTZ R12, R24, R3 ;  /* 0x00000003180c7221 */ /* 0x001fce0000010000 */
[----:B------:R-:W0:Y:S01]  /*5e10*/  MUFU.EX2 R45, R45 ;  /* 0x0000002d002d7308 */ /* 0x000e220000000800 */
[C---:B--2---:R-:W-:Y:S01]  /*5e20*/  F2FP.F16.F32.PACK_AB R163, R25.reuse, R24 ;  /* 0x0000001819a3723e */ /* 0x044fe200000000ff */
[----:B------:R-:W-:-:S04]  /*5e30*/  FADD.FTZ R25, R25, R12 ;  /* 0x0000000c19197221 */ /* 0x000fc80000010000 */
[----:B------:R1:W-:Y:S02]  /*5e40*/  STSM.16.M88.4 [R23], R160 ;  /* 0x000000a017007844 */ /* 0x0003e40000000200 */
        /* <DEDUP_REMOVED lines=9> */
[----:B------:R-:W-:Y:S02]  /*5ee0*/  FADD.FTZ R27, R27, R26 ;  /* 0x0000001a1b1b7221 */ /* 0x000fe40000010000 */
[----:B------:R-:W2:Y:S01]  /*5ef0*/  MUFU.EX2 R11, R28 ;  /* 0x0000001c000b7308 */ /* 0x000ea20000000800 */
[----:B0-----:R-:W-:Y:S01]  /*5f00*/  F2FP.F16.F32.PACK_AB R166, R30, R29 ;  /* 0x0000001d1ea6723e */ /* 0x001fe200000000ff */
[----:B------:R-:W-:-:S04]  /*5f10*/  FADD.FTZ R3, R29, R44 ;  /* 0x0000002c1d037221 */ /* 0x000fc80000010000 */
[----:B------:R-:W-:Y:S01]  /*5f20*/  FADD.FTZ R3, R30, R3 ;  /* 0x000000031e037221 */ /* 0x000fe20000010000 */
[----:B--2---:R-:W-:Y:S01]  /*5f30*/  F2FP.F16.F32.PACK_AB R167, R11, R4 ;  /* 0x000000040ba7723e */ /* 0x004fe200000000ff */
[----:B------:R-:W-:-:S04]  /*5f40*/  FADD.FTZ R4, R4, R27 ;  /* 0x0000001b04047221 */ /* 0x000fc80000010000 */
[----:B------:R1:W-:Y:S01]  /*5f50*/  STSM.16.M88.4 [R22], R164 ;  /* 0x000000a416007844 */ /* 0x0003e20000000200 */
[----:B------:R-:W-:Y:S01]  /*5f60*/  FADD.FTZ R4, R11, R4 ;  /* 0x000000040b047221 */ /* 0x000fe20000010000 */
[----:B------:R-:W-:Y:S06]  /*5f70*/  @!P0 BRA `(.L_x_2280) ;  /* 0x0000000000048947 */ /* 0x000fec0003800000 */
[----:B------:R-:W-:Y:S01]  /*5f80*/  BPT.TRAP 0x1 ;  /* 0x000000040000795c */ /* 0x000fe20000300000 */
.L_x_2280:
[----:B------:R0:W2:Y:S01]  /*5f90*/  SYNCS.PHASECHK.TRANS64.TRYWAIT P1, [R7+URZ+0x28c50], R8 ;  /* 0x028c5008070075a7 */ /* 0x0000a2000802017f */
[----:B------:R-:W-:Y:S05]  /*5fa0*/  @!P0 BRA `(.L_x_2281) ;  /* 0x0000000000048947 */ /* 0x000fea0003800000 */
[----:B------:R-:W-:Y:S01]  /*5fb0*/  BPT.TRAP 0x1 ;  /* 0x000000040000795c */ /* 0x000fe20000300000 */
.L_x_2281:
[----:B--2---:R-:W-:Y:S05]  /*5fc0*/  @P1 BRA `(.L_x_2282) ;  /* 0x0000000000081947 */ /* 0x004fea0003800000 */
[----:B------:R-:W2:Y:S02]  /*5fd0*/  SYNCS.PHASECHK.TRANS64.TRYWAIT P1, [R7+URZ+0x28c50], R8 ;  /* 0x028c5008070075a7 */ /* 0x000ea4000802017f */
[----:B--2---:R-:W-:Y:S05]  /*5fe0*/  @!P1 BRA `(.L_x_2283) ;  /* 0x0000010c000c9947 */ /* 0x004fea0003800000 */
.L_x_2282:
        /* <DEDUP_REMOVED lines=34> */
.L_x_2284:
[----:B------:R-:W-:Y:S01]  /*6210*/  R2UR UR6, R7 ;  /* 0x00000000070672ca */ /* 0x000fe200000e0000 */
[----:B------:R-:W-:Y:S01]  /*6220*/  UISETP.NE.AND UP1, UPT, UR52, URZ, UPT ;  /* 0x0000003f3400728c */ /* 0x000fe2000bf25270 */
[----:B0-2---:R-:W-:Y:S01]  /*6230*/  VIADD R8, R168, 0xfffffffe ;  /* 0xfffffffea8087836 */ /* 0x005fe20000000000 */
[----:B------:R-:W-:-:S06]  /*6240*/  UISETP.NE.AND UP0, UPT, UR51, URZ, UPT ;  /* 0x0000003f3300728c */ /* 0x000fcc000bf05270 */
[----:B------:R-:W-:-:S03]  /*6250*/  PLOP3.LUT P1, PT, PT, PT, UP0, 0x40, 0x0 ;  /* 0x000000000000781c */ /* 0x000fc60003f2e808 */
[----:B------:R-:W-:Y:S01]  /*6260*/  @UP1 ULDC UR15, c[0x0][0x450] ;  /* 0x00011400000f1ab9 */ /* 0x000fe20000000800 */
[----:B------:R-:W-:-:S04]  /*6270*/  UIADD3 UR6, UR6, 0x28c60, URZ ;  /* 0x00028c6006067890 */ /* 0x000fc8000fffe03f */
[----:B------:R-:W-:-:S03]  /*6280*/  UPRMT UR11, UR40, 0x654, UR6 ;  /* 0x00000654280b7896 */ /* 0x000fc60008000006 */
[----:B------:R-:W-:Y:S02]  /*6290*/  @UP1 ULDC UR6, c[0x0][0x44c] ;  /* 0x0001130000061ab9 */ /* 0x000fe40000000800 */
[----:B------:R-:W-:-:S04]  /*62a0*/  UIMAD.WIDE.U32 UR6, UR45, UR6, URZ ;  /* 0x000000062d0672a5 */ /* 0x000fc8000f8e003f */
[----:B------:R-:W-:Y:S01]  /*62b0*/  SYNCS.ARRIVE.TRANS64.RED.A1T0 RZ, [UR11], RZ ;  /* 0x000000ffffff79a7 */ /* 0x000fe2000810040b */
[----:B------:R-:W-:Y:S01]  /*62c0*/  UMOV UR11, UR45 ;  /* 0x0000002d000b7c82 */ /* 0x000fe20008000000 */
[----:B------:R-:W-:-:S04]  /*62d0*/  @UP1 USHF.R.U32.HI UR11, URZ, UR15, UR7 ;  /* 0x0000000f3f0b1299 */ /* 0x000fc80008011607 */
[----:B------:R-:W-:-:S04]  /*62e0*/  UIADD3 UR6, UR11, UR48, -UR50 ;  /* 0x000000300b067290 */ /* 0x000fc8000fffe832 */
[----:B------:R-:W-:Y:S01]  /*62f0*/  UIADD3 UR11, UR6, UR14, URZ ;  /* 0x0000000e060b7290 */ /* 0x000fe2000fffe03f */
[----:B------:R-:W-:Y:S11]  /*6300*/  @P1 BRA `(.L_x_2285) ;  /* 0x00000000004c1947 */ /* 0x000ff60003800000 */
[----:B------:R-:W-:Y:S01]  /*6310*/  ISETP.LT.AND P1, PT, RZ, UR6, PT ;  /* 0x00000006ff007c0c */ /* 0x000fe2000bf21270 */
[----:B------:R-:W-:-:S12]  /*6320*/  UIADD3 UR18, UR6, -0x1, URZ ;  /* 0xffffffff06127890 */ /* 0x000fd8000fffe03f */
[----:B------:R-:W-:Y:S05]  /*6330*/  @P1 BRA `(.L_x_2286) ;  /* 0x0000000000201947 */ /* 0x000fea0003800000 */
[----:B------:R-:W-:Y:S01]  /*6340*/  ULDC UR19, c[0x0][0x9e4] ;  /* 0x0002790000137ab9 */ /* 0x000fe20000000800 */
[----:B------:R-:W-:Y:S02]  /*6350*/  UIADD3 UR18, -UR6, URZ, URZ ;  /* 0x0000003f06127290 */ /* 0x000fe4000fffe13f */
[----:B------:R-:W-:-:S11]  /*6360*/  UISETP.NE.AND UP0, UPT, UR19, 0x1, UPT ;  /* 0x000000011300788c */ /* 0x000fd6000bf05270 */
[----:B------:R-:W-:Y:S02]  /*6370*/  @UP0 ULDC.64 UR6, c[0x0][0x9e8] ;  /* 0x00027a0000060ab9 */ /* 0x000fe40000000a00 */
[----:B------:R-:W-:-:S04]  /*6380*/  UIMAD.WIDE.U32 UR14, UR18, UR6, URZ ;  /* 0x00000006120e72a5 */ /* 0x000fc8000f8e003f */
[----:B------:R-:W-:-:S04]  /*6390*/  @UP0 USHF.R.U32.HI UR18, URZ, UR7, UR15 ;  /* 0x000000073f120299 */ /* 0x000fc8000801160f */
[----:B------:R-:W-:Y:S01]  /*63a0*/  ULOP3.LUT UR18, URZ, UR18, URZ, 0x33, !UPT ;  /* 0x000000123f127292 */ /* 0x000fe2000f8e333f */
[----:B------:R-:W-:Y:S11]  /*63b0*/  BRA `(.L_x_2287) ;  /* 0x0000000000147947 */ /* 0x000ff60003800000 */
.L_x_2286:
[----:B------:R-:W-:Y:S02]  /*63c0*/  ULDC UR19, c[0x0][0x9e4] ;  /* 0x0002790000137ab9 */ /* 0x000fe40000000800 */
[----:B------:R-:W-:-:S11]  /*63d0*/  UISETP.NE.AND UP0, UPT, UR19, 0x1, UPT ;  /* 0x000000011300788c */ /* 0x000fd6000bf05270 */
[----:B------:R-:W-:Y:S02]  /*63e0*/  @UP0 ULDC.64 UR6, c[0x0][0x9e8] ;  /* 0x00027a0000060ab9 */ /* 0x000fe40000000a00 */
[----:B------:R-:W-:-:S04]  /*63f0*/  UIMAD.WIDE.U32 UR14, UR18, UR6, URZ ;  /* 0x00000006120e72a5 */ /* 0x000fc8000f8e003f */
[----:B------:R-:W-:-:S12]  /*6400*/  @UP0 USHF.R.U32.HI UR18, URZ, UR7, UR15 ;  /* 0x000000073f120299 */ /* 0x000fd8000801160f */
.L_x_2287:
[----:B------:R-:W-:-:S04]  /*6410*/  UIMAD UR18, UR18, UR19, UR19 ;  /* 0x00000013121272a4 */ /* 0x000fc8000f8e0213 */
[----:B------:R-:W-:-:S04]  /*6420*/  UISETP.LT.AND UP0, UPT, UR11, UR18, UPT ;  /* 0x000000120b00728c */ /* 0x000fc8000bf01270 */
[----:B------:R-:W-:-:S12]  /*6430*/  USEL UR11, UR11, UR18, UP0 ;  /* 0x000000120b0b7287 */ /* 0x000fd80008000000 */
.L_x_2285:
[----:B------:R-:W-:-:S04]  /*6440*/  USHF.R.S32.HI UR6, URZ, 0x1f, UR11 ;  /* 0x0000001f3f067899 */ /* 0x000fc8000801140b */
[----:B------:R-:W-:-:S04]  /*6450*/  ULEA.HI UR6, UR6, UR11, URZ, 0x6 ;  /* 0x0000000b06067291 */ /* 0x000fc8000f8f303f */
[----:B------:R-:W-:-:S04]  /*6460*/  USHF.R.S32.HI UR6, URZ, 0x6, UR6 ;  /* 0x000000063f067899 */ /* 0x000fc80008011406 */
[----:B------:R-:W-:-:S04]  /*6470*/  UISETP.LT.AND UP0, UPT, UR47, UR6, UPT ;  /* 0x000000062f00728c */ /* 0x000fc8000bf01270 */
[----:B------:R-:W-:-:S06]  /*6480*/  USEL UR21, UR47, UR6, !UP0 ;  /* 0x000000062f157287 */ /* 0x000fcc000c000000 */
[----:B------:R-:W-:-:S13]  /*6490*/  ISETP.GE.AND P1, PT, R8, UR21, PT ;  /* 0x0000001508007c0c */ /* 0x000fda000bf26270 */
[----:B------:R-:W-:Y:S05]  /*64a0*/  @!P1 BRA `(.L_x_2288) ;  /* 0x0000002800089947 */ /* 0x000fea0003800000 */
[----:B------:R-:W-:Y:S01]  /*64b0*/  IMAD.MOV.U32 R12, RZ, RZ, R6 ;  /* 0x000000ffff0c7224 */ /* 0x000fe200078e0006 */
[----:B------:R-:W-:Y:S01]  /*64c0*/  MOV R9, R5 ;  /* 0x0000000500097202 */ /* 0x000fe20000000f00 */
[----:B------:R-:W-:Y:S01]  /*64d0*/  UMOV UR27, UR38 ;  /* 0x00000026001b7c82 */ /* 0x000fe20008000000 */
[----:B------:R-:W-:Y:S01]  /*64e0*/  ULDC UR24, c[0x0][0x9e4] ;  /* 0x0002790000187ab9 */ /* 0x000fe20000000800 */
[----:B------:R-:W-:Y:S01]  /*64f0*/  ULDC UR20, c[0x0][0x9dc] ;  /* 0x0002770000147ab9 */ /* 0x000fe20000000800 */
[----:B------:R-:W-:Y:S01]  /*6500*/  ULDC UR23, c[0x0][0x9d8] ;  /* 0x0002760000177ab9 */ /* 0x000fe20000000800 */
[----:B------:R-:W-:Y:S01]  /*6510*/  ULDC UR26, c[0x0][0x988] ;  /* 0x00026200001a7ab9 */ /* 0x000fe20000000800 */
[----:B------:R-:W-:-:S05]  /*6520*/  ULDC UR25, c[0x0][0x9e0] ;  /* 0x0002780000197ab9 */ /* 0x000fca0000000800 */
.L_x_2307:
[----:B------:R-:W-:-:S04]  /*6530*/  UIADD3 UR38, UR27, 0x1, URZ ;  /* 0x000000011b267890 */ /* 0x000fc8000fffe03f */
[----:B------:R-:W-:-:S04]  /*6540*/  UISETP.NE.AND UP0, UPT, UR38, 0x2, UPT ;  /* 0x000000022600788c */ /* 0x000fc8000bf05270 */
[----:B------:R-:W-:Y:S02]  /*6550*/  USEL UR6, URZ, 0x1, UP0 ;  /* 0x000000013f067887 */ /* 0x000fe40008000000 */
[----:B------:R-:W-:Y:S02]  /*6560*/  USEL UR38, UR38, URZ, UP0 ;  /* 0x0000003f26267287 */ /* 0x000fe40008000000 */
[----:B------:R-:W-:Y:S01]  /*6570*/  ULOP3.LUT UR37, UR37, UR6, URZ, 0x3c, !UPT ;  /* 0x0000000625257292 */ /* 0x000fe2000f8e3c3f */
[----:B012---:R-:W-:Y:S11]  /*6580*/  @!P0 BRA `(.L_x_2289) ;  /* 0x0000000000048947 */ /* 0x007ff60003800000 */
[----:B------:R-:W-:Y:S01]  /*6590*/  BPT.TRAP 0x1 ;  /* 0x000000040000795c */ /* 0x000fe20000300000 */
.L_x_2289:
[----:B------:R-:W-:Y:S01]  /*65a0*/  ULEA UR22, UR38, UR41, 0x3 ;  /* 0x0000002926167291 */ /* 0x000fe2000f8e183f */
[----:B------:R-:W-:-:S05]  /*65b0*/  IMAD.U32 R7, RZ, RZ, UR37 ;  /* 0x00000025ff077e24 */ /* 0x000fca000f8e00ff */
[----:B------:R-:W-:-:S04]  /*65c0*/  SHF.L.U32 R7, R7, 0x1f, RZ ;  /* 0x0000001f07077819 */ /* 0x000fc800000006ff */
[----:B------:R0:W2:Y:S01]  /*65d0*/  SYNCS.PHASECHK.TRANS64.TRYWAIT P1, [UR22+0x28c30], R7 ;  /* 0x028c3007ff0075a7 */ /* 0x0000a20008020156 */
[----:B------:R-:W-:Y:S05]  /*65e0*/  @!P0 BRA `(.L_x_2290) ;  /* 0x0000000000048947 */ /* 0x000fea0003800000 */
[----:B------:R-:W-:Y:S01]  /*65f0*/  BPT.TRAP 0x1 ;  /* 0x000000040000795c */ /* 0x000fe20000300000 */
.L_x_2290:
[----:B--2---:R-:W-:Y:S05]  /*6600*/  @P1 BRA `(.L_x_2291) ;  /* 0x0000000000081947 */ /* 0x004fea0003800000 */
[----:B------:R-:W2:Y:S02]  /*6610*/  SYNCS.PHASECHK.TRANS64.TRYWAIT P1, [UR22+0x28c30], R7 ;  /* 0x028c3007ff0075a7 */ /* 0x000ea40008020156 */
[----:B--2---:R-:W-:Y:S05]  /*6620*/  @!P1 BRA `(.L_x_2292) ;  /* 0x0000010400909947 */ /* 0x004fea0003800000 */
.L_x_2291:
        /* <DEDUP_REMOVED lines=23> */
.L_x_2293:
[----:B------:R-:W-:Y:S01]  /*67a0*/  UISETP.NE.AND UP1, UPT, UR52, URZ, UPT ;  /* 0x0000003f3400728c */ /* 0x000fe2000bf25270 */
[----:B------:R-:W-:Y:S01]  /*67b0*/  FMUL.FTZ R20, R163, UR23 ;  /* 0x00000017a3147c20 */ /* 0x000fe20008410000 */
[----:B------:R-:W-:Y:S02]  /*67c0*/  VIADD R163, R185, UR45 ;  /* 0x0000002db9a37c36 */ /* 0x000fe40008000000 */
[----:B------:R-:W-:Y:S01]  /*67d0*/  FMUL.FTZ R21, R162, UR23 ;  /* 0x00000017a2157c20 */ /* 0x000fe20008410000 */
[----:B------:R-:W-:Y:S01]  /*67e0*/  FMUL.FTZ R13, R155, UR23 ;  /* 0x000000179b0d7c20 */ /* 0x000fe20008410000 */
[----:B------:R-:W-:Y:S01]  /*67f0*/  FMUL.FTZ R155, R171, UR23 ;  /* 0x00000017ab9b7c20 */ /* 0x000fe20008410000 */
[----:B------:R-:W-:Y:S01]  /*6800*/  PLOP3.LUT P1, PT, PT, PT, UP1, 0x80, 0x0 ;  /* 0x000000000000781c */ /* 0x000fe20003f2f018 */
[----:B------:R-:W-:Y:S01]  /*6810*/  UISETP.NE.AND UP0, UPT, UR51, URZ, UPT ;  /* 0x0000003f3300728c */ /* 0x000fe2000bf05270 */
[----:B------:R-:W-:Y:S01]  /*6820*/  PLOP3.LUT P2, PT, PT, PT, UP1, 0x80, 0x0 ;  /* 0x000000000000781c */ /* 0x000fe20003f4f018 */
[----:B------:R-:W-:Y:S01]  /*6830*/  FMUL.FTZ R206, R156, UR23 ;  /* 0x000000179cce7c20 */ /* 0x000fe20008410000 */
[----:B------:R-:W-:Y:S01]  /*6840*/  FMUL.FTZ R171, R172, UR23 ;  /* 0x00000017acab7c20 */ /* 0x000fe20008410000 */
[----:B------:R-:W-:Y:S01]  /*6850*/  @UP1 ULDC UR6, c[0x0][0x44c] ;  /* 0x0001130000061ab9 */ /* 0x000fe20000000800 */
[----:B------:R-:W-:Y:S01]  /*6860*/  FMUL.FTZ R207, R157, UR23 ;  /* 0x000000179dcf7c20 */ /* 0x000fe20008410000 */
[----:B------:R-:W-:Y:S01]  /*6870*/  FMUL.FTZ R172, R173, UR23 ;  /* 0x00000017adac7c20 */ /* 0x000fe20008410000 */
[----:B------:R-:W-:Y:S01]  /*6880*/  FMUL.FTZ R156, R174, UR23 ;  /* 0x00000017ae9c7c20 */ /* 0x000fe20008410000 */
[----:B------:R-:W-:Y:S01]  /*6890*/  FMUL.FTZ R205, R152, UR23 ;  /* 0x0000001798cd7c20 */ /* 0x000fe20008410000 */
[----:B------:R-:W-:Y:S01]  /*68a0*/  FMUL.FTZ R5, R153, UR23 ;  /* 0x0000001799057c20 */ /* 0x000fe20008410000 */
[----:B--2---:R-:W-:Y:S01]  /*68b0*/  FMUL.FTZ R6, R154, UR23 ;  /* 0x000000179a067c20 */ /* 0x004fe20008410000 */
        /* <DEDUP_REMOVED lines=8> */
[----:B------:R-:W-:Y:S01]  /*6940*/  FMUL.FTZ R157, R175, UR23 ;  /* 0x00000017af9d7c20 */ /* 0x000fe20008410000 */
[----:B------:R-:W-:Y:S01]  /*6950*/  FMUL.FTZ R173, R176, UR23 ;  /* 0x00000017b0ad7c20 */ /* 0x000fe20008410000 */
[----:B------:R-:W-:Y:S01]  /*6960*/  FMUL.FTZ R174, R177, UR23 ;  /* 0x00000017b1ae7c20 */ /* 0x000fe20008410000 */
[----:B------:R-:W1:Y:S01]  /*6970*/  SHFL.IDX PT, R162, R163, RZ, 0x1c1f ;  /* 0x001c1fffa3a27589 */ /* 0x000e6200000e0000 */
        /* <DEDUP_REMOVED lines=13> */
[----:B------:R-:W-:-:S02]  /*6a50*/  IMAD.SHL.U32 R177, R8, 0x40, RZ ;  /* 0x0000004008b17824 */ /* 0x000fc400078e00ff */
[----:B------:R-:W-:Y:S01]  /*6a60*/  FMUL.FTZ R161, R183, UR23 ;  /* 0x00000017b7a17c20 */ /* 0x000fe20008410000 */
[----:B------:R-:W-:Y:S01]  /*6a70*/  PLOP3.LUT P1, PT, PT, PT, UP0, 0x40, 0x0 ;  /* 0x000000000000781c */ /* 0x000fe20003f2e808 */
[----:B------:R-:W-:Y:S01]  /*6a80*/  IMAD.U32 R11, RZ, RZ, UR50 ;  /* 0x00000032ff0b7e24 */ /* 0x000fe2000f8e00ff */
[----:B------:R-:W2:Y:S01]  /*6a90*/  MUFU.TANH R205, R205 ;  /* 0x000000cd00cd7308 */ /* 0x000ea20000002400 */
[----:B------:R-:W-:Y:S01]  /*6aa0*/  IADD3 R10, -R2, 0x1, -R177 ;  /* 0x00000001020a7810 */ /* 0x000fe20007ffe9b1 */
[----:B------:R-:W-:Y:S01]  /*6ab0*/  SYNCS.ARRIVE.TRANS64.RED.A1T0 RZ, [UR6], RZ ;  /* 0x000000ffffff79a7 */ /* 0x000fe20008100406 */
[----:B------:R-:W-:Y:S02]  /*6ac0*/  ULOP3.LUT UR6, URZ, UR20, URZ, 0x33, !UPT ;  /* 0x000000143f067292 */ /* 0x000fe4000f8e333f */
[----:B------:R-:W-:-:S03]  /*6ad0*/  IADD3 R10, -R11, UR48, R10 ;  /* 0x000000300b0a7c10 */ /* 0x000fc6000fffe10a */
[----:B------:R-:W3:Y:S02]  /*6ae0*/  MUFU.TANH R5, R5 ;  /* 0x0000000500057308 */ /* 0x000ee40000002400 */
[C---:B------:R-:W-:Y:S02]  /*6af0*/  VIADD R181, R10.reuse, UR25 ;  /* 0x000000190ab57c36 */ /* 0x040fe40008000000 */
[----:B------:R-:W-:Y:S02]  /*6b00*/  VIADD R183, R10, UR6 ;  /* 0x000000060ab77c36 */ /* 0x000fe40008000000 */
[----:B-1----:R-:W-:Y:S02]  /*6b10*/  IMAD.IADD R179, R181, 0x1, R162 ;  /* 0x00000001b5b37824 */ /* 0x002fe400078e02a2 */
[----:B------:R-:W1:Y:S01]  /*6b20*/  MUFU.TANH R6, R6 ;  /* 0x0000000600067308 */ /* 0x000e620000002400 */
        /* <DEDUP_REMOVED lines=31> */
[----:B------:R-:W-:Y:S01]  /*6d20*/  MOV R11, UR50 ;  /* 0x00000032000b7c02 */ /* 0x000fe20008000f00 */
[----:B------:R-:W-:Y:S03]  /*6d30*/  BSSY B0, `(.L_x_2295) ;  /* 0x0000011000007945 */ /* 0x000fe60003800000 */
[----:B------:R-:W-:-:S04]  /*6d40*/  IADD3 R162, -R11, UR48, R162 ;  /* 0x000000300ba27c10 */ /* 0x000fc8000fffe1a2 */
        /* <DEDUP_REMOVED lines=10> */
.L_x_2296:
[----:B------:R-:W-:-:S05]  /*6df0*/  IMAD.U32 R164, RZ, RZ, UR24 ;  /* 0x00000018ffa47e24 */ /* 0x000fca000f8e00ff */
[----:B------:R-:W-:-:S13]  /*6e00*/  ISETP.NE.AND P1, PT, R164, 0x1, PT ;  /* 0x00000001a400780c */ /* 0x000fda0003f25270 */
[----:B------:R-:W1:Y:S02]  /*6e10*/  @P1 LDC.64 R10, c[0x0][0x9e8] ;  /* 0x00027a00ff0a1b82 */ /* 0x000e640000000a00 */
[----:B-1----:R-:W-:-:S05]  /*6e20*/  @P1 IMAD.HI.U32 R10, R162, R10, RZ ;  /* 0x0000000aa20a1227 */ /* 0x002fca00078e00ff */
[----:B------:R-:W-:-:S07]  /*6e30*/  @P1 SHF.R.U32.HI R162, RZ, R11, R10 ;  /* 0x0000000bffa21219 */ /* 0x000fce000001160a */
.L_x_2297:
[----:B------:R-:W-:Y:S05]  /*6e40*/  BSYNC B0 ;  /* 0x0000000000007941 */ /* 0x000fea0003800000 */
.L_x_2295:
[----:B------:R-:W-:-:S04]  /*6e50*/  IMAD R11, R162, R164, -R177 ;  /* 0x000000a4a20b7224 */ /* 0x000fc800078e0ab1 */
[----:B------:R-:W-:-:S05]  /*6e60*/  IMAD.IADD R11, R11, 0x1, -R2 ;  /* 0x000000010b0b7824 */ /* 0x000fca00078e0a02 */
[----:B------:R-:W-:Y:S02]  /*6e70*/  VIADDMNMX R179, R11, R164, R179, PT ;  /* 0x000000a40bb37246 */ /* 0x000fe400038001b3 */
[----:B------:R-:W-:-:S07]  /*6e80*/  VIMNMX R180, R180, R11, !PT ;  /* 0x0000000bb4b47248 */ /* 0x000fce0007fe0100 */
.L_x_2294:
        /* <DEDUP_REMOVED lines=8> */
[C---:B------:R-:W-:Y:S02]  /*6f10*/  ISETP.GT.AND P4, PT, R180.reuse, 0x18, P1 ;  /* 0x00000018b400780c */ /* 0x040fe40000f84270 */
        /* <DEDUP_REMOVED lines=13> */
[----:B-1----:R-:W-:Y:S02]  /*6ff0*/  FSEL R163, R206, -INF , !P6 ;  /* 0xff800000cea37808 */ /* 0x002fe40007000000 */
        /* <DEDUP_REMOVED lines=32> */
[----:B------:R-:W-:Y:S01]  /*7200*/  IMAD.U32 R5, RZ, RZ, UR50 ;  /* 0x00000032ff057e24 */ /* 0x000fe2000f8e00ff */
[----:B------:R-:W-:Y:S04]  /*7210*/  BSSY B0, `(.L_x_2299) ;  /* 0x0000011000007945 */ /* 0x000fe80003800000 */
[----:B------:R-:W-:-:S04]  /*7220*/  IADD3 R5, -R5, UR48, R10 ;  /* 0x0000003005057c10 */ /* 0x000fc8000fffe10a */
        /* <DEDUP_REMOVED lines=10> */
.L_x_2300:
[----:B------:R-:W-:-:S05]  /*72d0*/  IMAD.U32 R182, RZ, RZ, UR24 ;  /* 0x00000018ffb67e24 */ /* 0x000fca000f8e00ff */
[----:B------:R-:W-:-:S13]  /*72e0*/  ISETP.NE.AND P2, PT, R182, 0x1, PT ;  /* 0x00000001b600780c */ /* 0x000fda0003f45270 */
[----:B------:R-:W0:Y:S02]  /*72f0*/  @P2 LDC.64 R10, c[0x0][0x9e8] ;  /* 0x00027a00ff0a2b82 */ /* 0x000e240000000a00 */
[----:B0-----:R-:W-:-:S05]  /*7300*/  @P2 IMAD.HI.U32 R10, R5, R10, RZ ;  /* 0x0000000a050a2227 */ /* 0x001fca00078e00ff */
[----:B------:R-:W-:-:S07]  /*7310*/  @P2 SHF.R.U32.HI R5, RZ, R11, R10 ;  /* 0x0000000bff052219 */ /* 0x000fce000001160a */
.L_x_2301:
[----:B------:R-:W-:Y:S05]  /*7320*/  BSYNC B0 ;  /* 0x0000000000007941 */ /* 0x000fea0003800000 */
.L_x_2299:
[----:B------:R-:W-:-:S05]  /*7330*/  IMAD R5, R5, R182, -R177 ;  /* 0x000000b605057224 */ /* 0x000fca00078e0ab1 */
[----:B------:R-:W-:-:S04]  /*7340*/  IADD3 R5, -R2, R5, RZ ;  /* 0x0000000502057210 */ /* 0x000fc80007ffe1ff */
[----:B------:R-:W-:Y:S02]  /*7350*/  VIADDMNMX R179, R5, R182, R179, PT ;  /* 0x000000b605b37246 */ /* 0x000fe400038001b3 */
[----:B------:R-:W-:-:S07]  /*7360*/  VIMNMX R180, R180, R5, !PT ;  /* 0x00000005b4b47248 */ /* 0x000fce0007fe0100 */
.L_x_2298:
        /* <DEDUP_REMOVED lines=41> */
[C---:B------:R-:W-:Y:S02]  /*7600*/  ISETP.GT.AND P5, PT, R180.reuse, 0x21, P1 ;  /* 0x00000021b400780c */ /* 0x040fe40000fa4270 */
[----:B------:R-:W-:Y:S02]  /*7610*/  FSEL R153, R153, -INF , !P2 ;  /* 0xff80000099997808 */ /* 0x000fe40005000000 */
[----:B------:R-:W-:Y:S02]  /*7620*/  ISETP.GT.AND P4, PT, R180, 0x28, P1 ;  /* 0x00000028b400780c */ /* 0x000fe40000f84270 */
[----:B------:R-:W-:-:S02]  /*7630*/  ISETP.LT.OR P5, PT, R179, 0x22, P5 ;  /* 0x00000022b300780c */ /* 0x000fc40002fa1670 */
[----:B------:R-:W-:Y:S02]  /*7640*/  ISETP.GT.AND P6, PT, R180, 0x29, P1 ;  /* 0x00000029b400780c */ /* 0x000fe40000fc4270 */
[----:B------:R-:W-:Y:S02]  /*7650*/  ISETP.LT.OR P4, PT, R179, 0x29, P4 ;  /* 0x00000029b300780c */ /* 0x000fe40002781670 */
[----:B------:R-:W-:Y:S02]  /*7660*/  FSEL R155, R155, -INF , !P5 ;  /* 0xff8000009b9b7808 */ /* 0x000fe40006800000 */
[----:B0-----:R-:W-:Y:S02]  /*7670*/  FMNMX.FTZ R11, R10, R5, !PT ;  /* 0x000000050a0b7209 */ /* 0x001fe40007810000 */
[----:B------:R-:W-:Y:S02]  /*7680*/  ISETP.GT.AND P2, PT, R180, 0x30, P1 ;  /* 0x00000030b400780c */ /* 0x000fe40000f44270 */
[----:B------:R-:W-:Y:S01]  /*7690*/  FSEL R156, R156, -INF , !P4 ;  /* 0xff8000009c9c7808 */ /* 0x000fe20006000000 */
[----:B------:R-:W0:Y:S01]  /*76a0*/  SHFL.BFLY PT, R182, R11, 0x1, 0x1f ;  /* 0x0c201f000bb67f89 */ /* 0x000e2200000e0000 */
[----:B------:R-:W-:-:S02]  /*76b0*/  ISETP.LT.OR P6, PT, R179, 0x2a, P6 ;  /* 0x0000002ab300780c */ /* 0x000fc400037c1670 */
[C---:B------:R-:W-:Y:S02]  /*76c0*/  ISETP.GT.AND P5, PT, R180.reuse, 0x31, P1 ;  /* 0x00000031b400780c */ /* 0x040fe40000fa4270 */
[----:B------:R-:W-:Y:S02]  /*76d0*/  ISETP.GT.AND P4, PT, R180, 0x38, P1 ;  /* 0x00000038b400780c */ /* 0x000fe40000f84270 */
        /* <DEDUP_REMOVED lines=18> */
[----:B------:R-:W-:Y:S02]  /*7800*/  ISETP.LT.OR P1, PT, R179, 0x3a, P1 ;  /* 0x0000003ab300780c */ /* 0x000fe40000f21670 */
[----:B------:R-:W-:Y:S02]  /*7810*/  FMNMX.FTZ R181, R20, R177, !PT ;  /* 0x000000b114b57209 */ /* 0x000fe40007810000 */
[----:B------:R-:W-:Y:S02]  /*7820*/  FSEL R177, R6, RZ, P3 ;  /* 0x000000ff06b17208 */ /* 0x000fe40001800000 */
[----:B------:R-:W-:Y:S02]  /*7830*/  FMNMX.FTZ R6, R152, R181, !PT ;  /* 0x000000b598067209 */ /* 0x000fe40007810000 */
[----:B------:R-:W-:Y:S01]  /*7840*/  FSEL R179, R161, -INF , !P1 ;  /* 0xff800000a1b37808 */ /* 0x000fe20004800000 */
[--C-:B------:R-:W-:Y:S01]  /*7850*/  FFMA.FTZ R180, R162, UR10, -R177.reuse ;  /* 0x0000000aa2b47c23 */ /* 0x100fe200080108b1 */
[----:B------:R-:W-:Y:S01]  /*7860*/  FMNMX.FTZ R181, R153, R6, !PT ;  /* 0x0000000699b57209 */ /* 0x000fe20007810000 */
[----:B------:R-:W-:Y:S01]  /*7870*/  FFMA.FTZ R10, R178, UR10, -R177 ;  /* 0x0000000ab20a7c23 */ /* 0x000fe200080108b1 */
[----:B------:R-:W-:-:S02]  /*7880*/  FSEL R162, R157, -INF , !P6 ;  /* 0xff8000009da27808 */ /* 0x000fc40007000000 */
[----:B------:R-:W-:Y:S01]  /*7890*/  FMNMX.FTZ R6, R154, R181, !PT ;  /* 0x000000b59a067209 */ /* 0x000fe20007810000 */
[----:B------:R0:W-:Y:S01]  /*78a0*/  MUFU.EX2 R157, R180 ;  /* 0x000000b4009d7308 */ /* 0x0001e20000000800 */
[----:B------:R-:W-:Y:S01]  /*78b0*/  FSEL R178, R158, -INF , !P2 ;  /* 0xff8000009eb27808 */ /* 0x000fe20005000000 */
[--C-:B------:R-:W-:Y:S01]  /*78c0*/  FFMA.FTZ R158, R163, UR10, -R177.reuse ;  /* 0x0000000aa39e7c23 */ /* 0x100fe200080108b1 */
[----:B------:R-:W-:Y:S02]  /*78d0*/  FMNMX.FTZ R181, R155, R6, !PT ;  /* 0x000000069bb57209 */ /* 0x000fe40007810000 */
[----:B------:R-:W-:Y:S02]  /*78e0*/  ISETP.NE.AND P1, PT, R2, R183, PT ;  /* 0x000000b70200720c */ /* 0x000fe40003f25270 */
        /* <DEDUP_REMOVED lines=9> */
[----:B------:R-:W-:Y:S02]  /*7980*/  MUFU.EX2 R158, R158 ;  /* 0x0000009e009e7308 */ /* 0x000fe40000000800 */
        /* <DEDUP_REMOVED lines=12> */
[----:B------:R-:W1:Y:S01]  /*7a50*/  SHFL.BFLY PT, R181, R6, 0x2, 0x1f ;  /* 0x0c401f0006b57f89 */ /* 0x000e6200000e0000 */
[----:B------:R-:W2:Y:S01]  /*7a60*/  MUFU.EX2 R9, R9 ;  /* 0x0000000900097308 */ /* 0x000ea20000000800 */
[--C-:B0-----:R-:W-:Y:S01]  /*7a70*/  FFMA.FTZ R180, R172, UR10, -R177.reuse ;  /* 0x0000000aacb47c23 */ /* 0x101fe200080108b1 */
[--C-:B------:R-:W-:Y:S01]  /*7a80*/  FFMA.FTZ R172, R174, UR10, -R177.reuse ;  /* 0x0000000aaeac7c23 */ /* 0x100fe200080108b1 */
[----:B------:R-:W-:-:S05]  /*7a90*/  FFMA.FTZ R174, R176, UR10, -R177 ;  /* 0x0000000ab0ae7c23 */ /* 0x000fca00080108b1 */
[----:B------:R-:W0:Y:S08]  /*7aa0*/  MUFU.EX2 R163, R163 ;  /* 0x000000a300a37308 */ /* 0x000e300000000800 */
[----:B------:R3:W-:Y:S01]  /*7ab0*/  MUFU.EX2 R170, R180 ;  /* 0x000000b400aa7308 */ /* 0x0007e20000000800 */
[-C--:B--2---:R-:W-:Y:S01]  /*7ac0*/  FMUL.FTZ R24, R24, R9.reuse ;  /* 0x0000000918187220 */ /* 0x084fe20000410000 */
[-C--:B------:R-:W-:Y:S01]  /*7ad0*/  FMUL.FTZ R25, R25, R9.reuse ;  /* 0x0000000919197220 */ /* 0x080fe20000410000 */
[-C--:B------:R-:W-:Y:S01]  /*7ae0*/  FMUL.FTZ R28, R28, R9.reuse ;  /* 0x000000091c1c7220 */ /* 0x080fe20000410000 */
[-C--:B------:R-:W-:Y:S01]  /*7af0*/  FMUL.FTZ R29, R29, R9.reuse ;  /* 0x000000091d1d7220 */ /* 0x080fe20000410000 */
[-C--:B------:R-:W-:Y:S01]  /*7b00*/  FMUL.FTZ R32, R32, R9.reuse ;  /* 0x0000000920207220 */ /* 0x080fe20000410000 */
[----:B------:R-:W-:Y:S01]  /*7b10*/  FMUL.FTZ R33, R33, R9 ;  /* 0x0000000921217220 */ /* 0x000fe20000410000 */
[----:B-1----:R-:W-:Y:S01]  /*7b20*/  FMNMX.FTZ R181, R6, R181, !PT ;  /* 0x000000b506b57209 */ /* 0x002fe20007810000 */
[----:B------:R-:W1:Y:S01]  /*7b30*/  MUFU.EX2 R164, R164 ;  /* 0x000000a400a47308 */ /* 0x000e620000000800 */
[----:B---3--:R-:W-:Y:S01]  /*7b40*/  FFMA.FTZ R180, R9, R3, R10 ;  /* 0x0000000309b47223 */ /* 0x008fe2000001000a */
[-C--:B------:R-:W-:Y:S01]  /*7b50*/  FMUL.FTZ R36, R36, R9.reuse ;  /* 0x0000000924247220 */ /* 0x080fe20000410000 */
[-C--:B------:R-:W-:Y:S01]  /*7b60*/  FMUL.FTZ R37, R37, R9.reuse ;  /* 0x0000000925257220 */ /* 0x080fe20000410000 */
[----:B------:R-:W2:Y:S01]  /*7b70*/  SHFL.BFLY PT, R6, R181, 0x1, 0x1f ;  /* 0x0c201f00b5067f89 */ /* 0x000ea200000e0000 */
[----:B------:R-:W-:Y:S01]  /*7b80*/  FADD.FTZ R175, R157, R180 ;  /* 0x000000b49daf7221 */ /* 0x000fe20000010000 */
[-C--:B------:R-:W-:Y:S01]  /*7b90*/  FMUL.FTZ R40, R40, R9.reuse ;  /* 0x0000000928287220 */ /* 0x080fe20000410000 */
[-C--:B------:R-:W-:Y:S01]  /*7ba0*/  FMUL.FTZ R41, R41, R9.reuse ;  /* 0x0000000929297220 */ /* 0x080fe20000410000 */
[----:B------:R-:W3:Y:S01]  /*7bb0*/  MUFU.EX2 R165, R165 ;  /* 0x000000a500a57308 */ /* 0x000ee20000000800 */
[----:B------:R-:W-:Y:S01]  /*7bc0*/  FADD.FTZ R176, R158, R175 ;  /* 0x000000af9eb07221 */ /* 0x000fe20000010000 */
[-C--:B------:R-:W-:Y:S01]  /*7bd0*/  FMUL.FTZ R44, R44, R9.reuse ;  /* 0x000000092c2c7220 */ /* 0x080fe20000410000 */
[-C--:B------:R-:W-:Y:S01]  /*7be0*/  FMUL.FTZ R45, R45, R9.reuse ;  /* 0x000000092d2d7220 */ /* 0x080fe20000410000 */
[-C--:B------:R-:W-:Y:S01]  /*7bf0*/  FMUL.FTZ R48, R48, R9.reuse ;  /* 0x0000000930307220 */ /* 0x080fe20000410000 */
[----:B------:R-:W-:Y:S01]  /*7c00*/  FADD.FTZ R176, R161, R176 ;  /* 0x000000b0a1b07221 */ /* 0x000fe20000010000 */
[-C--:B------:R-:W-:Y:S01]  /*7c10*/  FMUL.FTZ R49, R49, R9.reuse ;  /* 0x0000000931317220 */ /* 0x080fe20000410000 */
[-C--:B------:R-:W-:Y:S01]  /*7c20*/  FMUL.FTZ R52, R52, R9.reuse ;  /* 0x0000000934347220 */ /* 0x080fe20000410000 */
[----:B------:R-:W4:Y:S01]  /*7c30*/  MUFU.EX2 R166, R166 ;  /* 0x000000a600a67308 */ /* 0x000f220000000800 */
        /* <DEDUP_REMOVED lines=11> */
[----:B--2---:R-:W-:Y:S01]  /*7cf0*/  FMNMX.FTZ R6, R181, R6, !PT ;  /* 0x00000006b5067209 */ /* 0x004fe20007810000 */
[----:B------:R-:W-:-:S02]  /*7d00*/  IMAD.U32 R181, RZ, RZ, UR27 ;  /* 0x0000001bffb57e24 */ /* 0x000fc4000f8e00ff */
[-C--:B------:R-:W-:Y:S01]  /*7d10*/  FMUL.FTZ R72, R72, R9.reuse ;  /* 0x0000000948487220 */ /* 0x080fe20000410000 */
[-C--:B------:R-:W-:Y:S01]  /*7d20*/  FMUL.FTZ R73, R73, R9.reuse ;  /* 0x0000000949497220 */ /* 0x080fe20000410000 */
[C---:B------:R-:W-:Y:S01]  /*7d30*/  FSETP.NEU.FTZ.AND P2, PT, R6.reuse, -INF , PT ;  /* 0xff8000000600780b */ /* 0x040fe20003f5d000 */
[----:B------:R-:W2:Y:S01]  /*7d40*/  MUFU.EX2 R168, R168 ;  /* 0x000000a800a87308 */ /* 0x000ea20000000800 */
        /* <DEDUP_REMOVED lines=8> */
[----:B-1----:R-:W-:Y:S01]  /*7dd0*/  FADD.FTZ R12, R164, R177 ;  /* 0x000000b1a40c7221 */ /* 0x002fe20000010000 */
[----:B------:R-:W1:Y:S01]  /*7de0*/  MUFU.EX2 R169, R169 ;  /* 0x000000a900a97308 */ /* 0x000e620000000800 */
[--C-:B------:R-:W-:Y:S01]  /*7df0*/  FFMA.FTZ R180, R14, UR10, -R3.reuse ;  /* 0x0000000a0eb47c23 */ /* 0x100fe20008010803 */
[--C-:B------:R-:W-:Y:S01]  /*7e00*/  FFMA.FTZ R14, R15, UR10, -R3.reuse ;  /* 0x0000000a0f0e7c23 */ /* 0x100fe20008010803 */
[----:B---3--:R-:W-:Y:S01]  /*7e10*/  FADD.FTZ R181, R165, R12 ;  /* 0x0000000ca5b57221 */ /* 0x008fe20000010000 */
[--C-:B------:R-:W-:Y:S01]  /*7e20*/  FFMA.FTZ R15, R152, UR10, -R3.reuse ;  /* 0x0000000a980f7c23 */ /* 0x100fe20008010803 */
[----:B------:R-:W-:Y:S01]  /*7e30*/  FFMA.FTZ R11, R11, UR10, -R3 ;  /* 0x0000000a0b0b7c23 */ /* 0x000fe20008010803 */
[----:B------:R-:W-:Y:S01]  /*7e40*/  FMUL.FTZ R12, R175, UR10 ;  /* 0x0000000aaf0c7c20 */ /* 0x000fe20008410000 */
[----:B----4-:R-:W-:Y:S01]  /*7e50*/  FADD.FTZ R182, R166, R181 ;  /* 0x000000b5a6b67221 */ /* 0x010fe20000010000 */
[----:B------:R-:W-:Y:S01]  /*7e60*/  MUFU.EX2 R171, R171 ;  /* 0x000000ab00ab7308 */ /* 0x000fe20000000800 */
[--C-:B------:R-:W-:Y:S01]  /*7e70*/  FFMA.FTZ R13, R13, UR10, -R3.reuse ;  /* 0x0000000a0d0d7c23 */ /* 0x100fe20008010803 */
[----:B------:R-:W-:Y:S01]  /*7e80*/  @!P1 LEA R177, R176, UR41, 0x2 ;  /* 0x00000029b0b19c11 */ /* 0x000fe2000f8e10ff */
[----:B0-----:R-:W-:Y:S01]  /*7e90*/  FADD.FTZ R183, R167, R182 ;  /* 0x000000b6a7b77221 */ /* 0x001fe20000010000 */
[--C-:B------:R-:W-:Y:S01]  /*7ea0*/  FFMA.FTZ R21, R21, UR10, -R3.reuse ;  /* 0x0000000a15157c23 */ /* 0x100fe20008010803 */
[--C-:B------:R-:W-:Y:S01]  /*7eb0*/  FFMA.FTZ R20, R20, UR10, -R3.reuse ;  /* 0x0000000a14147c23 */ /* 0x100fe20008010803 */
[----:B------:R-:W-:Y:S01]  /*7ec0*/  FFMA.FTZ R153, R153, UR10, -R3 ;  /* 0x0000000a99997c23 */ /* 0x000fe20008010803 */
[----:B--2---:R-:W-:Y:S01]  /*7ed0*/  FADD.FTZ R152, R168, R183 ;  /* 0x000000b7a8987221 */ /* 0x004fe20000010000 */
[----:B------:R-:W0:Y:S01]  /*7ee0*/  MUFU.EX2 R172, R172 ;  /* 0x000000ac00ac7308 */ /* 0x000e220000000800 */
[--C-:B------:R-:W-:Y:S01]  /*7ef0*/  FFMA.FTZ R175, R154, UR10, -R3.reuse ;  /* 0x0000000a9aaf7c23 */ /* 0x100fe20008010803 */
[--C-:B------:R-:W-:Y:S01]  /*7f00*/  FFMA.FTZ R181, R155, UR10, -R3.reuse ;  /* 0x0000000a9bb57c23 */ /* 0x100fe20008010803 */
[----:B-1----:R-:W-:Y:S01]  /*7f10*/  FADD.FTZ R205, R169, R152 ;  /* 0x00000098a9cd7221 */ /* 0x002fe20000010000 */
        /* <DEDUP_REMOVED lines=28> */
[----:B------:R2:W3:Y:S01]  /*80e0*/  MUFU.EX2 R176, R13 ;  /* 0x0000000d00b07308 */ /* 0x0004e20000000800 */
[-C--:B------:R-:W-:Y:S01]  /*80f0*/  FMUL.FTZ R108, R108, R9.reuse ;  /* 0x000000096c6c7220 */ /* 0x080fe20000410000 */
[-C--:B------:R-:W-:Y:S01]  /*8100*/  FMUL.FTZ R109, R109, R9.reuse ;  /* 0x000000096d6d7220 */ /* 0x080fe20000410000 */
[-C--:B------:R-:W-:Y:S01]  /*8110*/  FMUL.FTZ R112, R112, R9.reuse ;  /* 0x0000000970707220 */ /* 0x080fe20000410000 */
[-C--:B------:R-:W-:Y:S01]  /*8120*/  FMUL.FTZ R113, R113, R9.reuse ;  /* 0x0000000971717220 */ /* 0x080fe20000410000 */
[-C--:B------:R-:W-:Y:S01]  /*8130*/  FMUL.FTZ R116, R116, R9.reuse ;  /* 0x0000000974747220 */ /* 0x080fe20000410000 */
[-C--:B------:R-:W-:Y:S01]  /*8140*/  FMUL.FTZ R117, R117, R9.reuse ;  /* 0x0000000975757220 */ /* 0x080fe20000410000 */
[----:B------:R-:W-:Y:S01]  /*8150*/  FMUL.FTZ R120, R120, R9 ;  /* 0x0000000978787220 */ /* 0x000fe20000410000 */
[----:B------:R-:W4:Y:S01]  /*8160*/  MUFU.EX2 R155, R180 ;  /* 0x000000b4009b7308 */ /* 0x000f220000000800 */
[----:B--2---:R-:W-:Y:S01]  /*8170*/  FFMA.FTZ R13, R160, UR10, -R3 ;  /* 0x0000000aa00d7c23 */ /* 0x004fe20008010803 */
[----:B------:R-:W-:Y:S01]  /*8180*/  FADD.FTZ R3, R171, R152 ;  /* 0x00000098ab037221 */ /* 0x000fe20000010000 */
[----:B------:R-:W-:Y:S01]  /*8190*/  F2FP.F16.F32.PACK_AB R152, R157, R10 ;  /* 0x0000000a9d98723e */ /* 0x000fe200000000ff */
[----:B0-----:R0:W-:Y:S01]  /*81a0*/  @!P1 STS [R177+0x28820], R12 ;  /* 0x0288200cb1009388 */ /* 0x0011e20000000800 */
[----:B------:R-:W-:Y:S01]  /*81b0*/  F2FP.F16.F32.PACK_AB R160, R168, R167 ;  /* 0x000000a7a8a0723e */ /* 0x000fe200000000ff */
[----:B------:R-:W-:Y:S01]  /*81c0*/  FADD.FTZ R10, R172, R3 ;  /* 0x00000003ac0a7221 */ /* 0x000fe20000010000 */
[-C--:B------:R-:W-:Y:S01]  /*81d0*/  FMUL.FTZ R121, R121, R9.reuse ;  /* 0x0000000979797220 */ /* 0x080fe20000410000 */
[----:B------:R-:W2:Y:S01]  /*81e0*/  MUFU.EX2 R14, R14 ;  /* 0x0000000e000e7308 */ /* 0x000ea20000000800 */
[-C--:B------:R-:W-:Y:S01]  /*81f0*/  FMUL.FTZ R124, R124, R9.reuse ;  /* 0x000000097c7c7220 */ /* 0x080fe20000410000 */
[----:B------:R-:W-:Y:S01]  /*8200*/  FADD.FTZ R3, R173, R10 ;  /* 0x0000000aad037221 */ /* 0x000fe20000010000 */
[-C--:B------:R-:W-:Y:S01]  /*8210*/  FMUL.FTZ R125, R125, R9.reuse ;  /* 0x000000097d7d7220 */ /* 0x080fe20000410000 */
[-C--:B------:R-:W-:Y:S01]  /*8220*/  FMUL.FTZ R128, R128, R9.reuse ;  /* 0x0000000980807220 */ /* 0x080fe20000410000 */
[-C--:B------:R-:W-:Y:S01]  /*8230*/  FMUL.FTZ R129, R129, R9.reuse ;  /* 0x0000000981817220 */ /* 0x080fe20000410000 */
[-C--:B------:R-:W-:Y:S01]  /*8240*/  FMUL.FTZ R132, R132, R9.reuse ;  /* 0x0000000984847220 */ /* 0x080fe20000410000 */
[-C--:B------:R-:W-:Y:S01]  /*8250*/  FMUL.FTZ R133, R133, R9.reuse ;  /* 0x0000000985857220 */ /* 0x080fe20000410000 */
[----:B------:R-:W5:Y:S01]  /*8260*/  MUFU.EX2 R21, R21 ;  /* 0x0000001500157308 */ /* 0x000f620000000800 */
        /* <DEDUP_REMOVED lines=17> */
[-C--:B------:R-:W-:Y:S01]  /*8380*/  FMUL.FTZ R38, R38, R12.reuse ;  /* 0x0000000c26267220 */ /* 0x080fe20000410000 */
[-C--:B------:R-:W-:Y:S01]  /*8390*/  FMUL.FTZ R39, R39, R12.reuse ;  /* 0x0000000c27277220 */ /* 0x080fe20000410000 */
[-C--:B------:R-:W-:Y:S01]  /*83a0*/  FMUL.FTZ R42, R42, R12.reuse ;  /* 0x0000000c2a2a7220 */ /* 0x080fe20000410000 */
[----:B---3--:R-:W-:Y:S01]  /*83b0*/  FADD.FTZ R4, R176, R153 ;  /* 0x00000099b0047221 */ /* 0x008fe20000010000 */
[-C--:B------:R-:W-:Y:S01]  /*83c0*/  FMUL.FTZ R43, R43, R12.reuse ;  /* 0x0000000c2b2b7220 */ /* 0x080fe20000410000 */
[-C--:B------:R-:W-:Y:S01]  /*83d0*/  FMUL.FTZ R46, R46, R12.reuse ;  /* 0x0000000c2e2e7220 */ /* 0x080fe20000410000 */
[----:B------:R-:W1:Y:S01]  /*83e0*/  MUFU.EX2 R15, R15 ;  /* 0x0000000f000f7308 */ /* 0x000e620000000800 */
[----:B----4-:R-:W-:Y:S01]  /*83f0*/  FADD.FTZ R153, R155, R4 ;  /* 0x000000049b997221 */ /* 0x010fe20000010000 */
[----:B--2---:R-:W-:Y:S01]  /*8400*/  F2FP.F16.F32.PACK_AB R155, R14, R155 ;  /* 0x0000009b0e9b723e */ /* 0x004fe200000000ff */
[-C--:B------:R-:W-:Y:S01]  /*8410*/  FMUL.FTZ R47, R47, R12.reuse ;  /* 0x0000000c2f2f7220 */ /* 0x080fe20000410000 */
[-C--:B------:R-:W-:Y:S01]  /*8420*/  FMUL.FTZ R50, R50, R12.reuse ;  /* 0x0000000c32327220 */ /* 0x080fe20000410000 */
[----:B------:R-:W-:Y:S01]  /*8430*/  FADD.FTZ R170, R14, R153 ;  /* 0x000000990eaa7221 */ /* 0x000fe20000010000 */
[-C--:B------:R-:W-:Y:S01]  /*8440*/  FMUL.FTZ R51, R51, R12.reuse ;  /* 0x0000000c33337220 */ /* 0x080fe20000410000 */
[-C--:B------:R-:W-:Y:S01]  /*8450*/  FMUL.FTZ R54, R54, R12.reuse ;  /* 0x0000000c36367220 */ /* 0x080fe20000410000 */
[----:B------:R-:W2:Y:S01]  /*8460*/  MUFU.EX2 R161, R175 ;  /* 0x000000af00a17308 */ /* 0x000ea20000000800 */
[----:B-----5:R-:W-:Y:S01]  /*8470*/  FADD.FTZ R153, R21, R170 ;  /* 0x000000aa15997221 */ /* 0x020fe20000010000 */
[-C--:B------:R-:W-:Y:S01]  /*8480*/  FMUL.FTZ R55, R55, R12.reuse ;  /* 0x0000000c37377220 */ /* 0x080fe20000410000 */
[-C--:B------:R-:W-:Y:S01]  /*8490*/  FMUL.FTZ R58, R58, R12.reuse ;  /* 0x0000000c3a3a7220 */ /* 0x080fe20000410000 */
[-C--:B------:R-:W-:Y:S01]  /*84a0*/  FMUL.FTZ R59, R59, R12.reuse ;  /* 0x0000000c3b3b7220 */ /* 0x080fe20000410000 */
[----:B0-----:R-:W-:Y:S01]  /*84b0*/  FADD.FTZ R170, R20, R153 ;  /* 0x0000009914aa7221 */ /* 0x001fe20000010000 */
[-C--:B------:R-:W-:Y:S01]  /*84c0*/  FMUL.FTZ R62, R62, R12.reuse ;  /* 0x0000000c3e3e7220 */ /* 0x080fe20000410000 */
[-C--:B------:R-:W-:Y:S01]  /*84d0*/  FMUL.FTZ R63, R63, R12.reuse ;  /* 0x0000000c3f3f7220 */ /* 0x080fe20000410000 */
[----:B------:R-:W0:Y:S01]  /*84e0*/  MUFU.EX2 R168, R181 ;  /* 0x000000b500a87308 */ /* 0x000e220000000800 */
[----:B-1----:R-:W-:Y:S01]  /*84f0*/  FADD.FTZ R153, R15, R170 ;  /* 0x000000aa0f997221 */ /* 0x002fe20000010000 */
[-C--:B------:R-:W-:Y:S01]  /*8500*/  FMUL.FTZ R66, R66, R12.reuse ;  /* 0x0000000c42427220 */ /* 0x080fe20000410000 */
[-C--:B------:R-:W-:Y:S01]  /*8510*/  FMUL.FTZ R67, R67, R12.reuse ;  /* 0x0000000c43437220 */ /* 0x080fe20000410000 */
[-C--:B------:R-:W-:Y:S01]  /*8520*/  FMUL.FTZ R70, R70, R12.reuse ;  /* 0x0000000c46467220 */ /* 0x080fe20000410000 */
[----:B------:R-:W-:Y:S01]  /*8530*/  FADD.FTZ R172, R10, R153 ;  /* 0x000000990aac7221 */ /* 0x000fe20000010000 */
        /* <DEDUP_REMOVED lines=50> */
[-C--:B------:R-:W-:Y:S01]  /*8860*/  FMUL.FTZ R135, R135, R12.reuse ;  /* 0x0000000c87877220 */ /* 0x080fe20000410000 */
        /* <DEDUP_REMOVED lines=21> */
.L_x_2302:
[----:B------:R1:W2:Y:S01]  /*89c0*/  SYNCS.PHASECHK.TRANS64.TRYWAIT P1, [UR22+0x28c50], R7 ;  /* 0x028c5007ff0075a7 */ /* 0x0002a20008020156 */
[----:B------:R-:W-:Y:S05]  /*89d0*/  @!P0 BRA `(.L_x_2303) ;  /* 0x0000000000048947 */ /* 0x000fea0003800000 */
[----:B------:R-:W-:Y:S01]  /*89e0*/  BPT.TRAP 0x1 ;  /* 0x000000040000795c */ /* 0x000fe20000300000 */
.L_x_2303:
[----:B--2---:R-:W-:Y:S05]  /*89f0*/  @P1 BRA `(.L_x_2304) ;  /* 0x0000000000081947 */ /* 0x004fea0003800000 */
[----:B------:R-:W2:Y:S02]  /*8a00*/  SYNCS.PHASECHK.TRANS64.TRYWAIT P1, [UR22+0x28c50], R7 ;  /* 0x028c5007ff0075a7 */ /* 0x000ea40008020156 */
[----:B--2---:R-:W-:Y:S05]  /*8a10*/  @!P1 BRA `(.L_x_2305) ;  /* 0x000000e000ac9947 */ /* 0x004fea0003800000 */
.L_x_2304:
        /* <DEDUP_REMOVED lines=34> */
.L_x_2306:
        /* <DEDUP_REMOVED lines=9> */
.L_x_2288:
[----:B------:R-:W-:Y:S02]  /*8cd0*/  UISETP.NE.AND UP1, UPT, UR52, URZ, UPT ;  /* 0x0000003f3400728c */ /* 0x000fe4000bf25270 */
[----:B------:R-:W-:Y:S02]  /*8ce0*/  UISETP.NE.AND UP0, UPT, UR51, URZ, UPT ;  /* 0x0000003f3300728c */ /* 0x000fe4000bf05270 */
[----:B------:R-:W-:Y:S02]  /*8cf0*/  UIADD3 UR11, UR45, 0x3f, URZ ;  /* 0x0000003f2d0b7890 */ /* 0x000fe4000fffe03f */
[----:B------:R-:W-:Y:S02]  /*8d00*/  UIADD3 UR14, UR48, 0x1, -UR50 ;  /* 0x00000001300e7890 */ /* 0x000fe4000fffe832 */
[----:B------:R-:W-:-:S03]  /*8d10*/  PLOP3.LUT P1, PT, PT, PT, UP0, 0x40, 0x0 ;  /* 0x000000000000781c */ /* 0x000fc60003f2e808 */
[----:B------:R-:W-:Y:S01]  /*8d20*/  @UP1 ULDC UR6, c[0x0][0x44c] ;  /* 0x0001130000061ab9 */ /* 0x000fe20000000800 */
[----:B------:R-:W-:Y:S01]  /*8d30*/  @UP1 ULDC UR15, c[0x0][0x450] ;  /* 0x00011400000f1ab9 */ /* 0x000fe20000000800 */
[----:B------:R-:W-:-:S04]  /*8d40*/  UIMAD.WIDE.U32 UR6, UR11, UR6, URZ ;  /* 0x000000060b0672a5 */ /* 0x000fc8000f8e003f */
[----:B------:R-:W-:-:S04]  /*8d50*/  @UP1 USHF.R.U32.HI UR11, URZ, UR15, UR7 ;  /* 0x0000000f3f0b1299 */ /* 0x000fc80008011607 */
[----:B------:R-:W-:-:S04]  /*8d60*/  UIADD3 UR11, UR14, UR11, URZ ;  /* 0x0000000b0e0b7290 */ /* 0x000fc8000fffe03f */
[----:B------:R-:W-:Y:S01]  /*8d70*/  UIADD3 UR20, UR11, -UR20, URZ ;  /* 0x800000140b147290 */ /* 0x000fe2000fffe03f */
[----:B------:R-:W-:Y:S11]  /*8d80*/  @P1 BRA `(.L_x_2308) ;  /* 0x00000000004c1947 */ /* 0x000ff60003800000 */
[----:B------:R-:W-:-:S06]  /*8d90*/  UISETP.GT.AND UP0, UPT, UR11, -0x1, UPT ;  /* 0xffffffff0b00788c */ /* 0x000fcc000bf04270 */
[----:B------:R-:W-:-:S13]  /*8da0*/  PLOP3.LUT P1, PT, PT, PT, UP0, 0x80, 0x0 ;  /* 0x000000000000781c */ /* 0x000fda0003f2f008 */
[----:B------:R-:W-:Y:S05]  /*8db0*/  @P1 BRA `(.L_x_2309) ;  /* 0x0000000000201947 */ /* 0x000fea0003800000 */
[----:B------:R-:W-:Y:S01]  /*8dc0*/  ULDC UR14, c[0x0][0x9e4] ;  /* 0x00027900000e7ab9 */ /* 0x000fe20000000800 */
[----:B------:R-:W-:Y:S02]  /*8dd0*/  ULOP3.LUT UR11, URZ, UR11, URZ, 0x33, !UPT ;  /* 0x0000000b3f0b7292 */ /* 0x000fe4000f8e333f */
[----:B------:R-:W-:-:S11]  /*8de0*/  UISETP.NE.AND UP0, UPT, UR14, 0x1, UPT ;  /* 0x000000010e00788c */ /* 0x000fd6000bf05270 */
[----:B------:R-:W-:Y:S02]  /*8df0*/  @UP0 ULDC.64 UR18, c[0x0][0x9e8] ;  /* 0x00027a0000120ab9 */ /* 0x000fe40000000a00 */
[----:B------:R-:W-:-:S04]  /*8e00*/  UIMAD.WIDE.U32 UR6, UR11, UR18, URZ ;  /* 0x000000120b0672a5 */ /* 0x000fc8000f8e003f */
[----:B------:R-:W-:-:S04]  /*8e10*/  @UP0 USHF.R.U32.HI UR11, URZ, UR19, UR7 ;  /* 0x000000133f0b0299 */ /* 0x000fc80008011607 */
[----:B------:R-:W-:Y:S01]  /*8e20*/  ULOP3.LUT UR11, URZ, UR11, URZ, 0x33, !UPT ;  /* 0x0000000b3f0b7292 */ /* 0x000fe2000f8e333f */
[----:B------:R-:W-:Y:S11]  /*8e30*/  BRA `(.L_x_2310) ;  /* 0x0000000000147947 */ /* 0x000ff60003800000 */
.L_x_2309:
[----:B------:R-:W-:Y:S02]  /*8e40*/  ULDC UR14, c[0x0][0x9e4] ;  /* 0x00027900000e7ab9 */ /* 0x000fe40000000800 */
[----:B------:R-:W-:-:S11]  /*8e50*/  UISETP.NE.AND UP0, UPT, UR14, 0x1, UPT ;  /* 0x000000010e00788c */ /* 0x000fd6000bf05270 */
[----:B------:R-:W-:Y:S02]  /*8e60*/  @UP0 ULDC.64 UR18, c[0x0][0x9e8] ;  /* 0x00027a0000120ab9 */ /* 0x000fe40000000a00 */
[----:B------:R-:W-:-:S04]  /*8e70*/  UIMAD.WIDE.U32 UR6, UR11, UR18, URZ ;  /* 0x000000120b0672a5 */ /* 0x000fc8000f8e003f */
[----:B------:R-:W-:-:S12]  /*8e80*/  @UP0 USHF.R.U32.HI UR11, URZ, UR19, UR7 ;  /* 0x000000133f0b0299 */ /* 0x000fd80008011607 */
.L_x_2310:
[----:B------:R-:W-:-:S04]  /*8e90*/  UIMAD UR11, UR11, UR14, URZ ;  /* 0x0000000e0b0b72a4 */ /* 0x000fc8000f8e023f */
[----:B------:R-:W-:-:S04]  /*8ea0*/  UISETP.LT.AND UP0, UPT, UR20, UR11, UPT ;  /* 0x0000000b1400728c */ /* 0x000fc8000bf01270 */
[----:B------:R-:W-:-:S12]  /*8eb0*/  USEL UR20, UR20, UR11, !UP0 ;  /* 0x0000000b14147287 */ /* 0x000fd8000c000000 */
.L_x_2308:
[----:B------:R-:W-:-:S04]  /*8ec0*/  UIADD3 UR20, UR20, 0x3f, URZ ;  /* 0x0000003f14147890 */ /* 0x000fc8000fffe03f */
        /* <DEDUP_REMOVED lines=8> */
[----:B------:R-:W-:Y:S01]  /*8f50*/  UMOV UR23, UR38 ;  /* 0x0000002600177c82 */ /* 0x000fe20008000000 */
[----:B--2---:R-:W-:Y:S01]  /*8f60*/  IMAD.MOV.U32 R10, RZ, RZ, R5 ;  /* 0x000000ffff0a7224 */ /* 0x004fe200078e0005 */
[----:B------:R-:W-:Y:S01]  /*8f70*/  ULDC UR24, c[0x0][0x9d8] ;  /* 0x0002760000187ab9 */ /* 0x000fe20000000800 */
[----:B------:R-:W-:-:S05]  /*8f80*/  ULDC UR21, c[0x0][0x988] ;  /* 0x0002620000157ab9 */ /* 0x000fca0000000800 */
.L_x_2322:
[----:B------:R-:W-:Y:S01]  /*8f90*/  UIADD3 UR38, UR23, 0x1, URZ ;  /* 0x0000000117267890 */ /* 0x000fe2000fffe03f */
[C---:B------:R-:W-:Y:S02]  /*8fa0*/  ISETP.GT.AND P1, PT, R8.reuse, UR20, PT ;  /* 0x0000001408007c0c */ /* 0x040fe4000bf24270 */
[----:B------:R-:W-:Y:S01]  /*8fb0*/  IADD3 R8, R8, -0x1, RZ ;  /* 0xffffffff08087810 */ /* 0x000fe20007ffe0ff */
[----:B------:R-:W-:-:S04]  /*8fc0*/  UISETP.NE.AND UP0, UPT, UR38, 0x2, UPT ;  /* 0x000000022600788c */ /* 0x000fc8000bf05270 */
[----:B------:R-:W-:Y:S02]  /*8fd0*/  USEL UR6, URZ, 0x1, UP0 ;  /* 0x000000013f067887 */ /* 0x000fe40008000000 */
[----:B------:R-:W-:Y:S02]  /*8fe0*/  USEL UR38, UR38, URZ, UP0 ;  /* 0x0000003f26267287 */ /* 0x000fe40008000000 */
[----:B------:R-:W-:Y:S01]  /*8ff0*/  ULOP3.LUT UR37, UR37, UR6, URZ, 0x3c, !UPT ;  /* 0x0000000625257292 */ /* 0x000fe2000f8e3c3f */
[----:B0--3--:R-:W-:Y:S11]  /*9000*/  @!P0 BRA `(.L_x_2312) ;  /* 0x0000000000048947 */ /* 0x009ff60003800000 */
[----:B------:R-:W-:Y:S01]  /*9010*/  BPT.TRAP 0x1 ;  /* 0x000000040000795c */ /* 0x000fe20000300000 */
.L_x_2312:
[----:B------:R-:W-:Y:S01]  /*9020*/  ULEA UR22, UR38, UR41, 0x3 ;  /* 0x0000002926167291 */ /* 0x000fe2000f8e183f */
[----:B-1----:R-:W-:-:S05]  /*9030*/  IMAD.U32 R7, RZ, RZ, UR37 ;  /* 0x00000025ff077e24 */ /* 0x002fca000f8e00ff */
[----:B------:R-:W-:-:S04]  /*9040*/  SHF.L.U32 R7, R7, 0x1f, RZ ;  /* 0x0000001f07077819 */ /* 0x000fc800000006ff */
[----:B------:R1:W2:Y:S01]  /*9050*/  SYNCS.PHASECHK.TRANS64.TRYWAIT P2, [UR22+0x28c30], R7 ;  /* 0x028c3007ff0075a7 */ /* 0x0002a20008040156 */
[----:B------:R-:W-:Y:S05]  /*9060*/  @!P0 BRA `(.L_x_2313) ;  /* 0x0000000000048947 */ /* 0x000fea0003800000 */
[----:B------:R-:W-:Y:S01]  /*9070*/  BPT.TRAP 0x1 ;  /* 0x000000040000795c */ /* 0x000fe20000300000 */
.L_x_2313:
[----:B--2---:R-:W-:Y:S05]  /*9080*/  @P2 BRA `(.L_x_2314) ;  /* 0x0000000000082947 */ /* 0x004fea0003800000 */
[----:B------:R-:W2:Y:S02]  /*9090*/  SYNCS.PHASECHK.TRANS64.TRYWAIT P2, [UR22+0x28c30], R7 ;  /* 0x028c3007ff0075a7 */ /* 0x000ea40008040156 */
[----:B--2---:R-:W-:Y:S05]  /*90a0*/  @!P2 BRA `(.L_x_2315) ;  /* 0x000000dc0020a947 */ /* 0x004fea0003800000 */
.L_x_2314:
        /* <DEDUP_REMOVED lines=23> */
.L_x_2316:
[----:B------:R-:W-:Y:S01]  /*9220*/  FMUL.FTZ R15, R152, UR24 ;  /* 0x00000018980f7c20 */ /* 0x000fe20008410000 */
[----:B--2---:R-:W-:Y:S01]  /*9230*/  FMUL.FTZ R6, R153, UR24 ;  /* 0x0000001899067c20 */ /* 0x004fe20008410000 */
        /* <DEDUP_REMOVED lines=29> */
[----:B--2---:R-:W-:Y:S01]  /*9410*/  FMNMX.FTZ R20, R6, R5, !PT ;  /* 0x0000000506147209 */ /* 0x004fe20007810000 */
[----:B------:R-:W-:Y:S01]  /*9420*/  FMUL.FTZ R159, R179, UR24 ;  /* 0x00000018b39f7c20 */ /* 0x000fe20008410000 */
[----:B------:R-:W-:Y:S01]  /*9430*/  UMOV UR10, UR21 ;  /* 0x00000015000a7c82 */ /* 0x000fe20008000000 */
[----:B------:R-:W-:Y:S01]  /*9440*/  FMUL.FTZ R161, R183, UR24 ;  /* 0x00000018b7a17c20 */ /* 0x000fe20008410000 */
[----:B------:R-:W-:-:S03]  /*9450*/  UIADD3 UR6, UR22, 0x28c40, URZ ;  /* 0x00028c4016067890 */ /* 0x000fc6000fffe03f */
[----:B------:R-:W2:Y:S01]  /*9460*/  MUFU.TANH R207, R207 ;  /* 0x000000cf00cf7308 */ /* 0x000ea20000002400 */
[----:B---3--:R-:W-:Y:S01]  /*9470*/  FMNMX.FTZ R5, R205, R20, !PT ;  /* 0x00000014cd057209 */ /* 0x008fe20007810000 */
[----:B------:R-:W-:-:S06]  /*9480*/  UPRMT UR6, UR40, 0x654, UR6 ;  /* 0x0000065428067896 */ /* 0x000fcc0008000006 */
[----:B------:R-:W3:Y:S01]  /*9490*/  MUFU.TANH R208, R208 ;  /* 0x000000d000d07308 */ /* 0x000ee20000002400 */
[----:B0-----:R-:W-:Y:S02]  /*94a0*/  FMNMX.FTZ R20, R206, R5, !PT ;  /* 0x00000005ce147209 */ /* 0x001fe40007810000 */
[----:B------:R-:W-:Y:S05]  /*94b0*/  SYNCS.ARRIVE.TRANS64.RED.A1T0 RZ, [UR6], RZ ;  /* 0x000000ffffff79a7 */ /* 0x000fea0008100406 */
[----:B------:R-:W0:Y:S01]  /*94c0*/  MUFU.TANH R209, R209 ;  /* 0x000000d100d17308 */ /* 0x000e220000002400 */
[----:B--2---:R-:W-:-:S07]  /*94d0*/  FMNMX.FTZ R5, R207, R20, !PT ;  /* 0x00000014cf057209 */ /* 0x004fce0007810000 */
[----:B------:R-:W2:Y:S01]  /*94e0*/  MUFU.TANH R211, R211 ;  /* 0x000000d300d37308 */ /* 0x000ea20000002400 */
[----:B---3--:R-:W-:-:S07]  /*94f0*/  FMNMX.FTZ R20, R208, R5, !PT ;  /* 0x00000005d0147209 */ /* 0x008fce0007810000 */
[----:B------:R-:W3:Y:S01]  /*9500*/  MUFU.TANH R168, R168 ;  /* 0x000000a800a87308 */ /* 0x000ee20000002400 */
[----:B0-----:R-:W-:-:S07]  /*9510*/  FMNMX.FTZ R20, R209, R20, !PT ;  /* 0x00000014d1147209 */ /* 0x001fce0007810000 */
[----:B------:R-:W0:Y:S01]  /*9520*/  MUFU.TANH R169, R169 ;  /* 0x000000a900a97308 */ /* 0x000e220000002400 */
[----:B--2---:R-:W-:-:S07]  /*9530*/  FMNMX.FTZ R5, R211, R20, !PT ;  /* 0x00000014d3057209 */ /* 0x004fce0007810000 */
[----:B------:R-:W2:Y:S01]  /*9540*/  MUFU.TANH R165, R165 ;  /* 0x000000a500a57308 */ /* 0x000ea20000002400 */
[----:B---3--:R-:W-:-:S07]  /*9550*/  FMNMX.FTZ R20, R168, R5, !PT ;  /* 0x00000005a8147209 */ /* 0x008fce0007810000 */
[----:B------:R-:W3:Y:S01]  /*9560*/  MUFU.TANH R210, R210 ;  /* 0x000000d200d27308 */ /* 0x000ee20000002400 */
[----:B0-----:R-:W-:-:S07]  /*9570*/  FMNMX.FTZ R20, R169, R20, !PT ;  /* 0x00000014a9147209 */ /* 0x001fce0007810000 */
[----:B------:R-:W0:Y:S01]  /*9580*/  MUFU.TANH R172, R172 ;  /* 0x000000ac00ac7308 */ /* 0x000e220000002400 */
[----:B--2---:R-:W-:Y:S01]  /*9590*/  FMNMX.FTZ R5, R165, R20, !PT ;  /* 0x00000014a5057209 */ /* 0x004fe20007810000 */
[----:B------:R-:W-:-:S06]  /*95a0*/  FMUL.FTZ R20, R162, UR24 ;  /* 0x00000018a2147c20 */ /* 0x000fcc0008410000 */
[----:B------:R-:W2:Y:S01]  /*95b0*/  MUFU.TANH R176, R176 ;  /* 0x000000b000b07308 */ /* 0x000ea20000002400 */
[----:B---3--:R-:W-:-:S07]  /*95c0*/  FMNMX.FTZ R5, R210, R5, !PT ;  /* 0x00000005d2057209 */ /* 0x008fce0007810000 */
[----:B------:R-:W3:Y:S01]  /*95d0*/  MUFU.TANH R173, R173 ;  /* 0x000000ad00ad7308 */ /* 0x000ee20000002400 */
[----:B0-----:R-:W-:-:S07]  /*95e0*/  FMNMX.FTZ R5, R172, R5, !PT ;  /* 0x00000005ac057209 */ /* 0x001fce0007810000 */
[----:B------:R-:W0:Y:S01]  /*95f0*/  MUFU.TANH R164, R164 ;  /* 0x000000a400a47308 */ /* 0x000e220000002400 */
[----:B--2---:R-:W-:-:S07]  /*9600*/  FMNMX.FTZ R152, R176, R5, !PT ;  /* 0x00000005b0987209 */ /* 0x004fce0007810000 */
[----:B------:R-:W2:Y:S01]  /*9610*/  MUFU.TANH R12, R12 ;  /* 0x0000000c000c7308 */ /* 0x000ea20000002400 */
[----:B---3--:R-:W-:Y:S01]  /*9620*/  FMNMX.FTZ R5, R173, R152, !PT ;  /* 0x00000098ad057209 */ /* 0x008fe20007810000 */
[----:B------:R-:W-:-:S06]  /*9630*/  FMUL.FTZ R152, R166, UR24 ;  /* 0x00000018a6987c20 */ /* 0x000fcc0008410000 */
[----:B------:R-:W3:Y:S01]  /*9640*/  MUFU.TANH R11, R11 ;  /* 0x0000000b000b7308 */ /* 0x000ee20000002400 */
[----:B0-----:R-:W-:-:S05]  /*9650*/  FMNMX.FTZ R5, R164, R5, !PT ;  /* 0x00000005a4057209 */ /* 0x001fca0007810000 */
[----:B------:R-:W0:Y:S02]  /*9660*/  SHFL.BFLY PT, R158, R5, 0x2, 0x1f ;  /* 0x0c401f00059e7f89 */ /* 0x000e2400000e0000 */
[----:B------:R-:W4:Y:S01]  /*9670*/  MUFU.TANH R13, R13 ;  /* 0x0000000d000d7308 */ /* 0x000f220000002400 */
[----:B--2---:R-:W-:-:S07]  /*9680*/  FMNMX.FTZ R160, R12, R9, !PT ;  /* 0x000000090ca07209 */ /* 0x004fce0007810000 */
[----:B------:R-:W2:Y:S01]  /*9690*/  MUFU.TANH R14, R14 ;  /* 0x0000000e000e7308 */ /* 0x000ea20000002400 */
[----:B---3--:R-:W-:-:S07]  /*96a0*/  FMNMX.FTZ R160, R11, R160, !PT ;  /* 0x000000a00ba07209 */ /* 0x008fce0007810000 */
[----:B------:R-:W3:Y:S01]  /*96b0*/  MUFU.TANH R20, R20 ;  /* 0x0000001400147308 */ /* 0x000ee20000002400 */
[----:B0-----:R-:W-:Y:S01]  /*96c0*/  FMNMX.FTZ R163, R5, R158, !PT ;  /* 0x0000009e05a37209 */ /* 0x001fe20007810000 */
[----:B------:R-:W-:-:S06]  /*96d0*/  FMUL.FTZ R158, R178, UR24 ;  /* 0x00000018b29e7c20 */ /* 0x000fcc0008410000 */
[----:B------:R-:W0:Y:S01]  /*96e0*/  MUFU.TANH R21, R21 ;  /* 0x0000001500157308 */ /* 0x000e220000002400 */
[----:B----4-:R-:W-:Y:S01]  /*96f0*/  FMNMX.FTZ R5, R13, R160, !PT ;  /* 0x000000a00d057209 */ /* 0x010fe20007810000 */
[----:B------:R-:W-:Y:S01]  /*9700*/  FMUL.FTZ R160, R182, UR24 ;  /* 0x00000018b6a07c20 */ /* 0x000fe20008410000 */
[----:B------:R-:W4:Y:S02]  /*9710*/  SHFL.BFLY PT, R166, R163, 0x1, 0x1f ;  /* 0x0c201f00a3a67f89 */ /* 0x000f2400000e0000 */
[----:B--2---:R-:W-:-:S03]  /*9720*/  FMNMX.FTZ R5, R14, R5, !PT ;  /* 0x000000050e057209 */ /* 0x004fc60007810000 */
[----:B------:R-:W2:Y:S01]  /*9730*/  MUFU.TANH R152, R152 ;  /* 0x0000009800987308 */ /* 0x000ea20000002400 */
[----:B---3--:R-:W-:-:S07]  /*9740*/  FMNMX.FTZ R162, R20, R5, !PT ;  /* 0x0000000514a27209 */ /* 0x008fce0007810000 */
[----:B------:R-:W3:Y:S08]  /*9750*/  MUFU.TANH R153, R153 ;  /* 0x0000009900997308 */ /* 0x000ef00000002400 */
[----:B------:R-:W5:Y:S01]  /*9760*/  MUFU.TANH R154, R154 ;  /* 0x0000009a009a7308 */ /* 0x000f620000002400 */
[----:B----4-:R-:W-:Y:S02]  /*9770*/  FMNMX.FTZ R5, R163, R166, !PT ;  /* 0x000000a6a3057209 */ /* 0x010fe40007810000 */
[----:B0-----:R-:W-:-:S05]  /*9780*/  FMNMX.FTZ R163, R21, R162, !PT ;  /* 0x000000a215a37209 */ /* 0x001fca0007810000 */
[----:B------:R-:W0:Y:S01]  /*9790*/  MUFU.TANH R155, R155 ;  /* 0x0000009b009b7308 */ /* 0x000e220000002400 */
[C---:B------:R-:W-:Y:S01]  /*97a0*/  FADD.FTZ R162, -R5.reuse, R10 ;  /* 0x0000000a05a27221 */ /* 0x040fe20000010100 */
[----:B--2---:R-:W-:Y:S01]  /*97b0*/  FMNMX.FTZ R10, R152, R163, !PT ;  /* 0x000000a3980a7209 */ /* 0x004fe20007810000 */
[----:B------:R-:W-:Y:S02]  /*97c0*/  FMUL.FTZ R177, R5, UR10 ;  /* 0x0000000a05b17c20 */ /* 0x000fe40008410000 */
[----:B------:R-:W-:Y:S01]  /*97d0*/  FMUL.FTZ R166, R162, UR10 ;  /* 0x0000000aa2a67c20 */ /* 0x000fe20008410000 */
[----:B---3--:R-:W-:Y:S01]  /*97e0*/  FMNMX.FTZ R163, R153, R10, !PT ;  /* 0x0000000a99a37209 */ /* 0x008fe20007810000 */
[--C-:B------:R-:W-:Y:S01]  /*97f0*/  FFMA.FTZ R170, R6, UR10, -R177.reuse ;  /* 0x0000000a06aa7c23 */ /* 0x100fe200080108b1 */
[----:B------:R-:W2:Y:S01]  /*9800*/  MUFU.TANH R156, R156 ;  /* 0x0000009c009c7308 */ /* 0x000ea20000002400 */
[--C-:B------:R-:W-:Y:S01]  /*9810*/  FFMA.FTZ R15, R15, UR10, -R177.reuse ;  /* 0x0000000a0f0f7c23 */ /* 0x100fe200080108b1 */
[----:B-----5:R-:W-:Y:S01]  /*9820*/  FMNMX.FTZ R162, R154, R163, !PT ;  /* 0x000000a39aa27209 */ /* 0x020fe20007810000 */
[--C-:B------:R-:W-:Y:S01]  /*9830*/  FFMA.FTZ R174, R206, UR10, -R177.reuse ;  /* 0x0000000aceae7c23 */ /* 0x100fe200080108b1 */
[--C-:B------:R-:W-:Y:S01]  /*9840*/  FFMA.FTZ R171, R208, UR10, -R177.reuse ;  /* 0x0000000ad0ab7c23 */ /* 0x100fe200080108b1 */
[--C-:B------:R-:W-:Y:S01]  /*9850*/  FFMA.FTZ R168, R168, UR10, -R177.reuse ;  /* 0x0000000aa8a87c23 */ /* 0x100fe200080108b1 */
[--C-:B------:R-:W-:Y:S01]  /*9860*/  FFMA.FTZ R165, R165, UR10, -R177.reuse ;  /* 0x0000000aa5a57c23 */ /* 0x100fe200080108b1 */
[--C-:B------:R-:W-:Y:S01]  /*9870*/  FFMA.FTZ R178, R210, UR10, -R177.reuse ;  /* 0x0000000ad2b27c23 */ /* 0x100fe200080108b1 */
[----:B------:R-:W3:Y:S01]  /*9880*/  MUFU.TANH R157, R157 ;  /* 0x0000009d009d7308 */ /* 0x000ee20000002400 */
[----:B0-----:R-:W-:Y:S01]  /*9890*/  FMNMX.FTZ R163, R155, R162, !PT ;  /* 0x000000a29ba37209 */ /* 0x001fe20007810000 */
[----:B------:R-:W-:-:S06]  /*98a0*/  FFMA.FTZ R173, R173, UR10, -R177 ;  /* 0x0000000aadad7c23 */ /* 0x000fcc00080108b1 */
[----:B------:R-:W0:Y:S01]  /*98b0*/  MUFU.TANH R158, R158 ;  /* 0x0000009e009e7308 */ /* 0x000e220000002400 */
[----:B--2---:R-:W-:-:S07]  /*98c0*/  FMNMX.FTZ R162, R156, R163, !PT ;  /* 0x000000a39ca27209 */ /* 0x004fce0007810000 */
[----:B------:R-:W2:Y:S01]  /*98d0*/  MUFU.TANH R159, R159 ;  /* 0x0000009f009f7308 */ /* 0x000ea20000002400 */
[----:B---3--:R-:W-:-:S07]  /*98e0*/  FMNMX.FTZ R163, R157, R162, !PT ;  /* 0x000000a29da37209 */ /* 0x008fce0007810000 */
[----:B------:R-:W3:Y:S01]  /*98f0*/  MUFU.TANH R160, R160 ;  /* 0x000000a000a07308 */ /* 0x000ee20000002400 */
[----:B0-----:R-:W-:Y:S01]  /*9900*/  FMNMX.FTZ R6, R158, R163, !PT ;  /* 0x000000a39e067209 */ /* 0x001fe20007810000 */
[----:B------:R-:W-:-:S06]  /*9910*/  FFMA.FTZ R163, R205, UR10, -R177 ;  /* 0x0000000acda37c23 */ /* 0x000fcc00080108b1 */
[----:B------:R-:W0:Y:S01]  /*9920*/  MUFU.TANH R161, R161 ;  /* 0x000000a100a17308 */ /* 0x000e220000002400 */
[----:B--2---:R-:W-:-:S07]  /*9930*/  FMNMX.FTZ R167, R159, R6, !PT ;  /* 0x000000069fa77209 */ /* 0x004fce0007810000 */
[----:B------:R2:W4:Y:S01]  /*9940*/  MUFU.EX2 R10, R166 ;  /* 0x000000a6000a7308 */ /* 0x0005220000000800 */
[----:B---3--:R-:W-:Y:S01]  /*9950*/  FMNMX.FTZ R6, R160, R167, !PT ;  /* 0x000000a7a0067209 */ /* 0x008fe20007810000 */
[----:B------:R-:W-:-:S06]  /*9960*/  FFMA.FTZ R167, R209, UR10, -R177 ;  /* 0x0000000ad1a77c23 */ /* 0x000fcc00080108b1 */
[----:B------:R3:W-:Y:S01]  /*9970*/  MUFU.EX2 R162, R170 ;  /* 0x000000aa00a27308 */ /* 0x0007e20000000800 */
[----:B0-----:R-:W-:Y:S01]  /*9980*/  FMNMX.FTZ R6, R161, R6, !PT ;  /* 0x00000006a1067209 */ /* 0x001fe20007810000 */
[----:B--2---:R-:W-:-:S04]  /*9990*/  FFMA.FTZ R166, R207, UR10, -R177 ;  /* 0x0000000acfa67c23 */ /* 0x004fc800080108b1 */
[----:B------:R-:W0:Y:S02]  /*99a0*/  SHFL.BFLY PT, R175, R6, 0x2, 0x1f ;  /* 0x0c401f0006af7f89 */ /* 0x000e2400000e0000 */
[----:B------:R-:W2:Y:S01]  /*99b0*/  MUFU.EX2 R15, R15 ;  /* 0x0000000f000f7308 */ /* 0x000ea20000000800 */
[--C-:B---3--:R-:W-:Y:S01]  /*99c0*/  FFMA.FTZ R170, R211, UR10, -R177.reuse ;  /* 0x0000000ad3aa7c23 */ /* 0x108fe200080108b1 */
[-C--:B----4-:R-:W-:Y:S01]  /*99d0*/  FMUL.FTZ R24, R24, R10.reuse ;  /* 0x0000000a18187220 */ /* 0x090fe20000410000 */
        /* <DEDUP_REMOVED lines=19> */
[----:B0-----:R-:W-:Y:S01]  /*9b10*/  FMNMX.FTZ R179, R6, R175, !PT ;  /* 0x000000af06b37209 */ /* 0x001fe20007810000 */
[--C-:B------:R-:W-:Y:S01]  /*9b20*/  FFMA.FTZ R175, R169, UR10, -R177.reuse ;  /* 0x0000000aa9af7c23 */ /* 0x100fe200080108b1 */
[--C-:B------:R-:W-:Y:S01]  /*9b30*/  FFMA.FTZ R169, R172, UR10, -R177.reuse ;  /* 0x0000000aaca97c23 */ /* 0x100fe200080108b1 */
[--C-:B------:R-:W-:Y:S01]  /*9b40*/  FFMA.FTZ R172, R176, UR10, -R177.reuse ;  /* 0x0000000ab0ac7c23 */ /* 0x100fe200080108b1 */
[----:B------:R-:W-:Y:S01]  /*9b50*/  FFMA.FTZ R176, R164, UR10, -R177 ;  /* 0x0000000aa4b07c23 */ /* 0x000fe200080108b1 */
[----:B------:R-:W0:Y:S01]  /*9b60*/  SHFL.BFLY PT, R6, R179, 0x1, 0x1f ;  /* 0x0c201f00b3067f89 */ /* 0x000e2200000e0000 */
        /* <DEDUP_REMOVED lines=23> */
[----:B0-----:R-:W-:Y:S01]  /*9ce0*/  FMNMX.FTZ R6, R179, R6, !PT ;  /* 0x00000006b3067209 */ /* 0x001fe20007810000 */
        /* <DEDUP_REMOVED lines=10> */
[----:B------:R-:W-:Y:S01]  /*9d90*/  FFMA.FTZ R177, R153, UR10, -R164 ;  /* 0x0000000a99b17c23 */ /* 0x000fe200080108a4 */
[----:B------:R-:W-:-:S02]  /*9da0*/  IMAD.MOV R153, RZ, RZ, -R17 ;  /* 0x000000ffff997224 */ /* 0x000fc400078e0a11 */
[--C-:B------:R-:W-:Y:S01]  /*9db0*/  FFMA.FTZ R11, R11, UR10, -R164.reuse ;  /* 0x0000000a0b0b7c23 */ /* 0x100fe200080108a4 */
[--C-:B------:R-:W-:Y:S01]  /*9dc0*/  FFMA.FTZ R13, R13, UR10, -R164.reuse ;  /* 0x0000000a0d0d7c23 */ /* 0x100fe200080108a4 */
[----:B------:R-:W-:Y:S01]  /*9dd0*/  MUFU.EX2 R9, R9 ;  /* 0x0000000900097308 */ /* 0x000fe20000000800 */
[--C-:B------:R-:W-:Y:S01]  /*9de0*/  FFMA.FTZ R180, R14, UR10, -R164.reuse ;  /* 0x0000000a0eb47c23 */ /* 0x100fe200080108a4 */
[----:B------:R-:W-:Y:S01]  /*9df0*/  ISETP.NE.AND P2, PT, R2, R153, PT ;  /* 0x000000990200720c */ /* 0x000fe20003f45270 */
[--C-:B------:R-:W-:Y:S01]  /*9e00*/  FFMA.FTZ R14, R20, UR10, -R164.reuse ;  /* 0x0000000a140e7c23 */ /* 0x100fe200080108a4 */
[----:B------:R-:W-:Y:S02]  /*9e10*/  IMAD.U32 R153, RZ, RZ, UR23 ;  /* 0x00000017ff997e24 */ /* 0x000fe4000f8e00ff */
[--C-:B------:R-:W-:Y:S01]  /*9e20*/  FFMA.FTZ R21, R21, UR10, -R164.reuse ;  /* 0x0000000a15157c23 */ /* 0x100fe200080108a4 */
[--C-:B------:R-:W-:Y:S01]  /*9e30*/  FFMA.FTZ R20, R152, UR10, -R164.reuse ;  /* 0x0000000a98147c23 */ /* 0x100fe200080108a4 */
[--C-:B------:R-:W-:Y:S01]  /*9e40*/  FFMA.FTZ R179, R154, UR10, -R164.reuse ;  /* 0x0000000a9ab37c23 */ /* 0x100fe200080108a4 */
[----:B------:R-:W0:Y:S01]  /*9e50*/  MUFU.EX2 R12, R12 ;  /* 0x0000000c000c7308 */ /* 0x000e220000000800 */
[--C-:B------:R-:W-:Y:S01]  /*9e60*/  FFMA.FTZ R182, R155, UR10, -R164.reuse ;  /* 0x0000000a9bb67c23 */ /* 0x100fe200080108a4 */
[--C-:B------:R-:W-:Y:S01]  /*9e70*/  FFMA.FTZ R181, R158, UR10, -R164.reuse ;  /* 0x0000000a9eb57c23 */ /* 0x100fe200080108a4 */
[--C-:B------:R-:W-:Y:S01]  /*9e80*/  FFMA.FTZ R159, R159, UR10, -R164.reuse ;  /* 0x0000000a9f9f7c23 */ /* 0x100fe200080108a4 */
[----:B------:R-:W-:Y:S01]  /*9e90*/  FFMA.FTZ R160, R160, UR10, -R164 ;  /* 0x0000000aa0a07c23 */ /* 0x000fe200080108a4 */
[-C--:B------:R-:W-:Y:S01]  /*9ea0*/  FMUL.FTZ R109, R109, R10.reuse ;  /* 0x0000000a6d6d7220 */ /* 0x080fe20000410000 */
[-C--:B------:R-:W-:Y:S01]  /*9eb0*/  FMUL.FTZ R112, R112, R10.reuse ;  /* 0x0000000a70707220 */ /* 0x080fe20000410000 */
[----:B------:R-:W-:Y:S01]  /*9ec0*/  @!P2 IMAD R152, R153, 0x40, R16 ;  /* 0x000000409998a824 */ /* 0x000fe200078e0210 */
[----:B------:R-:W3:Y:S01]  /*9ed0*/  MUFU.EX2 R11, R11 ;  /* 0x0000000b000b7308 */ /* 0x000ee20000000800 */
[----:B--2---:R-:W-:Y:S01]  /*9ee0*/  FFMA.FTZ R153, R10, R3, R15 ;  /* 0x000000030a997223 */ /* 0x004fe2000001000f */
[----:B------:R-:W-:Y:S01]  /*9ef0*/  FFMA.FTZ R3, R156, UR10, -R164 ;  /* 0x0000000a9c037c23 */ /* 0x000fe200080108a4 */
[-C--:B------:R-:W-:Y:S01]  /*9f00*/  FMUL.FTZ R113, R113, R10.reuse ;  /* 0x0000000a71717220 */ /* 0x080fe20000410000 */
[-C--:B------:R-:W-:Y:S01]  /*9f10*/  FMUL.FTZ R116, R116, R10.reuse ;  /* 0x0000000a74747220 */ /* 0x080fe20000410000 */
[----:B------:R-:W-:Y:S01]  /*9f20*/  FADD.FTZ R156, R162, R153 ;  /* 0x00000099a29c7221 */ /* 0x000fe20000010000 */
[-C--:B------:R-:W-:Y:S01]  /*9f30*/  FMUL.FTZ R117, R117, R10.reuse ;  /* 0x0000000a75757220 */ /* 0x080fe20000410000 */
[----:B------:R-:W-:Y:S01]  /*9f40*/  FMUL.FTZ R120, R120, R10 ;  /* 0x0000000a78787220 */ /* 0x000fe20000410000 */
[----:B------:R-:W2:Y:S01]  /*9f50*/  MUFU.EX2 R13, R13 ;  /* 0x0000000d000d7308 */ /* 0x000ea20000000800 */
[----:B0-----:R-:W-:Y:S01]  /*9f60*/  FFMA.FTZ R154, R9, R4, R12 ;  /* 0x00000004099a7223 */ /* 0x001fe2000001000c */
[----:B------:R-:W-:Y:S01]  /*9f70*/  FADD.FTZ R153, R163, R156 ;  /* 0x0000009ca3997221 */ /* 0x000fe20000010000 */
[----:B------:R-:W-:Y:S01]  /*9f80*/  @!P2 LEA R156, R152, UR41, 0x2 ;  /* 0x00000029989cac11 */ /* 0x000fe2000f8e10ff */
[--C-:B------:R-:W-:Y:S01]  /*9f90*/  FFMA.FTZ R4, R157, UR10, -R164.reuse ;  /* 0x0000000a9d047c23 */ /* 0x100fe200080108a4 */
[----:B------:R-:W-:Y:S01]  /*9fa0*/  FFMA.FTZ R164, R161, UR10, -R164 ;  /* 0x0000000aa1a47c23 */ /* 0x000fe200080108a4 */
[----:B------:R-:W-:Y:S01]  /*9fb0*/  FADD.FTZ R153, R174, R153 ;  /* 0x00000099ae997221 */ /* 0x000fe20000010000 */
[-C--:B------:R-:W-:Y:S01]  /*9fc0*/  FMUL.FTZ R121, R121, R10.reuse ;  /* 0x0000000a79797220 */ /* 0x080fe20000410000 */
[----:B------:R-:W0:Y:S01]  /*9fd0*/  MUFU.EX2 R180, R180 ;  /* 0x000000b400b47308 */ /* 0x000e220000000800 */
[----:B---3--:R-:W-:Y:S01]  /*9fe0*/  FADD.FTZ R154, R11, R154 ;  /* 0x0000009a0b9a7221 */ /* 0x008fe20000010000 */
[----:B------:R-:W-:Y:S01]  /*9ff0*/  @!P2 STS [R156+0x28800], R10 ;  /* 0x0288000a9c00a388 */ /* 0x000fe20000000800 */
[-C--:B------:R-:W-:Y:S01]  /*a000*/  FMUL.FTZ R124, R124, R10.reuse ;  /* 0x0000000a7c7c7220 */ /* 0x080fe20000410000 */
[-C--:B------:R-:W-:Y:S01]  /*a010*/  FMUL.FTZ R125, R125, R10.reuse ;  /* 0x0000000a7d7d7220 */ /* 0x080fe20000410000 */
[-C--:B------:R-:W-:Y:S01]  /*a020*/  FMUL.FTZ R128, R128, R10.reuse ;  /* 0x0000000a80807220 */ /* 0x080fe20000410000 */
[----:B------:R3:W-:Y:S01]  /*a030*/  @!P2 STS [R156+0x28820], R9 ;  /* 0x028820099c00a388 */ /* 0x0007e20000000800 */
[-C--:B------:R-:W-:Y:S01]  /*a040*/  FMUL.FTZ R129, R129, R10.reuse ;  /* 0x0000000a81817220 */ /* 0x080fe20000410000 */
[----:B------:R-:W4:Y:S01]  /*a050*/  MUFU.EX2 R14, R14 ;  /* 0x0000000e000e7308 */ /* 0x000f220000000800 */
[----:B--2---:R-:W-:Y:S01]  /*a060*/  FADD.FTZ R155, R13, R154 ;  /* 0x0000009a0d9b7221 */ /* 0x004fe20000010000 */
[----:B------:R-:W-:Y:S01]  /*a070*/  FADD.FTZ R154, R166, R153 ;  /* 0x00000099a69a7221 */ /* 0x000fe20000010000 */
[-C--:B------:R-:W-:Y:S01]  /*a080*/  FMUL.FTZ R132, R132, R10.reuse ;  /* 0x0000000a84847220 */ /* 0x080fe20000410000 */
[-C--:B------:R-:W-:Y:S01]  /*a090*/  FMUL.FTZ R133, R133, R10.reuse ;  /* 0x0000000a85857220 */ /* 0x080fe20000410000 */
[-C--:B------:R-:W-:Y:S01]  /*a0a0*/  FMUL.FTZ R136, R136, R10.reuse ;  /* 0x0000000a88887220 */ /* 0x080fe20000410000 */
[----:B------:R-:W-:Y:S01]  /*a0b0*/  FADD.FTZ R154, R171, R154 ;  /* 0x0000009aab9a7221 */ /* 0x000fe20000010000 */
[----:B------:R-:W-:Y:S01]  /*a0c0*/  FMUL.FTZ R137, R137, R10 ;  /* 0x0000000a89897220 */ /* 0x000fe20000410000 */
[----:B------:R-:W2:Y:S01]  /*a0d0*/  MUFU.EX2 R21, R21 ;  /* 0x0000001500157308 */ /* 0x000ea20000000800 */
[----:B0-----:R-:W-:Y:S01]  /*a0e0*/  FADD.FTZ R155, R180, R155 ;  /* 0x0000009bb49b7221 */ /* 0x001fe20000010000 */
[----:B---3--:R-:W-:Y:S01]  /*a0f0*/  F2FP.F16.F32.PACK_AB R156, R171, R166 ;  /* 0x000000a6ab9c723e */ /* 0x008fe200000000ff */
[-C--:B------:R-:W-:Y:S01]  /*a100*/  FMUL.FTZ R140, R140, R10.reuse ;  /* 0x0000000a8c8c7220 */ /* 0x080fe20000410000 */
[-C--:B------:R-:W-:Y:S01]  /*a110*/  FMUL.FTZ R141, R141, R10.reuse ;  /* 0x0000000a8d8d7220 */ /* 0x080fe20000410000 */
[-C--:B------:R-:W-:Y:S01]  /*a120*/  FMUL.FTZ R144, R144, R10.reuse ;  /* 0x0000000a90907220 */ /* 0x080fe20000410000 */
[-C--:B------:R-:W-:Y:S01]  /*a130*/  FMUL.FTZ R145, R145, R10.reuse ;  /* 0x0000000a91917220 */ /* 0x080fe20000410000 */
[-C--:B------:R-:W-:Y:S01]  /*a140*/  FMUL.FTZ R148, R148, R10.reuse ;  /* 0x0000000a94947220 */ /* 0x080fe20000410000 */
[----:B------:R-:W0:Y:S01]  /*a150*/  MUFU.EX2 R20, R20 ;  /* 0x0000001400147308 */ /* 0x000e220000000800 */
[----:B----4-:R-:W-:Y:S01]  /*a160*/  FADD.FTZ R152, R14, R155 ;  /* 0x0000009b0e987221 */ /* 0x010fe20000010000 */
[----:B------:R-:W-:Y:S01]  /*a170*/  FADD.FTZ R155, R167, R154 ;  /* 0x0000009aa79b7221 */ /* 0x000fe20000010000 */
[----:B------:R-:W-:Y:S01]  /*a180*/  FMUL.FTZ R149, R149, R10 ;  /* 0x0000000a95957220 */ /* 0x000fe20000410000 */
[-C--:B------:R-:W-:Y:S01]  /*a190*/  FMUL.FTZ R26, R26, R9.reuse ;  /* 0x000000091a1a7220 */ /* 0x080fe20000410000 */
[-C--:B------:R-:W-:Y:S01]  /*a1a0*/  FMUL.FTZ R27, R27, R9.reuse ;  /* 0x000000091b1b7220 */ /* 0x080fe20000410000 */
[----:B------:R-:W-:Y:S01]  /*a1b0*/  FADD.FTZ R155, R170, R155 ;  /* 0x0000009baa9b7221 */ /* 0x000fe20000010000 */
[----:B------:R-:W-:Y:S01]  /*a1c0*/  FMUL.FTZ R30, R30, R9 ;  /* 0x000000091e1e7220 */ /* 0x000fe20000410000 */
[----:B------:R-:W3:Y:S01]  /*a1d0*/  MUFU.EX2 R177, R177 ;  /* 0x000000b100b17308 */ /* 0x000ee20000000800 */
[----:B--2---:R-:W-:Y:S01]  /*a1e0*/  FADD.FTZ R153, R21, R152 ;  /* 0x0000009815997221 */ /* 0x004fe20000010000 */
[----:B------:R-:W-:Y:S01]  /*a1f0*/  F2FP.F16.F32.PACK_AB R152, R162, R15 ;  /* 0x0000000fa298723e */ /* 0x000fe200000000ff */
[-C--:B------:R-:W-:Y:S01]  /*a200*/  FMUL.FTZ R31, R31, R9.reuse ;  /* 0x000000091f1f7220 */ /* 0x080fe20000410000 */
[----:B------:R-:W-:Y:S01]  /*a210*/  F2FP.F16.F32.PACK_AB R157, R21, R14 ;  /* 0x0000000e159d723e */ /* 0x000fe200000000ff */
[-C--:B------:R-:W-:Y:S01]  /*a220*/  FMUL.FTZ R34, R34, R9.reuse ;  /* 0x0000000922227220 */ /* 0x080fe20000410000 */
[-C--:B------:R-:W-:Y:S01]  /*a230*/  FMUL.FTZ R35, R35, R9.reuse ;  /* 0x0000000923237220 */ /* 0x080fe20000410000 */
[-C--:B------:R-:W-:Y:S01]  /*a240*/  FMUL.FTZ R38, R38, R9.reuse ;  /* 0x0000000926267220 */ /* 0x080fe20000410000 */
[----:B------:R-:W2:Y:S01]  /*a250*/  MUFU.EX2 R179, R179 ;  /* 0x000000b300b37308 */ /* 0x000ea20000000800 */
[----:B0-----:R-:W-:Y:S01]  /*a260*/  FADD.FTZ R154, R20, R153 ;  /* 0x00000099149a7221 */ /* 0x001fe20000010000 */
[----:B------:R-:W-:Y:S01]  /*a270*/  F2FP.F16.F32.PACK_AB R153, R11, R12 ;  /* 0x0000000c0b99723e */ /* 0x000fe200000000ff */
[-C--:B------:R-:W-:Y:S01]  /*a280*/  FMUL.FTZ R39, R39, R9.reuse ;  /* 0x0000000927277220 */ /* 0x080fe20000410000 */
[-C--:B------:R-:W-:Y:S01]  /*a290*/  FMUL.FTZ R42, R42, R9.reuse ;  /* 0x000000092a2a7220 */ /* 0x080fe20000410000 */
[-C--:B------:R-:W-:Y:S01]  /*a2a0*/  FMUL.FTZ R43, R43, R9.reuse ;  /* 0x000000092b2b7220 */ /* 0x080fe20000410000 */
[-C--:B------:R-:W-:Y:S01]  /*a2b0*/  FMUL.FTZ R46, R46, R9.reuse ;  /* 0x000000092e2e7220 */ /* 0x080fe20000410000 */
[----:B------:R-:W-:Y:S01]  /*a2c0*/  FMUL.FTZ R47, R47, R9 ;  /* 0x000000092f2f7220 */ /* 0x000fe20000410000 */
[----:B------:R-:W0:Y:S01]  /*a2d0*/  MUFU.EX2 R182, R182 ;  /* 0x000000b600b67308 */ /* 0x000e220000000800 */
[----:B---3--:R-:W-:Y:S01]  /*a2e0*/  FADD.FTZ R158, R177, R154 ;  /* 0x0000009ab19e7221 */ /* 0x008fe20000010000 */
[----:B------:R-:W-:Y:S01]  /*a2f0*/  F2FP.F16.F32.PACK_AB R154, R174, R163 ;  /* 0x000000a3ae9a723e */ /* 0x000fe200000000ff */
[-C--:B------:R-:W-:Y:S01]  /*a300*/  FMUL.FTZ R50, R50, R9.reuse ;  /* 0x0000000932327220 */ /* 0x080fe20000410000 */
[-C--:B------:R-:W-:Y:S01]  /*a310*/  FMUL.FTZ R51, R51, R9.reuse ;  /* 0x0000000933337220 */ /* 0x080fe20000410000 */
[-C--:B------:R-:W-:Y:S01]  /*a320*/  FMUL.FTZ R54, R54, R9.reuse ;  /* 0x0000000936367220 */ /* 0x080fe20000410000 */
[-C--:B------:R-:W-:Y:S01]  /*a330*/  FMUL.FTZ R55, R55, R9.reuse ;  /* 0x0000000937377220 */ /* 0x080fe20000410000 */
[----:B------:R-:W-:Y:S01]  /*a340*/  FMUL.FTZ R58, R58, R9 ;  /* 0x000000093a3a7220 */ /* 0x000fe20000410000 */
[----:B------:R-:W3:Y:S01]  /*a350*/  MUFU.EX2 R168, R168 ;  /* 0x000000a800a87308 */ /* 0x000ee20000000800 */
[----:B--2---:R-:W-:Y:S01]  /*a360*/  FADD.FTZ R15, R179, R158 ;  /* 0x0000009eb30f7221 */ /* 0x004fe20000010000 */
[----:B------:R-:W-:Y:S01]  /*a370*/  F2FP.F16.F32.PACK_AB R158, R170, R167 ;  /* 0x000000a7aa9e723e */ /* 0x000fe200000000ff */
[-C--:B------:R-:W-:Y:S01]  /*a380*/  FMUL.FTZ R59, R59, R9.reuse ;  /* 0x000000093b3b7220 */ /* 0x080fe20000410000 */
[-C--:B------:R-:W-:Y:S01]  /*a390*/  FMUL.FTZ R62, R62, R9.reuse ;  /* 0x000000093e3e7220 */ /* 0x080fe20000410000 */
[-C--:B------:R-:W-:Y:S01]  /*a3a0*/  FMUL.FTZ R63, R63, R9.reuse ;  /* 0x000000093f3f7220 */ /* 0x080fe20000410000 */
[-C--:B------:R-:W-:Y:S01]  /*a3b0*/  FMUL.FTZ R66, R66, R9.reuse ;  /* 0x0000000942427220 */ /* 0x080fe20000410000 */
[----:B------:R-:W-:Y:S01]  /*a3c0*/  FMUL.FTZ R67, R67, R9 ;  /* 0x0000000943437220 */ /* 0x000fe20000410000 */
[----:B------:R-:W2:Y:S01]  /*a3d0*/  MUFU.EX2 R3, R3 ;  /* 0x0000000300037308 */ /* 0x000ea20000000800 */
[C---:B0-----:R-:W-:Y:S01]  /*a3e0*/  FADD.FTZ R12, R182.reuse, R15 ;  /* 0x0000000fb60c7221 */ /* 0x041fe20000010000 */
        /* <DEDUP_REMOVED lines=9> */
[----:B------:R-:W-:Y:S01]  /*a480*/  BAR.SYNC.DEFER_BLOCKING 0xf, 0x100 ;  /* 0x03c4000000007b1d */ /* 0x000fe20000010000 */
[-C--:B------:R-:W-:Y:S01]  /*a490*/  FMUL.FTZ R79, R79, R9.reuse ;  /* 0x000000094f4f7220 */ /* 0x080fe20000410000 */
[-C--:B------:R-:W-:Y:S01]  /*a4a0*/  FMUL.FTZ R82, R82, R9.reuse ;  /* 0x0000000952527220 */ /* 0x080fe20000410000 */
[-C--:B------:R-:W-:Y:S01]  /*a4b0*/  FMUL.FTZ R83, R83, R9.reuse ;  /* 0x0000000953537220 */ /* 0x080fe20000410000 */
[-C--:B------:R-:W-:Y:S01]  /*a4c0*/  FMUL.FTZ R86, R86, R9.reuse ;  /* 0x0000000956567220 */ /* 0x080fe20000410000 */
[-C--:B------:R-:W-:Y:S01]  /*a4d0*/  FMUL.FTZ R87, R87, R9.reuse ;  /* 0x0000000957577220 */ /* 0x080fe20000410000 */
[----:B------:R-:W3:Y:S01]  /*a4e0*/  MUFU.EX2 R165, R165 ;  /* 0x000000a500a57308 */ /* 0x000ee20000000800 */
        /* <DEDUP_REMOVED lines=17> */
[----:B------:R3:W-:Y:S01]  /*a600*/  STSM.16.M88.4 [R18+0x26800], R152 ;  /* 0x0268009812007844 */ /* 0x0007e20000000200 */
[-C--:B------:R-:W-:Y:S01]  /*a610*/  FMUL.FTZ R114, R114, R9.reuse ;  /* 0x0000000972727220 */ /* 0x080fe20000410000 */
[-C--:B------:R-:W-:Y:S01]  /*a620*/  FMUL.FTZ R115, R115, R9.reuse ;  /* 0x0000000973737220 */ /* 0x080fe20000410000 */
[-C--:B------:R-:W-:Y:S01]  /*a630*/  FMUL.FTZ R118, R118, R9.reuse ;  /* 0x0000000976767220 */ /* 0x080fe20000410000 */
[-C--:B------:R-:W-:Y:S01]  /*a640*/  FMUL.FTZ R119, R119, R9.reuse ;  /* 0x0000000977777220 */ /* 0x080fe20000410000 */
[-C--:B------:R-:W-:Y:S01]  /*a650*/  FMUL.FTZ R122, R122, R9.reuse ;  /* 0x000000097a7a7220 */ /* 0x080fe20000410000 */
[----:B------:R-:W4:Y:S01]  /*a660*/  MUFU.EX2 R169, R169 ;  /* 0x000000a900a97308 */ /* 0x000f220000000800 */
        /* <DEDUP_REMOVED lines=16> */
[----:B----4-:R-:W-:Y:S01]  /*a770*/  FADD.FTZ R13, R169, R14 ;  /* 0x0000000ea90d7221 */ /* 0x010fe20000010000 */
[-C--:B------:R-:W-:Y:S01]  /*a780*/  FMUL.FTZ R146, R146, R9.reuse ;  /* 0x0000000992927220 */ /* 0x080fe20000410000 */
[-C--:B------:R-:W-:Y:S01]  /*a790*/  FMUL.FTZ R147, R147, R9.reuse ;  /* 0x0000000993937220 */ /* 0x080fe20000410000 */
[-C--:B------:R-:W-:Y:S01]  /*a7a0*/  FMUL.FTZ R150, R150, R9.reuse ;  /* 0x0000000996967220 */ /* 0x080fe20000410000 */
[----:B------:R-:W-:-:S03]  /*a7b0*/  FMUL.FTZ R151, R151, R9 ;  /* 0x0000000997977220 */ /* 0x000fc60000410000 */
[----:B------:R-:W4:Y:S01]  /*a7c0*/  MUFU.EX2 R173, R173 ;  /* 0x000000ad00ad7308 */ /* 0x000f220000000800 */
[----:B--2---:R-:W-:Y:S01]  /*a7d0*/  FADD.FTZ R15, R181, R162 ;  /* 0x000000a2b50f7221 */ /* 0x004fe20000010000 */
[----:B------:R-:W-:-:S06]  /*a7e0*/  F2FP.F16.F32.PACK_AB R162, R178, R165 ;  /* 0x000000a5b2a2723e */ /* 0x000fcc00000000ff */
[----:B------:R-:W2:Y:S01]  /*a7f0*/  MUFU.EX2 R176, R176 ;  /* 0x000000b000b07308 */ /* 0x000ea20000000800 */
[----:B0-----:R-:W-:-:S07]  /*a800*/  FADD.FTZ R14, R172, R13 ;  /* 0x0000000dac0e7221 */ /* 0x001fce0000010000 */
[----:B------:R0:W5:Y:S01]  /*a810*/  MUFU.EX2 R206, R159 ;  /* 0x0000009f00ce7308 */ /* 0x0001620000000800 */
[----:B----4-:R-:W-:-:S07]  /*a820*/  FADD.FTZ R3, R173, R14 ;  /* 0x0000000ead037221 */ /* 0x010fce0000010000 */
[----:B------:R4:W1:Y:S01]  /*a830*/  MUFU.EX2 R11, R160 ;  /* 0x000000a0000b7308 */ /* 0x0008620000000800 */
[----:B0-----:R-:W-:Y:S01]  /*a840*/  F2FP.F16.F32.PACK_AB R159, R177, R20 ;  /* 0x00000014b19f723e */ /* 0x001fe200000000ff */
[C---:B--2---:R-:W-:Y:S01]  /*a850*/  FADD.FTZ R3, R176.reuse, R3 ;  /* 0x00000003b0037221 */ /* 0x044fe20000010000 */
[----:B------:R-:W-:-:S03]  /*a860*/  F2FP.F16.F32.PACK_AB R166, R176, R173 ;  /* 0x000000adb0a6723e */ /* 0x000fc600000000ff */
[----:B------:R3:W-:Y:S02]  /*a870*/  STSM.16.M88.4 [R19], R156 ;  /* 0x0000009c13007844 */ /* 0x0007e40000000200 */
[----:B------:R0:W2:Y:S01]  /*a880*/  MUFU.EX2 R12, R164 ;  /* 0x000000a4000c7308 */ /* 0x0000a20000000800 */
[----:B----4-:R-:W-:Y:S01]  /*a890*/  F2FP.F16.F32.PACK_AB R160, R175, R168 ;  /* 0x000000a8afa0723e */ /* 0x010fe200000000ff */
[C---:B-----5:R-:W-:Y:S01]  /*a8a0*/  FADD.FTZ R20, R206.reuse, R15 ;  /* 0x0000000fce147221 */ /* 0x060fe20000010000 */
[----:B------:R-:W-:-:S03]  /*a8b0*/  F2FP.F16.F32.PACK_AB R165, R206, R181 ;  /* 0x000000b5cea5723e */ /* 0x000fc600000000ff */
[----:B------:R3:W-:Y:S01]  /*a8c0*/  STSM.16.M88.4 [R23], R160 ;  /* 0x000000a017007844 */ /* 0x0007e20000000200 */
[----:B0-----:R-:W-:Y:S01]  /*a8d0*/  F2FP.F16.F32.PACK_AB R164, R172, R169 ;  /* 0x000000a9aca4723e */ /* 0x001fe200000000ff */
[----:B-1----:R-:W-:Y:S01]  /*a8e0*/  FADD.FTZ R13, R11, R20 ;  /* 0x000000140b0d7221 */ /* 0x002fe20000010000 */
[----:B--2---:R-:W-:-:S03]  /*a8f0*/  F2FP.F16.F32.PACK_AB R167, R12, R11 ;  /* 0x0000000b0ca7723e */ /* 0x004fc600000000ff */
[----:B------:R-:W-:Y:S02]  /*a900*/  FADD.FTZ R4, R12, R13 ;  /* 0x0000000d0c047221 */ /* 0x000fe40000010000 */
[----:B------:R3:W-:Y:S01]  /*a910*/  STSM.16.M88.4 [R22], R164 ;  /* 0x000000a416007844 */ /* 0x0007e20000000200 */
[----:B------:R-:W-:Y:S05]  /*a920*/  @!P0 BRA `(.L_x_2317) ;  /* 0x0000000000048947 */ /* 0x000fea0003800000 */
[----:B------:R-:W-:Y:S01]  /*a930*/  BPT.TRAP 0x1 ;  /* 0x000000040000795c */ /* 0x000fe20000300000 */
.L_x_2317:
[----:B------:R0:W1:Y:S01]  /*a940*/  SYNCS.PHASECHK.TRANS64.TRYWAIT P2, [UR22+0x28c50], R7 ;  /* 0x028c5007ff0075a7 */ /* 0x0000620008040156 */
[----:B------:R-:W-:Y:S05]  /*a950*/  @!P0 BRA `(.L_x_2318) ;  /* 0x0000000000048947 */ /* 0x000fea0003800000 */
[----:B------:R-:W-:Y:S01]  /*a960*/  BPT.TRAP 0x1 ;  /* 0x000000040000795c */ /* 0x000fe20000300000 */
.L_x_2318:
[----:B-1----:R-:W-:Y:S05]  /*a970*/  @P2 BRA `(.L_x_2319) ;  /* 0x0000000000082947 */ /* 0x002fea0003800000 */
[----:B------:R-:W1:Y:S02]  /*a980*/  SYNCS.PHASECHK.TRANS64.TRYWAIT P2, [UR22+0x28c50], R7 ;  /* 0x028c5007ff0075a7 */ /* 0x000e640008040156 */
[----:B-1----:R-:W-:Y:S05]  /*a990*/  @!P2 BRA `(.L_x_2320) ;  /* 0x000000c000fca947 */ /* 0x002fea0003800000 */
.L_x_2319:
        /* <DEDUP_REMOVED lines=34> */
.L_x_2321:
[----:B------:R-:W-:Y:S01]  /*abc0*/  UIADD3 UR22, UR22, 0x28c60, URZ ;  /* 0x00028c6016167890 */ /* 0x000fe2000fffe03f */
[----:B------:R-:W-:Y:S01]  /*abd0*/  IMAD.MOV.U32 R9, RZ, RZ, R6 ;  /* 0x000000ffff097224 */ /* 0x000fe200078e0006 */
[----:B------:R-:W-:Y:S01]  /*abe0*/  UMOV UR23, UR38 ;  /* 0x0000002600177c82 */ /* 0x000fe20008000000 */
[----:B-1----:R-:W-:Y:S01]  /*abf0*/  IMAD.MOV.U32 R10, RZ, RZ, R5 ;  /* 0x000000ffff0a7224 */ /* 0x002fe200078e0005 */
[----:B------:R-:W-:-:S09]  /*ac00*/  UPRMT UR22, UR40, 0x654, UR22 ;  /* 0x0000065428167896 */ /* 0x000fd20008000016 */
[----:B------:R-:W-:Y:S01]  /*ac10*/  SYNCS.ARRIVE.TRANS64.RED.A1T0 RZ, [UR22], RZ ;  /* 0x000000ffffff79a7 */ /* 0x000fe20008100416 */
[----:B------:R-:W-:Y:S05]  /*ac20*/  @P1 BRA `(.L_x_2322) ;  /* 0xffffffe000d81947 */ /* 0x000fea000383ffff */
.L_x_2311:
        /* <DEDUP_REMOVED lines=9> */
[----:B------:R-:W-:-:S05]  /*acc0*/  ULDC UR25, c[0x0][0x9e0] ;  /* 0x0002780000197ab9 */ /* 0x000fca0000000800 */
.L_x_2342:
[----:B------:R-:W-:-:S04]  /*acd0*/  UIADD3 UR38, UR26, 0x1, URZ ;  /* 0x000000011a267890 */ /* 0x000fc8000fffe03f */
[----:B------:R-:W-:-:S04]  /*ace0*/  UISETP.NE.AND UP0, UPT, UR38, 0x2, UPT ;  /* 0x000000022600788c */ /* 0x000fc8000bf05270 */
[----:B------:R-:W-:Y:S02]  /*acf0*/  USEL UR6, URZ, 0x1, UP0 ;  /* 0x000000013f067887 */ /* 0x000fe40008000000 */
[----:B------:R-:W-:Y:S02]  /*ad00*/  USEL UR38, UR38, URZ, UP0 ;  /* 0x0000003f26267287 */ /* 0x000fe40008000000 */
[----:B------:R-:W-:Y:S01]  /*ad10*/  ULOP3.LUT UR37, UR37, UR6, URZ, 0x3c, !UPT ;  /* 0x0000000625257292 */ /* 0x000fe2000f8e3c3f */
[----:B------:R-:W-:Y:S11]  /*ad20*/  @!P0 BRA `(.L_x_2324) ;  /* 0x0000000000048947 */ /* 0x000ff60003800000 */
[----:B------:R-:W-:Y:S01]  /*ad30*/  BPT.TRAP 0x1 ;  /* 0x000000040000795c */ /* 0x000fe20000300000 */
.L_x_2324:
[----:B------:R-:W-:Y:S01]  /*ad40*/  ULEA UR20, UR38, UR41, 0x3 ;  /* 0x0000002926147291 */ /* 0x000fe2000f8e183f */
[----:B012---:R-:W-:-:S04]  /*ad50*/  MOV R7, UR37 ;  /* 0x0000002500077c02 */ /* 0x007fc80008000f00 */
[----:B------:R-:W-:-:S04]  /*ad60*/  SHF.L.U32 R7, R7, 0x1f, RZ ;  /* 0x0000001f07077819 */ /* 0x000fc800000006ff */
[----:B------:R0:W1:Y:S01]  /*ad70*/  SYNCS.PHASECHK.TRANS64.TRYWAIT P1, [UR20+0x28c30], R7 ;  /* 0x028c3007ff0075a7 */ /* 0x0000620008020154 */
[----:B------:R-:W-:Y:S05]  /*ad80*/  @!P0 BRA `(.L_x_2325) ;  /* 0x0000000000048947 */ /* 0x000fea0003800000 */
[----:B------:R-:W-:Y:S01]  /*ad90*/  BPT.TRAP 0x1 ;  /* 0x000000040000795c */ /* 0x000fe20000300000 */
.L_x_2325:
[----:B-1----:R-:W-:Y:S05]  /*ada0*/  @P1 BRA `(.L_x_2326) ;  /* 0x0000000000081947 */ /* 0x002fea0003800000 */
[----:B------:R-:W1:Y:S02]  /*adb0*/  SYNCS.PHASECHK.TRANS64.TRYWAIT P1, [UR20+0x28c30], R7 ;  /* 0x028c3007ff0075a7 */ /* 0x000e640008020154 */
[----:B-1----:R-:W-:Y:S05]  /*adc0*/  @!P1 BRA `(.L_x_2327) ;  /* 0x000000c000089947 */ /* 0x002fea0003800000 */
.L_x_2326:
[----:B------:R-:W-:Y:S01]  /*add0*/  R2UR UR18, R0 ;  /* 0x00000000001272ca */ /* 0x000fe200000e0000 */
[----:B---3--:R-:W-:Y:S01]  /*ade0*/  WARPGROUP.ARRIVE ;  /* 0x00000000000079c5 */ /* 0x008fe20000000000 */
        /* <DEDUP_REMOVED lines=21> */
.L_x_2328:
        /* <DEDUP_REMOVED lines=17> */
[----:B-1----:R-:W-:Y:S01]  /*b050*/  FMUL.FTZ R6, R154, UR24 ;  /* 0x000000189a067c20 */ /* 0x002fe20008410000 */
        /* <DEDUP_REMOVED lines=37> */
[--C-:B-1----:R-:W-:Y:S02]  /*b2b0*/  IMAD.IADD R179, R181, 0x1, R162.reuse ;  /* 0x00000001b5b37824 */ /* 0x102fe400078e02a2 */
        /* <DEDUP_REMOVED lines=32> */
[----:B------:R-:W-:Y:S01]  /*b4c0*/  IMAD.U32 R11, RZ, RZ, UR50 ;  /* 0x00000032ff0b7e24 */ /* 0x000fe2000f8e00ff */
[----:B------:R-:W-:Y:S04]  /*b4d0*/  BSSY B0, `(.L_x_2330) ;  /* 0x0000011000007945 */ /* 0x000fe80003800000 */
[----:B------:R-:W-:-:S04]  /*b4e0*/  IADD3 R162, -R11, UR48, R162 ;  /* 0x000000300ba27c10 */ /* 0x000fc8000fffe1a2 */
[----:B------:R-:W-:-:S13]  /*b4f0*/  ISETP.GT.AND P1, PT, R162, -0x1, PT ;  /* 0xffffffffa200780c */ /* 0x000fda0003f24270 */
[----:B------:R-:W-:Y:S05]  /*b500*/  @P1 BRA `(.L_x_2331) ;  /* 0x0000000000201947 */ /* 0x000fea0003800000 */
[----:B------:R-:W-:Y:S02]  /*b510*/  MOV R164, UR22 ;  /* 0x0000001600a47c02 */ /* 0x000fe40008000f00 */
[----:B------:R-:W-:Y:S02]  /*b520*/  LOP3.LUT R165, RZ, R162, RZ, 0x33, !PT ;  /* 0x000000a2ffa57212 */ /* 0x000fe400078e33ff */
[----:B------:R-:W-:-:S13]  /*b530*/  ISETP.NE.AND P1, PT, R164, 0x1, PT ;  /* 0x00000001a400780c */ /* 0x000fda0003f25270 */
[----:B------:R-:W1:Y:S02]  /*b540*/  @P1 LDC.64 R10, c[0x0][0x9e8] ;  /* 0x00027a00ff0a1b82 */ /* 0x000e640000000a00 */
[----:B-1----:R-:W-:-:S05]  /*b550*/  @P1 IMAD.HI.U32 R10, R165, R10, RZ ;  /* 0x0000000aa50a1227 */ /* 0x002fca00078e00ff */
[----:B------:R-:W-:-:S04]  /*b560*/  @P1 SHF.R.U32.HI R165, RZ, R11, R10 ;  /* 0x0000000bffa51219 */ /* 0x000fc8000001160a */
[----:B------:R-:W-:Y:S01]  /*b570*/  LOP3.LUT R162, RZ, R165, RZ, 0x33, !PT ;  /* 0x000000a5ffa27212 */ /* 0x000fe200078e33ff */
[----:B------:R-:W-:Y:S06]  /*b580*/  BRA `(.L_x_2332) ;  /* 0x0000000000147947 */ /* 0x000fec0003800000 */
.L_x_2331:
[----:B------:R-:W-:-:S05]  /*b590*/  IMAD.U32 R164, RZ, RZ, UR22 ;  /* 0x00000016ffa47e24 */ /* 0x000fca000f8e00ff */
[----:B------:R-:W-:-:S13]  /*b5a0*/  ISETP.NE.AND P1, PT, R164, 0x1, PT ;  /* 0x00000001a400780c */ /* 0x000fda0003f25270 */
[----:B------:R-:W1:Y:S02]  /*b5b0*/  @P1 LDC.64 R10, c[0x0][0x9e8] ;  /* 0x00027a00ff0a1b82 */ /* 0x000e640000000a00 */
[----:B-1----:R-:W-:-:S05]  /*b5c0*/  @P1 IMAD.HI.U32 R10, R162, R10, RZ ;  /* 0x0000000aa20a1227 */ /* 0x002fca00078e00ff */
[----:B------:R-:W-:-:S07]  /*b5d0*/  @P1 SHF.R.U32.HI R162, RZ, R11, R10 ;  /* 0x0000000bffa21219 */ /* 0x000fce000001160a */
.L_x_2332:
[----:B------:R-:W-:Y:S05]  /*b5e0*/  BSYNC B0 ;  /* 0x0000000000007941 */ /* 0x000fea0003800000 */
.L_x_2330:
[----:B------:R-:W-:-:S04]  /*b5f0*/  IMAD R11, R162, R164, -R177 ;  /* 0x000000a4a20b7224 */ /* 0x000fc800078e0ab1 */
[----:B------:R-:W-:-:S05]  /*b600*/  IMAD.IADD R11, R11, 0x1, -R2 ;  /* 0x000000010b0b7824 */ /* 0x000fca00078e0a02 */
[----:B------:R-:W-:Y:S02]  /*b610*/  VIADDMNMX R179, R11, R164, R179, PT ;  /* 0x000000a40bb37246 */ /* 0x000fe400038001b3 */
[----:B------:R-:W-:-:S07]  /*b620*/  VIMNMX R180, R180, R11, !PT ;  /* 0x0000000bb4b47248 */ /* 0x000fce0007fe0100 */
.L_x_2329:
        /* <DEDUP_REMOVED lines=68> */
.L_x_2335:
[----:B------:R-:W-:-:S05]  /*ba70*/  IMAD.U32 R182, RZ, RZ, UR22 ;  /* 0x00000016ffb67e24 */ /* 0x000fca000f8e00ff */
[----:B------:R-:W-:-:S13]  /*ba80*/  ISETP.NE.AND P2, PT, R182, 0x1, PT ;  /* 0x00000001b600780c */ /* 0x000fda0003f45270 */
[----:B------:R-:W0:Y:S02]  /*ba90*/  @P2 LDC.64 R10, c[0x0][0x9e8] ;  /* 0x00027a00ff0a2b82 */ /* 0x000e240000000a00 */
[----:B0-----:R-:W-:-:S05]  /*baa0*/  @P2 IMAD.HI.U32 R10, R5, R10, RZ ;  /* 0x0000000a050a2227 */ /* 0x001fca00078e00ff */
[----:B------:R-:W-:-:S07]  /*bab0*/  @P2 SHF.R.U32.HI R5, RZ, R11, R10 ;  /* 0x0000000bff052219 */ /* 0x000fce000001160a */
.L_x_2336:
[----:B------:R-:W-:Y:S05]  /*bac0*/  BSYNC B0 ;  /* 0x0000000000007941 */ /* 0x000fea0003800000 */
.L_x_2334:
[----:B------:R-:W-:-:S04]  /*bad0*/  IMAD R5, R5, R182, -R177 ;  /* 0x000000b605057224 */ /* 0x000fc800078e0ab1 */
[----:B------:R-:W-:-:S05]  /*bae0*/  IMAD.IADD R5, R5, 0x1, -R2 ;  /* 0x0000000105057824 */ /* 0x000fca00078e0a02 */
[----:B------:R-:W-:Y:S02]  /*baf0*/  VIADDMNMX R179, R5, R182, R179, PT ;  /* 0x000000b605b37246 */ /* 0x000fe400038001b3 */
[----:B------:R-:W-:-:S07]  /*bb00*/  VIMNMX R180, R180, R5, !PT ;  /* 0x00000005b4b47248 */ /* 0x000fce0007fe0100 */
.L_x_2333:
[----:B------:R-:W-:Y:S01]  /*bb10*/  FMNMX.FTZ R5, R178, R9, !PT ;  /* 0x00000009b2057209 */ /* 0x000fe20007810000 */
[----:B------:R-:W-:Y:S01]  /*bb20*/  UMOV UR10, UR21 ;  /* 0x00000015000a7c82 */ /* 0x000fe20008000000 */
[----:B------:R-:W-:Y:S02]  /*bb30*/  ISETP.GT.AND P3, PT, R180, RZ, P1 ;  /* 0x000000ffb400720c */ /* 0x000fe40000f64270 */
        /* <DEDUP_REMOVED lines=56> */
[----:B------:R-:W-:Y:S02]  /*bec0*/  IADD3 R183, -R17, RZ, RZ ;  /* 0x000000ff11b77210 */ /* 0x000fe40007ffe1ff */
[----:B0-----:R-:W-:Y:S02]  /*bed0*/  FMNMX.FTZ R5, R11, R182, !PT ;  /* 0x000000b60b057209 */ /* 0x001fe40007810000 */
[----:B------:R-:W-:Y:S02]  /*bee0*/  FSEL R11, R6, -INF , !P3 ;  /* 0xff800000060b7808 */ /* 0x000fe40005800000 */
[----:B------:R-:W-:Y:S02]  /*bef0*/  ISETP.GT.AND P3, PT, R180, 0x20, P1 ;  /* 0x00000020b400780c */ /* 0x000fe40000f64270 */
[----:B------:R-:W-:-:S02]  /*bf00*/  FMNMX.FTZ R6, R11, R12, !PT ;  /* 0x0000000c0b067209 */ /* 0x000fc40007810000 */
[----:B------:R-:W-:Y:S02]  /*bf10*/  ISETP.LT.OR P3, PT, R179, 0x21, P3 ;  /* 0x00000021b300780c */ /* 0x000fe40001f61670 */
[----:B------:R-:W-:Y:S02]  /*bf20*/  FMNMX.FTZ R177, R13, R6, !PT ;  /* 0x000000060db17209 */ /* 0x000fe40007810000 */
[----:B------:R-:W-:Y:S02]  /*bf30*/  FSEL R154, R154, -INF , !P3 ;  /* 0xff8000009a9a7808 */ /* 0x000fe40005800000 */
[----:B------:R-:W-:Y:S02]  /*bf40*/  FMNMX.FTZ R6, R14, R177, !PT ;  /* 0x000000b10e067209 */ /* 0x000fe40007810000 */
[----:B------:R-:W-:Y:S02]  /*bf50*/  FSETP.NEU.FTZ.AND P3, PT, R5, -INF , PT ;  /* 0xff8000000500780b */ /* 0x000fe40003f7d000 */
[----:B------:R-:W-:-:S02]  /*bf60*/  FMNMX.FTZ R6, R15, R6, !PT ;  /* 0x000000060f067209 */ /* 0x000fc40007810000 */
[----:B------:R-:W-:Y:S02]  /*bf70*/  ISETP.GT.AND P1, PT, R180, 0x39, P1 ;  /* 0x00000039b400780c */ /* 0x000fe40000f24270 */
[----:B------:R-:W-:Y:S01]  /*bf80*/  FMNMX.FTZ R177, R21, R6, !PT ;  /* 0x0000000615b17209 */ /* 0x000fe20007810000 */
[----:B------:R-:W-:Y:S01]  /*bf90*/  FMUL.FTZ R6, R5, UR10 ;  /* 0x0000000a05067c20 */ /* 0x000fe20008410000 */
[----:B------:R-:W-:Y:S02]  /*bfa0*/  ISETP.LT.OR P1, PT, R179, 0x3a, P1 ;  /* 0x0000003ab300780c */ /* 0x000fe40000f21670 */
[----:B------:R-:W-:Y:S02]  /*bfb0*/  FMNMX.FTZ R181, R20, R177, !PT ;  /* 0x000000b114b57209 */ /* 0x000fe40007810000 */
[----:B------:R-:W-:Y:S02]  /*bfc0*/  FSEL R177, R6, RZ, P3 ;  /* 0x000000ff06b17208 */ /* 0x000fe40001800000 */
[----:B------:R-:W-:-:S02]  /*bfd0*/  FMNMX.FTZ R6, R152, R181, !PT ;  /* 0x000000b598067209 */ /* 0x000fc40007810000 */
[----:B------:R-:W-:Y:S01]  /*bfe0*/  FSEL R179, R161, -INF , !P1 ;  /* 0xff800000a1b37808 */ /* 0x000fe20004800000 */
[--C-:B------:R-:W-:Y:S01]  /*bff0*/  FFMA.FTZ R180, R162, UR10, -R177.reuse ;  /* 0x0000000aa2b47c23 */ /* 0x100fe200080108b1 */
[----:B------:R-:W-:Y:S01]  /*c000*/  FMNMX.FTZ R181, R153, R6, !PT ;  /* 0x0000000699b57209 */ /* 0x000fe20007810000 */
[--C-:B------:R-:W-:Y:S01]  /*c010*/  FFMA.FTZ R10, R178, UR10, -R177.reuse ;  /* 0x0000000ab20a7c23 */ /* 0x100fe200080108b1 */
[----:B------:R-:W-:Y:S02]  /*c020*/  FSEL R162, R157, -INF , !P6 ;  /* 0xff8000009da27808 */ /* 0x000fe40007000000 */
[----:B------:R-:W-:Y:S01]  /*c030*/  FMNMX.FTZ R6, R154, R181, !PT ;  /* 0x000000b59a067209 */ /* 0x000fe20007810000 */
[----:B------:R0:W-:Y:S01]  /*c040*/  MUFU.EX2 R157, R180 ;  /* 0x000000b4009d7308 */ /* 0x0001e20000000800 */
[----:B------:R-:W-:Y:S01]  /*c050*/  FSEL R178, R158, -INF , !P2 ;  /* 0xff8000009eb27808 */ /* 0x000fe20005000000 */
[----:B------:R-:W-:Y:S01]  /*c060*/  FFMA.FTZ R158, R163, UR10, -R177 ;  /* 0x0000000aa39e7c23 */ /* 0x000fe200080108b1 */
[----:B------:R-:W-:-:S02]  /*c070*/  FMNMX.FTZ R181, R155, R6, !PT ;  /* 0x000000069bb57209 */ /* 0x000fc40007810000 */
        /* <DEDUP_REMOVED lines=8> */
[----:B------:R-:W-:Y:S02]  /*c100*/  FSEL R170, R5, RZ, P3 ;  /* 0x000000ff05aa7208 */ /* 0x000fe40001800000 */
        /* <DEDUP_REMOVED lines=261> */
.L_x_2337:
[----:B------:R1:W2:Y:S01]  /*d160*/  SYNCS.PHASECHK.TRANS64.TRYWAIT P1, [UR20+0x28c50], R7 ;  /* 0x028c5007ff0075a7 */ /* 0x0002a20008020154 */
[----:B------:R-:W-:Y:S05]  /*d170*/  @!P0 BRA `(.L_x_2338) ;  /* 0x0000000000048947 */ /* 0x000fea0003800000 */
[----:B------:R-:W-:Y:S01]  /*d180*/  BPT.TRAP 0x1 ;  /* 0x000000040000795c */ /* 0x000fe20000300000 */
.L_x_2338:
[----:B--2---:R-:W-:Y:S05]  /*d190*/  @P1 BRA `(.L_x_2339) ;  /* 0x0000000000081947 */ /* 0x004fea0003800000 */
[----:B------:R-:W2:Y:S02]  /*d1a0*/  SYNCS.PHASECHK.TRANS64.TRYWAIT P1, [UR20+0x28c50], R7 ;  /* 0x028c5007ff0075a7 */ /* 0x000ea40008020154 */
[----:B--2---:R-:W-:Y:S05]  /*d1b0*/  @!P1 BRA `(.L_x_2340) ;  /* 0x0000009c00249947 */ /* 0x004fea0003800000 */
.L_x_2339:
        /* <DEDUP_REMOVED lines=34> */
.L_x_2341:
        /* <DEDUP_REMOVED lines=9> */
.L_x_2323:
[----:B------:R-:W4:Y:S01]  /*d470*/  SHFL.BFLY PT, R0, R3, 0x2, 0x1f ;  /* 0x0c401f0003007f89 */ /* 0x000f2200000e0000 */
[----:B------:R-:W-:Y:S01]  /*d480*/  IMAD.MOV R11, RZ, RZ, -R17 ;  /* 0x000000ffff0b7224 */ /* 0x000fe200078e0a11 */
[----:B------:R-:W-:Y:S01]  /*d490*/  UIADD3 UR36, UR36, 0x1, URZ ;  /* 0x0000000124247890 */ /* 0x000fe2000fffe03f */
[----:B------:R-:W-:Y:S01]  /*d4a0*/  IMAD.U32 R13, RZ, RZ, UR10 ;  /* 0x0000000aff0d7e24 */ /* 0x000fe2000f8e00ff */
[----:B012---:R-:W0:Y:S01]  /*d4b0*/  SHFL.BFLY PT, R7, R4, 0x2, 0x1f ;  /* 0x0c401f0004077f89 */ /* 0x007e2200000e0000 */
[----:B------:R-:W-:Y:S01]  /*d4c0*/  IMAD.MOV.U32 R20, RZ, RZ, -0x800000 ;  /* 0xff800000ff147424 */ /* 0x000fe200078e00ff */
[----:B------:R-:W-:Y:S08]  /*d4d0*/  BAR.ARV 0x8, 0x100 ;  /* 0x0204000000007b1d */ /* 0x000ff00000002000 */
[----:B------:R-:W-:Y:S01]  /*d4e0*/  BAR.SYNC.DEFER_BLOCKING 0xf, 0x100 ;  /* 0x03c4000000007b1d */ /* 0x000fe20000010000 */
[----:B------:R-:W-:Y:S01]  /*d4f0*/  ISETP.NE.AND P0, PT, R2, R11, PT ;  /* 0x0000000b0200720c */ /* 0x000fe20003f05270 */
[----:B------:R-:W-:-:S02]  /*d500*/  IMAD.MOV.U32 R11, RZ, RZ, RZ ;  /* 0x000000ffff0b7224 */ /* 0x000fc400078e00ff */
[----:B----4-:R-:W-:Y:S01]  /*d510*/  FADD.FTZ R0, R0, R3 ;  /* 0x0000000300007221 */ /* 0x010fe20000010000 */
[----:B------:R-:W-:Y:S01]  /*d520*/  IMAD.U32 R3, RZ, RZ, UR38 ;  /* 0x00000026ff037e24 */ /* 0x000fe2000f8e00ff */
[----:B------:R-:W-:Y:S01]  /*d530*/  UIADD3 UR38, UR38, 0x1, URZ ;  /* 0x0000000126267890 */ /* 0x000fe2000fffe03f */
[----:B0-----:R-:W-:Y:S02]  /*d540*/  FADD.FTZ R8, R7, R4 ;  /* 0x0000000407087221 */ /* 0x001fe40000010000 */
[----:B------:R-:W0:Y:S05]  /*d550*/  SHFL.BFLY PT, R9, R0, 0x1, 0x1f ;  /* 0x0c201f0000097f89 */ /* 0x000e2a00000e0000 */
[----:B------:R-:W-:Y:S01]  /*d560*/  @!P0 IMAD R3, R3, 0x40, R16 ;  /* 0x0000004003038824 */ /* 0x000fe200078e0210 */
[----:B------:R-:W-:Y:S01]  /*d570*/  UISETP.NE.AND UP0, UPT, UR38, 0x2, UPT ;  /* 0x000000022600788c */ /* 0x000fe2000bf05270 */
[----:B------:R-:W1:Y:S03]  /*d580*/  SHFL.BFLY PT, R7, R8, 0x1, 0x1f ;  /* 0x0c201f0008077f89 */ /* 0x000e6600000e0000 */
[----:B------:R-:W-:Y:S01]  /*d590*/  @!P0 LEA R4, R3, UR41, 0x2 ;  /* 0x0000002903048c11 */ /* 0x000fe2000f8e10ff */
[----:B------:R-:W-:Y:S01]  /*d5a0*/  USEL UR4, URZ, 0x1, UP0 ;  /* 0x000000013f047887 */ /* 0x000fe20008000000 */
[----:B------:R-:W-:Y:S01]  /*d5b0*/  IMAD.MOV.U32 R3, RZ, RZ, -0x800000 ;  /* 0xff800000ff037424 */ /* 0x000fe200078e00ff */
[----:B------:R-:W-:-:S02]  /*d5c0*/  USEL UR38, UR38, URZ, UP0 ;  /* 0x0000003f26267287 */ /* 0x000fc40008000000 */
[----:B------:R-:W-:Y:S01]  /*d5d0*/  ULOP3.LUT UR37, UR37, UR4, URZ, 0x3c, !UPT ;  /* 0x0000000425257292 */ /* 0x000fe2000f8e3c3f */
[----:B0-----:R-:W-:Y:S01]  /*d5e0*/  FADD.FTZ R9, R0, R9 ;  /* 0x0000000900097221 */ /* 0x001fe20000010000 */
[----:B------:R-:W-:Y:S01]  /*d5f0*/  MOV R0, RZ ;  /* 0x000000ff00007202 */ /* 0x000fe20000000f00 */
[----:B-1----:R-:W-:-:S03]  /*d600*/  FADD.FTZ R7, R8, R7 ;  /* 0x0000000708077221 */ /* 0x002fc60000010000 */
[----:B------:R-:W-:Y:S02]  /*d610*/  FSETP.NE.FTZ.AND P1, PT, R9, RZ, PT ;  /* 0x000000ff0900720b */ /* 0x000fe40003f35000 */
[----:B------:R-:W-:-:S11]  /*d620*/  FSETP.NE.FTZ.AND P2, PT, R7, RZ, PT ;  /* 0x000000ff0700720b */ /* 0x000fd60003f55000 */
[----:B------:R-:W0:Y:S08]  /*d630*/  @P1 MUFU.RCP R11, R9 ;  /* 0x00000009000b1308 */ /* 0x000e300000001000 */
[----:B------:R-:W1:Y:S01]  /*d640*/  @P2 MUFU.RCP R0, R7 ;  /* 0x0000000700002308 */ /* 0x000e620000001000 */
[-C--:B0-----:R-:W-:Y:S01]  /*d650*/  FMUL.FTZ R169, R32, R11.reuse ;  /* 0x0000000b20a97220 */ /* 0x081fe20000410000 */
[----:B---3--:R-:W-:-:S06]  /*d660*/  FMUL.FTZ R166, R33, R11 ;  /* 0x0000000b21a67220 */ /* 0x008fcc0000410000 */
[----:B------:R-:W0:Y:S01]  /*d670*/  @P1 MUFU.LG2 R32, R9 ;  /* 0x0000000900201308 */ /* 0x000e220000000c00 */
[----:B------:R-:W-:Y:S01]  /*d680*/  @!P0 STS [R4+0x28800], R11 ;  /* 0x0288000b04008388 */ /* 0x000fe20000000800 */
[-C--:B------:R-:W-:Y:S01]  /*d690*/  FMUL.FTZ R171, R28, R11.reuse ;  /* 0x0000000b1cab7220 */ /* 0x080fe20000410000 */
[-C--:B------:R-:W-:Y:S01]  /*d6a0*/  FMUL.FTZ R28, R29, R11.reuse ;  /* 0x0000000b1d1c7220 */ /* 0x080fe20000410000 */
[----:B------:R-:W-:Y:S02]  /*d6b0*/  IMAD.U32 R29, RZ, RZ, UR10 ;  /* 0x0000000aff1d7e24 */ /* 0x000fe4000f8e00ff */
[-C--:B------:R-:W-:Y:S01]  /*d6c0*/  FMUL.FTZ R172, R24, R11.reuse ;  /* 0x0000000b18ac7220 */ /* 0x080fe20000410000 */
[----:B-1----:R1:W-:Y:S01]  /*d6d0*/  @!P0 STS [R4+0x28820], R0 ;  /* 0x0288200004008388 */ /* 0x0023e20000000800 */
[-C--:B------:R-:W-:Y:S01]  /*d6e0*/  FMUL.FTZ R170, R25, R11.reuse ;  /* 0x0000000b19aa7220 */ /* 0x080fe20000410000 */
[----:B------:R0:W2:Y:S01]  /*d6f0*/  @P2 MUFU.LG2 R33, R7 ;  /* 0x0000000700212308 */ /* 0x0000a20000000c00 */
[----:B------:R-:W-:Y:S01]  /*d700*/  @P2 FMUL.FTZ R29, R29, 0.69314718246459960938 ;  /* 0x3f3172181d1d2820 */ /* 0x000fe20000410000 */
[-C--:B------:R-:W-:Y:S01]  /*d710*/  FMUL.FTZ R167, R36, R11.reuse ;  /* 0x0000000b24a77220 */ /* 0x080fe20000410000 */
[-C--:B------:R-:W-:Y:S01]  /*d720*/  FMUL.FTZ R164, R37, R11.reuse ;  /* 0x0000000b25a47220 */ /* 0x080fe20000410000 */
[-C--:B------:R-:W-:Y:S01]  /*d730*/  FMUL.FTZ R165, R40, R11.reuse ;  /* 0x0000000b28a57220 */ /* 0x080fe20000410000 */
[-C--:B------:R-:W-:Y:S01]  /*d740*/  FMUL.FTZ R8, R41, R11.reuse ;  /* 0x0000000b29087220 */ /* 0x080fe20000410000 */
[-C--:B------:R-:W-:Y:S01]  /*d750*/  FMUL.FTZ R163, R44, R11.reuse ;  /* 0x0000000b2ca37220 */ /* 0x080fe20000410000 */
[-C--:B------:R-:W-:Y:S01]  /*d760*/  FMUL.FTZ R10, R45, R11.reuse ;  /* 0x0000000b2d0a7220 */ /* 0x080fe20000410000 */
[----:B-1----:R-:W-:Y:S01]  /*d770*/  @P1 FMUL.FTZ R4, R13, 0.69314718246459960938 ;  /* 0x3f3172180d041820 */ /* 0x002fe20000410000 */
        /* <DEDUP_REMOVED lines=122> */
.L_x_2248:
        /* <DEDUP_REMOVED lines=34> */
[----:B------:R-:W-:Y:S01]  /*e140*/  F2FP.F16.F32.PACK_AB R73, R75, R74 ;  /* 0x0000004a4b49723e */ /* 0x000fe200000000ff */
[----:B------:R-:W-:Y:S01]  /*e150*/  UISETP.NE.U32.AND UP0, UPT, UR8, URZ, UPT ;  /* 0x0000003f0800728c */ /* 0x000fe2000bf05070 */
[----:B------:R-:W-:-:S02]  /*e160*/  F2FP.F16.F32.PACK_AB R80, R81, R80 ;  /* 0x000000505150723e */ /* 0x000fc400000000ff */
[C---:B------:R-:W-:Y:S01]  /*e170*/  IADD3 R173, P1, R4.reuse, 0x20, RZ ;  /* 0x0000002004ad7810 */ /* 0x040fe20007f3e0ff */
[----:B------:R-:W-:Y:S01]  /*e180*/  UISETP.NE.AND.EX UP0, UPT, UR9, URZ, UPT, UP0 ;  /* 0x0000003f0900728c */ /* 0x000fe2000bf05300 */
[C---:B------:R-:W-:Y:S02]  /*e190*/  IADD3 R183, P6, R4.reuse, 0x2020, RZ ;  /* 0x0000202004b77810 */ /* 0x040fe40007fde0ff */
[C---:B------:R-:W-:Y:S01]  /*e1a0*/  IADD3 R177, P0, R4.reuse, 0x40, RZ ;  /* 0x0000004004b17810 */ /* 0x040fe20007f1e0ff */
[--C-:B------:R-:W-:Y:S01]  /*e1b0*/  IMAD.X R37, RZ, RZ, R5.reuse, P1 ;  /* 0x000000ffff257224 */ /* 0x100fe200008e0605 */
[----:B------:R-:W-:Y:S01]  /*e1c0*/  LOP3.LUT R36, R173, 0x380, RZ, 0xc0, !PT ;  /* 0x00000380ad247812 */ /* 0x000fe200078ec0ff */
[--C-:B------:R-:W-:Y:S01]  /*e1d0*/  IMAD.X R53, RZ, RZ, R5.reuse, P6 ;  /* 0x000000ffff357224 */ /* 0x100fe200030e0605 */
[----:B------:R-:W-:Y:S01]  /*e1e0*/  IADD3 R7, P6, R4, 0x6000, RZ ;  /* 0x0000600004077810 */ /* 0x000fe20007fde0ff */
[----:B------:R-:W-:Y:S01]  /*e1f0*/  ULDC.64 UR8, c[0x0][0xc00] ;  /* 0x0003000000087ab9 */ /* 0x000fe20000000a00 */
[----:B------:R-:W-:Y:S01]  /*e200*/  IADD3.X R41, RZ, R5, RZ, P0, !PT ;  /* 0x00000005ff297210 */ /* 0x000fe200007fe4ff */
[----:B------:R-:W-:Y:S01]  /*e210*/  UIMAD.WIDE UR8, UR44, 0x4, UR8 ;  /* 0x000000042c0878a5 */ /* 0x000fe2000f8e0208 */
[----:B------:R-:W-:Y:S01]  /*e220*/  SHF.R.U64 R36, R36, 0x3, RZ ;  /* 0x0000000324247819 */ /* 0x000fe200000012ff */
[----:B------:R-:W-:Y:S01]  /*e230*/  IMAD.X R119, RZ, RZ, R5, P6 ;  /* 0x000000ffff777224 */ /* 0x000fe200030e0605 */
[----:B------:R-:W-:-:S02]  /*e240*/  IADD3 R207, P2, R4, 0x2060, RZ ;  /* 0x0000206004cf7810 */ /* 0x000fc40007f5e0ff */
[C---:B------:R-:W-:Y:S02]  /*e250*/  IADD3 R6, P0, R4.reuse, 0x4020, RZ ;  /* 0x0000402004067810 */ /* 0x040fe40007f1e0ff */
        /* <DEDUP_REMOVED lines=11> */
[--C-:B------:R-:W-:Y:S01]  /*e310*/  IMAD.X R95, RZ, RZ, R5.reuse, P5 ;  /* 0x000000ffff5f7224 */ /* 0x100fe200028e0605 */
[----:B------:R-:W-:Y:S01]  /*e320*/  LOP3.LUT R173, R6, 0x380, RZ, 0xc0, !PT ;  /* 0x0000038006ad7812 */ /* 0x000fe200078ec0ff */
[----:B------:R-:W-:Y:S01]  /*e330*/  IMAD.X R103, RZ, RZ, R5, P1 ;  /* 0x000000ffff677224 */ /* 0x000fe200008e0605 */
[----:B------:R-:W-:-:S02]  /*e340*/  SHF.R.U64 R29, R29, 0x3, RZ ;  /* 0x000000031d1d7819 */ /* 0x000fc400000012ff */
[----:B------:R-:W-:Y:S02]  /*e350*/  LOP3.LUT R40, R177, 0x380, RZ, 0xc0, !PT ;  /* 0x00000380b1287812 */ /* 0x000fe400078ec0ff */
[----:B------:R-:W-:Y:S02]  /*e360*/  SHF.R.U64 R118, R118, 0x3, RZ ;  /* 0x0000000376767819 */ /* 0x000fe400000012ff */
[C---:B------:R-:W-:Y:S02]  /*e370*/  IADD3 R168, P2, R4.reuse, 0x6040, RZ ;  /* 0x0000604004a87810 */ /* 0x040fe40007f5e0ff */
[C---:B------:R-:W-:Y:S02]  /*e380*/  IADD3 R110, P4, R4.reuse, 0x4040, RZ ;  /* 0x00004040046e7810 */ /* 0x040fe40007f9e0ff */
[C---:B------:R-:W-:Y:S02]  /*e390*/  IADD3 R114, P3, R4.reuse, 0x4060, RZ ;  /* 0x0000406004727810 */ /* 0x040fe40007f7e0ff */
[C---:B------:R-:W-:Y:S01]  /*e3a0*/  IADD3 R0, P5, R4.reuse, 0x6020, RZ ;  /* 0x0000602004007810 */ /* 0x040fe20007fbe0ff */
[----:B------:R-:W-:Y:S01]  /*e3b0*/  IMAD.X R111, RZ, RZ, R5, P4 ;  /* 0x000000ffff6f7224 */ /* 0x000fe200020e0605 */
[----:B------:R-:W-:-:S02]  /*e3c0*/  IADD3 R32, P1, R4, 0x6060, RZ ;  /* 0x0000606004207810 */ /* 0x000fc40007f3e0ff */
[----:B------:R-:W-:Y:S01]  /*e3d0*/  SHF.R.U64 R173, R173, 0x3, RZ ;  /* 0x00000003adad7819 */ /* 0x000fe200000012ff */
[--C-:B------:R-:W-:Y:S01]  /*e3e0*/  IMAD.X R123, RZ, RZ, R5.reuse, P5 ;  /* 0x000000ffff7b7224 */ /* 0x100fe200028e0605 */
[----:B------:R-:W-:Y:S01]  /*e3f0*/  LOP3.LUT R4, R29, R4, RZ, 0x3c, !PT ;  /* 0x000000041d047212 */ /* 0x000fe200078e3cff */
[--C-:B------:R-:W-:Y:S01]  /*e400*/  IMAD.X R29, RZ, RZ, R5.reuse, P2 ;  /* 0x000000ffff1d7224 */ /* 0x100fe200010e0605 */
[----:B------:R-:W-:Y:S01]  /*e410*/  LOP3.LUT R44, R179, 0x380, RZ, 0xc0, !PT ;  /* 0x00000380b32c7812 */ /* 0x000fe200078ec0ff */
[----:B------:R-:W-:Y:S01]  /*e420*/  IMAD.X R33, RZ, RZ, R5, P1 ;  /* 0x000000ffff217224 */ /* 0x000fe200008e0605 */
[----:B------:R-:W-:Y:S02]  /*e430*/  SHF.R.U64 R40, R40, 0x3, RZ ;  /* 0x0000000328287819 */ /* 0x000fe400000012ff */
[----:B------:R-:W-:Y:S02]  /*e440*/  LOP3.LUT R118, R118, R7, RZ, 0x3c, !PT ;  /* 0x0000000776767212 */ /* 0x000fe400078e3cff */
[----:B------:R-:W-:-:S02]  /*e450*/  LOP3.LUT R7, R168, 0x380, RZ, 0xc0, !PT ;  /* 0x00000380a8077812 */ /* 0x000fc400078ec0ff */
[----:B------:R-:W-:Y:S02]  /*e460*/  LOP3.LUT R48, R181, 0x380, RZ, 0xc0, !PT ;  /* 0x00000380b5307812 */ /* 0x000fe400078ec0ff */
[----:B------:R-:W-:Y:S02]  /*e470*/  LOP3.LUT R106, R173, R6, RZ, 0x3c, !PT ;  /* 0x00000006ad6a7212 */ /* 0x000fe400078e3cff */
[----:B------:R-:W-:Y:S02]  /*e480*/  IADD3.X R115, RZ, R5, RZ, P3, !PT ;  /* 0x00000005ff737210 */ /* 0x000fe40001ffe4ff */
[----:B------:R-:W-:Y:S02]  /*e490*/  SHF.R.U64 R44, R44, 0x3, RZ ;  /* 0x000000032c2c7819 */ /* 0x000fe400000012ff */
[----:B------:R-:W-:Y:S02]  /*e4a0*/  LOP3.LUT R40, R40, R177, RZ, 0x3c, !PT ;  /* 0x000000b128287212 */ /* 0x000fe400078e3cff */
[----:B------:R-:W-:-:S02]  /*e4b0*/  LOP3.LUT R52, R183, 0x380, RZ, 0xc0, !PT ;  /* 0x00000380b7347812 */ /* 0x000fc400078ec0ff */
[----:B------:R-:W-:Y:S02]  /*e4c0*/  MOV R173, R4 ;  /* 0x0000000400ad7202 */ /* 0x000fe40000000f00 */
[----:B------:R-:W-:Y:S02]  /*e4d0*/  F2FP.F16.F32.PACK_AB R6, R28, R171 ;  /* 0x000000ab1c06723e */ /* 0x000fe400000000ff */
[----:B------:R-:W-:Y:S02]  /*e4e0*/  LOP3.LUT R94, R205, 0x380, RZ, 0xc0, !PT ;  /* 0x00000380cd5e7812 */ /* 0x000fe400078ec0ff */
[----:B------:R-:W-:Y:S02]  /*e4f0*/  LOP3.LUT R177, R110, 0x380, RZ, 0xc0, !PT ;  /* 0x000003806eb17812 */ /* 0x000fe400078ec0ff */
[----:B------:R-:W-:Y:S02]  /*e500*/  F2FP.F16.F32.PACK_AB R5, R27, R26 ;  /* 0x0000001a1b05723e */ /* 0x000fe400000000ff */
[----:B------:R-:W-:-:S02]  /*e510*/  SHF.R.U64 R171, R7, 0x3, RZ ;  /* 0x0000000307ab7819 */ /* 0x000fc400000012ff */
[----:B------:R-:W-:Y:S02]  /*e520*/  LOP3.LUT R98, R207, 0x380, RZ, 0xc0, !PT ;  /* 0x00000380cf627812 */ /* 0x000fe400078ec0ff */
[----:B------:R-:W-:Y:S02]  /*e530*/  F2FP.F16.F32.PACK_AB R4, R170, R172 ;  /* 0x000000acaa04723e */ /* 0x000fe400000000ff */
[----:B------:R-:W-:Y:S02]  /*e540*/  LOP3.LUT R27, R0, 0x380, RZ, 0xc0, !PT ;  /* 0x00000380001b7812 */ /* 0x000fe400078ec0ff */
[----:B------:R-:W-:Y:S02]  /*e550*/  F2FP.F16.F32.PACK_AB R7, R31, R30 ;  /* 0x0000001e1f07723e */ /* 0x000fe400000000ff */
[----:B------:R-:W-:Y:S02]  /*e560*/  SHF.R.U64 R48, R48, 0x3, RZ ;  /* 0x0000000330307819 */ /* 0x000fe400000012ff */
[----:B------:R-:W-:Y:S01]  /*e570*/  LOP3.LUT R102, R209, 0x380, RZ, 0xc0, !PT ;  /* 0x00000380d1667812 */ /* 0x000fe200078ec0ff */
[----:B------:R0:W-:Y:S01]  /*e580*/  STSM.16.M88.4 [R173], R4 ;  /* 0x00000004ad007844 */ /* 0x0001e20000000200 */
[----:B------:R-:W-:-:S02]  /*e590*/  LOP3.LUT R44, R44, R179, RZ, 0x3c, !PT ;  /* 0x000000b32c2c7212 */ /* 0x000fc400078e3cff */
[----:B------:R-:W-:Y:S02]  /*e5a0*/  SHF.R.U64 R52, R52, 0x3, RZ ;  /* 0x0000000334347819 */ /* 0x000fe400000012ff */
[----:B------:R-:W-:Y:S02]  /*e5b0*/  SHF.R.U64 R94, R94, 0x3, RZ ;  /* 0x000000035e5e7819 */ /* 0x000fe400000012ff */
[----:B------:R-:W-:Y:S02]  /*e5c0*/  LOP3.LUT R179, R114, 0x380, RZ, 0xc0, !PT ;  /* 0x0000038072b37812 */ /* 0x000fe400078ec0ff */
[----:B------:R-:W-:Y:S02]  /*e5d0*/  SHF.R.U64 R177, R177, 0x3, RZ ;  /* 0x00000003b1b17819 */ /* 0x000fe400000012ff */
[----:B------:R-:W-:Y:S02]  /*e5e0*/  SHF.R.U64 R98, R98, 0x3, RZ ;  /* 0x0000000362627819 */ /* 0x000fe400000012ff */
[----:B------:R-:W-:-:S02]  /*e5f0*/  SHF.R.U64 R27, R27, 0x3, RZ ;  /* 0x000000031b1b7819 */ /* 0x000fc400000012ff */
[----:B------:R-:W-:Y:S02]  /*e600*/  LOP3.LUT R48, R48, R181, RZ, 0x3c, !PT ;  /* 0x000000b530307212 */ /* 0x000fe400078e3cff */
[----:B------:R-:W-:Y:S02]  /*e610*/  SHF.R.U64 R102, R102, 0x3, RZ ;  /* 0x0000000366667819 */ /* 0x000fe400000012ff */
[----:B------:R-:W-:Y:S02]  /*e620*/  LOP3.LUT R52, R52, R183, RZ, 0x3c, !PT ;  /* 0x000000b734347212 */ /* 0x000fe400078e3cff */
[----:B------:R-:W-:Y:S02]  /*e630*/  MOV R37, R36 ;  /* 0x0000002400257202 */ /* 0x000fe40000000f00 */
[----:B0-----:R-:W-:Y:S02]  /*e640*/  F2FP.F16.F32.PACK_AB R4, R166, R169 ;  /* 0x000000a9a604723e */ /* 0x001fe400000000ff */
[----:B------:R-:W-:-:S02]  /*e650*/  F2FP.F16.F32.PACK_AB R5, R35, R34 ;  /* 0x000000222305723e */ /* 0x000fc400000000ff */
[----:B------:R-:W-:Y:S02]  /*e660*/  F2FP.F16.F32.PACK_AB R6, R164, R167 ;  /* 0x000000a7a406723e */ /* 0x000fe400000000ff */
[----:B------:R-:W-:Y:S02]  /*e670*/  F2FP.F16.F32.PACK_AB R7, R39, R38 ;  /* 0x000000262707723e */ /* 0x000fe400000000ff */
[----:B------:R-:W-:Y:S02]  /*e680*/  LOP3.LUT R94, R94, R205, RZ, 0x3c, !PT ;  /* 0x000000cd5e5e7212 */ /* 0x000fe400078e3cff */
[----:B------:R-:W-:Y:S01]  /*e690*/  SHF.R.U64 R179, R179, 0x3, RZ ;  /* 0x00000003b3b37819 */ /* 0x000fe200000012ff */
[----:B------:R0:W-:Y:S01]  /*e6a0*/  STSM.16.M88.4 [R37], R4 ;  /* 0x0000000425007844 */ /* 0x0001e20000000200 */
[----:B------:R-:W-:Y:S02]  /*e6b0*/  LOP3.LUT R110, R177, R110, RZ, 0x3c, !PT ;  /* 0x0000006eb16e7212 */ /* 0x000fe400078e3cff */
[----:B------:R-:W-:-:S02]  /*e6c0*/  MOV R40, R40 ;  /* 0x0000002800287202 */ /* 0x000fc40000000f00 */
[----:B------:R-:W-:Y:S02]  /*e6d0*/  LOP3.LUT R98, R98, R207, RZ, 0x3c, !PT ;  /* 0x000000cf62627212 */ /* 0x000fe400078e3cff */
[----:B------:R-:W-:Y:S01]  /*e6e0*/  LOP3.LUT R177, R32, 0x380, RZ, 0xc0, !PT ;  /* 0x0000038020b17812 */ /* 0x000fe200078ec0ff */
[----:B------:R-:W-:Y:S01]  /*e6f0*/  STSM.16.M88.4 [R40], R8 ;  /* 0x0000000828007844 */ /* 0x000fe20000000200 */
[----:B------:R-:W-:Y:S02]  /*e700*/  LOP3.LUT R122, R27, R0, RZ, 0x3c, !PT ;  /* 0x000000001b7a7212 */ /* 0x000fe400078e3cff */
[----:B------:R-:W-:Y:S02]  /*e710*/  MOV R44, R44 ;  /* 0x0000002c002c7202 */ /* 0x000fe40000000f00 */
[----:B------:R-:W-:Y:S02]  /*e720*/  LOP3.LUT R102, R102, R209, RZ, 0x3c, !PT ;  /* 0x000000d166667212 */ /* 0x000fe400078e3cff */
[----:B------:R-:W-:Y:S01]  /*e730*/  MOV R48, R48 ;  /* 0x0000003000307202 */ /* 0x000fe20000000f00 */
[----:B------:R-:W-:Y:S01]  /*e740*/  STSM.16.M88.4 [R44], R12 ;  /* 0x0000000c2c007844 */ /* 0x000fe20000000200 */
[----:B------:R-:W-:Y:S01]  /*e750*/  F2FP.F16.F32.PACK_AB R26, R61, R60 ;  /* 0x0000003c3d1a723e */ /* 0x000fe200000000ff */
[----:B0-----:R-:W-:Y:S01]  /*e760*/  IMAD.U32 R4, RZ, RZ, UR8 ;  /* 0x00000008ff047e24 */ /* 0x001fe2000f8e00ff */
[----:B------:R-:W-:Y:S01]  /*e770*/  F2FP.F16.F32.PACK_AB R27, R63, R62 ;  /* 0x0000003e3f1b723e */ /* 0x000fe200000000ff */
[----:B------:R-:W-:Y:S01]  /*e780*/  IMAD.U32 R5, RZ, RZ, UR9 ;  /* 0x00000009ff057e24 */ /* 0x000fe2000f8e00ff */
[----:B------:R-:W-:Y:S01]  /*e790*/  MOV R52, R52 ;  /* 0x0000003400347202 */ /* 0x000fe20000000f00 */
[----:B------:R-:W-:Y:S01]  /*e7a0*/  ULDC.64 UR8, c[0x0][0xc08] ;  /* 0x0003020000087ab9 */ /* 0x000fe20000000a00 */
[----:B------:R-:W-:Y:S01]  /*e7b0*/  LOP3.LUT R114, R179, R114, RZ, 0x3c, !PT ;  /* 0x00000072b3727212 */ /* 0x000fe200078e3cff */
[----:B------:R-:W-:Y:S01]  /*e7c0*/  STSM.16.M88.4 [R48], R24 ;  /* 0x0000001830007844 */ /* 0x000fe20000000200 */
[----:B------:R-:W-:-:S02]  /*e7d0*/  MOV R94, R94 ;  /* 0x0000005e005e7202 */ /* 0x000fc40000000f00 */
[----:B------:R-:W-:Y:S01]  /*e7e0*/  F2FP.F16.F32.PACK_AB R74, R77, R76 ;  /* 0x0000004c4d4a723e */ /* 0x000fe200000000ff */
[----:B------:R-:W-:Y:S01]  /*e7f0*/  STSM.16.M88.4 [R52], R64 ;  /* 0x0000004034007844 */ /* 0x000fe20000000200 */
[----:B------:R-:W-:Y:S02]  /*e800*/  F2FP.F16.F32.PACK_AB R75, R79, R78 ;  /* 0x0000004e4f4b723e */ /* 0x000fe400000000ff */
[----:B------:R-:W-:Y:S02]  /*e810*/  F2FP.F16.F32.PACK_AB R81, R83, R82 ;  /* 0x000000525351723e */ /* 0x000fe400000000ff */
[----:B------:R-:W-:Y:S01]  /*e820*/  F2FP.F16.F32.PACK_AB R88, R89, R88 ;  /* 0x000000585958723e */ /* 0x000fe200000000ff */
[----:B------:R-:W-:Y:S01]  /*e830*/  STSM.16.M88.4 [R94], R72 ;  /* 0x000000485e007844 */ /* 0x000fe20000000200 */
[----:B------:R-:W-:Y:S02]  /*e840*/  SHF.R.U64 R177, R177, 0x3, RZ ;  /* 0x00000003b1b17819 */ /* 0x000fe400000012ff */
[----:B------:R-:W-:-:S02]  /*e850*/  MOV R36, R98 ;  /* 0x0000006200247202 */ /* 0x000fc40000000f00 */
[----:B------:R-:W-:Y:S02]  /*e860*/  F2FP.F16.F32.PACK_AB R82, R85, R84 ;  /* 0x000000545552723e */ /* 0x000fe400000000ff */
[----:B------:R-:W-:Y:S02]  /*e870*/  F2FP.F16.F32.PACK_AB R83, R87, R86 ;  /* 0x000000565753723e */ /* 0x000fe400000000ff */
[----:B------:R-:W-:Y:S02]  /*e880*/  F2FP.F16.F32.PACK_AB R89, R91, R90 ;  /* 0x0000005a5b59723e */ /* 0x000fe400000000ff */
[----:B------:R-:W-:Y:S01]  /*e890*/  MOV R102, R102 ;  /* 0x0000006600667202 */ /* 0x000fe20000000f00 */
[----:B------:R-:W-:Y:S01]  /*e8a0*/  STSM.16.M88.4 [R36], R80 ;  /* 0x0000005024007844 */ /* 0x000fe20000000200 */
[----:B------:R-:W-:Y:S02]  /*e8b0*/  F2FP.F16.F32.PACK_AB R90, R93, R92 ;  /* 0x0000005c5d5a723e */ /* 0x000fe400000000ff */
[----:B------:R-:W-:-:S02]  /*e8c0*/  F2FP.F16.F32.PACK_AB R91, R42, R21 ;  /* 0x000000152a5b723e */ /* 0x000fc400000000ff */
[----:B------:R-:W-:Y:S02]  /*e8d0*/  F2FP.F16.F32.PACK_AB R96, R97, R96 ;  /* 0x000000606160723e */ /* 0x000fe400000000ff */
[----:B------:R-:W-:Y:S01]  /*e8e0*/  MOV R31, R106 ;  /* 0x0000006a001f7202 */ /* 0x000fe20000000f00 */
[----:B------:R-:W-:Y:S01]  /*e8f0*/  STSM.16.M88.4 [R102], R88 ;  /* 0x0000005866007844 */ /* 0x000fe20000000200 */
[----:B------:R-:W-:Y:S02]  /*e900*/  F2FP.F16.F32.PACK_AB R97, R50, R46 ;  /* 0x0000002e3261723e */ /* 0x000fe400000000ff */
[----:B------:R-:W-:Y:S02]  /*e910*/  F2FP.F16.F32.PACK_AB R98, R101, R100 ;  /* 0x000000646562723e */ /* 0x000fe400000000ff */
[----:B------:R-:W-:Y:S02]  /*e920*/  F2FP.F16.F32.PACK_AB R99, R56, R54 ;  /* 0x000000363863723e */ /* 0x000fe400000000ff */
[----:B------:R-:W-:-:S02]  /*e930*/  F2FP.F16.F32.PACK_AB R104, R105, R104 ;  /* 0x000000686968723e */ /* 0x000fc400000000ff */
[----:B------:R-:W-:Y:S01]  /*e940*/  LOP3.LUT R28, R171, R168, RZ, 0x3c, !PT ;  /* 0x000000a8ab1c7212 */ /* 0x000fe200078e3cff */
[----:B------:R-:W-:Y:S01]  /*e950*/  STSM.16.M88.4 [R31], R96 ;  /* 0x000000601f007844 */ /* 0x000fe20000000200 */
[----:B------:R-:W-:Y:S02]  /*e960*/  MOV R110, R110 ;  /* 0x0000006e006e7202 */ /* 0x000fe40000000f00 */
        /* <DEDUP_REMOVED lines=25> */
[----:B------:R0:W-:Y:S01]  /*eb00*/  STSM.16.M88.4 [R0], R128 ;  /* 0x0000008000007844 */ /* 0x0001e20000000200 */
[----:B------:R-:W-:-:S02]  /*eb10*/  MOV R28, R28 ;  /* 0x0000001c001c7202 */ /* 0x000fc40000000f00 */
[----:B------:R-:W-:Y:S02]  /*eb20*/  F2FP.F16.F32.PACK_AB R138, R141, R140 ;  /* 0x0000008c8d8a723e */ /* 0x000fe400000000ff */
[----:B------:R-:W-:Y:S02]  /*eb30*/  F2FP.F16.F32.PACK_AB R139, R143, R142 ;  /* 0x0000008e8f8b723e */ /* 0x000fe400000000ff */
[----:B------:R-:W-:Y:S02]  /*eb40*/  F2FP.F16.F32.PACK_AB R145, R147, R146 ;  /* 0x000000929391723e */ /* 0x000fe400000000ff */
[----:B------:R-:W-:Y:S01]  /*eb50*/  MOV R32, R32 ;  /* 0x0000002000207202 */ /* 0x000fe20000000f00 */
[----:B------:R1:W-:Y:S01]  /*eb60*/  STSM.16.M88.4 [R28], R136 ;  /* 0x000000881c007844 */ /* 0x0003e20000000200 */
        /* <DEDUP_REMOVED lines=8> */
[----:B------:R-:W-:Y:S02]  /*ebf0*/  @UP1 ULDC.64 UR8, c[0x0][0xc08] ;  /* 0x0003020000081ab9 */ /* 0x000fe40000000a00 */
[----:B------:R-:W-:Y:S01]  /*ec00*/  @UP1 UIMAD.WIDE UR8, UR44, 0x4, UR8 ;  /* 0x000000042c0818a5 */ /* 0x000fe2000f8e0208 */
[----:B------:R-:W-:Y:S02]  /*ec10*/  ULDC UR4, c[0x0][0xa88] ;  /* 0x0002a20000047ab9 */ /* 0x000fe40000000800 */
[----:B0-----:R-:W-:-:S03]  /*ec20*/  IMAD.U32 R0, RZ, RZ, UR4 ;  /* 0x00000004ff007e24 */ /* 0x001fc6000f8e00ff */
[----:B------:R-:W-:Y:S01]  /*ec30*/  MOV R14, UR8 ;  /* 0x00000008000e7c02 */ /* 0x000fe20008000f00 */
[----:B------:R-:W-:Y:S01]  /*ec40*/  IMAD.U32 R15, RZ, RZ, UR9 ;  /* 0x00000009ff0f7e24 */ /* 0x000fe2000f8e00ff */
[----:B------:R-:W3:Y:S01]  /*ec50*/  @P0 LDG.E R6, desc[UR54][R4.64] ;  /* 0x0000003604060981 */ /* 0x000ee2000c1e1900 */
[----:B------:R-:W-:-:S03]  /*ec60*/  IMAD R7, R192, 0x40, R184 ;  /* 0x00000040c0077824 */ /* 0x000fc600078e02b8 */
[----:B------:R0:W5:Y:S01]  /*ec70*/  @P6 LDG.E R0, desc[UR54][R14.64] ;  /* 0x000000360e006981 */ /* 0x000162000c1e1900 */
[----:B------:R-:W-:-:S03]  /*ec80*/  IMAD.WIDE R174, R7, 0x2, R174 ;  /* 0x0000000207ae7825 */ /* 0x000fc600078e02ae */
[C---:B------:R-:W-:Y:S02]  /*ec90*/  IADD3 R9, P2, R174.reuse, 0x1000, RZ ;  /* 0x00001000ae097810 */ /* 0x040fe40007f5e0ff */
[C---:B------:R-:W-:Y:S02]  /*eca0*/  IADD3 R13, P1, R174.reuse, 0x2000, RZ ;  /* 0x00002000ae0d7810 */ /* 0x040fe40007f3e0ff */
[----:B------:R-:W-:Y:S02]  /*ecb0*/  P2R R10, PR, RZ, 0x4 ;  /* 0x00000004ff0a7803 */ /* 0x000fe40000000000 */
[C---:B------:R-:W-:Y:S02]  /*ecc0*/  IADD3 R25, P2, R174.reuse, 0x3000, RZ ;  /* 0x00003000ae197810 */ /* 0x040fe40007f5e0ff */
[C---:B------:R-:W-:Y:S02]  /*ecd0*/  IADD3 R29, P3, R174.reuse, 0x4000, RZ ;  /* 0x00004000ae1d7810 */ /* 0x040fe40007f7e0ff */
[----:B------:R-:W-:-:S02]  /*ece0*/  IADD3 R33, P4, R174, 0x5000, RZ ;  /* 0x00005000ae217810 */ /* 0x000fc40007f9e0ff */
[----:B------:R-:W-:Y:S02]  /*ecf0*/  IADD3 R37, P5, R174, 0x6000, RZ ;  /* 0x00006000ae257810 */ /* 0x000fe40007fbe0ff */
[----:B------:R-:W-:Y:S02]  /*ed00*/  LOP3.LUT R8, R9, 0x380, RZ, 0xc0, !PT ;  /* 0x0000038009087812 */ /* 0x000fe400078ec0ff */
[----:B------:R-:W-:Y:S02]  /*ed10*/  LOP3.LUT R12, R13, 0x380, RZ, 0xc0, !PT ;  /* 0x000003800d0c7812 */ /* 0x000fe400078ec0ff */
[----:B------:R-:W-:Y:S02]  /*ed20*/  LOP3.LUT R24, R25, 0x380, RZ, 0xc0, !PT ;  /* 0x0000038019187812 */ /* 0x000fe400078ec0ff */
[----:B-1----:R-:W-:Y:S02]  /*ed30*/  LOP3.LUT R28, R29, 0x380, RZ, 0xc0, !PT ;  /* 0x000003801d1c7812 */ /* 0x002fe400078ec0ff */
[----:B--2---:R-:W-:-:S02]  /*ed40*/  LOP3.LUT R32, R33, 0x380, RZ, 0xc0, !PT ;  /* 0x0000038021207812 */ /* 0x004fc400078ec0ff */
        /* <DEDUP_REMOVED lines=14> */
[----:B---3--:R-:W-:Y:S01]  /*ee30*/  @P0 R2UR UR4, R6 ;  /* 0x00000000060402ca */ /* 0x008fe200000e0000 */
[----:B0-----:R-:W-:-:S14]  /*ee40*/  @P6 BRA `(.L_x_2345) ;  /* 0x0000000000106947 */ /* 0x001fdc0003800000 */
[----:B------:R-:W-:Y:S05]  /*ee50*/  @!P0 BRA `(.L_x_2345) ;  /* 0x00000000000c8947 */ /* 0x000fea0003800000 */
[----:B------:R-:W2:Y:S04]  /*ee60*/  LDG.E R7, desc[UR54][R4.64] ;  /* 0x0000003604077981 */ /* 0x000ea8000c1e1900 */
[----:B-----5:R-:W2:Y:S02]  /*ee70*/  LDG.E R0, desc[UR54][R4.64+0x4] ;  /* 0x0000043604007981 */ /* 0x020ea4000c1e1900 */
[----:B--2---:R-:W-:-:S07]  /*ee80*/  IMAD.IADD R0, R0, 0x1, -R7 ;  /* 0x0000000100007824 */ /* 0x004fce00078e0a07 */
.L_x_2345:
        /* <DEDUP_REMOVED lines=10> */
[--C-:B------:R-:W-:Y:S01]  /*ef30*/  IMAD.X R33, RZ, RZ, R175.reuse, P4 ;  /* 0x000000ffff217224 */ /* 0x100fe200020e06af */
[----:B------:R-:W-:Y:S01]  /*ef40*/  LOP3.LUT R44, R45, 0x380, RZ, 0xc0, !PT ;  /* 0x000003802d2c7812 */ /* 0x000fe200078ec0ff */
[--C-:B------:R-:W-:Y:S01]  /*ef50*/  IMAD.X R37, RZ, RZ, R175.reuse, P5 ;  /* 0x000000ffff257224 */ /* 0x100fe200028e06af */
[----:B------:R-:W-:Y:S01]  /*ef60*/  LOP3.LUT R48, R49, 0x380, RZ, 0xc0, !PT ;  /* 0x0000038031307812 */ /* 0x000fe200078ec0ff */
[----:B------:R-:W-:Y:S01]  /*ef70*/  USHF.R.S32.HI UR9, URZ, 0x1f, UR44 ;  /* 0x0000001f3f097899 */ /* 0x000fe2000801142c */
[----:B------:R-:W-:Y:S01]  /*ef80*/  SHF.R.U64 R44, R44, 0x3, RZ ;  /* 0x000000032c2c7819 */ /* 0x000fe200000012ff */
[----:B------:R-:W-:Y:S01]  /*ef90*/  USHF.R.S32.HI UR16, URZ, 0x1f, UR4 ;  /* 0x0000001f3f107899 */ /* 0x000fe20008011404 */
[----:B------:R-:W-:Y:S01]  /*efa0*/  SHF.R.U64 R40, R40, 0x3, RZ ;  /* 0x0000000328287819 */ /* 0x000fe200000012ff */
[----:B------:R-:W-:Y:S01]  /*efb0*/  USHF.R.S32.HI UR17, URZ, 0x1f, UR43 ;  /* 0x0000001f3f117899 */ /* 0x000fe2000801142b */
[----:B------:R-:W-:Y:S01]  /*efc0*/  SHF.R.U64 R48, R48, 0x3, RZ ;  /* 0x0000000330307819 */ /* 0x000fe200000012ff */
[----:B------:R-:W-:Y:S01]  /*efd0*/  USEL UR8, UR44, URZ, !UP0 ;  /* 0x0000003f2c087287 */ /* 0x000fe2000c000000 */
[----:B------:R-:W-:Y:S01]  /*efe0*/  LOP3.LUT R44, R44, R45, RZ, 0x3c, !PT ;  /* 0x0000002d2c2c7212 */ /* 0x000fe200078e3cff */
[----:B------:R-:W-:Y:S01]  /*eff0*/  IMAD.X R45, RZ, RZ, R175, P6 ;  /* 0x000000ffff2d7224 */ /* 0x000fe200030e06af */
[----:B------:R-:W-:Y:S01]  /*f000*/  LOP3.LUT R40, R40, R41, RZ, 0x3c, !PT ;  /* 0x0000002928287212 */ /* 0x000fe200078e3cff */
[----:B------:R-:W-:Y:S01]  /*f010*/  USEL UR9, UR9, URZ, !UP0 ;  /* 0x0000003f09097287 */ /* 0x000fe2000c000000 */
[----:B0-----:R-:W-:-:S02]  /*f020*/  ISETP.NE.AND P6, PT, R4, RZ, PT ;  /* 0x000000ff0400720c */ /* 0x001fc40003fc5270 */
        /* <DEDUP_REMOVED lines=9> */
[----:B------:R-:W-:Y:S02]  /*f0c0*/  LOP3.LUT R56, R57, 0x380, RZ, 0xc0, !PT ;  /* 0x0000038039387812 */ /* 0x000fe400078ec0ff */
[----:B------:R-:W-:Y:S01]  /*f0d0*/  LOP3.LUT R52, R53, 0x380, RZ, 0xc0, !PT ;  /* 0x0000038035347812 */ /* 0x000fe200078ec0ff */
[----:B------:R-:W-:Y:S01]  /*f0e0*/  IMAD.X R69, RZ, RZ, R175, P1 ;  /* 0x000000ffff457224 */ /* 0x000fe200008e06af */
[----:B------:R-:W-:Y:S02]  /*f0f0*/  LOP3.LUT R64, R65, 0x380, RZ, 0xc0, !PT ;  /* 0x0000038041407812 */ /* 0x000fe400078ec0ff */
[----:B------:R-:W-:-:S02]  /*f100*/  LOP3.LUT R60, R61, 0x380, RZ, 0xc0, !PT ;  /* 0x000003803d3c7812 */ /* 0x000fc400078ec0ff */
[----:B------:R-:W-:Y:S02]  /*f110*/  LOP3.LUT R72, R73, 0x380, RZ, 0xc0, !PT ;  /* 0x0000038049487812 */ /* 0x000fe400078ec0ff */
[----:B------:R-:W-:Y:S02]  /*f120*/  LOP3.LUT R7, R174, 0x380, RZ, 0xc0, !PT ;  /* 0x00000380ae077812 */ /* 0x000fe400078ec0ff */
[----:B------:R-:W-:Y:S02]  /*f130*/  LOP3.LUT R4, R5, 0x380, RZ, 0xc0, !PT ;  /* 0x0000038005047812 */ /* 0x000fe400078ec0ff */
[----:B------:R-:W-:Y:S02]  /*f140*/  SHF.R.U64 R56, R56, 0x3, RZ ;  /* 0x0000000338387819 */ /* 0x000fe400000012ff */
[----:B------:R-:W-:Y:S02]  /*f150*/  SHF.R.U64 R52, R52, 0x3, RZ ;  /* 0x0000000334347819 */ /* 0x000fe400000012ff */
        /* <DEDUP_REMOVED lines=17> */
[----:B------:R-:W-:Y:S06]  /*f270*/  @P6 BRA `(.L_x_2346) ;  /* 0x0000000000bc6947 */ /* 0x000fec0003800000 */
[----:B------:R-:W0:Y:S01]  /*f280*/  LDC R11, c[0x0][0xbe8] ;  /* 0x0002fa00ff0b7b82 */ /* 0x000e220000000800 */
[----:B------:R-:W-:Y:S01]  /*f290*/  IADD3 R10, R185, UR45, RZ ;  /* 0x0000002db90a7c10 */ /* 0x000fe2000fffe0ff */
[----:B------:R-:W-:Y:S01]  /*f2a0*/  ULDC.64 UR14, c[0x0][0xb90] ;  /* 0x0002e400000e7ab9 */ /* 0x000fe20000000a00 */
[----:B------:R-:W-:Y:S01]  /*f2b0*/  UMOV UR10, UR4 ;  /* 0x00000004000a7c82 */ /* 0x000fe20008000000 */
[----:B------:R-:W-:Y:S01]  /*f2c0*/  UIMAD UR12, UR17, UR14, URZ ;  /* 0x0000000e110c72a4 */ /* 0x000fe2000f8e023f */
[----:B------:R-:W-:Y:S01]  /*f2d0*/  IMAD.MOV R21, RZ, RZ, -R17 ;  /* 0x000000ffff157224 */ /* 0x000fe200078e0a11 */
[----:B------:R-:W-:Y:S01]  /*f2e0*/  UMOV UR11, UR16 ;  /* 0x00000010000b7c82 */ /* 0x000fe20008000000 */
[----:B------:R-:W-:Y:S01]  /*f2f0*/  IMAD.MOV.U32 R4, RZ, RZ, R10 ;  /* 0x000000ffff047224 */ /* 0x000fe200078e000a */
[----:B------:R-:W-:Y:S01]  /*f300*/  UIMAD.WIDE.U32 UR10, UR43, UR14, UR10 ;  /* 0x0000000e2b0a72a5 */ /* 0x000fe2000f8e000a */
[----:B------:R-:W-:Y:S01]  /*f310*/  VIADD R26, R16, UR45 ;  /* 0x0000002d101a7c36 */ /* 0x000fe20008000000 */
[----:B------:R-:W-:-:S03]  /*f320*/  UIMAD UR12, UR43, UR15, UR12 ;  /* 0x0000000f2b0c72a4 */ /* 0x000fc6000f8e020c */
[----:B------:R-:W-:Y:S01]  /*f330*/  ULDC.64 UR14, c[0x0][0xb98] ;  /* 0x0002e600000e7ab9 */ /* 0x000fe20000000a00 */
[----:B------:R-:W-:Y:S02]  /*f340*/  UIADD3 UR11, UR11, UR12, URZ ;  /* 0x0000000c0b0b7290 */ /* 0x000fe4000fffe03f */
[----:B------:R-:W-:Y:S02]  /*f350*/  UIMAD UR13, UR9, UR14, URZ ;  /* 0x0000000e090d72a4 */ /* 0x000fe4000f8e023f */
[----:B------:R-:W-:Y:S02]  /*f360*/  UIMAD.WIDE.U32 UR10, UR8, UR14, UR10 ;  /* 0x0000000e080a72a5 */ /* 0x000fe4000f8e000a */
[----:B------:R-:W-:Y:S01]  /*f370*/  UIMAD UR13, UR8, UR15, UR13 ;  /* 0x0000000f080d72a4 */ /* 0x000fe2000f8e020d */
        /* <DEDUP_REMOVED lines=8> */
[----:B------:R-:W-:Y:S02]  /*f400*/  IMAD R7, R11, R6, R10 ;  /* 0x000000060b077224 */ /* 0x000fe400078e020a */
[----:B------:R-:W-:Y:S02]  /*f410*/  IMAD.U32 R10, RZ, RZ, UR13 ;  /* 0x0000000dff0a7e24 */ /* 0x000fe4000f8e00ff */
[----:B-----5:R-:W-:Y:S01]  /*f420*/  IMAD R11, R0, R11, RZ ;  /* 0x0000000b000b7224 */ /* 0x020fe200078e02ff */
[----:B------:R-:W-:Y:S02]  /*f430*/  SHF.R.S32.HI R6, RZ, 0x1f, R7 ;  /* 0x0000001fff067819 */ /* 0x000fe40000011407 */
[----:B------:R-:W-:Y:S01]  /*f440*/  IADD3.X R5, R5, UR11, R10, P0, !PT ;  /* 0x0000000b05057c10 */ /* 0x000fe200087fe40a */
[----:B------:R-:W-:Y:S01]  /*f450*/  ULDC.64 UR10, c[0x0][0xb88] ;  /* 0x0002e200000a7ab9 */ /* 0x000fe20000000a00 */
[----:B------:R-:W-:Y:S02]  /*f460*/  VIADD R10, R26, 0x8 ;  /* 0x000000081a0a7836 */ /* 0x000fe40000000000 */
        /* <DEDUP_REMOVED lines=16> */
.L_x_2346:
[----:B------:R-:W1:Y:S01]  /*f570*/  LDC R81, c[0x0][0xbe8] ;  /* 0x0002fa00ff517b82 */ /* 0x000e620000000800 */
[----:B------:R-:W-:Y:S01]  /*f580*/  ULDC UR18, c[0x0][0xac8] ;  /* 0x0002b20000127ab9 */ /* 0x000fe20000000800 */
[----:B------:R-:W-:Y:S01]  /*f590*/  ULDC.64 UR14, c[0x0][0xaa0] ;  /* 0x0002a800000e7ab9 */ /* 0x000fe20000000a00 */
[----:B------:R-:W-:Y:S01]  /*f5a0*/  ISETP.GE.AND P0, PT, R190, UR18, PT ;  /* 0x00000012be007c0c */ /* 0x000fe2000bf06270 */
[----:B0-----:R0:W5:Y:S01]  /*f5b0*/  LD.E.128 R4, desc[UR54][R174.64] ;  /* 0x00000036ae047980 */ /* 0x001162000c101d00 */
[----:B------:R-:W-:Y:S02]  /*f5c0*/  ISETP.GE.AND P1, PT, R184, UR18, PT ;  /* 0x00000012b8007c0c */ /* 0x000fe4000bf26270 */
[----:B------:R-:W-:Y:S01]  /*f5d0*/  SEL R20, RZ, 0xffffffff, P0 ;  /* 0xffffffffff147807 */ /* 0x000fe20000000000 */
[----:B------:R-:W5:Y:S01]  /*f5e0*/  LD.E.128 R8, desc[UR54][R8.64] ;  /* 0x0000003608087980 */ /* 0x000f62000c101d00 */
[----:B------:R-:W-:-:S03]  /*f5f0*/  SEL R3, RZ, 0x1, P1 ;  /* 0x00000001ff037807 */ /* 0x000fc60000800000 */
[----:B------:R-:W5:Y:S04]  /*f600*/  LD.E.128 R12, desc[UR54][R12.64] ;  /* 0x000000360c0c7980 */ /* 0x000f68000c101d00 */
[----:B------:R-:W5:Y:S04]  /*f610*/  LD.E.128 R24, desc[UR54][R24.64] ;  /* 0x0000003618187980 */ /* 0x000f68000c101d00 */
[----:B------:R-:W5:Y:S01]  /*f620*/  LD.E.128 R28, desc[UR54][R28.64] ;  /* 0x000000361c1c7980 */ /* 0x000f62000c101d00 */
[----:B-1----:R-:W-:Y:S01]  /*f630*/  ISETP.NE.AND P2, PT, R81, 0x1, PT ;  /* 0x000000015100780c */ /* 0x002fe20003f45270 */
[----:B------:R-:W-:Y:S01]  /*f640*/  IMAD.SHL.U32 R20, R20, 0x2, RZ ;  /* 0x0000000214147824 */ /* 0x000fe200078e00ff */
[----:B------:R-:W-:Y:S01]  /*f650*/  ISETP.GE.AND P0, PT, R189, UR18, PT ;  /* 0x00000012bd007c0c */ /* 0x000fe2000bf06270 */
[----:B------:R-:W-:Y:S01]  /*f660*/  UIMAD UR12, UR16, UR14, URZ ;  /* 0x0000000e100c72a4 */ /* 0x000fe2000f8e023f */
[----:B------:R-:W5:Y:S02]  /*f670*/  LD.E.128 R32, desc[UR54][R32.64] ;  /* 0x0000003620207980 */ /* 0x000f64000c101d00 */
[----:B------:R-:W-:-:S02]  /*f680*/  LOP3.LUT R3, R20, 0x2, R3, 0xe2, !PT ;  /* 0x0000000214037812 */ /* 0x000fc400078ee203 */
[----:B------:R-:W5:Y:S04]  /*f690*/  LD.E.128 R36, desc[UR54][R36.64] ;  /* 0x0000003624247980 */ /* 0x000f68000c101d00 */
[----:B------:R-:W5:Y:S01]  /*f6a0*/  LD.E.128 R40, desc[UR54][R40.64] ;  /* 0x0000003628287980 */ /* 0x000f62000c101d00 */
[----:B------:R-:W1:Y:S01]  /*f6b0*/  @P2 LDC R77, c[0x0][0xbec] ;  /* 0x0002fb00ff4d2b82 */ /* 0x000e620000000800 */
[----:B------:R-:W-:Y:S02]  /*f6c0*/  SEL R20, RZ, 0xffffffff, P0 ;  /* 0xffffffffff147807 */ /* 0x000fe40000000000 */
[----:B------:R-:W-:Y:S01]  /*f6d0*/  ISETP.GE.AND P0, PT, R188, UR18, PT ;  /* 0x00000012bc007c0c */ /* 0x000fe2000bf06270 */
[----:B------:R-:W5:Y:S04]  /*f6e0*/  LD.E.128 R44, desc[UR54][R44.64] ;  /* 0x000000362c2c7980 */ /* 0x000f68000c101d00 */
[----:B------:R-:W2:Y:S01]  /*f6f0*/  @P2 LDC R79, c[0x0][0xbf0] ;  /* 0x0002fc00ff4f2b82 */ /* 0x000ea20000000800 */
[----:B------:R-:W-:Y:S01]  /*f700*/  SHF.L.U32 R20, R20, 0x2, RZ ;  /* 0x0000000214147819 */ /* 0x000fe200000006ff */
[----:B------:R-:W-:Y:S01]  /*f710*/  UIMAD.WIDE.U32 UR10, UR4, UR14, URZ ;  /* 0x0000000e040a72a5 */ /* 0x000fe2000f8e003f */
[----:B------:R-:W-:Y:S01]  /*f720*/  SEL R21, RZ, 0xffffffff, P0 ;  /* 0xffffffffff157807 */ /* 0x000fe20000000000 */
[----:B------:R-:W-:Y:S01]  /*f730*/  UIMAD UR12, UR4, UR15, UR12 ;  /* 0x0000000f040c72a4 */ /* 0x000fe2000f8e020c */
[----:B------:R-:W-:Y:S01]  /*f740*/  LOP3.LUT R20, R20, 0x4, R3, 0xe2, !PT ;  /* 0x0000000414147812 */ /* 0x000fe200078ee203 */
[----:B------:R-:W-:Y:S01]  /*f750*/  IMAD R3, R191, 0x20, R192 ;  /* 0x00000020bf037824 */ /* 0x000fe200078e02c0 */
[----:B------:R-:W-:Y:S01]  /*f760*/  ULDC.64 UR14, c[0x0][0xae8] ;  /* 0x0002ba00000e7ab9 */ /* 0x000fe20000000a00 */
[----:B------:R-:W-:Y:S01]  /*f770*/  UIADD3 UR11, UR11, UR12, URZ ;  /* 0x0000000c0b0b7290 */ /* 0x000fe2000fffe03f */
[----:B------:R-:W-:Y:S01]  /*f780*/  IMAD.SHL.U32 R21, R21, 0x8, RZ ;  /* 0x0000000815157824 */ /* 0x000fe200078e00ff */
[----:B------:R-:W-:Y:S01]  /*f790*/  UIMAD UR4, UR17, UR14, URZ ;  /* 0x0000000e110472a4 */ /* 0x000fe2000f8e023f */
[----:B------:R-:W-:Y:S01]  /*f7a0*/  ISETP.GE.AND P0, PT, R187, UR18, PT ;  /* 0x00000012bb007c0c */ /* 0x000fe2000bf06270 */
[----:B------:R-:W-:Y:S01]  /*f7b0*/  VIADD R82, R3, UR45 ;  /* 0x0000002d03527c36 */ /* 0x000fe20008000000 */
[----:B------:R-:W-:Y:S01]  /*f7c0*/  UIMAD.WIDE.U32 UR10, UR43, UR14, UR10 ;  /* 0x0000000e2b0a72a5 */ /* 0x000fe2000f8e000a */
[----:B------:R-:W5:Y:S01]  /*f7d0*/  LD.E.128 R48, desc[UR54][R48.64] ;  /* 0x0000003630307980 */ /* 0x000f62000c101d00 */
[----:B------:R-:W-:Y:S01]  /*f7e0*/  UIMAD UR4, UR43, UR15, UR4 ;  /* 0x0000000f2b0472a4 */ /* 0x000fe2000f8e0204 */
[----:B------:R-:W-:Y:S01]  /*f7f0*/  SEL R3, RZ, 0xffffffff, P0 ;  /* 0xffffffffff037807 */ /* 0x000fe20000000000 */
[----:B------:R-:W-:Y:S01]  /*f800*/  ULDC.64 UR12, c[0x0][0xaf0] ;  /* 0x0002bc00000c7ab9 */ /* 0x000fe20000000a00 */
[----:B------:R-:W-:Y:S01]  /*f810*/  LOP3.LUT R21, R21, 0x8, R20, 0xe2, !PT ;  /* 0x0000000815157812 */ /* 0x000fe200078ee214 */
[----:B------:R-:W-:Y:S01]  /*f820*/  UIMAD UR9, UR9, UR12, URZ ;  /* 0x0000000c090972a4 */ /* 0x000fe2000f8e023f */
[----:B-1----:R-:W-:Y:S01]  /*f830*/  @P2 IMAD.HI.U32 R20, R82, R77, RZ ;  /* 0x0000004d52142227 */ /* 0x002fe200078e00ff */
[----:B------:R-:W-:Y:S01]  /*f840*/  UIADD3 UR11, UR11, UR4, URZ ;  /* 0x000000040b0b7290 */ /* 0x000fe2000fffe03f */
[----:B------:R-:W5:Y:S01]  /*f850*/  LD.E.128 R56, desc[UR54][R56.64] ;  /* 0x0000003638387980 */ /* 0x000f62000c101d00 */
[----:B------:R-:W-:Y:S01]  /*f860*/  UIMAD UR4, UR8, UR13, UR9 ;  /* 0x0000000d080472a4 */ /* 0x000fe2000f8e0209 */
[----:B------:R-:W-:Y:S01]  /*f870*/  IMAD.SHL.U32 R76, R3, 0x10, RZ ;  /* 0x00000010034c7824 */ /* 0x000fe200078e00ff */
[----:B------:R-:W-:Y:S01]  /*f880*/  UIMAD.WIDE.U32 UR8, UR8, UR12, UR10 ;  /* 0x0000000c080872a5 */ /* 0x000fe2000f8e000a */
[----:B------:R-:W-:Y:S01]  /*f890*/  IMAD.MOV.U32 R3, RZ, RZ, R82 ;  /* 0x000000ffff037224 */ /* 0x000fe200078e0052 */
[----:B--2---:R-:W-:Y:S01]  /*f8a0*/  @P2 SHF.R.U32.HI R3, RZ, R79, R20 ;  /* 0x0000004fff032219 */ /* 0x004fe20000011614 */
[----:B------:R-:W5:Y:S01]  /*f8b0*/  LD.E.128 R52, desc[UR54][R52.64] ;  /* 0x0000003634347980 */ /* 0x000f62000c101d00 */
[----:B------:R-:W-:-:S02]  /*f8c0*/  LOP3.LUT R76, R76, 0x10, R21, 0xe2, !PT ;  /* 0x000000104c4c7812 */ /* 0x000fc400078ee215 */
        /* <DEDUP_REMOVED lines=10> */
[----:B------:R-:W-:-:S02]  /*f970*/  IMAD R77, R81, R79, R82 ;  /* 0x0000004f514d7224 */ /* 0x000fc400078e0252 */
[----:B------:R-:W-:Y:S01]  /*f980*/  IMAD.U32 R21, RZ, RZ, UR4 ;  /* 0x00000004ff157e24 */ /* 0x000fe2000f8e00ff */
[----:B------:R-:W5:Y:S01]  /*f990*/  LD.E.128 R60, desc[UR54][R60.64] ;  /* 0x000000363c3c7980 */ /* 0x000f62000c101d00 */
[----:B------:R-:W-:Y:S01]  /*f9a0*/  IMAD.SHL.U32 R83, R78, 0x20, RZ ;  /* 0x000000204e537824 */ /* 0x000fe200078e00ff */
[----:B------:R-:W-:Y:S02]  /*f9b0*/  SHF.R.S32.HI R78, RZ, 0x1f, R77 ;  /* 0x0000001fff4e7819 */ /* 0x000fe4000001144d */
[----:B------:R-:W5:Y:S01]  /*f9c0*/  LD.E.128 R72, desc[UR54][R72.64] ;  /* 0x0000003648487980 */ /* 0x000f62000c101d00 */
[----:B------:R-:W-:-:S03]  /*f9d0*/  ISETP.GE.AND P0, PT, R195, UR18, PT ;  /* 0x00000012c3007c0c */ /* 0x000fc6000bf06270 */
[----:B------:R-:W5:Y:S01]  /*f9e0*/  LD.E.128 R68, desc[UR54][R68.64] ;  /* 0x0000003644447980 */ /* 0x000f62000c101d00 */
[C---:B------:R-:W-:Y:S01]  /*f9f0*/  IMAD R79, R3.reuse, UR9, R80 ;  /* 0x00000009034f7c24 */ /* 0x040fe2000f8e0250 */
[----:B------:R-:W-:Y:S01]  /*fa00*/  UIADD3 UR4, UR41, 0x28c20, URZ ;  /* 0x00028c2029047890 */ /* 0x000fe2000fffe03f */
[----:B------:R-:W-:Y:S01]  /*fa10*/  IMAD.WIDE.U32 R20, R3, UR8, R20 ;  /* 0x0000000803147c25 */ /* 0x000fe2000f8e0014 */
[----:B------:R-:W-:Y:S01]  /*fa20*/  @!PT LDS RZ, [RZ] ;  /* 0x00000000fffff984 */ /* 0x000fe20000000800 */
[----:B------:R-:W-:Y:S01]  /*fa30*/  @!PT LDS RZ, [RZ] ;  /* 0x00000000fffff984 */ /* 0x000fe20000000800 */
[----:B------:R-:W-:Y:S01]  /*fa40*/  @!PT LDS RZ, [RZ] ;  /* 0x00000000fffff984 */ /* 0x000fe20000000800 */
[----:B------:R-:W-:Y:S01]  /*fa50*/  @!PT LDS RZ, [RZ] ;  /* 0x00000000fffff984 */ /* 0x000fe20000000800 */
[----:B------:R1:W-:Y:S06]  /*fa60*/  MEMBAR.ALL.CTA ;  /* 0x0000000000007992 */ /* 0x0003ec0000008000 */
[----:B-1----:R-:W1:Y:S01]  /*fa70*/  FENCE.VIEW.ASYNC.S ;  /* 0x00000000000073c6 */ /* 0x002e620000000000 */
[----:B------:R-:W-:Y:S01]  /*fa80*/  ULDC.64 UR8, c[0x0][0xad8] ;  /* 0x0002b60000087ab9 */ /* 0x000fe20000000a00 */
[----:B------:R-:W-:Y:S01]  /*fa90*/  SEL R3, RZ, 0x40, P0 ;  /* 0x00000040ff037807 */ /* 0x000fe20000000000 */
[----:B------:R-:W-:Y:S01]  /*faa0*/  IMAD.IADD R21, R21, 0x1, R79 ;  /* 0x0000000115157824 */ /* 0x000fe200078e024f */
[----:B------:R-:W-:Y:S01]  /*fab0*/  ISETP.GE.AND P0, PT, R194, UR18, PT ;  /* 0x00000012c2007c0c */ /* 0x000fe2000bf06270 */
[----:B------:R-:W-:Y:S01]  /*fac0*/  IMAD R78, R78, UR8, RZ ;  /* 0x000000084e4e7c24 */ /* 0x000fe2000f8e02ff */
[----:B------:R-:W-:Y:S01]  /*fad0*/  UPRMT UR4, URZ, 0x654, UR4 ;  /* 0x000006543f047896 */ /* 0x000fe20008000004 */
[----:B-----5:R-:W-:Y:S01]  /*fae0*/  IMAD R87, R0, R81, RZ ;  /* 0x0000005100577224 */ /* 0x020fe200078e02ff */
[----:B------:R-:W-:Y:S01]  /*faf0*/  SEL R0, RZ, 0x80, P0 ;  /* 0x00000080ff007807 */ /* 0x000fe20000000000 */
[----:B------:R-:W-:Y:S01]  /*fb00*/  VIADD R86, R192, UR45 ;  /* 0x0000002dc0567c36 */ /* 0x000fe20008000000 */
[----:B------:R-:W-:Y:S01]  /*fb10*/  LOP3.LUT R76, R83, 0x20, R76, 0xe2, !PT ;  /* 0x00000020534c7812 */ /* 0x000fe200078ee24c */
[C---:B------:R-:W-:Y:S01]  /*fb20*/  IMAD R79, R77.reuse, UR9, R78 ;  /* 0x000000094d4f7c24 */ /* 0x040fe2000f8e024e */
[----:B------:R-:W-:Y:S01]  /*fb30*/  BSSY B1, `(.L_x_2347) ;  /* 0x000002c000017945 */ /* 0x000fe20003800000 */
[----:B------:R-:W-:Y:S01]  /*fb40*/  IMAD.WIDE.U32 R20, R77, UR8, R20 ;  /* 0x000000084d147c25 */ /* 0x000fe2000f8e0014 */
[----:B------:R-:W-:Y:S01]  /*fb50*/  ISETP.GE.AND P0, PT, R86, R87, PT ;  /* 0x000000575600720c */ /* 0x000fe20003f06270 */
[----:B------:R-:W-:Y:S01]  /*fb60*/  ULDC.64 UR8, c[0x0][0xa80] ;  /* 0x0002a00000087ab9 */ /* 0x000fe20000000a00 */
[----:B------:R-:W-:Y:S01]  /*fb70*/  LOP3.LUT R3, R76, R3, RZ, 0xfc, !PT ;  /* 0x000000034c037212 */ /* 0x000fe200078efcff */
[----:B------:R-:W-:Y:S01]  /*fb80*/  IMAD.IADD R21, R21, 0x1, R79 ;  /* 0x0000000115157824 */ /* 0x000fe200078e024f */
[----:B------:R-:W-:-:S02]  /*fb90*/  LEA R84, P1, R20, UR8, 0x1 ;  /* 0x0000000814547c11 */ /* 0x000fc4000f8208ff */
[----:B------:R-:W-:Y:S02]  /*fba0*/  LOP3.LUT R0, R3, R0, RZ, 0xfc, !PT ;  /* 0x0000000003007212 */ /* 0x000fe400078efcff */
[----:B------:R-:W-:Y:S01]  /*fbb0*/  LEA.HI.X R85, R20, UR9, R21, 0x1, P1 ;  /* 0x0000000914557c11 */ /* 0x000fe200088f0c15 */
[----:B-1----:R0:W1:Y:S01]  /*fbc0*/  SHFL.IDX PT, R76, R84, RZ, 0x181f ;  /* 0x00181fff544c7589 */ /* 0x00206200000e0000 */
[----:B------:R-:W-:Y:S03]  /*fbd0*/  SYNCS.ARRIVE.TRANS64.RED.A1T0 RZ, [UR4], RZ ;  /* 0x000000ffffff79a7 */ /* 0x000fe60008100404 */
        /* <DEDUP_REMOVED lines=33> */
.L_x_2348:
[----:B------:R-:W-:Y:S05]  /*fdf0*/  BSYNC B1 ;  /* 0x0000000000017941 */ /* 0x000fea0003800000 */
.L_x_2347:
[----:B---3--:R-:W-:Y:S01]  /*fe00*/  VIADD R4, R86, 0x20 ;  /* 0x0000002056047836 */ /* 0x008fe20000000000 */
[----:B------:R3:W4:Y:S04]  /*fe10*/  SHFL.IDX PT, R7, R85, 0x1, 0x181f ;  /* 0x00381f0055077f89 */ /* 0x00072800000e0000 */
[----:B------:R-:W-:Y:S01]  /*fe20*/  ISETP.GE.AND P0, PT, R4, R87, PT ;  /* 0x000000570400720c */ /* 0x000fe20003f06270 */
[----:B------:R3:W0:-:S12]  /*fe30*/  SHFL.IDX PT, R6, R84, 0x1, 0x181f ;  /* 0x00381f0054067f89 */ /* 0x00061800000e0000 */
[----:B---3--:R-:W-:Y:S05]  /*fe40*/  @P0 BRA `(.L_x_2349) ;  /* 0x0000001000080947 */ /* 0x008fea0003800000 */
[----:B------:R-:W-:Y:S02]  /*fe50*/  ISETP.GE.AND P0, PT, R184, UR18, PT ;  /* 0x00000012b8007c0c */ /* 0x000fe4000bf06270 */
[----:B------:R-:W-:Y:S02]  /*fe60*/  ISETP.GE.AND P5, PT, R190, UR18, PT ;  /* 0x00000012be007c0c */ /* 0x000fe4000bfa6270 */
[----:B------:R-:W-:Y:S02]  /*fe70*/  ISETP.GE.AND P3, PT, R189, UR18, PT ;  /* 0x00000012bd007c0c */ /* 0x000fe4000bf66270 */
[----:B------:R-:W-:Y:S02]  /*fe80*/  ISETP.GE.AND P2, PT, R188, UR18, PT ;  /* 0x00000012bc007c0c */ /* 0x000fe4000bf46270 */
[----:B------:R-:W-:-:S05]  /*fe90*/  ISETP.GE.AND P1, PT, R187, UR18, PT ;  /* 0x00000012bb007c0c */ /* 0x000fca000bf26270 */
[----:B0---4-:R-:W-:Y:S02]  /*fea0*/  @!P0 IMAD.WIDE R4, R184, 0x2, R6 ;  /* 0x00000002b8048825 */ /* 0x011fe400078e0206 */
        /* <DEDUP_REMOVED lines=23> */
[----:B---3--:R-:W-:-:S04]  /*10020*/  LEA R4, P0, R194, R6, 0x1 ;  /* 0x00000006c2047211 */ /* 0x008fc800078008ff */
[----:B------:R-:W-:-:S05]  /*10030*/  LEA.HI.X R5, R194, R7, R198, 0x1, P0 ;  /* 0x00000007c2057211 */ /* 0x000fca00000f0cc6 */
[----:B------:R0:W-:Y:S01]  /*10040*/  ST.E.128 desc[UR54][R4.64], R68 ;  /* 0x0000004404007985 */ /* 0x0001e2000c101d36 */
[----:B------:R-:W-:Y:S05]  /*10050*/  BRA `(.L_x_2349) ;  /* 0x0000000c00847947 */ /* 0x000fea0003800000 */
.L_x_2344:
        /* <DEDUP_REMOVED lines=11> */
[----:B------:R-:W-:Y:S01]  /*10110*/  UISETP.NE.U32.AND UP1, UPT, UR8, URZ, UPT ;  /* 0x0000003f0800728c */ /* 0x000fe2000bf25070 */
[----:B------:R-:W-:Y:S02]  /*10120*/  IMAD.U32 R0, RZ, RZ, UR4 ;  /* 0x00000004ff007e24 */ /* 0x000fe4000f8e00ff */
[----:B------:R-:W2:Y:S01]  /*10130*/  @P1 LDG.E R3, desc[UR54][R4.64] ;  /* 0x0000003604031981 */ /* 0x000ea2000c1e1900 */
[----:B------:R-:W-:-:S06]  /*10140*/  UISETP.NE.AND.EX UP1, UPT, UR9, URZ, UPT, UP1 ;  /* 0x0000003f0900728c */ /* 0x000fcc000bf25310 */
[----:B------:R-:W-:-:S05]  /*10150*/  PLOP3.LUT P2, PT, PT, PT, UP1, 0x80, 0x0 ;  /* 0x000000000000781c */ /* 0x000fca0003f4f018 */
[----:B------:R-:W-:Y:S02]  /*10160*/  @UP1 ULDC.64 UR8, c[0x0][0xc08] ;  /* 0x0003020000081ab9 */ /* 0x000fe40000000a00 */
[----:B------:R-:W-:-:S06]  /*10170*/  @UP1 UIMAD.WIDE UR8, UR44, 0x4, UR8 ;  /* 0x000000042c0818a5 */ /* 0x000fcc000f8e0208 */
[----:B------:R-:W-:Y:S01]  /*10180*/  MOV R6, UR8 ;  /* 0x0000000800067c02 */ /* 0x000fe20008000f00 */
[----:B------:R-:W-:-:S05]  /*10190*/  IMAD.U32 R7, RZ, RZ, UR9 ;  /* 0x00000009ff077e24 */ /* 0x000fca000f8e00ff */
[----:B------:R1:W5:Y:S01]  /*101a0*/  @P2 LDG.E R0, desc[UR54][R6.64] ;  /* 0x0000003606002981 */ /* 0x000362000c1e1900 */
[----:B------:R-:W-:Y:S01]  /*101b0*/  UMOV UR4, URZ ;  /* 0x0000003f00047c82 */ /* 0x000fe20008000000 */
[----:B------:R-:W-:Y:S01]  /*101c0*/  USHF.R.S32.HI UR14, URZ, 0x1f, UR43 ;  /* 0x0000001f3f0e7899 */ /* 0x000fe2000801142b */
[----:B------:R-:W-:Y:S02]  /*101d0*/  ISETP.GE.AND P0, PT, R197, 0x40, PT ;  /* 0x00000040c500780c */ /* 0x000fe40003f06270 */
[----:B--2---:R-:W-:Y:S01]  /*101e0*/  @P1 R2UR UR4, R3 ;  /* 0x00000000030412ca */ /* 0x004fe200000e0000 */
[----:B01----:R-:W-:-:S14]  /*101f0*/  @P2 BRA `(.L_x_2350) ;  /* 0x0000000000102947 */ /* 0x003fdc0003800000 */
[----:B------:R-:W-:Y:S05]  /*10200*/  @!P1 BRA `(.L_x_2350) ;  /* 0x00000000000c9947 */ /* 0x000fea0003800000 */
[----:B------:R-:W2:Y:S04]  /*10210*/  LDG.E R3, desc[UR54][R4.64] ;  /* 0x0000003604037981 */ /* 0x000ea8000c1e1900 */
[----:B-----5:R-:W2:Y:S02]  /*10220*/  LDG.E R0, desc[UR54][R4.64+0x4] ;  /* 0x0000043604007981 */ /* 0x020ea4000c1e1900 */
[----:B--2---:R-:W-:-:S07]  /*10230*/  IMAD.IADD R0, R0, 0x1, -R3 ;  /* 0x0000000100007824 */ /* 0x004fce00078e0a03 */
.L_x_2350:
[----:B------:R-:W-:Y:S01]  /*10240*/  USHF.R.S32.HI UR9, URZ, 0x1f, UR44 ;  /* 0x0000001f3f097899 */ /* 0x000fe2000801142c */
[----:B------:R-:W-:Y:S01]  /*10250*/  BSSY B1, `(.L_x_2351) ;  /* 0x000002e000017945 */ /* 0x000fe20003800000 */
[----:B------:R-:W-:Y:S02]  /*10260*/  USHF.R.S32.HI UR13, URZ, 0x1f, UR4 ;  /* 0x0000001f3f0d7899 */ /* 0x000fe40008011404 */
[----:B------:R-:W-:Y:S02]  /*10270*/  USEL UR8, UR44, URZ, !UP0 ;  /* 0x0000003f2c087287 */ /* 0x000fe4000c000000 */
[----:B------:R-:W-:Y:S01]  /*10280*/  USEL UR9, UR9, URZ, !UP0 ;  /* 0x0000003f09097287 */ /* 0x000fe2000c000000 */
[----:B------:R-:W-:Y:S11]  /*10290*/  @P0 BRA `(.L_x_2352) ;  /* 0x0000000000a40947 */ /* 0x000ff60003800000 */
[----:B------:R-:W0:Y:S01]  /*102a0*/  S2R R6, SR_TID.X ;  /* 0x0000000000067919 */ /* 0x000e220000002100 */
[----:B------:R-:W1:Y:S01]  /*102b0*/  LDC R5, c[0x0][0xbe8] ;  /* 0x0002fa00ff057b82 */ /* 0x000e620000000800 */
[----:B------:R-:W-:Y:S02]  /*102c0*/  IMAD.U32 R7, RZ, RZ, UR45 ;  /* 0x0000002dff077e24 */ /* 0x000fe4000f8e00ff */
[----:B-1---5:R-:W-:-:S03]  /*102d0*/  IMAD R3, R0, R5, RZ ;  /* 0x0000000500037224 */ /* 0x022fc600078e02ff */
[----:B0-----:R-:W-:-:S04]  /*102e0*/  IADD3 R6, R7, -0x80, R6 ;  /* 0xffffff8007067810 */ /* 0x001fc80007ffe006 */
[----:B------:R-:W-:-:S13]  /*102f0*/  ISETP.GE.AND P0, PT, R6, R3, PT ;  /* 0x000000030600720c */ /* 0x000fda0003f06270 */
[----:B------:R-:W-:Y:S05]  /*10300*/  @P0 BRA `(.L_x_2352) ;  /* 0x0000000000880947 */ /* 0x000fea0003800000 */
[----:B------:R-:W-:Y:S01]  /*10310*/  ISETP.NE.AND P0, PT, R5, 0x1, PT ;  /* 0x000000010500780c */ /* 0x000fe20003f05270 */
[----:B------:R-:W-:Y:S01]  /*10320*/  ULDC.64 UR16, c[0x0][0xb90] ;  /* 0x0002e40000107ab9 */ /* 0x000fe20000000a00 */
[----:B------:R-:W-:Y:S01]  /*10330*/  UMOV UR10, UR4 ;  /* 0x00000004000a7c82 */ /* 0x000fe20008000000 */
[----:B------:R-:W-:Y:S01]  /*10340*/  UIMAD UR12, UR14, UR16, URZ ;  /* 0x000000100e0c72a4 */ /* 0x000fe2000f8e023f */
[----:B------:R-:W-:Y:S01]  /*10350*/  IMAD.MOV.U32 R4, RZ, RZ, R6 ;  /* 0x000000ffff047224 */ /* 0x000fe200078e0006 */
[----:B------:R-:W-:Y:S02]  /*10360*/  UMOV UR11, UR13 ;  /* 0x0000000d000b7c82 */ /* 0x000fe40008000000 */
[----:B------:R-:W-:Y:S02]  /*10370*/  UIMAD.WIDE.U32 UR10, UR43, UR16, UR10 ;  /* 0x000000102b0a72a5 */ /* 0x000fe4000f8e000a */
[----:B------:R-:W-:-:S03]  /*10380*/  UIMAD UR12, UR43, UR17, UR12 ;  /* 0x000000112b0c72a4 */ /* 0x000fc6000f8e020c */
[----:B------:R-:W-:Y:S01]  /*10390*/  ULDC.64 UR16, c[0x0][0xb98] ;  /* 0x0002e60000107ab9 */ /* 0x000fe20000000a00 */
[----:B------:R-:W0:Y:S01]  /*103a0*/  @P0 LDC R3, c[0x0][0xbec] ;  /* 0x0002fb00ff030b82 */ /* 0x000e220000000800 */
[----:B------:R-:W-:Y:S02]  /*103b0*/  UIADD3 UR11, UR11, UR12, URZ ;  /* 0x0000000c0b0b7290 */ /* 0x000fe4000fffe03f */
[----:B------:R-:W-:Y:S02]  /*103c0*/  UIMAD UR12, UR9, UR16, URZ ;  /* 0x00000010090c72a4 */ /* 0x000fe4000f8e023f */
[----:B------:R-:W-:Y:S02]  /*103d0*/  UIMAD.WIDE.U32 UR10, UR8, UR16, UR10 ;  /* 0x00000010080a72a5 */ /* 0x000fe4000f8e000a */
[----:B------:R-:W-:Y:S01]  /*103e0*/  UIMAD UR12, UR8, UR17, UR12 ;  /* 0x00000011080c72a4 */ /* 0x000fe2000f8e020c */
[----:B------:R-:W1:Y:S02]  /*103f0*/  @P0 LDC R8, c[0x0][0xbf0] ;  /* 0x0002fc00ff080b82 */ /* 0x000e640000000800 */
[----:B------:R-:W-:Y:S01]  /*10400*/  ULDC.64 UR16, c[0x0][0xb88] ;  /* 0x0002e20000107ab9 */ /* 0x000fe20000000a00 */
[----:B0-----:R-:W-:-:S05]  /*10410*/  @P0 IMAD.HI.U32 R3, R6, R3, RZ ;  /* 0x0000000306030227 */ /* 0x001fca00078e00ff */
[----:B-1----:R-:W-:Y:S01]  /*10420*/  @P0 SHF.R.U32.HI R4, RZ, R8, R3 ;  /* 0x00000008ff040219 */ /* 0x002fe20000011603 */
[----:B------:R-:W-:-:S04]  /*10430*/  IMAD.U32 R8, RZ, RZ, UR12 ;  /* 0x0000000cff087e24 */ /* 0x000fc8000f8e00ff */
        /* <DEDUP_REMOVED lines=15> */
.L_x_2352:
[----:B------:R-:W-:Y:S05]  /*10530*/  BSYNC B1 ;  /* 0x0000000000017941 */ /* 0x000fea0003800000 */
.L_x_2351:
        /* <DEDUP_REMOVED lines=10> */
[----:B-----5:R-:W-:Y:S01]  /*105e0*/  IMAD R25, R0, R11, RZ ;  /* 0x0000000b00197224 */ /* 0x020fe200078e02ff */
[----:B------:R-:W-:Y:S01]  /*105f0*/  SHF.L.U32 R4, R4, 0x1, RZ ;  /* 0x0000000104047819 */ /* 0x000fe200000006ff */
[----:B------:R-:W-:Y:S01]  /*10600*/  ULDC.64 UR16, c[0x0][0xae8] ;  /* 0x0002ba0000107ab9 */ /* 0x000fe20000000a00 */
[----:B------:R-:W0:Y:S01]  /*10610*/  @P0 LDC R5, c[0x0][0xbec] ;  /* 0x0002fb00ff050b82 */ /* 0x000e220000000800 */
[----:B------:R-:W-:Y:S01]  /*10620*/  ISETP.GE.AND P2, PT, R189, UR15, PT ;  /* 0x0000000fbd007c0c */ /* 0x000fe2000bf46270 */
[----:B------:R-:W-:Y:S01]  /*10630*/  UIADD3 UR11, UR11, UR12, URZ ;  /* 0x0000000c0b0b7290 */ /* 0x000fe2000fffe03f */
[----:B------:R-:W-:Y:S01]  /*10640*/  LOP3.LUT R4, R4, 0x2, R3, 0xe2, !PT ;  /* 0x0000000204047812 */ /* 0x000fe200078ee203 */
[----:B------:R-:W-:Y:S01]  /*10650*/  UIMAD UR4, UR14, UR16, URZ ;  /* 0x000000100e0472a4 */ /* 0x000fe2000f8e023f */
[----:B------:R-:W-:Y:S01]  /*10660*/  IMAD R3, R191, 0x20, R192 ;  /* 0x00000020bf037824 */ /* 0x000fe200078e02c0 */
[----:B------:R-:W-:Y:S01]  /*10670*/  SEL R6, RZ, 0xffffffff, P2 ;  /* 0xffffffffff067807 */ /* 0x000fe20001000000 */
[----:B------:R-:W-:Y:S01]  /*10680*/  UIMAD.WIDE.U32 UR10, UR43, UR16, UR10 ;  /* 0x000000102b0a72a5 */ /* 0x000fe2000f8e000a */
[----:B------:R-:W1:Y:S01]  /*10690*/  @P0 LDC R7, c[0x0][0xbf0] ;  /* 0x0002fc00ff070b82 */ /* 0x000e620000000800 */
[----:B------:R-:W-:Y:S01]  /*106a0*/  UIMAD UR4, UR43, UR17, UR4 ;  /* 0x000000112b0472a4 */ /* 0x000fe2000f8e0204 */
[----:B------:R-:W-:Y:S01]  /*106b0*/  VIADD R8, R3, UR45 ;  /* 0x0000002d03087c36 */ /* 0x000fe20008000000 */
[----:B------:R-:W-:Y:S01]  /*106c0*/  ULDC.64 UR12, c[0x0][0xaf0] ;  /* 0x0002bc00000c7ab9 */ /* 0x000fe20000000a00 */
[----:B------:R-:W-:Y:S01]  /*106d0*/  ISETP.GE.AND P1, PT, R188, UR15, PT ;  /* 0x0000000fbc007c0c */ /* 0x000fe2000bf26270 */
[----:B------:R-:W-:Y:S01]  /*106e0*/  UIMAD UR9, UR9, UR12, URZ ;  /* 0x0000000c090972a4 */ /* 0x000fe2000f8e023f */
[----:B------:R-:W-:Y:S01]  /*106f0*/  IMAD.SHL.U32 R9, R6, 0x4, RZ ;  /* 0x0000000406097824 */ /* 0x000fe200078e00ff */
[----:B------:R-:W-:Y:S01]  /*10700*/  UIADD3 UR11, UR11, UR4, URZ ;  /* 0x000000040b0b7290 */ /* 0x000fe2000fffe03f */
[----:B------:R-:W-:Y:S01]  /*10710*/  SEL R10, RZ, 0xffffffff, P1 ;  /* 0xffffffffff0a7807 */ /* 0x000fe20000800000 */
[----:B------:R-:W-:Y:S01]  /*10720*/  UIMAD UR4, UR8, UR13, UR9 ;  /* 0x0000000d080472a4 */ /* 0x000fe2000f8e0209 */
[----:B------:R-:W-:Y:S01]  /*10730*/  IMAD.MOV.U32 R3, RZ, RZ, R8 ;  /* 0x000000ffff037224 */ /* 0x000fe200078e0008 */
[----:B------:R-:W-:Y:S01]  /*10740*/  UIMAD.WIDE.U32 UR8, UR8, UR12, UR10 ;  /* 0x0000000c080872a5 */ /* 0x000fe2000f8e000a */
[----:B------:R-:W-:Y:S01]  /*10750*/  LOP3.LUT R9, R9, 0x4, R4, 0xe2, !PT ;  /* 0x0000000409097812 */ /* 0x000fe200078ee204 */
[----:B------:R-:W-:Y:S01]  /*10760*/  IMAD.SHL.U32 R10, R10, 0x8, RZ ;  /* 0x000000080a0a7824 */ /* 0x000fe200078e00ff */
[----:B------:R-:W-:Y:S01]  /*10770*/  ISETP.GE.AND P2, PT, R194, UR15, PT ;  /* 0x0000000fc2007c0c */ /* 0x000fe2000bf46270 */
[----:B------:R-:W-:Y:S01]  /*10780*/  UIADD3 UR4, UR9, UR4, URZ ;  /* 0x0000000409047290 */ /* 0x000fe2000fffe03f */
[----:B0-----:R-:W-:Y:S01]  /*10790*/  @P0 IMAD.HI.U32 R6, R8, R5, RZ ;  /* 0x0000000508060227 */ /* 0x001fe200078e00ff */
[----:B------:R-:W-:Y:S01]  /*107a0*/  BSSY B1, `(.L_x_2353) ;  /* 0x0000048000017945 */ /* 0x000fe20003800000 */
[----:B------:R-:W-:-:S02]  /*107b0*/  LOP3.LUT R10, R10, 0x8, R9, 0xe2, !PT ;  /* 0x000000080a0a7812 */ /* 0x000fc400078ee209 */
[----:B------:R-:W-:Y:S01]  /*107c0*/  IMAD.U32 R4, RZ, RZ, UR8 ;  /* 0x00000008ff047e24 */ /* 0x000fe2000f8e00ff */
[----:B------:R-:W-:Y:S01]  /*107d0*/  SEL R0, RZ, 0x80, P2 ;  /* 0x00000080ff007807 */ /* 0x000fe20001000000 */
[----:B------:R-:W-:Y:S01]  /*107e0*/  IMAD.U32 R5, RZ, RZ, UR9 ;  /* 0x00000009ff057e24 */ /* 0x000fe2000f8e00ff */
[----:B------:R-:W-:Y:S01]  /*107f0*/  ULDC.64 UR8, c[0x0][0xae0] ;  /* 0x0002b80000087ab9 */ /* 0x000fe20000000a00 */
[----:B-1----:R-:W-:Y:S01]  /*10800*/  @P0 SHF.R.U32.HI R3, RZ, R7, R6 ;  /* 0x00000007ff030219 */ /* 0x002fe20000011606 */
[----:B------:R-:W-:Y:S01]  /*10810*/  IMAD.U32 R5, RZ, RZ, UR4 ;  /* 0x00000004ff057e24 */ /* 0x000fe2000f8e00ff */
[----:B------:R-:W-:Y:S01]  /*10820*/  ISETP.GE.AND P0, PT, R187, UR15, PT ;  /* 0x0000000fbb007c0c */ /* 0x000fe2000bf06270 */
[----:B------:R-:W-:Y:S01]  /*10830*/  VIADD R26, R192, UR45 ;  /* 0x0000002dc01a7c36 */ /* 0x000fe20008000000 */
[----:B------:R-:W-:Y:S01]  /*10840*/  SHF.R.S32.HI R6, RZ, 0x1f, R3 ;  /* 0x0000001fff067819 */ /* 0x000fe20000011403 */
[C---:B------:R-:W-:Y:S01]  /*10850*/  IMAD.WIDE.U32 R4, R3.reuse, UR8, R4 ;  /* 0x0000000803047c25 */ /* 0x040fe2000f8e0004 */
[----:B------:R-:W-:-:S02]  /*10860*/  IADD3 R7, -R3, RZ, RZ ;  /* 0x000000ff03077210 */ /* 0x000fc40007ffe1ff */
[----:B------:R-:W-:Y:S01]  /*10870*/  SEL R9, RZ, 0xffffffff, P0 ;  /* 0xffffffffff097807 */ /* 0x000fe20000000000 */
[----:B------:R-:W-:Y:S01]  /*10880*/  IMAD R6, R6, UR8, RZ ;  /* 0x0000000806067c24 */ /* 0x000fe2000f8e02ff */
[----:B------:R-:W-:Y:S01]  /*10890*/  ISETP.GE.AND P0, PT, R186, UR15, PT ;  /* 0x0000000fba007c0c */ /* 0x000fe2000bf06270 */
[----:B------:R-:W-:Y:S02]  /*108a0*/  IMAD R7, R11, R7, R8 ;  /* 0x000000070b077224 */ /* 0x000fe400078e0208 */
[----:B------:R-:W-:Y:S01]  /*108b0*/  IMAD.SHL.U32 R13, R9, 0x10, RZ ;  /* 0x00000010090d7824 */ /* 0x000fe200078e00ff */
[----:B------:R-:W-:Y:S01]  /*108c0*/  SEL R8, RZ, 0xffffffff, P0 ;  /* 0xffffffffff087807 */ /* 0x000fe20000000000 */
[----:B------:R-:W-:Y:S01]  /*108d0*/  IMAD R9, R3, UR9, R6 ;  /* 0x0000000903097c24 */ /* 0x000fe2000f8e0206 */
[----:B------:R-:W-:Y:S01]  /*108e0*/  SHF.R.S32.HI R3, RZ, 0x1f, R7 ;  /* 0x0000001fff037819 */ /* 0x000fe20000011407 */
[----:B------:R-:W-:Y:S01]  /*108f0*/  ULDC.64 UR8, c[0x0][0xad8] ;  /* 0x0002b60000087ab9 */ /* 0x000fe20000000a00 */
[----:B------:R-:W-:Y:S01]  /*10900*/  ISETP.GE.AND P0, PT, R195, UR15, PT ;  /* 0x0000000fc3007c0c */ /* 0x000fe2000bf06270 */
[----:B------:R-:W-:Y:S01]  /*10910*/  IMAD.IADD R5, R5, 0x1, R9 ;  /* 0x0000000105057824 */ /* 0x000fe200078e0209 */
[----:B------:R-:W-:Y:S01]  /*10920*/  LOP3.LUT R10, R13, 0x10, R10, 0xe2, !PT ;  /* 0x000000100d0a7812 */ /* 0x000fe200078ee20a */
[----:B------:R-:W-:-:S02]  /*10930*/  IMAD R6, R3, UR8, RZ ;  /* 0x0000000803067c24 */ /* 0x000fc4000f8e02ff */
[----:B------:R-:W-:-:S04]  /*10940*/  IMAD.WIDE.U32 R4, R7, UR8, R4 ;  /* 0x0000000807047c25 */ /* 0x000fc8000f8e0004 */
[----:B------:R-:W-:Y:S01]  /*10950*/  IMAD R3, R7, UR9, R6 ;  /* 0x0000000907037c24 */ /* 0x000fe2000f8e0206 */
        /* <DEDUP_REMOVED lines=44> */
.L_x_2354:
[----:B------:R-:W-:Y:S05]  /*10c20*/  BSYNC B1 ;  /* 0x0000000000017941 */ /* 0x000fea0003800000 */
.L_x_2353:
        /* <DEDUP_REMOVED lines=36> */
.L_x_2349:
[----:B------:R-:W-:Y:S05]  /*10e70*/  BSYNC B0 ;  /* 0x0000000000007941 */ /* 0x000fea0003800000 */
.L_x_2343:
[----:B------:R-:W-:Y:S02]  /*10e80*/  ULDC UR4, c[0x0][0xc3c] ;  /* 0x00030f0000047ab9 */ /* 0x000fe40000000800 */
[----:B------:R-:W-:-:S06]  /*10e90*/  UISETP.GE.AND UP0, UPT, UR6, UR4, UPT ;  /* 0x000000040600728c */ /* 0x000fcc000bf06270 */
[----:B------:R-:W-:-:S13]  /*10ea0*/  PLOP3.LUT P0, PT, PT, PT, UP0, 0x80, 0x0 ;  /* 0x000000000000781c */ /* 0x000fda0003f0f008 */
[----:B------:R-:W-:Y:S05]  /*10eb0*/  @!P0 BRA `(.L_x_2355) ;  /* 0xffffff00002c8947 */ /* 0x000fea000383ffff */
[----:B------:R-:W-:Y:S05]  /*10ec0*/  EXIT ;  /* 0x000000000000794d */ /* 0x000fea0003800000 */
.L_x_2236:
        /* <DEDUP_REMOVED lines=13> */
[----:B------:R-:W1:Y:S01]  /*10fa0*/  LDS.128 R16, [UR4+0x28cd0] ;  /* 0x028cd004ff107984 */ /* 0x000e620008000c00 */
[----:B------:R-:W-:Y:S06]  /*10fb0*/  BAR.ARV 0x4, 0x180 ;  /* 0x0106000000007b1d */ /* 0x000fec0000002000 */
[----:B------:R-:W-:Y:S05]  /*10fc0*/  BRA `(.L_x_2357) ;  /* 0x0000000800887947 */ /* 0x000fea0003800000 */
.L_x_2356:
        /* <DEDUP_REMOVED lines=20> */
[----:B-1----:R-:W-:-:S04]  /*11110*/  SEL R6, R6, RZ, P2 ;  /* 0x000000ff06067207 */ /* 0x002fc80001000000 */
[----:B------:R-:W-:-:S05]  /*11120*/  IADD3 R6, R7, R6, RZ ;  /* 0x0000000607067210 */ /* 0x000fca0007ffe0ff */
        /* <DEDUP_REMOVED lines=14> */
[----:B------:R-:W-:Y:S01]  /*11210*/  IMAD.MOV.U32 R6, RZ, RZ, R3 ;  /* 0x000000ffff067224 */ /* 0x000fe200078e0003 */
[----:B------:R-:W-:Y:S01]  /*11220*/  UMOV UR4, URZ ;  /* 0x0000003f00047c82 */ /* 0x000fe20008000000 */
[----:B------:R-:W-:-:S05]  /*11230*/  ULDC UR5, c[0x0][0xc38] ;  /* 0x00030e0000057ab9 */ /* 0x000fca0000000800 */
.L_x_2362:
        /* <DEDUP_REMOVED lines=12> */
.L_x_2361:
[----:B------:R-:W-:Y:S05]  /*11300*/  BSYNC B0 ;  /* 0x0000000000007941 */ /* 0x000fea0003800000 */
.L_x_2360:
[----:B0----5:R-:W0:Y:S02]  /*11310*/  SHFL.UP PT, R2, R4, 0x1, RZ ;  /* 0x0420000004027989 */ /* 0x021e2400000e00ff */
        /* <DEDUP_REMOVED lines=19> */
.L_x_2358:
[----:B------:R-:W-:-:S04]  /*11450*/  IMAD.IADD R13, R6, 0x1, -R3 ;  /* 0x00000001060d7824 */ /* 0x000fc800078e0a03 */
[----:B------:R-:W-:-:S05]  /*11460*/  IMAD R2, R8, UR5, R13 ;  /* 0x0000000508027c24 */ /* 0x000fca000f8e020d */
[----:B------:R-:W-:Y:S02]  /*11470*/  ISETP.GT.AND P0, PT, R2, UR6, PT ;  /* 0x0000000602007c0c */ /* 0x000fe4000bf04270 */
[----:B------:R-:W0:Y:S11]  /*11480*/  LDC.64 R2, c[0x0][0xc90] ;  /* 0x00032400ff027b82 */ /* 0x000e360000000a00 */
[----:B------:R-:W-:-:S04]  /*11490*/  VOTE.ANY R9, PT, !P0 ;  /* 0x0000000000097806 */ /* 0x000fc800040e0100 */
[----:B------:R-:W1:Y:S02]  /*114a0*/  POPC R15, R9 ;  /* 0x00000009000f7309 */ /* 0x000e640000000000 */
[----:B-1----:R-:W-:-:S04]  /*114b0*/  VIADD R19, R15, UR4 ;  /* 0x000000040f137c36 */ /* 0x002fc80008000000 */
[----:B0-----:R-:W-:-:S05]  /*114c0*/  IMAD.WIDE R2, R19, 0x4, R2 ;  /* 0x0000000413027825 */ /* 0x001fca00078e0202 */
[----:B------:R-:W2:Y:S01]  /*114d0*/  LDG.E R7, desc[UR54][R2.64] ;  /* 0x0000003602077981 */ /* 0x000ea2000c1e1900 */
[----:B------:R-:W-:-:S03]  /*114e0*/  ISETP.NE.AND P0, PT, R9, RZ, PT ;  /* 0x000000ff0900720c */ /* 0x000fc60003f05270 */
[----:B------:R-:W2:Y:S02]  /*114f0*/  SHFL.IDX PT, R4, R4, R15, 0x1f ;  /* 0x00001f0f04047589 */ /* 0x000ea400000e0000 */
[----:B--2---:R-:W-:-:S05]  /*11500*/  IMAD R6, R4, R7, RZ ;  /* 0x0000000704067224 */ /* 0x004fca00078e02ff */
[----:B------:R-:W-:-:S04]  /*11510*/  IABS R12, R6 ;  /* 0x00000006000c7213 */ /* 0x000fc80000000000 */
[----:B------:R-:W0:Y:S08]  /*11520*/  I2F.RP R10, R12 ;  /* 0x0000000c000a7306 */ /* 0x000e300000209400 */
[----:B0-----:R-:W0:Y:S02]  /*11530*/  MUFU.RCP R10, R10 ;  /* 0x0000000a000a7308 */ /* 0x001e240000001000 */
[----:B0-----:R-:W-:-:S06]  /*11540*/  VIADD R11, R10, 0xffffffe ;  /* 0x0ffffffe0a0b7836 */ /* 0x001fcc0000000000 */
[----:B------:R0:W1:Y:S01]  /*11550*/  F2I.FTZ.U32.TRUNC.NTZ R3, R11 ;  /* 0x0000000b00037305 */ /* 0x000062000021f000 */
[----:B------:R-:W-:Y:S05]  /*11560*/  @!P0 BRA `(.L_x_2363) ;  /* 0x0000000000088947 */ /* 0x000fea0003800000 */
[----:B------:R-:W-:-:S05]  /*11570*/  IADD3 R9, R15, -0x1, RZ ;  /* 0xffffffff0f097810 */ /* 0x000fca0007ffe0ff */
[----:B------:R2:W3:Y:S02]  /*11580*/  SHFL.IDX PT, R16, R8, R9, 0x1f ;  /* 0x00001f0908107589 */ /* 0x0004e400000e0000 */
.L_x_2363:
[----:B---3--:R-:W-:Y:S01]  /*11590*/  IMAD R16, R16, UR5, R13 ;  /* 0x0000000510107c24 */ /* 0x008fe2000f8e020d */
[----:B------:R-:W-:Y:S01]  /*115a0*/  IABS R2, R6 ;  /* 0x0000000600027213 */ /* 0x000fe20000000000 */
[----:B-12---:R-:W-:-:S03]  /*115b0*/  IMAD.MOV R9, RZ, RZ, -R3 ;  /* 0x000000ffff097224 */ /* 0x006fc600078e0a03 */
[----:B0-----:R-:W-:Y:S01]  /*115c0*/  IADD3 R11, -R16, UR6, RZ ;  /* 0x00000006100b7c10 */ /* 0x001fe2000fffe1ff */
        /* <DEDUP_REMOVED lines=17> */
[----:B------:R-:W-:Y:S02]  /*116e0*/  @!P2 IADD3 R2, -R2, RZ, RZ ;  /* 0x000000ff0202a210 */ /* 0x000fe40007ffe1ff */
[----:B------:R-:W-:-:S05]  /*116f0*/  @!P1 LOP3.LUT R2, RZ, R6, RZ, 0x33, !PT ;  /* 0x00000006ff029212 */ /* 0x000fca00078e33ff */
[----:B------:R-:W-:Y:S02]  /*11700*/  IMAD R13, R7, R2, RZ ;  /* 0x00000002070d7224 */ /* 0x000fe400078e02ff */
[----:B------:R-:W-:Y:S02]  /*11710*/  IMAD.MOV R9, RZ, RZ, -R2 ;  /* 0x000000ffff097224 */ /* 0x000fe400078e0a02 */
[----:B------:R-:W-:Y:S02]  /*11720*/  IMAD.MOV R8, RZ, RZ, -R13 ;  /* 0x000000ffff087224 */ /* 0x000fe400078e0a0d */
[----:B------:R-:W-:-:S03]  /*11730*/  IMAD R6, R6, R9, R11 ;  /* 0x0000000906067224 */ /* 0x000fc600078e020b */
[----:B------:R-:W-:Y:S02]  /*11740*/  VIADDMNMX R15, R8, UR5, R7, PT ;  /* 0x00000005080f7c46 */ /* 0x000fe4000b800107 */
[----:B------:R-:W-:Y:S02]  /*11750*/  IABS R11, R6 ;  /* 0x00000006000b7213 */ /* 0x000fe40000000000 */
[-C--:B------:R-:W-:Y:S01]  /*11760*/  IABS R8, R15.reuse ;  /* 0x0000000f00087213 */ /* 0x080fe20000000000 */
[----:B------:R-:W-:Y:S01]  /*11770*/  IMAD.MOV R18, RZ, RZ, -R15 ;  /* 0x000000ffff127224 */ /* 0x000fe200078e0a0f */
[----:B------:R-:W-:Y:S02]  /*11780*/  IABS R10, R15 ;  /* 0x0000000f000a7213 */ /* 0x000fe40000000000 */
[----:B------:R-:W0:Y:S08]  /*11790*/  I2F.RP R7, R8 ;  /* 0x0000000800077306 */ /* 0x000e300000209400 */
[----:B0-----:R-:W0:Y:S02]  /*117a0*/  MUFU.RCP R7, R7 ;  /* 0x0000000700077308 */ /* 0x001e240000001000 */
[----:B0-----:R-:W-:-:S06]  /*117b0*/  VIADD R3, R7, 0xffffffe ;  /* 0x0ffffffe07037836 */ /* 0x001fcc0000000000 */
[----:B------:R-:W0:Y:S02]  /*117c0*/  F2I.FTZ.U32.TRUNC.NTZ R3, R3 ;  /* 0x0000000300037305 */ /* 0x000e24000021f000 */
[----:B0-----:R-:W-:-:S04]  /*117d0*/  IMAD.MOV R2, RZ, RZ, -R3 ;  /* 0x000000ffff027224 */ /* 0x001fc800078e0a03 */
[----:B------:R-:W-:Y:S02]  /*117e0*/  IMAD.MOV.U32 R9, RZ, RZ, R2 ;  /* 0x000000ffff097224 */ /* 0x000fe400078e0002 */
[----:B------:R-:W-:Y:S02]  /*117f0*/  IMAD.MOV.U32 R2, RZ, RZ, RZ ;  /* 0x000000ffff027224 */ /* 0x000fe400078e00ff */
[----:B------:R-:W-:-:S04]  /*11800*/  IMAD R9, R9, R8, RZ ;  /* 0x0000000809097224 */ /* 0x000fc800078e02ff */
[----:B------:R-:W-:-:S04]  /*11810*/  IMAD.HI.U32 R2, R3, R9, R2 ;  /* 0x0000000903027227 */ /* 0x000fc800078e0002 */
[----:B------:R-:W-:Y:S02]  /*11820*/  IMAD.MOV R3, RZ, RZ, -R10 ;  /* 0x000000ffff037224 */ /* 0x000fe400078e0a0a */
[----:B------:R-:W-:-:S04]  /*11830*/  IMAD.HI.U32 R2, R2, R11, RZ ;  /* 0x0000000b02027227 */ /* 0x000fc800078e00ff */
[----:B------:R-:W-:-:S05]  /*11840*/  IMAD R3, R2, R3, R11 ;  /* 0x0000000302037224 */ /* 0x000fca00078e020b */
[----:B------:R-:W-:-:S13]  /*11850*/  ISETP.GT.U32.AND P1, PT, R8, R3, PT ;  /* 0x000000030800720c */ /* 0x000fda0003f24070 */
[----:B------:R-:W-:Y:S01]  /*11860*/  @!P1 IMAD.IADD R3, R3, 0x1, -R8 ;  /* 0x0000000103039824 */ /* 0x000fe200078e0a08 */
[----:B------:R-:W-:Y:S02]  /*11870*/  @!P1 IADD3 R2, R2, 0x1, RZ ;  /* 0x0000000102029810 */ /* 0x000fe40007ffe0ff */
[----:B------:R-:W-:Y:S02]  /*11880*/  ISETP.NE.AND P1, PT, R15, RZ, PT ;  /* 0x000000ff0f00720c */ /* 0x000fe40003f25270 */
[----:B------:R-:W-:Y:S02]  /*11890*/  ISETP.GE.U32.AND P0, PT, R3, R8, PT ;  /* 0x000000080300720c */ /* 0x000fe40003f06070 */
[----:B------:R-:W-:-:S04]  /*118a0*/  LOP3.LUT R3, R6, R15, RZ, 0x3c, !PT ;  /* 0x0000000f06037212 */ /* 0x000fc800078e3cff */
[----:B------:R-:W-:Y:S01]  /*118b0*/  ISETP.GE.AND P2, PT, R3, RZ, PT ;  /* 0x000000ff0300720c */ /* 0x000fe20003f46270 */
[----:B------:R-:W-:-:S06]  /*118c0*/  IMAD.IADD R3, R6, 0x1, R13 ;  /* 0x0000000106037824 */ /* 0x000fcc00078e020d */
[----:B------:R-:W-:-:S06]  /*118d0*/  @P0 VIADD R2, R2, 0x1 ;  /* 0x0000000102020836 */ /* 0x000fcc0000000000 */
[----:B------:R-:W-:Y:S01]  /*118e0*/  @!P2 IMAD.MOV R2, RZ, RZ, -R2 ;  /* 0x000000ffff02a224 */ /* 0x000fe200078e0a02 */
[----:B------:R-:W-:-:S04]  /*118f0*/  @!P1 LOP3.LUT R2, RZ, R15, RZ, 0x33, !PT ;  /* 0x0000000fff029212 */ /* 0x000fc800078e33ff */
[----:B------:R-:W-:Y:S01]  /*11900*/  LOP3.LUT R17, RZ, R2, RZ, 0x33, !PT ;  /* 0x00000002ff117212 */ /* 0x000fe200078e33ff */
[----:B------:R-:W-:-:S04]  /*11910*/  IMAD R18, R2, R18, R3 ;  /* 0x0000001202127224 */ /* 0x000fc800078e0203 */
[----:B------:R-:W-:Y:S01]  /*11920*/  IMAD.IADD R17, R4, 0x1, R17 ;  /* 0x0000000104117824 */ /* 0x000fe200078e0211 */
[----:B------:R-:W-:Y:S06]  /*11930*/  BRA `(.L_x_2364) ;  /* 0x0000000000147947 */ /* 0x000fec0003800000 */
.L_x_2359:
[----:B------:R-:W-:Y:S01]  /*11940*/  ULDC UR4, c[0x0][0xc3c] ;  /* 0x00030f0000047ab9 */ /* 0x000fe20000000800 */
[----:B------:R-:W-:Y:S01]  /*11950*/  IMAD.MOV.U32 R17, RZ, RZ, RZ ;  /* 0x000000ffff117224 */ /* 0x000fe200078e00ff */
[----:B------:R-:W-:Y:S01]  /*11960*/  MOV R19, UR4 ;  /* 0x0000000400137c02 */ /* 0x000fe20008000f00 */
[----:B------:R-:W-:Y:S02]  /*11970*/  IMAD.U32 R16, RZ, RZ, UR6 ;  /* 0x00000006ff107e24 */ /* 0x000fe4000f8e00ff */
[----:B------:R-:W-:-:S07]  /*11980*/  IMAD.MOV.U32 R18, RZ, RZ, RZ ;  /* 0x000000ffff127224 */ /* 0x000fce00078e00ff */
.L_x_2364:
[----:B------:R-:W-:-:S13]  /*11990*/  ISETP.NE.AND P0, PT, R5, RZ, PT ;  /* 0x000000ff0500720c */ /* 0x000fda0003f05270 */
[----:B------:R-:W0:Y:S01]  /*119a0*/  @!P0 S2R R3, SR_CgaCtaId ;  /* 0x0000000000038919 */ /* 0x000e220000008800 */
[----:B------:R-:W-:-:S04]  /*119b0*/  @!P0 MOV R2, 0x400 ;  /* 0x0000040000028802 */ /* 0x000fc80000000f00 */
[----:B0-----:R-:W-:-:S05]  /*119c0*/  @!P0 LEA R2, R3, R2, 0x18 ;  /* 0x0000000203028211 */ /* 0x001fca00078ec0ff */
[----:B------:R0:W-:Y:S01]  /*119d0*/  @!P0 STS.128 [R2+0x28cd0], R16 ;  /* 0x028cd01002008388 */ /* 0x0001e20000000c00 */
[----:B------:R-:W-:Y:S06]  /*119e0*/  BAR.ARV 0x5, 0x180 ;  /* 0x0146000000007b1d */ /* 0x000fec0000002000 */
.L_x_2357:
[----:B------:R2:W-:Y:S01]  /*119f0*/  STL [R1+0x10], RZ ;  /* 0x000010ff01007387 */ /* 0x0005e20000100800 */
[----:B------:R-:W-:Y:S01]  /*11a00*/  ULDC UR4, c[0x0][0xc3c] ;  /* 0x00030f0000047ab9 */ /* 0x000fe20000000800 */
[----:B------:R-:W-:Y:S01]  /*11a10*/  IMAD.MOV.U32 R25, RZ, RZ, 0x1 ;  /* 0x00000001ff197424 */ /* 0x000fe200078e00ff */
[----:B-1----:R-:W-:Y:S01]  /*11a20*/  ISETP.GE.AND P0, PT, R19, UR4, PT ;  /* 0x0000000413007c0c */ /* 0x002fe2000bf06270 */
[----:B------:R-:W-:-:S12]  /*11a30*/  IMAD.MOV.U32 R24, RZ, RZ, RZ ;  /* 0x000000ffff187224 */ /* 0x000fd800078e00ff */
[----:B--2---:R-:W-:Y:S05]  /*11a40*/  @P0 BRA `(.L_x_2365) ;  /* 0x0000004c00300947 */ /* 0x004fea0003800000 */
[----:B------:R-:W1:Y:S01]  /*11a50*/  S2UR UR5, SR_CgaCtaId ;  /* 0x00000000000579c3 */ /* 0x000e620000008800 */
[C---:B0-----:R-:W-:Y:S01]  /*11a60*/  IMAD.SHL.U32 R2, R0.reuse, 0x8, RZ ;  /* 0x0000000800027824 */ /* 0x041fe200078e00ff */
[----:B------:R-:W-:Y:S01]  /*11a70*/  UMOV UR4, 0x400 ;  /* 0x0000040000047882 */ /* 0x000fe20000000000 */
[----:B------:R-:W-:Y:S01]  /*11a80*/  LOP3.LUT R4, R0, 0x7f, RZ, 0xc0, !PT ;  /* 0x0000007f00047812 */ /* 0x000fe200078ec0ff */
[----:B------:R0:W-:Y:S01]  /*11a90*/  STL [R1+0x10], RZ ;  /* 0x000010ff01007387 */ /* 0x0001e20000100800 */
[----:B------:R-:W-:Y:S01]  /*11aa0*/  BSSY B8, `(.L_x_2365) ;  /* 0x00004c6000087945 */ /* 0x000fe20003800000 */
[----:B------:R-:W-:Y:S01]  /*11ab0*/  LOP3.LUT R3, R2, 0x1f8, RZ, 0xc0, !PT ;  /* 0x000001f802037812 */ /* 0x000fe200078ec0ff */
[----:B------:R-:W-:Y:S01]  /*11ac0*/  IMAD.MOV.U32 R25, RZ, RZ, 0x1 ;  /* 0x00000001ff197424 */ /* 0x000fe200078e00ff */
[----:B------:R-:W-:Y:S01]  /*11ad0*/  SHF.R.U32.HI R5, RZ, 0x3, R4 ;  /* 0x00000003ff057819 */ /* 0x000fe20000011604 */
[----:B------:R-:W-:Y:S01]  /*11ae0*/  IMAD.MOV.U32 R24, RZ, RZ, RZ ;  /* 0x000000ffff187224 */ /* 0x000fe200078e00ff */
[----:B------:R-:W-:Y:S01]  /*11af0*/  LOP3.LUT R3, R3, 0x38, R0, 0x78, !PT ;  /* 0x0000003803037812 */ /* 0x000fe200078e7800 */
[----:B------:R-:W-:Y:S01]  /*11b00*/  IMAD.SHL.U32 R0, R0, 0x10, RZ ;  /* 0x0000001000007824 */ /* 0x000fe200078e00ff */
[----:B------:R-:W-:Y:S01]  /*11b10*/  LOP3.LUT R4, R2, 0x38, RZ, 0xc0, !PT ;  /* 0x0000003802047812 */ /* 0x000fe200078ec0ff */
[----:B------:R-:W-:Y:S01]  /*11b20*/  ULOP3.LUT UR36, UR39, 0x2, URZ, 0xfc, !UPT ;  /* 0x0000000227247892 */ /* 0x000fe2000f8efc3f */
[----:B------:R-:W-:Y:S01]  /*11b30*/  LOP3.LUT R34, R3, 0x200, R2, 0xf8, !PT ;  /* 0x0000020003227812 */ /* 0x000fe200078ef802 */
[----:B------:R-:W-:Y:S01]  /*11b40*/  ULDC UR37, c[0x0][0xc] ;  /* 0x0000030000257ab9 */ /* 0x000fe20000000800 */
[----:B------:R-:W-:-:S02]  /*11b50*/  LOP3.LUT R0, R5, 0x70, R0, 0xf8, !PT ;  /* 0x0000007005007812 */ /* 0x000fc400078ef800 */
[C---:B------:R-:W-:Y:S02]  /*11b60*/  LOP3.LUT R0, R4.reuse, 0xc0, RZ, 0xfc, !PT ;  /* 0x000000c004007812 */ /* 0x040fe400078efcff */
[C---:B------:R-:W-:Y:S02]  /*11b70*/  LOP3.LUT R0, R4.reuse, 0x140, RZ, 0xfc, !PT ;  /* 0x0000014004007812 */ /* 0x040fe400078efcff */
[C---:B------:R-:W-:Y:S01]  /*11b80*/  LOP3.LUT R2, R4.reuse, 0x40, RZ, 0xfc, !PT ;  /* 0x0000004004027812 */ /* 0x040fe200078efcff */
[----:B-1----:R-:W-:Y:S01]  /*11b90*/  ULEA UR4, UR5, UR4, 0x18 ;  /* 0x0000000405047291 */ /* 0x002fe2000f8ec03f */
[C---:B------:R-:W-:Y:S02]  /*11ba0*/  LOP3.LUT R3, R4.reuse, 0x80, RZ, 0xfc, !PT ;  /* 0x0000008004037812 */ /* 0x040fe400078efcff */
[C---:B------:R-:W-:Y:S02]  /*11bb0*/  LOP3.LUT R2, R4.reuse, 0x100, RZ, 0xfc, !PT ;  /* 0x0000010004027812 */ /* 0x040fe400078efcff */
[C---:B------:R-:W-:Y:S01]  /*11bc0*/  LOP3.LUT R3, R4.reuse, 0x180, RZ, 0xfc, !PT ;  /* 0x0000018004037812 */ /* 0x040fe200078efcff */
[----:B------:R-:W-:Y:S01]  /*11bd0*/  IMAD.U32 R23, RZ, RZ, UR4 ;  /* 0x00000004ff177e24 */ /* 0x000fe2000f8e00ff */
[----:B------:R-:W-:-:S03]  /*11be0*/  LOP3.LUT R2, R4, 0x1c0, RZ, 0xfc, !PT ;  /* 0x000001c004027812 */ /* 0x000fc600078efcff */
[----:B------:R-:W-:-:S05]  /*11bf0*/  IMAD R0, R34, 0x2, R23 ;  /* 0x0000000222007824 */ /* 0x000fca00078e0217 */
[----:B------:R0:W-:Y:S02]  /*11c00*/  STL [R1+0x18], R0 ;  /* 0x0000180001007387 */ /* 0x0001e40000100800 */
.L_x_2434:
[----:B------:R-:W-:Y:S05]  /*11c10*/  YIELD ;  /* 0x0000000000007946 */ /* 0x000fea0003800000 */
[----:B------:R-:W-:Y:S01]  /*11c20*/  ULDC.64 UR4, c[0x0][0xa28] ;  /* 0x00028a0000047ab9 */ /* 0x000fe20000000a00 */
[----:B------:R-:W-:Y:S02]  /*11c30*/  MOV R31, RZ ;  /* 0x000000ff001f7202 */ /* 0x000fe40000000f00 */
[----:B------:R-:W-:-:S04]  /*11c40*/  ISETP.NE.U32.AND P0, PT, RZ, UR4, PT ;  /* 0x00000004ff007c0c */ /* 0x000fc8000bf05070 */
[----:B------:R-:W-:Y:S01]  /*11c50*/  ISETP.NE.AND.EX P0, PT, RZ, UR5, PT, P0 ;  /* 0x00000005ff007c0c */ /* 0x000fe2000bf05300 */
[----:B------:R-:W-:-:S12]  /*11c60*/  ULDC.64 UR4, c[0x0][0xa18] ;  /* 0x0002860000047ab9 */ /* 0x000fd80000000a00 */
[----:B-1----:R-:W1:Y:S02]  /*11c70*/  @P0 LDC.64 R2, c[0x0][0xa28] ;  /* 0x00028a00ff020b82 */ /* 0x002e640000000a00 */
[----:B-1----:R-:W-:-:S05]  /*11c80*/  @P0 IMAD.WIDE R2, R19, 0x4, R2 ;  /* 0x0000000413020825 */ /* 0x002fca00078e0202 */
[----:B------:R1:W5:Y:S01]  /*11c90*/  @P0 LDG.E R31, desc[UR54][R2.64] ;  /* 0x00000036021f0981 */ /* 0x000362000c1e1900 */
[----:B------:R-:W-:Y:S01]  /*11ca0*/  ISETP.NE.U32.AND P0, PT, RZ, UR4, PT ;  /* 0x00000004ff007c0c */ /* 0x000fe2000bf05070 */
[----:B0-----:R-:W-:Y:S01]  /*11cb0*/  IMAD.MOV.U32 R0, RZ, RZ, RZ ;  /* 0x000000ffff007224 */ /* 0x001fe200078e00ff */
[----:B------:R-:W-:Y:S02]  /*11cc0*/  LOP3.LUT R22, R22, 0xfffffdff, RZ, 0xc0, !PT ;  /* 0xfffffdff16167812 */ /* 0x000fe400078ec0ff */
[----:B------:R-:W-:Y:S01]  /*11cd0*/  ISETP.NE.AND.EX P1, PT, RZ, UR5, PT, P0 ;  /* 0x00000005ff007c0c */ /* 0x000fe2000bf25300 */
[----:B------:R-:W-:Y:S02]  /*11ce0*/  ULDC.64 UR4, c[0x0][0xa00] ;  /* 0x0002800000047ab9 */ /* 0x000fe40000000a00 */
[----:B------:R-:W-:Y:S01]  /*11cf0*/  ISETP.NE.U32.AND P0, PT, RZ, UR4, PT ;  /* 0x00000004ff007c0c */ /* 0x000fe2000bf05070 */
[----:B-1----:R-:W0:Y:S03]  /*11d00*/  LDC.64 R2, c[0x0][0xa00] ;  /* 0x00028000ff027b82 */ /* 0x002e260000000a00 */
[----:B------:R-:W-:Y:S01]  /*11d10*/  ISETP.NE.AND.EX P2, PT, RZ, UR5, PT, P0 ;  /* 0x00000005ff007c0c */ /* 0x000fe2000bf45300 */
[----:B------:R-:W-:-:S05]  /*11d20*/  ULDC.64 UR4, c[0x0][0x418] ;  /* 0x0001060000047ab9 */ /* 0x000fca0000000a00 */
[----:B------:R-:W1:Y:S07]  /*11d30*/  @P1 LDC.64 R4, c[0x0][0xa18] ;  /* 0x00028600ff041b82 */ /* 0x000e6e0000000a00 */
[----:B------:R-:W-:Y:S01]  /*11d40*/  @P2 LOP3.LUT R22, R22, 0x200, RZ, 0xfc, !PT ;  /* 0x0000020016162812 */ /* 0x000fe200078efcff */
[----:B0-----:R-:W-:-:S05]  /*11d50*/  IMAD.WIDE R2, R19, 0x4, R2 ;  /* 0x0000000413027825 */ /* 0x001fca00078e0202 */
[----:B--2---:R-:W2:Y:S01]  /*11d60*/  @P2 LDG.E R0, desc[UR54][R2.64] ;  /* 0x0000003602002981 */ /* 0x004ea2000c1e1900 */
[----:B-1----:R-:W-:-:S05]  /*11d70*/  @P1 IMAD.WIDE R4, R19, 0x4, R4 ;  /* 0x0000000413041825 */ /* 0x002fca00078e0204 */
[----:B------:R0:W5:Y:S01]  /*11d80*/  @P1 LDG.E R37, desc[UR54][R4.64] ;  /* 0x0000003604251981 */ /* 0x000162000c1e1900 */
[----:B------:R-:W-:-:S03]  /*11d90*/  UISETP.NE.U32.AND UP0, UPT, UR4, URZ, UPT ;  /* 0x0000003f0400728c */ /* 0x000fc6000bf05070 */
[----:B------:R-:W-:Y:S01]  /*11da0*/  ULDC UR4, c[0x0][0x424] ;  /* 0x0001090000047ab9 */ /* 0x000fe20000000800 */
[----:B------:R-:W-:-:S03]  /*11db0*/  UISETP.NE.AND.EX UP0, UPT, UR5, URZ, UPT, UP0 ;  /* 0x0000003f0500728c */ /* 0x000fc6000bf05300 */
[----:B------:R-:W-:Y:S01]  /*11dc0*/  ULDC UR5, c[0x0][0x2f0] ;  /* 0x0000bc0000057ab9 */ /* 0x000fe20000000800 */
[----:B------:R-:W-:-:S04]  /*11dd0*/  USEL UR4, UR4, 0x1, UP0 ;  /* 0x0000000104047887 */ /* 0x000fc80008000000 */
[----:B------:R-:W-:Y:S01]  /*11de0*/  UIMAD UR4, UR4, UR5, URZ ;  /* 0x00000005040472a4 */ /* 0x000fe2000f8e023f */
[----:B--2---:R1:W-:Y:S05]  /*11df0*/  STL [R1], R0 ;  /* 0x0000000001007387 */ /* 0x0043ea0000100800 */
[----:B-1----:R-:W-:Y:S01]  /*11e00*/  IMAD.U32 R0, RZ, RZ, UR4 ;  /* 0x00000004ff007e24 */ /* 0x002fe2000f8e00ff */
[----:B0--34-:R-:W-:Y:S06]  /*11e10*/  @P1 BRA `(.L_x_2366) ;  /* 0x0000000000181947 */ /* 0x019fec0003800000 */
[----:B------:R-:W-:Y:S02]  /*11e20*/  ULDC UR4, c[0x0][0x288] ;  /* 0x0000a20000047ab9 */ /* 0x000fe40000000800 */
[----:B-----5:R-:W-:Y:S01]  /*11e30*/  IMAD.U32 R37, RZ, RZ, UR4 ;  /* 0x00000004ff257e24 */ /* 0x020fe2000f8e00ff */
[----:B------:R-:W-:Y:S06]  /*11e40*/  @!P2 BRA `(.L_x_2366) ;  /* 0x00000000000ca947 */ /* 0x000fec0003800000 */
[----:B------:R-:W2:Y:S04]  /*11e50*/  LDG.E R4, desc[UR54][R2.64] ;  /* 0x0000003602047981 */ /* 0x000ea8000c1e1900 */
[----:B------:R-:W2:Y:S02]  /*11e60*/  LDG.E R37, desc[UR54][R2.64+0x4] ;  /* 0x0000043602257981 */ /* 0x000ea4000c1e1900 */
[----:B--2---:R-:W-:-:S07]  /*11e70*/  IMAD.IADD R37, R37, 0x1, -R4 ;  /* 0x0000000125257824 */ /* 0x004fce00078e0a04 */
.L_x_2366:
[----:B------:R-:W-:Y:S02]  /*11e80*/  ULDC.64 UR4, c[0x0][0xa20] ;  /* 0x0002880000047ab9 */ /* 0x000fe40000000a00 */
[----:B------:R-:W-:-:S04]  /*11e90*/  ISETP.NE.U32.AND P0, PT, RZ, UR4, PT ;  /* 0x00000004ff007c0c */ /* 0x000fc8000bf05070 */
[----:B------:R-:W-:-:S13]  /*11ea0*/  ISETP.NE.AND.EX P0, PT, RZ, UR5, PT, P0 ;  /* 0x00000005ff007c0c */ /* 0x000fda000bf05300 */
[----:B------:R-:W-:Y:S05]  /*11eb0*/  @!P0 BRA `(.L_x_2367) ;  /* 0x0000000000108947 */ /* 0x000fea0003800000 */
[----:B------:R-:W0:Y:S02]  /*11ec0*/  LDC.64 R2, c[0x0][0xa20] ;  /* 0x00028800ff027b82 */ /* 0x000e240000000a00 */
[----:B0-----:R-:W-:-:S05]  /*11ed0*/  IMAD.WIDE R2, R19, 0x4, R2 ;  /* 0x0000000413027825 */ /* 0x001fca00078e0202 */
[----:B------:R0:W5:Y:S01]  /*11ee0*/  LDG.E R0, desc[UR54][R2.64] ;  /* 0x0000003602007981 */ /* 0x000162000c1e1900 */
[----:B------:R-:W-:Y:S05]  /*11ef0*/  BRA `(.L_x_2368) ;  /* 0x0000000000247947 */ /* 0x000fea0003800000 */
.L_x_2367:
[----:B------:R-:W-:Y:S02]  /*11f00*/  ULDC.64 UR4, c[0x0][0xa08] ;  /* 0x0002820000047ab9 */ /* 0x000fe40000000a00 */
[----:B------:R-:W-:-:S04]  /*11f10*/  ISETP.NE.U32.AND P0, PT, RZ, UR4, PT ;  /* 0x00000004ff007c0c */ /* 0x000fc8000bf05070 */
[----:B------:R-:W-:-:S13]  /*11f20*/  ISETP.NE.AND.EX P0, PT, RZ, UR5, PT, P0 ;  /* 0x00000005ff007c0c */ /* 0x000fda000bf05300 */
[----:B------:R-:W-:Y:S05]  /*11f30*/  @!P0 BRA `(.L_x_2368) ;  /* 0x0000000000148947 */ /* 0x000fea0003800000 */
[----:B------:R-:W0:Y:S02]  /*11f40*/  LDC.64 R2, c[0x0][0xa08] ;  /* 0x00028200ff027b82 */ /* 0x000e240000000a00 */
[----:B0-----:R-:W-:-:S05]  /*11f50*/  IMAD.WIDE R2, R19, 0x4, R2 ;  /* 0x0000000413027825 */ /* 0x001fca00078e0202 */
[----:B------:R-:W2:Y:S04]  /*11f60*/  LDG.E R0, desc[UR54][R2.64] ;  /* 0x0000003602007981 */ /* 0x000ea8000c1e1900 */
[----:B------:R-:W2:Y:S02]  /*11f70*/  LDG.E R5, desc[UR54][R2.64+0x4] ;  /* 0x0000043602057981 */ /* 0x000ea4000c1e1900 */
[----:B--2---:R-:W-:-:S07]  /*11f80*/  IMAD.IADD R0, R5, 0x1, -R0 ;  /* 0x0000000105007824 */ /* 0x004fce00078e0a00 */
.L_x_2368:
[----:B0-----:R-:W0:Y:S01]  /*11f90*/  LDC R2, c[0x0][0x448] ;  /* 0x00011200ff027b82 */ /* 0x001e220000000800 */
[----:B------:R-:W-:Y:S01]  /*11fa0*/  IMAD.SHL.U32 R35, R17, 0x40, RZ ;  /* 0x0000004011237824 */ /* 0x000fe200078e00ff */
[----:B------:R-:W-:Y:S01]  /*11fb0*/  LOP3.LUT R22, R22, 0xfffffeff, RZ, 0xc0, !PT ;  /* 0xfffffeff16167812 */ /* 0x000fe200078ec0ff */
[----:B-----5:R-:W-:Y:S02]  /*11fc0*/  IMAD.IADD R29, R0, 0x1, -R31 ;  /* 0x00000001001d7824 */ /* 0x020fe400078e0a1f */
[----:B------:R-:W-:Y:S01]  /*11fd0*/  VIADD R4, R35, 0x3f ;  /* 0x0000003f23047836 */ /* 0x000fe20000000000 */
[----:B0-----:R-:W-:Y:S02]  /*11fe0*/  ISETP.NE.AND P2, PT, R2, 0x1, PT ;  /* 0x000000010200780c */ /* 0x001fe40003f45270 */
[----:B------:R-:W0:Y:S11]  /*11ff0*/  LDC.64 R2, c[0x0][0x9e0] ;  /* 0x00027800ff027b82 */ /* 0x000e360000000a00 */
[----:B------:R-:W1:Y:S01]  /*12000*/  @P2 LDC R5, c[0x0][0x44c] ;  /* 0x00011300ff052b82 */ /* 0x000e620000000800 */
[----:B------:R-:W-:-:S07]  /*12010*/  @P2 LOP3.LUT R22, R22, 0x100, RZ, 0xfc, !PT ;  /* 0x0000010016162812 */ /* 0x000fce00078efcff */
[----:B------:R-:W2:Y:S01]  /*12020*/  @P2 LDC R6, c[0x0][0x450] ;  /* 0x00011400ff062b82 */ /* 0x000ea20000000800 */
[----:B0-----:R-:W-:Y:S01]  /*12030*/  ISETP.GE.AND P1, PT, R3, 0x1, PT ;  /* 0x000000010300780c */ /* 0x001fe20003f26270 */
[----:B-1----:R-:W-:-:S05]  /*12040*/  @P2 IMAD.HI.U32 R5, R4, R5, RZ ;  /* 0x0000000504052227 */ /* 0x002fca00078e00ff */
[----:B--2---:R-:W-:Y:S02]  /*12050*/  @P2 SHF.R.U32.HI R4, RZ, R6, R5 ;  /* 0x00000006ff042219 */ /* 0x004fe40000011605 */
[----:B------:R-:W-:-:S04]  /*12060*/  IADD3 R5, R29, 0x1, -R37 ;  /* 0x000000011d057810 */ /* 0x000fc80007ffe825 */
[----:B------:R-:W-:-:S05]  /*12070*/  IADD3 R7, R5, R4, RZ ;  /* 0x0000000405077210 */ /* 0x000fca0007ffe0ff */
[----:B------:R-:W-:Y:S01]  /*12080*/  IMAD.IADD R2, R7, 0x1, R2 ;  /* 0x0000000107027824 */ /* 0x000fe200078e0202 */
[----:B------:R-:W-:Y:S06]  /*12090*/  @!P1 BRA `(.L_x_2369) ;  /* 0x0000000000489947 */ /* 0x000fec0003800000 */
[C---:B------:R-:W-:Y:S01]  /*120a0*/  ISETP.GT.AND P0, PT, R7.reuse, RZ, PT ;  /* 0x000000ff0700720c */ /* 0x040fe20003f04270 */
[----:B------:R-:W-:Y:S01]  /*120b0*/  BSSY B0, `(.L_x_2370) ;  /* 0x000000e000007945 */ /* 0x000fe20003800000 */
[----:B------:R-:W-:-:S11]  /*120c0*/  VIADD R0, R7, 0xffffffff ;  /* 0xffffffff07007836 */ /* 0x000fd60000000000 */
        /* <DEDUP_REMOVED lines=8> */
.L_x_2371:
[----:B------:R-:W-:-:S13]  /*12150*/  ISETP.NE.AND P0, PT, R3, 0x1, PT ;  /* 0x000000010300780c */ /* 0x000fda0003f05270 */
[----:B------:R-:W0:Y:S02]  /*12160*/  @P0 LDC.64 R4, c[0x0][0x9e8] ;  /* 0x00027a00ff040b82 */ /* 0x000e240000000a00 */
[----:B0-----:R-:W-:-:S05]  /*12170*/  @P0 IMAD.HI.U32 R4, R0, R4, RZ ;  /* 0x0000000400040227 */ /* 0x001fca00078e00ff */
[----:B------:R-:W-:-:S07]  /*12180*/  @P0 SHF.R.U32.HI R0, RZ, R5, R4 ;  /* 0x00000005ff000219 */ /* 0x000fce0000011604 */
.L_x_2372:
[----:B------:R-:W-:Y:S05]  /*12190*/  BSYNC B0 ;  /* 0x0000000000007941 */ /* 0x000fea0003800000 */
.L_x_2370:
[----:B------:R-:W-:-:S05]  /*121a0*/  IMAD R5, R0, R3, R3 ;  /* 0x0000000300057224 */ /* 0x000fca00078e0203 */
[----:B------:R-:W-:-:S07]  /*121b0*/  VIMNMX R2, R2, R5, PT ;  /* 0x0000000502027248 */ /* 0x000fce0003fe0100 */
.L_x_2369:
[----:B------:R-:W0:Y:S01]  /*121c0*/  @P2 LDC R4, c[0x0][0x44c] ;  /* 0x00011300ff042b82 */ /* 0x000e220000000800 */
[----:B------:R-:W-:Y:S01]  /*121d0*/  VIADD R2, R2, 0x3f ;  /* 0x0000003f02027836 */ /* 0x000fe20000000000 */
[----:B------:R-:W-:Y:S01]  /*121e0*/  ULDC UR4, c[0x0][0x9dc] ;  /* 0x0002770000047ab9 */ /* 0x000fe20000000800 */
[----:B------:R-:W-:-:S05]  /*121f0*/  IMAD.MOV.U32 R0, RZ, RZ, R35 ;  /* 0x000000ffff007224 */ /* 0x000fca00078e0023 */
[----:B------:R-:W1:Y:S01]  /*12200*/  @P2 LDC R5, c[0x0][0x450] ;  /* 0x00011400ff052b82 */ /* 0x000e620000000800 */
[----:B0-----:R-:W-:-:S05]  /*12210*/  @P2 IMAD.HI.U32 R4, R35, R4, RZ ;  /* 0x0000000423042227 */ /* 0x001fca00078e00ff */
[----:B-1----:R-:W-:Y:S02]  /*12220*/  @P2 SHF.R.U32.HI R0, RZ, R5, R4 ;  /* 0x00000005ff002219 */ /* 0x002fe40000011604 */
[----:B------:R-:W-:-:S04]  /*12230*/  SHF.R.S32.HI R5, RZ, 0x1f, R2 ;  /* 0x0000001fff057819 */ /* 0x000fc80000011402 */
[----:B------:R-:W-:Y:S01]  /*12240*/  LEA.HI R4, R5, R2, RZ, 0x6 ;  /* 0x0000000205047211 */ /* 0x000fe200078f30ff */
[----:B------:R-:W-:-:S03]  /*12250*/  VIADD R2, R29, 0x3f ;  /* 0x0000003f1d027836 */ /* 0x000fc60000000000 */
[----:B------:R-:W-:Y:S02]  /*12260*/  SHF.R.S32.HI R4, RZ, 0x6, R4 ;  /* 0x00000006ff047819 */ /* 0x000fe40000011404 */
[----:B------:R-:W-:-:S04]  /*12270*/  SHF.R.S32.HI R5, RZ, 0x1f, R2 ;  /* 0x0000001fff057819 */ /* 0x000fc80000011402 */
[----:B------:R-:W-:Y:S02]  /*12280*/  LEA.HI R5, R5, R2, RZ, 0x6 ;  /* 0x0000000205057211 */ /* 0x000fe400078f30ff */
[----:B------:R-:W-:Y:S02]  /*12290*/  IADD3 R2, R0, R29, -R37 ;  /* 0x0000001d00027210 */ /* 0x000fe40007ffe825 */
[----:B------:R-:W-:-:S03]  /*122a0*/  SHF.R.S32.HI R5, RZ, 0x6, R5 ;  /* 0x00000006ff057819 */ /* 0x000fc60000011405 */
[----:B------:R-:W-:Y:S01]  /*122b0*/  VIADD R0, R2, -UR4 ;  /* 0x8000000402007c36 */ /* 0x000fe20008000000 */
[----:B------:R-:W-:-:S05]  /*122c0*/  VIMNMX R27, R5, R4, PT ;  /* 0x00000004051b7248 */ /* 0x000fca0003fe0100 */
[----:B------:R0:W-:Y:S01]  /*122d0*/  STL [R1+0x4], R27 ;  /* 0x0000041b01007387 */ /* 0x0001e20000100800 */
[----:B------:R-:W-:Y:S05]  /*122e0*/  @!P1 BRA `(.L_x_2373) ;  /* 0x0000000000449947 */ /* 0x000fea0003800000 */
[----:B------:R-:W-:Y:S01]  /*122f0*/  ISETP.GT.AND P0, PT, R2, -0x1, PT ;  /* 0xffffffff0200780c */ /* 0x000fe20003f04270 */
[----:B------:R-:W-:-:S12]  /*12300*/  BSSY B0, `(.L_x_2374) ;  /* 0x000000d000007945 */ /* 0x000fd80003800000 */
[----:B------:R-:W-:Y:S05]  /*12310*/  @P0 BRA `(.L_x_2375) ;  /* 0x00000000001c0947 */ /* 0x000fea0003800000 */
[----:B------:R-:W-:Y:S02]  /*12320*/  ISETP.NE.AND P0, PT, R3, 0x1, PT ;  /* 0x000000010300780c */ /* 0x000fe40003f05270 */
[----:B------:R-:W-:-:S11]  /*12330*/  LOP3.LUT R7, RZ, R2, RZ, 0x33, !PT ;  /* 0x00000002ff077212 */ /* 0x000fd600078e33ff */
[----:B------:R-:W1:Y:S02]  /*12340*/  @P0 LDC.64 R4, c[0x0][0x9e8] ;  /* 0x00027a00ff040b82 */ /* 0x000e640000000a00 */
[----:B-1----:R-:W-:-:S05]  /*12350*/  @P0 IMAD.HI.U32 R4, R7, R4, RZ ;  /* 0x0000000407040227 */ /* 0x002fca00078e00ff */
[----:B------:R-:W-:-:S04]  /*12360*/  @P0 SHF.R.U32.HI R7, RZ, R5, R4 ;  /* 0x00000005ff070219 */ /* 0x000fc80000011604 */
[----:B------:R-:W-:Y:S01]  /*12370*/  LOP3.LUT R2, RZ, R7, RZ, 0x33, !PT ;  /* 0x00000007ff027212 */ /* 0x000fe200078e33ff */
[----:B------:R-:W-:Y:S06]  /*12380*/  BRA `(.L_x_2376) ;  /* 0x0000000000107947 */ /* 0x000fec0003800000 */
.L_x_2375:
[----:B------:R-:W-:-:S13]  /*12390*/  ISETP.NE.AND P0, PT, R3, 0x1, PT ;  /* 0x000000010300780c */ /* 0x000fda0003f05270 */
[----:B------:R-:W1:Y:S02]  /*123a0*/  @P0 LDC.64 R4, c[0x0][0x9e8] ;  /* 0x00027a00ff040b82 */ /* 0x000e640000000a00 */
[----:B-1----:R-:W-:-:S05]  /*123b0*/  @P0 IMAD.HI.U32 R4, R2, R4, RZ ;  /* 0x0000000402040227 */ /* 0x002fca00078e00ff */
[----:B------:R-:W-:-:S07]  /*123c0*/  @P0 SHF.R.U32.HI R2, RZ, R5, R4 ;  /* 0x00000005ff020219 */ /* 0x000fce0000011604 */
.L_x_2376:
[----:B------:R-:W-:Y:S05]  /*123d0*/  BSYNC B0 ;  /* 0x0000000000007941 */ /* 0x000fea0003800000 */
.L_x_2374:
[----:B------:R-:W-:-:S05]  /*123e0*/  IMAD R3, R2, R3, RZ ;  /* 0x0000000302037224 */ /* 0x000fca00078e02ff */
[----:B------:R-:W-:-:S07]  /*123f0*/  VIMNMX R0, R0, R3, !PT ;  /* 0x0000000300007248 */ /* 0x000fce0007fe0100 */
.L_x_2373:
[----:B------:R-:W-:Y:S01]  /*12400*/  SHF.R.S32.HI R3, RZ, 0x1f, R0 ;  /* 0x0000001fff037819 */ /* 0x000fe20000011400 */
[----:B------:R-:W-:Y:S03]  /*12410*/  BSSY B7, `(.L_x_2377) ;  /* 0x000036d000077945 */ /* 0x000fe60003800000 */
[----:B------:R-:W-:-:S04]  /*12420*/  LEA.HI R3, R3, R0, RZ, 0x6 ;  /* 0x0000000003037211 */ /* 0x000fc800078f30ff */
[----:B------:R-:W-:-:S04]  /*12430*/  SHF.R.S32.HI R3, RZ, 0x6, R3 ;  /* 0x00000006ff037819 */ /* 0x000fc80000011403 */
[----:B------:R-:W-:-:S04]  /*12440*/  VIMNMX R32, RZ, R3, !PT ;  /* 0x00000003ff207248 */ /* 0x000fc80007fe0100 */
[----:B------:R-:W-:-:S13]  /*12450*/  ISETP.GT.AND P0, PT, R27, R32, PT ;  /* 0x000000201b00720c */ /* 0x000fda0003f04270 */
        /* <DEDUP_REMOVED lines=18> */
.L_x_2378:
        /* <DEDUP_REMOVED lines=20> */
.L_x_2381:
[----:B------:R-:W-:Y:S05]  /*126c0*/  BSYNC B6 ;  /* 0x0000000000067941 */ /* 0x000fea0003800000 */
.L_x_2380:
        /* <DEDUP_REMOVED lines=17> */
[----:B-1----:R-:W-:-:S07]  /*127e0*/  IMAD.MOV.U32 R12, RZ, RZ, 0x1 ;  /* 0x00000001ff0c7424 */ /* 0x002fce00078e00ff */
[----:B------:R-:W-:-:S07]  /*127f0*/  LEPC R20, `(.L_x_2384) ;  /* 0x000000001014794e */ /* 0x000fce0000000000 */
[----:B0-2---:R-:W-:Y:S05]  /*12800*/  CALL.ABS.NOINC R2 ;  /* 0x0000000002007343 */ /* 0x005fea0003c00000 */
.L_x_2384:
[----:B------:R0:W1:Y:S01]  /*12810*/  LDC.64 R2, c[0x4][R17] ;  /* 0x0100000011027b82 */ /* 0x0000620000000a00 */
[----:B------:R-:W-:Y:S01]  /*12820*/  ULDC.64 UR6, c[0x4][0x90] ;  /* 0x0100240000067ab9 */ /* 0x000fe20000000a00 */
[----:B------:R-:W-:Y:S01]  /*12830*/  ULDC.64 UR8, c[0x4][0x98] ;  /* 0x0100260000087ab9 */ /* 0x000fe20000000a00 */
[----:B------:R-:W-:Y:S01]  /*12840*/  ULDC.64 UR4, c[0x4][0x18] ;  /* 0x0100060000047ab9 */ /* 0x000fe20000000a00 */
        /* <DEDUP_REMOVED lines=11> */
.L_x_2383:
[----:B------:R-:W-:Y:S05]  /*12900*/  BSYNC B6 ;  /* 0x0000000000067941 */ /* 0x000fea0003800000 */
.L_x_2382:
[----:B------:R-:W1:Y:S01]  /*12910*/  S2R R20, SR_TID.X ;  /* 0x0000000000147919 */ /* 0x000e620000002100 */
[----:B------:R-:W-:Y:S01]  /*12920*/  ULDC.64 UR4, c[0x0][0x9f8] ;  /* 0x00027e0000047ab9 */ /* 0x000fe20000000a00 */
[----:B------:R-:W-:Y:S01]  /*12930*/  IMAD.MOV.U32 R28, RZ, RZ, R19 ;  /* 0x000000ffff1c7224 */ /* 0x000fe200078e0013 */
[----:B------:R-:W-:Y:S01]  /*12940*/  ISETP.NE.U32.AND P0, PT, RZ, UR4, PT ;  /* 0x00000004ff007c0c */ /* 0x000fe2000bf05070 */
[----:B------:R-:W2:Y:S01]  /*12950*/  S2R R17, SR_TID.X ;  /* 0x0000000000117919 */ /* 0x000ea20000002100 */
[----:B------:R-:W-:Y:S01]  /*12960*/  ULDC UR4, c[0x0][0x320] ;  /* 0x0000c80000047ab9 */ /* 0x000fe20000000800 */
[----:B------:R-:W3:Y:S01]  /*12970*/  LDC R9, c[0x0][0x430] ;  /* 0x00010c00ff097b82 */ /* 0x000ee20000000800 */
[----:B------:R-:W-:-:S13]  /*12980*/  ISETP.NE.AND.EX P0, PT, RZ, UR5, PT, P0 ;  /* 0x00000005ff007c0c */ /* 0x000fda000bf05300 */
[----:B------:R-:W4:Y:S01]  /*12990*/  @P0 LDC.64 R2, c[0x0][0x9f8] ;  /* 0x00027e00ff020b82 */ /* 0x000f220000000a00 */
[----:B-1----:R-:W-:Y:S02]  /*129a0*/  IMAD.SHL.U32 R20, R20, 0x8, RZ ;  /* 0x0000000814147824 */ /* 0x002fe400078e00ff */
[----:B--2---:R-:W-:-:S03]  /*129b0*/  IMAD.SHL.U32 R17, R17, 0x8, RZ ;  /* 0x0000000811117824 */ /* 0x004fc600078e00ff */
[----:B------:R-:W-:-:S04]  /*129c0*/  LOP3.LUT R20, R20, 0x38, RZ, 0xc0, !PT ;  /* 0x0000003814147812 */ /* 0x000fc800078ec0ff */
[C---:B------:R-:W-:Y:S02]  /*129d0*/  LOP3.LUT R26, R20.reuse, 0x180, RZ, 0xfc, !PT ;  /* 0x00000180141a7812 */ /* 0x040fe400078efcff */
[----:B------:R-:W-:Y:S01]  /*129e0*/  LOP3.LUT R20, R20, 0x40, RZ, 0xfc, !PT ;  /* 0x0000004014147812 */ /* 0x000fe200078efcff */
[----:B----4-:R-:W-:Y:S01]  /*129f0*/  @P0 IMAD.WIDE R2, R19, 0x4, R2 ;  /* 0x0000000413020825 */ /* 0x010fe200078e0202 */
[----:B------:R-:W-:Y:S02]  /*12a00*/  LOP3.LUT R17, R17, 0x38, RZ, 0xc0, !PT ;  /* 0x0000003811117812 */ /* 0x000fe400078ec0ff */
[----:B------:R-:W-:Y:S02]  /*12a10*/  ISETP.GE.AND P3, PT, R20, UR4, PT ;  /* 0x0000000414007c0c */ /* 0x000fe4000bf66270 */
[----:B------:R-:W-:Y:S01]  /*12a20*/  LOP3.LUT R20, R17, 0x1c0, RZ, 0xfc, !PT ;  /* 0x000001c011147812 */ /* 0x000fe200078efcff */
[----:B------:R1:W5:Y:S01]  /*12a30*/  @P0 LDG.E R28, desc[UR54][R2.64] ;  /* 0x00000036021c0981 */ /* 0x000362000c1e1900 */
[----:B------:R-:W-:Y:S01]  /*12a40*/  ISETP.GE.AND P1, PT, R26, UR4, PT ;  /* 0x000000041a007c0c */ /* 0x000fe2000bf26270 */
[----:B------:R-:W-:Y:S01]  /*12a50*/  UMOV UR5, 0xffffffff ;  /* 0xffffffff00057882 */ /* 0x000fe20000000000 */
[----:B------:R-:W-:Y:S01]  /*12a60*/  ISETP.GE.AND P0, PT, R20, UR4, PT ;  /* 0x0000000414007c0c */ /* 0x000fe2000bf06270 */
[----:B------:R-:W2:Y:S01]  /*12a70*/  S2R R21, SR_TID.X ;  /* 0x0000000000157919 */ /* 0x000ea20000002100 */
[----:B------:R-:W-:-:S02]  /*12a80*/  LEA R0, R27, 0xffffffc0, 0x6 ;  /* 0xffffffc01b007811 */ /* 0x000fc400078e30ff */
[----:B------:R-:W-:Y:S01]  /*12a90*/  LOP3.LUT R22, R22, 0xffffffbf, RZ, 0xc0, !PT ;  /* 0xffffffbf16167812 */ /* 0x000fe200078ec0ff */
[----:B------:R-:W4:Y:S01]  /*12aa0*/  S2R R20, SR_TID.X ;  /* 0x0000000000147919 */ /* 0x000f220000002100 */
[----:B------:R-:W-:Y:S02]  /*12ab0*/  SEL R6, RZ, 0x40, P1 ;  /* 0x00000040ff067807 */ /* 0x000fe40000800000 */
[----:B------:R-:W-:Y:S01]  /*12ac0*/  @P3 LOP3.LUT R22, R22, 0x40, RZ, 0xfc, !PT ;  /* 0x0000004016163812 */ /* 0x000fe200078efcff */
[----:B------:R-:W0:Y:S03]  /*12ad0*/  S2R R17, SR_TID.X ;  /* 0x0000000000117919 */ /* 0x000e260000002100 */
[----:B------:R-:W-:Y:S01]  /*12ae0*/  LOP3.LUT R22, R22, 0xffffff7f, RZ, 0xc0, !PT ;  /* 0xffffff7f16167812 */ /* 0x000fe200078ec0ff */
[----:B------:R-:W3:Y:S01]  /*12af0*/  S2R R26, SR_TID.X ;  /* 0x00000000001a7919 */ /* 0x000ee20000002100 */
[----:B--2---:R-:W-:-:S02]  /*12b00*/  IMAD.SHL.U32 R21, R21, 0x8, RZ ;  /* 0x0000000815157824 */ /* 0x004fc400078e00ff */
[----:B----4-:R-:W-:-:S03]  /*12b10*/  IMAD.SHL.U32 R20, R20, 0x8, RZ ;  /* 0x0000000814147824 */ /* 0x010fc600078e00ff */
[----:B------:R-:W-:Y:S01]  /*12b20*/  LOP3.LUT R21, R21, 0x38, RZ, 0xc0, !PT ;  /* 0x0000003815157812 */ /* 0x000fe200078ec0ff */
[----:B0-----:R-:W-:Y:S01]  /*12b30*/  IMAD.SHL.U32 R17, R17, 0x8, RZ ;  /* 0x0000000811117824 */ /* 0x001fe200078e00ff */
[----:B------:R-:W-:Y:S02]  /*12b40*/  LOP3.LUT R20, R20, 0x38, RZ, 0xc0, !PT ;  /* 0x0000003814147812 */ /* 0x000fe400078ec0ff */
[----:B------:R-:W-:Y:S02]  /*12b50*/  ISETP.GE.AND P2, PT, R21, UR4, PT ;  /* 0x0000000415007c0c */ /* 0x000fe4000bf46270 */
[----:B---3--:R-:W-:Y:S02]  /*12b60*/  LOP3.LUT R26, R26, 0x7f, RZ, 0xc0, !PT ;  /* 0x0000007f1a1a7812 */ /* 0x008fe400078ec0ff */
[----:B------:R-:W-:Y:S02]  /*12b70*/  LOP3.LUT R17, R17, 0x38, RZ, 0xc0, !PT ;  /* 0x0000003811117812 */ /* 0x000fe400078ec0ff */
[----:B------:R-:W-:-:S02]  /*12b80*/  SHF.R.U32.HI R27, RZ, 0x3, R26 ;  /* 0x00000003ff1b7819 */ /* 0x000fc4000001161a */
[----:B------:R-:W-:Y:S02]  /*12b90*/  LOP3.LUT R26, R20, 0xc0, RZ, 0xfc, !PT ;  /* 0x000000c0141a7812 */ /* 0x000fe400078efcff */
[----:B------:R-:W0:Y:S01]  /*12ba0*/  S2R R20, SR_TID.X ;  /* 0x0000000000147919 */ /* 0x000e220000002100 */
[----:B------:R-:W-:Y:S02]  /*12bb0*/  LOP3.LUT R17, R17, 0x80, RZ, 0xfc, !PT ;  /* 0x0000008011117812 */ /* 0x000fe400078efcff */
[----:B------:R-:W-:Y:S02]  /*12bc0*/  @P2 LOP3.LUT R22, R22, 0x80, RZ, 0xfc, !PT ;  /* 0x0000008016162812 */ /* 0x000fe400078efcff */
[----:B------:R-:W-:Y:S02]  /*12bd0*/  ISETP.GE.AND P5, PT, R17, UR4, PT ;  /* 0x0000000411007c0c */ /* 0x000fe4000bfa6270 */
[----:B------:R-:W-:Y:S02]  /*12be0*/  ISETP.GE.AND P4, PT, R26, UR4, PT ;  /* 0x000000041a007c0c */ /* 0x000fe4000bf86270 */
[----:B------:R-:W-:-:S02]  /*12bf0*/  LOP3.LUT R22, R22, 0xffffffdf, RZ, 0xc0, !PT ;  /* 0xffffffdf16167812 */ /* 0x000fc400078ec0ff */
[C---:B------:R-:W-:Y:S02]  /*12c00*/  LOP3.LUT R26, R21.reuse, 0x100, RZ, 0xfc, !PT ;  /* 0x00000100151a7812 */ /* 0x040fe400078efcff */
[----:B------:R-:W-:Y:S02]  /*12c10*/  LOP3.LUT R21, R21, 0x140, RZ, 0xfc, !PT ;  /* 0x0000014015157812 */ /* 0x000fe400078efcff */
[----:B------:R-:W-:Y:S02]  /*12c20*/  ISETP.GE.AND P3, PT, R26, UR4, PT ;  /* 0x000000041a007c0c */ /* 0x000fe4000bf66270 */
[----:B------:R-:W-:Y:S02]  /*12c30*/  ISETP.GE.AND P2, PT, R21, UR4, PT ;  /* 0x0000000415007c0c */ /* 0x000fe4000bf46270 */
[----:B------:R-:W-:Y:S02]  /*12c40*/  @P5 LOP3.LUT R22, R22, 0x20, RZ, 0xfc, !PT ;  /* 0x0000002016165812 */ /* 0x000fe400078efcff */
[----:B------:R-:W-:-:S02]  /*12c50*/  SEL R17, RZ, 0x80, P0 ;  /* 0x00000080ff117807 */ /* 0x000fc40000000000 */
[----:B------:R-:W-:-:S04]  /*12c60*/  LOP3.LUT R22, R22, 0xffffffef, RZ, 0xc0, !PT ;  /* 0xffffffef16167812 */ /* 0x000fc800078ec0ff */
[----:B------:R-:W-:-:S04]  /*12c70*/  @P4 LOP3.LUT R22, R22, 0x10, RZ, 0xfc, !PT ;  /* 0x0000001016164812 */ /* 0x000fc800078efcff */
[----:B------:R-:W-:Y:S01]  /*12c80*/  LOP3.LUT R22, R22, 0xfffffffb, RZ, 0xc0, !PT ;  /* 0xfffffffb16167812 */ /* 0x000fe200078ec0ff */
[----:B0-----:R-:W-:-:S03]  /*12c90*/  IMAD.SHL.U32 R20, R20, 0x10, RZ ;  /* 0x0000001014147824 */ /* 0x001fc600078e00ff */
[----:B------:R-:W-:Y:S02]  /*12ca0*/  @P2 LOP3.LUT R22, R22, 0x4, RZ, 0xfc, !PT ;  /* 0x0000000416162812 */ /* 0x000fe400078efcff */
[----:B------:R-:W-:Y:S02]  /*12cb0*/  LOP3.LUT R20, R27, 0x70, R20, 0xf8, !PT ;  /* 0x000000701b147812 */ /* 0x000fe400078ef814 */
[----:B------:R-:W-:-:S03]  /*12cc0*/  LOP3.LUT R22, R22, 0xfffffff7, RZ, 0xc0, !PT ;  /* 0xfffffff716167812 */ /* 0x000fc600078ec0ff */
[----:B------:R-:W-:Y:S01]  /*12cd0*/  IMAD.IADD R36, R20, 0x1, R0 ;  /* 0x0000000114247824 */ /* 0x000fe200078e0200 */
[----:B------:R-:W-:Y:S01]  /*12ce0*/  @P3 LOP3.LUT R22, R22, 0x8, RZ, 0xfc, !PT ;  /* 0x0000000816163812 */ /* 0x000fe200078efcff */
[----:B-1----:R-:W-:Y:S06]  /*12cf0*/  BRA.DIV UR5, `(.L_x_2385) ;  /* 0x00000042056c7947 */ /* 0x002fec000b800000 */
.L_x_2452:
        /* <DEDUP_REMOVED lines=38> */
[----:B------:R-:W-:Y:S01]  /*12f60*/  LOP3.LUT R2, R4, R2, R3, 0xfe, !PT ;  /* 0x0000000204027212 */ /* 0x000fe200078efe03 */
[----:B------:R-:W-:-:S03]  /*12f70*/  IMAD.U32 R3, RZ, RZ, UR36 ;  /* 0x00000024ff037e24 */ /* 0x000fc6000f8e00ff */
[----:B------:R-:W-:Y:S01]  /*12f80*/  LOP3.LUT R6, R2, R6, RZ, 0xfc, !PT ;  /* 0x0000000602067212 */ /* 0x000fe200078efcff */
[----:B------:R-:W-:Y:S01]  /*12f90*/  IMAD.MOV R2, RZ, RZ, -R7 ;  /* 0x000000ffff027224 */ /* 0x000fe200078e0a07 */
[----:B------:R-:W-:Y:S02]  /*12fa0*/  ISETP.NE.AND P0, PT, R3, 0x3, PT ;  /* 0x000000030300780c */ /* 0x000fe40003f05270 */
[----:B------:R-:W-:Y:S01]  /*12fb0*/  LOP3.LUT R17, R6, R17, RZ, 0xfc, !PT ;  /* 0x0000001106117212 */ /* 0x000fe200078efcff */
[----:B------:R0:W-:Y:S01]  /*12fc0*/  STL [R1+0x14], R6 ;  /* 0x0000140601007387 */ /* 0x0001e20000100800 */
[----:B------:R-:W-:-:S09]  /*12fd0*/  IMAD R36, R9, R2, R36 ;  /* 0x0000000209247224 */ /* 0x000fd200078e0224 */
[----:B------:R-:W-:-:S04]  /*12fe0*/  @P0 LOP3.LUT R22, R22, 0x400, RZ, 0xfc, !PT ;  /* 0x0000040016160812 */ /* 0x000fc800078efcff */
[----:B------:R-:W-:-:S04]  /*12ff0*/  LOP3.LUT R22, R22, 0xfffffffe, RZ, 0xc0, !PT ;  /* 0xfffffffe16167812 */ /* 0x000fc800078ec0ff */
[----:B------:R-:W-:Y:S01]  /*13000*/  @P1 LOP3.LUT R22, R22, 0x1, RZ, 0xfc, !PT ;  /* 0x0000000116161812 */ /* 0x000fe200078efcff */
[----:B0-----:R-:W-:Y:S06]  /*13010*/  @!P0 BRA `(.L_x_2386) ;  /* 0x0000000000048947 */ /* 0x001fec0003800000 */
[----:B------:R-:W-:Y:S01]  /*13020*/  BPT.TRAP 0x1 ;  /* 0x000000040000795c */ /* 0x000fe20000300000 */
.L_x_2386:
[----:B------:R-:W0:Y:S01]  /*13030*/  S2R R2, SR_TID.X ;  /* 0x0000000000027919 */ /* 0x000e220000002100 */
[----:B------:R-:W-:Y:S01]  /*13040*/  IMAD R27, R24, 0x8, R23 ;  /* 0x00000008181b7824 */ /* 0x000fe200078e0217 */
[----:B------:R-:W-:Y:S01]  /*13050*/  BSSY B0, `(.L_x_2387) ;  /* 0x0000007000007945 */ /* 0x000fe20003800000 */
[----:B0-----:R-:W-:-:S04]  /*13060*/  LOP3.LUT R2, R2, 0x7f, RZ, 0xc0, !PT ;  /* 0x0000007f02027812 */ /* 0x001fc800078ec0ff */
[----:B------:R-:W-:-:S04]  /*13070*/  SHF.R.U32.HI R2, RZ, 0x3, R2 ;  /* 0x00000003ff027819 */ /* 0x000fc80000011602 */
[----:B------:R-:W-:Y:S02]  /*13080*/  IADD3 R29, -R2, R29, -R0 ;  /* 0x0000001d021d7210 */ /* 0x000fe40007ffe900 */
[----:B------:R-:W-:-:S04]  /*13090*/  SHF.L.U32 R0, R25, 0x1f, RZ ;  /* 0x0000001f19007819 */ /* 0x000fc800000006ff */
[----:B------:R-:W0:Y:S02]  /*130a0*/  SYNCS.PHASECHK.TRANS64.TRYWAIT P0, [R27+URZ+0x28c40], R0 ;  /* 0x028c40001b0075a7 */ /* 0x000e24000800017f */
[----:B0-----:R-:W-:Y:S05]  /*130b0*/  @!P0 BRA `(.L_x_2388) ;  /* 0x0000003c00b08947 */ /* 0x001fea0003800000 */
.L_x_2453:
[----:B------:R-:W-:Y:S05]  /*130c0*/  BSYNC B0 ;  /* 0x0000000000007941 */ /* 0x000fea0003800000 */
.L_x_2387:
[----:B------:R-:W1:Y:S01]  /*130d0*/  S2R R7, SR_TID.X ;  /* 0x0000000000077919 */ /* 0x000e620000002100 */
[----:B0-----:R-:W-:Y:S01]  /*130e0*/  SHF.R.S32.HI R0, RZ, 0x1f, R36 ;  /* 0x0000001fff007819 */ /* 0x001fe20000011424 */
[----:B------:R-:W-:Y:S01]  /*130f0*/  ULDC.64 UR4, c[0x0][0x300] ;  /* 0x0000c00000047ab9 */ /* 0x000fe20000000a00 */
[----:B-----5:R-:W-:Y:S01]  /*13100*/  SHF.R.S32.HI R4, RZ, 0x1f, R30 ;  /* 0x0000001fff047819 */ /* 0x020fe2000001141e */
[----:B------:R-:W-:Y:S01]  /*13110*/  IMAD.WIDE.U32 R2, R36, UR4, RZ ;  /* 0x0000000424027c25 */ /* 0x000fe2000f8e00ff */
[----:B------:R-:W-:Y:S01]  /*13120*/  LOP3.LUT R22, R22, 0xfffffffd, RZ, 0xc0, !PT ;  /* 0xfffffffd16167812 */ /* 0x000fe200078ec0ff */
[----:B------:R0:W-:Y:S04]  /*13130*/  STL [R1+0x8], R0 ;  /* 0x0000080001007387 */ /* 0x0001e80000100800 */
[----:B------:R2:W-:Y:S01]  /*13140*/  STL [R1+0xc], R4 ;  /* 0x00000c0401007387 */ /* 0x0005e20000100800 */
[----:B0-----:R-:W-:-:S04]  /*13150*/  IMAD R0, R0, UR4, RZ ;  /* 0x0000000400007c24 */ /* 0x001fc8000f8e02ff */
[----:B------:R-:W-:Y:S01]  /*13160*/  IMAD R0, R36, UR5, R0 ;  /* 0x0000000524007c24 */ /* 0x000fe2000f8e0200 */
[----:B------:R-:W-:-:S04]  /*13170*/  ULDC.64 UR4, c[0x0][0x310] ;  /* 0x0000c40000047ab9 */ /* 0x000fc80000000a00 */
[----:B------:R-:W-:Y:S01]  /*13180*/  IADD3 R3, R3, R0, RZ ;  /* 0x0000000003037210 */ /* 0x000fe20007ffe0ff */
[----:B------:R-:W-:Y:S02]  /*13190*/  IMAD R0, R4, UR4, RZ ;  /* 0x0000000404007c24 */ /* 0x000fe4000f8e02ff */
[----:B--2---:R-:W-:Y:S02]  /*131a0*/  IMAD R4, R24, 0x1000, R34 ;  /* 0x0000100018047824 */ /* 0x004fe400078e0222 */
[C---:B------:R-:W-:Y:S02]  /*131b0*/  IMAD R0, R30.reuse, UR5, R0 ;  /* 0x000000051e007c24 */ /* 0x040fe4000f8e0200 */
[----:B------:R-:W-:Y:S01]  /*131c0*/  IMAD.WIDE.U32 R2, R30, UR4, R2 ;  /* 0x000000041e027c25 */ /* 0x000fe2000f8e0002 */
[----:B------:R-:W-:-:S03]  /*131d0*/  ULDC.64 UR4, c[0x0][0x308] ;  /* 0x0000c20000047ab9 */ /* 0x000fc60000000a00 */
[----:B------:R-:W-:Y:S02]  /*131e0*/  IMAD.IADD R3, R3, 0x1, R0 ;  /* 0x0000000103037824 */ /* 0x000fe400078e0200 */
[----:B------:R-:W-:Y:S02]  /*131f0*/  IMAD R0, R26, UR4, RZ ;  /* 0x000000041a007c24 */ /* 0x000fe4000f8e02ff */
[----:B-1----:R-:W-:Y:S02]  /*13200*/  IMAD.SHL.U32 R7, R7, 0x8, RZ ;  /* 0x0000000807077824 */ /* 0x002fe400078e00ff */
[C---:B------:R-:W-:Y:S02]  /*13210*/  IMAD R0, R18.reuse, UR5, R0 ;  /* 0x0000000512007c24 */ /* 0x040fe4000f8e0200 */
[----:B------:R-:W-:Y:S01]  /*13220*/  IMAD.WIDE.U32 R2, R18, UR4, R2 ;  /* 0x0000000412027c25 */ /* 0x000fe2000f8e0002 */
[----:B------:R-:W-:Y:S01]  /*13230*/  ULDC.64 UR4, c[0x0][0x2e8] ;  /* 0x0000ba0000047ab9 */ /* 0x000fe20000000a00 */
[----:B------:R-:W-:-:S02]  /*13240*/  LOP3.LUT R7, R7, 0x38, RZ, 0xc0, !PT ;  /* 0x0000003807077812 */ /* 0x000fc400078ec0ff */
[----:B------:R-:W-:Y:S01]  /*13250*/  IMAD.IADD R5, R3, 0x1, R0 ;  /* 0x0000000103057824 */ /* 0x000fe200078e0200 */
[C---:B------:R-:W-:Y:S01]  /*13260*/  LEA R0, P0, R2.reuse, UR4, 0x1 ;  /* 0x0000000402007c11 */ /* 0x040fe2000f8008ff */
[----:B------:R-:W-:Y:S02]  /*13270*/  ULDC UR4, c[0x0][0x2f4] ;  /* 0x0000bd0000047ab9 */ /* 0x000fe40000000800 */
        /* <DEDUP_REMOVED lines=32> */
[----:B0-----:R-:W-:-:S04]  /*13480*/  @P0 LEA R3, P1, R7, R3, 0x1 ;  /* 0x0000000307030211 */ /* 0x001fc800078208ff */
[----:B-1----:R-:W-:-:S04]  /*13490*/  @P0 IADD3.X R2, RZ, R2, RZ, P1, !PT ;  /* 0x00000002ff020210 */ /* 0x002fc80000ffe4ff */
[----:B------:R-:W-:-:S04]  /*134a0*/  @P0 LOP3.LUT R3, R3, R2, RZ, 0x3c, !PT ;  /* 0x0000000203030212 */ /* 0x000fc800078e3cff */
[----:B------:R-:W-:-:S04]  /*134b0*/  @P0 LOP3.LUT R2, R3, R2, RZ, 0x3c, !PT ;  /* 0x0000000203020212 */ /* 0x000fc800078e3cff */
[----:B------:R-:W-:-:S05]  /*134c0*/  @P0 LOP3.LUT R3, R3, R2, RZ, 0x3c, !PT ;  /* 0x0000000203030212 */ /* 0x000fca00078e3cff */
[----:B--23--:R1:W-:Y:S02]  /*134d0*/  @P0 LDGSTS.E.BYPASS.LTC128B.128 [R6+0x23400], desc[UR54][R2.64], !P2 ;  /* 0x2340000002060fae */ /* 0x00c3e4000d101d76 */
.L_x_2463:
        /* <DEDUP_REMOVED lines=10> */
.L_x_2390:
        /* <DEDUP_REMOVED lines=11> */
.L_x_2391:
        /* <DEDUP_REMOVED lines=23> */
.L_x_2393:
[----:B------:R-:W-:Y:S05]  /*137a0*/  BSYNC B6 ;  /* 0x0000000000067941 */ /* 0x000fea0003800000 */
.L_x_2392:
[----:B0-----:R-:W2:Y:S01]  /*137b0*/  LDL.LU R2, [R1] ;  /* 0x0000000001027983 */ /* 0x001ea20000300800 */
[----:B------:R-:W0:Y:S01]  /*137c0*/  LDC R21, c[0x0][0x448] ;  /* 0x00011200ff157b82 */ /* 0x000e220000000800 */
[----:B------:R-:W-:Y:S01]  /*137d0*/  ULDC.64 UR4, c[0x0][0x298] ;  /* 0x0000a60000047ab9 */ /* 0x000fe20000000a00 */
[----:B------:R-:W-:Y:S01]  /*137e0*/  LOP3.LUT P6, RZ, R22, 0x200, RZ, 0xc0, !PT ;  /* 0x0000020016ff7812 */ /* 0x000fe200078cc0ff */
[----:B------:R3:W5:Y:S01]  /*137f0*/  LDL R7, [R1+0x18] ;  /* 0x0000180001077983 */ /* 0x0007620000100800 */
[----:B------:R-:W-:Y:S01]  /*13800*/  SHF.R.S32.HI R4, RZ, 0x1f, R19 ;  /* 0x0000001fff047819 */ /* 0x000fe20000011413 */
[----:B------:R-:W4:Y:S03]  /*13810*/  S2R R20, SR_TID.X ;  /* 0x0000000000147919 */ /* 0x000f260000002100 */
[----:B------:R-:W-:Y:S02]  /*13820*/  SEL R4, R4, RZ, !P6 ;  /* 0x000000ff04047207 */ /* 0x000fe40007000000 */
[----:B----4-:R-:W-:Y:S01]  /*13830*/  LOP3.LUT R20, R20, 0x7f, RZ, 0xc0, !PT ;  /* 0x0000007f14147812 */ /* 0x010fe200078ec0ff */
[----:B------:R-:W4:Y:S02]  /*13840*/  S2R R8, SR_TID.X ;  /* 0x0000000000087919 */ /* 0x000f240000002100 */
[----:B----4-:R-:W-:-:S05]  /*13850*/  IMAD.SHL.U32 R8, R8, 0x8, RZ ;  /* 0x0000000808087824 */ /* 0x010fca00078e00ff */
[----:B------:R-:W-:Y:S02]  /*13860*/  LOP3.LUT R8, R8, 0x38, RZ, 0xc0, !PT ;  /* 0x0000003808087812 */ /* 0x000fe400078ec0ff */
[----:B--2---:R-:W-:-:S05]  /*13870*/  SHF.R.S32.HI R0, RZ, 0x1f, R2 ;  /* 0x0000001fff007819 */ /* 0x004fca0000011402 */
[----:B------:R-:W-:-:S04]  /*13880*/  IMAD R0, R0, UR4, RZ ;  /* 0x0000000400007c24 */ /* 0x000fc8000f8e02ff */
        /* <DEDUP_REMOVED lines=9> */
[----:B------:R-:W-:Y:S01]  /*13920*/  IMAD.IADD R3, R3, 0x1, R0 ;  /* 0x0000000103037824 */ /* 0x000fe200078e0200 */
[----:B------:R-:W-:Y:S02]  /*13930*/  SEL R0, R19, RZ, !P6 ;  /* 0x000000ff13007207 */ /* 0x000fe40007000000 */
[----:B0-----:R-:W-:Y:S02]  /*13940*/  ISETP.NE.AND P6, PT, R21, 0x1, PT ;  /* 0x000000011500780c */ /* 0x001fe40003fc5270 */
[----:B------:R-:W-:Y:S01]  /*13950*/  SHF.R.U32.HI R21, RZ, 0x3, R20 ;  /* 0x00000003ff157819 */ /* 0x000fe20000011614 */
[C---:B------:R-:W-:Y:S01]  /*13960*/  IMAD.WIDE.U32 R2, R0.reuse, UR4, R2 ;  /* 0x0000000400027c25 */ /* 0x040fe2000f8e0002 */
[----:B------:R-:W0:Y:S03]  /*13970*/  S2R R20, SR_TID.X ;  /* 0x0000000000147919 */ /* 0x000e260000002100 */
[----:B------:R-:W-:Y:S01]  /*13980*/  IMAD R4, R0, UR5, R4 ;  /* 0x0000000500047c24 */ /* 0x000fe2000f8e0204 */
[----:B------:R-:W-:-:S03]  /*13990*/  ULDC.64 UR4, c[0x0][0x2d0] ;  /* 0x0000b40000047ab9 */ /* 0x000fc60000000a00 */
[----:B------:R-:W-:Y:S02]  /*139a0*/  IMAD.IADD R3, R3, 0x1, R4 ;  /* 0x0000000103037824 */ /* 0x000fe400078e0204 */
[----:B------:R-:W2:Y:S08]  /*139b0*/  @P6 LDC R6, c[0x0][0x44c] ;  /* 0x00011300ff066b82 */ /* 0x000eb00000000800 */
[----:B------:R-:W4:Y:S01]  /*139c0*/  @P6 LDC R0, c[0x0][0x450] ;  /* 0x00011400ff006b82 */ /* 0x000f220000000800 */
[----:B0-----:R-:W-:-:S04]  /*139d0*/  SHF.L.U32 R20, R20, 0x4, RZ ;  /* 0x0000000414147819 */ /* 0x001fc800000006ff */
[----:B------:R-:W-:-:S05]  /*139e0*/  LOP3.LUT R20, R21, 0x70, R20, 0xf8, !PT ;  /* 0x0000007015147812 */ /* 0x000fca00078ef814 */
[----:B------:R-:W-:-:S04]  /*139f0*/  IMAD.IADD R5, R20, 0x1, R35 ;  /* 0x0000000114057824 */ /* 0x000fc800078e0223 */
[----:B--2---:R-:W-:-:S04]  /*13a00*/  @P6 IMAD.HI.U32 R6, R5, R6, RZ ;  /* 0x0000000605066227 */ /* 0x004fc800078e00ff */
[----:B------:R-:W-:Y:S01]  /*13a10*/  IMAD.MOV.U32 R4, RZ, RZ, R5 ;  /* 0x000000ffff047224 */ /* 0x000fe200078e0005 */
[----:B----4-:R-:W-:Y:S02]  /*13a20*/  @P6 SHF.R.U32.HI R4, RZ, R0, R6 ;  /* 0x00000000ff046219 */ /* 0x010fe40000011606 */
[----:B------:R-:W0:Y:S03]  /*13a30*/  LDC R6, c[0x0][0x448] ;  /* 0x00011200ff067b82 */ /* 0x000e260000000800 */
[----:B------:R-:W-:Y:S01]  /*13a40*/  IMAD.MOV R0, RZ, RZ, -R4 ;  /* 0x000000ffff007224 */ /* 0x000fe200078e0a04 */
[----:B------:R-:W2:Y:S01]  /*13a50*/  S2R R20, SR_TID.X ;  /* 0x0000000000147919 */ /* 0x000ea20000002100 */
[----:B------:R-:W-:-:S04]  /*13a60*/  IMAD.WIDE.U32 R2, R4, UR4, R2 ;  /* 0x0000000404027c25 */ /* 0x000fc8000f8e0002 */
[----:B0-----:R-:W-:Y:S01]  /*13a70*/  IMAD R0, R6, R0, R5 ;  /* 0x0000000006007224 */ /* 0x001fe200078e0205 */
[----:B------:R-:W-:-:S05]  /*13a80*/  SHF.R.S32.HI R5, RZ, 0x1f, R4 ;  /* 0x0000001fff057819 */ /* 0x000fca0000011404 */
        /* <DEDUP_REMOVED lines=11> */
[----:B------:R-:W-:Y:S01]  /*13b40*/  ULDC UR4, c[0x0][0x2b8] ;  /* 0x0000ae0000047ab9 */ /* 0x000fe20000000800 */
[----:B--2---:R-:W-:-:S03]  /*13b50*/  LOP3.LUT R20, R20, 0x7f, RZ, 0xc0, !PT ;  /* 0x0000007f14147812 */ /* 0x004fc600078ec0ff */
[----:B------:R-:W-:Y:S01]  /*13b60*/  LEA.HI.X R4, R2, UR5, R4, 0x1, P0 ;  /* 0x0000000502047c11 */ /* 0x000fe200080f0c04 */
[----:B------:R-:W-:Y:S01]  /*13b70*/  UMOV UR5, 0xffffffff ;  /* 0xffffffff00057882 */ /* 0x000fe20000000000 */
[----:B------:R-:W-:Y:S02]  /*13b80*/  ISETP.GE.AND P1, PT, R8, UR4, PT ;  /* 0x0000000408007c0c */ /* 0x000fe4000bf26270 */
[----:B------:R-:W-:Y:S01]  /*13b90*/  SHF.R.U32.HI R9, RZ, 0x3, R20 ;  /* 0x00000003ff097819 */ /* 0x000fe20000011614 */
[----:B---3--:R-:W-:Y:S10]  /*13ba0*/  BRA.DIV UR5, `(.L_x_2394) ;  /* 0x0000003a05587947 */ /* 0x008ff4000b800000 */
[----:B------:R-:W0:Y:S01]  /*13bb0*/  SHFL.IDX PT, R3, R0, RZ, 0x181f ;  /* 0x00181fff00037589 */ /* 0x000e2200000e0000 */
[----:B------:R-:W-:Y:S02]  /*13bc0*/  IMAD R37, R37, R6, RZ ;  /* 0x0000000625257224 */ /* 0x000fe400078e02ff */
[----:B------:R-:W-:Y:S01]  /*13bd0*/  IMAD.IADD R35, R9, 0x1, R35 ;  /* 0x0000000109237824 */ /* 0x000fe200078e0223 */
[----:B------:R-:W2:Y:S04]  /*13be0*/  SHFL.IDX PT, R2, R4, RZ, 0x181f ;  /* 0x00181fff04027589 */ /* 0x000ea800000e0000 */
[----:B------:R-:W-:-:S13]  /*13bf0*/  ISETP.GE.AND P0, PT, R35, R37, PT ;  /* 0x000000252300720c */ /* 0x000fda0003f06270 */
[----:B0-----:R-:W-:-:S05]  /*13c00*/  @!P0 LEA R3, P2, R8, R3, 0x1 ;  /* 0x0000000308038211 */ /* 0x001fca00078408ff */
[----:B--2---:R-:W-:-:S05]  /*13c10*/  @!P0 IMAD.X R2, RZ, RZ, R2, P2 ;  /* 0x000000ffff028224 */ /* 0x004fca00010e0602 */
[----:B------:R-:W-:-:S04]  /*13c20*/  @!P0 LOP3.LUT R3, R3, R2, RZ, 0x3c, !PT ;  /* 0x0000000203038212 */ /* 0x000fc800078e3cff */
[----:B------:R-:W-:-:S04]  /*13c30*/  @!P0 LOP3.LUT R2, R3, R2, RZ, 0x3c, !PT ;  /* 0x0000000203028212 */ /* 0x000fc800078e3cff */
[----:B------:R-:W-:-:S05]  /*13c40*/  @!P0 LOP3.LUT R3, R3, R2, RZ, 0x3c, !PT ;  /* 0x0000000203038212 */ /* 0x000fca00078e3cff */
[----:B------:R-:W-:Y:S01]  /*13c50*/  @!PT LDS RZ, [RZ] ;  /* 0x00000000fffff984 */ /* 0x000fe20000000800 */
[----:B-----5:R0:W-:Y:S02]  /*13c60*/  @!P0 LDGSTS.E.BYPASS.LTC128B.128 [R7+0x20400], desc[UR54][R2.64], !P1 ;  /* 0x2040000002078fae */ /* 0x0201e4000c901d76 */
[----:B0-----:R-:W-:Y:S02]  /*13c70*/  IADD3 R2, R35, 0x10, RZ ;  /* 0x0000001023027810 */ /* 0x001fe40007ffe0ff */
[----:B------:R-:W0:Y:S02]  /*13c80*/  SHFL.IDX PT, R3, R0, 0x1, 0x181f ;  /* 0x00381f0000037f89 */ /* 0x000e2400000e0000 */
[----:B------:R-:W-:Y:S02]  /*13c90*/  ISETP.GE.AND P0, PT, R2, R37, PT ;  /* 0x000000250200720c */ /* 0x000fe40003f06270 */
[----:B------:R-:W2:Y:S11]  /*13ca0*/  SHFL.IDX PT, R2, R4, 0x1, 0x181f ;  /* 0x00381f0004027f89 */ /* 0x000eb600000e0000 */
[----:B0-----:R-:W-:-:S05]  /*13cb0*/  @!P0 LEA R3, P2, R8, R3, 0x1 ;  /* 0x0000000308038211 */ /* 0x001fca00078408ff */
[----:B--2---:R-:W-:-:S05]  /*13cc0*/  @!P0 IMAD.X R2, RZ, RZ, R2, P2 ;  /* 0x000000ffff028224 */ /* 0x004fca00010e0602 */
        /* <DEDUP_REMOVED lines=8> */
[----:B------:R-:W2:Y:S04]  /*13d50*/  SHFL.IDX PT, R2, R4, 0x2, 0x181f ;  /* 0x00581f0004027f89 */ /* 0x000ea800000e0000 */
[----:B------:R-:W3:Y:S04]  /*13d60*/  SHFL.IDX PT, R4, R4, 0x3, 0x181f ;  /* 0x00781f0004047f89 */ /* 0x000ee800000e0000 */
[----:B0-----:R-:W-:-:S05]  /*13d70*/  @!P0 LEA R3, P2, R8, R3, 0x1 ;  /* 0x0000000308038211 */ /* 0x001fca00078408ff */
[----:B--2---:R-:W-:-:S05]  /*13d80*/  @!P0 IMAD.X R2, RZ, RZ, R2, P2 ;  /* 0x000000ffff028224 */ /* 0x004fca00010e0602 */
[----:B------:R-:W-:-:S04]  /*13d90*/  @!P0 LOP3.LUT R3, R3, R2, RZ, 0x3c, !PT ;  /* 0x0000000203038212 */ /* 0x000fc800078e3cff */
[----:B------:R-:W-:-:S04]  /*13da0*/  @!P0 LOP3.LUT R2, R3, R2, RZ, 0x3c, !PT ;  /* 0x0000000203028212 */ /* 0x000fc800078e3cff */
[----:B------:R-:W-:-:S05]  /*13db0*/  @!P0 LOP3.LUT R3, R3, R2, RZ, 0x3c, !PT ;  /* 0x0000000203038212 */ /* 0x000fca00078e3cff */
[----:B---3--:R0:W-:Y:S02]  /*13dc0*/  @!P0 LDGSTS.E.BYPASS.LTC128B.128 [R7+0x21400], desc[UR54][R2.64], !P1 ;  /* 0x2140000002078fae */ /* 0x0081e4000c901d76 */
.L_x_2472:
[----:B------:R-:W-:-:S05]  /*13dd0*/  VIADD R35, R35, 0x30 ;  /* 0x0000003023237836 */ /* 0x000fca0000000000 */
[----:B------:R-:W-:-:S13]  /*13de0*/  ISETP.GE.AND P0, PT, R35, R37, PT ;  /* 0x000000252300720c */ /* 0x000fda0003f06270 */
[----:B0-----:R-:W-:-:S05]  /*13df0*/  @!P0 LEA R2, P2, R8, R0, 0x1 ;  /* 0x0000000008028211 */ /* 0x001fca00078408ff */
[----:B------:R-:W-:-:S05]  /*13e00*/  @!P0 IMAD.X R3, RZ, RZ, R4, P2 ;  /* 0x000000ffff038224 */ /* 0x000fca00010e0604 */
[----:B------:R-:W-:Y:S01]  /*13e10*/  @!PT LDS RZ, [RZ] ;  /* 0x00000000fffff984 */ /* 0x000fe20000000800 */
[----:B------:R-:W-:Y:S01]  /*13e20*/  @!PT LDS RZ, [RZ] ;  /* 0x00000000fffff984 */ /* 0x000fe20000000800 */
[----:B------:R-:W-:Y:S01]  /*13e30*/  @!PT LDS RZ, [RZ] ;  /* 0x00000000fffff984 */ /* 0x000fe20000000800 */
[----:B------:R0:W-:Y:S01]  /*13e40*/  @!P0 LDGSTS.E.BYPASS.LTC128B.128 [R7+0x21c00], desc[UR54][R2.64], !P1 ;  /* 0x21c0000002078fae */ /* 0x0001e2000c901d76 */
[----:B------:R-:W-:Y:S01]  /*13e50*/  PLOP3.LUT P0, PT, PT, PT, PT, 0x80, 0x0 ;  /* 0x000000000000781c */ /* 0x000fe20003f0f070 */
[----:B------:R-:W-:-:S12]  /*13e60*/  NOP ;  /* 0x0000000000007918 */ /* 0x000fd80000000000 */
.L_x_2395:
        /* <DEDUP_REMOVED lines=18> */
.L_x_2473:
[----:B------:R-:W-:Y:S05]  /*13f90*/  BSYNC B0 ;  /* 0x0000000000007941 */ /* 0x000fea0003800000 */
.L_x_2396:
[----:B------:R-:W-:-:S05]  /*13fa0*/  IMAD.U32 R2, RZ, RZ, UR36 ;  /* 0x00000024ff027e24 */ /* 0x000fca000f8e00ff */
[----:B------:R-:W-:-:S13]  /*13fb0*/  ISETP.NE.AND P0, PT, R2, 0x3, PT ;  /* 0x000000030200780c */ /* 0x000fda0003f05270 */
[----:B------:R-:W-:Y:S05]  /*13fc0*/  @!P0 BRA `(.L_x_2398) ;  /* 0x0000000000048947 */ /* 0x000fea0003800000 */
[----:B------:R-:W-:Y:S01]  /*13fd0*/  BPT.TRAP 0x1 ;  /* 0x000000040000795c */ /* 0x000fe20000300000 */
.L_x_2398:
[----:B0-----:R-:W-:Y:S01]  /*13fe0*/  SHF.L.U32 R0, R25, 0x1f, RZ ;  /* 0x0000001f19007819 */ /* 0x001fe200000006ff */
[----:B------:R-:W-:Y:S03]  /*13ff0*/  BSSY B0, `(.L_x_2399) ;  /* 0x0000003000007945 */ /* 0x000fe60003800000 */
[----:B------:R-:W0:Y:S02]  /*14000*/  SYNCS.PHASECHK.TRANS64.TRYWAIT P0, [R27+URZ+0x28c60], R0 ;  /* 0x028c60001b0075a7 */ /* 0x000e24000800017f */
[----:B0-----:R-:W-:Y:S05]  /*14010*/  @!P0 BRA `(.L_x_2400) ;  /* 0x0000003800948947 */ /* 0x001fea0003800000 */
.L_x_2474:
[----:B------:R-:W-:Y:S05]  /*14020*/  BSYNC B0 ;  /* 0x0000000000007941 */ /* 0x000fea0003800000 */
.L_x_2399:
[----:B------:R-:W0:Y:S01]  /*14030*/  LDL.LU R2, [R1+0x8] ;  /* 0x0000080001027983 */ /* 0x000e220000300800 */
[----:B------:R-:W-:-:S03]  /*14040*/  ULDC.64 UR4, c[0x0][0x328] ;  /* 0x0000ca0000047ab9 */ /* 0x000fc60000000a00 */
[----:B------:R-:W2:Y:S01]  /*14050*/  LDL.LU R4, [R1+0xc] ;  /* 0x00000c0001047983 */ /* 0x000ea20000300800 */
[----:B------:R-:W-:Y:S02]  /*14060*/  IMAD R5, R24, 0x8000, R34 ;  /* 0x0000800018057824 */ /* 0x000fe400078e0222 */
[----:B0-----:R-:W-:Y:S02]  /*14070*/  IMAD R0, R2, UR4, RZ ;  /* 0x0000000402007c24 */ /* 0x001fe4000f8e02ff */
[----:B------:R-:W-:-:S04]  /*14080*/  IMAD.WIDE.U32 R2, R36, UR4, RZ ;  /* 0x0000000424027c25 */ /* 0x000fc8000f8e00ff */
[----:B------:R-:W-:Y:S01]  /*14090*/  IMAD R0, R36, UR5, R0 ;  /* 0x0000000524007c24 */ /* 0x000fe2000f8e0200 */
[----:B------:R-:W-:-:S04]  /*140a0*/  ULDC.64 UR4, c[0x0][0x338] ;  /* 0x0000ce0000047ab9 */ /* 0x000fc80000000a00 */
[----:B------:R-:W-:Y:S01]  /*140b0*/  IADD3 R3, R3, R0, RZ ;  /* 0x0000000003037210 */ /* 0x000fe20007ffe0ff */
        /* <DEDUP_REMOVED lines=23> */
[----:B0-----:R-:W-:-:S05]  /*14230*/  IMAD.SHL.U32 R7, R7, 0x8, RZ ;  /* 0x0000000807077824 */ /* 0x001fca00078e00ff */
[----:B------:R-:W-:-:S05]  /*14240*/  LOP3.LUT R7, R7, 0x38, RZ, 0xc0, !PT ;  /* 0x0000003807077812 */ /* 0x000fca00078ec0ff */
[----:B------:R-:W-:Y:S01]  /*14250*/  IMAD.SHL.U32 R0, R7, 0x2, RZ ;  /* 0x0000000207007824 */ /* 0x000fe200078e00ff */
[----:B------:R-:W-:-:S04]  /*14260*/  LOP3.LUT R7, R17, 0x1, RZ, 0xc0, !PT ;  /* 0x0000000111077812 */ /* 0x000fc800078ec0ff */
[----:B--2---:R-:W-:Y:S02]  /*14270*/  IADD3 R2, P0, R2, R0, RZ ;  /* 0x0000000002027210 */ /* 0x004fe40007f1e0ff */
[----:B------:R-:W-:Y:S02]  /*14280*/  ISETP.NE.U32.AND P1, PT, R7, 0x1, PT ;  /* 0x000000010700780c */ /* 0x000fe40003f25070 */
[----:B------:R-:W-:Y:S01]  /*14290*/  PRMT R7, R17, 0x8880, RZ ;  /* 0x0000888011077816 */ /* 0x000fe200000000ff */
[----:B---3--:R-:W-:Y:S01]  /*142a0*/  IMAD.X R3, RZ, RZ, R3, P0 ;  /* 0x000000ffff037224 */ /* 0x008fe200000e0603 */
        /* <DEDUP_REMOVED lines=25> */
[----:B------:R-:W2:Y:S04]  /*14440*/  SHFL.IDX PT, R3, R6, 0x1, 0x181f ;  /* 0x00381f0006037f89 */ /* 0x000ea800000e0000 */
[----:B------:R-:W-:Y:S01]  /*14450*/  SHFL.IDX PT, R6, R6, 0x3, 0x181f ;  /* 0x00781f0006067f89 */ /* 0x000fe200000e0000 */
[----:B0-----:R-:W-:-:S05]  /*14460*/  IADD3 R2, P6, R2, R0, RZ ;  /* 0x0000000002027210 */ /* 0x001fca0007fde0ff */
[----:B--2---:R-:W-:Y:S01]  /*14470*/  IMAD.X R3, RZ, RZ, R3, P6 ;  /* 0x000000ffff037224 */ /* 0x004fe200030e0603 */
        /* <DEDUP_REMOVED lines=19> */
[----:B0-----:R-:W-:-:S04]  /*145b0*/  IADD3 R2, P6, R2, R0, RZ ;  /* 0x0000000002027210 */ /* 0x001fc80007fde0ff */
[----:B------:R-:W-:Y:S02]  /*145c0*/  IADD3.X R3, RZ, R7, RZ, P6, !PT ;  /* 0x00000007ff037210 */ /* 0x000fe400037fe4ff */
        /* <DEDUP_REMOVED lines=18> */
[----:B0-----:R0:W2:Y:S02]  /*146f0*/  SHFL.IDX PT, R2, R4, 0x3, 0x181f ;  /* 0x00781f0004027f89 */ /* 0x0010a400000e0000 */
.L_x_2484:
        /* <DEDUP_REMOVED lines=11> */
[----:B--2---:R-:W-:Y:S02]  /*147b0*/  IADD3 R2, P0, R2, R0, RZ ;  /* 0x0000000002027210 */ /* 0x004fe40007f1e0ff */
        /* <DEDUP_REMOVED lines=22> */
.L_x_2402:
        /* <DEDUP_REMOVED lines=11> */
.L_x_2403:
[----:B------:R-:W2:Y:S01]  /*149d0*/  LDL.LU R2, [R1+0x4] ;  /* 0x0000040001027983 */ /* 0x000ea20000300800 */
[----:B------:R3:W-:Y:S01]  /*149e0*/  SYNCS.ARRIVE.TRANS64.A1T0 RZ, [R27+URZ+0x28c50], RZ ;  /* 0x028c50ff1bff79a7 */ /* 0x0007e2000810003f */
[----:B------:R-:W-:Y:S01]  /*149f0*/  BSSY B0, `(.L_x_2404) ;  /* 0x00000f7000007945 */ /* 0x000fe20003800000 */
[----:B--2---:R-:W-:-:S05]  /*14a00*/  VIADD R7, R2, 0xfffffffe ;  /* 0xfffffffe02077836 */ /* 0x004fca0000000000 */
[----:B------:R-:W-:-:S13]  /*14a10*/  ISETP.GE.AND P0, PT, R7, R32, PT ;  /* 0x000000200700720c */ /* 0x000fda0003f06270 */
[----:B---3--:R-:W-:Y:S05]  /*14a20*/  @!P0 BRA `(.L_x_2405) ;  /* 0x0000000c00cc8947 */ /* 0x008fea0003800000 */
[----:B------:R-:W2:Y:S01]  /*14a30*/  LDL.LU R2, [R1+0x14] ;  /* 0x0000140001027983 */ /* 0x000ea20000300800 */
[----:B------:R-:W-:-:S04]  /*14a40*/  LOP3.LUT R29, R17, 0x80, RZ, 0xc0, !PT ;  /* 0x00000080111d7812 */ /* 0x000fc800078ec0ff */
[----:B------:R-:W-:Y:S02]  /*14a50*/  SHF.R.U32.HI R29, RZ, 0x3, R29 ;  /* 0x00000003ff1d7819 */ /* 0x000fe4000001161d */
[----:B--2---:R-:W-:-:S04]  /*14a60*/  LOP3.LUT R30, R2, 0x40, RZ, 0xc0, !PT ;  /* 0x00000040021e7812 */ /* 0x004fc800078ec0ff */
[----:B------:R-:W-:-:S07]  /*14a70*/  SHF.R.U32.HI R30, RZ, 0x2, R30 ;  /* 0x00000002ff1e7819 */ /* 0x000fce000001161e */
.L_x_2418:
[----:B--2---:R-:W2:Y:S01]  /*14a80*/  S2R R2, SR_TID.X ;  /* 0x0000000000027919 */ /* 0x004ea20000002100 */
[----:B---3--:R-:W3:Y:S01]  /*14a90*/  LDC R3, c[0x0][0x430] ;  /* 0x00010c00ff037b82 */ /* 0x008ee20000000800 */
[----:B------:R-:W-:Y:S01]  /*14aa0*/  IMAD R6, R7, 0x40, R31 ;  /* 0x0000004007067824 */ /* 0x000fe200078e021f */
[----:B------:R-:W-:Y:S05]  /*14ab0*/  YIELD ;  /* 0x0000000000007946 */ /* 0x000fea0003800000 */
[----:B0-----:R-:W0:Y:S01]  /*14ac0*/  S2R R4, SR_TID.X ;  /* 0x0000000000047919 */ /* 0x001e220000002100 */
[----:B------:R-:W-:Y:S01]  /*14ad0*/  IMAD.U32 R11, RZ, RZ, UR36 ;  /* 0x00000024ff0b7e24 */ /* 0x000fe2000f8e00ff */
[----:B------:R-:W-:Y:S01]  /*14ae0*/  ULDC UR4, c[0x0][0x430] ;  /* 0x00010c0000047ab9 */ /* 0x000fe20000000800 */
[----:B------:R-:W-:Y:S01]  /*14af0*/  VIADD R24, R24, 0x1 ;  /* 0x0000000118187836 */ /* 0x000fe20000000000 */
[----:B---3--:R-:W-:-:S02]  /*14b00*/  ISETP.NE.AND P0, PT, R3, 0x1, PT ;  /* 0x000000010300780c */ /* 0x008fc40003f05270 */
[----:B--2---:R-:W-:-:S04]  /*14b10*/  LOP3.LUT R2, R2, 0x7f, RZ, 0xc0, !PT ;  /* 0x0000007f02027812 */ /* 0x004fc800078ec0ff */
[----:B------:R-:W-:-:S07]  /*14b20*/  SHF.R.U32.HI R2, RZ, 0x3, R2 ;  /* 0x00000003ff027819 */ /* 0x000fce0000011602 */
[----:B------:R-:W2:Y:S01]  /*14b30*/  @P0 LDC R3, c[0x0][0x434] ;  /* 0x00010d00ff030b82 */ /* 0x000ea20000000800 */
[----:B0-----:R-:W-:-:S05]  /*14b40*/  IMAD.SHL.U32 R4, R4, 0x10, RZ ;  /* 0x0000001004047824 */ /* 0x001fca00078e00ff */
[----:B------:R-:W-:Y:S02]  /*14b50*/  LOP3.LUT R4, R2, 0x70, R4, 0xf8, !PT ;  /* 0x0000007002047812 */ /* 0x000fe400078ef804 */
[----:B------:R-:W0:Y:S02]  /*14b60*/  @P0 LDC R2, c[0x0][0x438] ;  /* 0x00010e00ff020b82 */ /* 0x000e240000000800 */
[C---:B------:R-:W-:Y:S01]  /*14b70*/  ISETP.GT.U32.AND P1, PT, R4.reuse, 0x3f, PT ;  /* 0x0000003f0400780c */ /* 0x040fe20003f24070 */
[----:B------:R-:W-:-:S04]  /*14b80*/  IMAD.IADD R6, R4, 0x1, R6 ;  /* 0x0000000104067824 */ /* 0x000fc800078e0206 */
[----:B------:R-:W-:-:S08]  /*14b90*/  IMAD.MOV.U32 R10, RZ, RZ, R6 ;  /* 0x000000ffff0a7224 */ /* 0x000fd000078e0006 */
[----:B------:R-:W3:Y:S01]  /*14ba0*/  @!P1 LDC.64 R4, c[0x0][0x428] ;  /* 0x00010a00ff049b82 */ /* 0x000ee20000000a00 */
[----:B--2---:R-:W-:-:S07]  /*14bb0*/  @P0 IMAD.HI.U32 R3, R6, R3, RZ ;  /* 0x0000000306030227 */ /* 0x004fce00078e00ff */
[----:B------:R-:W2:Y:S01]  /*14bc0*/  @!P1 LDC.64 R8, c[0x0][0x418] ;  /* 0x00010600ff089b82 */ /* 0x000ea20000000a00 */
[----:B0-----:R-:W-:-:S04]  /*14bd0*/  @P0 SHF.R.U32.HI R10, RZ, R2, R3 ;  /* 0x00000002ff0a0219 */ /* 0x001fc80000011603 */
[--C-:B------:R-:W-:Y:S01]  /*14be0*/  @!P1 SHF.R.S32.HI R3, RZ, 0x1f, R10.reuse ;  /* 0x0000001fff039819 */ /* 0x100fe2000001140a */
[----:B------:R-:W-:-:S04]  /*14bf0*/  @!P1 IMAD.MOV.U32 R2, RZ, RZ, R10 ;  /* 0x000000ffff029224 */ /* 0x000fc800078e000a */
[----:B---3--:R-:W-:-:S04]  /*14c00*/  @!P1 IMAD.WIDE.U32 R2, R28, R4, R2 ;  /* 0x000000041c029225 */ /* 0x008fc800078e0002 */
[----:B------:R-:W-:-:S04]  /*14c10*/  @!P1 IMAD R4, R33, R4, RZ ;  /* 0x0000000421049224 */ /* 0x000fc800078e02ff */
[----:B------:R-:W-:Y:S01]  /*14c20*/  @!P1 IMAD R5, R28, R5, R4 ;  /* 0x000000051c059224 */ /* 0x000fe200078e0204 */
[----:B--2---:R-:W-:Y:S01]  /*14c30*/  @!P1 LEA R8, P0, R2, R8, 0x2 ;  /* 0x0000000802089211 */ /* 0x004fe200078010ff */
[----:B------:R-:W-:-:S03]  /*14c40*/  IMAD.MOV.U32 R4, RZ, RZ, RZ ;  /* 0x000000ffff047224 */ /* 0x000fc600078e00ff */
[----:B------:R-:W-:Y:S01]  /*14c50*/  @!P1 IADD3 R3, R5, R3, RZ ;  /* 0x0000000305039210 */ /* 0x000fe20007ffe0ff */
[----:B------:R-:W-:-:S03]  /*14c60*/  IMAD.MOV R5, RZ, RZ, -R10 ;  /* 0x000000ffff057224 */ /* 0x000fc600078e0a0a */
[----:B------:R-:W-:Y:S01]  /*14c70*/  @!P1 LEA.HI.X R9, R2, R9, R3, 0x2, P0 ;  /* 0x0000000902099211 */ /* 0x000fe200000f1403 */
[----:B------:R-:W-:Y:S01]  /*14c80*/  IMAD R5, R5, UR4, R6 ;  /* 0x0000000405057c24 */ /* 0x000fe2000f8e0206 */
[----:B------:R-:W-:-:S03]  /*14c90*/  ISETP.NE.AND P0, PT, R24, 0x2, PT ;  /* 0x000000021800780c */ /* 0x000fc60003f05270 */
[----:B------:R0:W5:Y:S01]  /*14ca0*/  @!P1 LDG.E R4, desc[UR54][R8.64] ;  /* 0x0000003608049981 */ /* 0x000162000c1e1900 */
[----:B------:R-:W-:Y:S01]  /*14cb0*/  ISETP.NE.AND P1, PT, R11, 0x3, PT ;  /* 0x000000030b00780c */ /* 0x000fe20003f25270 */
[----:B------:R-:W-:Y:S01]  /*14cc0*/  IMAD.MOV.U32 R3, RZ, RZ, R7 ;  /* 0x000000ffff037224 */ /* 0x000fe200078e0007 */
[----:B------:R-:W-:Y:S01]  /*14cd0*/  SEL R2, RZ, 0x1, P0 ;  /* 0x00000001ff027807 */ /* 0x000fe20000000000 */
[----:B------:R-:W-:Y:S01]  /*14ce0*/  VIADD R7, R7, 0xffffffff ;  /* 0xffffffff07077836 */ /* 0x000fe20000000000 */
[----:B------:R-:W-:Y:S02]  /*14cf0*/  SEL R24, R24, RZ, P0 ;  /* 0x000000ff18187207 */ /* 0x000fe40000000000 */
[----:B------:R-:W-:Y:S02]  /*14d00*/  LOP3.LUT R25, R25, R2, RZ, 0x3c, !PT ;  /* 0x0000000219197212 */ /* 0x000fe400078e3cff */
[----:B------:R-:W-:-:S05]  /*14d10*/  ISETP.GT.AND P3, PT, R3, R32, PT ;  /* 0x000000200300720c */ /* 0x000fca0003f64270 */
[----:B01----:R-:W-:Y:S08]  /*14d20*/  @!P1 BRA `(.L_x_2406) ;  /* 0x0000000000049947 */ /* 0x003ff00003800000 */
[----:B------:R-:W-:Y:S01]  /*14d30*/  BPT.TRAP 0x1 ;  /* 0x000000040000795c */ /* 0x000fe20000300000 */
.L_x_2406:
[----:B------:R-:W-:Y:S01]  /*14d40*/  IMAD R6, R24, 0x8, R23 ;  /* 0x0000000818067824 */ /* 0x000fe200078e0217 */
[----:B------:R-:W-:Y:S01]  /*14d50*/  SHF.L.U32 R17, R25, 0x1f, RZ ;  /* 0x0000001f19117819 */ /* 0x000fe200000006ff */
[----:B------:R-:W-:Y:S01]  /*14d60*/  BSSY B1, `(.L_x_2407) ;  /* 0x0000004000017945 */ /* 0x000fe20003800000 */
[----:B------:R-:W-:Y:S02]  /*14d70*/  SHF.R.S32.HI R9, RZ, 0x1f, R5 ;  /* 0x0000001fff097819 */ /* 0x000fe40000011405 */
[----:B------:R-:W0:Y:S02]  /*14d80*/  SYNCS.PHASECHK.TRANS64.TRYWAIT P0, [R6+URZ+0x28c40], R17 ;  /* 0x028c4011060075a7 */ /* 0x000e24000800017f */
[----:B0-----:R-:W-:Y:S05]  /*14d90*/  @!P0 BRA `(.L_x_2408) ;  /* 0x0000003400708947 */ /* 0x001fea0003800000 */
.L_x_2485:
[----:B------:R-:W-:Y:S05]  /*14da0*/  BSYNC B1 ;  /* 0x0000000000017941 */ /* 0x000fea0003800000 */
.L_x_2407:
        /* <DEDUP_REMOVED lines=20> */
[----:B-1----:R-:W-:Y:S01]  /*14ef0*/  LEA.HI.X R27, R2, UR5, R8, 0x1, P0 ;  /* 0x00000005021b7c11 */ /* 0x002fe200080f0c08 */
[----:B------:R-:W-:Y:S01]  /*14f00*/  IMAD R8, R24, 0x1000, R34 ;  /* 0x0000100018087824 */ /* 0x000fe200078e0222 */
[----:B------:R-:W-:Y:S07]  /*14f10*/  BRA.DIV UR4, `(.L_x_2409) ;  /* 0x0000003604247947 */ /* 0x000fee000b800000 */
        /* <DEDUP_REMOVED lines=19> */
.L_x_2495:
        /* <DEDUP_REMOVED lines=8> */
.L_x_2410:
        /* <DEDUP_REMOVED lines=11> */
.L_x_2411:
[----:B------:R2:W-:Y:S01]  /*15180*/  SYNCS.ARRIVE.TRANS64.A1T0 RZ, [R6+URZ+0x28c30], RZ ;  /* 0x028c30ff06ff79a7 */ /* 0x0005e2000810003f */
[----:B------:R-:W-:Y:S05]  /*15190*/  @!P2 BRA `(.L_x_2412) ;  /* 0x000000000004a947 */ /* 0x000fea0003800000 */
[----:B------:R-:W-:Y:S01]  /*151a0*/  BPT.TRAP 0x1 ;  /* 0x000000040000795c */ /* 0x000fe20000300000 */
.L_x_2412:
[----:B------:R-:W3:Y:S01]  /*151b0*/  SYNCS.PHASECHK.TRANS64.TRYWAIT P0, [R6+URZ+0x28c60], R17 ;  /* 0x028c6011060075a7 */ /* 0x000ee2000800017f */
[----:B------:R-:W-:Y:S04]  /*151c0*/  BSSY B1, `(.L_x_2413) ;  /* 0x0000002000017945 */ /* 0x000fe80003800000 */
[----:B---3--:R-:W-:Y:S05]  /*151d0*/  @!P0 BRA `(.L_x_2414) ;  /* 0x0000003400908947 */ /* 0x008fea0003800000 */
.L_x_2496:
[----:B------:R-:W-:Y:S05]  /*151e0*/  BSYNC B1 ;  /* 0x0000000000017941 */ /* 0x000fea0003800000 */
.L_x_2413:
        /* <DEDUP_REMOVED lines=81> */
.L_x_2506:
        /* <DEDUP_REMOVED lines=25> */
.L_x_2416:
        /* <DEDUP_REMOVED lines=11> */
.L_x_2417:
[----:B------:R3:W-:Y:S01]  /*15940*/  SYNCS.ARRIVE.TRANS64.A1T0 RZ, [R6+URZ+0x28c50], RZ ;  /* 0x028c50ff06ff79a7 */ /* 0x0007e2000810003f */
[----:B------:R-:W-:Y:S05]  /*15950*/  @P3 BRA `(.L_x_2418) ;  /* 0xfffffff000483947 */ /* 0x000fea000383ffff */
.L_x_2405:
[----:B------:R-:W-:Y:S05]  /*15960*/  BSYNC B0 ;  /* 0x0000000000007941 */ /* 0x000fea0003800000 */
.L_x_2404:
[----:B------:R-:W4:Y:S01]  /*15970*/  S2R R2, SR_TID.X ;  /* 0x0000000000027919 */ /* 0x000f220000002100 */
[----:B------:R-:W-:Y:S01]  /*15980*/  IADD3 R24, R24, 0x1, RZ ;  /* 0x0000000118187810 */ /* 0x000fe20007ffe0ff */
[----:B------:R-:W-:Y:S03]  /*15990*/  BSSY B0, `(.L_x_2419) ;  /* 0x0000013000007945 */ /* 0x000fe60003800000 */
        /* <DEDUP_REMOVED lines=18> */
.L_x_2420:
[----:B------:R-:W-:Y:S05]  /*15ac0*/  BSYNC B0 ;  /* 0x0000000000007941 */ /* 0x000fea0003800000 */
.L_x_2419:
[----:B------:R-:W-:-:S07]  /*15ad0*/  SEL R24, R24, RZ, P0 ;  /* 0x000000ff18187207 */ /* 0x000fce0000000000 */
.L_x_2379:
[----:B------:R-:W-:Y:S05]  /*15ae0*/  BSYNC B7 ;  /* 0x0000000000077941 */ /* 0x000fea0003800000 */
.L_x_2377:
        /* <DEDUP_REMOVED lines=11> */
.L_x_2421:
        /* <DEDUP_REMOVED lines=17> */
[----:B----4-:R-:W-:Y:S01]  /*15cb0*/  @!P1 IMAD.MOV.U32 R17, RZ, RZ, R2 ;  /* 0x000000ffff119224 */ /* 0x010fe200078e0002 */
[----:B------:R-:W-:-:S04]  /*15cc0*/  ISETP.NE.AND P1, PT, R8, RZ, PT ;  /* 0x000000ff0800720c */ /* 0x000fc80003f25270 */
[----:B------:R-:W0:Y:S02]  /*15cd0*/  SHFL.UP PT, R14, R17, 0x1, RZ ;  /* 0x04200000110e7989 */ /* 0x000e2400000e00ff */
[----:B0-----:R-:W-:-:S05]  /*15ce0*/  SEL R4, R14, RZ, P1 ;  /* 0x000000ff0e047207 */ /* 0x001fca0000800000 */
[----:B------:R-:W-:-:S05]  /*15cf0*/  IMAD.IADD R4, R17, 0x1, R4 ;  /* 0x0000000111047824 */ /* 0x000fca00078e0204 */
[----:B------:R-:W0:Y:S02]  /*15d00*/  SHFL.UP PT, R14, R4, 0x2, RZ ;  /* 0x04400000040e7989 */ /* 0x000e2400000e00ff */
[----:B0-----:R-:W-:-:S05]  /*15d10*/  SEL R5, R14, RZ, P2 ;  /* 0x000000ff0e057207 */ /* 0x001fca0001000000 */
[----:B--23--:R-:W-:Y:S02]  /*15d20*/  IMAD.IADD R6, R4, 0x1, R5 ;  /* 0x0000000104067824 */ /* 0x00cfe400078e0205 */
[----:B------:R-:W-:Y:S04]  /*15d30*/  SHFL.IDX PT, R5, R16, 0x1, 0x1f ;  /* 0x00201f0010057f89 */ /* 0x000fe800000e0000 */
        /* <DEDUP_REMOVED lines=9> */
[----:B------:R0:W2:Y:S02]  /*15dd0*/  SHFL.IDX PT, R14, R2, 0x1f, 0x1f ;  /* 0x03e01f00020e7f89 */ /* 0x0000a400000e0000 */
.L_x_2516:
[----:B------:R-:W-:Y:S02]  /*15de0*/  ULDC UR4, c[0x0][0xc38] ;  /* 0x00030e0000047ab9 */ /* 0x000fe40000000800 */
[----:B------:R-:W-:-:S04]  /*15df0*/  IMAD.U32 R4, RZ, RZ, UR4 ;  /* 0x00000004ff047e24 */ /* 0x000fc8000f8e00ff */
[----:B--2---:R-:W-:-:S04]  /*15e00*/  IMAD R14, R14, R4, RZ ;  /* 0x000000040e0e7224 */ /* 0x004fc800078e02ff */
[----:B------:R-:W-:-:S05]  /*15e10*/  IMAD.IADD R5, R5, 0x1, R14 ;  /* 0x0000000105057824 */ /* 0x000fca00078e020e */
[----:B------:R-:W-:-:S13]  /*15e20*/  ISETP.GT.AND P6, PT, R5, R0, PT ;  /* 0x000000000500720c */ /* 0x000fda0003fc4270 */
[----:B------:R-:W-:Y:S05]  /*15e30*/  @P6 BRA `(.L_x_2424) ;  /* 0x00000000009c6947 */ /* 0x000fea0003800000 */
.L_x_2429:
        /* <DEDUP_REMOVED lines=14> */
.L_x_2427:
[----:B------:R-:W-:Y:S05]  /*15f20*/  BSYNC B0 ;  /* 0x0000000000007941 */ /* 0x000fea0003800000 */
.L_x_2426:
        /* <DEDUP_REMOVED lines=17> */
[----:B------:R0:W2:Y:S02]  /*16040*/  SHFL.IDX PT, R14, R2, 0x1f, 0x1f ;  /* 0x03e01f00020e7f89 */ /* 0x0000a400000e0000 */
.L_x_2524:
[----:B------:R-:W-:Y:S02]  /*16050*/  ULDC UR4, c[0x0][0xc38] ;  /* 0x00030e0000047ab9 */ /* 0x000fe40000000800 */
[----:B------:R-:W-:-:S04]  /*16060*/  IMAD.U32 R4, RZ, RZ, UR4 ;  /* 0x00000004ff047e24 */ /* 0x000fc8000f8e00ff */
[----:B--2---:R-:W-:-:S04]  /*16070*/  IMAD R14, R14, R4, RZ ;  /* 0x000000040e0e7224 */ /* 0x004fc800078e02ff */
[----:B------:R-:W-:-:S05]  /*16080*/  IMAD.IADD R5, R14, 0x1, R5 ;  /* 0x000000010e057824 */ /* 0x000fca00078e0205 */
[----:B------:R-:W-:-:S13]  /*16090*/  ISETP.GT.AND P6, PT, R5, R0, PT ;  /* 0x000000000500720c */ /* 0x000fda0003fc4270 */
[----:B------:R-:W-:Y:S05]  /*160a0*/  @!P6 BRA `(.L_x_2429) ;  /* 0xfffffffc0064e947 */ /* 0x000fea000383ffff */
.L_x_2424:
        /* <DEDUP_REMOVED lines=8> */
.L_x_2528:
[----:B------:R-:W-:Y:S01]  /*16130*/  ISETP.NE.AND P0, PT, R3, RZ, PT ;  /* 0x000000ff0300720c */ /* 0x000fe20003f05270 */
[----:B------:R-:W-:-:S12]  /*16140*/  IMAD.MOV.U32 R14, RZ, RZ, RZ ;  /* 0x000000ffff0e7224 */ /* 0x000fd800078e00ff */
[----:B------:R-:W-:Y:S05]  /*16150*/  @!P0 BRA `(.L_x_2431) ;  /* 0x0000000000108947 */ /* 0x000fea0003800000 */
[----:B------:R-:W-:Y:S01]  /*16160*/  UMOV UR4, 0xffffffff ;  /* 0xffffffff00047882 */ /* 0x000fe20000000000 */
[----:B------:R-:W-:Y:S02]  /*16170*/  VIADD R12, R6, 0xffffffff ;  /* 0xffffffff060c7836 */ /* 0x000fe40000000000 */
[----:B------:R-:W-:Y:S05]  /*16180*/  BRA.DIV UR4, `(.L_x_2432) ;  /* 0x0000003604bc7947 */ /* 0x000fea000b800000 */
[----:B------:R4:W0:Y:S02]  /*16190*/  SHFL.IDX PT, R14, R2, R12, 0x1f ;  /* 0x00001f0c020e7589 */ /* 0x00082400000e0000 */
.L_x_2431:
[----:B0---4-:R-:W0:Y:S01]  /*161a0*/  LDC.64 R2, c[0x0][0xc90] ;  /* 0x00032400ff027b82 */ /* 0x011e220000000a00 */
[----:B------:R-:W-:-:S04]  /*161b0*/  IMAD.IADD R19, R6, 0x1, R19 ;  /* 0x0000000106137824 */ /* 0x000fc800078e0213 */
[----:B0-----:R-:W-:-:S05]  /*161c0*/  IMAD.WIDE R2, R19, 0x4, R2 ;  /* 0x0000000413027825 */ /* 0x001fca00078e0202 */
[----:B------:R0:W2:Y:S01]  /*161d0*/  LDG.E R7, desc[UR54][R2.64] ;  /* 0x0000003602077981 */ /* 0x0000a2000c1e1900 */
[----:B------:R-:W-:Y:S02]  /*161e0*/  IMAD R16, R14, R4, R5 ;  /* 0x000000040e107224 */ /* 0x000fe400078e0205 */
[----:B0-----:R-:W-:Y:S02]  /*161f0*/  IMAD.MOV.U32 R2, RZ, RZ, RZ ;  /* 0x000000ffff027224 */ /* 0x001fe400078e00ff */
[----:B--23--:R-:W-:-:S05]  /*16200*/  IMAD R6, R17, R7, RZ ;  /* 0x0000000711067224 */ /* 0x00cfca00078e02ff */
[----:B------:R-:W-:-:S04]  /*16210*/  IABS R8, R6 ;  /* 0x0000000600087213 */ /* 0x000fc80000000000 */
[----:B------:R-:W0:Y:S08]  /*16220*/  I2F.RP R9, R8 ;  /* 0x0000000800097306 */ /* 0x000e300000209400 */
[----:B0-----:R-:W0:Y:S02]  /*16230*/  MUFU.RCP R9, R9 ;  /* 0x0000000900097308 */ /* 0x001e240000001000 */
[----:B0-----:R-:W-:-:S06]  /*16240*/  VIADD R10, R9, 0xffffffe ;  /* 0x0ffffffe090a7836 */ /* 0x001fcc0000000000 */
[----:B------:R-:W0:Y:S02]  /*16250*/  F2I.FTZ.U32.TRUNC.NTZ R3, R10 ;  /* 0x0000000a00037305 */ /* 0x000e24000021f000 */
[----:B0-----:R-:W-:-:S05]  /*16260*/  IADD3 R11, RZ, -R3, RZ ;  /* 0x80000003ff0b7210 */ /* 0x001fca0007ffe0ff */
[----:B------:R-:W-:-:S04]  /*16270*/  IMAD R5, R11, R8, RZ ;  /* 0x000000080b057224 */ /* 0x000fc800078e02ff */
[----:B------:R-:W-:-:S04]  /*16280*/  IMAD.HI.U32 R2, R3, R5, R2 ;  /* 0x0000000503027227 */ /* 0x000fc800078e0002 */
[----:B------:R-:W-:Y:S01]  /*16290*/  IMAD.IADD R5, R0, 0x1, -R16 ;  /* 0x0000000100057824 */ /* 0x000fe200078e0a10 */
[----:B------:R-:W-:-:S04]  /*162a0*/  IABS R0, R6 ;  /* 0x0000000600007213 */ /* 0x000fc80000000000 */
[----:B------:R-:W-:Y:S01]  /*162b0*/  IABS R3, R5 ;  /* 0x0000000500037213 */ /* 0x000fe20000000000 */
[----:B------:R-:W-:-:S04]  /*162c0*/  IMAD.MOV R0, RZ, RZ, -R0 ;  /* 0x000000ffff007224 */ /* 0x000fc800078e0a00 */
        /* <DEDUP_REMOVED lines=12> */
[----:B------:R-:W-:Y:S02]  /*16390*/  IMAD R0, R7, R2, RZ ;  /* 0x0000000207007224 */ /* 0x000fe400078e02ff */
[----:B------:R-:W-:Y:S02]  /*163a0*/  IMAD.MOV R2, RZ, RZ, -R2 ;  /* 0x000000ffff027224 */ /* 0x000fe400078e0a02 */
[----:B------:R-:W-:Y:S02]  /*163b0*/  IMAD.MOV R3, RZ, RZ, -R0 ;  /* 0x000000ffff037224 */ /* 0x000fe400078e0a00 */
[----:B------:R-:W-:-:S03]  /*163c0*/  IMAD R5, R6, R2, R5 ;  /* 0x0000000206057224 */ /* 0x000fc600078e0205 */
[----:B------:R-:W-:-:S04]  /*163d0*/  VIADDMNMX R4, R3, R4, R7, PT ;  /* 0x0000000403047246 */ /* 0x000fc80003800107 */
[-C--:B------:R-:W-:Y:S02]  /*163e0*/  IABS R7, R4.reuse ;  /* 0x0000000400077213 */ /* 0x080fe40000000000 */
[----:B------:R-:W-:Y:S02]  /*163f0*/  IABS R6, R4 ;  /* 0x0000000400067213 */ /* 0x000fe40000000000 */
[----:B------:R-:W0:Y:S03]  /*16400*/  I2F.RP R8, R7 ;  /* 0x0000000700087306 */ /* 0x000e260000209400 */
[----:B------:R-:W-:-:S05]  /*16410*/  IMAD.MOV R6, RZ, RZ, -R6 ;  /* 0x000000ffff067224 */ /* 0x000fca00078e0a06 */
[----:B0-----:R-:W0:Y:S02]  /*16420*/  MUFU.RCP R8, R8 ;  /* 0x0000000800087308 */ /* 0x001e240000001000 */
[----:B0-----:R-:W-:-:S06]  /*16430*/  IADD3 R3, R8, 0xffffffe, RZ ;  /* 0x0ffffffe08037810 */ /* 0x001fcc0007ffe0ff */
[----:B------:R-:W0:Y:S02]  /*16440*/  F2I.FTZ.U32.TRUNC.NTZ R3, R3 ;  /* 0x0000000300037305 */ /* 0x000e24000021f000 */
[----:B0-----:R-:W-:-:S04]  /*16450*/  IMAD.MOV R2, RZ, RZ, -R3 ;  /* 0x000000ffff027224 */ /* 0x001fc800078e0a03 */
[----:B------:R-:W-:Y:S02]  /*16460*/  IMAD R9, R2, R7, RZ ;  /* 0x0000000702097224 */ /* 0x000fe400078e02ff */
[----:B------:R-:W-:-:S04]  /*16470*/  IMAD.MOV.U32 R2, RZ, RZ, RZ ;  /* 0x000000ffff027224 */ /* 0x000fc800078e00ff */
[----:B------:R-:W-:Y:S01]  /*16480*/  IMAD.HI.U32 R2, R3, R9, R2 ;  /* 0x0000000903027227 */ /* 0x000fe200078e0002 */
[----:B------:R-:W-:Y:S02]  /*16490*/  IABS R9, R5 ;  /* 0x0000000500097213 */ /* 0x000fe40000000000 */
[C---:B------:R-:W-:Y:S01]  /*164a0*/  LOP3.LUT R3, R5.reuse, R4, RZ, 0x3c, !PT ;  /* 0x0000000405037212 */ /* 0x040fe200078e3cff */
[----:B------:R-:W-:Y:S02]  /*164b0*/  IMAD.IADD R5, R5, 0x1, R0 ;  /* 0x0000000105057824 */ /* 0x000fe400078e0200 */
[----:B------:R-:W-:Y:S01]  /*164c0*/  IMAD.HI.U32 R2, R2, R9, RZ ;  /* 0x0000000902027227 */ /* 0x000fe200078e00ff */
[----:B------:R-:W-:-:S03]  /*164d0*/  ISETP.GE.AND P2, PT, R3, RZ, PT ;  /* 0x000000ff0300720c */ /* 0x000fc60003f46270 */
[----:B------:R-:W-:-:S05]  /*164e0*/  IMAD R6, R2, R6, R9 ;  /* 0x0000000602067224 */ /* 0x000fca00078e0209 */
[----:B------:R-:W-:-:S13]  /*164f0*/  ISETP.GT.U32.AND P1, PT, R7, R6, PT ;  /* 0x000000060700720c */ /* 0x000fda0003f24070 */
[----:B------:R-:W-:Y:S02]  /*16500*/  @!P1 IMAD.IADD R6, R6, 0x1, -R7 ;  /* 0x0000000106069824 */ /* 0x000fe400078e0a07 */
[----:B------:R-:W-:Y:S01]  /*16510*/  @!P1 VIADD R2, R2, 0x1 ;  /* 0x0000000102029836 */ /* 0x000fe20000000000 */
[----:B------:R-:W-:Y:S02]  /*16520*/  ISETP.NE.AND P1, PT, R4, RZ, PT ;  /* 0x000000ff0400720c */ /* 0x000fe40003f25270 */
[----:B------:R-:W-:-:S13]  /*16530*/  ISETP.GE.U32.AND P0, PT, R6, R7, PT ;  /* 0x000000070600720c */ /* 0x000fda0003f06070 */
[----:B------:R-:W-:-:S05]  /*16540*/  @P0 VIADD R2, R2, 0x1 ;  /* 0x0000000102020836 */ /* 0x000fca0000000000 */
[----:B------:R-:W-:Y:S02]  /*16550*/  @!P2 IADD3 R2, -R2, RZ, RZ ;  /* 0x000000ff0202a210 */ /* 0x000fe40007ffe1ff */
[----:B------:R-:W-:Y:S01]  /*16560*/  @!P1 LOP3.LUT R2, RZ, R4, RZ, 0x33, !PT ;  /* 0x00000004ff029212 */ /* 0x000fe200078e33ff */
[----:B------:R-:W-:-:S04]  /*16570*/  IMAD.MOV R4, RZ, RZ, -R4 ;  /* 0x000000ffff047224 */ /* 0x000fc800078e0a04 */
[----:B------:R-:W-:Y:S01]  /*16580*/  IMAD R18, R2, R4, R5 ;  /* 0x0000000402127224 */ /* 0x000fe200078e0205 */
[----:B------:R-:W-:-:S05]  /*16590*/  LOP3.LUT R2, RZ, R2, RZ, 0x33, !PT ;  /* 0x00000002ff027212 */ /* 0x000fca00078e33ff */
[----:B------:R-:W-:Y:S01]  /*165a0*/  IMAD.IADD R17, R17, 0x1, R2 ;  /* 0x0000000111117824 */ /* 0x000fe200078e0202 */
[----:B------:R-:W-:Y:S06]  /*165b0*/  BRA `(.L_x_2433) ;  /* 0x00000000001c7947 */ /* 0x000fec0003800000 */
.L_x_2425:
[----:B------:R-:W-:Y:S01]  /*165c0*/  UMOV UR4, URZ ;  /* 0x0000003f00047c82 */ /* 0x000fe20008000000 */
[----:B------:R-:W-:Y:S01]  /*165d0*/  UMOV UR5, URZ ;  /* 0x0000003f00057c82 */ /* 0x000fe20008000000 */
[----:B------:R-:W-:Y:S01]  /*165e0*/  ULDC UR6, c[0x0][0xc3c] ;  /* 0x00030f0000067ab9 */ /* 0x000fe20000000800 */
[----:B------:R-:W-:Y:S02]  /*165f0*/  IMAD.MOV.U32 R16, RZ, RZ, R0 ;  /* 0x000000ffff107224 */ /* 0x000fe400078e0000 */
[----:B------:R-:W-:Y:S02]  /*16600*/  IMAD.U32 R17, RZ, RZ, UR4 ;  /* 0x00000004ff117e24 */ /* 0x000fe4000f8e00ff */
[----:B------:R-:W-:Y:S02]  /*16610*/  IMAD.U32 R18, RZ, RZ, UR5 ;  /* 0x00000005ff127e24 */ /* 0x000fe4000f8e00ff */
[----:B------:R-:W-:-:S07]  /*16620*/  IMAD.U32 R19, RZ, RZ, UR6 ;  /* 0x00000006ff137e24 */ /* 0x000fce000f8e00ff */
.L_x_2433:
        /* <DEDUP_REMOVED lines=10> */
.L_x_2422:
[----:B------:R-:W-:Y:S02]  /*166d0*/  ULDC UR4, c[0x0][0xc3c] ;  /* 0x00030f0000047ab9 */ /* 0x000fe40000000800 */
[----:B0-----:R-:W-:-:S13]  /*166e0*/  ISETP.GE.AND P0, PT, R19, UR4, PT ;  /* 0x0000000413007c0c */ /* 0x001fda000bf06270 */
[----:B------:R-:W-:Y:S05]  /*166f0*/  @!P0 BRA `(.L_x_2434) ;  /* 0xffffffb400448947 */ /* 0x000fea000383ffff */
[----:B------:R-:W-:Y:S05]  /*16700*/  BSYNC B8 ;  /* 0x0000000000087941 */ /* 0x000fea0003800000 */
.L_x_2365:
[----:B------:R-:W5:Y:S01]  /*16710*/  LDL.LU R0, [R1+0x10] ;  /* 0x0000100001007983 */ /* 0x000f620000300800 */
[----:B------:R-:W-:Y:S01]  /*16720*/  BSSY B0, `(.L_x_2435) ;  /* 0x000000b000007945 */ /* 0x000fe20003800000 */
[----:B------:R-:W1:Y:S01]  /*16730*/  S2R R5, SR_CgaCtaId ;  /* 0x0000000000057919 */ /* 0x000e620000008800 */
[----:B-----5:R-:W-:-:S04]  /*16740*/  IADD3 R0, R0, 0x1, RZ ;  /* 0x0000000100007810 */ /* 0x020fc80007ffe0ff */
[----:B0-----:R-:W-:-:S04]  /*16750*/  LEA.HI R2, R0, R0, RZ, 0x1 ;  /* 0x0000000000027211 */ /* 0x001fc800078f08ff */
[----:B------:R-:W-:Y:S02]  /*16760*/  LOP3.LUT R3, R2, 0xfffffffe, RZ, 0xc0, !PT ;  /* 0xfffffffe02037812 */ /* 0x000fe400078ec0ff */
[----:B------:R-:W-:-:S03]  /*16770*/  MOV R2, 0x400 ;  /* 0x0000040000027802 */ /* 0x000fc60000000f00 */
[----:B------:R-:W-:Y:S01]  /*16780*/  IMAD.IADD R0, R0, 0x1, -R3 ;  /* 0x0000000100007824 */ /* 0x000fe200078e0a03 */
[----:B-1----:R-:W-:-:S04]  /*16790*/  LEA R5, R5, R2, 0x18 ;  /* 0x0000000205057211 */ /* 0x002fc800078ec0ff */
[----:B------:R-:W-:-:S04]  /*167a0*/  SHF.L.U32 R0, R0, 0x1f, RZ ;  /* 0x0000001f00007819 */ /* 0x000fc800000006ff */
[----:B------:R-:W0:Y:S02]  /*167b0*/  SYNCS.PHASECHK.TRANS64.TRYWAIT P0, [R5+URZ+0x28c20], R0 ;  /* 0x028c2000050075a7 */ /* 0x000e24000800017f */
[----:B0-----:R-:W-:Y:S05]  /*167c0*/  @!P0 BRA `(.L_x_2436) ;  /* 0x0000003000508947 */ /* 0x001fea0003800000 */
.L_x_2531:
[----:B------:R-:W-:Y:S05]  /*167d0*/  BSYNC B0 ;  /* 0x0000000000007941 */ /* 0x000fea0003800000 */
.L_x_2435:
[----:B------:R-:W-:-:S03]  /*167e0*/  UMOV UR4, 0xffffffff ;  /* 0xffffffff00047882 */ /* 0x000fc60000000000 */
[----:B------:R-:W-:Y:S05]  /*167f0*/  BRA.DIV UR4, `(.L_x_2437) ;  /* 0x0000003204587947 */ /* 0x000fea000b800000 */
[----:B0-----:R-:W0:Y:S02]  /*16800*/  S2R R0, SR_TID.X ;  /* 0x0000000000007919 */ /* 0x001e240000002100 */
[----:B0-----:R-:W-:-:S04]  /*16810*/  SHF.R.U32.HI R0, RZ, 0x5, R0 ;  /* 0x00000005ff007819 */ /* 0x001fc80000011600 */
[----:B------:R-:W-:-:S05]  /*16820*/  LOP3.LUT R0, R0, 0x3, RZ, 0xc0, !PT ;  /* 0x0000000300007812 */ /* 0x000fca00078ec0ff */
[----:B------:R0:W1:Y:S02]  /*16830*/  SHFL.IDX PT, R14, R0, RZ, 0x1f ;  /* 0x00001fff000e7589 */ /* 0x00006400000e0000 */
.L_x_2534:
[----:B-1----:R-:W-:Y:S01]  /*16840*/  ISETP.NE.AND P0, PT, R14, RZ, PT ;  /* 0x000000ff0e00720c */ /* 0x002fe20003f05270 */
[----:B------:R-:W-:-:S12]  /*16850*/  BSSY B0, `(.L_x_2438) ;  /* 0x0000024000007945 */ /* 0x000fd80003800000 */
[----:B------:R-:W-:Y:S05]  /*16860*/  @P0 BRA `(.L_x_2439) ;  /* 0x0000000000880947 */ /* 0x000fea0003800000 */
[----:B------:R-:W-:-:S03]  /*16870*/  UMOV UR4, 0xffffffff ;  /* 0xffffffff00047882 */ /* 0x000fc60000000000 */
[----:B------:R-:W-:Y:S05]  /*16880*/  BRA.DIV UR4, `(.L_x_2440) ;  /* 0x0000003204687947 */ /* 0x000fea000b800000 */
[----:B------:R-:W-:-:S13]  /*16890*/  ELECT P6, URZ, PT ;  /* 0x00000000003f782f */ /* 0x000fda00038c0000 */
.L_x_2537:
[----:B------:R-:W-:Y:S05]  /*168a0*/  @!P6 BRA `(.L_x_2439) ;  /* 0x000000000078e947 */ /* 0x000fea0003800000 */
[----:B------:R-:W-:-:S06]  /*168b0*/  ULOP3.LUT UR4, UR39, 0x2, URZ, 0xfc, !UPT ;  /* 0x0000000227047892 */ /* 0x000fcc000f8efc3f */
[----:B0-----:R-:W-:-:S05]  /*168c0*/  IMAD.U32 R0, RZ, RZ, UR4 ;  /* 0x00000004ff007e24 */ /* 0x001fca000f8e00ff */
[----:B------:R-:W-:-:S13]  /*168d0*/  ISETP.NE.AND P0, PT, R0, 0x3, PT ;  /* 0x000000030000780c */ /* 0x000fda0003f05270 */
[----:B------:R-:W-:Y:S05]  /*168e0*/  @!P0 BRA `(.L_x_2441) ;  /* 0x0000000000048947 */ /* 0x000fea0003800000 */
[----:B------:R-:W-:Y:S01]  /*168f0*/  BPT.TRAP 0x1 ;  /* 0x000000040000795c */ /* 0x000fe20000300000 */
.L_x_2441:
[C---:B------:R-:W-:Y:S01]  /*16900*/  IMAD R3, R24.reuse, 0x8, R5 ;  /* 0x0000000818037824 */ /* 0x040fe200078e0205 */
[----:B------:R-:W-:Y:S01]  /*16910*/  SHF.L.U32 R2, R25, 0x1f, RZ ;  /* 0x0000001f19027819 */ /* 0x000fe200000006ff */
[----:B------:R-:W-:-:S03]  /*16920*/  VIADD R24, R24, 0x1 ;  /* 0x0000000118187836 */ /* 0x000fc60000000000 */
[----:B------:R-:W0:Y:S02]  /*16930*/  SYNCS.PHASECHK.TRANS64.TRYWAIT P1, [R3+URZ+0x28c40], R2 ;  /* 0x028c4002030075a7 */ /* 0x000e24000802017f */
[----:B------:R-:W-:-:S04]  /*16940*/  ISETP.NE.AND P2, PT, R24, 0x2, PT ;  /* 0x000000021800780c */ /* 0x000fc80003f45270 */
[----:B------:R-:W-:Y:S01]  /*16950*/  SEL R0, RZ, 0x1, P2 ;  /* 0x00000001ff007807 */ /* 0x000fe20001000000 */
[----:B0-----:R-:W-:Y:S08]  /*16960*/  @!P1 BRA `(.L_x_2442) ;  /* 0x0000003000509947 */ /* 0x001ff00003800000 */
.L_x_2538:
[----:B------:R-:W-:Y:S02]  /*16970*/  SEL R24, R24, RZ, P2 ;  /* 0x000000ff18187207 */ /* 0x000fe40001000000 */
[----:B------:R-:W-:Y:S01]  /*16980*/  LOP3.LUT R0, R25, R0, RZ, 0x3c, !PT ;  /* 0x0000000019007212 */ /* 0x000fe200078e3cff */
[----:B------:R-:W-:Y:S06]  /*16990*/  @!P0 BRA `(.L_x_2443) ;  /* 0x0000000000048947 */ /* 0x000fec0003800000 */
[----:B------:R-:W-:Y:S01]  /*169a0*/  BPT.TRAP 0x1 ;  /* 0x000000040000795c */ /* 0x000fe20000300000 */
.L_x_2443:
[----:B------:R-:W-:Y:S01]  /*169b0*/  IMAD R5, R24, 0x8, R5 ;  /* 0x0000000818057824 */ /* 0x000fe200078e0205 */
[----:B------:R-:W-:-:S04]  /*169c0*/  SHF.L.U32 R0, R0, 0x1f, RZ ;  /* 0x0000001f00007819 */ /* 0x000fc800000006ff */
[----:B------:R-:W1:Y:S02]  /*169d0*/  SYNCS.PHASECHK.TRANS64.TRYWAIT P1, [R5+URZ+0x28c40], R0 ;  /* 0x028c4000050075a7 */ /* 0x000e64000802017f */
[----:B-1----:R-:W-:Y:S05]  /*169e0*/  @!P1 BRA `(.L_x_2444) ;  /* 0x0000003000449947 */ /* 0x002fea0003800000 */
.L_x_2539:
[----:B------:R-:W-:Y:S05]  /*169f0*/  @!P0 BRA `(.L_x_2445) ;  /* 0x0000000000048947 */ /* 0x000fea0003800000 */
[----:B------:R-:W-:Y:S01]  /*16a00*/  BPT.TRAP 0x1 ;  /* 0x000000040000795c */ /* 0x000fe20000300000 */
.L_x_2445:
[----:B------:R-:W5:Y:S02]  /*16a10*/  SYNCS.PHASECHK.TRANS64.TRYWAIT P1, [R3+URZ+0x28c60], R2 ;  /* 0x028c6002030075a7 */ /* 0x000f64000802017f */
[----:B-----5:R-:W-:Y:S05]  /*16a20*/  @!P1 BRA `(.L_x_2446) ;  /* 0x0000003000489947 */ /* 0x020fea0003800000 */
.L_x_2540:
[----:B------:R-:W-:Y:S05]  /*16a30*/  @!P0 BRA `(.L_x_2447) ;  /* 0x0000000000048947 */ /* 0x000fea0003800000 */
[----:B------:R-:W-:Y:S01]  /*16a40*/  BPT.TRAP 0x1 ;  /* 0x000000040000795c */ /* 0x000fe20000300000 */
.L_x_2447:
[----:B------:R0:W0:Y:S02]  /*16a50*/  SYNCS.PHASECHK.TRANS64.TRYWAIT P0, [R5+URZ+0x28c60], R0 ;  /* 0x028c6000050075a7 */ /* 0x000024000800017f */
[----:B0-----:R-:W-:Y:S05]  /*16a60*/  @!P0 NANOSLEEP.SYNCS 0x989680 ;  /* 0x009896800000895d */ /* 0x001fea0003900000 */
[----:B------:R-:W0:Y:S02]  /*16a70*/  @!P0 SYNCS.PHASECHK.TRANS64 P0, [R5+URZ+0x28c60], R0 ;  /* 0x028c6000050085a7 */ /* 0x000e24000800007f */
[----:B0-----:R-:W-:Y:S05]  /*16a80*/  @!P0 BRA `(.L_x_2447) ;  /* 0xfffffffc00f08947 */ /* 0x001fea000383ffff */
.L_x_2439:
[----:B------:R-:W-:Y:S05]  /*16a90*/  BSYNC B0 ;  /* 0x0000000000007941 */ /* 0x000fea0003800000 */
.L_x_2438:
[----:B------:R-:W-:Y:S05]  /*16aa0*/  EXIT ;  /* 0x000000000000794d */ /* 0x000fea0003800000 */
.L_x_2250:
[----:B0-----:R-:W-:-:S04]  /*16ab0*/  IMAD.U32 R6, RZ, RZ, UR21 ;  /* 0x00000015ff067e24 */ /* 0x001fc8000f8e00ff */
[----:B------:R0:W1:Y:S03]  /*16ac0*/  SYNCS.PHASECHK.TRANS64.TRYWAIT P1, [R6+URZ+0x28c50], R3 ;  /* 0x028c5003060075a7 */ /* 0x000066000802017f */
[----:B-1----:R-:W-:Y:S05]  /*16ad0*/  @!P1 NANOSLEEP.SYNCS 0x989680 ;  /* 0x009896800000995d */ /* 0x002fea0003900000 */
[----:B------:R-:W1:Y:S02]  /*16ae0*/  @!P1 SYNCS.PHASECHK.TRANS64 P1, [R6+URZ+0x28c50], R3 ;  /* 0x028c5003060095a7 */ /* 0x000e64000802007f */
[----:B-1----:R-:W-:Y:S05]  /*16af0*/  @!P1 BRA `(.L_x_2250) ;  /* 0xfffffffc00ec9947 */ /* 0x002fea000383ffff */
[----:B------:R-:W-:Y:S05]  /*16b00*/  BRA `(.L_x_2448) ;  /* 0xfffffeb000b87947 */ /* 0x000fea000383ffff */
.L_x_2256:
[----:B-1----:R-:W-:-:S04]  /*16b10*/  IMAD.U32 R5, RZ, RZ, UR21 ;  /* 0x00000015ff057e24 */ /* 0x002fc8000f8e00ff */
[----:B------:R1:W2:Y:S03]  /*16b20*/  SYNCS.PHASECHK.TRANS64.TRYWAIT P1, [R5+URZ+0x28c50], R4 ;  /* 0x028c5004050075a7 */ /* 0x0002a6000802017f */
[----:B--2---:R-:W-:Y:S05]  /*16b30*/  @!P1 NANOSLEEP.SYNCS 0x989680 ;  /* 0x009896800000995d */ /* 0x004fea0003900000 */
[----:B------:R-:W2:Y:S02]  /*16b40*/  @!P1 SYNCS.PHASECHK.TRANS64 P1, [R5+URZ+0x28c50], R4 ;  /* 0x028c5004050095a7 */ /* 0x000ea4000802007f */
[----:B--2---:R-:W-:Y:S05]  /*16b50*/  @!P1 BRA `(.L_x_2256) ;  /* 0xfffffffc00ec9947 */ /* 0x004fea000383ffff */
[----:B------:R-:W-:Y:S05]  /*16b60*/  BRA `(.L_x_2255) ;  /* 0xfffffebc00b07947 */ /* 0x000fea000383ffff */
.L_x_2266:
[----:B0-----:R-:W-:-:S04]  /*16b70*/  MOV R3, UR41 ;  /* 0x0000002900037c02 */ /* 0x001fc80008000f00 */
[----:B------:R0:W1:Y:S03]  /*16b80*/  SYNCS.PHASECHK.TRANS64.TRYWAIT P1, [R3+URZ+0x28c00], R0 ;  /* 0x028c0000030075a7 */ /* 0x000066000802017f */
[----:B-1----:R-:W-:Y:S05]  /*16b90*/  @!P1 NANOSLEEP.SYNCS 0x989680 ;  /* 0x009896800000995d */ /* 0x002fea0003900000 */
[----:B------:R-:W1:Y:S02]  /*16ba0*/  @!P1 SYNCS.PHASECHK.TRANS64 P1, [R3+URZ+0x28c00], R0 ;  /* 0x028c0000030095a7 */ /* 0x000e64000802007f */
[----:B-1----:R-:W-:Y:S05]  /*16bb0*/  @!P1 BRA `(.L_x_2266) ;  /* 0xfffffffc00ec9947 */ /* 0x002fea000383ffff */
[----:B------:R-:W-:Y:S05]  /*16bc0*/  BRA `(.L_x_2449) ;  /* 0xfffffed400247947 */ /* 0x000fea000383ffff */
.L_x_2270:
[----:B--2---:R2:W3:Y:S02]  /*16bd0*/  SYNCS.PHASECHK.TRANS64.TRYWAIT P1, [R7+URZ+0x28c30], R8 ;  /* 0x028c3008070075a7 */ /* 0x0044e4000802017f */
[----:B---3--:R-:W-:Y:S05]  /*16be0*/  @!P1 NANOSLEEP.SYNCS 0x989680 ;  /* 0x009896800000995d */ /* 0x008fea0003900000 */
[----:B------:R-:W3:Y:S02]  /*16bf0*/  @!P1 SYNCS.PHASECHK.TRANS64 P1, [R7+URZ+0x28c30], R8 ;  /* 0x028c3008070095a7 */ /* 0x000ee4000802007f */
[----:B---3--:R-:W-:Y:S05]  /*16c00*/  @!P1 BRA `(.L_x_2270) ;  /* 0xfffffffc00f09947 */ /* 0x008fea000383ffff */
[----:B------:R-:W-:Y:S05]  /*16c10*/  BRA `(.L_x_2269) ;  /* 0xfffffed400407947 */ /* 0x000fea000383ffff */
.L_x_2283:
[----:B--2---:R2:W3:Y:S02]  /*16c20*/  SYNCS.PHASECHK.TRANS64.TRYWAIT P1, [R7+URZ+0x28c50], R8 ;  /* 0x028c5008070075a7 */ /* 0x0044e4000802017f */
[----:B---3--:R-:W-:Y:S05]  /*16c30*/  @!P1 NANOSLEEP.SYNCS 0x989680 ;  /* 0x009896800000995d */ /* 0x008fea0003900000 */
[----:B------:R-:W3:Y:S02]  /*16c40*/  @!P1 SYNCS.PHASECHK.TRANS64 P1, [R7+URZ+0x28c50], R8 ;  /* 0x028c5008070095a7 */ /* 0x000ee4000802007f */
[----:B---3--:R-:W-:Y:S05]  /*16c50*/  @!P1 BRA `(.L_x_2283) ;  /* 0xfffffffc00f09947 */ /* 0x008fea000383ffff */
[----:B------:R-:W-:Y:S05]  /*16c60*/  BRA `(.L_x_2282) ;  /* 0xfffffef000e07947 */ /* 0x000fea000383ffff */
.L_x_2292:
[----:B--2---:R-:W-:-:S04]  /*16c70*/  IMAD.U32 R6, RZ, RZ, UR22 ;  /* 0x00000016ff067e24 */ /* 0x004fc8000f8e00ff */
[----:B------:R2:W3:Y:S03]  /*16c80*/  SYNCS.PHASECHK.TRANS64.TRYWAIT P1, [R6+URZ+0x28c30], R7 ;  /* 0x028c3007060075a7 */ /* 0x0004e6000802017f */
[----:B---3--:R-:W-:Y:S05]  /*16c90*/  @!P1 NANOSLEEP.SYNCS 0x989680 ;  /* 0x009896800000995d */ /* 0x008fea0003900000 */
[----:B------:R-:W3:Y:S02]  /*16ca0*/  @!P1 SYNCS.PHASECHK.TRANS64 P1, [R6+URZ+0x28c30], R7 ;  /* 0x028c3007060095a7 */ /* 0x000ee4000802007f */
[----:B---3--:R-:W-:Y:S05]  /*16cb0*/  @!P1 BRA `(.L_x_2292) ;  /* 0xfffffffc00ec9947 */ /* 0x008fea000383ffff */
[----:B------:R-:W-:Y:S05]  /*16cc0*/  BRA `(.L_x_2291) ;  /* 0xfffffef800587947 */ /* 0x000fea000383ffff */
.L_x_2305:
[----:B--2---:R-:W-:-:S04]  /*16cd0*/  IMAD.U32 R10, RZ, RZ, UR22 ;  /* 0x00000016ff0a7e24 */ /* 0x004fc8000f8e00ff */
[----:B------:R2:W3:Y:S03]  /*16ce0*/  SYNCS.PHASECHK.TRANS64.TRYWAIT P1, [R10+URZ+0x28c50], R7 ;  /* 0x028c50070a0075a7 */ /* 0x0004e6000802017f */
[----:B---3--:R-:W-:Y:S05]  /*16cf0*/  @!P1 NANOSLEEP.SYNCS 0x989680 ;  /* 0x009896800000995d */ /* 0x008fea0003900000 */
[----:B------:R-:W3:Y:S02]  /*16d00*/  @!P1 SYNCS.PHASECHK.TRANS64 P1, [R10+URZ+0x28c50], R7 ;  /* 0x028c50070a0095a7 */ /* 0x000ee4000802007f */
[----:B---3--:R-:W-:Y:S05]  /*16d10*/  @!P1 BRA `(.L_x_2305) ;  /* 0xfffffffc00ec9947 */ /* 0x008fea000383ffff */
[----:B------:R-:W-:Y:S05]  /*16d20*/  BRA `(.L_x_2304) ;  /* 0xffffff1c003c7947 */ /* 0x000fea000383ffff */
.L_x_2315:
[----:B--2---:R-:W-:-:S04]  /*16d30*/  IMAD.U32 R6, RZ, RZ, UR22 ;  /* 0x00000016ff067e24 */ /* 0x004fc8000f8e00ff */
[----:B------:R2:W3:Y:S03]  /*16d40*/  SYNCS.PHASECHK.TRANS64.TRYWAIT P2, [R6+URZ+0x28c30], R7 ;  /* 0x028c3007060075a7 */ /* 0x0004e6000804017f */
[----:B---3--:R-:W-:Y:S05]  /*16d50*/  @!P2 NANOSLEEP.SYNCS 0x989680 ;  /* 0x009896800000a95d */ /* 0x008fea0003900000 */
[----:B------:R-:W3:Y:S02]  /*16d60*/  @!P2 SYNCS.PHASECHK.TRANS64 P2, [R6+URZ+0x28c30], R7 ;  /* 0x028c30070600a5a7 */ /* 0x000ee4000804007f */
[----:B---3--:R-:W-:Y:S05]  /*16d70*/  @!P2 BRA `(.L_x_2315) ;  /* 0xfffffffc00eca947 */ /* 0x008fea000383ffff */
[----:B------:R-:W-:Y:S05]  /*16d80*/  BRA `(.L_x_2314) ;  /* 0xffffff2000c87947 */ /* 0x000fea000383ffff */
.L_x_2320:
[----:B-1----:R-:W-:-:S04]  /*16d90*/  IMAD.U32 R10, RZ, RZ, UR22 ;  /* 0x00000016ff0a7e24 */ /* 0x002fc8000f8e00ff */
[----:B------:R1:W2:Y:S03]  /*16da0*/  SYNCS.PHASECHK.TRANS64.TRYWAIT P2, [R10+URZ+0x28c50], R7 ;  /* 0x028c50070a0075a7 */ /* 0x0002a6000804017f */
[----:B--2---:R-:W-:Y:S05]  /*16db0*/  @!P2 NANOSLEEP.SYNCS 0x989680 ;  /* 0x009896800000a95d */ /* 0x004fea0003900000 */
[----:B------:R-:W2:Y:S02]  /*16dc0*/  @!P2 SYNCS.PHASECHK.TRANS64 P2, [R10+URZ+0x28c50], R7 ;  /* 0x028c50070a00a5a7 */ /* 0x000ea4000804007f */
[----:B--2---:R-:W-:Y:S05]  /*16dd0*/  @!P2 BRA `(.L_x_2320) ;  /* 0xfffffffc00eca947 */ /* 0x004fea000383ffff */
[----:B------:R-:W-:Y:S05]  /*16de0*/  BRA `(.L_x_2319) ;  /* 0xffffff3800ec7947 */ /* 0x000fea000383ffff */
.L_x_2327:
[----:B-1----:R-:W-:-:S04]  /*16df0*/  IMAD.U32 R6, RZ, RZ, UR20 ;  /* 0x00000014ff067e24 */ /* 0x002fc8000f8e00ff */
[----:B------:R1:W2:Y:S03]  /*16e00*/  SYNCS.PHASECHK.TRANS64.TRYWAIT P1, [R6+URZ+0x28c30], R7 ;  /* 0x028c3007060075a7 */ /* 0x0002a6000802017f */
[----:B--2---:R-:W-:Y:S05]  /*16e10*/  @!P1 NANOSLEEP.SYNCS 0x989680 ;  /* 0x009896800000995d */ /* 0x004fea0003900000 */
[----:B------:R-:W2:Y:S02]  /*16e20*/  @!P1 SYNCS.PHASECHK.TRANS64 P1, [R6+URZ+0x28c30], R7 ;  /* 0x028c3007060095a7 */ /* 0x000ea4000802007f */
[----:B--2---:R-:W-:Y:S05]  /*16e30*/  @!P1 BRA `(.L_x_2327) ;  /* 0xfffffffc00ec9947 */ /* 0x004fea000383ffff */
[----:B------:R-:W-:Y:S05]  /*16e40*/  BRA `(.L_x_2326) ;  /* 0xffffff3c00e07947 */ /* 0x000fea000383ffff */
.L_x_2340:
[----:B--2---:R-:W-:-:S04]  /*16e50*/  IMAD.U32 R10, RZ, RZ, UR20 ;  /* 0x00000014ff0a7e24 */ /* 0x004fc8000f8e00ff */
[----:B------:R2:W3:Y:S03]  /*16e60*/  SYNCS.PHASECHK.TRANS64.TRYWAIT P1, [R10+URZ+0x28c50], R7 ;  /* 0x028c50070a0075a7 */ /* 0x0004e6000802017f */
[----:B---3--:R-:W-:Y:S05]  /*16e70*/  @!P1 NANOSLEEP.SYNCS 0x989680 ;  /* 0x009896800000995d */ /* 0x008fea0003900000 */
[----:B------:R-:W3:Y:S02]  /*16e80*/  @!P1 SYNCS.PHASECHK.TRANS64 P1, [R10+URZ+0x28c50], R7 ;  /* 0x028c50070a0095a7 */ /* 0x000ee4000802007f */
[----:B---3--:R-:W-:Y:S05]  /*16e90*/  @!P1 BRA `(.L_x_2340) ;  /* 0xfffffffc00ec9947 */ /* 0x008fea000383ffff */
[----:B------:R-:W-:Y:S05]  /*16ea0*/  BRA `(.L_x_2339) ;  /* 0xffffff6000c47947 */ /* 0x000fea000383ffff */
.L_x_2385:
[----:B------:R-:W0:Y:S01]  /*16eb0*/  S2R R21, SR_TID.X ;  /* 0x0000000000157919 */ /* 0x000e220000002100 */
[----:B------:R-:W-:Y:S01]  /*16ec0*/  BSSY B0, `(.L_x_2450) ;  /* 0x000000a000007945 */ /* 0x000fe20003800000 */
[----:B------:R-:W-:Y:S01]  /*16ed0*/  MOV R12, RZ ;  /* 0x000000ff000c7202 */ /* 0x000fe20000000f00 */
[----:B------:R-:W-:Y:S02]  /*16ee0*/  IMAD.MOV.U32 R11, RZ, RZ, 0x1f ;  /* 0x0000001fff0b7424 */ /* 0x000fe400078e00ff */
[----:B------:R-:W-:Y:S01]  /*16ef0*/  IMAD.MOV.U32 R15, RZ, RZ, -0x1 ;  /* 0xffffffffff0f7424 */ /* 0x000fe200078e00ff */
[----:B0-----:R-:W-:-:S04]  /*16f00*/  SHF.R.U32.HI R21, RZ, 0x5, R21 ;  /* 0x00000005ff157819 */ /* 0x001fc80000011615 */
[----:B------:R-:W-:-:S05]  /*16f10*/  LOP3.LUT R21, R21, 0x3, RZ, 0xc0, !PT ;  /* 0x0000000315157812 */ /* 0x000fca00078ec0ff */
[----:B------:R-:W-:-:S07]  /*16f20*/  IMAD.MOV.U32 R13, RZ, RZ, R21 ;  /* 0x000000ffff0d7224 */ /* 0x000fce00078e0015 */
[----:B-----5:R-:W-:Y:S05]  /*16f30*/  WARPSYNC.COLLECTIVE R15, `(.L_x_2451) ;  /* 0x000000000f087348 */ /* 0x020fea0003c00000 */
[----:B------:R0:W1:Y:S02]  /*16f40*/  SHFL.IDX P6, R14, R13, R12, R11 ;  /* 0x0000000c0d0e7389 */ /* 0x00006400000c000b */
[----:B01---5:R-:W-:Y:S01]  /*16f50*/  ENDCOLLECTIVE ;  /* 0x000000000000791b */ /* 0x023fe20003800000 */
.L_x_2451:
[----:B------:R-:W-:Y:S05]  /*16f60*/  BSYNC B0 ;  /* 0x0000000000007941 */ /* 0x000fea0003800000 */
.L_x_2450:
[----:B------:R-:W-:Y:S05]  /*16f70*/  BRA `(.L_x_2452) ;  /* 0xffffffbc00607947 */ /* 0x000fea000383ffff */
.L_x_2388:
[----:B0-----:R0:W1:Y:S02]  /*16f80*/  SYNCS.PHASECHK.TRANS64.TRYWAIT P0, [R27+URZ+0x28c40], R0 ;  /* 0x028c40001b0075a7 */ /* 0x001064000800017f */
[----:B-1----:R-:W-:Y:S05]  /*16f90*/  @!P0 NANOSLEEP.SYNCS 0x989680 ;  /* 0x009896800000895d */ /* 0x002fea0003900000 */
[----:B------:R-:W1:Y:S02]  /*16fa0*/  @!P0 SYNCS.PHASECHK.TRANS64 P0, [R27+URZ+0x28c40], R0 ;  /* 0x028c40001b0085a7 */ /* 0x000e64000800007f */
[----:B-1----:R-:W-:Y:S05]  /*16fb0*/  @!P0 BRA `(.L_x_2388) ;  /* 0xfffffffc00f08947 */ /* 0x002fea000383ffff */
[----:B------:R-:W-:Y:S05]  /*16fc0*/  BRA `(.L_x_2453) ;  /* 0xffffffc0003c7947 */ /* 0x000fea000383ffff */
.L_x_2389:
        /* <DEDUP_REMOVED lines=8> */
.L_x_2455:
[----:B------:R-:W-:Y:S05]  /*17050*/  BSYNC B0 ;  /* 0x0000000000007941 */ /* 0x000fea0003800000 */
.L_x_2454:
[----:B------:R-:W-:Y:S01]  /*17060*/  MOV R13, R0 ;  /* 0x00000000000d7202 */ /* 0x000fe20000000f00 */
        /* <DEDUP_REMOVED lines=8> */
.L_x_2456:
[----:B------:R-:W-:Y:S01]  /*170f0*/  IMAD.MOV.U32 R13, RZ, RZ, R5 ;  /* 0x000000ffff0d7224 */ /* 0x000fe200078e0005 */
[----:B------:R-:W-:Y:S01]  /*17100*/  MOV R12, 0x1 ;  /* 0x00000001000c7802 */ /* 0x000fe20000000f00 */
[----:B------:R-:W-:-:S07]  /*17110*/  IMAD.MOV.U32 R3, RZ, RZ, R14 ;  /* 0x000000ffff037224 */ /* 0x000fce00078e000e */
[----:B------:R-:W-:Y:S05]  /*17120*/  WARPSYNC.COLLECTIVE R15, `(.L_x_2457) ;  /* 0x000000000f087348 */ /* 0x000fea0003c00000 */
[----:B------:R0:W1:Y:S02]  /*17130*/  SHFL.IDX P6, R14, R13, R12, R11 ;  /* 0x0000000c0d0e7389 */ /* 0x00006400000c000b */
[----:B01----:R-:W-:Y:S01]  /*17140*/  ENDCOLLECTIVE ;  /* 0x000000000000791b */ /* 0x003fe20003800000 */
.L_x_2457:
        /* <DEDUP_REMOVED lines=15> */
.L_x_2458:
[----:B------:R-:W-:Y:S02]  /*17240*/  @P0 IMAD R6, R4, 0x2, R23 ;  /* 0x0000000204060824 */ /* 0x000fe400078e0217 */
[----:B------:R-:W-:Y:S02]  /*17250*/  IMAD.MOV.U32 R13, RZ, RZ, R5 ;  /* 0x000000ffff0d7224 */ /* 0x000fe400078e0005 */
[----:B------:R-:W-:Y:S02]  /*17260*/  IMAD.MOV.U32 R12, RZ, RZ, 0x2 ;  /* 0x00000002ff0c7424 */ /* 0x000fe400078e00ff */
[----:B------:R-:W-:-:S07]  /*17270*/  IMAD.MOV.U32 R3, RZ, RZ, R14 ;  /* 0x000000ffff037224 */ /* 0x000fce00078e000e */
[----:B------:R-:W-:Y:S05]  /*17280*/  WARPSYNC.COLLECTIVE R15, `(.L_x_2459) ;  /* 0x000000000f087348 */ /* 0x000fea0003c00000 */
[----:B------:R0:W1:Y:S02]  /*17290*/  SHFL.IDX P6, R14, R13, R12, R11 ;  /* 0x0000000c0d0e7389 */ /* 0x00006400000c000b */
[----:B01----:R-:W-:Y:S01]  /*172a0*/  ENDCOLLECTIVE ;  /* 0x000000000000791b */ /* 0x003fe20003800000 */
.L_x_2459:
        /* <DEDUP_REMOVED lines=15> */
.L_x_2460:
[----:B------:R-:W-:Y:S02]  /*173a0*/  @P0 IMAD R6, R4, 0x2, R23 ;  /* 0x0000000204060824 */ /* 0x000fe400078e0217 */
[----:B------:R-:W-:Y:S02]  /*173b0*/  IMAD.MOV.U32 R13, RZ, RZ, R5 ;  /* 0x000000ffff0d7224 */ /* 0x000fe400078e0005 */
[----:B------:R-:W-:Y:S02]  /*173c0*/  IMAD.MOV.U32 R12, RZ, RZ, 0x3 ;  /* 0x00000003ff0c7424 */ /* 0x000fe400078e00ff */
[----:B------:R-:W-:-:S07]  /*173d0*/  IMAD.MOV.U32 R3, RZ, RZ, R14 ;  /* 0x000000ffff037224 */ /* 0x000fce00078e000e */
[----:B------:R-:W-:Y:S05]  /*173e0*/  WARPSYNC.COLLECTIVE R15, `(.L_x_2461) ;  /* 0x000000000f087348 */ /* 0x000fea0003c00000 */
[----:B------:R0:W1:Y:S02]  /*173f0*/  SHFL.IDX P6, R14, R13, R12, R11 ;  /* 0x0000000c0d0e7389 */ /* 0x00006400000c000b */
[----:B01----:R-:W-:Y:S01]  /*17400*/  ENDCOLLECTIVE ;  /* 0x000000000000791b */ /* 0x003fe20003800000 */
.L_x_2461:
[----:B------:R-:W-:-:S05]  /*17410*/  @P0 LEA R3, P1, R7, R3, 0x1 ;  /* 0x0000000307030211 */ /* 0x000fca00078208ff */
[----:B------:R-:W-:-:S05]  /*17420*/  @P0 IMAD.X R2, RZ, RZ, R2, P1 ;  /* 0x000000ffff020224 */ /* 0x000fca00008e0602 */
[----:B------:R-:W-:Y:S02]  /*17430*/  @P0 LOP3.LUT R3, R3, R2, RZ, 0x3c, !PT ;  /* 0x0000000203030212 */ /* 0x000fe400078e3cff */
[----:B------:R-:W-:Y:S02]  /*17440*/  MOV R13, R0 ;  /* 0x00000000000d7202 */ /* 0x000fe40000000f00 */
[----:B------:R-:W-:-:S04]  /*17450*/  @P0 LOP3.LUT R2, R3, R2, RZ, 0x3c, !PT ;  /* 0x0000000203020212 */ /* 0x000fc800078e3cff */
[----:B------:R-:W-:Y:S01]  /*17460*/  @P0 LOP3.LUT R3, R3, R2, RZ, 0x3c, !PT ;  /* 0x0000000203030212 */ /* 0x000fe200078e3cff */
[----:B------:R-:W-:-:S07]  /*17470*/  IMAD.MOV.U32 R5, RZ, RZ, R14 ;  /* 0x000000ffff057224 */ /* 0x000fce00078e000e */
[----:B------:R-:W-:Y:S05]  /*17480*/  WARPSYNC.COLLECTIVE R15, `(.L_x_2462) ;  /* 0x000000000f087348 */ /* 0x000fea0003c00000 */
[----:B------:R0:W1:Y:S02]  /*17490*/  SHFL.IDX P6, R14, R13, R12, R11 ;  /* 0x0000000c0d0e7389 */ /* 0x00006400000c000b */
[----:B01----:R-:W-:Y:S01]  /*174a0*/  ENDCOLLECTIVE ;  /* 0x000000000000791b */ /* 0x003fe20003800000 */
.L_x_2462:
[----:B------:R-:W-:Y:S01]  /*174b0*/  @!PT LDS RZ, [RZ] ;  /* 0x00000000fffff984 */ /* 0x000fe20000000800 */
[----:B------:R-:W-:Y:S01]  /*174c0*/  @!PT LDS RZ, [RZ] ;  /* 0x00000000fffff984 */ /* 0x000fe20000000800 */
[----:B------:R-:W-:Y:S01]  /*174d0*/  @!PT LDS RZ, [RZ] ;  /* 0x00000000fffff984 */ /* 0x000fe20000000800 */
[----:B------:R0:W-:Y:S01]  /*174e0*/  @P0 LDGSTS.E.BYPASS.LTC128B.128 [R6+0x23400], desc[UR54][R2.64], !P2 ;  /* 0x2340000002060fae */ /* 0x0001e2000d101d76 */
[----:B------:R-:W-:Y:S01]  /*174f0*/  IMAD.MOV.U32 R0, RZ, RZ, R14 ;  /* 0x000000ffff007224 */ /* 0x000fe200078e000e */
[----:B------:R-:W-:Y:S06]  /*17500*/  BRA `(.L_x_2463) ;  /* 0xffffffbc00f47947 */ /* 0x000fec000383ffff */
.L_x_2394:
[----:B------:R-:W-:Y:S02]  /*17510*/  IMAD.MOV.U32 R13, RZ, RZ, R4 ;  /* 0x000000ffff0d7224 */ /* 0x000fe400078e0004 */
[----:B------:R-:W-:Y:S02]  /*17520*/  IMAD.MOV.U32 R12, RZ, RZ, RZ ;  /* 0x000000ffff0c7224 */ /* 0x000fe400078e00ff */
[----:B------:R-:W-:Y:S02]  /*17530*/  IMAD.MOV.U32 R11, RZ, RZ, 0x181f ;  /* 0x0000181fff0b7424 */ /* 0x000fe400078e00ff */
[----:B------:R-:W-:Y:S02]  /*17540*/  IMAD.MOV.U32 R15, RZ, RZ, -0x1 ;  /* 0xffffffffff0f7424 */ /* 0x000fe400078e00ff */
[----:B------:R-:W-:Y:S02]  /*17550*/  IMAD R37, R37, R6, RZ ;  /* 0x0000000625257224 */ /* 0x000fe400078e02ff */
[----:B------:R-:W-:-:S07]  /*17560*/  IMAD.IADD R35, R9, 0x1, R35 ;  /* 0x0000000109237824 */ /* 0x000fce00078e0223 */
[----:B-1---5:R-:W-:Y:S05]  /*17570*/  WARPSYNC.COLLECTIVE R15, `(.L_x_2464) ;  /* 0x000000000f087348 */ /* 0x022fea0003c00000 */
[----:B------:R0:W2:Y:S02]  /*17580*/  SHFL.IDX P6, R14, R13, R12, R11 ;  /* 0x0000000c0d0e7389 */ /* 0x0000a400000c000b */
[----:B012--5:R-:W-:Y:S01]  /*17590*/  ENDCOLLECTIVE ;  /* 0x000000000000791b */ /* 0x027fe20003800000 */
.L_x_2464:
[C---:B------:R-:W-:Y:S01]  /*175a0*/  VIADD R6, R35.reuse, 0x10 ;  /* 0x0000001023067836 */ /* 0x040fe20000000000 */
[----:B------:R-:W-:Y:S01]  /*175b0*/  ISETP.GE.AND P0, PT, R35, R37, PT ;  /* 0x000000252300720c */ /* 0x000fe20003f06270 */
[----:B------:R-:W-:Y:S02]  /*175c0*/  IMAD.MOV.U32 R13, RZ, RZ, R0 ;  /* 0x000000ffff0d7224 */ /* 0x000fe400078e0000 */
[----:B------:R-:W-:-:S10]  /*175d0*/  IMAD.MOV.U32 R2, RZ, RZ, R14 ;  /* 0x000000ffff027224 */ /* 0x000fd400078e000e */
[----:B------:R-:W-:Y:S05]  /*175e0*/  WARPSYNC.COLLECTIVE R15, `(.L_x_2465) ;  /* 0x000000000f087348 */ /* 0x000fea0003c00000 */
[----:B------:R0:W1:Y:S02]  /*175f0*/  SHFL.IDX P6, R14, R13, R12, R11 ;  /* 0x0000000c0d0e7389 */ /* 0x00006400000c000b */
[----:B01----:R-:W-:Y:S01]  /*17600*/  ENDCOLLECTIVE ;  /* 0x000000000000791b */ /* 0x003fe20003800000 */
.L_x_2465:
[----:B------:R-:W-:Y:S02]  /*17610*/  IMAD.MOV.U32 R13, RZ, RZ, R4 ;  /* 0x000000ffff0d7224 */ /* 0x000fe400078e0004 */
[----:B------:R-:W-:Y:S01]  /*17620*/  IMAD.MOV.U32 R12, RZ, RZ, 0x1 ;  /* 0x00000001ff0c7424 */ /* 0x000fe200078e00ff */
[----:B------:R-:W-:-:S07]  /*17630*/  MOV R3, R14 ;  /* 0x0000000e00037202 */ /* 0x000fce0000000f00 */
[----:B------:R-:W-:Y:S05]  /*17640*/  WARPSYNC.COLLECTIVE R15, `(.L_x_2466) ;  /* 0x000000000f087348 */ /* 0x000fea0003c00000 */
[----:B------:R0:W1:Y:S02]  /*17650*/  SHFL.IDX P6, R14, R13, R12, R11 ;  /* 0x0000000c0d0e7389 */ /* 0x00006400000c000b */
[----:B01----:R-:W-:Y:S01]  /*17660*/  ENDCOLLECTIVE ;  /* 0x000000000000791b */ /* 0x003fe20003800000 */
.L_x_2466:
        /* <DEDUP_REMOVED lines=15> */
.L_x_2467:
[----:B------:R-:W-:Y:S02]  /*17760*/  IMAD.MOV.U32 R13, RZ, RZ, R4 ;  /* 0x000000ffff0d7224 */ /* 0x000fe400078e0004 */
[----:B------:R-:W-:Y:S01]  /*17770*/  IMAD.MOV.U32 R12, RZ, RZ, 0x2 ;  /* 0x00000002ff0c7424 */ /* 0x000fe200078e00ff */
[----:B------:R-:W-:-:S07]  /*17780*/  MOV R3, R14 ;  /* 0x0000000e00037202 */ /* 0x000fce0000000f00 */
[----:B------:R-:W-:Y:S05]  /*17790*/  WARPSYNC.COLLECTIVE R15, `(.L_x_2468) ;  /* 0x000000000f087348 */ /* 0x000fea0003c00000 */
[----:B------:R0:W1:Y:S02]  /*177a0*/  SHFL.IDX P6, R14, R13, R12, R11 ;  /* 0x0000000c0d0e7389 */ /* 0x00006400000c000b */
[----:B01----:R-:W-:Y:S01]  /*177b0*/  ENDCOLLECTIVE ;  /* 0x000000000000791b */ /* 0x003fe20003800000 */
.L_x_2468:
        /* <DEDUP_REMOVED lines=16> */
.L_x_2469:
[----:B------:R-:W-:Y:S02]  /*178c0*/  IMAD.MOV.U32 R13, RZ, RZ, R4 ;  /* 0x000000ffff0d7224 */ /* 0x000fe400078e0004 */
[----:B------:R-:W-:Y:S02]  /*178d0*/  IMAD.MOV.U32 R12, RZ, RZ, 0x3 ;  /* 0x00000003ff0c7424 */ /* 0x000fe400078e00ff */
[----:B------:R-:W-:-:S07]  /*178e0*/  IMAD.MOV.U32 R3, RZ, RZ, R14 ;  /* 0x000000ffff037224 */ /* 0x000fce00078e000e */
[----:B------:R-:W-:Y:S05]  /*178f0*/  WARPSYNC.COLLECTIVE R15, `(.L_x_2470) ;  /* 0x000000000f087348 */ /* 0x000fea0003c00000 */
[----:B------:R0:W1:Y:S02]  /*17900*/  SHFL.IDX P6, R14, R13, R12, R11 ;  /* 0x0000000c0d0e7389 */ /* 0x00006400000c000b */
[----:B01----:R-:W-:Y:S01]  /*17910*/  ENDCOLLECTIVE ;  /* 0x000000000000791b */ /* 0x003fe20003800000 */
.L_x_2470:
[----:B------:R-:W-:-:S04]  /*17920*/  @!P0 LEA R3, P2, R8, R3, 0x1 ;  /* 0x0000000308038211 */ /* 0x000fc800078408ff */
[----:B------:R-:W-:-:S04]  /*17930*/  @!P0 IADD3.X R2, RZ, R2, RZ, P2, !PT ;  /* 0x00000002ff028210 */ /* 0x000fc800017fe4ff */
[----:B------:R-:W-:Y:S01]  /*17940*/  @!P0 LOP3.LUT R3, R3, R2, RZ, 0x3c, !PT ;  /* 0x0000000203038212 */ /* 0x000fe200078e3cff */
[----:B------:R-:W-:-:S03]  /*17950*/  IMAD.MOV.U32 R13, RZ, RZ, R0 ;  /* 0x000000ffff0d7224 */ /* 0x000fc600078e0000 */
[----:B------:R-:W-:-:S04]  /*17960*/  @!P0 LOP3.LUT R2, R3, R2, RZ, 0x3c, !PT ;  /* 0x0000000203028212 */ /* 0x000fc800078e3cff */
[----:B------:R-:W-:Y:S01]  /*17970*/  @!P0 LOP3.LUT R3, R3, R2, RZ, 0x3c, !PT ;  /* 0x0000000203038212 */ /* 0x000fe200078e3cff */
[----:B------:R-:W-:-:S04]  /*17980*/  IMAD.MOV.U32 R4, RZ, RZ, R14 ;  /* 0x000000ffff047224 */ /* 0x000fc800078e000e */
[----:B------:R-:W-:Y:S01]  /*17990*/  @!PT LDS RZ, [RZ] ;  /* 0x00000000fffff984 */ /* 0x000fe20000000800 */
[----:B------:R-:W-:Y:S01]  /*179a0*/  @!PT LDS RZ, [RZ] ;  /* 0x00000000fffff984 */ /* 0x000fe20000000800 */
[----:B------:R-:W-:Y:S01]  /*179b0*/  @!PT LDS RZ, [RZ] ;  /* 0x00000000fffff984 */ /* 0x000fe20000000800 */
[----:B------:R0:W-:Y:S03]  /*179c0*/  @!P0 LDGSTS.E.BYPASS.LTC128B.128 [R7+0x21400], desc[UR54][R2.64], !P1 ;  /* 0x2140000002078fae */ /* 0x0001e6000c901d76 */
[----:B0-----:R-:W-:Y:S05]  /*179d0*/  WARPSYNC.COLLECTIVE R15, `(.L_x_2471) ;  /* 0x000000000f087348 */ /* 0x001fea0003c00000 */
[----:B------:R1:W2:Y:S02]  /*179e0*/  SHFL.IDX P6, R14, R13, R12, R11 ;  /* 0x0000000c0d0e7389 */ /* 0x0002a400000c000b */
[----:B012---:R-:W-:Y:S01]  /*179f0*/  ENDCOLLECTIVE ;  /* 0x000000000000791b */ /* 0x007fe20003800000 */
.L_x_2471:
[----:B------:R-:W-:Y:S01]  /*17a00*/  IMAD.MOV.U32 R0, RZ, RZ, R14 ;  /* 0x000000ffff007224 */ /* 0x000fe200078e000e */
[----:B------:R-:W-:Y:S06]  /*17a10*/  BRA `(.L_x_2472) ;  /* 0xffffffc000ec7947 */ /* 0x000fec000383ffff */
.L_x_2397:
[----:B0-----:R0:W2:Y:S02]  /*17a20*/  SYNCS.PHASECHK.TRANS64.TRYWAIT P0, [R23+URZ+0x28c20], R0 ;  /* 0x028c2000170075a7 */ /* 0x0010a4000800017f */
[----:B--2---:R-:W-:Y:S05]  /*17a30*/  @!P0 NANOSLEEP.SYNCS 0x989680 ;  /* 0x009896800000895d */ /* 0x004fea0003900000 */
[----:B------:R-:W2:Y:S02]  /*17a40*/  @!P0 SYNCS.PHASECHK.TRANS64 P0, [R23+URZ+0x28c20], R0 ;  /* 0x028c2000170085a7 */ /* 0x000ea4000800007f */
[----:B--2---:R-:W-:Y:S05]  /*17a50*/  @!P0 BRA `(.L_x_2397) ;  /* 0xfffffffc00f08947 */ /* 0x004fea000383ffff */
[----:B------:R-:W-:Y:S05]  /*17a60*/  BRA `(.L_x_2473) ;  /* 0xffffffc400487947 */ /* 0x000fea000383ffff */
.L_x_2400:
[----:B0-----:R0:W2:Y:S02]  /*17a70*/  SYNCS.PHASECHK.TRANS64.TRYWAIT P0, [R27+URZ+0x28c60], R0 ;  /* 0x028c60001b0075a7 */ /* 0x0010a4000800017f */
[----:B--2---:R-:W-:Y:S05]  /*17a80*/  @!P0 NANOSLEEP.SYNCS 0x989680 ;  /* 0x009896800000895d */ /* 0x004fea0003900000 */
[----:B------:R-:W2:Y:S02]  /*17a90*/  @!P0 SYNCS.PHASECHK.TRANS64 P0, [R27+URZ+0x28c60], R0 ;  /* 0x028c60001b0085a7 */ /* 0x000ea4000800007f */
[----:B--2---:R-:W-:Y:S05]  /*17aa0*/  @!P0 BRA `(.L_x_2400) ;  /* 0xfffffffc00f08947 */ /* 0x004fea000383ffff */
[----:B------:R-:W-:Y:S05]  /*17ab0*/  BRA `(.L_x_2474) ;  /* 0xffffffc400587947 */ /* 0x000fea000383ffff */
.L_x_2401:
        /* <DEDUP_REMOVED lines=8> */
.L_x_2476:
[----:B------:R-:W-:Y:S05]  /*17b40*/  BSYNC B0 ;  /* 0x0000000000007941 */ /* 0x000fea0003800000 */
.L_x_2475:
        /* <DEDUP_REMOVED lines=15> */
.L_x_2477:
        /* <DEDUP_REMOVED lines=39> */
.L_x_2478:
[----:B------:R-:W-:Y:S02]  /*17eb0*/  IMAD.MOV.U32 R13, RZ, RZ, R4 ;  /* 0x000000ffff0d7224 */ /* 0x000fe400078e0004 */
[----:B------:R-:W-:-:S07]  /*17ec0*/  IMAD.MOV.U32 R3, RZ, RZ, R14 ;  /* 0x000000ffff037224 */ /* 0x000fce00078e000e */
[----:B------:R-:W-:Y:S05]  /*17ed0*/  WARPSYNC.COLLECTIVE R15, `(.L_x_2479) ;  /* 0x000000000f087348 */ /* 0x000fea0003c00000 */
[----:B------:R0:W1:Y:S02]  /*17ee0*/  SHFL.IDX P6, R14, R13, R12, R11 ;  /* 0x0000000c0d0e7389 */ /* 0x00006400000c000b */
[----:B01----:R-:W-:Y:S01]  /*17ef0*/  ENDCOLLECTIVE ;  /* 0x000000000000791b */ /* 0x003fe20003800000 */
.L_x_2479:
        /* <DEDUP_REMOVED lines=29> */
.L_x_2480:
[----:B------:R-:W-:Y:S02]  /*180d0*/  IMAD.MOV.U32 R13, RZ, RZ, R4 ;  /* 0x000000ffff0d7224 */ /* 0x000fe400078e0004 */
[----:B------:R-:W-:-:S07]  /*180e0*/  IMAD.MOV.U32 R7, RZ, RZ, R14 ;  /* 0x000000ffff077224 */ /* 0x000fce00078e000e */
[----:B------:R-:W-:Y:S05]  /*180f0*/  WARPSYNC.COLLECTIVE R15, `(.L_x_2481) ;  /* 0x000000000f087348 */ /* 0x000fea0003c00000 */
[----:B------:R0:W1:Y:S02]  /*18100*/  SHFL.IDX P6, R14, R13, R12, R11 ;  /* 0x0000000c0d0e7389 */ /* 0x00006400000c000b */
[----:B01----:R-:W-:Y:S01]  /*18110*/  ENDCOLLECTIVE ;  /* 0x000000000000791b */ /* 0x003fe20003800000 */
.L_x_2481:
        /* <DEDUP_REMOVED lines=29> */
.L_x_2482:
[----:B------:R-:W-:Y:S02]  /*182f0*/  IMAD.MOV.U32 R13, RZ, RZ, R4 ;  /* 0x000000ffff0d7224 */ /* 0x000fe400078e0004 */
[----:B------:R-:W-:-:S07]  /*18300*/  IMAD.MOV.U32 R6, RZ, RZ, R14 ;  /* 0x000000ffff067224 */ /* 0x000fce00078e000e */
[----:B------:R-:W-:Y:S05]  /*18310*/  WARPSYNC.COLLECTIVE R15, `(.L_x_2483) ;  /* 0x000000000f087348 */ /* 0x000fea0003c00000 */
[----:B------:R0:W1:Y:S02]  /*18320*/  SHFL.IDX P6, R14, R13, R12, R11 ;  /* 0x0000000c0d0e7389 */ /* 0x00006400000c000b */
[----:B01----:R-:W-:Y:S01]  /*18330*/  ENDCOLLECTIVE ;  /* 0x000000000000791b */ /* 0x003fe20003800000 */
.L_x_2483:
[----:B------:R-:W-:Y:S01]  /*18340*/  IMAD.MOV.U32 R2, RZ, RZ, R14 ;  /* 0x000000ffff027224 */ /* 0x000fe200078e000e */
[----:B------:R-:W-:Y:S06]  /*18350*/  BRA `(.L_x_2484) ;  /* 0xffffffc000e87947 */ /* 0x000fec000383ffff */
.L_x_2408:
[----:B0-----:R0:W2:Y:S02]  /*18360*/  SYNCS.PHASECHK.TRANS64.TRYWAIT P0, [R6+URZ+0x28c40], R17 ;  /* 0x028c4011060075a7 */ /* 0x0010a4000800017f */
[----:B--2---:R-:W-:Y:S05]  /*18370*/  @!P0 NANOSLEEP.SYNCS 0x989680 ;  /* 0x009896800000895d */ /* 0x004fea0003900000 */
[----:B------:R-:W2:Y:S02]  /*18380*/  @!P0 SYNCS.PHASECHK.TRANS64 P0, [R6+URZ+0x28c40], R17 ;  /* 0x028c4011060085a7 */ /* 0x000ea4000800007f */
[----:B--2---:R-:W-:Y:S05]  /*18390*/  @!P0 BRA `(.L_x_2408) ;  /* 0xfffffffc00f08947 */ /* 0x004fea000383ffff */
[----:B------:R-:W-:Y:S05]  /*183a0*/  BRA `(.L_x_2485) ;  /* 0xffffffc8007c7947 */ /* 0x000fea000383ffff */
.L_x_2409:
        /* <DEDUP_REMOVED lines=8> */
.L_x_2487:
[----:B------:R-:W-:Y:S05]  /*18430*/  BSYNC B1 ;  /* 0x0000000000017941 */ /* 0x000fea0003800000 */
.L_x_2486:
        /* <DEDUP_REMOVED lines=9> */
.L_x_2488:
[----:B------:R-:W-:Y:S02]  /*184d0*/  IMAD.MOV.U32 R13, RZ, RZ, R27 ;  /* 0x000000ffff0d7224 */ /* 0x000fe400078e001b */
[----:B------:R-:W-:Y:S02]  /*184e0*/  IMAD.MOV.U32 R12, RZ, RZ, 0x1 ;  /* 0x00000001ff0c7424 */ /* 0x000fe400078e00ff */
[----:B------:R-:W-:-:S07]  /*184f0*/  IMAD.MOV.U32 R2, RZ, RZ, R14 ;  /* 0x000000ffff027224 */ /* 0x000fce00078e000e */
[----:B------:R-:W-:Y:S05]  /*18500*/  WARPSYNC.COLLECTIVE R15, `(.L_x_2489) ;  /* 0x000000000f087348 */ /* 0x000fea0003c00000 */
[----:B------:R0:W1:Y:S02]  /*18510*/  SHFL.IDX P6, R14, R13, R12, R11 ;  /* 0x0000000c0d0e7389 */ /* 0x00006400000c000b */
[----:B01----:R-:W-:Y:S01]  /*18520*/  ENDCOLLECTIVE ;  /* 0x000000000000791b */ /* 0x003fe20003800000 */
.L_x_2489:
        /* <DEDUP_REMOVED lines=11> */
.L_x_2490:
[----:B------:R-:W-:Y:S01]  /*185e0*/  IMAD.MOV.U32 R13, RZ, RZ, R27 ;  /* 0x000000ffff0d7224 */ /* 0x000fe200078e001b */
[----:B------:R-:W-:Y:S01]  /*185f0*/  MOV R12, 0x2 ;  /* 0x00000002000c7802 */ /* 0x000fe20000000f00 */
[----:B------:R-:W-:-:S07]  /*18600*/  IMAD.MOV.U32 R2, RZ, RZ, R14 ;  /* 0x000000ffff027224 */ /* 0x000fce00078e000e */
[----:B------:R-:W-:Y:S05]  /*18610*/  WARPSYNC.COLLECTIVE R15, `(.L_x_2491) ;  /* 0x000000000f087348 */ /* 0x000fea0003c00000 */
[----:B------:R0:W1:Y:S02]  /*18620*/  SHFL.IDX P6, R14, R13, R12, R11 ;  /* 0x0000000c0d0e7389 */ /* 0x00006400000c000b */
[----:B01----:R-:W-:Y:S01]  /*18630*/  ENDCOLLECTIVE ;  /* 0x000000000000791b */ /* 0x003fe20003800000 */
.L_x_2491:
        /* <DEDUP_REMOVED lines=11> */
.L_x_2492:
[----:B------:R-:W-:Y:S02]  /*186f0*/  IMAD.MOV.U32 R13, RZ, RZ, R27 ;  /* 0x000000ffff0d7224 */ /* 0x000fe400078e001b */
[----:B------:R-:W-:Y:S02]  /*18700*/  IMAD.MOV.U32 R12, RZ, RZ, 0x3 ;  /* 0x00000003ff0c7424 */ /* 0x000fe400078e00ff */
[----:B------:R-:W-:-:S07]  /*18710*/  IMAD.MOV.U32 R2, RZ, RZ, R14 ;  /* 0x000000ffff027224 */ /* 0x000fce00078e000e */
[----:B------:R-:W-:Y:S05]  /*18720*/  WARPSYNC.COLLECTIVE R15, `(.L_x_2493) ;  /* 0x000000000f087348 */ /* 0x000fea0003c00000 */
[----:B------:R0:W1:Y:S02]  /*18730*/  SHFL.IDX P6, R14, R13, R12, R11 ;  /* 0x0000000c0d0e7389 */ /* 0x00006400000c000b */
[----:B01----:R-:W-:Y:S01]  /*18740*/  ENDCOLLECTIVE ;  /* 0x000000000000791b */ /* 0x003fe20003800000 */
.L_x_2493:
        /* <DEDUP_REMOVED lines=11> */
.L_x_2494:
[----:B------:R-:W-:Y:S01]  /*18800*/  IMAD.MOV.U32 R2, RZ, RZ, R14 ;  /* 0x000000ffff027224 */ /* 0x000fe200078e000e */
[----:B------:R-:W-:Y:S06]  /*18810*/  BRA `(.L_x_2495) ;  /* 0xffffffc8000c7947 */ /* 0x000fec000383ffff */
.L_x_2414:
[----:B---3--:R3:W4:Y:S02]  /*18820*/  SYNCS.PHASECHK.TRANS64.TRYWAIT P0, [R6+URZ+0x28c60], R17 ;  /* 0x028c6011060075a7 */ /* 0x008724000800017f */
[----:B----4-:R-:W-:Y:S05]  /*18830*/  @!P0 NANOSLEEP.SYNCS 0x989680 ;  /* 0x009896800000895d */ /* 0x010fea0003900000 */
[----:B------:R-:W4:Y:S02]  /*18840*/  @!P0 SYNCS.PHASECHK.TRANS64 P0, [R6+URZ+0x28c60], R17 ;  /* 0x028c6011060085a7 */ /* 0x000f24000800007f */
[----:B----4-:R-:W-:Y:S05]  /*18850*/  @!P0 BRA `(.L_x_2414) ;  /* 0xfffffffc00f08947 */ /* 0x010fea000383ffff */
[----:B------:R-:W-:Y:S05]  /*18860*/  BRA `(.L_x_2496) ;  /* 0xffffffc8005c7947 */ /* 0x000fea000383ffff */
.L_x_2415:
        /* <DEDUP_REMOVED lines=8> */
.L_x_2498:
[----:B------:R-:W-:Y:S05]  /*188f0*/  BSYNC B1 ;  /* 0x0000000000017941 */ /* 0x000fea0003800000 */
.L_x_2497:
[----:B------:R-:W-:Y:S01]  /*18900*/  IMAD.MOV.U32 R13, RZ, RZ, R9 ;  /* 0x000000ffff0d7224 */ /* 0x000fe200078e0009 */
[----:B------:R-:W-:Y:S01]  /*18910*/  MOV R12, RZ ;  /* 0x000000ff000c7202 */ /* 0x000fe20000000f00 */
[----:B------:R-:W-:Y:S01]  /*18920*/  IMAD.MOV.U32 R11, RZ, RZ, 0x181f ;  /* 0x0000181fff0b7424 */ /* 0x000fe200078e00ff */
[C---:B------:R-:W-:Y:S01]  /*18930*/  LOP3.LUT P2, RZ, R22.reuse, 0x40, RZ, 0xc0, !PT ;  /* 0x0000004016ff7812 */ /* 0x040fe2000784c0ff */
[----:B------:R-:W-:Y:S01]  /*18940*/  IMAD.MOV.U32 R15, RZ, RZ, -0x1 ;  /* 0xffffffffff0f7424 */ /* 0x000fe200078e00ff */
[C---:B------:R-:W-:Y:S01]  /*18950*/  LOP3.LUT P1, RZ, R22.reuse, 0x20, RZ, 0xc0, !PT ;  /* 0x0000002016ff7812 */ /* 0x040fe2000782c0ff */
[----:B------:R-:W-:Y:S01]  /*18960*/  IMAD.MOV.U32 R3, RZ, RZ, R14 ;  /* 0x000000ffff037224 */ /* 0x000fe200078e000e */
[----:B------:R-:W-:Y:S01]  /*18970*/  LOP3.LUT R22, R22, 0xffffbfff, RZ, 0xc0, !PT ;  /* 0xffffbfff16167812 */ /* 0x000fe200078ec0ff */
[----:B------:R-:W-:-:S10]  /*18980*/  IMAD R17, R17, 0x2, R23 ;  /* 0x0000000211117824 */ /* 0x000fd400078e0217 */
[----:B------:R-:W-:Y:S05]  /*18990*/  WARPSYNC.COLLECTIVE R15, `(.L_x_2499) ;  /* 0x000000000f087348 */ /* 0x000fea0003c00000 */
[----:B------:R0:W1:Y:S02]  /*189a0*/  SHFL.IDX P6, R14, R13, R12, R11 ;  /* 0x0000000c0d0e7389 */ /* 0x00006400000c000b */
[----:B01----:R-:W-:Y:S01]  /*189b0*/  ENDCOLLECTIVE ;  /* 0x000000000000791b */ /* 0x003fe20003800000 */
.L_x_2499:
        /* <DEDUP_REMOVED lines=18> */
.L_x_2500:
        /* <DEDUP_REMOVED lines=16> */
.L_x_2501:
        /* <DEDUP_REMOVED lines=19> */
.L_x_2502:
        /* <DEDUP_REMOVED lines=14> */
.L_x_2503:
        /* <DEDUP_REMOVED lines=16> */
.L_x_2504:
        /* <DEDUP_REMOVED lines=14> */
.L_x_2505:
[----:B------:R-:W-:Y:S05]  /*18fd0*/  BRA `(.L_x_2506) ;  /* 0xffffffc400c87947 */ /* 0x000fea000383ffff */
.L_x_2423:
[----:B------:R-:W-:Y:S01]  /*18fe0*/  BSSY B0, `(.L_x_2507) ;  /* 0x0000008000007945 */ /* 0x000fe20003800000 */
[----:B------:R-:W-:Y:S02]  /*18ff0*/  IMAD.MOV.U32 R13, RZ, RZ, R16 ;  /* 0x000000ffff0d7224 */ /* 0x000fe400078e0010 */
[----:B------:R-:W-:Y:S02]  /*19000*/  IMAD.MOV.U32 R12, RZ, RZ, RZ ;  /* 0x000000ffff0c7224 */ /* 0x000fe400078e00ff */
[----:B------:R-:W-:Y:S02]  /*19010*/  IMAD.MOV.U32 R11, RZ, RZ, 0x1f ;  /* 0x0000001fff0b7424 */ /* 0x000fe400078e00ff */
[----:B------:R-:W-:-:S07]  /*19020*/  IMAD.MOV.U32 R15, RZ, RZ, -0x1 ;  /* 0xffffffffff0f7424 */ /* 0x000fce00078e00ff */
[----:B0123--:R-:W-:Y:S05]  /*19030*/  WARPSYNC.COLLECTIVE R15, `(.L_x_2508) ;  /* 0x000000000f087348 */ /* 0x00ffea0003c00000 */
[----:B------:R4:W0:Y:S02]  /*19040*/  SHFL.IDX P6, R14, R13, R12, R11 ;  /* 0x0000000c0d0e7389 */ /* 0x00082400000c000b */
[----:B01234-:R-:W-:Y:S01]  /*19050*/  ENDCOLLECTIVE ;  /* 0x000000000000791b */ /* 0x01ffe20003800000 */
.L_x_2508:
[----:B------:R-:W-:Y:S05]  /*19060*/  BSYNC B0 ;  /* 0x0000000000007941 */ /* 0x000fea0003800000 */
.L_x_2507:
        /* <DEDUP_REMOVED lines=9> */
.L_x_2509:
[----:B------:R-:W-:Y:S02]  /*19100*/  ULDC UR4, c[0x0][0xc3c] ;  /* 0x00030f0000047ab9 */ /* 0x000fe40000000800 */
[----:B------:R-:W-:-:S13]  /*19110*/  ISETP.GE.OR P1, PT, R7, UR4, !P0 ;  /* 0x0000000407007c0c */ /* 0x000fda000c726670 */
[----:B------:R-:W0:Y:S01]  /*19120*/  @!P1 LDC.64 R2, c[0x0][0xc80] ;  /* 0x00032000ff029b82 */ /* 0x000e220000000a00 */
[----:B------:R-:W-:Y:S02]  /*19130*/  IMAD.MOV.U32 R17, RZ, RZ, RZ ;  /* 0x000000ffff117224 */ /* 0x000fe400078e00ff */
[----:B------:R-:W-:Y:S02]  /*19140*/  IMAD.MOV.U32 R11, RZ, RZ, RZ ;  /* 0x000000ffff0b7224 */ /* 0x000fe400078e00ff */
[----:B------:R-:W-:Y:S02]  /*19150*/  IMAD.MOV.U32 R5, RZ, RZ, R14 ;  /* 0x000000ffff057224 */ /* 0x000fe400078e000e */
[----:B0-----:R-:W-:-:S06]  /*19160*/  @!P1 IMAD.WIDE R2, R7, 0x4, R2 ;  /* 0x0000000407029825 */ /* 0x001fcc00078e0202 */
[----:B------:R-:W2:Y:S01]  /*19170*/  @!P1 LDG.E R2, desc[UR54][R2.64] ;  /* 0x0000003602029981 */ /* 0x000ea2000c1e1900 */
[C---:B------:R-:W-:Y:S02]  /*19180*/  ISETP.GE.U32.AND P2, PT, R8.reuse, 0x2, PT ;  /* 0x000000020800780c */ /* 0x040fe40003f46070 */
[C---:B------:R-:W-:Y:S02]  /*19190*/  ISETP.GE.U32.AND P3, PT, R8.reuse, 0x4, PT ;  /* 0x000000040800780c */ /* 0x040fe40003f66070 */
[C---:B------:R-:W-:Y:S02]  /*191a0*/  ISETP.GE.U32.AND P4, PT, R8.reuse, 0x8, PT ;  /* 0x000000080800780c */ /* 0x040fe40003f86070 */
[C---:B------:R-:W-:Y:S02]  /*191b0*/  ISETP.GE.U32.AND P5, PT, R8.reuse, 0x10, PT ;  /* 0x000000100800780c */ /* 0x040fe40003fa6070 */
[----:B--2---:R-:W-:Y:S02]  /*191c0*/  @!P1 MOV R17, R2 ;  /* 0x0000000200119202 */ /* 0x004fe40000000f00 */
[----:B------:R-:W-:-:S03]  /*191d0*/  ISETP.NE.AND P1, PT, R8, RZ, PT ;  /* 0x000000ff0800720c */ /* 0x000fc60003f25270 */
[----:B------:R-:W-:-:S10]  /*191e0*/  IMAD.MOV.U32 R13, RZ, RZ, R17 ;  /* 0x000000ffff0d7224 */ /* 0x000fd400078e0011 */
[----:B------:R-:W-:Y:S05]  /*191f0*/  WARPSYNC.COLLECTIVE R15, `(.L_x_2510) ;  /* 0x000000000f087348 */ /* 0x000fea0003c00000 */
[----:B------:R0:W1:Y:S02]  /*19200*/  SHFL.UP P6, R14, R13, R12, R11 ;  /* 0x0400000c0d0e7389 */ /* 0x00006400000c000b */
[----:B01----:R-:W-:Y:S01]  /*19210*/  ENDCOLLECTIVE ;  /* 0x000000000000791b */ /* 0x003fe20003800000 */
.L_x_2510:
[----:B------:R-:W-:Y:S01]  /*19220*/  IMAD.MOV.U32 R12, RZ, RZ, 0x2 ;  /* 0x00000002ff0c7424 */ /* 0x000fe200078e00ff */
[----:B------:R-:W-:-:S05]  /*19230*/  SEL R4, R14, RZ, P1 ;  /* 0x000000ff0e047207 */ /* 0x000fca0000800000 */
[----:B------:R-:W-:-:S04]  /*19240*/  IMAD.IADD R4, R17, 0x1, R4 ;  /* 0x0000000111047824 */ /* 0x000fc800078e0204 */
[----:B------:R-:W-:-:S07]  /*19250*/  IMAD.MOV.U32 R13, RZ, RZ, R4 ;  /* 0x000000ffff0d7224 */ /* 0x000fce00078e0004 */
[----:B------:R-:W-:Y:S05]  /*19260*/  WARPSYNC.COLLECTIVE R15, `(.L_x_2511) ;  /* 0x000000000f087348 */ /* 0x000fea0003c00000 */
[----:B------:R0:W1:Y:S02]  /*19270*/  SHFL.UP P6, R14, R13, R12, R11 ;  /* 0x0400000c0d0e7389 */ /* 0x00006400000c000b */
[----:B01----:R-:W-:Y:S01]  /*19280*/  ENDCOLLECTIVE ;  /* 0x000000000000791b */ /* 0x003fe20003800000 */
.L_x_2511:
[----:B------:R-:W-:Y:S02]  /*19290*/  MOV R12, 0x4 ;  /* 0x00000004000c7802 */ /* 0x000fe40000000f00 */
[----:B------:R-:W-:-:S05]  /*192a0*/  SEL R3, R14, RZ, P2 ;  /* 0x000000ff0e037207 */ /* 0x000fca0001000000 */
[----:B------:R-:W-:-:S04]  /*192b0*/  IMAD.IADD R6, R4, 0x1, R3 ;  /* 0x0000000104067824 */ /* 0x000fc800078e0203 */
[----:B------:R-:W-:-:S07]  /*192c0*/  IMAD.MOV.U32 R13, RZ, RZ, R6 ;  /* 0x000000ffff0d7224 */ /* 0x000fce00078e0006 */
[----:B------:R-:W-:Y:S05]  /*192d0*/  WARPSYNC.COLLECTIVE R15, `(.L_x_2512) ;  /* 0x000000000f087348 */ /* 0x000fea0003c00000 */
[----:B------:R0:W1:Y:S02]  /*192e0*/  SHFL.UP P6, R14, R13, R12, R11 ;  /* 0x0400000c0d0e7389 */ /* 0x00006400000c000b */
[----:B01----:R-:W-:Y:S01]  /*192f0*/  ENDCOLLECTIVE ;  /* 0x000000000000791b */ /* 0x003fe20003800000 */
.L_x_2512:
[----:B------:R-:W-:Y:S01]  /*19300*/  IMAD.MOV.U32 R12, RZ, RZ, 0x8 ;  /* 0x00000008ff0c7424 */ /* 0x000fe200078e00ff */
[----:B------:R-:W-:-:S05]  /*19310*/  SEL R3, R14, RZ, P3 ;  /* 0x000000ff0e037207 */ /* 0x000fca0001800000 */
[----:B------:R-:W-:-:S04]  /*19320*/  IMAD.IADD R2, R6, 0x1, R3 ;  /* 0x0000000106027824 */ /* 0x000fc800078e0203 */
[----:B------:R-:W-:-:S07]  /*19330*/  IMAD.MOV.U32 R13, RZ, RZ, R2 ;  /* 0x000000ffff0d7224 */ /* 0x000fce00078e0002 */
[----:B------:R-:W-:Y:S05]  /*19340*/  WARPSYNC.COLLECTIVE R15, `(.L_x_2513) ;  /* 0x000000000f087348 */ /* 0x000fea0003c00000 */
[----:B------:R0:W1:Y:S02]  /*19350*/  SHFL.UP P6, R14, R13, R12, R11 ;  /* 0x0400000c0d0e7389 */ /* 0x00006400000c000b */
[----:B01----:R-:W-:Y:S01]  /*19360*/  ENDCOLLECTIVE ;  /* 0x000000000000791b */ /* 0x003fe20003800000 */
.L_x_2513:
[----:B------:R-:W-:Y:S01]  /*19370*/  IMAD.MOV.U32 R12, RZ, RZ, 0x10 ;  /* 0x00000010ff0c7424 */ /* 0x000fe200078e00ff */
[----:B------:R-:W-:-:S05]  /*19380*/  SEL R3, R14, RZ, P4 ;  /* 0x000000ff0e037207 */ /* 0x000fca0002000000 */
[----:B------:R-:W-:-:S04]  /*19390*/  IMAD.IADD R3, R2, 0x1, R3 ;  /* 0x0000000102037824 */ /* 0x000fc800078e0203 */
[----:B------:R-:W-:-:S07]  /*193a0*/  IMAD.MOV.U32 R13, RZ, RZ, R3 ;  /* 0x000000ffff0d7224 */ /* 0x000fce00078e0003 */
[----:B------:R-:W-:Y:S05]  /*193b0*/  WARPSYNC.COLLECTIVE R15, `(.L_x_2514) ;  /* 0x000000000f087348 */ /* 0x000fea0003c00000 */
[----:B------:R0:W1:Y:S02]  /*193c0*/  SHFL.UP P6, R14, R13, R12, R11 ;  /* 0x0400000c0d0e7389 */ /* 0x00006400000c000b */
[----:B01----:R-:W-:Y:S01]  /*193d0*/  ENDCOLLECTIVE ;  /* 0x000000000000791b */ /* 0x003fe20003800000 */
.L_x_2514:
[----:B------:R-:W-:Y:S02]  /*193e0*/  IMAD.MOV.U32 R12, RZ, RZ, 0x1f ;  /* 0x0000001fff0c7424 */ /* 0x000fe400078e00ff */
[----:B------:R-:W-:Y:S01]  /*193f0*/  IMAD.MOV.U32 R11, RZ, RZ, 0x1f ;  /* 0x0000001fff0b7424 */ /* 0x000fe200078e00ff */
[----:B------:R-:W-:-:S05]  /*19400*/  SEL R2, R14, RZ, P5 ;  /* 0x000000ff0e027207 */ /* 0x000fca0002800000 */
[----:B------:R-:W-:-:S05]  /*19410*/  IMAD.IADD R2, R3, 0x1, R2 ;  /* 0x0000000103027824 */ /* 0x000fca00078e0202 */
[----:B------:R-:W-:-:S07]  /*19420*/  MOV R13, R2 ;  /* 0x00000002000d7202 */ /* 0x000fce0000000f00 */
[----:B------:R-:W-:Y:S05]  /*19430*/  WARPSYNC.COLLECTIVE R15, `(.L_x_2515) ;  /* 0x000000000f087348 */ /* 0x000fea0003c00000 */
[----:B------:R0:W1:Y:S02]  /*19440*/  SHFL.IDX P6, R14, R13, R12, R11 ;  /* 0x0000000c0d0e7389 */ /* 0x00006400000c000b */
[----:B01----:R-:W-:Y:S01]  /*19450*/  ENDCOLLECTIVE ;  /* 0x000000000000791b */ /* 0x003fe20003800000 */
.L_x_2515:
[----:B------:R-:W-:Y:S05]  /*19460*/  BRA `(.L_x_2516) ;  /* 0xffffffc8005c7947 */ /* 0x000fea000383ffff */
.L_x_2428:
        /* <DEDUP_REMOVED lines=8> */
.L_x_2518:
[----:B------:R-:W-:Y:S05]  /*194f0*/  BSYNC B0 ;  /* 0x0000000000007941 */ /* 0x000fea0003800000 */
.L_x_2517:
        /* <DEDUP_REMOVED lines=8> */
.L_x_2519:
[----:B------:R-:W-:Y:S01]  /*19580*/  IMAD.MOV.U32 R12, RZ, RZ, 0x4 ;  /* 0x00000004ff0c7424 */ /* 0x000fe200078e00ff */
[----:B------:R-:W-:-:S05]  /*19590*/  SEL R2, R14, RZ, P2 ;  /* 0x000000ff0e027207 */ /* 0x000fca0001000000 */
[----:B------:R-:W-:-:S04]  /*195a0*/  IMAD.IADD R2, R13, 0x1, R2 ;  /* 0x000000010d027824 */ /* 0x000fc800078e0202 */
[----:B------:R-:W-:-:S07]  /*195b0*/  IMAD.MOV.U32 R13, RZ, RZ, R2 ;  /* 0x000000ffff0d7224 */ /* 0x000fce00078e0002 */
[----:B------:R-:W-:Y:S05]  /*195c0*/  WARPSYNC.COLLECTIVE R15, `(.L_x_2520) ;  /* 0x000000000f087348 */ /* 0x000fea0003c00000 */
[----:B------:R0:W1:Y:S02]  /*195d0*/  SHFL.UP P6, R14, R13, R12, R11 ;  /* 0x0400000c0d0e7389 */ /* 0x00006400000c000b */
[----:B01----:R-:W-:Y:S01]  /*195e0*/  ENDCOLLECTIVE ;  /* 0x000000000000791b */ /* 0x003fe20003800000 */
.L_x_2520:
[----:B------:R-:W-:Y:S02]  /*195f0*/  MOV R12, 0x8 ;  /* 0x00000008000c7802 */ /* 0x000fe40000000f00 */
[----:B------:R-:W-:-:S05]  /*19600*/  SEL R3, R14, RZ, P3 ;  /* 0x000000ff0e037207 */ /* 0x000fca0001800000 */
[----:B------:R-:W-:-:S04]  /*19610*/  IMAD.IADD R3, R2, 0x1, R3 ;  /* 0x0000000102037824 */ /* 0x000fc800078e0203 */
[----:B------:R-:W-:-:S07]  /*19620*/  IMAD.MOV.U32 R13, RZ, RZ, R3 ;  /* 0x000000ffff0d7224 */ /* 0x000fce00078e0003 */
[----:B------:R-:W-:Y:S05]  /*19630*/  WARPSYNC.COLLECTIVE R15, `(.L_x_2521) ;  /* 0x000000000f087348 */ /* 0x000fea0003c00000 */
[----:B------:R0:W1:Y:S02]  /*19640*/  SHFL.UP P6, R14, R13, R12, R11 ;  /* 0x0400000c0d0e7389 */ /* 0x00006400000c000b */
[----:B01----:R-:W-:Y:S01]  /*19650*/  ENDCOLLECTIVE ;  /* 0x000000000000791b */ /* 0x003fe20003800000 */
.L_x_2521:
[----:B------:R-:W-:Y:S01]  /*19660*/  IMAD.MOV.U32 R12, RZ, RZ, 0x10 ;  /* 0x00000010ff0c7424 */ /* 0x000fe200078e00ff */
[----:B------:R-:W-:-:S05]  /*19670*/  SEL R4, R14, RZ, P4 ;  /* 0x000000ff0e047207 */ /* 0x000fca0002000000 */
[----:B------:R-:W-:-:S04]  /*19680*/  IMAD.IADD R4, R3, 0x1, R4 ;  /* 0x0000000103047824 */ /* 0x000fc800078e0204 */
[----:B------:R-:W-:-:S07]  /*19690*/  IMAD.MOV.U32 R13, RZ, RZ, R4 ;  /* 0x000000ffff0d7224 */ /* 0x000fce00078e0004 */
[----:B------:R-:W-:Y:S05]  /*196a0*/  WARPSYNC.COLLECTIVE R15, `(.L_x_2522) ;  /* 0x000000000f087348 */ /* 0x000fea0003c00000 */
[----:B------:R0:W1:Y:S02]  /*196b0*/  SHFL.UP P6, R14, R13, R12, R11 ;  /* 0x0400000c0d0e7389 */ /* 0x00006400000c000b */
[----:B01----:R-:W-:Y:S01]  /*196c0*/  ENDCOLLECTIVE ;  /* 0x000000000000791b */ /* 0x003fe20003800000 */
.L_x_2522:
        /* <DEDUP_REMOVED lines=8> */
.L_x_2523:
[----:B------:R-:W-:Y:S05]  /*19750*/  BRA `(.L_x_2524) ;  /* 0xffffffc8003c7947 */ /* 0x000fea000383ffff */
.L_x_2430:
[----:B------:R-:W-:Y:S01]  /*19760*/  BSSY B0, `(.L_x_2525) ;  /* 0x0000006000007945 */ /* 0x000fe20003800000 */
[----:B------:R-:W-:Y:S02]  /*19770*/  PLOP3.LUT P6, PT, P6, PT, PT, 0x8, 0x0 ;  /* 0x000000000000781c */ /* 0x000fe400037ce170 */
[----:B------:R-:W-:-:S11]  /*19780*/  MOV R15, 0xffffffff ;  /* 0xffffffff000f7802 */ /* 0x000fd60000000f00 */
[----:B01----:R-:W-:Y:S05]  /*19790*/  WARPSYNC.COLLECTIVE R15, `(.L_x_2526) ;  /* 0x000000000f087348 */ /* 0x003fea0003c00000 */
[----:B------:R-:W-:Y:S01]  /*197a0*/  VOTE.ANY R14, PT, P6 ;  /* 0x00000000000e7806 */ /* 0x000fe200030e0100 */
[----:B01----:R-:W-:Y:S06]  /*197b0*/  ENDCOLLECTIVE ;  /* 0x000000000000791b */ /* 0x003fec0003800000 */
.L_x_2526:
[----:B------:R-:W-:Y:S05]  /*197c0*/  BSYNC B0 ;  /* 0x0000000000007941 */ /* 0x000fea0003800000 */
.L_x_2525:
        /* <DEDUP_REMOVED lines=9> */
.L_x_2527:
[----:B------:R-:W-:Y:S01]  /*19860*/  IMAD.MOV.U32 R17, RZ, RZ, R14 ;  /* 0x000000ffff117224 */ /* 0x000fe200078e000e */
[----:B------:R-:W-:Y:S06]  /*19870*/  BRA `(.L_x_2528) ;  /* 0xffffffc8002c7947 */ /* 0x000fec000383ffff */
.L_x_2432:
[----:B------:R-:W-:Y:S01]  /*19880*/  BSSY B0, `(.L_x_2529) ;  /* 0x0000007000007945 */ /* 0x000fe20003800000 */
[----:B------:R-:W-:Y:S01]  /*19890*/  IMAD.MOV.U32 R13, RZ, RZ, R2 ;  /* 0x000000ffff0d7224 */ /* 0x000fe200078e0002 */
[----:B------:R-:W-:Y:S01]  /*198a0*/  MOV R11, 0x1f ;  /* 0x0000001f000b7802 */ /* 0x000fe20000000f00 */
[----:B------:R-:W-:-:S07]  /*198b0*/  IMAD.MOV.U32 R15, RZ, RZ, -0x1 ;  /* 0xffffffffff0f7424 */ /* 0x000fce00078e00ff */
[----:B0123--:R-:W-:Y:S05]  /*198c0*/  WARPSYNC.COLLECTIVE R15, `(.L_x_2530) ;  /* 0x000000000f087348 */ /* 0x00ffea0003c00000 */
[----:B------:R4:W0:Y:S02]  /*198d0*/  SHFL.IDX P6, R14, R13, R12, R11 ;  /* 0x0000000c0d0e7389 */ /* 0x00082400000c000b */
[----:B01234-:R-:W-:Y:S01]  /*198e0*/  ENDCOLLECTIVE ;  /* 0x000000000000791b */ /* 0x01ffe20003800000 */
.L_x_2530:
[----:B------:R-:W-:Y:S05]  /*198f0*/  BSYNC B0 ;  /* 0x0000000000007941 */ /* 0x000fea0003800000 */
.L_x_2529:
[----:B------:R-:W-:Y:S05]  /*19900*/  BRA `(.L_x_2431) ;  /* 0xffffffc800247947 */ /* 0x000fea000383ffff */
.L_x_2436:
[----:B0-----:R0:W1:Y:S02]  /*19910*/  SYNCS.PHASECHK.TRANS64.TRYWAIT P0, [R5+URZ+0x28c20], R0 ;  /* 0x028c2000050075a7 */ /* 0x001064000800017f */
[----:B-1----:R-:W-:Y:S05]  /*19920*/  @!P0 NANOSLEEP.SYNCS 0x989680 ;  /* 0x009896800000895d */ /* 0x002fea0003900000 */
[----:B------:R-:W1:Y:S02]  /*19930*/  @!P0 SYNCS.PHASECHK.TRANS64 P0, [R5+URZ+0x28c20], R0 ;  /* 0x028c2000050085a7 */ /* 0x000e64000800007f */
[----:B-1----:R-:W-:Y:S05]  /*19940*/  @!P0 BRA `(.L_x_2436) ;  /* 0xfffffffc00f08947 */ /* 0x002fea000383ffff */
[----:B------:R-:W-:Y:S05]  /*19950*/  BRA `(.L_x_2531) ;  /* 0xffffffcc009c7947 */ /* 0x000fea000383ffff */
.L_x_2437:
        /* <DEDUP_REMOVED lines=11> */
.L_x_2533:
[----:B------:R-:W-:Y:S05]  /*19a10*/  BSYNC B0 ;  /* 0x0000000000007941 */ /* 0x000fea0003800000 */
.L_x_2532:
[----:B------:R-:W-:Y:S05]  /*19a20*/  BRA `(.L_x_2534) ;  /* 0xffffffcc00847947 */ /* 0x000fea000383ffff */
.L_x_2440:
[----:B------:R-:W-:Y:S01]  /*19a30*/  BSSY B1, `(.L_x_2535) ;  /* 0x0000006000017945 */ /* 0x000fe20003800000 */
[----:B------:R-:W-:-:S07]  /*19a40*/  IMAD.MOV.U32 R15, RZ, RZ, -0x1 ;  /* 0xffffffffff0f7424 */ /* 0x000fce00078e00ff */
[----:B0-234-:R-:W-:Y:S05]  /*19a50*/  WARPSYNC.COLLECTIVE R15, `(.L_x_2536) ;  /* 0x000000000f0c7348 */ /* 0x01dfea0003c00000 */
[----:B------:R-:W-:Y:S02]  /*19a60*/  ELECT P6, UR62, PT ;  /* 0x00000000003e782f */ /* 0x000fe400038c0000 */
[----:B------:R-:W-:Y:S01]  /*19a70*/  MOV R14, UR62 ;  /* 0x0000003e000e7c02 */ /* 0x000fe20008000f00 */
[----:B0-234-:R-:W-:Y:S10]  /*19a80*/  ENDCOLLECTIVE ;  /* 0x000000000000791b */ /* 0x01dff40003800000 */
.L_x_2536:
[----:B------:R-:W-:Y:S05]  /*19a90*/  BSYNC B1 ;  /* 0x0000000000017941 */ /* 0x000fea0003800000 */
.L_x_2535:
[----:B------:R-:W-:Y:S05]  /*19aa0*/  BRA `(.L_x_2537) ;  /* 0xffffffcc007c7947 */ /* 0x000fea000383ffff */
.L_x_2442:
[----:B0-----:R0:W1:Y:S02]  /*19ab0*/  SYNCS.PHASECHK.TRANS64.TRYWAIT P1, [R3+URZ+0x28c40], R2 ;  /* 0x028c4002030075a7 */ /* 0x001064000802017f */
[----:B-1----:R-:W-:Y:S05]  /*19ac0*/  @!P1 NANOSLEEP.SYNCS 0x989680 ;  /* 0x009896800000995d */ /* 0x002fea0003900000 */
[----:B------:R-:W1:Y:S02]  /*19ad0*/  @!P1 SYNCS.PHASECHK.TRANS64 P1, [R3+URZ+0x28c40], R2 ;  /* 0x028c4002030095a7 */ /* 0x000e64000802007f */
[----:B-1----:R-:W-:Y:S05]  /*19ae0*/  @!P1 BRA `(.L_x_2442) ;  /* 0xfffffffc00f09947 */ /* 0x002fea000383ffff */
[----:B------:R-:W-:Y:S05]  /*19af0*/  BRA `(.L_x_2538) ;  /* 0xffffffcc009c7947 */ /* 0x000fea000383ffff */
.L_x_2444:
[----:B-1----:R1:W0:Y:S02]  /*19b00*/  SYNCS.PHASECHK.TRANS64.TRYWAIT P1, [R5+URZ+0x28c40], R0 ;  /* 0x028c4000050075a7 */ /* 0x002224000802017f */
[----:B0-----:R-:W-:Y:S05]  /*19b10*/  @!P1 NANOSLEEP.SYNCS 0x989680 ;  /* 0x009896800000995d */ /* 0x001fea0003900000 */
[----:B------:R-:W0:Y:S02]  /*19b20*/  @!P1 SYNCS.PHASECHK.TRANS64 P1, [R5+URZ+0x28c40], R0 ;  /* 0x028c4000050095a7 */ /* 0x000e24000802007f */
[----:B0-----:R-:W-:Y:S05]  /*19b30*/  @!P1 BRA `(.L_x_2444) ;  /* 0xfffffffc00f09947 */ /* 0x001fea000383ffff */
[----:B------:R-:W-:Y:S05]  /*19b40*/  BRA `(.L_x_2539) ;  /* 0xffffffcc00a87947 */ /* 0x000fea000383ffff */
.L_x_2446:
[----:B------:R0:W0:Y:S02]  /*19b50*/  SYNCS.PHASECHK.TRANS64.TRYWAIT P1, [R3+URZ+0x28c60], R2 ;  /* 0x028c6002030075a7 */ /* 0x000024000802017f */
[----:B0-----:R-:W-:Y:S05]  /*19b60*/  @!P1 NANOSLEEP.SYNCS 0x989680 ;  /* 0x009896800000995d */ /* 0x001fea0003900000 */
[----:B------:R-:W0:Y:S02]  /*19b70*/  @!P1 SYNCS.PHASECHK.TRANS64 P1, [R3+URZ+0x28c60], R2 ;  /* 0x028c6002030095a7 */ /* 0x000e24000802007f */
[----:B0-----:R-:W-:Y:S05]  /*19b80*/  @!P1 BRA `(.L_x_2446) ;  /* 0xfffffffc00f09947 */ /* 0x001fea000383ffff */
[----:B------:R-:W-:Y:S05]  /*19b90*/  BRA `(.L_x_2540) ;  /* 0xffffffcc00a47947 */ /* 0x000fea000383ffff */
.L_x_2541:
        /* <DEDUP_REMOVED lines=14> */
.L_x_5811:


//--------------------- .text._ZN7cutlass13device_kernelIN5flash11enable_sm90INS1_16FlashAttnFwdSm90INS1_25CollectiveMainloopFwdSm90ILi2EN4cute5tupleIJNS5_1CILi1EEES8_S8_EEENS6_IJNS7_ILi64EEESA_SA_EEELi512ENS_6half_tEfNS_4arch4Sm90ELb0ELb1ELb1ELb1ELb1ELb1ELb0ELb0ELb0ELb1ELb0ELb0EEENS1_21CollectiveEpilogueFwdINS6_IJSA_NS7_ILi512EEESA_EEES9_SC_SE_Li256ELb1ELb1ELb0ELb0EEENS1_36VarlenDynamicPersistentTileSchedulerILi64ELi64ELi256ELi128ELb0ELb1ELb1ELb1ELb0ELb1EEEEEEEEEvNT_6ParamsE --------------------------
	.section	.text._ZN7cutlass13device_kernelIN5flash11enable_sm90INS1_16FlashAttnFwdSm90INS1_25CollectiveMainloopFwdSm90ILi2EN4cute5tupleIJNS5_1CILi1EEES8_S8_EEENS6_IJNS7_ILi64EEESA_SA_EEELi512ENS_6half_tEfNS_4arch4Sm90ELb0ELb1ELb1ELb1ELb1ELb1ELb0ELb0ELb0ELb1ELb0ELb0EEENS1_21CollectiveEpilogueFwdINS6_IJSA_NS7_ILi512EEESA_EEES9_SC_SE_Li256ELb1ELb1ELb0ELb0EEENS1_36VarlenDynamicPersistentTileSchedulerILi64ELi64ELi256ELi128ELb0ELb1ELb1ELb1ELb0ELb1EEEEEEEEEvNT_6ParamsE,"ax",@progbits
	.align	128
.text._ZN7cutlass13device_kernelIN5flash11enable_sm90INS1_16FlashAttnFwdSm90INS1_25CollectiveMainloopFwdSm90ILi2EN4cute5tupleIJNS5_1CILi1EEES8_S8_EEENS6_IJNS7_ILi64EEESA_SA_EEELi512ENS_6half_tEfNS_4arch4Sm90ELb0ELb1ELb1ELb1ELb1ELb1ELb0ELb0ELb0ELb1ELb0ELb0EEENS1_21CollectiveEpilogueFwdINS6_IJSA_NS7_ILi512EEESA_EEES9_SC_SE_Li256ELb1ELb1ELb0ELb0EEENS1_36VarlenDynamicPersistentTileSchedulerILi64ELi64ELi256ELi128ELb0ELb1ELb1ELb1ELb0ELb1EEEEEEEEEvNT_6ParamsE:
        .type           _ZN7cutlass13device_kernelIN5flash11enable_sm90INS1_16FlashAttnFwdSm90INS1_25CollectiveMainloopFwdSm90ILi2EN4cute5tupleIJNS5_1CILi1EEES8_S8_EEENS6_IJNS7_ILi64EEESA_SA_EEELi512ENS_6half_tEfNS_4arch4Sm90ELb0ELb1ELb1ELb1ELb1ELb1ELb0ELb0ELb0ELb1ELb0ELb0EEENS1_21CollectiveEpilogueFwdINS6_IJSA_NS7_ILi512EEESA_EEES9_SC_SE_Li256ELb1ELb1ELb0ELb0EEENS1_36VarlenDynamicPersistentTileSchedulerILi64ELi64ELi256ELi128ELb0ELb1ELb1ELb1ELb0ELb1EEEEEEEEEvNT_6ParamsE,@function
        .size           _ZN7cutlass13device_kernelIN5flash11enable_sm90INS1_16FlashAttnFwdSm90INS1_25CollectiveMainloopFwdSm90ILi2EN4cute5tupleIJNS5_1CILi1EEES8_S8_EEENS6_IJNS7_ILi64EEESA_SA_EEELi512ENS_6half_tEfNS_4arch4Sm90ELb0ELb1ELb1ELb1ELb1ELb1ELb0ELb0ELb0ELb1ELb0ELb0EEENS1_21CollectiveEpilogueFwdINS6_IJSA_NS7_ILi512EEESA_EEES9_SC_SE_Li256ELb1ELb1ELb0ELb0EEENS1_36VarlenDynamicPersistentTileSchedulerILi64ELi64ELi256ELi128ELb0ELb1ELb1ELb1ELb0ELb1EEEEEEEEEvNT_6ParamsE,(.L_x_5812 - _ZN7cutlass13device_kernelIN5flash11enable_sm90INS1_16FlashAttnFwdSm90INS1_25CollectiveMainloopFwdSm90ILi2EN4cute5tupleIJNS5_1CILi1EEES8_S8_EEENS6_IJNS7_ILi64EEESA_SA_EEELi512ENS_6half_tEfNS_4arch4Sm90ELb0ELb1ELb1ELb1ELb1ELb1ELb0ELb0ELb0ELb1ELb0ELb0EEENS1_21CollectiveEpilogueFwdINS6_IJSA_NS7_ILi512EEESA_EEES9_SC_SE_Li256ELb1ELb1ELb0ELb0EEENS1_36VarlenDynamicPersistentTileSchedulerILi64ELi64ELi256ELi128ELb0ELb1ELb1ELb1ELb0ELb1EEEEEEEEEvNT_6ParamsE)
        .other          _ZN7cutlass13device_kernelIN5flash11enable_sm90INS1_16FlashAttnFwdSm90INS1_25CollectiveMainloopFwdSm90ILi2EN4cute5tupleIJNS5_1CILi1EEES8_S8_EEENS6_IJNS7_ILi64EEESA_SA_EEELi512ENS_6half_tEfNS_4arch4Sm90ELb0ELb1ELb1ELb1ELb1ELb1ELb0ELb0ELb0ELb1ELb0ELb0EEENS1_21CollectiveEpilogueFwdINS6_IJSA_NS7_ILi512EEESA_EEES9_SC_SE_Li256ELb1ELb1ELb0ELb0EEENS1_36VarlenDynamicPersistentTileSchedulerILi64ELi64ELi256ELi128ELb0ELb1ELb1ELb1ELb0ELb1EEEEEEEEEvNT_6ParamsE,@"STO_CUDA_ENTRY STV_DEFAULT"
_ZN7cutlass13device_kernelIN5flash11enable_sm90INS1_16FlashAttnFwdSm90INS1_25CollectiveMainloopFwdSm90ILi2EN4cute5tupleIJNS5_1CILi1EEES8_S8_EEENS6_IJNS7_ILi64EEESA_SA_EEELi512ENS_6half_tEfNS_4arch4Sm90ELb0ELb1ELb1ELb1ELb1ELb1ELb0ELb0ELb0ELb1ELb0ELb0EEENS1_21CollectiveEpilogueFwdINS6_IJSA_NS7_ILi512EEESA_EEES9_SC_SE_Li256ELb1ELb1ELb0ELb0EEENS1_36VarlenDynamicPersistentTileSchedulerILi64ELi64ELi256ELi128ELb0ELb1ELb1ELb1ELb0ELb1EEEEEEEEEvNT_6ParamsE:
[----:B------:R-:W0:Y:S02]  /*0000*/  LDC R1, c[0x0][0x28] ;  /* 0x00000a00ff017b82 */ /* 0x000e240000000800 */
[----:B0-----:R-:W-:Y:S01]  /*0010*/  VIADD R1, R1, 0xffffff98 ;  /* 0xffffff9801017836 */ /* 0x001fe20000000000 */
[----:B------:R-:W0:Y:S01]  /*0020*/  S2R R0, SR_TID.X ;  /* 0x0000000000007919 */ /* 0x000e220000002100 */
[----:B------:R-:W-:Y:S01]  /*0030*/  ELECT P0, URZ, PT ;  /* 0x00000000003f782f */ /* 0x000fe20003800000 */
[----:B------:R-:W-:Y:S01]  /*0040*/  BSSY B0, `(.L_x_2542) ;  /* 0x000000e000007945 */ /* 0x000fe20003800000 */
[----:B0-----:R-:W-:-:S05]  /*0050*/  SHF.R.U32.HI R2, RZ, 0x5, R0 ;  /* 0x00000005ff027819 */ /* 0x001fca0000011600 */
[----:B------:R-:W0:Y:S02]  /*0060*/  SHFL.IDX PT, R3, R2, RZ, 0x1f ;  /* 0x00001fff02037589 */ /* 0x000e2400000e0000 */
[----:B0-----:R-:W-:Y:S02]  /*0070*/  ISETP.EQ.AND P0, PT, R3, RZ, P0 ;  /* 0x000000ff0300720c */ /* 0x001fe40000702270 */
[----:B------:R-:W-:-:S11]  /*0080*/  SHF.R.U32.HI R3, RZ, 0x7, R0 ;  /* 0x00000007ff037819 */ /* 0x000fd60000011600 */
        /* <DEDUP_REMOVED lines=9> */
.L_x_2543:
[----:B------:R-:W-:Y:S05]  /*0120*/  BSYNC B0 ;  /* 0x0000000000007941 */ /* 0x000fea0003800000 */
.L_x_2542:
[----:B------:R-:W-:Y:S01]  /*0130*/  VOTEU.ANY UP0, P0 ;  /* 0x00000000003f7886 */ /* 0x000fe20000000100 */
[----:B------:R-:W0:Y:S01]  /*0140*/  SHFL.IDX PT, R5, R3, RZ, 0x1f ;  /* 0x00001fff03057589 */ /* 0x000e2200000e0000 */
[----:B------:R-:W-:Y:S01]  /*0150*/  UMOV UR4, 0x80 ;  /* 0x0000008000047882 */ /* 0x000fe20000000000 */
[----:B------:R-:W-:Y:S01]  /*0160*/  UMOV UR7, 0x100 ;  /* 0x0000010000077882 */ /* 0x000fe20000000000 */
[----:B------:R-:W-:Y:S01]  /*0170*/  VOTEU.ANY UP1, P0 ;  /* 0x00000000003f7886 */ /* 0x000fe20000020100 */
[----:B------:R-:W1:Y:S01]  /*0180*/  @UP0 S2UR UR8, SR_CgaCtaId ;  /* 0x00000000000809c3 */ /* 0x000e620000008800 */
[----:B------:R-:W2:Y:S01]  /*0190*/  SHFL.IDX PT, R4, R2, RZ, 0x1f ;  /* 0x00001fff02047589 */ /* 0x000ea200000e0000 */
[----:B------:R-:W-:Y:S01]  /*01a0*/  @UP0 UMOV UR6, 0x400 ;  /* 0x0000040000060882 */ /* 0x000fe20000000000 */
[----:B------:R-:W-:-:S04]  /*01b0*/  @UP0 UIADD3 UR4, -UR4, 0x100000, URZ ;  /* 0x0010000004040890 */ /* 0x000fc8000fffe13f */
[----:B------:R-:W-:Y:S02]  /*01c0*/  @UP0 USHF.L.U32 UR5, UR4, 0xb, URZ ;  /* 0x0000000b04050899 */ /* 0x000fe4000800063f */
[----:B------:R-:W-:Y:S01]  /*01d0*/  @UP0 USHF.L.U32 UR4, UR4, 0x1, URZ ;  /* 0x0000000104040899 */ /* 0x000fe2000800063f */
[----:B------:R-:W-:Y:S01]  /*01e0*/  VOTEU.ANY UP2, P0 ;  /* 0x00000000003f7886 */ /* 0x000fe20000040100 */
[----:B0-----:R-:W-:Y:S01]  /*01f0*/  R2UR UR39, R5 ;  /* 0x00000000052772ca */ /* 0x001fe200000e0000 */
[----:B-1----:R-:W-:Y:S01]  /*0200*/  @UP0 ULEA UR8, UR8, UR6, 0x18 ;  /* 0x0000000608080291 */ /* 0x002fe2000f8ec03f */
[----:B--2---:R-:W-:Y:S01]  /*0210*/  ISETP.NE.AND P1, PT, R4, RZ, PT ;  /* 0x000000ff0400720c */ /* 0x004fe20003f25270 */
[----:B------:R-:W-:-:S04]  /*0220*/  @UP0 UIADD3 UR6, -UR7, 0x100000, URZ ;  /* 0x0010000007060890 */ /* 0x000fc8000fffe13f */
[----:B------:R-:W-:Y:S02]  /*0230*/  @UP0 USHF.L.U32 UR7, UR6, 0xb, URZ ;  /* 0x0000000b06070899 */ /* 0x000fe4000800063f */
[----:B------:R-:W-:-:S04]  /*0240*/  @UP0 USHF.L.U32 UR6, UR6, 0x1, URZ ;  /* 0x0000000106060899 */ /* 0x000fc8000800063f */
[----:B------:R-:W-:Y:S01]  /*0250*/  UISETP.NE.AND UP0, UPT, UR39, URZ, UPT ;  /* 0x0000003f2700728c */ /* 0x000fe2000bf05270 */
[----:B------:R-:W0:Y:S02]  /*0260*/  FENCE.VIEW.ASYNC.S ;  /* 0x00000000000073c6 */ /* 0x000e240000000000 */
[----:B0-----:R0:W1:Y:S05]  /*0270*/  @UP1 SYNCS.EXCH.64 URZ, [UR8+0x28c00], UR4 ;  /* 0x028c0004083f15b2 */ /* 0x00106a0008000100 */
[----:B------:R0:W2:Y:S01]  /*0280*/  @UP2 SYNCS.EXCH.64 URZ, [UR8+0x28c20], UR6 ;  /* 0x028c2006083f25b2 */ /* 0x0000a20008000100 */
        /* <DEDUP_REMOVED lines=13> */
[----:B------:R3:W0:Y:S02]  /*0360*/  SYNCS.EXCH.64 URZ, [UR6+0x28c48], UR4 ;  /* 0x028c4804063f75b2 */ /* 0x0006240008000100 */
[----:B---3--:R-:W-:Y:S01]  /*0370*/  NOP ;  /* 0x0000000000007918 */ /* 0x008fe20000000000 */
.L_x_2544:
[----:B------:R-:W3:Y:S01]  /*0380*/  SHFL.IDX PT, R4, R2, RZ, 0x1f ;  /* 0x00001fff02047589 */ /* 0x000ee200000e0000 */
[----:B------:R-:W-:Y:S01]  /*0390*/  NOP ;  /* 0x0000000000007918 */ /* 0x000fe20000000000 */
[----:B---3--:R-:W-:-:S13]  /*03a0*/  ISETP.NE.AND P0, PT, R4, RZ, PT ;  /* 0x000000ff0400720c */ /* 0x008fda0003f05270 */
        /* <DEDUP_REMOVED lines=17> */
[----:B------:R3:W0:Y:S02]  /*04c0*/  SYNCS.EXCH.64 URZ, [UR8+0x28c68], UR6 ;  /* 0x028c6806083f75b2 */ /* 0x0006240008000100 */
[----:B---3--:R-:W-:Y:S01]  /*04d0*/  NOP ;  /* 0x0000000000007918 */ /* 0x008fe20000000000 */
.L_x_2545:
[----:B------:R-:W3:Y:S01]  /*04e0*/  SHFL.IDX PT, R4, R2, RZ, 0x1f ;  /* 0x00001fff02047589 */ /* 0x000ee200000e0000 */
[----:B------:R-:W-:Y:S01]  /*04f0*/  NOP ;  /* 0x0000000000007918 */ /* 0x000fe20000000000 */
[----:B---3--:R-:W-:-:S13]  /*0500*/  ISETP.NE.AND P0, PT, R4, RZ, PT ;  /* 0x000000ff0400720c */ /* 0x008fda0003f05270 */
        /* <DEDUP_REMOVED lines=13> */
[----:B------:R3:W0:Y:S02]  /*05e0*/  SYNCS.EXCH.64 URZ, [UR6+0x28c88], UR4 ;  /* 0x028c8804063f75b2 */ /* 0x0006240008000100 */
[----:B---3--:R-:W-:Y:S01]  /*05f0*/  NOP ;  /* 0x0000000000007918 */ /* 0x008fe20000000000 */
.L_x_2546:
        /* <DEDUP_REMOVED lines=22> */
.L_x_2547:
        /* <DEDUP_REMOVED lines=22> */
.L_x_2548:
[----:B------:R-:W-:Y:S01]  /*08c0*/  PLOP3.LUT P0, PT, PT, PT, UP0, 0x80, 0x0 ;  /* 0x000000000000781c */ /* 0x000fe20003f0f008 */
[----:B------:R-:W-:Y:S01]  /*08d0*/  UMOV UR36, 0x1 ;  /* 0x0000000100247882 */ /* 0x000fe20000000000 */
[----:B------:R-:W-:Y:S01]  /*08e0*/  NOP ;  /* 0x0000000000007918 */ /* 0x000fe20000000000 */
[----:B------:R-:W-:Y:S01]  /*08f0*/  USEL UR36, UR36, 0x2, !UP0 ;  /* 0x0000000224247887 */ /* 0x000fe2000c000000 */
[----:B------:R-:W-:Y:S01]  /*0900*/  BSSY B9, `(.L_x_2549) ;  /* 0x0001f7e000097945 */ /* 0x000fe20003800000 */
[----:B------:R-:W-:Y:S01]  /*0910*/  ULDC.64 UR40, c[0x0][0x208] ;  /* 0x0000820000287ab9 */ /* 0x000fe20000000a00 */
[----:B012-4-:R-:W-:Y:S07]  /*0920*/  BAR.SYNC.DEFER_BLOCKING 0x0 ;  /* 0x0000000000007b1d */ /* 0x017fee0000010000 */
[----:B------:R-:W-:Y:S05]  /*0930*/  @!P0 BRA `(.L_x_2550) ;  /* 0x0000017800e88947 */ /* 0x000fea0003800000 */
.L_x_2551:
[----:B------:R-:W-:-:S08]  /*0940*/  NOP ;  /* 0x0000000000007918 */ /* 0x000fd00000000000 */
[----:B------:R-:W0:Y:S02]  /*0950*/  USETMAXREG.TRY_ALLOC.CTAPOOL UP0, 0xe8 ;  /* 0x000000e8000079c8 */ /* 0x000e240008000600 */
[----:B0-----:R-:W-:-:S13]  /*0960*/  PLOP3.LUT P0, PT, PT, PT, UP0, 0x80, 0x0 ;  /* 0x000000000000781c */ /* 0x001fda0003f0f008 */
[----:B------:R-:W-:Y:S05]  /*0970*/  @!P0 BRA `(.L_x_2551) ;  /* 0xfffffffc00f08947 */ /* 0x000fea000383ffff */
[----:B------:R-:W-:Y:S01]  /*0980*/  ISETP.NE.AND P0, PT, R3, 0x1, PT ;  /* 0x000000010300780c */ /* 0x000fe20003f05270 */
[----:B------:R-:W0:Y:S01]  /*0990*/  S2UR UR4, SR_CgaCtaId ;  /* 0x00000000000479c3 */ /* 0x000e220000008800 */
        /* <DEDUP_REMOVED lines=13> */
[----:B------:R-:W-:Y:S01]  /*0a70*/  ULOP3.LUT UR37, UR36, 0x1, URZ, 0xfc, !UPT ;  /* 0x0000000124257892 */ /* 0x000fe2000f8efc3f */
[----:B------:R-:W-:Y:S02]  /*0a80*/  IMAD.MOV.U32 R200, RZ, RZ, 0x40 ;  /* 0x00000040ffc87424 */ /* 0x000fe400078e00ff */
[----:B------:R-:W-:Y:S01]  /*0a90*/  IMAD.MOV.U32 R188, RZ, RZ, RZ ;  /* 0x000000ffffbc7224 */ /* 0x000fe200078e00ff */
[----:B------:R-:W-:Y:S01]  /*0aa0*/  SHF.R.S32.HI R0, RZ, 0x1f, R16 ;  /* 0x0000001fff007819 */ /* 0x000fe20000011410 */
[----:B------:R-:W-:-:S03]  /*0ab0*/  IMAD.MOV.U32 R192, RZ, RZ, RZ ;  /* 0x000000ffffc07224 */ /* 0x000fc600078e00ff */
[CC--:B------:R-:W-:Y:S02]  /*0ac0*/  LEA.HI R3, R0.reuse, R16.reuse, RZ, 0x4 ;  /* 0x0000001000037211 */ /* 0x0c0fe400078f20ff */
[CC--:B------:R-:W-:Y:S02]  /*0ad0*/  LEA.HI R7, R0.reuse, R16.reuse, RZ, 0x7 ;  /* 0x0000001000077211 */ /* 0x0c0fe400078f38ff */
[----:B------:R-:W-:Y:S02]  /*0ae0*/  LOP3.LUT R4, R3, 0xfffffff0, RZ, 0xc0, !PT ;  /* 0xfffffff003047812 */ /* 0x000fe400078ec0ff */
[----:B------:R-:W-:Y:S02]  /*0af0*/  LOP3.LUT R6, R7, 0xffffff80, RZ, 0xc0, !PT ;  /* 0xffffff8007067812 */ /* 0x000fe400078ec0ff */
[----:B------:R-:W-:Y:S01]  /*0b00*/  LEA.HI R5, R0, R16, RZ, 0x5 ;  /* 0x0000001000057211 */ /* 0x000fe200078f28ff */
[C---:B------:R-:W-:Y:S01]  /*0b10*/  IMAD.IADD R4, R16.reuse, 0x1, -R4 ;  /* 0x0000000110047824 */ /* 0x040fe200078e0a04 */
[----:B------:R-:W-:Y:S01]  /*0b20*/  SHF.R.S32.HI R20, RZ, 0x7, R7 ;  /* 0x00000007ff147819 */ /* 0x000fe20000011407 */
[----:B------:R-:W-:Y:S01]  /*0b30*/  IMAD.IADD R8, R16, 0x1, -R6 ;  /* 0x0000000110087824 */ /* 0x000fe200078e0a06 */
[----:B------:R-:W-:-:S02]  /*0b40*/  SHF.R.S32.HI R18, RZ, 0x5, R5 ;  /* 0x00000005ff127819 */ /* 0x000fc40000011405 */
[--C-:B------:R-:W-:Y:S01]  /*0b50*/  SHF.R.S32.HI R11, RZ, 0x1f, R4.reuse ;  /* 0x0000001fff0b7819 */ /* 0x100fe20000011404 */
[----:B------:R-:W-:Y:S01]  /*0b60*/  IMAD R14, R20, 0x100, R4 ;  /* 0x00000100140e7824 */ /* 0x000fe200078e0204 */
[----:B------:R-:W-:Y:S02]  /*0b70*/  SHF.R.S32.HI R5, RZ, 0x1f, R5 ;  /* 0x0000001fff057819 */ /* 0x000fe40000011405 */
[----:B------:R-:W-:Y:S02]  /*0b80*/  SHF.R.S32.HI R6, RZ, 0x4, R3 ;  /* 0x00000004ff067819 */ /* 0x000fe40000011403 */
[----:B------:R-:W-:Y:S02]  /*0b90*/  LEA.HI R13, R11, R4, RZ, 0x3 ;  /* 0x000000040b0d7211 */ /* 0x000fe400078f18ff */
[----:B------:R-:W-:Y:S02]  /*0ba0*/  LEA.HI R3, R3, R6, RZ, 0x1 ;  /* 0x0000000603037211 */ /* 0x000fe400078f08ff */
[----:B------:R-:W-:-:S02]  /*0bb0*/  LEA.HI R5, R5, R18, RZ, 0x2 ;  /* 0x0000001205057211 */ /* 0x000fc400078f10ff */
[C---:B------:R-:W-:Y:S01]  /*0bc0*/  LOP3.LUT R15, R13.reuse, 0xfffffff8, RZ, 0xc0, !PT ;  /* 0xfffffff80d0f7812 */ /* 0x040fe200078ec0ff */
[----:B------:R-:W-:Y:S01]  /*0bd0*/  IMAD.SHL.U32 R13, R13, 0x40, RZ ;  /* 0x000000400d0d7824 */ /* 0x000fe200078e00ff */
[----:B------:R-:W-:Y:S02]  /*0be0*/  LOP3.LUT R3, R3, 0x1ffffffe, RZ, 0xc0, !PT ;  /* 0x1ffffffe03037812 */ /* 0x000fe400078ec0ff */
[----:B------:R-:W-:Y:S01]  /*0bf0*/  LOP3.LUT R5, R5, 0x3ffffc, RZ, 0xc0, !PT ;  /* 0x003ffffc05057812 */ /* 0x000fe200078ec0ff */
[----:B------:R-:W-:Y:S01]  /*0c00*/  IMAD.IADD R15, R4, 0x1, -R15 ;  /* 0x00000001040f7824 */ /* 0x000fe200078e0a0f */
[----:B------:R-:W-:Y:S02]  /*0c10*/  IADD3 R3, R6, -R3, RZ ;  /* 0x8000000306037210 */ /* 0x000fe40007ffe0ff */
[----:B------:R-:W-:Y:S01]  /*0c20*/  SHF.R.S32.HI R9, RZ, 0x1f, R8 ;  /* 0x0000001fff097819 */ /* 0x000fe20000011408 */
[----:B------:R-:W-:Y:S01]  /*0c30*/  IMAD.IADD R5, R18, 0x1, -R5 ;  /* 0x0000000112057824 */ /* 0x000fe200078e0a05 */
[----:B------:R-:W-:Y:S01]  /*0c40*/  LOP3.LUT R13, R13, 0x7ffffe00, RZ, 0xc0, !PT ;  /* 0x7ffffe000d0d7812 */ /* 0x000fe200078ec0ff */
[----:B------:R-:W-:Y:S01]  /*0c50*/  IMAD.SHL.U32 R4, R15, 0x40, RZ ;  /* 0x000000400f047824 */ /* 0x000fe200078e00ff */
[-C--:B------:R-:W-:Y:S01]  /*0c60*/  LEA.HI R10, R9, R8.reuse, RZ, 0x2 ;  /* 0x00000008090a7211 */ /* 0x080fe200078f10ff */
[----:B------:R-:W-:Y:S01]  /*0c70*/  IMAD R14, R5, 0x10, R14 ;  /* 0x00000010050e7824 */ /* 0x000fe200078e020e */
[----:B------:R-:W-:Y:S01]  /*0c80*/  LEA.HI R9, R9, R8, RZ, 0x5 ;  /* 0x0000000809097211 */ /* 0x000fe200078f28ff */
[----:B------:R-:W-:Y:S01]  /*0c90*/  IMAD.SHL.U32 R3, R3, 0x8, RZ ;  /* 0x0000000803037824 */ /* 0x000fe200078e00ff */
[----:B------:R-:W-:Y:S01]  /*0ca0*/  LOP3.LUT R4, R4, 0x1c0, RZ, 0xc0, !PT ;  /* 0x000001c004047812 */ /* 0x000fe200078ec0ff */
[----:B------:R-:W-:Y:S01]  /*0cb0*/  IMAD R13, R18, 0x400, R13 ;  /* 0x00000400120d7824 */ /* 0x000fe200078e020d */
[----:B------:R-:W-:Y:S01]  /*0cc0*/  SHF.R.S32.HI R11, RZ, 0x2, R10 ;  /* 0x00000002ff0b7819 */ /* 0x000fe2000001140a */
[--C-:B------:R-:W-:Y:S01]  /*0cd0*/  IMAD.U32 R5, R14, 0x40, R3.reuse ;  /* 0x000000400e057824 */ /* 0x100fe200078e0003 */
[----:B------:R-:W-:-:S02]  /*0ce0*/  LOP3.LUT R3, R4, 0x8, R3, 0xf8, !PT ;  /* 0x0000000804037812 */ /* 0x000fc400078ef803 */
[----:B------:R-:W-:Y:S02]  /*0cf0*/  CS2R R18, SRZ ;  /* 0x0000000000127805 */ /* 0x000fe4000001ff00 */
[----:B------:R-:W-:Y:S02]  /*0d00*/  SHF.R.S32.HI R12, RZ, 0x1f, R10 ;  /* 0x0000001fff0c7819 */ /* 0x000fe4000001140a */
[----:B------:R-:W-:Y:S01]  /*0d10*/  SHF.R.U32.HI R4, RZ, 0x3, R4 ;  /* 0x00000003ff047819 */ /* 0x000fe20000011604 */
[----:B------:R0:W-:Y:S01]  /*0d20*/  STL [R1+0x60], R5 ;  /* 0x0000600501007387 */ /* 0x0001e20000100800 */
[----:B------:R-:W-:Y:S02]  /*0d30*/  LEA.HI R12, R12, R11, RZ, 0x3 ;  /* 0x0000000b0c0c7211 */ /* 0x000fe400078f18ff */
[----:B------:R-:W-:Y:S01]  /*0d40*/  LOP3.LUT R4, R3, R4, RZ, 0x3c, !PT ;  /* 0x0000000403047212 */ /* 0x000fe200078e3cff */
[----:B------:R-:W-:Y:S01]  /*0d50*/  STL [R1+0x50], RZ ;  /* 0x000050ff01007387 */ /* 0x000fe20000100800 */
[----:B------:R-:W-:-:S02]  /*0d60*/  LEA.HI R3, R0, R16, RZ, 0x3 ;  /* 0x0000001000037211 */ /* 0x000fc400078f18ff */
[----:B------:R-:W-:Y:S01]  /*0d70*/  LEA.HI R0, R0, R16, RZ, 0x2 ;  /* 0x0000001000007211 */ /* 0x000fe200078f10ff */
[----:B------:R-:W-:Y:S01]  /*0d80*/  IMAD.IADD R13, R13, 0x1, R4 ;  /* 0x000000010d0d7824 */ /* 0x000fe200078e0204 */
[----:B------:R-:W-:Y:S02]  /*0d90*/  LOP3.LUT R12, R12, 0xfffffff8, RZ, 0xc0, !PT ;  /* 0xfffffff80c0c7812 */ /* 0x000fe400078ec0ff */
[----:B------:R-:W-:Y:S01]  /*0da0*/  SHF.R.S32.HI R4, RZ, 0x3, R3 ;  /* 0x00000003ff047819 */ /* 0x000fe20000011403 */
[----:B------:R-:W-:Y:S01]  /*0db0*/  IMAD R198, R13, 0x2, R2 ;  /* 0x000000020dc67824 */ /* 0x000fe200078e0202 */
[----:B0-----:R-:W-:Y:S01]  /*0dc0*/  LOP3.LUT R5, R10, 0x7ffffffc, RZ, 0xc0, !PT ;  /* 0x7ffffffc0a057812 */ /* 0x001fe200078ec0ff */
[----:B------:R-:W-:Y:S01]  /*0dd0*/  IMAD.IADD R12, R11, 0x1, -R12 ;  /* 0x000000010b0c7824 */ /* 0x000fe200078e0a0c */
[--C-:B------:R-:W-:Y:S01]  /*0de0*/  SHF.R.S32.HI R189, RZ, 0x2, R0.reuse ;  /* 0x00000002ffbd7819 */ /* 0x100fe20000011400 */
[----:B------:R-:W-:Y:S01]  /*0df0*/  VIADD R201, R198, 0x26800 ;  /* 0x00026800c6c97836 */ /* 0x000fe20000000000 */
[----:B------:R-:W-:Y:S01]  /*0e00*/  SHF.R.S32.HI R4, RZ, 0x1f, R0 ;  /* 0x0000001fff047819 */ /* 0x000fe20000011400 */
[----:B------:R-:W-:Y:S01]  /*0e10*/  IMAD.IADD R5, R8, 0x1, -R5 ;  /* 0x0000000108057824 */ /* 0x000fe200078e0a05 */
[----:B------:R-:W-:Y:S01]  /*0e20*/  LOP3.LUT R0, R0, 0xfffffffc, RZ, 0xc0, !PT ;  /* 0xfffffffc00007812 */ /* 0x000fe200078ec0ff */
[----:B------:R-:W-:Y:S01]  /*0e30*/  VIADD R199, R198, 0x26820 ;  /* 0x00026820c6c77836 */ /* 0x000fe20000000000 */
[----:B------:R-:W-:Y:S01]  /*0e40*/  SHF.R.S32.HI R9, RZ, 0x5, R9 ;  /* 0x00000005ff097819 */ /* 0x000fe20000011409 */
[----:B------:R-:W-:Y:S01]  /*0e50*/  IMAD.SHL.U32 R185, R5, 0x2, RZ ;  /* 0x0000000205b97824 */ /* 0x000fe200078e00ff */
[----:B------:R-:W-:Y:S01]  /*0e60*/  LOP3.LUT R3, R3, 0xfffffff8, RZ, 0xc0, !PT ;  /* 0xfffffff803037812 */ /* 0x000fe200078ec0ff */
[C---:B------:R-:W-:Y:S01]  /*0e70*/  IMAD.IADD R8, R16.reuse, 0x1, -R0 ;  /* 0x0000000110087824 */ /* 0x040fe200078e0a00 */
[----:B------:R-:W-:Y:S01]  /*0e80*/  LEA R194, R9, R12, 0x4 ;  /* 0x0000000c09c27211 */ /* 0x000fe200078e20ff */
[----:B------:R-:W-:Y:S01]  /*0e90*/  VIADD R9, R189, 0x20 ;  /* 0x00000020bd097836 */ /* 0x000fe20000000000 */
[----:B------:R-:W-:Y:S01]  /*0ea0*/  LEA.HI R7, R7, R20, RZ, 0x1 ;  /* 0x0000001407077211 */ /* 0x000fe200078f08ff */
[----:B------:R-:W-:Y:S01]  /*0eb0*/  IMAD.IADD R10, R16, 0x1, -R3 ;  /* 0x00000001100a7824 */ /* 0x000fe200078e0a03 */
[C---:B------:R-:W-:Y:S01]  /*0ec0*/  LEA.HI R0, R8.reuse, R8, RZ, 0x1 ;  /* 0x0000000808007211 */ /* 0x040fe200078f08ff */
[----:B------:R-:W-:Y:S01]  /*0ed0*/  IMAD.SHL.U32 R3, R9, 0x40, RZ ;  /* 0x0000004009037824 */ /* 0x000fe200078e00ff */
[----:B------:R-:W-:Y:S01]  /*0ee0*/  SHF.L.U32 R16, R8, 0x3, RZ ;  /* 0x0000000308107819 */ /* 0x000fe200000006ff */
[----:B------:R-:W-:Y:S01]  /*0ef0*/  IMAD.SHL.U32 R204, R10, 0x8, RZ ;  /* 0x000000080acc7824 */ /* 0x000fe200078e00ff */
[----:B------:R-:W-:Y:S01]  /*0f00*/  SHF.R.S32.HI R6, RZ, 0x1f, R9 ;  /* 0x0000001fff067819 */ /* 0x000fe20000011409 */
[----:B------:R-:W-:Y:S01]  /*0f10*/  IMAD.SHL.U32 R190, R8, 0x4, RZ ;  /* 0x0000000408be7824 */ /* 0x000fe200078e00ff */
[----:B------:R-:W-:Y:S01]  /*0f20*/  LOP3.LUT R7, R7, 0xfffffe, RZ, 0xc0, !PT ;  /* 0x00fffffe07077812 */ /* 0x000fe200078ec0ff */
[----:B------:R-:W-:Y:S01]  /*0f30*/  VIADD R36, R204, 0x40 ;  /* 0x00000040cc247836 */ /* 0x000fe20000000000 */
[----:B------:R-:W-:Y:S01]  /*0f40*/  LOP3.LUT R0, R0, 0x1ffffffe, RZ, 0xc0, !PT ;  /* 0x1ffffffe00007812 */ /* 0x000fe200078ec0ff */
[----:B------:R-:W-:Y:S01]  /*0f50*/  VIADD R228, R16, 0x40 ;  /* 0x0000004010e47836 */ /* 0x000fe20000000000 */
[----:B------:R-:W-:Y:S01]  /*0f60*/  LEA.HI R6, R6, R9, RZ, 0x3 ;  /* 0x0000000906067211 */ /* 0x000fe200078f18ff */
[C---:B------:R-:W-:Y:S01]  /*0f70*/  VIADD R34, R204.reuse, 0xc0 ;  /* 0x000000c0cc227836 */ /* 0x040fe20000000000 */
[----:B------:R-:W-:Y:S01]  /*0f80*/  LOP3.LUT R3, R3, 0x1c0, RZ, 0xc0, !PT ;  /* 0x000001c003037812 */ /* 0x000fe200078ec0ff */
[----:B------:R-:W-:Y:S01]  /*0f90*/  VIADD R35, R204, 0x80 ;  /* 0x00000080cc237836 */ /* 0x000fe20000000000 */
[----:B------:R-:W-:Y:S01]  /*0fa0*/  LEA.HI R4, R4, R189, RZ, 0x3 ;  /* 0x000000bd04047211 */ /* 0x000fe200078f18ff */
[C---:B------:R-:W-:Y:S01]  /*0fb0*/  VIADD R32, R204.reuse, 0x140 ;  /* 0x00000140cc207836 */ /* 0x040fe20000000000 */
[----:B------:R-:W-:Y:S01]  /*0fc0*/  IADD3 R30, R204, 0x1c0, RZ ;  /* 0x000001c0cc1e7810 */ /* 0x000fe20007ffe0ff */
[----:B------:R-:W-:Y:S01]  /*0fd0*/  IMAD.IADD R7, R20, 0x1, -R7 ;  /* 0x0000000114077824 */ /* 0x000fe200078e0a07 */
[----:B------:R-:W-:Y:S01]  /*0fe0*/  SHF.R.U32.HI R24, RZ, 0x3, R3 ;  /* 0x00000003ff187819 */ /* 0x000fe20000011603 */
[----:B------:R-:W-:Y:S01]  /*0ff0*/  VIADD R220, R16, 0x60 ;  /* 0x0000006010dc7836 */ /* 0x000fe20000000000 */
[----:B------:R-:W-:Y:S01]  /*1000*/  SHF.R.S32.HI R38, RZ, 0x1f, R36 ;  /* 0x0000001fff267819 */ /* 0x000fe20000011424 */
[C---:B------:R-:W-:Y:S01]  /*1010*/  VIADD R33, R204.reuse, 0x100 ;  /* 0x00000100cc217836 */ /* 0x040fe20000000000 */
[----:B------:R-:W-:Y:S01]  /*1020*/  SHF.R.S32.HI R36, RZ, 0x1f, R34 ;  /* 0x0000001fff247819 */ /* 0x000fe20000011422 */
[----:B------:R-:W-:Y:S01]  /*1030*/  VIADD R31, R204, 0x180 ;  /* 0x00000180cc1f7836 */ /* 0x000fe20000000000 */
[----:B------:R-:W-:Y:S01]  /*1040*/  SHF.R.S32.HI R37, RZ, 0x1f, R35 ;  /* 0x0000001fff257819 */ /* 0x000fe20000011423 */
[----:B------:R-:W-:Y:S01]  /*1050*/  VIADD R218, R16, 0x80 ;  /* 0x0000008010da7836 */ /* 0x000fe20000000000 */
[----:B------:R-:W-:Y:S01]  /*1060*/  SHF.R.S32.HI R34, RZ, 0x1f, R32 ;  /* 0x0000001fff227819 */ /* 0x000fe20000011420 */
[----:B------:R-:W-:Y:S01]  /*1070*/  VIADD R203, R190, 0x10 ;  /* 0x00000010becb7836 */ /* 0x000fe20000000000 */
[----:B------:R-:W-:Y:S01]  /*1080*/  LOP3.LUT R4, R4, 0xfffffff8, RZ, 0xc0, !PT ;  /* 0xfffffff804047812 */ /* 0x000fe200078ec0ff */
[----:B------:R-:W-:Y:S01]  /*1090*/  IMAD.IADD R229, R8, 0x1, -R0 ;  /* 0x0000000108e57824 */ /* 0x000fe200078e0a00 */
[----:B------:R-:W-:Y:S01]  /*10a0*/  LOP3.LUT R0, R3, 0x38, R16, 0xf8, !PT ;  /* 0x0000003803007812 */ /* 0x000fe200078ef810 */
[----:B------:R-:W-:Y:S01]  /*10b0*/  IMAD.SHL.U32 R6, R6, 0x40, RZ ;  /* 0x0000004006067824 */ /* 0x000fe200078e00ff */
[----:B------:R-:W-:Y:S01]  /*10c0*/  SHF.R.S32.HI R3, RZ, 0x1f, R228 ;  /* 0x0000001fff037819 */ /* 0x000fe200000114e4 */
[C---:B------:R-:W-:Y:S01]  /*10d0*/  VIADD R29, R16.reuse, 0x1c0 ;  /* 0x000001c0101d7836 */ /* 0x040fe20000000000 */
[C---:B------:R-:W-:Y:S01]  /*10e0*/  IADD3 R28, R16.reuse, 0x1e0, RZ ;  /* 0x000001e0101c7810 */ /* 0x040fe20007ffe0ff */
[----:B------:R-:W-:Y:S01]  /*10f0*/  IMAD.SHL.U32 R197, R7, 0x100, RZ ;  /* 0x0000010007c57824 */ /* 0x000fe200078e00ff */
[----:B------:R-:W-:Y:S01]  /*1100*/  SHF.R.S32.HI R7, RZ, 0x1f, R220 ;  /* 0x0000001fff077819 */ /* 0x000fe200000114dc */
[C---:B------:R-:W-:Y:S01]  /*1110*/  VIADD R215, R16.reuse, 0xa0 ;  /* 0x000000a010d77836 */ /* 0x040fe20000000000 */
[----:B------:R-:W-:Y:S01]  /*1120*/  SHF.R.S32.HI R35, RZ, 0x1f, R33 ;  /* 0x0000001fff237819 */ /* 0x000fe20000011421 */
[----:B------:R-:W-:Y:S01]  /*1130*/  STL [R1+0x4], R29 ;  /* 0x0000041d01007387 */ /* 0x000fe20000100800 */
[----:B------:R-:W-:Y:S01]  /*1140*/  SHF.R.S32.HI R32, RZ, 0x1f, R31 ;  /* 0x0000001fff207819 */ /* 0x000fe2000001141f */
[----:B------:R-:W-:Y:S01]  /*1150*/  IMAD.IADD R196, R189, 0x1, -R4 ;  /* 0x00000001bdc47824 */ /* 0x000fe200078e0a04 */
[----:B------:R-:W-:Y:S01]  /*1160*/  SHF.R.S32.HI R9, RZ, 0x1f, R218 ;  /* 0x0000001fff097819 */ /* 0x000fe200000114da */
[----:B------:R-:W-:Y:S01]  /*1170*/  STL [R1], R28 ;  /* 0x0000001c01007387 */ /* 0x000fe20000100800 */
[----:B------:R-:W-:Y:S01]  /*1180*/  SHF.R.S32.HI R33, RZ, 0x1f, R203 ;  /* 0x0000001fff217819 */ /* 0x000fe200000114cb */
[C---:B------:R-:W-:Y:S01]  /*1190*/  VIADD R213, R16.reuse, 0xe0 ;  /* 0x000000e010d57836 */ /* 0x040fe20000000000 */
[----:B------:R-:W-:Y:S01]  /*11a0*/  SHF.R.S32.HI R31, RZ, 0x1f, R30 ;  /* 0x0000001fff1f7819 */ /* 0x000fe2000001141e */
[----:B------:R-:W-:Y:S01]  /*11b0*/  VIADD R211, R16, 0x100 ;  /* 0x0000010010d37836 */ /* 0x000fe20000000000 */
[----:B------:R-:W-:Y:S01]  /*11c0*/  SHF.L.U64.HI R30, R228, 0x1, R3 ;  /* 0x00000001e41e7819 */ /* 0x000fe20000010203 */
[----:B------:R-:W-:Y:S01]  /*11d0*/  STL [R1+0x54], R33 ;  /* 0x0000542101007387 */ /* 0x000fe20000100800 */
[C---:B------:R-:W-:Y:S01]  /*11e0*/  IADD3 R214, R16.reuse, 0xc0, RZ ;  /* 0x000000c010d67810 */ /* 0x040fe20007ffe0ff */
[----:B------:R-:W-:Y:S01]  /*11f0*/  VIADD R210, R16, 0x120 ;  /* 0x0000012010d27836 */ /* 0x000fe20000000000 */
[----:B------:R-:W-:Y:S01]  /*1200*/  LOP3.LUT R6, R6, 0xfffffe00, RZ, 0xc0, !PT ;  /* 0xfffffe0006067812 */ /* 0x000fe200078ec0ff */
[----:B------:R-:W-:Y:S01]  /*1210*/  STL [R1+0x10], R30 ;  /* 0x0000101e01007387 */ /* 0x000fe20000100800 */
[----:B------:R-:W-:Y:S01]  /*1220*/  SHF.L.U64.HI R7, R220, 0x1, R7 ;  /* 0x00000001dc077819 */ /* 0x000fe20000010207 */
[----:B------:R-:W-:Y:S01]  /*1230*/  VIADD R208, R16, 0x140 ;  /* 0x0000014010d07836 */ /* 0x000fe20000000000 */
[----:B------:R-:W-:Y:S01]  /*1240*/  SHF.L.U64.HI R3, R218, 0x1, R9 ;  /* 0x00000001da037819 */ /* 0x000fe20000010209 */
[----:B------:R-:W-:Y:S01]  /*1250*/  STL [R1+0x5c], R6 ;  /* 0x00005c0601007387 */ /* 0x000fe20000100800 */
[----:B------:R-:W-:Y:S01]  /*1260*/  SHF.R.S32.HI R4, RZ, 0x1f, R215 ;  /* 0x0000001fff047819 */ /* 0x000fe200000114d7 */
[C---:B------:R-:W-:Y:S01]  /*1270*/  VIADD R207, R16.reuse, 0x160 ;  /* 0x0000016010cf7836 */ /* 0x040fe20000000000 */
[----:B------:R-:W-:Y:S01]  /*1280*/  SHF.R.S32.HI R11, RZ, 0x1f, R214 ;  /* 0x0000001fff0b7819 */ /* 0x000fe200000114d6 */
[----:B------:R0:W-:Y:S01]  /*1290*/  STL [R1+0x14], R7 ;  /* 0x0000140701007387 */ /* 0x0001e20000100800 */
[----:B------:R-:W-:Y:S01]  /*12a0*/  SHF.L.U64.HI R4, R215, 0x1, R4 ;  /* 0x00000001d7047819 */ /* 0x000fe20000010204 */
[C---:B------:R-:W-:Y:S01]  /*12b0*/  VIADD R206, R16.reuse, 0x180 ;  /* 0x0000018010ce7836 */ /* 0x040fe20000000000 */
[----:B------:R-:W-:Y:S01]  /*12c0*/  SHF.R.S32.HI R8, RZ, 0x1f, R213 ;  /* 0x0000001fff087819 */ /* 0x000fe200000114d5 */
[----:B------:R1:W-:Y:S01]  /*12d0*/  STL [R1+0x18], R3 ;  /* 0x0000180301007387 */ /* 0x0003e20000100800 */
[----:B------:R-:W-:Y:S01]  /*12e0*/  R2P PR, R15, 0x6 ;  /* 0x000000060f007804 */ /* 0x000fe20000000000 */
[C---:B------:R-:W-:Y:S01]  /*12f0*/  VIADD R205, R16.reuse, 0x1a0 ;  /* 0x000001a010cd7836 */ /* 0x040fe20000000000 */
[----:B------:R-:W-:Y:S01]  /*1300*/  SHF.R.S32.HI R10, RZ, 0x1f, R211 ;  /* 0x0000001fff0a7819 */ /* 0x000fe200000114d3 */
[----:B------:R2:W-:Y:S01]  /*1310*/  STL [R1+0x1c], R4 ;  /* 0x00001c0401007387 */ /* 0x0005e20000100800 */
[----:B------:R-:W-:Y:S01]  /*1320*/  SHF.R.S32.HI R15, RZ, 0x1f, R210 ;  /* 0x0000001fff0f7819 */ /* 0x000fe200000114d2 */
[----:B------:R-:W-:Y:S01]  /*1330*/  VIADD R186, R16, 0x20 ;  /* 0x0000002010ba7836 */ /* 0x000fe20000000000 */
[----:B0-----:R-:W-:Y:S01]  /*1340*/  SHF.L.U64.HI R7, R213, 0x1, R8 ;  /* 0x00000001d5077819 */ /* 0x001fe20000010208 */
[----:B------:R-:W-:Y:S01]  /*1350*/  IMAD R229, R229, 0x8, R194 ;  /* 0x00000008e5e57824 */ /* 0x000fe200078e02c2 */
[----:B------:R-:W-:-:S02]  /*1360*/  SHF.R.S32.HI R21, RZ, 0x1f, R208 ;  /* 0x0000001fff157819 */ /* 0x000fc400000114d0 */
[----:B-1----:R-:W-:Y:S02]  /*1370*/  SHF.L.U64.HI R3, R214, 0x1, R11 ;  /* 0x00000001d6037819 */ /* 0x002fe4000001020b */
[----:B------:R-:W-:Y:S01]  /*1380*/  SHF.R.S32.HI R12, RZ, 0x1f, R207 ;  /* 0x0000001fff0c7819 */ /* 0x000fe200000114cf */
[----:B------:R-:W-:Y:S01]  /*1390*/  @P1 VIADD R199, R201, 0xffffffe0 ;  /* 0xffffffe0c9c71836 */ /* 0x000fe20000000000 */
[----:B--2---:R-:W-:Y:S01]  /*13a0*/  SHF.L.U64.HI R4, R211, 0x1, R10 ;  /* 0x00000001d3047819 */ /* 0x004fe2000001020a */
[----:B------:R0:W-:Y:S01]  /*13b0*/  STL [R1+0x20], R3 ;  /* 0x0000200301007387 */ /* 0x0001e20000100800 */
[----:B------:R-:W-:Y:S02]  /*13c0*/  SHF.R.S32.HI R23, RZ, 0x1f, R206 ;  /* 0x0000001fff177819 */ /* 0x000fe400000114ce */
[----:B------:R-:W-:Y:S01]  /*13d0*/  SHF.R.S32.HI R14, RZ, 0x1f, R205 ;  /* 0x0000001fff0e7819 */ /* 0x000fe200000114cd */
[----:B------:R1:W-:Y:S01]  /*13e0*/  STL [R1+0x24], R7 ;  /* 0x0000240701007387 */ /* 0x0003e20000100800 */
[----:B------:R-:W-:-:S02]  /*13f0*/  SHF.R.S32.HI R20, RZ, 0x1f, R29 ;  /* 0x0000001fff147819 */ /* 0x000fc4000001141d */
[----:B------:R-:W-:Y:S01]  /*1400*/  SHF.R.S32.HI R22, RZ, 0x1f, R28 ;  /* 0x0000001fff167819 */ /* 0x000fe2000001141c */
[----:B------:R2:W-:Y:S01]  /*1410*/  STL [R1+0x28], R4 ;  /* 0x0000280401007387 */ /* 0x0005e20000100800 */
[----:B------:R-:W-:Y:S02]  /*1420*/  SEL R200, R200, 0xffffffc0, !P2 ;  /* 0xffffffc0c8c87807 */ /* 0x000fe40005000000 */
[----:B0-----:R-:W-:Y:S02]  /*1430*/  SHF.L.U64.HI R3, R210, 0x1, R15 ;  /* 0x00000001d2037819 */ /* 0x001fe4000001020f */
[----:B------:R-:W-:Y:S01]  /*1440*/  SHF.R.S32.HI R17, RZ, 0x1f, R16 ;  /* 0x0000001fff117819 */ /* 0x000fe20000011410 */
[----:B------:R-:W-:Y:S01]  /*1450*/  IMAD.IADD R201, R201, 0x1, R200 ;  /* 0x00000001c9c97824 */ /* 0x000fe200078e02c8 */
[----:B-1----:R-:W-:Y:S01]  /*1460*/  SHF.L.U64.HI R7, R208, 0x1, R21 ;  /* 0x00000001d0077819 */ /* 0x002fe20000010215 */
[----:B------:R0:W-:Y:S01]  /*1470*/  STL [R1+0x2c], R3 ;  /* 0x00002c0301007387 */ /* 0x0001e20000100800 */
[----:B------:R-:W-:Y:S01]  /*1480*/  SHF.R.S32.HI R202, RZ, 0x1f, R186 ;  /* 0x0000001fffca7819 */ /* 0x000fe200000114ba */
[----:B------:R-:W-:Y:S01]  /*1490*/  IMAD.IADD R200, R200, 0x1, R199 ;  /* 0x00000001c8c87824 */ /* 0x000fe200078e02c7 */
[----:B--2---:R-:W-:Y:S01]  /*14a0*/  SHF.L.U64.HI R4, R207, 0x1, R12 ;  /* 0x00000001cf047819 */ /* 0x004fe2000001020c */
[----:B------:R1:W-:Y:S04]  /*14b0*/  STL [R1+0x30], R7 ;  /* 0x0000300701007387 */ /* 0x0003e80000100800 */
[----:B------:R2:W-:Y:S01]  /*14c0*/  STL [R1+0x34], R4 ;  /* 0x0000340401007387 */ /* 0x0005e20000100800 */
[----:B0-----:R-:W-:-:S02]  /*14d0*/  SHF.L.U64.HI R3, R206, 0x1, R23 ;  /* 0x00000001ce037819 */ /* 0x001fc40000010217 */
[----:B-1----:R-:W-:-:S03]  /*14e0*/  SHF.L.U64.HI R7, R205, 0x1, R14 ;  /* 0x00000001cd077819 */ /* 0x002fc6000001020e */
[----:B------:R0:W-:Y:S01]  /*14f0*/  STL [R1+0x38], R3 ;  /* 0x0000380301007387 */ /* 0x0001e20000100800 */
[----:B--2---:R-:W-:-:S03]  /*1500*/  SHF.L.U64.HI R4, R29, 0x1, R20 ;  /* 0x000000011d047819 */ /* 0x004fc60000010214 */
[----:B------:R-:W-:Y:S04]  /*1510*/  STL [R1+0x3c], R7 ;  /* 0x00003c0701007387 */ /* 0x000fe80000100800 */
[----:B------:R-:W-:Y:S01]  /*1520*/  STL [R1+0x40], R4 ;  /* 0x0000400401007387 */ /* 0x000fe20000100800 */
[----:B0-----:R-:W-:-:S05]  /*1530*/  SHF.L.U64.HI R3, R28, 0x1, R22 ;  /* 0x000000011c037819 */ /* 0x001fca0000010216 */
[----:B------:R0:W-:Y:S02]  /*1540*/  STL [R1+0x44], R3 ;  /* 0x0000440301007387 */ /* 0x0001e40000100800 */
[----:B0-----:R-:W-:-:S04]  /*1550*/  LOP3.LUT R3, R6, R0, R24, 0xf6, !PT ;  /* 0x0000000006037212 */ /* 0x001fc800078ef618 */
[----:B------:R-:W-:-:S05]  /*1560*/  LEA R0, R3, R2, 0x1 ;  /* 0x0000000203007211 */ /* 0x000fca00078e08ff */
[----:B------:R0:W-:Y:S02]  /*1570*/  STL [R1+0x58], R0 ;  /* 0x0000580001007387 */ /* 0x0001e40000100800 */
.L_x_2771:
[----:B------:R-:W-:Y:S01]  /*1580*/  ULDC.64 UR4, c[0x0][0xa28] ;  /* 0x00028a0000047ab9 */ /* 0x000fe20000000a00 */
[----:B01234-:R-:W1:Y:S01]  /*1590*/  LDC.64 R6, c[0x0][0xa08] ;  /* 0x00028200ff067b82 */ /* 0x01fe620000000a00 */
[----:B------:R-:W-:Y:S01]  /*15a0*/  ISETP.NE.U32.AND P0, PT, RZ, UR4, PT ;  /* 0x00000004ff007c0c */ /* 0x000fe2000bf05070 */
[----:B0-----:R-:W-:Y:S01]  /*15b0*/  IMAD.MOV.U32 R0, RZ, RZ, RZ ;  /* 0x000000ffff007224 */ /* 0x001fe200078e00ff */
[----:B------:R-:W-:Y:S01]  /*15c0*/  ULDC.64 UR6, c[0x0][0xa20] ;  /* 0x0002880000067ab9 */ /* 0x000fe20000000a00 */
[----:B------:R-:W-:Y:S01]  /*15d0*/  IMAD.MOV.U32 R28, RZ, RZ, RZ ;  /* 0x000000ffff1c7224 */ /* 0x000fe200078e00ff */
[----:B------:R-:W-:Y:S01]  /*15e0*/  ISETP.NE.AND.EX P0, PT, RZ, UR5, PT, P0 ;  /* 0x00000005ff007c0c */ /* 0x000fe2000bf05300 */
[----:B------:R-:W-:Y:S02]  /*15f0*/  ULDC.64 UR4, c[0x0][0xa18] ;  /* 0x0002860000047ab9 */ /* 0x000fe40000000a00 */
[----:B------:R-:W-:-:S04]  /*1600*/  ISETP.NE.U32.AND P1, PT, RZ, UR4, PT ;  /* 0x00000004ff007c0c */ /* 0x000fc8000bf25070 */
[----:B------:R-:W-:Y:S01]  /*1610*/  ISETP.NE.AND.EX P1, PT, RZ, UR5, PT, P1 ;  /* 0x00000005ff007c0c */ /* 0x000fe2000bf25310 */
[----:B------:R-:W-:Y:S02]  /*1620*/  ULDC.64 UR4, c[0x0][0xa08] ;  /* 0x0002820000047ab9 */ /* 0x000fe40000000a00 */
[----:B------:R-:W-:-:S03]  /*1630*/  ISETP.NE.U32.AND P3, PT, RZ, UR4, PT ;  /* 0x00000004ff007c0c */ /* 0x000fc6000bf65070 */
[----:B------:R-:W0:Y:S01]  /*1640*/  @P0 LDC.64 R4, c[0x0][0xa28] ;  /* 0x00028a00ff040b82 */ /* 0x000e220000000a00 */
[----:B------:R-:W-:Y:S01]  /*1650*/  ISETP.NE.AND.EX P3, PT, RZ, UR5, PT, P3 ;  /* 0x00000005ff007c0c */ /* 0x000fe2000bf65330 */
[----:B-1----:R-:W-:-:S06]  /*1660*/  IMAD.WIDE R10, R27, 0x4, R6 ;  /* 0x000000041b0a7825 */ /* 0x002fcc00078e0206 */
[----:B------:R-:W1:Y:S01]  /*1670*/  @P1 LDC.64 R8, c[0x0][0xa18] ;  /* 0x00028600ff081b82 */ /* 0x000e620000000a00 */
[----:B------:R-:W-:Y:S02]  /*1680*/  ULDC UR4, c[0x0][0x288] ;  /* 0x0000a20000047ab9 */ /* 0x000fe40000000800 */
[----:B------:R-:W-:Y:S01]  /*1690*/  IMAD.U32 R23, RZ, RZ, UR4 ;  /* 0x00000004ff177e24 */ /* 0x000fe2000f8e00ff */
[----:B------:R2:W-:Y:S01]  /*16a0*/  STL [R1+0x48], R26 ;  /* 0x0000481a01007387 */ /* 0x0005e20000100800 */
[----:B------:R-:W-:-:S03]  /*16b0*/  ULDC.64 UR4, c[0x0][0x418] ;  /* 0x0001060000047ab9 */ /* 0x000fc60000000a00 */
[----:B------:R2:W5:Y:S01]  /*16c0*/  @P3 LDG.E R28, desc[UR40][R10.64] ;  /* 0x000000280a1c3981 */ /* 0x000562000c1e1900 */
[----:B0-----:R-:W-:-:S05]  /*16d0*/  @P0 IMAD.WIDE R4, R27, 0x4, R4 ;  /* 0x000000041b040825 */ /* 0x001fca00078e0204 */
[----:B------:R2:W5:Y:S01]  /*16e0*/  @P0 LDG.E R0, desc[UR40][R4.64] ;  /* 0x0000002804000981 */ /* 0x000562000c1e1900 */
[----:B-1----:R-:W-:-:S05]  /*16f0*/  @P1 IMAD.WIDE R6, R27, 0x4, R8 ;  /* 0x000000041b061825 */ /* 0x002fca00078e0208 */
[----:B------:R2:W5:Y:S04]  /*1700*/  @P1 LDG.E R23, desc[UR40][R6.64] ;  /* 0x0000002806171981 */ /* 0x000568000c1e1900 */
[----:B------:R2:W-:Y:S01]  /*1710*/  STL [R1+0x4c], R27 ;  /* 0x00004c1b01007387 */ /* 0x0005e20000100800 */
[----:B------:R-:W-:-:S03]  /*1720*/  UISETP.NE.U32.AND UP0, UPT, UR4, URZ, UPT ;  /* 0x0000003f0400728c */ /* 0x000fc6000bf05070 */
[----:B------:R-:W-:Y:S01]  /*1730*/  ULDC UR4, c[0x0][0x424] ;  /* 0x0001090000047ab9 */ /* 0x000fe20000000800 */
[----:B------:R-:W-:Y:S01]  /*1740*/  UISETP.NE.AND.EX UP0, UPT, UR5, URZ, UPT, UP0 ;  /* 0x0000003f0500728c */ /* 0x000fe2000bf05300 */
[----:B------:R-:W-:Y:S02]  /*1750*/  ISETP.NE.U32.AND P2, PT, RZ, UR6, PT ;  /* 0x00000006ff007c0c */ /* 0x000fe4000bf45070 */
[----:B------:R-:W-:Y:S01]  /*1760*/  ULDC UR5, c[0x0][0x2f0] ;  /* 0x0000bc0000057ab9 */ /* 0x000fe20000000800 */
[----:B------:R-:W-:Y:S01]  /*1770*/  USEL UR4, UR4, 0x1, UP0 ;  /* 0x0000000104047887 */ /* 0x000fe20008000000 */
[----:B------:R-:W-:-:S03]  /*1780*/  ISETP.NE.AND.EX P2, PT, RZ, UR7, PT, P2 ;  /* 0x00000007ff007c0c */ /* 0x000fc6000bf45320 */
[----:B------:R-:W-:-:S03]  /*1790*/  UIMAD UR4, UR4, UR5, URZ ;  /* 0x00000005040472a4 */ /* 0x000fc6000f8e023f */
[----:B------:R-:W-:Y:S01]  /*17a0*/  ULDC UR5, c[0x0][0x348] ;  /* 0x0000d20000057ab9 */ /* 0x000fe20000000800 */
[----:B--2---:R-:W-:Y:S08]  /*17b0*/  @P1 BRA `(.L_x_2553) ;  /* 0x0000000000241947 */ /* 0x004ff00003800000 */
[----:B------:R-:W-:Y:S02]  /*17c0*/  ULDC.64 UR6, c[0x0][0xa00] ;  /* 0x0002800000067ab9 */ /* 0x000fe40000000a00 */
[----:B------:R-:W-:-:S04]  /*17d0*/  ISETP.NE.U32.AND P0, PT, RZ, UR6, PT ;  /* 0x00000006ff007c0c */ /* 0x000fc8000bf05070 */
[----:B------:R-:W-:-:S13]  /*17e0*/  ISETP.NE.AND.EX P0, PT, RZ, UR7, PT, P0 ;  /* 0x00000007ff007c0c */ /* 0x000fda000bf05300 */
[----:B------:R-:W-:Y:S05]  /*17f0*/  @!P0 BRA `(.L_x_2553) ;  /* 0x0000000000148947 */ /* 0x000fea0003800000 */
[----:B------:R-:W0:Y:S02]  /*1800*/  LDC.64 R4, c[0x0][0xa00] ;  /* 0x00028000ff047b82 */ /* 0x000e240000000a00 */
[----:B0-----:R-:W-:-:S05]  /*1810*/  IMAD.WIDE R4, R27, 0x4, R4 ;  /* 0x000000041b047825 */ /* 0x001fca00078e0204 */
[----:B-----5:R-:W2:Y:S04]  /*1820*/  LDG.E R23, desc[UR40][R4.64] ;  /* 0x0000002804177981 */ /* 0x020ea8000c1e1900 */
[----:B------:R-:W2:Y:S02]  /*1830*/  LDG.E R6, desc[UR40][R4.64+0x4] ;  /* 0x0000042804067981 */ /* 0x000ea4000c1e1900 */
[----:B--2---:R-:W-:-:S07]  /*1840*/  IMAD.IADD R23, R6, 0x1, -R23 ;  /* 0x0000000106177824 */ /* 0x004fce00078e0a17 */
.L_x_2553:
[----:B------:R-:W-:Y:S01]  /*1850*/  IMAD.U32 R38, RZ, RZ, UR5 ;  /* 0x00000005ff267e24 */ /* 0x000fe2000f8e00ff */
[----:B------:R-:W-:Y:S01]  /*1860*/  MOV R29, UR4 ;  /* 0x00000004001d7c02 */ /* 0x000fe20008000f00 */
[----:B------:R-:W-:Y:S06]  /*1870*/  @!P2 BRA `(.L_x_2554) ;  /* 0x000000000010a947 */ /* 0x000fec0003800000 */
[----:B------:R-:W0:Y:S02]  /*1880*/  LDC.64 R4, c[0x0][0xa20] ;  /* 0x00028800ff047b82 */ /* 0x000e240000000a00 */
[----:B0-----:R-:W-:-:S05]  /*1890*/  IMAD.WIDE R4, R27, 0x4, R4 ;  /* 0x000000041b047825 */ /* 0x001fca00078e0204 */
[----:B------:R0:W5:Y:S01]  /*18a0*/  LDG.E R29, desc[UR40][R4.64] ;  /* 0x00000028041d7981 */ /* 0x000162000c1e1900 */
[----:B------:R-:W-:Y:S05]  /*18b0*/  BRA `(.L_x_2555) ;  /* 0x0000000000107947 */ /* 0x000fea0003800000 */
.L_x_2554:
[----:B------:R-:W-:Y:S05]  /*18c0*/  @!P3 BRA `(.L_x_2555) ;  /* 0x00000000000cb947 */ /* 0x000fea0003800000 */
[----:B------:R-:W2:Y:S04]  /*18d0*/  LDG.E R4, desc[UR40][R10.64] ;  /* 0x000000280a047981 */ /* 0x000ea8000c1e1900 */
[----:B------:R-:W2:Y:S02]  /*18e0*/  LDG.E R29, desc[UR40][R10.64+0x4] ;  /* 0x000004280a1d7981 */ /* 0x000ea4000c1e1900 */
[----:B--2---:R-:W-:-:S07]  /*18f0*/  IMAD.IADD R29, R29, 0x1, -R4 ;  /* 0x000000011d1d7824 */ /* 0x004fce00078e0a04 */
.L_x_2555:
[----:B------:R-:W-:Y:S01]  /*1900*/  ULDC.64 UR4, c[0x0][0xa10] ;  /* 0x0002840000047ab9 */ /* 0x000fe20000000a00 */
[----:B0-----:R-:W0:Y:S01]  /*1910*/  LDC R4, c[0x0][0x448] ;  /* 0x00011200ff047b82 */ /* 0x001e220000000800 */
[----:B------:R-:W-:-:S04]  /*1920*/  ISETP.NE.U32.AND P0, PT, RZ, UR4, PT ;  /* 0x00000004ff007c0c */ /* 0x000fc8000bf05070 */
[----:B------:R-:W-:Y:S01]  /*1930*/  ISETP.NE.AND.EX P0, PT, RZ, UR5, PT, P0 ;  /* 0x00000005ff007c0c */ /* 0x000fe2000bf05300 */
[----:B------:R-:W-:Y:S02]  /*1940*/  ULDC.64 UR4, c[0x0][0xa30] ;  /* 0x00028c0000047ab9 */ /* 0x000fe40000000a00 */
[----:B------:R-:W-:-:S04]  /*1950*/  ISETP.NE.U32.AND P1, PT, RZ, UR4, PT ;  /* 0x00000004ff007c0c */ /* 0x000fc8000bf25070 */
[----:B------:R-:W-:-:S06]  /*1960*/  ISETP.NE.AND.EX P1, PT, RZ, UR5, PT, P1 ;  /* 0x00000005ff007c0c */ /* 0x000fcc000bf25310 */
[----:B------:R-:W1:Y:S08]  /*1970*/  @P0 LDC.64 R6, c[0x0][0xa10] ;  /* 0x00028400ff060b82 */ /* 0x000e700000000a00 */
[----:B------:R-:W2:Y:S01]  /*1980*/  @P1 LDC.64 R8, c[0x0][0xa30] ;  /* 0x00028c00ff081b82 */ /* 0x000ea20000000a00 */
[----:B-1----:R-:W-:-:S05]  /*1990*/  @P0 IMAD.WIDE R6, R27, 0x4, R6 ;  /* 0x000000041b060825 */ /* 0x002fca00078e0206 */
[----:B------:R-:W3:Y:S04]  /*19a0*/  @P0 LDG.E R3, desc[UR40][R6.64] ;  /* 0x0000002806030981 */ /* 0x000ee8000c1e1900 */
[----:B------:R1:W3:Y:S01]  /*19b0*/  @P0 LDG.E R10, desc[UR40][R6.64+0x4] ;  /* 0x00000428060a0981 */ /* 0x0002e2000c1e1900 */
[----:B-----5:R-:W-:Y:S02]  /*19c0*/  IMAD.MOV.U32 R24, RZ, RZ, R29 ;  /* 0x000000ffff187224 */ /* 0x020fe400078e001d */
[----:B--2---:R-:W-:-:S05]  /*19d0*/  @P1 IMAD.WIDE R8, R27, 0x4, R8 ;  /* 0x000000041b081825 */ /* 0x004fca00078e0208 */
[----:B------:R2:W5:Y:S01]  /*19e0*/  @P1 LDG.E R24, desc[UR40][R8.64] ;  /* 0x0000002808181981 */ /* 0x000562000c1e1900 */
[----:B0-----:R-:W-:Y:S01]  /*19f0*/  ISETP.NE.AND P1, PT, R4, 0x1, PT ;  /* 0x000000010400780c */ /* 0x001fe20003f25270 */
[----:B------:R-:W-:Y:S01]  /*1a00*/  IMAD.SHL.U32 R195, R25, 0x40, RZ ;  /* 0x0000004019c37824 */ /* 0x000fe200078e00ff */
[----:B------:R-:W0:Y:S01]  /*1a10*/  LDC.64 R4, c[0x0][0x9e0] ;  /* 0x00027800ff047b82 */ /* 0x000e220000000a00 */
[----:B------:R-:W-:Y:S02]  /*1a20*/  IMAD.IADD R13, R29, 0x1, -R0 ;  /* 0x000000011d0d7824 */ /* 0x000fe400078e0a00 */
[----:B------:R-:W-:-:S04]  /*1a30*/  VIADD R0, R195, 0x3f ;  /* 0x0000003fc3007836 */ /* 0x000fc80000000000 */
[----:B-1----:R-:W-:-:S04]  /*1a40*/  IMAD.MOV.U32 R6, RZ, RZ, R0 ;  /* 0x000000ffff067224 */ /* 0x002fc800078e0000 */
[----:B------:R-:W1:Y:S08]  /*1a50*/  @P1 LDC R11, c[0x0][0x44c] ;  /* 0x00011300ff0b1b82 */ /* 0x000e700000000800 */
[----:B------:R-:W4:Y:S01]  /*1a60*/  @P1 LDC R12, c[0x0][0x450] ;  /* 0x00011400ff0c1b82 */ /* 0x000f220000000800 */
[----:B0-----:R-:W-:Y:S01]  /*1a70*/  ISETP.GE.AND P2, PT, R5, 0x1, PT ;  /* 0x000000010500780c */ /* 0x001fe20003f46270 */
[----:B---3--:R-:W-:-:S02]  /*1a80*/  @P0 IMAD.IADD R38, R10, 0x1, -R3 ;  /* 0x000000010a260824 */ /* 0x008fc400078e0a03 */
[----:B-1----:R-:W-:-:S04]  /*1a90*/  @P1 IMAD.HI.U32 R3, R0, R11, RZ ;  /* 0x0000000b00031227 */ /* 0x002fc800078e00ff */
[----:B------:R-:W-:Y:S01]  /*1aa0*/  IMAD.IADD R184, R13, 0x1, R38 ;  /* 0x000000010db87824 */ /* 0x000fe200078e0226 */
[----:B----4-:R-:W-:-:S04]  /*1ab0*/  @P1 SHF.R.U32.HI R6, RZ, R12, R3 ;  /* 0x0000000cff061219 */ /* 0x010fc80000011603 */
[C---:B------:R-:W-:Y:S02]  /*1ac0*/  IADD3 R0, R184.reuse, 0x3f, RZ ;  /* 0x0000003fb8007810 */ /* 0x040fe40007ffe0ff */
[----:B------:R-:W-:Y:S02]  /*1ad0*/  IADD3 R7, R184, 0x1, -R23 ;  /* 0x00000001b8077810 */ /* 0x000fe40007ffe817 */
[----:B------:R-:W-:-:S03]  /*1ae0*/  SHF.R.S32.HI R3, RZ, 0x1f, R0 ;  /* 0x0000001fff037819 */ /* 0x000fc60000011400 */
[----:B--2---:R-:W-:Y:S01]  /*1af0*/  IMAD.IADD R9, R7, 0x1, R6 ;  /* 0x0000000107097824 */ /* 0x004fe200078e0206 */
[----:B------:R-:W-:-:S03]  /*1b00*/  LEA.HI R3, R3, R0, RZ, 0x6 ;  /* 0x0000000003037211 */ /* 0x000fc600078f30ff */
[----:B------:R-:W-:Y:S01]  /*1b10*/  IMAD.IADD R4, R9, 0x1, R4 ;  /* 0x0000000109047824 */ /* 0x000fe200078e0204 */
[----:B------:R-:W-:Y:S01]  /*1b20*/  SHF.R.S32.HI R168, RZ, 0x6, R3 ;  /* 0x00000006ffa87819 */ /* 0x000fe20000011403 */
        /* <DEDUP_REMOVED lines=12> */
.L_x_2558:
[----:B------:R-:W-:-:S13]  /*1bf0*/  ISETP.NE.AND P0, PT, R5, 0x1, PT ;  /* 0x000000010500780c */ /* 0x000fda0003f05270 */
[----:B------:R-:W0:Y:S02]  /*1c00*/  @P0 LDC.64 R6, c[0x0][0x9e8] ;  /* 0x00027a00ff060b82 */ /* 0x000e240000000a00 */
[----:B0-----:R-:W-:-:S05]  /*1c10*/  @P0 IMAD.HI.U32 R6, R0, R6, RZ ;  /* 0x0000000600060227 */ /* 0x001fca00078e00ff */
[----:B------:R-:W-:-:S07]  /*1c20*/  @P0 SHF.R.U32.HI R0, RZ, R7, R6 ;  /* 0x00000007ff000219 */ /* 0x000fce0000011606 */
.L_x_2559:
[----:B------:R-:W-:Y:S05]  /*1c30*/  BSYNC B0 ;  /* 0x0000000000007941 */ /* 0x000fea0003800000 */
.L_x_2557:
[----:B------:R-:W-:-:S05]  /*1c40*/  IMAD R3, R0, R5, R5 ;  /* 0x0000000500037224 */ /* 0x000fca00078e0205 */
[----:B------:R-:W-:-:S07]  /*1c50*/  VIMNMX R4, R4, R3, PT ;  /* 0x0000000304047248 */ /* 0x000fce0003fe0100 */
.L_x_2556:
[----:B------:R-:W0:Y:S01]  /*1c60*/  @P1 LDC R0, c[0x0][0x44c] ;  /* 0x00011300ff001b82 */ /* 0x000e220000000800 */
[----:B------:R-:W-:Y:S01]  /*1c70*/  IMAD.MOV.U32 R3, RZ, RZ, R195 ;  /* 0x000000ffff037224 */ /* 0x000fe200078e00c3 */
[----:B------:R-:W-:Y:S01]  /*1c80*/  ULDC UR4, c[0x0][0x9dc] ;  /* 0x0002770000047ab9 */ /* 0x000fe20000000800 */
[----:B------:R-:W-:-:S05]  /*1c90*/  IMAD.IADD R40, R184, 0x1, -R23 ;  /* 0x00000001b8287824 */ /* 0x000fca00078e0a17 */
[----:B------:R-:W1:Y:S01]  /*1ca0*/  @P1 LDC R7, c[0x0][0x450] ;  /* 0x00011400ff071b82 */ /* 0x000e620000000800 */
[----:B0-----:R-:W-:-:S05]  /*1cb0*/  @P1 IMAD.HI.U32 R0, R195, R0, RZ ;  /* 0x00000000c3001227 */ /* 0x001fca00078e00ff */
[----:B-1----:R-:W-:-:S05]  /*1cc0*/  @P1 SHF.R.U32.HI R3, RZ, R7, R0 ;  /* 0x00000007ff031219 */ /* 0x002fca0000011600 */
[----:B------:R-:W-:-:S04]  /*1cd0*/  IMAD.IADD R0, R40, 0x1, R3 ;  /* 0x0000000128007824 */ /* 0x000fc800078e0203 */
[----:B------:R-:W-:Y:S01]  /*1ce0*/  VIADD R3, R0, -UR4 ;  /* 0x8000000400037c36 */ /* 0x000fe20008000000 */
[----:B------:R-:W-:Y:S06]  /*1cf0*/  @!P2 BRA `(.L_x_2560) ;  /* 0x000000000044a947 */ /* 0x000fec0003800000 */
[----:B------:R-:W-:Y:S01]  /*1d00*/  ISETP.GT.AND P0, PT, R0, -0x1, PT ;  /* 0xffffffff0000780c */ /* 0x000fe20003f04270 */
[----:B------:R-:W-:-:S12]  /*1d10*/  BSSY B0, `(.L_x_2561) ;  /* 0x000000d000007945 */ /* 0x000fd80003800000 */
        /* <DEDUP_REMOVED lines=8> */
.L_x_2562:
[----:B------:R-:W-:-:S13]  /*1da0*/  ISETP.NE.AND P0, PT, R5, 0x1, PT ;  /* 0x000000010500780c */ /* 0x000fda0003f05270 */
[----:B------:R-:W0:Y:S02]  /*1db0*/  @P0 LDC.64 R6, c[0x0][0x9e8] ;  /* 0x00027a00ff060b82 */ /* 0x000e240000000a00 */
[----:B0-----:R-:W-:-:S05]  /*1dc0*/  @P0 IMAD.HI.U32 R6, R0, R6, RZ ;  /* 0x0000000600060227 */ /* 0x001fca00078e00ff */
[----:B------:R-:W-:-:S07]  /*1dd0*/  @P0 SHF.R.U32.HI R0, RZ, R7, R6 ;  /* 0x00000007ff000219 */ /* 0x000fce0000011606 */
.L_x_2563:
[----:B------:R-:W-:Y:S05]  /*1de0*/  BSYNC B0 ;  /* 0x0000000000007941 */ /* 0x000fea0003800000 */
.L_x_2561:
[----:B------:R-:W-:-:S05]  /*1df0*/  IMAD R0, R0, R5, RZ ;  /* 0x0000000500007224 */ /* 0x000fca00078e02ff */
[----:B------:R-:W-:-:S07]  /*1e00*/  VIMNMX R3, R3, R0, !PT ;  /* 0x0000000003037248 */ /* 0x000fce0007fe0100 */
.L_x_2560:
[----:B------:R-:W-:Y:S02]  /*1e10*/  IADD3 R4, R4, 0x3f, RZ ;  /* 0x0000003f04047810 */ /* 0x000fe40007ffe0ff */
[----:B------:R-:W-:Y:S02]  /*1e20*/  SHF.R.S32.HI R0, RZ, 0x1f, R3 ;  /* 0x0000001fff007819 */ /* 0x000fe40000011403 */
[----:B------:R-:W-:Y:S02]  /*1e30*/  SHF.R.S32.HI R5, RZ, 0x1f, R4 ;  /* 0x0000001fff057819 */ /* 0x000fe40000011404 */
[----:B------:R-:W-:Y:S02]  /*1e40*/  LEA.HI R0, R0, R3, RZ, 0x6 ;  /* 0x0000000300007211 */ /* 0x000fe400078f30ff */
[----:B------:R-:W-:Y:S02]  /*1e50*/  LEA.HI R5, R5, R4, RZ, 0x6 ;  /* 0x0000000405057211 */ /* 0x000fe400078f30ff */
[----:B------:R-:W-:-:S02]  /*1e60*/  SHF.R.S32.HI R0, RZ, 0x6, R0 ;  /* 0x00000006ff007819 */ /* 0x000fc40000011400 */
[----:B------:R-:W-:Y:S02]  /*1e70*/  SHF.R.S32.HI R5, RZ, 0x6, R5 ;  /* 0x00000006ff057819 */ /* 0x000fe40000011405 */
[----:B------:R-:W-:Y:S02]  /*1e80*/  VIMNMX R0, RZ, R0, !PT ;  /* 0x00000000ff007248 */ /* 0x000fe40007fe0100 */
[----:B------:R-:W-:-:S03]  /*1e90*/  VIMNMX R5, R168, R5, PT ;  /* 0x00000005a8057248 */ /* 0x000fc60003fe0100 */
[--C-:B------:R-:W-:Y:S02]  /*1ea0*/  IMAD R0, R0, 0x40, -R13.reuse ;  /* 0x0000004000007824 */ /* 0x100fe400078e0a0d */
[----:B------:R-:W-:-:S03]  /*1eb0*/  IMAD R5, R5, 0x40, -R13 ;  /* 0x0000004005057824 */ /* 0x000fc600078e0a0d */
[----:B------:R-:W-:Y:S02]  /*1ec0*/  VIMNMX R0, RZ, R0, !PT ;  /* 0x00000000ff007248 */ /* 0x000fe40007fe0100 */
[----:B------:R-:W-:Y:S02]  /*1ed0*/  VIMNMX R5, R5, R38, PT ;  /* 0x0000002605057248 */ /* 0x000fe40003fe0100 */
[----:B------:R-:W-:Y:S02]  /*1ee0*/  SHF.R.U32.HI R39, RZ, 0x6, R0 ;  /* 0x00000006ff277819 */ /* 0x000fe40000011600 */
[----:B------:R-:W-:-:S03]  /*1ef0*/  ISETP.GT.AND P0, PT, R5, R0, PT ;  /* 0x000000000500720c */ /* 0x000fc60003f04270 */
[----:B------:R-:W-:-:S10]  /*1f00*/  IMAD.MOV.U32 R25, RZ, RZ, R39 ;  /* 0x000000ffff197224 */ /* 0x000fd400078e0027 */
[----:B------:R-:W-:-:S05]  /*1f10*/  @P0 VIADD R3, R5, 0x3f ;  /* 0x0000003f05030836 */ /* 0x000fca0000000000 */
[----:B------:R-:W-:-:S04]  /*1f20*/  @P0 SHF.R.S32.HI R0, RZ, 0x1f, R3 ;  /* 0x0000001fff000819 */ /* 0x000fc80000011403 */
[----:B------:R-:W-:-:S04]  /*1f30*/  @P0 LEA.HI R0, R0, R3, RZ, 0x6 ;  /* 0x0000000300000211 */ /* 0x000fc800078f30ff */
[----:B------:R-:W-:Y:S02]  /*1f40*/  @P0 SHF.R.S32.HI R25, RZ, 0x6, R0 ;  /* 0x00000006ff190819 */ /* 0x000fe40000011400 */
[----:B------:R-:W-:Y:S02]  /*1f50*/  PLOP3.LUT P0, PT, PT, PT, PT, 0x80, 0x0 ;  /* 0x000000000000781c */ /* 0x000fe40003f0f070 */
[----:B------:R-:W-:-:S13]  /*1f60*/  ISETP.GT.AND P1, PT, R25, R39, PT ;  /* 0x000000271900720c */ /* 0x000fda0003f24270 */
[----:B------:R-:W-:Y:S05]  /*1f70*/  @!P1 BRA `(.L_x_2564) ;  /* 0x0000002c00a49947 */ /* 0x000fea0003800000 */
        /* <DEDUP_REMOVED lines=20> */
.L_x_2566:
[----:B------:R-:W-:Y:S05]  /*20c0*/  BSYNC B6 ;  /* 0x0000000000067941 */ /* 0x000fea0003800000 */
.L_x_2565:
        /* <DEDUP_REMOVED lines=20> */
.L_x_2568:
[----:B------:R-:W-:Y:S05]  /*2210*/  BSYNC B6 ;  /* 0x0000000000067941 */ /* 0x000fea0003800000 */
.L_x_2567:
[----:B------:R-:W-:Y:S01]  /*2220*/  ULDC.64 UR4, c[0x0][0x9f8] ;  /* 0x00027e0000047ab9 */ /* 0x000fe20000000a00 */
[----:B------:R-:W-:Y:S01]  /*2230*/  IMAD.MOV.U32 R0, RZ, RZ, R27 ;  /* 0x000000ffff007224 */ /* 0x000fe200078e001b */
[----:B------:R-:W-:Y:S01]  /*2240*/  ISETP.NE.U32.AND P0, PT, RZ, UR4, PT ;  /* 0x00000004ff007c0c */ /* 0x000fe2000bf05070 */
[----:B------:R-:W0:Y:S01]  /*2250*/  S2R R31, SR_TID.X ;  /* 0x00000000001f7919 */ /* 0x000e220000002100 */
[----:B------:R-:W1:Y:S08]  /*2260*/  LDC R15, c[0x0][0x3f4] ;  /* 0x0000fd00ff0f7b82 */ /* 0x000e700000000800 */
[----:B------:R-:W2:Y:S01]  /*2270*/  LDC.64 R4, c[0x0][0x408] ;  /* 0x00010200ff047b82 */ /* 0x000ea20000000a00 */
[----:B------:R-:W-:-:S07]  /*2280*/  ISETP.NE.AND.EX P0, PT, RZ, UR5, PT, P0 ;  /* 0x00000005ff007c0c */ /* 0x000fce000bf05300 */
[----:B------:R-:W3:Y:S01]  /*2290*/  LDC.64 R42, c[0x0][0x3f8] ;  /* 0x0000fe00ff2a7b82 */ /* 0x000ee20000000a00 */
[----:B------:R-:W-:Y:S01]  /*22a0*/  SHF.R.S32.HI R9, RZ, 0x1f, R189 ;  /* 0x0000001fff097819 */ /* 0x000fe200000114bd */
[----:B------:R-:W4:Y:S01]  /*22b0*/  S2R R49, SR_TID.X ;  /* 0x0000000000317919 */ /* 0x000f220000002100 */
[----:B------:R-:W-:Y:S01]  /*22c0*/  SHF.R.S32.HI R191, RZ, 0x1f, R190 ;  /* 0x0000001fffbf7819 */ /* 0x000fe200000114be */
[----:B------:R-:W-:-:S04]  /*22d0*/  ULDC UR4, c[0x0][0x2f4] ;  /* 0x0000bd0000047ab9 */ /* 0x000fc80000000800 */
[----:B------:R-:W0:Y:S02]  /*22e0*/  @P0 LDC.64 R6, c[0x0][0x9f8] ;  /* 0x00027e00ff060b82 */ /* 0x000e240000000a00 */
[----:B0-----:R-:W-:-:S05]  /*22f0*/  @P0 IMAD.WIDE R6, R27, 0x4, R6 ;  /* 0x000000041b060825 */ /* 0x001fca00078e0206 */
[----:B------:R0:W4:Y:S01]  /*2300*/  @P0 LDG.E R0, desc[UR40][R6.64] ;  /* 0x0000002806000981 */ /* 0x000122000c1e1900 */
[----:B------:R-:W-:Y:S01]  /*2310*/  VIADD R31, R31, 0xffffff80 ;  /* 0xffffff801f1f7836 */ /* 0x000fe20000000000 */
[----:B-1----:R-:W-:Y:S01]  /*2320*/  ISETP.GE.AND P3, PT, R16, R15, PT ;  /* 0x0000000f1000720c */ /* 0x002fe20003f66270 */
[-C--:B---3--:R-:W-:Y:S01]  /*2330*/  IMAD R8, R9, R42.reuse, RZ ;  /* 0x0000002a09087224 */ /* 0x088fe200078e02ff */
[----:B------:R-:W-:Y:S01]  /*2340*/  SHF.L.U64.HI R41, R42, 0x6, R43 ;  /* 0x000000062a297819 */ /* 0x000fe2000001022b */
[C---:B------:R-:W-:Y:S01]  /*2350*/  IMAD.WIDE.U32 R20, R189.reuse, R42, R190 ;  /* 0x0000002abd147225 */ /* 0x040fe200078e00be */
[----:B------:R-:W-:Y:S02]  /*2360*/  SHF.R.S32.HI R30, RZ, 0x1f, R31 ;  /* 0x0000001fff1e7819 */ /* 0x000fe4000001141f */
[----:B--2---:R-:W-:Y:S01]  /*2370*/  SHF.L.U64.HI R44, R4, 0x6, R5 ;  /* 0x00000006042c7819 */ /* 0x004fe20000010205 */
[----:B------:R-:W-:Y:S01]  /*2380*/  IMAD R11, R189, R43, R8 ;  /* 0x0000002bbd0b7224 */ /* 0x000fe200078e0208 */
[----:B------:R-:W-:Y:S01]  /*2390*/  LEA.HI R30, R30, R31, RZ, 0x2 ;  /* 0x0000001f1e1e7211 */ /* 0x000fe200078f10ff */
[----:B0-----:R-:W-:Y:S01]  /*23a0*/  IMAD R6, R9, R4, RZ ;  /* 0x0000000409067224 */ /* 0x001fe200078e02ff */
[----:B------:R-:W-:Y:S01]  /*23b0*/  SEL R7, R15, RZ, P3 ;  /* 0x000000ff0f077207 */ /* 0x000fe20001800000 */
[----:B------:R-:W-:Y:S01]  /*23c0*/  IMAD.WIDE.U32 R32, R189, R42, R16 ;  /* 0x0000002abd207225 */ /* 0x000fe200078e0010 */
[----:B------:R-:W-:-:S02]  /*23d0*/  LOP3.LUT R30, R30, 0xfffffffc, RZ, 0xc0, !PT ;  /* 0xfffffffc1e1e7812 */ /* 0x000fc400078ec0ff */
[----:B-----5:R-:W-:Y:S01]  /*23e0*/  SHF.R.S32.HI R9, RZ, 0x1f, R24 ;  /* 0x0000001fff097819 */ /* 0x020fe20000011418 */
[----:B------:R-:W-:Y:S01]  /*23f0*/  IMAD.IADD R7, R16, 0x1, R7 ;  /* 0x0000000110077824 */ /* 0x000fe200078e0207 */
[----:B------:R-:W-:Y:S01]  /*2400*/  IADD3 R30, R31, -R30, RZ ;  /* 0x8000001e1f1e7210 */ /* 0x000fe20007ffe0ff */
[----:B------:R-:W-:Y:S01]  /*2410*/  IMAD R13, R189, R5, R6 ;  /* 0x00000005bd0d7224 */ /* 0x000fe200078e0206 */
[----:B------:R-:W0:Y:S01]  /*2420*/  S2R R31, SR_TID.X ;  /* 0x00000000001f7919 */ /* 0x000e220000002100 */
[C---:B------:R-:W-:Y:S01]  /*2430*/  IMAD R8, R9.reuse, R42, RZ ;  /* 0x0000002a09087224 */ /* 0x040fe200078e02ff */
[----:B------:R-:W-:Y:S01]  /*2440*/  SHF.R.S32.HI R6, RZ, 0x1f, R7 ;  /* 0x0000001fff067819 */ /* 0x000fe20000011407 */
[-C--:B------:R-:W-:Y:S01]  /*2450*/  IMAD R9, R9, R4.reuse, RZ ;  /* 0x0000000409097224 */ /* 0x080fe200078e02ff */
[----:B------:R-:W-:Y:S01]  /*2460*/  IADD3 R3, R28, R29, RZ ;  /* 0x0000001d1c037210 */ /* 0x000fe20007ffe0ff */
[----:B------:R-:W-:Y:S01]  /*2470*/  IMAD R48, R30, 0x40, R189 ;  /* 0x000000401e307824 */ /* 0x000fe200078e02bd */
[----:B------:R-:W-:Y:S01]  /*2480*/  LEA.HI R27, R6, R7, RZ, 0x3 ;  /* 0x00000007061b7211 */ /* 0x000fe200078f18ff */
[----:B------:R-:W-:Y:S01]  /*2490*/  IMAD.SHL.U32 R6, R196, 0x40, RZ ;  /* 0x00000040c4067824 */ /* 0x000fe200078e00ff */
[----:B------:R-:W-:Y:S01]  /*24a0*/  SHF.R.S32.HI R47, RZ, 0x1f, R26 ;  /* 0x0000001fff2f7819 */ /* 0x000fe2000001141a */
[C---:B------:R-:W-:Y:S01]  /*24b0*/  IMAD R7, R24.reuse, R43, R8 ;  /* 0x0000002b18077224 */ /* 0x040fe200078e0208 */
[----:B------:R-:W-:Y:S01]  /*24c0*/  LOP3.LUT R55, R27, 0xfffffff8, RZ, 0xc0, !PT ;  /* 0xfffffff81b377812 */ /* 0x000fe200078ec0ff */
[----:B------:R-:W-:Y:S01]  /*24d0*/  IMAD R9, R24, R5, R9 ;  /* 0x0000000518097224 */ /* 0x000fe200078e0209 */
[----:B------:R-:W-:Y:S01]  /*24e0*/  LOP3.LUT R43, R6, 0x1c0, RZ, 0xc0, !PT ;  /* 0x000001c0062b7812 */ /* 0x000fe200078ec0ff */
[----:B------:R-:W-:Y:S01]  /*24f0*/  IMAD.WIDE.U32 R34, R189, R4, R190 ;  /* 0x00000004bd227225 */ /* 0x000fe200078e00be */
[----:B------:R-:W-:-:S02]  /*2500*/  ISETP.GE.AND P2, PT, R16, UR4, PT ;  /* 0x0000000410007c0c */ /* 0x000fc4000bf46270 */
[----:B------:R-:W-:Y:S01]  /*2510*/  SHF.R.U32.HI R46, RZ, 0x3, R43 ;  /* 0x00000003ff2e7819 */ /* 0x000fe2000001162b */
[----:B------:R-:W-:Y:S01]  /*2520*/  IMAD.WIDE.U32 R36, R189, R4, R16 ;  /* 0x00000004bd247225 */ /* 0x000fe200078e0010 */
[----:B------:R-:W-:Y:S02]  /*2530*/  LOP3.LUT R5, R43, 0x18, R16, 0xf8, !PT ;  /* 0x000000182b057812 */ /* 0x000fe400078ef810 */
[----:B------:R-:W-:Y:S01]  /*2540*/  ISETP.GE.AND P1, PT, R186, UR4, PT ;  /* 0x00000004ba007c0c */ /* 0x000fe2000bf26270 */
[----:B------:R-:W-:Y:S01]  /*2550*/  IMAD.IADD R21, R21, 0x1, R11 ;  /* 0x0000000115157824 */ /* 0x000fe200078e020b */
[----:B------:R-:W-:Y:S01]  /*2560*/  LOP3.LUT R5, R5, R46, RZ, 0x3c, !PT ;  /* 0x0000002e05057212 */ /* 0x000fe200078e3cff */
[----:B------:R-:W-:Y:S01]  /*2570*/  IMAD.IADD R33, R11, 0x1, R33 ;  /* 0x000000010b217824 */ /* 0x000fe200078e0221 */
[----:B----4-:R-:W-:Y:S01]  /*2580*/  LEA.HI R49, R49, 0x8, RZ, 0x19 ;  /* 0x0000000831317811 */ /* 0x010fe200078fc8ff */
[----:B------:R-:W-:Y:S01]  /*2590*/  IMAD.IADD R35, R35, 0x1, R13 ;  /* 0x0000000123237824 */ /* 0x000fe200078e020d */
[----:B------:R-:W-:Y:S01]  /*25a0*/  SHF.R.S32.HI R60, RZ, 0x1f, R55 ;  /* 0x0000001fff3c7819 */ /* 0x000fe20000011437 */
[----:B------:R-:W-:-:S02]  /*25b0*/  IMAD.IADD R37, R13, 0x1, R37 ;  /* 0x000000010d257824 */ /* 0x000fc400078e0225 */
[----:B------:R-:W-:-:S04]  /*25c0*/  IMAD.WIDE.U32 R20, R24, R42, R20 ;  /* 0x0000002a18147225 */ /* 0x000fc800078e0014 */
[----:B0-----:R-:W-:Y:S02]  /*25d0*/  VIADD R31, R31, 0xffffff80 ;  /* 0xffffff801f1f7836 */ /* 0x001fe40000000000 */
[----:B------:R-:W-:-:S03]  /*25e0*/  IMAD.WIDE.U32 R32, R24, R42, R32 ;  /* 0x0000002a18207225 */ /* 0x000fc600078e0020 */
[----:B------:R-:W-:Y:S01]  /*25f0*/  SHF.R.S32.HI R30, RZ, 0x1f, R31 ;  /* 0x0000001fff1e7819 */ /* 0x000fe2000001141f */
[----:B------:R-:W-:-:S03]  /*2600*/  IMAD.WIDE.U32 R34, R24, R4, R34 ;  /* 0x0000000418227225 */ /* 0x000fc600078e0022 */
[----:B------:R-:W-:Y:S01]  /*2610*/  LEA.HI R30, R30, R31, RZ, 0x5 ;  /* 0x0000001f1e1e7211 */ /* 0x000fe200078f28ff */
[----:B------:R-:W-:-:S03]  /*2620*/  IMAD.WIDE.U32 R36, R24, R4, R36 ;  /* 0x0000000418247225 */ /* 0x000fc600078e0024 */
[----:B------:R-:W-:Y:S01]  /*2630*/  SHF.R.S32.HI R30, RZ, 0x5, R30 ;  /* 0x00000005ff1e7819 */ /* 0x000fe2000001141e */
[----:B------:R-:W-:Y:S02]  /*2640*/  IMAD.SHL.U32 R42, R42, 0x40, RZ ;  /* 0x000000402a2a7824 */ /* 0x000fe400078e00ff */
[----:B------:R-:W-:Y:S02]  /*2650*/  IMAD.SHL.U32 R45, R4, 0x40, RZ ;  /* 0x00000040042d7824 */ /* 0x000fe400078e00ff */
[----:B------:R-:W-:Y:S01]  /*2660*/  IMAD R51, R30, 0x200, R5 ;  /* 0x000002001e337824 */ /* 0x000fe200078e0205 */
[----:B------:R-:W-:Y:S01]  /*2670*/  LOP3.LUT R5, R43, 0x38, R27, 0xf8, !PT ;  /* 0x000000382b057812 */ /* 0x000fe200078ef81b */
[----:B------:R-:W-:Y:S02]  /*2680*/  IMAD.SHL.U32 R50, R15, 0x2, RZ ;  /* 0x000000020f327824 */ /* 0x000fe400078e00ff */
[----:B------:R-:W-:Y:S01]  /*2690*/  IMAD.IADD R53, R21, 0x1, R7 ;  /* 0x0000000115357824 */ /* 0x000fe200078e0207 */
[----:B------:R-:W-:Y:S01]  /*26a0*/  LOP3.LUT R5, R5, R46, RZ, 0x3c, !PT ;  /* 0x0000002e05057212 */ /* 0x000fe200078e3cff */
[----:B------:R-:W-:-:S02]  /*26b0*/  IMAD.IADD R54, R7, 0x1, R33 ;  /* 0x0000000107367824 */ /* 0x000fc400078e0221 */
[----:B------:R-:W-:Y:S01]  /*26c0*/  IMAD.IADD R58, R35, 0x1, R9 ;  /* 0x00000001233a7824 */ /* 0x000fe200078e0209 */
[----:B------:R-:W-:Y:S01]  /*26d0*/  LEA R61, R30, R5, 0x9 ;  /* 0x000000051e3d7211 */ /* 0x000fe200078e48ff */
[----:B------:R-:W-:Y:S01]  /*26e0*/  IMAD.IADD R59, R9, 0x1, R37 ;  /* 0x00000001093b7824 */ /* 0x000fe200078e0225 */
[----:B------:R-:W-:-:S07]  /*26f0*/  SHF.R.S32.HI R52, RZ, 0x1f, R0 ;  /* 0x0000001fff347819 */ /* 0x000fce0000011400 */
.L_x_2601:
[----:B0-----:R-:W0:Y:S01]  /*2700*/  LDC R64, c[0x0][0x430] ;  /* 0x00010c00ff407b82 */ /* 0x001e220000000800 */
[----:B------:R-:W-:Y:S02]  /*2710*/  VIADD R25, R25, 0xffffffff ;  /* 0xffffffff19197836 */ /* 0x000fe40000000000 */
[----:B------:R-:W-:Y:S02]  /*2720*/  IMAD.MOV.U32 R63, RZ, RZ, RZ ;  /* 0x000000ffff3f7224 */ /* 0x000fe400078e00ff */
[----:B------:R-:W-:-:S03]  /*2730*/  IMAD R4, R25, 0x40, R48 ;  /* 0x0000004019047824 */ /* 0x000fc600078e0230 */
[----:B------:R-:W1:Y:S01]  /*2740*/  LDC R71, c[0x0][0x3f4] ;  /* 0x0000fd00ff477b82 */ /* 0x000e620000000800 */
        /* <DEDUP_REMOVED lines=8> */
[----:B----4-:R-:W4:Y:S01]  /*27d0*/  @P4 LDC R10, c[0x0][0x438] ;  /* 0x00010e00ff0a4b82 */ /* 0x010f220000000800 */
        /* <DEDUP_REMOVED lines=11> */
[----:B------:R-:W-:Y:S01]  /*2890*/  IMAD.MOV R7, RZ, RZ, -R8 ;  /* 0x000000ffff077224 */ /* 0x000fe200078e0a08 */
[----:B------:R-:W-:Y:S05]  /*28a0*/  YIELD ;  /* 0x0000000000007946 */ /* 0x000fea0003800000 */
[----:B------:R-:W-:Y:S01]  /*28b0*/  IMAD.SHL.U32 R72, R188, 0x1000, RZ ;  /* 0x00001000bc487824 */ /* 0x000fe200078e00ff */
[----:B------:R-:W-:Y:S01]  /*28c0*/  BSSY B0, `(.L_x_2569) ;  /* 0x00001ae000007945 */ /* 0x000fe20003800000 */
[----:B------:R-:W-:Y:S01]  /*28d0*/  IMAD R64, R64, R7, R12 ;  /* 0x0000000740407224 */ /* 0x000fe200078e020c */
[----:B------:R-:W-:-:S02]  /*28e0*/  ISETP.GT.AND P4, PT, R25, R39, PT ;  /* 0x000000271900720c */ /* 0x000fc40003f84270 */
[----:B------:R-:W-:-:S05]  /*28f0*/  IADD3 R7, R51, R72, RZ ;  /* 0x0000004833077210 */ /* 0x000fca0007ffe0ff */
[----:B------:R-:W-:Y:S01]  /*2900*/  IMAD R73, R7, 0x2, R2 ;  /* 0x0000000207497824 */ /* 0x000fe200078e0202 */
[----:B0-----:R-:W-:Y:S06]  /*2910*/  @!P0 BRA `(.L_x_2570) ;  /* 0x0000001400c48947 */ /* 0x001fec0003800000 */
        /* <DEDUP_REMOVED lines=10> */
[----:B------:R-:W-:Y:S01]  /*29c0*/  ULDC.64 UR4, c[0x0][0x310] ;  /* 0x0000c40000047ab9 */ /* 0x000fe20000000a00 */
[----:B------:R-:W-:-:S02]  /*29d0*/  IMAD R11, R10, R42, R11 ;  /* 0x0000002a0a0b7224 */ /* 0x000fc400078e020b */
        /* <DEDUP_REMOVED lines=14> */
[----:B------:R-:W-:Y:S01]  /*2ac0*/  IMAD.IADD R11, R5, 0x1, R11 ;  /* 0x00000001050b7824 */ /* 0x000fe200078e020b */
[----:B------:R-:W-:Y:S07]  /*2ad0*/  @!P0 BRA `(.L_x_2571) ;  /* 0x00000008009c8947 */ /* 0x000fee0003800000 */
        /* <DEDUP_REMOVED lines=9> */
[----:B------:R-:W-:Y:S01]  /*2b70*/  IMAD R8, R44, R25, RZ ;  /* 0x000000192c087224 */ /* 0x000fe200078e02ff */
[----:B------:R-:W-:Y:S01]  /*2b80*/  ULDC.64 UR4, c[0x0][0x3e8] ;  /* 0x0000fa0000047ab9 */ /* 0x000fe20000000a00 */
[----:B------:R-:W-:Y:S01]  /*2b90*/  IMAD.MOV.U32 R6, RZ, RZ, R34 ;  /* 0x000000ffff067224 */ /* 0x000fe200078e0022 */
[----:B------:R-:W-:Y:S01]  /*2ba0*/  ULDC.64 UR6, c[0x0][0x400] ;  /* 0x0001000000067ab9 */ /* 0x000fe20000000a00 */
[----:B------:R-:W-:Y:S01]  /*2bb0*/  IMAD.MOV.U32 R7, RZ, RZ, R58 ;  /* 0x000000ffff077224 */ /* 0x000fe200078e003a */
[----:B------:R-:W-:Y:S01]  /*2bc0*/  CS2R R28, SRZ ;  /* 0x00000000001c7805 */ /* 0x000fe2000001ff00 */
[-C--:B------:R-:W-:Y:S02]  /*2bd0*/  IMAD R5, R10, R45.reuse, R8 ;  /* 0x0000002d0a057224 */ /* 0x080fe400078e0208 */
[----:B------:R-:W-:Y:S01]  /*2be0*/  IMAD.WIDE.U32 R8, R25, R45, R6 ;  /* 0x0000002d19087225 */ /* 0x000fe200078e0006 */
[----:B------:R-:W-:-:S03]  /*2bf0*/  IADD3 R7, P5, R20, R4, RZ ;  /* 0x0000000414077210 */ /* 0x000fc60007fbe0ff */
[----:B------:R-:W-:Y:S01]  /*2c00*/  IMAD.IADD R5, R9, 0x1, R5 ;  /* 0x0000000109057824 */ /* 0x000fe200078e0205 */
[----:B------:R-:W-:Y:S02]  /*2c10*/  IADD3.X R10, R11, R53, RZ, P5, !PT ;  /* 0x000000350b0a7210 */ /* 0x000fe40002ffe4ff */
[C---:B------:R-:W-:Y:S02]  /*2c20*/  LEA R4, P6, R8.reuse, UR6, 0x1 ;  /* 0x0000000608047c11 */ /* 0x040fe4000f8c08ff */
[C---:B------:R-:W-:Y:S02]  /*2c30*/  LEA R6, P5, R7.reuse, UR4, 0x1 ;  /* 0x0000000407067c11 */ /* 0x040fe4000f8a08ff */
[----:B------:R-:W-:Y:S02]  /*2c40*/  LEA.HI.X R5, R8, UR7, R5, 0x1, P6 ;  /* 0x0000000708057c11 */ /* 0x000fe4000b0f0c05 */
[----:B------:R-:W-:Y:S02]  /*2c50*/  CS2R R8, SRZ ;  /* 0x0000000000087805 */ /* 0x000fe4000001ff00 */
[----:B------:R-:W-:-:S02]  /*2c60*/  LEA.HI.X R7, R7, UR5, R10, 0x1, P5 ;  /* 0x0000000507077c11 */ /* 0x000fc4000a8f0c0a */
[-C--:B------:R-:W-:Y:S02]  /*2c70*/  ISETP.GE.AND P6, PT, R190, R71.reuse, PT ;  /* 0x00000047be00720c */ /* 0x080fe40003fc6270 */
[----:B------:R-:W-:-:S11]  /*2c80*/  ISETP.GE.AND P5, PT, R203, R71, PT ;  /* 0x00000047cb00720c */ /* 0x000fd60003fa6270 */
[----:B------:R0:W5:Y:S04]  /*2c90*/  @!P6 LDG.E.64 R30, desc[UR40][R6.64] ;  /* 0x00000028061ee981 */ /* 0x000168000c1e1b00 */
[----:B------:R0:W5:Y:S04]  /*2ca0*/  @!P5 LDG.E.64 R8, desc[UR40][R6.64+0x20] ;  /* 0x000020280608d981 */ /* 0x000168000c1e1b00 */
[----:B------:R0:W5:Y:S04]  /*2cb0*/  @!P6 LDG.E.64 R56, desc[UR40][R4.64] ;  /* 0x000000280438e981 */ /* 0x000168000c1e1b00 */
[----:B------:R0:W5:Y:S02]  /*2cc0*/  @!P5 LDG.E.64 R28, desc[UR40][R4.64+0x20] ;  /* 0x00002028041cd981 */ /* 0x000164000c1e1b00 */
.L_x_2573:
[----:B------:R-:W-:Y:S05]  /*2cd0*/  BSYNC B1 ;  /* 0x0000000000017941 */ /* 0x000fea0003800000 */
.L_x_2572:
[----:B------:R-:W-:Y:S01]  /*2ce0*/  UISETP.NE.AND UP0, UPT, UR37, 0x3, UPT ;  /* 0x000000032500788c */ /* 0x000fe2000bf05270 */
[----:B0----5:R-:W-:Y:S02]  /*2cf0*/  IMAD.MOV.U32 R4, RZ, RZ, R8 ;  /* 0x000000ffff047224 */ /* 0x021fe400078e0008 */
[----:B------:R-:W-:Y:S02]  /*2d00*/  IMAD.MOV.U32 R5, RZ, RZ, R9 ;  /* 0x000000ffff057224 */ /* 0x000fe400078e0009 */
[----:B------:R-:W-:Y:S01]  /*2d10*/  IMAD.MOV.U32 R6, RZ, RZ, R30 ;  /* 0x000000ffff067224 */ /* 0x000fe200078e001e */
[----:B------:R-:W-:Y:S01]  /*2d20*/  PLOP3.LUT P5, PT, PT, PT, UP0, 0x80, 0x0 ;  /* 0x000000000000781c */ /* 0x000fe20003faf008 */
[----:B------:R-:W-:Y:S01]  /*2d30*/  IMAD.MOV.U32 R7, RZ, RZ, R57 ;  /* 0x000000ffff077224 */ /* 0x000fe200078e0039 */
[----:B------:R-:W-:Y:S01]  /*2d40*/  PRMT R76, R4, 0x5410, R5 ;  /* 0x00005410044c7816 */ /* 0x000fe20000000005 */
[----:B------:R-:W-:Y:S02]  /*2d50*/  IMAD.MOV.U32 R4, RZ, RZ, R31 ;  /* 0x000000ffff047224 */ /* 0x000fe400078e001f */
[----:B------:R-:W-:-:S03]  /*2d60*/  IMAD.MOV.U32 R5, RZ, RZ, R29 ;  /* 0x000000ffff057224 */ /* 0x000fc600078e001d */
[----:B------:R-:W-:Y:S01]  /*2d70*/  PRMT R77, R6, 0x5410, R4 ;  /* 0x00005410064d7816 */ /* 0x000fe20000000004 */
[----:B------:R-:W-:Y:S02]  /*2d80*/  IMAD.MOV.U32 R4, RZ, RZ, R28 ;  /* 0x000000ffff047224 */ /* 0x000fe400078e001c */
[----:B------:R-:W-:-:S03]  /*2d90*/  IMAD.MOV.U32 R6, RZ, RZ, R56 ;  /* 0x000000ffff067224 */ /* 0x000fc600078e0038 */
[----:B------:R-:W-:Y:S02]  /*2da0*/  PRMT R78, R4, 0x5410, R5 ;  /* 0x00005410044e7816 */ /* 0x000fe40000000005 */
[----:B------:R-:W-:Y:S01]  /*2db0*/  PRMT R79, R6, 0x5410, R7 ;  /* 0x00005410064f7816 */ /* 0x000fe20000000007 */
[----:B------:R-:W-:Y:S06]  /*2dc0*/  @!P5 BRA `(.L_x_2574) ;  /* 0x000000000004d947 */ /* 0x000fec0003800000 */
[----:B------:R-:W-:Y:S01]  /*2dd0*/  BPT.TRAP 0x1 ;  /* 0x000000040000795c */ /* 0x000fe20000300000 */
.L_x_2574:
[----:B------:R-:W-:Y:S01]  /*2de0*/  LEA R62, R188, R2, 0x3 ;  /* 0x00000002bc3e7211 */ /* 0x000fe200078e18ff */
[----:B------:R-:W-:Y:S01]  /*2df0*/  BSSY B1, `(.L_x_2575) ;  /* 0x0000004000017945 */ /* 0x000fe20003800000 */
[----:B------:R-:W-:-:S04]  /*2e00*/  SHF.L.U32 R69, R192, 0x1f, RZ ;  /* 0x0000001fc0457819 */ /* 0x000fc800000006ff */
[----:B------:R-:W0:Y:S02]  /*2e10*/  SYNCS.PHASECHK.TRANS64.TRYWAIT P6, [R62+URZ+0x28c90], R69 ;  /* 0x028c90453e0075a7 */ /* 0x000e2400080c017f */
[----:B0-----:R-:W-:Y:S05]  /*2e20*/  @!P6 BRA `(.L_x_2576) ;  /* 0x000001d000b4e947 */ /* 0x001fea0003800000 */
.L_x_2916:
[----:B------:R-:W-:Y:S05]  /*2e30*/  BSYNC B1 ;  /* 0x0000000000017941 */ /* 0x000fea0003800000 */
.L_x_2575:
[----:B------:R-:W-:-:S03]  /*2e40*/  UMOV UR4, 0xffffffff ;  /* 0xffffffff00047882 */ /* 0x000fc60000000000 */
[----:B------:R-:W-:Y:S05]  /*2e50*/  BRA.DIV UR4, `(.L_x_2577) ;  /* 0x000001d204bc7947 */ /* 0x000fea000b800000 */
[----:B------:R-:W1:Y:S04]  /*2e60*/  SHFL.IDX PT, R67, R67, RZ, 0x1c1f ;  /* 0x001c1fff43437589 */ /* 0x000e6800000e0000 */
[----:B------:R2:W3:Y:S02]  /*2e70*/  SHFL.IDX PT, R14, R68, RZ, 0x1c1f ;  /* 0x001c1fff440e7589 */ /* 0x0004e400000e0000 */
.L_x_2920:
[----:B------:R-:W-:Y:S05]  /*2e80*/  @P0 BRA `(.L_x_2578) ;  /* 0x0000001400440947 */ /* 0x000fea0003800000 */
[----:B------:R-:W-:Y:S04]  /*2e90*/  BSSY B1, `(.L_x_2579) ;  /* 0x0000033000017945 */ /* 0x000fe80003800000 */
[----:B------:R-:W-:Y:S05]  /*2ea0*/  @P2 BRA `(.L_x_2580) ;  /* 0x0000000000c42947 */ /* 0x000fea0003800000 */
[----:B------:R4:W0:Y:S01]  /*2eb0*/  LDS.128 R4, [R73+0x22400] ;  /* 0x0224000049047984 */ /* 0x0008220000000c00 */
[----:B------:R-:W-:Y:S01]  /*2ec0*/  ISETP.GE.AND P6, PT, R190, R71, PT ;  /* 0x00000047be00720c */ /* 0x000fe20003fc6270 */
[----:B------:R-:W-:Y:S01]  /*2ed0*/  BSSY B2, `(.L_x_2581) ;  /* 0x000002d000027945 */ /* 0x000fe20003800000 */
[----:B---3--:R-:W-:-:S04]  /*2ee0*/  LEA R10, P0, R16, R14, 0x1 ;  /* 0x0000000e100a7211 */ /* 0x008fc800078008ff */
[----:B-1----:R-:W-:-:S07]  /*2ef0*/  LEA.HI.X R11, R16, R67, R17, 0x1, P0 ;  /* 0x00000043100b7211 */ /* 0x002fce00000f0c11 */
        /* <DEDUP_REMOVED lines=12> */
[CC--:B--2---:R-:W-:Y:S01]  /*2fc0*/  FMUL.FTZ R68, R6.reuse, R31.reuse ;  /* 0x0000001f06447220 */ /* 0x0c4fe20000410000 */
        /* <DEDUP_REMOVED lines=8> */
[--C-:B------:R-:W-:Y:S02]  /*3050*/  HADD2.F32 R15, -RZ, R79.reuse.H0_H0 ;  /* 0x2000004fff0f7230 */ /* 0x100fe40000004100 */
        /* <DEDUP_REMOVED lines=20> */
.L_x_2582:
[----:B------:R-:W-:Y:S05]  /*31a0*/  BSYNC B2 ;  /* 0x0000000000027941 */ /* 0x000fea0003800000 */
.L_x_2581:
[----:B0-----:R4:W-:Y:S02]  /*31b0*/  ST.E.128 desc[UR40][R10.64], R4 ;  /* 0x000000040a007985 */ /* 0x0019e4000c101d28 */
.L_x_2580:
[----:B------:R-:W-:Y:S05]  /*31c0*/  BSYNC B1 ;  /* 0x0000000000017941 */ /* 0x000fea0003800000 */
.L_x_2579:
        /* <DEDUP_REMOVED lines=8> */
[----:B-1----:R-:W-:-:S03]  /*3250*/  LEA.HI.X R11, R186, R67, R202, 0x1, P0 ;  /* 0x00000043ba0b7211 */ /* 0x002fc600000f0cca */
[----:B------:R-:W-:-:S06]  /*3260*/  IMAD R4, R5, 0x2, R2 ;  /* 0x0000000205047824 */ /* 0x000fcc00078e0202 */
[----:B------:R-:W1:Y:S01]  /*3270*/  LDS.128 R4, [R4+0x22400] ;  /* 0x0224000004047984 */ /* 0x000e620000000c00 */
[----:B------:R-:W-:Y:S05]  /*3280*/  @P6 BRA `(.L_x_2584) ;  /* 0x0000000000a46947 */ /* 0x000fea0003800000 */
[----:B------:R-:W-:Y:S02]  /*3290*/  SHF.R.U64 R13, R28, 0x10, R29 ;  /* 0x000000101c0d7819 */ /* 0x000fe4000000121d */
[----:B------:R-:W-:Y:S01]  /*32a0*/  SHF.R.U64 R12, R8, 0x10, R9 ;  /* 0x00000010080c7819 */ /* 0x000fe20000001209 */
[----:B-1----:R-:W-:Y:S01]  /*32b0*/  IMAD.MOV.U32 R8, RZ, RZ, R6 ;  /* 0x000000ffff087224 */ /* 0x002fe200078e0006 */
        /* <DEDUP_REMOVED lines=38> */
.L_x_2584:
[----:B------:R-:W-:Y:S05]  /*3520*/  BSYNC B1 ;  /* 0x0000000000017941 */ /* 0x000fea0003800000 */
.L_x_2583:
[----:B-1----:R1:W-:Y:S01]  /*3530*/  ST.E.128 desc[UR40][R10.64], R4 ;  /* 0x000000040a007985 */ /* 0x0023e2000c101d28 */
[----:B------:R-:W-:Y:S05]  /*3540*/  BRA `(.L_x_2578) ;  /* 0x0000000c00947947 */ /* 0x000fea0003800000 */
.L_x_2571:
        /* <DEDUP_REMOVED lines=24> */
[----:B------:R-:W-:-:S06]  /*36d0*/  UISETP.NE.AND UP0, UPT, UR37, 0x3, UPT ;  /* 0x000000032500788c */ /* 0x000fcc000bf05270 */
[----:B------:R-:W-:Y:S01]  /*36e0*/  PLOP3.LUT P5, PT, PT, PT, UP0, 0x80, 0x0 ;  /* 0x000000000000781c */ /* 0x000fe20003faf008 */
        /* <DEDUP_REMOVED lines=9> */
[----:B------:R-:W-:-:S02]  /*3780*/  IMAD.MOV.U32 R10, RZ, RZ, R28 ;  /* 0x000000ffff0a7224 */ /* 0x000fc400078e001c */
[----:B------:R-:W-:Y:S01]  /*3790*/  IMAD.MOV.U32 R11, RZ, RZ, R29 ;  /* 0x000000ffff0b7224 */ /* 0x000fe200078e001d */
[----:B------:R-:W-:Y:S02]  /*37a0*/  PRMT R77, R9, 0x7610, R77 ;  /* 0x00007610094d7816 */ /* 0x000fe4000000004d */
[----:B------:R-:W-:Y:S02]  /*37b0*/  PRMT R84, R8, 0x5410, R10 ;  /* 0x0000541008547816 */ /* 0x000fe4000000000a */
[----:B------:R-:W-:Y:S01]  /*37c0*/  PRMT R76, R11, 0x7610, R76 ;  /* 0x000076100b4c7816 */ /* 0x000fe2000000004c */
[----:B------:R-:W-:Y:S06]  /*37d0*/  @!P5 BRA `(.L_x_2585) ;  /* 0x000000000004d947 */ /* 0x000fec0003800000 */
[----:B------:R-:W-:Y:S01]  /*37e0*/  BPT.TRAP 0x1 ;  /* 0x000000040000795c */ /* 0x000fe20000300000 */
.L_x_2585:
[----:B------:R-:W-:Y:S01]  /*37f0*/  IMAD R62, R188, 0x8, R2 ;  /* 0x00000008bc3e7824 */ /* 0x000fe200078e0202 */
[----:B------:R-:W-:Y:S01]  /*3800*/  SHF.L.U32 R69, R192, 0x1f, RZ ;  /* 0x0000001fc0457819 */ /* 0x000fe200000006ff */
[----:B------:R-:W-:Y:S03]  /*3810*/  BSSY B1, `(.L_x_2586) ;  /* 0x0000003000017945 */ /* 0x000fe60003800000 */
[----:B------:R-:W0:Y:S02]  /*3820*/  SYNCS.PHASECHK.TRANS64.TRYWAIT P6, [R62+URZ+0x28c90], R69 ;  /* 0x028c90453e0075a7 */ /* 0x000e2400080c017f */
[----:B0-----:R-:W-:Y:S05]  /*3830*/  @!P6 BRA `(.L_x_2587) ;  /* 0x000001c8008ce947 */ /* 0x001fea0003800000 */
.L_x_2921:
[----:B------:R-:W-:Y:S05]  /*3840*/  BSYNC B1 ;  /* 0x0000000000017941 */ /* 0x000fea0003800000 */
.L_x_2586:
[----:B------:R-:W-:-:S03]  /*3850*/  UMOV UR4, 0xffffffff ;  /* 0xffffffff00047882 */ /* 0x000fc60000000000 */
[----:B------:R-:W-:Y:S05]  /*3860*/  BRA.DIV UR4, `(.L_x_2588) ;  /* 0x000001ca04947947 */ /* 0x000fea000b800000 */
[----:B------:R-:W1:Y:S04]  /*3870*/  SHFL.IDX PT, R67, R67, RZ, 0x1c1f ;  /* 0x001c1fff43437589 */ /* 0x000e6800000e0000 */
[----:B------:R-:W2:Y:S02]  /*3880*/  SHFL.IDX PT, R68, R68, RZ, 0x1c1f ;  /* 0x001c1fff44447589 */ /* 0x000ea400000e0000 */
.L_x_2925:
[----:B------:R-:W-:-:S13]  /*3890*/  ISETP.GE.OR P6, PT, R189, R70, P2 ;  /* 0x00000046bd00720c */ /* 0x000fda00017c6670 */
[----:B------:R-:W-:Y:S05]  /*38a0*/  @P6 BRA `(.L_x_2578) ;  /* 0x0000000800bc6947 */ /* 0x000fea0003800000 */
[----:B------:R-:W3:Y:S01]  /*38b0*/  LDC R71, c[0x0][0x2f4] ;  /* 0x0000bd00ff477b82 */ /* 0x000ee20000000800 */
[----:B------:R-:W4:Y:S01]  /*38c0*/  S2R R11, SR_TID.X ;  /* 0x00000000000b7919 */ /* 0x000f220000002100 */
[C---:B--2---:R-:W-:Y:S01]  /*38d0*/  LEA R56, P6, R55.reuse, R68, 0x1 ;  /* 0x0000004437387211 */ /* 0x044fe200078c08ff */
[----:B------:R-:W-:Y:S03]  /*38e0*/  BSSY B1, `(.L_x_2589) ;  /* 0x000006c000017945 */ /* 0x000fe60003800000 */
[----:B-1----:R-:W-:Y:S02]  /*38f0*/  LEA.HI.X R57, R55, R67, R60, 0x1, P6 ;  /* 0x0000004337397211 */ /* 0x002fe400030f0c3c */
[----:B---3--:R-:W-:-:S04]  /*3900*/  IADD3 R9, -R50, R71, RZ ;  /* 0x0000004732097210 */ /* 0x008fc80007ffe1ff */
[----:B------:R-:W-:-:S04]  /*3910*/  SEL R9, R50, R9, !P3 ;  /* 0x0000000932097207 */ /* 0x000fc80005800000 */
[----:B------:R-:W-:Y:S01]  /*3920*/  SHF.R.S32.HI R8, RZ, 0x1f, R9 ;  /* 0x0000001fff087819 */ /* 0x000fe20000011409 */
[----:B----4-:R-:W-:-:S03]  /*3930*/  VIADD R11, R11, 0xffffff80 ;  /* 0xffffff800b0b7836 */ /* 0x010fc60000000000 */
[----:B------:R-:W-:Y:S02]  /*3940*/  LEA.HI R8, R8, R9, RZ, 0x4 ;  /* 0x0000000908087211 */ /* 0x000fe400078f20ff */
[----:B------:R-:W-:Y:S02]  /*3950*/  SHF.R.S32.HI R10, RZ, 0x1f, R11 ;  /* 0x0000001fff0a7819 */ /* 0x000fe4000001140b */
[----:B------:R-:W-:Y:S02]  /*3960*/  SHF.R.S32.HI R8, RZ, 0x4, R8 ;  /* 0x00000004ff087819 */ /* 0x000fe40000011408 */
[----:B------:R-:W-:Y:S02]  /*3970*/  LEA.HI R10, R10, R11, RZ, 0x5 ;  /* 0x0000000b0a0a7211 */ /* 0x000fe400078f28ff */
[----:B------:R-:W-:Y:S02]  /*3980*/  LEA.HI.SX32 R8, R27, R8, 0x1d ;  /* 0x000000081b087211 */ /* 0x000fe400078feaff */
[----:B------:R-:W-:-:S03]  /*3990*/  SHF.R.S32.HI R10, RZ, 0x5, R10 ;  /* 0x00000005ff0a7819 */ /* 0x000fc6000001140a */
        /* <DEDUP_REMOVED lines=9> */
[----:B------:R-:W2:Y:S01]  /*3a30*/  LDS.128 R12, [R12+0x22400] ;  /* 0x022400000c0c7984 */ /* 0x000ea20000000c00 */
[----:B------:R-:W-:Y:S05]  /*3a40*/  @P0 BRA `(.L_x_2590) ;  /* 0x0000000400540947 */ /* 0x000fea0003800000 */
[--C-:B------:R-:W-:Y:S02]  /*3a50*/  SHF.R.U64 R81, R28, 0x10, R29.reuse ;  /* 0x000000101c517819 */ /* 0x100fe4000000121d */
[----:B------:R-:W-:Y:S02]  /*3a60*/  SHF.R.U32.HI R28, RZ, 0x10, R29 ;  /* 0x00000010ff1c7819 */ /* 0x000fe4000001161d */
[--C-:B------:R-:W-:Y:S01]  /*3a70*/  SHF.R.U64 R83, R4, 0x10, R5.reuse ;  /* 0x0000001004537819 */ /* 0x100fe20000001205 */
[----:B-1----:R-:W-:Y:S01]  /*3a80*/  HADD2.F32 R4, -RZ, R9.H0_H0 ;  /* 0x20000009ff047230 */ /* 0x002fe20000004100 */
[----:B------:R-:W-:Y:S01]  /*3a90*/  SHF.R.U32.HI R72, RZ, 0x10, R5 ;  /* 0x00000010ff487819 */ /* 0x000fe20000011605 */
[--C-:B--2---:R-:W-:Y:S01]  /*3aa0*/  HADD2.F32 R5, -RZ, R13.reuse.H0_H0 ;  /* 0x2000000dff057230 */ /* 0x104fe20000004100 */
[--C-:B------:R-:W-:Y:S01]  /*3ab0*/  SHF.R.U64 R82, R6, 0x10, R7.reuse ;  /* 0x0000001006527819 */ /* 0x100fe20000001207 */
[----:B------:R-:W-:Y:S01]  /*3ac0*/  HADD2.F32 R13, -RZ, R13.H1_H1 ;  /* 0x3000000dff0d7230 */ /* 0x000fe20000004100 */
[----:B------:R-:W-:Y:S01]  /*3ad0*/  SHF.R.U32.HI R75, RZ, 0x10, R7 ;  /* 0x00000010ff4b7819 */ /* 0x000fe20000011607 */
[----:B------:R-:W-:Y:S01]  /*3ae0*/  HADD2.F32 R7, -RZ, R76.H0_H0 ;  /* 0x2000004cff077230 */ /* 0x000fe20000004100 */
[--C-:B------:R-:W-:Y:S01]  /*3af0*/  SHF.R.U64 R79, R30, 0x10, R31.reuse ;  /* 0x000000101e4f7819 */ /* 0x100fe2000000121f */
[----:B------:R-:W-:Y:S01]  /*3b00*/  HADD2.F32 R30, -RZ, R28.H0_H0 ;  /* 0x2000001cff1e7230 */ /* 0x000fe20000004100 */
[----:B------:R-:W-:Y:S01]  /*3b10*/  SHF.R.U32.HI R73, RZ, 0x10, R31 ;  /* 0x00000010ff497819 */ /* 0x000fe2000001161f */
[----:B------:R-:W-:-:S02]  /*3b20*/  HADD2.F32 R9, -RZ, R9.H1_H1 ;  /* 0x30000009ff097230 */ /* 0x000fc40000004100 */
[-C--:B------:R-:W-:Y:S01]  /*3b30*/  FMUL.FTZ R29, R5, R7.reuse ;  /* 0x00000007051d7220 */ /* 0x080fe20000410000 */
[----:B------:R-:W-:Y:S02]  /*3b40*/  HADD2.F32 R6, -RZ, R76.H1_H1 ;  /* 0x3000004cff067230 */ /* 0x000fe40000004100 */
[-C--:B------:R-:W-:Y:S01]  /*3b50*/  FMUL.FTZ R76, R13, R30.reuse ;  /* 0x0000001e0d4c7220 */ /* 0x080fe20000410000 */
[----:B------:R-:W-:Y:S02]  /*3b60*/  HADD2.F32 R28, -RZ, R72.H0_H0 ;  /* 0x20000048ff1c7230 */ /* 0x000fe40000004100 */
[C---:B------:R-:W-:Y:S01]  /*3b70*/  FMUL.FTZ R72, R4.reuse, R7 ;  /* 0x0000000704487220 */ /* 0x040fe20000410000 */
[----:B------:R-:W-:Y:S01]  /*3b80*/  FMUL.FTZ R30, R9, R30 ;  /* 0x0000001e091e7220 */ /* 0x000fe20000410000 */
[-C--:B------:R-:W-:Y:S01]  /*3b90*/  FFMA.FTZ R29, R4, R6.reuse, -R29 ;  /* 0x00000006041d7223 */ /* 0x080fe2000001081d */
[----:B------:R-:W-:Y:S02]  /*3ba0*/  HADD2.F32 R7, -RZ, R77.H0_H0 ;  /* 0x2000004dff077230 */ /* 0x000fe40000004100 */
[----:B------:R-:W-:Y:S01]  /*3bb0*/  FFMA.FTZ R72, R5, R6, R72 ;  /* 0x0000000605487223 */ /* 0x000fe20000010048 */
[----:B------:R-:W-:Y:S01]  /*3bc0*/  FFMA.FTZ R31, R13, R28, R30 ;  /* 0x0000001c0d1f7223 */ /* 0x000fe2000001001e */
[----:B------:R-:W-:-:S02]  /*3bd0*/  HADD2.F32 R5, -RZ, R15.H0_H0 ;  /* 0x2000000fff057230 */ /* 0x000fc40000004100 */
[----:B------:R-:W-:Y:S01]  /*3be0*/  FFMA.FTZ R76, R9, R28, -R76 ;  /* 0x0000001c094c7223 */ /* 0x000fe2000001084c */
[----:B------:R-:W-:Y:S02]  /*3bf0*/  HADD2.F32 R4, -RZ, R11.H0_H0 ;  /* 0x2000000bff047230 */ /* 0x000fe40000004100 */
[----:B------:R-:W-:Y:S02]  /*3c00*/  HADD2.F32 R15, -RZ, R15.H1_H1 ;  /* 0x3000000fff0f7230 */ /* 0x000fe40000004100 */
[-C--:B------:R-:W-:Y:S01]  /*3c10*/  FMUL.FTZ R9, R5, R7.reuse ;  /* 0x0000000705097220 */ /* 0x080fe20000410000 */
[----:B------:R-:W-:Y:S02]  /*3c20*/  HADD2.F32 R30, -RZ, R73.H0_H0 ;  /* 0x20000049ff1e7230 */ /* 0x000fe40000004100 */
[----:B------:R-:W-:Y:S01]  /*3c30*/  FMUL.FTZ R78, R4, R7 ;  /* 0x00000007044e7220 */ /* 0x000fe20000410000 */
[----:B------:R-:W-:Y:S01]  /*3c40*/  HADD2.F32 R6, -RZ, R77.H1_H1 ;  /* 0x3000004dff067230 */ /* 0x000fe20000004100 */
[----:B------:R-:W-:Y:S01]  /*3c50*/  F2FP.F16.F32.PACK_AB R31, R31, R72 ;  /* 0x000000481f1f723e */ /* 0x000fe200000000ff */
[----:B------:R-:W-:-:S02]  /*3c60*/  HADD2.F32 R11, -RZ, R11.H1_H1 ;  /* 0x3000000bff0b7230 */ /* 0x000fc40000004100 */
[----:B------:R-:W-:Y:S01]  /*3c70*/  FMUL.FTZ R80, R15, R30 ;  /* 0x0000001e0f507220 */ /* 0x000fe20000410000 */
[----:B------:R-:W-:Y:S02]  /*3c80*/  HADD2.F32 R28, -RZ, R75.H0_H0 ;  /* 0x2000004bff1c7230 */ /* 0x000fe40000004100 */
[-C--:B------:R-:W-:Y:S01]  /*3c90*/  FFMA.FTZ R75, R4, R6.reuse, -R9 ;  /* 0x00000006044b7223 */ /* 0x080fe20000010809 */
[----:B------:R-:W-:Y:S01]  /*3ca0*/  FFMA.FTZ R78, R5, R6, R78 ;  /* 0x00000006054e7223 */ /* 0x000fe2000001004e */
[C---:B------:R-:W-:Y:S01]  /*3cb0*/  FMUL.FTZ R30, R11.reuse, R30 ;  /* 0x0000001e0b1e7220 */ /* 0x040fe20000410000 */
[----:B------:R-:W-:Y:S02]  /*3cc0*/  HADD2.F32 R9, -RZ, R84.H1_H1 ;  /* 0x30000054ff097230 */ /* 0x000fe40000004100 */
[-C--:B------:R-:W-:Y:S01]  /*3cd0*/  FFMA.FTZ R80, R11, R28.reuse, -R80 ;  /* 0x0000001c0b507223 */ /* 0x080fe20000010850 */
[----:B------:R-:W-:Y:S02]  /*3ce0*/  HADD2.F32 R5, -RZ, R12.H0_H0 ;  /* 0x2000000cff057230 */ /* 0x000fe40000004100 */
[----:B------:R-:W-:Y:S01]  /*3cf0*/  FFMA.FTZ R77, R15, R28, R30 ;  /* 0x0000001c0f4d7223 */ /* 0x000fe2000001001e */
[----:B------:R-:W-:Y:S01]  /*3d00*/  HADD2.F32 R4, -RZ, R8.H0_H0 ;  /* 0x20000008ff047230 */ /* 0x000fe20000004100 */
[----:B------:R-:W-:Y:S01]  /*3d10*/  F2FP.F16.F32.PACK_AB R29, R76, R29 ;  /* 0x0000001d4c1d723e */ /* 0x000fe200000000ff */
[----:B------:R-:W-:-:S02]  /*3d20*/  HADD2.F32 R11, -RZ, R81.H0_H0 ;  /* 0x20000051ff0b7230 */ /* 0x000fc40000004100 */
[CC--:B------:R-:W-:Y:S01]  /*3d30*/  FMUL.FTZ R13, R5.reuse, R9.reuse ;  /* 0x00000009050d7220 */ /* 0x0c0fe20000410000 */
[----:B------:R-:W-:Y:S02]  /*3d40*/  HADD2.F32 R12, -RZ, R12.H1_H1 ;  /* 0x3000000cff0c7230 */ /* 0x000fe40000004100 */
[----:B------:R-:W-:Y:S01]  /*3d50*/  FMUL.FTZ R28, R4, R9 ;  /* 0x00000009041c7220 */ /* 0x000fe20000410000 */
[----:B------:R-:W-:Y:S01]  /*3d60*/  HADD2.F32 R6, -RZ, R85.H1_H1 ;  /* 0x30000055ff067230 */ /* 0x000fe20000004100 */
[----:B------:R-:W-:Y:S01]  /*3d70*/  F2FP.F16.F32.PACK_AB R75, R80, R75 ;  /* 0x0000004b504b723e */ /* 0x000fe200000000ff */
[----:B------:R-:W-:Y:S02]  /*3d80*/  HADD2.F32 R8, -RZ, R8.H1_H1 ;  /* 0x30000008ff087230 */ /* 0x000fe40000004100 */
[-C--:B------:R-:W-:Y:S01]  /*3d90*/  FMUL.FTZ R9, R12, R11.reuse ;  /* 0x0000000b0c097220 */ /* 0x080fe20000410000 */
[----:B------:R-:W-:Y:S02]  /*3da0*/  HADD2.F32 R7, -RZ, R83.H0_H0 ;  /* 0x20000053ff077230 */ /* 0x000fe40000004100 */
[-C--:B------:R-:W-:Y:S01]  /*3db0*/  FFMA.FTZ R28, R5, R6.reuse, R28 ;  /* 0x00000006051c7223 */ /* 0x080fe2000001001c */
[----:B------:R-:W-:Y:S01]  /*3dc0*/  FFMA.FTZ R13, R4, R6, -R13 ;  /* 0x00000006040d7223 */ /* 0x000fe2000001080d */
[----:B------:R-:W-:Y:S01]  /*3dd0*/  FMUL.FTZ R11, R8, R11 ;  /* 0x0000000b080b7220 */ /* 0x000fe20000410000 */
[----:B------:R-:W-:-:S02]  /*3de0*/  HADD2.F32 R5, -RZ, R14.H0_H0 ;  /* 0x2000000eff057230 */ /* 0x000fc40000004100 */
[-C--:B------:R-:W-:Y:S01]  /*3df0*/  FFMA.FTZ R30, R8, R7.reuse, -R9 ;  /* 0x00000007081e7223 */ /* 0x080fe20000010809 */
[----:B------:R-:W-:Y:S02]  /*3e00*/  HADD2.F32 R8, -RZ, R84.H0_H0 ;  /* 0x20000054ff087230 */ /* 0x000fe40000004100 */
[----:B------:R-:W-:Y:S01]  /*3e10*/  FFMA.FTZ R11, R12, R7, R11 ;  /* 0x000000070c0b7223 */ /* 0x000fe2000001000b */
[----:B------:R-:W-:Y:S01]  /*3e20*/  HADD2.F32 R9, -RZ, R79.H0_H0 ;  /* 0x2000004fff097230 */ /* 0x000fe20000004100 */
[----:B------:R-:W-:Y:S01]  /*3e30*/  F2FP.F16.F32.PACK_AB R77, R77, R78 ;  /* 0x0000004e4d4d723e */ /* 0x000fe200000000ff */
[----:B------:R-:W-:Y:S02]  /*3e40*/  HADD2.F32 R4, -RZ, R10.H0_H0 ;  /* 0x2000000aff047230 */ /* 0x000fe40000004100 */
[----:B------:R-:W-:Y:S01]  /*3e50*/  FMUL.FTZ R15, R5, R8 ;  /* 0x00000008050f7220 */ /* 0x000fe20000410000 */
[----:B------:R-:W-:Y:S01]  /*3e60*/  HADD2.F32 R14, -RZ, R14.H1_H1 ;  /* 0x3000000eff0e7230 */ /* 0x000fe20000004100 */
[----:B------:R-:W-:Y:S01]  /*3e70*/  F2FP.F16.F32.PACK_AB R30, R30, R13 ;  /* 0x0000000d1e1e723e */ /* 0x000fe200000000ff */
[----:B------:R-:W-:-:S02]  /*3e80*/  HADD2.F32 R10, -RZ, R10.H1_H1 ;  /* 0x3000000aff0a7230 */ /* 0x000fc40000004100 */
[----:B------:R-:W-:Y:S01]  /*3e90*/  FMUL.FTZ R8, R4, R8 ;  /* 0x0000000804087220 */ /* 0x000fe20000410000 */
[----:B------:R-:W-:Y:S02]  /*3ea0*/  HADD2.F32 R6, -RZ, R85.H0_H0 ;  /* 0x20000055ff067230 */ /* 0x000fe40000004100 */
[-C--:B------:R-:W-:Y:S01]  /*3eb0*/  FMUL.FTZ R73, R14, R9.reuse ;  /* 0x000000090e497220 */ /* 0x080fe20000410000 */
[----:B------:R-:W-:Y:S02]  /*3ec0*/  HADD2.F32 R7, -RZ, R82.H0_H0 ;  /* 0x20000052ff077230 */ /* 0x000fe40000004100 */
[----:B------:R-:W-:Y:S01]  /*3ed0*/  FMUL.FTZ R9, R10, R9 ;  /* 0x000000090a097220 */ /* 0x000fe20000410000 */
[----:B------:R-:W-:Y:S01]  /*3ee0*/  F2FP.F16.F32.PACK_AB R12, R11, R28 ;  /* 0x0000001c0b0c723e */ /* 0x000fe200000000ff */
[-C--:B------:R-:W-:Y:S01]  /*3ef0*/  FFMA.FTZ R15, R4, R6.reuse, -R15 ;  /* 0x00000006040f7223 */ /* 0x080fe2000001080f */
[----:B------:R-:W-:Y:S01]  /*3f00*/  FFMA.FTZ R8, R5, R6, R8 ;  /* 0x0000000605087223 */ /* 0x000fe20000010008 */
[-C--:B------:R-:W-:Y:S01]  /*3f10*/  FFMA.FTZ R10, R10, R7.reuse, -R73 ;  /* 0x000000070a0a7223 */ /* 0x080fe20000010849 */
[----:B------:R-:W-:Y:S01]  /*3f20*/  FFMA.FTZ R9, R14, R7, R9 ;  /* 0x000000070e097223 */ /* 0x000fe20000010009 */
[----:B------:R-:W-:-:S02]  /*3f30*/  IMAD.MOV.U32 R13, RZ, RZ, R31 ;  /* 0x000000ffff0d7224 */ /* 0x000fc400078e001f */
[----:B------:R-:W-:Y:S01]  /*3f40*/  IMAD.MOV.U32 R11, RZ, RZ, R75 ;  /* 0x000000ffff0b7224 */ /* 0x000fe200078e004b */
[----:B------:R-:W-:Y:S01]  /*3f50*/  F2FP.F16.F32.PACK_AB R10, R10, R15 ;  /* 0x0000000f0a0a723e */ /* 0x000fe200000000ff */
[----:B------:R-:W-:Y:S01]  /*3f60*/  IMAD.MOV.U32 R15, RZ, RZ, R77 ;  /* 0x000000ffff0f7224 */ /* 0x000fe200078e004d */
[----:B------:R-:W-:Y:S01]  /*3f70*/  F2FP.F16.F32.PACK_AB R14, R9, R8 ;  /* 0x00000008090e723e */ /* 0x000fe200000000ff */
[----:B------:R-:W-:Y:S01]  /*3f80*/  IMAD.MOV.U32 R8, RZ, RZ, R30 ;  /* 0x000000ffff087224 */ /* 0x000fe200078e001e */
[----:B------:R-:W-:-:S07]  /*3f90*/  MOV R9, R29 ;  /* 0x0000001d00097202 */ /* 0x000fce0000000f00 */
.L_x_2590:
[----:B------:R-:W-:Y:S05]  /*3fa0*/  BSYNC B1 ;  /* 0x0000000000017941 */ /* 0x000fea0003800000 */
.L_x_2589:
[----:B-1----:R1:W-:Y:S01]  /*3fb0*/  ST.E.128 desc[UR40][R56.64], R8 ;  /* 0x0000000838007985 */ /* 0x0023e2000c101d28 */
[----:B------:R-:W-:Y:S01]  /*3fc0*/  ISETP.GE.AND P0, PT, R74, R71, PT ;  /* 0x000000474a00720c */ /* 0x000fe20003f06270 */
[----:B------:R-:W-:Y:S02]  /*3fd0*/  IMAD.MOV.U32 R4, RZ, RZ, R68 ;  /* 0x000000ffff047224 */ /* 0x000fe400078e0044 */
[----:B------:R-:W-:-:S10]  /*3fe0*/  IMAD.MOV.U32 R5, RZ, RZ, R67 ;  /* 0x000000ffff057224 */ /* 0x000fd400078e0043 */
[----:B------:R-:W-:Y:S05]  /*3ff0*/  @P0 BRA `(.L_x_2578) ;  /* 0x0000000000e80947 */ /* 0x000fea0003800000 */
[----:B------:R-:W-:-:S05]  /*4000*/  IMAD.WIDE R4, R74, 0x2, R4 ;  /* 0x000000024a047825 */ /* 0x000fca00078e0204 */
[----:B--2---:R2:W-:Y:S01]  /*4010*/  ST.E.128 desc[UR40][R4.64], R12 ;  /* 0x0000000c04007985 */ /* 0x0045e2000c101d28 */
[----:B------:R-:W-:Y:S05]  /*4020*/  BRA `(.L_x_2578) ;  /* 0x0000000000dc7947 */ /* 0x000fea0003800000 */
.L_x_2570:
[----:B------:R-:W-:-:S06]  /*4030*/  UISETP.NE.AND UP0, UPT, UR37, 0x3, UPT ;  /* 0x000000032500788c */ /* 0x000fcc000bf05270 */
[----:B------:R-:W-:-:S13]  /*4040*/  PLOP3.LUT P5, PT, PT, PT, UP0, 0x80, 0x0 ;  /* 0x000000000000781c */ /* 0x000fda0003faf008 */
[----:B------:R-:W-:Y:S05]  /*4050*/  @!P5 BRA `(.L_x_2591) ;  /* 0x000000000004d947 */ /* 0x000fea0003800000 */
[----:B------:R-:W-:Y:S01]  /*4060*/  BPT.TRAP 0x1 ;  /* 0x000000040000795c */ /* 0x000fe20000300000 */
.L_x_2591:
[----:B------:R-:W-:Y:S01]  /*4070*/  IMAD R62, R188, 0x8, R2 ;  /* 0x00000008bc3e7824 */ /* 0x000fe200078e0202 */
[----:B------:R-:W-:Y:S01]  /*4080*/  SHF.L.U32 R69, R192, 0x1f, RZ ;  /* 0x0000001fc0457819 */ /* 0x000fe200000006ff */
[----:B------:R-:W-:Y:S01]  /*4090*/  BSSY B1, `(.L_x_2592) ;  /* 0x0000004000017945 */ /* 0x000fe20003800000 */
[----:B------:R-:W-:Y:S02]  /*40a0*/  SHF.R.S32.HI R66, RZ, 0x1f, R64 ;  /* 0x0000001fff427819 */ /* 0x000fe40000011440 */
[----:B------:R-:W0:Y:S02]  /*40b0*/  SYNCS.PHASECHK.TRANS64.TRYWAIT P0, [R62+URZ+0x28c90], R69 ;  /* 0x028c90453e0075a7 */ /* 0x000e24000800017f */
[----:B0-----:R-:W-:Y:S05]  /*40c0*/  @!P0 BRA `(.L_x_2593) ;  /* 0x000001c000c88947 */ /* 0x001fea0003800000 */
.L_x_2926:
[----:B------:R-:W-:Y:S05]  /*40d0*/  BSYNC B1 ;  /* 0x0000000000017941 */ /* 0x000fea0003800000 */
.L_x_2592:
        /* <DEDUP_REMOVED lines=24> */
[----:B------:R1:W2:Y:S04]  /*4260*/  SHFL.IDX PT, R29, R13, RZ, 0x1c1f ;  /* 0x001c1fff0d1d7589 */ /* 0x0002a800000e0000 */
[----:B------:R1:W3:Y:S02]  /*4270*/  SHFL.IDX PT, R14, R5, RZ, 0x1c1f ;  /* 0x001c1fff050e7589 */ /* 0x0002e400000e0000 */
.L_x_2930:
        /* <DEDUP_REMOVED lines=18> */
.L_x_2578:
[----:B------:R-:W-:Y:S05]  /*43a0*/  BSYNC B0 ;  /* 0x0000000000007941 */ /* 0x000fea0003800000 */
.L_x_2569:
[----:B-12-4-:R-:W1:Y:S01]  /*43b0*/  S2R R4, SR_TID.X ;  /* 0x0000000000047919 */ /* 0x016e620000002100 */
        /* <DEDUP_REMOVED lines=16> */
.L_x_2596:
[----:B------:R-:W-:Y:S05]  /*44c0*/  BSYNC B0 ;  /* 0x0000000000007941 */ /* 0x000fea0003800000 */
.L_x_2595:
[----:B------:R-:W2:Y:S01]  /*44d0*/  SYNCS.PHASECHK.TRANS64.TRYWAIT P5, [R62+URZ+0x28cb0], R69 ;  /* 0x028cb0453e0075a7 */ /* 0x000ea200080a017f */
[----:B------:R-:W-:Y:S04]  /*44e0*/  BSSY B0, `(.L_x_2597) ;  /* 0x0000002000007945 */ /* 0x000fe80003800000 */
[----:B--2---:R-:W-:Y:S05]  /*44f0*/  @!P5 BRA `(.L_x_2598) ;  /* 0x000001c00014d947 */ /* 0x004fea0003800000 */
.L_x_2931:
[----:B------:R-:W-:Y:S05]  /*4500*/  BSYNC B0 ;  /* 0x0000000000007941 */ /* 0x000fea0003800000 */
.L_x_2597:
        /* <DEDUP_REMOVED lines=18> */
[----:B------:R-:W-:Y:S01]  /*4630*/  LEA.HI.X R4, R4, UR5, R7, 0x1, P5 ;  /* 0x0000000504047c11 */ /* 0x000fe2000a8f0c07 */
[----:B------:R1:W4:Y:S01]  /*4640*/  SHFL.IDX PT, R15, R5, RZ, 0x1c1f ;  /* 0x001c1fff050f7589 */ /* 0x00032200000e0000 */
[----:B------:R-:W-:-:S03]  /*4650*/  ISETP.GT.AND P5, PT, R70, R189, PT ;  /* 0x000000bd4600720c */ /* 0x000fc60003fa4270 */
[----:B------:R1:W0:Y:S10]  /*4660*/  SHFL.IDX PT, R13, R4, RZ, 0x1c1f ;  /* 0x001c1fff040d7589 */ /* 0x00023400000e0000 */
[----:B-1----:R-:W-:Y:S05]  /*4670*/  @!P5 BRA `(.L_x_2600) ;  /* 0x00000004009cd947 */ /* 0x002fea0003800000 */
[----:B------:R-:W5:Y:S01]  /*4680*/  LDL R31, [R1+0x10] ;  /* 0x00001000011f7983 */ /* 0x000f620000100800 */
[----:B------:R-:W-:-:S03]  /*4690*/  ULDC UR4, c[0x0][0x320] ;  /* 0x0000c80000047ab9 */ /* 0x000fc60000000800 */
[----:B------:R-:W2:Y:S04]  /*46a0*/  LDL R12, [R1+0x14] ;  /* 0x00001400010c7983 */ /* 0x000ea80000100800 */
[----:B------:R-:W2:Y:S01]  /*46b0*/  LDL R30, [R1+0x18] ;  /* 0x00001800011e7983 */ /* 0x000ea20000100800 */
[----:B------:R-:W-:Y:S02]  /*46c0*/  ISETP.GE.AND P6, PT, R16, UR4, PT ;  /* 0x0000000410007c0c */ /* 0x000fe4000bfc6270 */
[----:B------:R-:W-:Y:S01]  /*46d0*/  LEA R9, R188, R51, 0xf ;  /* 0x00000033bc097211 */ /* 0x000fe200078e78ff */
[----:B------:R-:W2:Y:S04]  /*46e0*/  LDL R29, [R1+0x1c] ;  /* 0x00001c00011d7983 */ /* 0x000ea80000100800 */
[C---:B------:R-:W-:Y:S01]  /*46f0*/  IMAD R10, R9.reuse, 0x2, R2 ;  /* 0x00000002090a7824 */ /* 0x040fe200078e0202 */
[----:B------:R-:W-:Y:S01]  /*4700*/  LOP3.LUT P5, RZ, R196, 0x4, RZ, 0xc0, !PT ;  /* 0x00000004c4ff7812 */ /* 0x000fe200078ac0ff */
[----:B------:R-:W2:Y:S04]  /*4710*/  LDL R28, [R1+0x20] ;  /* 0x00002000011c7983 */ /* 0x000ea80000100800 */
[----:B------:R-:W1:Y:S01]  /*4720*/  @!P6 LDS.128 R4, [R10+0x400] ;  /* 0x000400000a04e984 */ /* 0x000e620000000c00 */
[----:B------:R-:W-:-:S03]  /*4730*/  VIADD R11, R9, 0x20 ;  /* 0x00000020090b7836 */ /* 0x000fc60000000000 */
[----:B---3--:R-:W3:Y:S04]  /*4740*/  LDL R14, [R1+0x24] ;  /* 0x00002400010e7983 */ /* 0x008ee80000100800 */
[----:B------:R-:W-:Y:S01]  /*4750*/  @P5 VIADD R11, R9, 0xffffffe0 ;  /* 0xffffffe0090b5836 */ /* 0x000fe20000000000 */
[C---:B----4-:R-:W-:Y:S01]  /*4760*/  @!P6 LEA R8, P5, R16.reuse, R15, 0x1 ;  /* 0x0000000f1008e211 */ /* 0x050fe200078a08ff */
[----:B------:R-:W4:Y:S02]  /*4770*/  LDL R63, [R1+0x2c] ;  /* 0x00002c00013f7983 */ /* 0x000f240000100800 */
[----:B------:R-:W-:Y:S01]  /*4780*/  IMAD R11, R11, 0x2, R2 ;  /* 0x000000020b0b7824 */ /* 0x000fe200078e0202 */
[----:B0-----:R-:W-:Y:S01]  /*4790*/  @!P6 LEA.HI.X R9, R16, R13, R17, 0x1, P5 ;  /* 0x0000000d1009e211 */ /* 0x001fe200028f0c11 */
[----:B------:R-:W4:Y:S01]  /*47a0*/  LDL R57, [R1+0x30] ;  /* 0x0000300001397983 */ /* 0x000f220000100800 */
[----:B------:R-:W-:-:S03]  /*47b0*/  ISETP.GE.AND P5, PT, R186, UR4, PT ;  /* 0x00000004ba007c0c */ /* 0x000fc6000bfa6270 */
[----:B------:R-:W4:Y:S04]  /*47c0*/  LDL R56, [R1+0x34] ;  /* 0x0000340001387983 */ /* 0x000f280000100800 */
[----:B-1----:R0:W-:Y:S06]  /*47d0*/  @!P6 ST.E.128 desc[UR40][R8.64], R4 ;  /* 0x000000040800e985 */ /* 0x0021ec000c101d28 */
[----:B------:R-:W1:Y:S01]  /*47e0*/  @!P5 LDS.128 R4, [R11+0x400] ;  /* 0x000400000b04d984 */ /* 0x000e620000000c00 */
[----:B0-----:R-:W-:-:S04]  /*47f0*/  @!P5 LEA R8, P6, R186, R15, 0x1 ;  /* 0x0000000fba08d211 */ /* 0x001fc800078c08ff */
[----:B------:R-:W-:Y:S02]  /*4800*/  @!P5 LEA.HI.X R9, R186, R13, R202, 0x1, P6 ;  /* 0x0000000dba09d211 */ /* 0x000fe400030f0cca */
[----:B------:R-:W-:-:S03]  /*4810*/  ISETP.GE.AND P6, PT, R228, UR4, PT ;  /* 0x00000004e4007c0c */ /* 0x000fc6000bfc6270 */
[----:B-1----:R0:W-:Y:S10]  /*4820*/  @!P5 ST.E.128 desc[UR40][R8.64], R4 ;  /* 0x000000040800d985 */ /* 0x0021f4000c101d28 */
[----:B------:R-:W1:Y:S01]  /*4830*/  @!P6 LDS.128 R4, [R10+0x2400] ;  /* 0x002400000a04e984 */ /* 0x000e620000000c00 */
[----:B0-----:R-:W-:-:S05]  /*4840*/  @!P6 LEA R8, P5, R228, R15, 0x1 ;  /* 0x0000000fe408e211 */ /* 0x001fca00078a08ff */
[----:B-----5:R-:W-:Y:S01]  /*4850*/  @!P6 IMAD.X R9, R13, 0x1, R31, P5 ;  /* 0x000000010d09e824 */ /* 0x020fe200028e061f */
[C---:B------:R-:W-:Y:S01]  /*4860*/  ISETP.GE.AND P5, PT, R220.reuse, UR4, PT ;  /* 0x00000004dc007c0c */ /* 0x040fe2000bfa6270 */
[----:B------:R-:W5:Y:S04]  /*4870*/  LDL R31, [R1+0x38] ;  /* 0x00003800011f7983 */ /* 0x000f680000100800 */
[----:B-1----:R0:W-:Y:S08]  /*4880*/  @!P6 ST.E.128 desc[UR40][R8.64], R4 ;  /* 0x000000040800e985 */ /* 0x0021f0000c101d28 */
[----:B------:R-:W1:Y:S01]  /*4890*/  @!P5 LDS.128 R4, [R11+0x2400] ;  /* 0x002400000b04d984 */ /* 0x000e620000000c00 */
[----:B0-----:R-:W-:-:S05]  /*48a0*/  @!P5 LEA R8, P6, R220, R15, 0x1 ;  /* 0x0000000fdc08d211 */ /* 0x001fca00078c08ff */
[----:B--2---:R-:W-:Y:S02]  /*48b0*/  @!P5 IMAD.X R9, R13, 0x1, R12, P6 ;  /* 0x000000010d09d824 */ /* 0x004fe400030e060c */
[----:B------:R-:W2:Y:S01]  /*48c0*/  LDL R12, [R1+0x28] ;  /* 0x00002800010c7983 */ /* 0x000ea20000100800 */
[----:B------:R-:W-:-:S03]  /*48d0*/  ISETP.GE.AND P6, PT, R218, UR4, PT ;  /* 0x00000004da007c0c */ /* 0x000fc6000bfc6270 */
[----:B-1----:R0:W-:Y:S10]  /*48e0*/  @!P5 ST.E.128 desc[UR40][R8.64], R4 ;  /* 0x000000040800d985 */ /* 0x0021f4000c101d28 */
[----:B------:R-:W1:Y:S01]  /*48f0*/  @!P6 LDS.128 R4, [R10+0x4400] ;  /* 0x004400000a04e984 */ /* 0x000e620000000c00 */
[----:B0-----:R-:W-:-:S05]  /*4900*/  @!P6 LEA R8, P5, R218, R15, 0x1 ;  /* 0x0000000fda08e211 */ /* 0x001fca00078a08ff */
[----:B------:R-:W-:Y:S01]  /*4910*/  @!P6 IMAD.X R9, R13, 0x1, R30, P5 ;  /* 0x000000010d09e824 */ /* 0x000fe200028e061e */
[C---:B------:R-:W-:Y:S01]  /*4920*/  ISETP.GE.AND P5, PT, R215.reuse, UR4, PT ;  /* 0x00000004d7007c0c */ /* 0x040fe2000bfa6270 */
[----:B------:R-:W5:Y:S04]  /*4930*/  LDL R30, [R1+0x3c] ;  /* 0x00003c00011e7983 */ /* 0x000f680000100800 */
[----:B-1----:R0:W-:Y:S08]  /*4940*/  @!P6 ST.E.128 desc[UR40][R8.64], R4 ;  /* 0x000000040800e985 */ /* 0x0021f0000c101d28 */
[----:B------:R-:W1:Y:S01]  /*4950*/  @!P5 LDS.128 R4, [R11+0x4400] ;  /* 0x004400000b04d984 */ /* 0x000e620000000c00 */
[----:B0-----:R-:W-:-:S05]  /*4960*/  @!P5 LEA R8, P6, R215, R15, 0x1 ;  /* 0x0000000fd708d211 */ /* 0x001fca00078c08ff */
[----:B------:R-:W-:Y:S01]  /*4970*/  @!P5 IMAD.X R9, R13, 0x1, R29, P6 ;  /* 0x000000010d09d824 */ /* 0x000fe200030e061d */
[C---:B------:R-:W-:Y:S01]  /*4980*/  ISETP.GE.AND P6, PT, R214.reuse, UR4, PT ;  /* 0x00000004d6007c0c */ /* 0x040fe2000bfc6270 */
[----:B------:R-:W5:Y:S04]  /*4990*/  LDL R29, [R1+0x4] ;  /* 0x00000400011d7983 */ /* 0x000f680000100800 */
[----:B-1----:R0:W-:Y:S08]  /*49a0*/  @!P5 ST.E.128 desc[UR40][R8.64], R4 ;  /* 0x000000040800d985 */ /* 0x0021f0000c101d28 */
[----:B------:R-:W1:Y:S01]  /*49b0*/  @!P6 LDS.128 R4, [R10+0x6400] ;  /* 0x006400000a04e984 */ /* 0x000e620000000c00 */
[----:B0-----:R-:W-:-:S04]  /*49c0*/  @!P6 LEA R8, P5, R214, R15, 0x1 ;  /* 0x0000000fd608e211 */ /* 0x001fc800078a08ff */
[----:B------:R-:W-:Y:S02]  /*49d0*/  @!P6 IADD3.X R9, R13, R28, RZ, P5, !PT ;  /* 0x0000001c0d09e210 */ /* 0x000fe40002ffe4ff */
[C---:B------:R-:W-:Y:S01]  /*49e0*/  ISETP.GE.AND P5, PT, R213.reuse, UR4, PT ;  /* 0x00000004d5007c0c */ /* 0x040fe2000bfa6270 */
[----:B------:R-:W5:Y:S04]  /*49f0*/  LDL R28, [R1+0x40] ;  /* 0x00004000011c7983 */ /* 0x000f680000100800 */
[----:B-1----:R0:W-:Y:S08]  /*4a00*/  @!P6 ST.E.128 desc[UR40][R8.64], R4 ;  /* 0x000000040800e985 */ /* 0x0021f0000c101d28 */
[----:B------:R-:W1:Y:S01]  /*4a10*/  @!P5 LDS.128 R4, [R11+0x6400] ;  /* 0x006400000b04d984 */ /* 0x000e620000000c00 */
[----:B0-----:R-:W-:-:S05]  /*4a20*/  @!P5 LEA R8, P6, R213, R15, 0x1 ;  /* 0x0000000fd508d211 */ /* 0x001fca00078c08ff */
[----:B---3--:R-:W-:Y:S02]  /*4a30*/  @!P5 IMAD.X R9, R13, 0x1, R14, P6 ;  /* 0x000000010d09d824 */ /* 0x008fe400030e060e */
[----:B------:R-:W3:Y:S01]  /*4a40*/  LDL R14, [R1] ;  /* 0x00000000010e7983 */ /* 0x000ee20000100800 */
        /* <DEDUP_REMOVED lines=10> */
[----:B----4-:R-:W-:Y:S01]  /*4af0*/  @!P5 IMAD.X R9, R13, 0x1, R63, P6 ;  /* 0x000000010d09d824 */ /* 0x010fe200030e063f */
        /* <DEDUP_REMOVED lines=25> */
[----:B---3--:R-:W-:-:S04]  /*4c90*/  ISETP.GE.AND P5, PT, R14, UR4, PT ;  /* 0x000000040e007c0c */ /* 0x008fc8000bfa6270 */
[----:B-1----:R0:W-:Y:S09]  /*4ca0*/  @!P6 ST.E.128 desc[UR40][R8.64], R4 ;  /* 0x000000040800e985 */ /* 0x0021f2000c101d28 */
[----:B------:R-:W1:Y:S01]  /*4cb0*/  @!P5 LDS.128 R4, [R11+0xe400] ;  /* 0x00e400000b04d984 */ /* 0x000e620000000c00 */
[----:B0-----:R-:W-:-:S04]  /*4cc0*/  @!P5 LEA R8, P6, R14, R15, 0x1 ;  /* 0x0000000f0e08d211 */ /* 0x001fc800078c08ff */
[----:B--2---:R-:W-:-:S05]  /*4cd0*/  @!P5 IADD3.X R9, R13, R12, RZ, P6, !PT ;  /* 0x0000000c0d09d210 */ /* 0x004fca00037fe4ff */
[----:B-1----:R1:W-:Y:S04]  /*4ce0*/  @!P5 ST.E.128 desc[UR40][R8.64], R4 ;  /* 0x000000040800d985 */ /* 0x0023e8000c101d28 */
.L_x_2600:
[----:B------:R-:W-:Y:S05]  /*4cf0*/  BSYNC B0 ;  /* 0x0000000000007941 */ /* 0x000fea0003800000 */
.L_x_2599:
        /* <DEDUP_REMOVED lines=11> */
[----:B-1----:R-:W-:Y:S02]  /*4db0*/  SEL R5, RZ, 0x1, P5 ;  /* 0x00000001ff057807 */ /* 0x002fe40002800000 */
[----:B------:R-:W-:Y:S02]  /*4dc0*/  SEL R188, R188, RZ, P5 ;  /* 0x000000ffbcbc7207 */ /* 0x000fe40002800000 */
[----:B------:R-:W-:Y:S01]  /*4dd0*/  LOP3.LUT R192, R192, R5, RZ, 0x3c, !PT ;  /* 0x00000005c0c07212 */ /* 0x000fe200078e3cff */
[----:B------:R0:W-:Y:S01]  /*4de0*/  @!P0 SYNCS.ARRIVE.TRANS64.RED.A1T0 RZ, [R62+URZ], RZ ;  /* 0x000000ff3eff89a7 */ /* 0x0001e2000810043f */
[----:B------:R-:W-:Y:S01]  /*4df0*/  PLOP3.LUT P0, PT, PT, PT, PT, 0x8, 0x0 ;  /* 0x000000000000781c */ /* 0x000fe20003f0e170 */
[----:B------:R-:W-:-:S12]  /*4e00*/  @P4 BRA `(.L_x_2601) ;  /* 0xffffffd8003c4947 */ /* 0x000fd8000383ffff */
.L_x_2564:
[----:B------:R-:W-:Y:S04]  /*4e10*/  BSSY B0, `(.L_x_2602) ;  /* 0x0000004000007945 */ /* 0x000fe80003800000 */
[----:B------:R-:W-:Y:S05]  /*4e20*/  @P0 BRA `(.L_x_2603) ;  /* 0x0000000000080947 */ /* 0x000fea0003800000 */
[----:B------:R-:W1:Y:S02]  /*4e30*/  FENCE.VIEW.ASYNC.G ;  /* 0x00000000000073c6 */ /* 0x000e640000000100 */
[----:B-1----:R-:W-:Y:S06]  /*4e40*/  BAR.ARV 0xc, 0x180 ;  /* 0x0306000000007b1d */ /* 0x002fec0000002000 */
.L_x_2603:
[----:B------:R-:W-:Y:S05]  /*4e50*/  BSYNC B0 ;  /* 0x0000000000007941 */ /* 0x000fea0003800000 */
.L_x_2602:
[----:B------:R-:W-:Y:S01]  /*4e60*/  UISETP.NE.AND UP0, UPT, UR39, 0x1, UPT ;  /* 0x000000012700788c */ /* 0x000fe2000bf05270 */
[----:B------:R-:W-:Y:S05]  /*4e70*/  BSSY B7, `(.L_x_2604) ;  /* 0x0001041000077945 */ /* 0x000fea0003800000 */
[----:B------:R-:W-:-:S13]  /*4e80*/  PLOP3.LUT P0, PT, PT, PT, UP0, 0x80, 0x0 ;  /* 0x000000000000781c */ /* 0x000fda0003f0f008 */
[----:B------:R-:W-:Y:S05]  /*4e90*/  @!P0 BRA `(.L_x_2605) ;  /* 0x0000002000e88947 */ /* 0x000fea0003800000 */
[----:B------:R-:W1:Y:S01]  /*4ea0*/  LDC R0, c[0x0][0x448] ;  /* 0x00011200ff007b82 */ /* 0x000e620000000800 */
[----:B------:R-:W-:-:S07]  /*4eb0*/  IADD3 R23, R184, 0x1, -R23 ;  /* 0x00000001b8177810 */ /* 0x000fce0007ffe817 */
[----:B------:R-:W2:Y:S01]  /*4ec0*/  LDC.64 R4, c[0x0][0x9e0] ;  /* 0x00027800ff047b82 */ /* 0x000ea20000000a00 */
[----:B-1----:R-:W-:Y:S01]  /*4ed0*/  ISETP.NE.AND P1, PT, R0, 0x1, PT ;  /* 0x000000010000780c */ /* 0x002fe20003f25270 */
[----:B------:R-:W-:Y:S01]  /*4ee0*/  VIADD R0, R195, 0x3f ;  /* 0x0000003fc3007836 */ /* 0x000fe20000000000 */
[----:B--2---:R-:W-:-:S11]  /*4ef0*/  ISETP.GE.AND P2, PT, R5, 0x1, PT ;  /* 0x000000010500780c */ /* 0x004fd60003f46270 */
[----:B------:R-:W1:Y:S08]  /*4f00*/  @P1 LDC R3, c[0x0][0x44c] ;  /* 0x00011300ff031b82 */ /* 0x000e700000000800 */
[----:B------:R-:W2:Y:S01]  /*4f10*/  @P1 LDC R6, c[0x0][0x450] ;  /* 0x00011400ff061b82 */ /* 0x000ea20000000800 */
[----:B-1----:R-:W-:-:S05]  /*4f20*/  @P1 IMAD.HI.U32 R3, R0, R3, RZ ;  /* 0x0000000300031227 */ /* 0x002fca00078e00ff */
[----:B--2---:R-:W-:-:S05]  /*4f30*/  @P1 SHF.R.U32.HI R0, RZ, R6, R3 ;  /* 0x00000006ff001219 */ /* 0x004fca0000011603 */
[----:B------:R-:W-:-:S04]  /*4f40*/  IMAD.IADD R3, R23, 0x1, R0 ;  /* 0x0000000117037824 */ /* 0x000fc800078e0200 */
        /* <DEDUP_REMOVED lines=8> */
[----:B------:R-:W1:Y:S02]  /*4fd0*/  @P0 LDC.64 R6, c[0x0][0x9e8] ;  /* 0x00027a00ff060b82 */ /* 0x000e640000000a00 */
[----:B-1----:R-:W-:-:S05]  /*4fe0*/  @P0 IMAD.HI.U32 R0, R3, R6, RZ ;  /* 0x0000000603000227 */ /* 0x002fca00078e00ff */
[----:B------:R-:W-:-:S04]  /*4ff0*/  @P0 SHF.R.U32.HI R3, RZ, R7, R0 ;  /* 0x00000007ff030219 */ /* 0x000fc80000011600 */
[----:B------:R-:W-:Y:S01]  /*5000*/  LOP3.LUT R0, RZ, R3, RZ, 0x33, !PT ;  /* 0x00000003ff007212 */ /* 0x000fe200078e33ff */
[----:B------:R-:W-:Y:S06]  /*5010*/  BRA `(.L_x_2609) ;  /* 0x0000000000107947 */ /* 0x000fec0003800000 */
.L_x_2608:
[----:B------:R-:W-:-:S13]  /*5020*/  ISETP.NE.AND P0, PT, R5, 0x1, PT ;  /* 0x000000010500780c */ /* 0x000fda0003f05270 */
[----:B------:R-:W1:Y:S02]  /*5030*/  @P0 LDC.64 R6, c[0x0][0x9e8] ;  /* 0x00027a00ff060b82 */ /* 0x000e640000000a00 */
[----:B-1----:R-:W-:-:S05]  /*5040*/  @P0 IMAD.HI.U32 R6, R0, R6, RZ ;  /* 0x0000000600060227 */ /* 0x002fca00078e00ff */
[----:B------:R-:W-:-:S07]  /*5050*/  @P0 SHF.R.U32.HI R0, RZ, R7, R6 ;  /* 0x00000007ff000219 */ /* 0x000fce0000011606 */
.L_x_2609:
[----:B------:R-:W-:Y:S05]  /*5060*/  BSYNC B0 ;  /* 0x0000000000007941 */ /* 0x000fea0003800000 */
.L_x_2607:
[----:B------:R-:W-:-:S05]  /*5070*/  IMAD R3, R0, R5, R5 ;  /* 0x0000000500037224 */ /* 0x000fca00078e0205 */
[----:B------:R-:W-:-:S07]  /*5080*/  VIMNMX R4, R4, R3, PT ;  /* 0x0000000304047248 */ /* 0x000fce0003fe0100 */
.L_x_2606:
[----:B------:R-:W1:Y:S01]  /*5090*/  @P1 LDC R0, c[0x0][0x44c] ;  /* 0x00011300ff001b82 */ /* 0x000e620000000800 */
[----:B------:R-:W-:Y:S01]  /*50a0*/  VIADD R4, R4, 0x3f ;  /* 0x0000003f04047836 */ /* 0x000fe20000000000 */
[----:B------:R-:W-:Y:S01]  /*50b0*/  MOV R7, R195 ;  /* 0x000000c300077202 */ /* 0x000fe20000000f00 */
[----:B------:R-:W-:-:S03]  /*50c0*/  ULDC UR4, c[0x0][0x9dc] ;  /* 0x0002770000047ab9 */ /* 0x000fc60000000800 */
[----:B------:R-:W-:Y:S02]  /*50d0*/  SHF.R.S32.HI R3, RZ, 0x1f, R4 ;  /* 0x0000001fff037819 */ /* 0x000fe40000011404 */
[----:B------:R-:W2:Y:S02]  /*50e0*/  @P1 LDC R9, c[0x0][0x450] ;  /* 0x00011400ff091b82 */ /* 0x000ea40000000800 */
[----:B------:R-:W-:-:S04]  /*50f0*/  LEA.HI R3, R3, R4, RZ, 0x6 ;  /* 0x0000000403037211 */ /* 0x000fc800078f30ff */
[----:B------:R-:W-:-:S04]  /*5100*/  SHF.R.S32.HI R3, RZ, 0x6, R3 ;  /* 0x00000006ff037819 */ /* 0x000fc80000011403 */
[----:B------:R-:W-:Y:S01]  /*5110*/  VIMNMX R20, R168, R3, PT ;  /* 0x00000003a8147248 */ /* 0x000fe20003fe0100 */
[----:B-1----:R-:W-:-:S05]  /*5120*/  @P1 IMAD.HI.U32 R0, R195, R0, RZ ;  /* 0x00000000c3001227 */ /* 0x002fca00078e00ff */
[----:B--2---:R-:W-:-:S05]  /*5130*/  @P1 SHF.R.U32.HI R7, RZ, R9, R0 ;  /* 0x00000009ff071219 */ /* 0x004fca0000011600 */
        /* <DEDUP_REMOVED lines=13> */
.L_x_2612:
[----:B------:R-:W-:-:S13]  /*5210*/  ISETP.NE.AND P0, PT, R5, 0x1, PT ;  /* 0x000000010500780c */ /* 0x000fda0003f05270 */
[----:B------:R-:W1:Y:S02]  /*5220*/  @P0 LDC.64 R6, c[0x0][0x9e8] ;  /* 0x00027a00ff060b82 */ /* 0x000e640000000a00 */
[----:B-1----:R-:W-:-:S05]  /*5230*/  @P0 IMAD.HI.U32 R4, R40, R6, RZ ;  /* 0x0000000628040227 */ /* 0x002fca00078e00ff */
[----:B------:R-:W-:-:S07]  /*5240*/  @P0 SHF.R.U32.HI R40, RZ, R7, R4 ;  /* 0x00000007ff280219 */ /* 0x000fce0000011604 */
.L_x_2613:
[----:B------:R-:W-:Y:S05]  /*5250*/  BSYNC B0 ;  /* 0x0000000000007941 */ /* 0x000fea0003800000 */
.L_x_2611:
[----:B------:R-:W-:-:S05]  /*5260*/  IMAD R5, R40, R5, RZ ;  /* 0x0000000528057224 */ /* 0x000fca00078e02ff */
[----:B------:R-:W-:-:S07]  /*5270*/  VIMNMX R0, R0, R5, !PT ;  /* 0x0000000500007248 */ /* 0x000fce0007fe0100 */
.L_x_2610:
        /* <DEDUP_REMOVED lines=46> */
[----:B------:R-:W-:Y:S02]  /*5560*/  MOV R79, RZ ;  /* 0x000000ff004f7202 */ /* 0x000fe40000000f00 */
[----:B---34-:R-:W-:-:S02]  /*5570*/  CS2R R14, SRZ ;  /* 0x00000000000e7805 */ /* 0x018fc4000001ff00 */
[----:B------:R-:W-:Y:S01]  /*5580*/  CS2R R76, SRZ ;  /* 0x00000000004c7805 */ /* 0x000fe2000001ff00 */
[----:B------:R-:W-:Y:S01]  /*5590*/  IMAD.MOV.U32 R75, RZ, RZ, RZ ;  /* 0x000000ffff4b7224 */ /* 0x000fe200078e00ff */
[----:B------:R-:W-:Y:S02]  /*55a0*/  CS2R R12, SRZ ;  /* 0x00000000000c7805 */ /* 0x000fe4000001ff00 */
[----:B------:R-:W-:Y:S02]  /*55b0*/  CS2R R154, SRZ ;  /* 0x00000000009a7805 */ /* 0x000fe4000001ff00 */
[----:B------:R-:W-:Y:S02]  /*55c0*/  CS2R R156, SRZ ;  /* 0x00000000009c7805 */ /* 0x000fe4000001ff00 */
[----:B------:R-:W-:Y:S02]  /*55d0*/  CS2R R70, SRZ ;  /* 0x0000000000467805 */ /* 0x000fe4000001ff00 */
[----:B------:R-:W-:-:S02]  /*55e0*/  CS2R R158, SRZ ;  /* 0x00000000009e7805 */ /* 0x000fc4000001ff00 */
[----:B------:R-:W-:Y:S02]  /*55f0*/  CS2R R66, SRZ ;  /* 0x0000000000427805 */ /* 0x000fe4000001ff00 */
[----:B------:R-:W-:Y:S02]  /*5600*/  CS2R R160, SRZ ;  /* 0x0000000000a07805 */ /* 0x000fe4000001ff00 */
[----:B0-----:R-:W-:Y:S02]  /*5610*/  CS2R R62, SRZ ;  /* 0x00000000003e7805 */ /* 0x001fe4000001ff00 */
        /* <DEDUP_REMOVED lines=19> */
[----:B------:R-:W-:-:S02]  /*5750*/  CS2R R6, SRZ ;  /* 0x0000000000067805 */ /* 0x000fc4000001ff00 */
[----:B------:R-:W-:Y:S01]  /*5760*/  MOV R5, RZ ;  /* 0x000000ff00057202 */ /* 0x000fe20000000f00 */
[----:B------:R-:W-:Y:S06]  /*5770*/  @!P1 BRA `(.L_x_2614) ;  /* 0x000000f800c09947 */ /* 0x000fec0003800000 */
[----:B------:R-:W0:Y:S02]  /*5780*/  S2R R23, SR_TID.X ;  /* 0x0000000000177919 */ /* 0x000e240000002100 */
        /* <DEDUP_REMOVED lines=8> */
[----:B------:R-:W-:Y:S02]  /*5810*/  IMAD.U32 R0, RZ, RZ, UR37 ;  /* 0x00000025ff007e24 */ /* 0x000fe4000f8e00ff */
[----:B------:R-:W-:-:S03]  /*5820*/  IMAD R3, R3, 0x8000, R2 ;  /* 0x0000800003037824 */ /* 0x000fc600078e0202 */
[----:B------:R-:W-:Y:S01]  /*5830*/  ISETP.NE.AND P0, PT, R0, 0x3, PT ;  /* 0x000000030000780c */ /* 0x000fe20003f05270 */
[----:B------:R-:W-:-:S05]  /*5840*/  VIADD R3, R3, 0x400 ;  /* 0x0000040003037836 */ /* 0x000fca0000000000 */
[----:B------:R-:W-:-:S04]  /*5850*/  SHF.R.U32.HI R3, RZ, 0x4, R3 ;  /* 0x00000004ff037819 */ /* 0x000fc80000011603 */
[----:B------:R-:W-:-:S04]  /*5860*/  LOP3.LUT R0, R3, 0x3fff, RZ, 0xc0, !PT ;  /* 0x00003fff03007812 */ /* 0x000fc800078ec0ff */
[----:B------:R-:W-:Y:S01]  /*5870*/  LOP3.LUT R0, R0, 0x2000000, RZ, 0xfc, !PT ;  /* 0x0200000000007812 */ /* 0x000fe200078efcff */
[----:B------:R-:W-:Y:S06]  /*5880*/  @!P0 BRA `(.L_x_2615) ;  /* 0x0000000000048947 */ /* 0x000fec0003800000 */
[----:B------:R-:W-:Y:S01]  /*5890*/  BPT.TRAP 0x1 ;  /* 0x000000040000795c */ /* 0x000fe20000300000 */
.L_x_2615:
[----:B------:R-:W-:Y:S01]  /*58a0*/  IMAD R3, R18, 0x8, R2 ;  /* 0x0000000812037824 */ /* 0x000fe200078e0202 */
[----:B------:R-:W-:Y:S01]  /*58b0*/  SHF.L.U32 R6, R19, 0x1f, RZ ;  /* 0x0000001f13067819 */ /* 0x000fe200000006ff */
[----:B------:R-:W-:Y:S01]  /*58c0*/  VIADD R5, R2, 0x26800 ;  /* 0x0002680002057836 */ /* 0x000fe20000000000 */
[----:B------:R-:W-:Y:S01]  /*58d0*/  BSSY B0, `(.L_x_2616) ;  /* 0x0000008000007945 */ /* 0x000fe20003800000 */
[----:B------:R-:W-:Y:S01]  /*58e0*/  IMAD R8, R18, 0x1000, R0 ;  /* 0x0000100012087824 */ /* 0x000fe200078e0200 */
[----:B------:R-:W0:Y:S01]  /*58f0*/  SYNCS.PHASECHK.TRANS64.TRYWAIT P1, [R3+URZ+0x28c50], R6 ;  /* 0x028c5006030075a7 */ /* 0x000e22000802017f */
[----:B------:R-:W-:Y:S02]  /*5900*/  MOV R9, 0x40000040 ;  /* 0x4000004000097802 */ /* 0x000fe40000000f00 */
[----:B------:R-:W-:-:S04]  /*5910*/  SHF.R.U32.HI R5, RZ, 0x4, R5 ;  /* 0x00000004ff057819 */ /* 0x000fc80000011605 */
[----:B------:R-:W-:-:S04]  /*5920*/  LOP3.LUT R5, R5, 0x3fff, RZ, 0xc0, !PT ;  /* 0x00003fff05057812 */ /* 0x000fc800078ec0ff */
[----:B------:R-:W-:Y:S01]  /*5930*/  LOP3.LUT R5, R5, 0x10000, RZ, 0xfc, !PT ;  /* 0x0001000005057812 */ /* 0x000fe200078efcff */
[----:B0-----:R-:W-:Y:S06]  /*5940*/  @!P1 BRA `(.L_x_2617) ;  /* 0x000001ac00149947 */ /* 0x001fec0003800000 */
.L_x_2932:
[----:B------:R-:W-:Y:S05]  /*5950*/  BSYNC B0 ;  /* 0x0000000000007941 */ /* 0x000fea0003800000 */
.L_x_2616:
[----:B------:R-:W-:Y:S01]  /*5960*/  BAR.SYNC.DEFER_BLOCKING 0xe, 0x100 ;  /* 0x0384000000007b1d */ /* 0x000fe20000010000 */
[----:B0-----:R-:W-:Y:S01]  /*5970*/  IMAD.MOV.U32 R6, RZ, RZ, R5 ;  /* 0x000000ffff067224 */ /* 0x001fe200078e0005 */
[C---:B------:R-:W-:Y:S01]  /*5980*/  R2UR UR6, R8.reuse ;  /* 0x00000000080672ca */ /* 0x040fe200000e0000 */
[----:B------:R-:W-:Y:S01]  /*5990*/  IMAD.MOV.U32 R7, RZ, RZ, 0x40000040 ;  /* 0x40000040ff077424 */ /* 0x000fe200078e00ff */
[----:B------:R-:W-:Y:S01]  /*59a0*/  R2UR UR7, R9 ;  /* 0x00000000090772ca */ /* 0x000fe200000e0000 */
[----:B------:R-:W-:Y:S01]  /*59b0*/  VIADD R10, R8, 0x80 ;  /* 0x00000080080a7836 */ /* 0x000fe20000000000 */
[----:B------:R-:W-:Y:S01]  /*59c0*/  R2UR UR4, R6 ;  /* 0x00000000060472ca */ /* 0x000fe200000e0000 */
[----:B------:R-:W-:Y:S01]  /*59d0*/  IMAD.MOV.U32 R11, RZ, RZ, 0x40000040 ;  /* 0x40000040ff0b7424 */ /* 0x000fe200078e00ff */
[----:B------:R-:W-:Y:S01]  /*59e0*/  R2UR UR5, R7 ;  /* 0x00000000070572ca */ /* 0x000fe200000e0000 */
[----:B------:R-:W-:Y:S02]  /*59f0*/  VIADD R12, R5, 0x2 ;  /* 0x00000002050c7836 */ /* 0x000fe40000000000 */
[----:B------:R-:W-:-:S02]  /*5a00*/  IMAD.MOV.U32 R13, RZ, RZ, 0x40000040 ;  /* 0x40000040ff0d7424 */ /* 0x000fc400078e00ff */
[----:B------:R-:W-:Y:S01]  /*5a10*/  IMAD.MOV.U32 R9, RZ, RZ, 0x40000040 ;  /* 0x40000040ff097424 */ /* 0x000fe200078e00ff */
[----:B-----5:R-:W-:-:S07]  /*5a20*/  WARPGROUP.ARRIVE ;  /* 0x00000000000079c5 */ /* 0x020fce0000000000 */
[----:B------:R-:W-:Y:S01]  /*5a30*/  HGMMA.64x256x16.F32 R24, gdesc[UR4].tnspB, RZ, !UPT, gsb0 ;  /* 0x43e00000041879f0 */ /* 0x000fe2000c0008ff */
[----:B------:R-:W-:Y:S01]  /*5a40*/  R2UR UR6, R10 ;  /* 0x000000000a0672ca */ /* 0x000fe200000e0000 */
[----:B------:R-:W-:Y:S01]  /*5a50*/  VIADD R10, R8, 0x100 ;  /* 0x00000100080a7836 */ /* 0x000fe20000000000 */
[----:B------:R-:W-:Y:S01]  /*5a60*/  R2UR UR7, R11 ;  /* 0x000000000b0772ca */ /* 0x000fe200000e0000 */
[----:B------:R-:W-:Y:S01]  /*5a70*/  IMAD.MOV.U32 R11, RZ, RZ, 0x40000040 ;  /* 0x40000040ff0b7424 */ /* 0x000fe200078e00ff */
[----:B------:R-:W-:Y:S01]  /*5a80*/  R2UR UR4, R12 ;  /* 0x000000000c0472ca */ /* 0x000fe200000e0000 */
[----:B------:R-:W-:Y:S01]  /*5a90*/  VIADD R8, R8, 0x180 ;  /* 0x0000018008087836 */ /* 0x000fe20000000000 */
[----:B------:R-:W-:Y:S01]  /*5aa0*/  R2UR UR5, R13 ;  /* 0x000000000d0572ca */ /* 0x000fe200000e0000 */
[----:B------:R-:W-:Y:S02]  /*5ab0*/  WARPGROUP.DEPBAR.LE gsb0, 0x0 ;  /* 0x00008000000079c5 */ /* 0x000fe40000010000 */
[----:B------:R-:W-:-:S15]  /*5ac0*/  WARPGROUP.ARRIVE ;  /* 0x00000000000079c5 */ /* 0x000fde0000000000 */
[----:B------:R-:W-:-:S03]  /*5ad0*/  NOP ;  /* 0x0000000000007918 */ /* 0x000fc60000000000 */
[----:B------:R-:W-:Y:S01]  /*5ae0*/  HGMMA.64x256x16.F32 R24, gdesc[UR4].tnspB, R24, gsb0 ;  /* 0x43e00000041879f0 */ /* 0x000fe20008000818 */
[----:B------:R-:W-:Y:S01]  /*5af0*/  R2UR UR7, R11 ;  /* 0x000000000b0772ca */ /* 0x000fe200000e0000 */
[----:B------:R-:W-:Y:S01]  /*5b00*/  IMAD.MOV.U32 R11, RZ, RZ, 0x40000040 ;  /* 0x40000040ff0b7424 */ /* 0x000fe200078e00ff */
[----:B------:R-:W-:Y:S02]  /*5b10*/  R2UR UR6, R10 ;  /* 0x000000000a0672ca */ /* 0x000fe400000e0000 */
[----:B------:R-:W-:Y:S02]  /*5b20*/  IADD3 R10, R5, 0x4, RZ ;  /* 0x00000004050a7810 */ /* 0x000fe40007ffe0ff */
[----:B------:R-:W-:Y:S02]  /*5b30*/  R2UR UR5, R11 ;  /* 0x000000000b0572ca */ /* 0x000fe400000e0000 */
[----:B------:R-:W-:Y:S01]  /*5b40*/  R2UR UR4, R10 ;  /* 0x000000000a0472ca */ /* 0x000fe200000e0000 */
[----:B------:R-:W-:-:S02]  /*5b50*/  WARPGROUP.DEPBAR.LE gsb0, 0x0 ;  /* 0x00008000000079c5 */ /* 0x000fc40000010000 */
[----:B------:R-:W-:-:S15]  /*5b60*/  WARPGROUP.ARRIVE ;  /* 0x00000000000079c5 */ /* 0x000fde0000000000 */
[----:B------:R-:W-:-:S01]  /*5b70*/  NOP ;  /* 0x0000000000007918 */ /* 0x000fc20000000000 */
[----:B------:R-:W-:Y:S01]  /*5b80*/  HGMMA.64x256x16.F32 R24, gdesc[UR4].tnspB, R24, gsb0 ;  /* 0x43e00000041879f0 */ /* 0x000fe20008000818 */
[----:B------:R-:W-:Y:S01]  /*5b90*/  R2UR UR6, R8 ;  /* 0x00000000080672ca */ /* 0x000fe200000e0000 */
[----:B------:R-:W-:Y:S01]  /*5ba0*/  VIADD R8, R5, 0x6 ;  /* 0x0000000605087836 */ /* 0x000fe20000000000 */
[----:B------:R-:W-:Y:S01]  /*5bb0*/  R2UR UR7, R9 ;  /* 0x00000000090772ca */ /* 0x000fe200000e0000 */
[----:B------:R-:W-:-:S03]  /*5bc0*/  IMAD.MOV.U32 R9, RZ, RZ, 0x40000040 ;  /* 0x40000040ff097424 */ /* 0x000fc600078e00ff */
[----:B------:R-:W-:Y:S02]  /*5bd0*/  R2UR UR4, R8 ;  /* 0x00000000080472ca */ /* 0x000fe400000e0000 */
[----:B------:R-:W-:Y:S01]  /*5be0*/  R2UR UR5, R9 ;  /* 0x00000000090572ca */ /* 0x000fe200000e0000 */
[----:B------:R-:W-:Y:S02]  /*5bf0*/  WARPGROUP.DEPBAR.LE gsb0, 0x0 ;  /* 0x00008000000079c5 */ /* 0x000fe40000010000 */
[----:B------:R-:W-:-:S15]  /*5c00*/  WARPGROUP.ARRIVE ;  /* 0x00000000000079c5 */ /* 0x000fde0000000000 */
[----:B------:R-:W-:-:S01]  /*5c10*/  NOP ;  /* 0x0000000000007918 */ /* 0x000fc20000000000 */
[----:B------:R-:W-:Y:S03]  /*5c20*/  HGMMA.64x256x16.F32 R24, gdesc[UR4].tnspB, R24, gsb0 ;  /* 0x43e00000041879f0 */ /* 0x000fe60008000818 */
[----:B------:R-:W-:Y:S02]  /*5c30*/  WARPGROUP.DEPBAR.LE gsb0, 0x0 ;  /* 0x00008000000079c5 */ /* 0x000fe40000010000 */
[----:B------:R-:W-:Y:S06]  /*5c40*/  BAR.ARV 0xf, 0x100 ;  /* 0x03c4000000007b1d */ /* 0x000fec0000002000 */
[----:B------:R-:W-:Y:S05]  /*5c50*/  @!P0 BRA `(.L_x_2618) ;  /* 0x0000000000048947 */ /* 0x000fea0003800000 */
[----:B------:R-:W-:Y:S01]  /*5c60*/  BPT.TRAP 0x1 ;  /* 0x000000040000795c */ /* 0x000fe20000300000 */
.L_x_2618:
[----:B------:R-:W-:Y:S01]  /*5c70*/  VIADD R14, R3, 0x28c60 ;  /* 0x00028c60030e7836 */ /* 0x000fe20000000000 */
[----:B------:R-:W-:Y:S01]  /*5c80*/  BSSY B0, `(.L_x_2619) ;  /* 0x00000cc000007945 */ /* 0x000fe20003800000 */
[----:B------:R-:W-:-:S03]  /*5c90*/  VIADD R3, R20, 0xfffffffe ;  /* 0xfffffffe14037836 */ /* 0x000fc60000000000 */
[----:B------:R-:W-:Y:S02]  /*5ca0*/  PRMT R14, R187, 0x654, R14 ;  /* 0x00000654bb0e7816 */ /* 0x000fe4000000000e */
[----:B------:R-:W-:Y:S02]  /*5cb0*/  ISETP.GE.AND P1, PT, R3, R4, PT ;  /* 0x000000040300720c */ /* 0x000fe40003f26270 */
[----:B------:R0:W-:Y:S11]  /*5cc0*/  SYNCS.ARRIVE.TRANS64.RED.A1T0 RZ, [R14+URZ], RZ ;  /* 0x000000ff0eff79a7 */ /* 0x0001f6000810043f */
[----:B0-----:R-:W-:Y:S05]  /*5cd0*/  @!P1 BRA `(.L_x_2620) ;  /* 0x0000000c00189947 */ /* 0x001fea0003800000 */
.L_x_2627:
[----:B------:R-:W-:Y:S01]  /*5ce0*/  BAR.SYNC.DEFER_BLOCKING 0xe, 0x100 ;  /* 0x0384000000007b1d */ /* 0x000fe20000010000 */
[C---:B------:R-:W-:Y:S01]  /*5cf0*/  IMAD R5, R18.reuse, 0x40, R194 ;  /* 0x0000004012057824 */ /* 0x040fe200078e02c2 */
[C---:B------:R-:W-:Y:S01]  /*5d00*/  ISETP.GT.AND P2, PT, R3.reuse, R4, PT ;  /* 0x000000040300720c */ /* 0x040fe20003f44270 */
[----:B------:R-:W-:Y:S02]  /*5d10*/  VIADD R18, R18, 0x1 ;  /* 0x0000000112127836 */ /* 0x000fe40000000000 */
[----:B------:R-:W-:Y:S01]  /*5d20*/  VIADD R3, R3, 0xffffffff ;  /* 0xffffffff03037836 */ /* 0x000fe20000000000 */
[----:B------:R-:W-:Y:S02]  /*5d30*/  LEA R5, R5, R2, 0x2 ;  /* 0x0000000205057211 */ /* 0x000fe400078e10ff */
[----:B------:R-:W-:-:S04]  /*5d40*/  ISETP.NE.AND P1, PT, R18, 0x2, PT ;  /* 0x000000021200780c */ /* 0x000fc80003f25270 */
[----:B------:R-:W-:Y:S01]  /*5d50*/  SEL R18, R18, RZ, P1 ;  /* 0x000000ff12127207 */ /* 0x000fe20000800000 */
[----:B0-----:R-:W0:Y:S04]  /*5d60*/  LDS R14, [R5+0x28800] ;  /* 0x02880000050e7984 */ /* 0x001e280000000800 */
        /* <DEDUP_REMOVED lines=133> */
.L_x_2621:
[----:B------:R-:W-:Y:S01]  /*65c0*/  IMAD R5, R18, 0x8, R2 ;  /* 0x0000000812057824 */ /* 0x000fe200078e0202 */
[----:B------:R-:W-:-:S04]  /*65d0*/  SHF.L.U32 R14, R19, 0x1f, RZ ;  /* 0x0000001f130e7819 */ /* 0x000fc800000006ff */
[----:B------:R0:W1:Y:S01]  /*65e0*/  SYNCS.PHASECHK.TRANS64.TRYWAIT P1, [R5+URZ+0x28c50], R14 ;  /* 0x028c500e050075a7 */ /* 0x000062000802017f */
[----:B------:R-:W-:Y:S05]  /*65f0*/  @!P0 BRA `(.L_x_2622) ;  /* 0x0000000000048947 */ /* 0x000fea0003800000 */
[----:B------:R-:W-:Y:S01]  /*6600*/  BPT.TRAP 0x1 ;  /* 0x000000040000795c */ /* 0x000fe20000300000 */
.L_x_2622:
[----:B------:R-:W-:Y:S04]  /*6610*/  BSSY B1, `(.L_x_2623) ;  /* 0x0000004000017945 */ /* 0x000fe80003800000 */
[----:B-1----:R-:W-:Y:S05]  /*6620*/  @P1 BRA `(.L_x_2624) ;  /* 0x0000000000081947 */ /* 0x002fea0003800000 */
[----:B------:R-:W1:Y:S02]  /*6630*/  SYNCS.PHASECHK.TRANS64.TRYWAIT P1, [R5+URZ+0x28c50], R14 ;  /* 0x028c500e050075a7 */ /* 0x000e64000802017f */
[----:B-1----:R-:W-:Y:S05]  /*6640*/  @!P1 BRA `(.L_x_2625) ;  /* 0x0000019c00e89947 */ /* 0x002fea0003800000 */
.L_x_2624:
[----:B------:R-:W-:Y:S05]  /*6650*/  BSYNC B1 ;  /* 0x0000000000017941 */ /* 0x000fea0003800000 */
.L_x_2623:
[----:B01----:R-:W-:Y:S01]  /*6660*/  IMAD R14, R18, 0x1000, R0 ;  /* 0x00001000120e7824 */ /* 0x003fe200078e0200 */
[----:B------:R-:W-:Y:S01]  /*6670*/  R2UR UR4, R6 ;  /* 0x00000000060472ca */ /* 0x000fe200000e0000 */
[----:B------:R-:W-:Y:S01]  /*6680*/  IMAD.MOV.U32 R15, RZ, RZ, 0x40000040 ;  /* 0x40000040ff0f7424 */ /* 0x000fe200078e00ff */
[----:B------:R-:W-:Y:S01]  /*6690*/  R2UR UR5, R7 ;  /* 0x00000000070572ca */ /* 0x000fe200000e0000 */
[----:B------:R-:W-:Y:S01]  /*66a0*/  WARPGROUP.ARRIVE ;  /* 0x00000000000079c5 */ /* 0x000fe20000000000 */
[C---:B------:R-:W-:Y:S01]  /*66b0*/  R2UR UR6, R14.reuse ;  /* 0x000000000e0672ca */ /* 0x040fe200000e0000 */
[----:B------:R-:W-:Y:S01]  /*66c0*/  VIADD R20, R14, 0x80 ;  /* 0x000000800e147836 */ /* 0x000fe20000000000 */
[----:B------:R-:W-:Y:S01]  /*66d0*/  R2UR UR7, R15 ;  /* 0x000000000f0772ca */ /* 0x000fe200000e0000 */
[----:B------:R-:W-:Y:S02]  /*66e0*/  IMAD.MOV.U32 R21, RZ, RZ, 0x40000040 ;  /* 0x40000040ff157424 */ /* 0x000fe400078e00ff */
[----:B------:R-:W-:-:S10]  /*66f0*/  IMAD.MOV.U32 R15, RZ, RZ, 0x40000040 ;  /* 0x40000040ff0f7424 */ /* 0x000fd400078e00ff */
[----:B------:R-:W-:Y:S01]  /*6700*/  HGMMA.64x256x16.F32 R24, gdesc[UR4].tnspB, R24, gsb0 ;  /* 0x43e00000041879f0 */ /* 0x000fe20008000818 */
[----:B------:R-:W-:Y:S01]  /*6710*/  R2UR UR6, R20 ;  /* 0x00000000140672ca */ /* 0x000fe200000e0000 */
[C---:B------:R-:W-:Y:S01]  /*6720*/  VIADD R20, R14.reuse, 0x100 ;  /* 0x000001000e147836 */ /* 0x040fe20000000000 */
[----:B------:R-:W-:Y:S01]  /*6730*/  R2UR UR7, R21 ;  /* 0x00000000150772ca */ /* 0x000fe200000e0000 */
[----:B------:R-:W-:Y:S01]  /*6740*/  VIADD R14, R14, 0x180 ;  /* 0x000001800e0e7836 */ /* 0x000fe20000000000 */
[----:B------:R-:W-:Y:S02]  /*6750*/  R2UR UR4, R12 ;  /* 0x000000000c0472ca */ /* 0x000fe400000e0000 */
[----:B------:R-:W-:Y:S02]  /*6760*/  R2UR UR5, R13 ;  /* 0x000000000d0572ca */ /* 0x000fe400000e0000 */
[----:B------:R-:W-:Y:S01]  /*6770*/  MOV R21, 0x40000040 ;  /* 0x4000004000157802 */ /* 0x000fe20000000f00 */
[----:B------:R-:W-:-:S02]  /*6780*/  WARPGROUP.DEPBAR.LE gsb0, 0x0 ;  /* 0x00008000000079c5 */ /* 0x000fc40000010000 */
        /* <DEDUP_REMOVED lines=23> */
.L_x_2626:
[----:B------:R-:W-:-:S05]  /*6900*/  VIADD R14, R5, 0x28c60 ;  /* 0x00028c60050e7836 */ /* 0x000fca0000000000 */
[----:B------:R-:W-:-:S04]  /*6910*/  PRMT R14, R187, 0x654, R14 ;  /* 0x00000654bb0e7816 */ /* 0x000fc8000000000e */
[----:B------:R0:W-:Y:S01]  /*6920*/  SYNCS.ARRIVE.TRANS64.RED.A1T0 RZ, [R14+URZ], RZ ;  /* 0x000000ff0eff79a7 */ /* 0x0001e2000810043f */
[----:B------:R-:W-:Y:S05]  /*6930*/  @P2 BRA `(.L_x_2627) ;  /* 0xfffffff000e82947 */ /* 0x000fea000383ffff */
.L_x_2620:
[----:B------:R-:W-:Y:S05]  /*6940*/  BSYNC B0 ;  /* 0x0000000000007941 */ /* 0x000fea0003800000 */
.L_x_2619:
[----:B------:R-:W-:Y:S01]  /*6950*/  BAR.SYNC.DEFER_BLOCKING 0xe, 0x100 ;  /* 0x0384000000007b1d */ /* 0x000fe20000010000 */
[C---:B------:R-:W-:Y:S01]  /*6960*/  IMAD R3, R18.reuse, 0x40, R194 ;  /* 0x0000004012037824 */ /* 0x040fe200078e02c2 */
[----:B------:R-:W-:Y:S01]  /*6970*/  PLOP3.LUT P0, PT, PT, PT, PT, 0x8, 0x0 ;  /* 0x000000000000781c */ /* 0x000fe20003f0e170 */
[----:B------:R-:W-:Y:S02]  /*6980*/  VIADD R18, R18, 0x1 ;  /* 0x0000000112127836 */ /* 0x000fe40000000000 */
[----:B------:R-:W-:-:S03]  /*6990*/  IMAD R3, R3, 0x4, R2 ;  /* 0x0000000403037824 */ /* 0x000fc600078e0202 */
[----:B------:R-:W-:-:S04]  /*69a0*/  ISETP.NE.AND P1, PT, R18, 0x2, PT ;  /* 0x000000021200780c */ /* 0x000fc80003f25270 */
[----:B------:R-:W-:Y:S02]  /*69b0*/  SEL R0, RZ, 0x1, P1 ;  /* 0x00000001ff007807 */ /* 0x000fe40000800000 */
[----:B------:R-:W-:Y:S02]  /*69c0*/  SEL R18, R18, RZ, P1 ;  /* 0x000000ff12127207 */ /* 0x000fe40000800000 */
[----:B------:R-:W-:Y:S01]  /*69d0*/  LOP3.LUT R19, R19, R0, RZ, 0x3c, !PT ;  /* 0x0000000013137212 */ /* 0x000fe200078e3cff */
[----:B------:R-:W1:Y:S04]  /*69e0*/  LDS R2, [R3+0x28800] ;  /* 0x0288000003027984 */ /* 0x000e680000000800 */
[----:B------:R2:W3:Y:S02]  /*69f0*/  LDS R0, [R3+0x28820] ;  /* 0x0288200003007984 */ /* 0x0004e40000000800 */
[----:B--2---:R-:W-:-:S02]  /*6a00*/  IMAD.MOV.U32 R3, RZ, RZ, RZ ;  /* 0x000000ffff037224 */ /* 0x004fc400078e00ff */
[-C--:B-1----:R-:W-:Y:S01]  /*6a10*/  FMUL.FTZ R153, R28, R2.reuse ;  /* 0x000000021c997220 */ /* 0x082fe20000410000 */
[-C--:B------:R-:W-:Y:S01]  /*6a20*/  FMUL.FTZ R28, R29, R2.reuse ;  /* 0x000000021d1c7220 */ /* 0x080fe20000410000 */
[-C--:B------:R-:W-:Y:S01]  /*6a30*/  FMUL.FTZ R12, R33, R2.reuse ;  /* 0x00000002210c7220 */ /* 0x080fe20000410000 */
[-C--:B0-----:R-:W-:Y:S01]  /*6a40*/  FMUL.FTZ R14, R37, R2.reuse ;  /* 0x00000002250e7220 */ /* 0x081fe20000410000 */
[-C--:B------:R-:W-:Y:S01]  /*6a50*/  FMUL.FTZ R170, R41, R2.reuse ;  /* 0x0000000229aa7220 */ /* 0x080fe20000410000 */
[-C--:B------:R-:W-:Y:S01]  /*6a60*/  FMUL.FTZ R152, R36, R2.reuse ;  /* 0x0000000224987220 */ /* 0x080fe20000410000 */
[----:B------:R-:W-:Y:S01]  /*6a70*/  FMUL.FTZ R172, R40, R2 ;  /* 0x0000000228ac7220 */ /* 0x000fe20000410000 */
[-C--:B---3--:R-:W-:Y:S01]  /*6a80*/  FMUL.FTZ R5, R26, R0.reuse ;  /* 0x000000001a057220 */ /* 0x088fe20000410000 */
        /* <DEDUP_REMOVED lines=123> */
.L_x_2605:
[----:B------:R-:W1:Y:S01]  /*7240*/  LDC R0, c[0x0][0x448] ;  /* 0x00011200ff007b82 */ /* 0x000e620000000800 */
[----:B------:R-:W-:-:S07]  /*7250*/  IADD3 R7, R184, 0x1, -R23 ;  /* 0x00000001b8077810 */ /* 0x000fce0007ffe817 */
[----:B------:R-:W2:Y:S01]  /*7260*/  LDC.64 R4, c[0x0][0x9e0] ;  /* 0x00027800ff047b82 */ /* 0x000ea20000000a00 */
[----:B-1----:R-:W-:Y:S02]  /*7270*/  ISETP.NE.AND P1, PT, R0, 0x1, PT ;  /* 0x000000010000780c */ /* 0x002fe40003f25270 */
[----:B------:R-:W-:Y:S02]  /*7280*/  IADD3 R0, R195, 0x3f, RZ ;  /* 0x0000003fc3007810 */ /* 0x000fe40007ffe0ff */
[----:B--2---:R-:W-:-:S09]  /*7290*/  ISETP.GE.AND P2, PT, R5, 0x1, PT ;  /* 0x000000010500780c */ /* 0x004fd20003f46270 */
        /* <DEDUP_REMOVED lines=18> */
.L_x_2630:
[----:B------:R-:W-:-:S13]  /*73c0*/  ISETP.NE.AND P0, PT, R5, 0x1, PT ;  /* 0x000000010500780c */ /* 0x000fda0003f05270 */
[----:B------:R-:W1:Y:S02]  /*73d0*/  @P0 LDC.64 R6, c[0x0][0x9e8] ;  /* 0x00027a00ff060b82 */ /* 0x000e640000000a00 */
[----:B-1----:R-:W-:-:S05]  /*73e0*/  @P0 IMAD.HI.U32 R6, R0, R6, RZ ;  /* 0x0000000600060227 */ /* 0x002fca00078e00ff */
[----:B------:R-:W-:-:S07]  /*73f0*/  @P0 SHF.R.U32.HI R0, RZ, R7, R6 ;  /* 0x00000007ff000219 */ /* 0x000fce0000011606 */
.L_x_2631:
[----:B------:R-:W-:Y:S05]  /*7400*/  BSYNC B0 ;  /* 0x0000000000007941 */ /* 0x000fea0003800000 */
.L_x_2629:
[----:B------:R-:W-:-:S05]  /*7410*/  IMAD R3, R0, R5, R5 ;  /* 0x0000000500037224 */ /* 0x000fca00078e0205 */
[----:B------:R-:W-:-:S07]  /*7420*/  VIMNMX R4, R4, R3, PT ;  /* 0x0000000304047248 */ /* 0x000fce0003fe0100 */
.L_x_2628:
[----:B------:R-:W1:Y:S01]  /*7430*/  @P1 LDC R0, c[0x0][0x44c] ;  /* 0x00011300ff001b82 */ /* 0x000e620000000800 */
[----:B------:R-:W-:Y:S01]  /*7440*/  VIADD R4, R4, 0x3f ;  /* 0x0000003f04047836 */ /* 0x000fe20000000000 */
[----:B------:R-:W-:Y:S01]  /*7450*/  ULDC UR4, c[0x0][0x9dc] ;  /* 0x0002770000047ab9 */ /* 0x000fe20000000800 */
[----:B------:R-:W-:-:S03]  /*7460*/  IMAD.MOV.U32 R7, RZ, RZ, R195 ;  /* 0x000000ffff077224 */ /* 0x000fc600078e00c3 */
        /* <DEDUP_REMOVED lines=20> */
.L_x_2634:
[----:B------:R-:W-:-:S13]  /*75b0*/  ISETP.NE.AND P0, PT, R5, 0x1, PT ;  /* 0x000000010500780c */ /* 0x000fda0003f05270 */
[----:B------:R-:W1:Y:S02]  /*75c0*/  @P0 LDC.64 R6, c[0x0][0x9e8] ;  /* 0x00027a00ff060b82 */ /* 0x000e640000000a00 */
[----:B-1----:R-:W-:-:S05]  /*75d0*/  @P0 IMAD.HI.U32 R4, R40, R6, RZ ;  /* 0x0000000628040227 */ /* 0x002fca00078e00ff */
[----:B------:R-:W-:-:S07]  /*75e0*/  @P0 SHF.R.U32.HI R40, RZ, R7, R4 ;  /* 0x00000007ff280219 */ /* 0x000fce0000011604 */
.L_x_2635:
[----:B------:R-:W-:Y:S05]  /*75f0*/  BSYNC B0 ;  /* 0x0000000000007941 */ /* 0x000fea0003800000 */
.L_x_2633:
[----:B------:R-:W-:-:S05]  /*7600*/  IMAD R5, R40, R5, RZ ;  /* 0x0000000528057224 */ /* 0x000fca00078e02ff */
[----:B------:R-:W-:-:S07]  /*7610*/  VIMNMX R0, R0, R5, !PT ;  /* 0x0000000500007248 */ /* 0x000fce0007fe0100 */
.L_x_2632:
[----:B------:R-:W-:Y:S02]  /*7620*/  SHF.R.S32.HI R5, RZ, 0x1f, R0 ;  /* 0x0000001fff057819 */ /* 0x000fe40000011400 */
[----:B------:R-:W-:Y:S02]  /*7630*/  CS2R R150, SRZ ;  /* 0x0000000000967805 */ /* 0x000fe4000001ff00 */
[----:B------:R-:W-:Y:S02]  /*7640*/  PLOP3.LUT P0, PT, PT, PT, PT, 0x80, 0x0 ;  /* 0x000000000000781c */ /* 0x000fe40003f0f070 */
[----:B------:R-:W-:Y:S02]  /*7650*/  CS2R R148, SRZ ;  /* 0x0000000000947805 */ /* 0x000fe4000001ff00 */
[----:B------:R-:W-:Y:S01]  /*7660*/  LEA.HI R5, R5, R0, RZ, 0x6 ;  /* 0x0000000005057211 */ /* 0x000fe200078f30ff */
[----:B------:R-:W-:Y:S01]  /*7670*/  IMAD.MOV.U32 R0, RZ, RZ, RZ ;  /* 0x000000ffff007224 */ /* 0x000fe200078e00ff */
[----:B------:R-:W-:-:S02]  /*7680*/  MOV R3, RZ ;  /* 0x000000ff00037202 */ /* 0x000fc40000000f00 */
        /* <DEDUP_REMOVED lines=9> */
[----:B------:R-:W-:Y:S01]  /*7720*/  ISETP.GT.AND P1, PT, R168, R4, PT ;  /* 0x00000004a800720c */ /* 0x000fe20003f24270 */
[----:B------:R1:W-:Y:S01]  /*7730*/  STL [R1+0x8], R4 ;  /* 0x0000080401007387 */ /* 0x0003e20000100800 */
        /* <DEDUP_REMOVED lines=30> */
[----:B---34-:R-:W-:Y:S02]  /*7920*/  CS2R R14, SRZ ;  /* 0x00000000000e7805 */ /* 0x018fe4000001ff00 */
        /* <DEDUP_REMOVED lines=9> */
[----:B0-----:R-:W-:Y:S02]  /*79c0*/  CS2R R62, SRZ ;  /* 0x00000000003e7805 */ /* 0x001fe4000001ff00 */
[----:B------:R-:W-:Y:S02]  /*79d0*/  CS2R R162, SRZ ;  /* 0x0000000000a27805 */ /* 0x000fe4000001ff00 */
[----:B------:R-:W-:Y:S02]  /*79e0*/  CS2R R58, SRZ ;  /* 0x00000000003a7805 */ /* 0x000fe4000001ff00 */
[----:B------:R-:W-:Y:S02]  /*79f0*/  CS2R R164, SRZ ;  /* 0x0000000000a47805 */ /* 0x000fe4000001ff00 */
[----:B------:R-:W-:Y:S02]  /*7a00*/  CS2R R54, SRZ ;  /* 0x0000000000367805 */ /* 0x000fe4000001ff00 */
[----:B------:R-:W-:Y:S01]  /*7a10*/  CS2R R166, SRZ ;  /* 0x0000000000a67805 */ /* 0x000fe2000001ff00 */
[----:B------:R-:W-:Y:S01]  /*7a20*/  IMAD.MOV.U32 R51, RZ, RZ, RZ ;  /* 0x000000ffff337224 */ /* 0x000fe200078e00ff */
[----:B------:R-:W-:-:S02]  /*7a30*/  CS2R R32, SRZ ;  /* 0x0000000000207805 */ /* 0x000fc4000001ff00 */
[----:B------:R-:W-:Y:S02]  /*7a40*/  MOV R169, RZ ;  /* 0x000000ff00a97202 */ /* 0x000fe40000000f00 */
        /* <DEDUP_REMOVED lines=13> */
[----:B-1----:R-:W-:Y:S06]  /*7b20*/  @!P1 BRA `(.L_x_2614) ;  /* 0x000000d400d49947 */ /* 0x002fec0003800000 */
        /* <DEDUP_REMOVED lines=15> */
[----:B------:R-:W-:-:S04]  /*7c20*/  LOP3.LUT R3, R3, 0x3fff, RZ, 0xc0, !PT ;  /* 0x00003fff03037812 */ /* 0x000fc800078ec0ff */
        /* <DEDUP_REMOVED lines=18> */
.L_x_2637:
[----:B------:R-:W-:Y:S05]  /*7d50*/  BSYNC B6 ;  /* 0x0000000000067941 */ /* 0x000fea0003800000 */
.L_x_2636:
        /* <DEDUP_REMOVED lines=13> */
.L_x_2641:
[----:B-1----:R1:W2:Y:S02]  /*7e30*/  SYNCS.PHASECHK.TRANS64.TRYWAIT P0, [R2+URZ+0x28c00], R3 ;  /* 0x028c0003020075a7 */ /* 0x0022a4000800017f */
[----:B--2---:R-:W-:Y:S05]  /*7e40*/  @!P0 NANOSLEEP.SYNCS 0x989680 ;  /* 0x009896800000895d */ /* 0x004fea0003900000 */
[----:B------:R-:W2:Y:S02]  /*7e50*/  @!P0 SYNCS.PHASECHK.TRANS64 P0, [R2+URZ+0x28c00], R3 ;  /* 0x028c0003020085a7 */ /* 0x000ea4000800007f */
[----:B--2---:R-:W-:Y:S05]  /*7e60*/  @!P0 BRA `(.L_x_2641) ;  /* 0xfffffffc00f08947 */ /* 0x004fea000383ffff */
.L_x_2640:
[----:B------:R-:W-:Y:S05]  /*7e70*/  BSYNC B0 ;  /* 0x0000000000007941 */ /* 0x000fea0003800000 */
.L_x_2639:
[----:B------:R-:W-:Y:S05]  /*7e80*/  BRA `(.L_x_2642) ;  /* 0x0000002c00647947 */ /* 0x000fea0003800000 */
.L_x_2638:
[----:B------:R-:W-:Y:S01]  /*7e90*/  VIADD R4, R2, 0x20400 ;  /* 0x0002040002047836 */ /* 0x000fe20000000000 */
[----:B-----5:R-:W-:Y:S01]  /*7ea0*/  SHF.R.S32.HI R0, RZ, 0x1f, R24 ;  /* 0x0000001fff007819 */ /* 0x020fe20000011418 */
[----:B------:R-:W-:Y:S01]  /*7eb0*/  ULDC.64 UR4, c[0x0][0x3f8] ;  /* 0x0000fe0000047ab9 */ /* 0x000fe20000000a00 */
[----:B------:R-:W-:Y:S01]  /*7ec0*/  ULDC.64 UR6, c[0x0][0x408] ;  /* 0x0001020000067ab9 */ /* 0x000fe20000000a00 */
[----:B------:R-:W-:Y:S01]  /*7ed0*/  IMAD.WIDE.U32 R26, R24, UR4, RZ ;  /* 0x00000004181a7c25 */ /* 0x000fe2000f8e00ff */
[----:B------:R-:W-:Y:S01]  /*7ee0*/  LOP3.LUT P0, RZ, R4, 0x3ff, RZ, 0xc0, !PT ;  /* 0x000003ff04ff7812 */ /* 0x000fe2000780c0ff */
[----:B------:R-:W-:Y:S02]  /*7ef0*/  BSSY B6, `(.L_x_2643) ;  /* 0x0000019000067945 */ /* 0x000fe40003800000 */
[C---:B------:R-:W-:Y:S02]  /*7f00*/  IMAD R3, R0.reuse, UR4, RZ ;  /* 0x0000000400037c24 */ /* 0x040fe4000f8e02ff */
[----:B------:R-:W-:-:S02]  /*7f10*/  IMAD R5, R0, UR6, RZ ;  /* 0x0000000600057c24 */ /* 0x000fc4000f8e02ff */
[C---:B------:R-:W-:Y:S02]  /*7f20*/  IMAD R3, R24.reuse, UR5, R3 ;  /* 0x0000000518037c24 */ /* 0x040fe4000f8e0203 */
[C---:B------:R-:W-:Y:S02]  /*7f30*/  IMAD R5, R24.reuse, UR7, R5 ;  /* 0x0000000718057c24 */ /* 0x040fe4000f8e0205 */
[----:B------:R-:W-:-:S04]  /*7f40*/  IMAD.WIDE.U32 R24, R24, UR6, RZ ;  /* 0x0000000618187c25 */ /* 0x000fc8000f8e00ff */
[----:B------:R-:W-:Y:S02]  /*7f50*/  IMAD.IADD R29, R3, 0x1, R27 ;  /* 0x00000001031d7824 */ /* 0x000fe400078e021b */
[----:B------:R-:W-:Y:S01]  /*7f60*/  IMAD.IADD R31, R5, 0x1, R25 ;  /* 0x00000001051f7824 */ /* 0x000fe200078e0219 */
        /* <DEDUP_REMOVED lines=17> */
.L_x_2644:
[----:B------:R-:W-:Y:S05]  /*8080*/  BSYNC B6 ;  /* 0x0000000000067941 */ /* 0x000fea0003800000 */
.L_x_2643:
[----:B------:R-:W-:Y:S01]  /*8090*/  ULDC.U8 UR4, c[0x0][0x410] ;  /* 0x0001040000047ab9 */ /* 0x000fe20000000000 */
[----:B------:R-:W-:Y:S01]  /*80a0*/  BSSY B0, `(.L_x_2645) ;  /* 0x00002af000007945 */ /* 0x000fe20003800000 */
[----:B------:R-:W-:Y:S01]  /*80b0*/  ISETP.NE.AND P0, PT, RZ, UR4, PT ;  /* 0x00000004ff007c0c */ /* 0x000fe2000bf05270 */
[----:B------:R-:W-:-:S12]  /*80c0*/  IMAD.IADD R37, R189, 0x1, R195 ;  /* 0x00000001bd257824 */ /* 0x000fd800078e02c3 */
[----:B------:R-:W-:Y:S05]  /*80d0*/  @!P0 BRA `(.L_x_2646) ;  /* 0x0000001400808947 */ /* 0x000fea0003800000 */
[----:B------:R-:W0:Y:S01]  /*80e0*/  LDC R34, c[0x0][0x448] ;  /* 0x00011200ff227b82 */ /* 0x000e220000000800 */
[----:B------:R-:W1:Y:S01]  /*80f0*/  S2R R21, SR_TID.X ;  /* 0x0000000000157919 */ /* 0x000e620000002100 */
[----:B------:R-:W-:Y:S01]  /*8100*/  ULDC.64 UR4, c[0x0][0x3f8] ;  /* 0x0000fe0000047ab9 */ /* 0x000fe20000000a00 */
[----:B------:R-:W-:Y:S01]  /*8110*/  ULDC.64 UR6, c[0x0][0x408] ;  /* 0x0001020000067ab9 */ /* 0x000fe20000000a00 */
[----:B------:R-:W-:Y:S02]  /*8120*/  IMAD.MOV.U32 R6, RZ, RZ, R26 ;  /* 0x000000ffff067224 */ /* 0x000fe400078e001a */
[----:B------:R-:W-:Y:S02]  /*8130*/  IMAD.MOV.U32 R7, RZ, RZ, R29 ;  /* 0x000000ffff077224 */ /* 0x000fe400078e001d */
[----:B------:R-:W-:Y:S02]  /*8140*/  IMAD.MOV.U32 R8, RZ, RZ, R24 ;  /* 0x000000ffff087224 */ /* 0x000fe400078e0018 */
[----:B------:R-:W-:Y:S01]  /*8150*/  IMAD.MOV.U32 R9, RZ, RZ, R31 ;  /* 0x000000ffff097224 */ /* 0x000fe200078e001f */
[----:B0-----:R-:W-:Y:S01]  /*8160*/  ISETP.NE.AND P0, PT, R34, 0x1, PT ;  /* 0x000000012200780c */ /* 0x001fe20003f05270 */
[----:B-1----:R-:W-:-:S12]  /*8170*/  VIADD R21, R21, 0xffffff80 ;  /* 0xffffff8015157836 */ /* 0x002fd80000000000 */
[----:B------:R-:W0:Y:S01]  /*8180*/  @P0 LDC R0, c[0x0][0x44c] ;  /* 0x00011300ff000b82 */ /* 0x000e220000000800 */
[----:B------:R-:W-:-:S04]  /*8190*/  SHF.R.S32.HI R20, RZ, 0x1f, R21 ;  /* 0x0000001fff147819 */ /* 0x000fc80000011415 */
[----:B------:R-:W-:-:S03]  /*81a0*/  LEA.HI R20, R20, R21, RZ, 0x2 ;  /* 0x0000001514147211 */ /* 0x000fc600078f10ff */
[----:B------:R-:W1:Y:S01]  /*81b0*/  @P0 LDC R5, c[0x0][0x450] ;  /* 0x00011400ff050b82 */ /* 0x000e620000000800 */
[----:B------:R-:W-:-:S04]  /*81c0*/  LOP3.LUT R20, R20, 0xfffffffc, RZ, 0xc0, !PT ;  /* 0xfffffffc14147812 */ /* 0x000fc800078ec0ff */
[----:B------:R-:W-:-:S05]  /*81d0*/  IADD3 R20, R21, -R20, RZ ;  /* 0x8000001415147210 */ /* 0x000fca0007ffe0ff */
[----:B------:R-:W-:-:S04]  /*81e0*/  IMAD R3, R20, 0x20, R37 ;  /* 0x0000002014037824 */ /* 0x000fc800078e0225 */
[----:B0-----:R-:W-:-:S05]  /*81f0*/  @P0 IMAD.HI.U32 R0, R3, R0, RZ ;  /* 0x0000000003000227 */ /* 0x001fca00078e00ff */
[----:B-1----:R-:W-:-:S04]  /*8200*/  @P0 SHF.R.U32.HI R3, RZ, R5, R0 ;  /* 0x00000005ff030219 */ /* 0x002fc80000011600 */
[----:B------:R-:W-:Y:S01]  /*8210*/  SHF.R.S32.HI R0, RZ, 0x1f, R3 ;  /* 0x0000001fff007819 */ /* 0x000fe20000011403 */
[----:B------:R-:W-:-:S04]  /*8220*/  IMAD.WIDE.U32 R6, R3, UR4, R6 ;  /* 0x0000000403067c25 */ /* 0x000fc8000f8e0006 */
[C---:B------:R-:W-:Y:S02]  /*8230*/  IMAD R4, R0.reuse, UR4, RZ ;  /* 0x0000000400047c24 */ /* 0x040fe4000f8e02ff */
[----:B------:R-:W-:Y:S02]  /*8240*/  IMAD R0, R0, UR6, RZ ;  /* 0x0000000600007c24 */ /* 0x000fe4000f8e02ff */
[C---:B------:R-:W-:Y:S01]  /*8250*/  IMAD R5, R3.reuse, UR5, R4 ;  /* 0x0000000503057c24 */ /* 0x040fe2000f8e0204 */
[----:B------:R-:W-:Y:S01]  /*8260*/  ULDC.64 UR4, c[0x0][0x3e8] ;  /* 0x0000fa0000047ab9 */ /* 0x000fe20000000a00 */
[C---:B------:R-:W-:Y:S01]  /*8270*/  IMAD.WIDE.U32 R8, R3.reuse, UR6, R8 ;  /* 0x0000000603087c25 */ /* 0x040fe2000f8e0008 */
[----:B------:R-:W-:Y:S01]  /*8280*/  LEA R4, P0, R6, UR4, 0x1 ;  /* 0x0000000406047c11 */ /* 0x000fe2000f8008ff */
[----:B------:R-:W-:Y:S02]  /*8290*/  UMOV UR4, 0xffffffff ;  /* 0xffffffff00047882 */ /* 0x000fe40000000000 */
[----:B------:R-:W-:Y:S01]  /*82a0*/  IMAD R3, R3, UR7, R0 ;  /* 0x0000000703037c24 */ /* 0x000fe2000f8e0200 */
[----:B------:R-:W-:Y:S01]  /*82b0*/  ULDC.64 UR6, c[0x0][0x400] ;  /* 0x0001000000067ab9 */ /* 0x000fe20000000a00 */
[----:B------:R-:W-:Y:S01]  /*82c0*/  IMAD.IADD R5, R7, 0x1, R5 ;  /* 0x0000000107057824 */ /* 0x000fe200078e0205 */
[----:B------:R-:W-:Y:S01]  /*82d0*/  LEA R7, P1, R8, UR6, 0x1 ;  /* 0x0000000608077c11 */ /* 0x000fe2000f8208ff */
[----:B------:R-:W-:-:S03]  /*82e0*/  IMAD.IADD R3, R9, 0x1, R3 ;  /* 0x0000000109037824 */ /* 0x000fc600078e0203 */
[----:B------:R-:W-:Y:S02]  /*82f0*/  LEA.HI.X R6, R6, UR5, R5, 0x1, P0 ;  /* 0x0000000506067c11 */ /* 0x000fe400080f0c05 */
[----:B------:R-:W-:Y:S01]  /*8300*/  LEA.HI.X R8, R8, UR7, R3, 0x1, P1 ;  /* 0x0000000708087c11 */ /* 0x000fe200088f0c03 */
[----:B------:R-:W-:Y:S06]  /*8310*/  BRA.DIV UR4, `(.L_x_2647) ;  /* 0x0000018204c87947 */ /* 0x000fec000b800000 */
[----:B------:R0:W1:Y:S04]  /*8320*/  SHFL.IDX PT, R3, R6, RZ, 0x1c1f ;  /* 0x001c1fff06037589 */ /* 0x00006800000e0000 */
[----:B------:R0:W2:Y:S04]  /*8330*/  SHFL.IDX PT, R0, R4, RZ, 0x1c1f ;  /* 0x001c1fff04007589 */ /* 0x0000a800000e0000 */
[----:B------:R0:W3:Y:S04]  /*8340*/  SHFL.IDX PT, R5, R8, RZ, 0x1c1f ;  /* 0x001c1fff08057589 */ /* 0x0000e800000e0000 */
[----:B------:R0:W4:Y:S02]  /*8350*/  SHFL.IDX PT, R14, R7, RZ, 0x1c1f ;  /* 0x001c1fff070e7589 */ /* 0x00012400000e0000 */
.L_x_2938:
[----:B------:R-:W-:Y:S01]  /*8360*/  IMAD R34, R23, R34, RZ ;  /* 0x0000002217227224 */ /* 0x000fe200078e02ff */
[----:B------:R-:W-:Y:S01]  /*8370*/  BSSY B1, `(.L_x_2648) ;  /* 0x000001e000017945 */ /* 0x000fe20003800000 */
[----:B------:R-:W-:Y:S02]  /*8380*/  CS2R R30, SRZ ;  /* 0x00000000001e7805 */ /* 0x000fe4000001ff00 */
[----:B------:R-:W-:Y:S02]  /*8390*/  CS2R R20, SRZ ;  /* 0x0000000000147805 */ /* 0x000fe4000001ff00 */
[----:B------:R-:W-:Y:S02]  /*83a0*/  CS2R R28, SRZ ;  /* 0x00000000001c7805 */ /* 0x000fe4000001ff00 */
[----:B------:R-:W-:Y:S02]  /*83b0*/  ISETP.GE.AND P0, PT, R37, R34, PT ;  /* 0x000000222500720c */ /* 0x000fe40003f06270 */
[----:B------:R-:W-:-:S11]  /*83c0*/  CS2R R24, SRZ ;  /* 0x0000000000187805 */ /* 0x000fd6000001ff00 */
[----:B------:R-:W-:Y:S05]  /*83d0*/  @P0 BRA `(.L_x_2649) ;  /* 0x00000000005c0947 */ /* 0x000fea0003800000 */
[----:B------:R-:W4:Y:S01]  /*83e0*/  LDL R9, [R1+0x54] ;  /* 0x0000540001097983 */ /* 0x000f220000100800 */
[----:B------:R-:W-:Y:S01]  /*83f0*/  ULDC UR4, c[0x0][0x3f4] ;  /* 0x0000fd0000047ab9 */ /* 0x000fe20000000800 */
[----:B-1----:R-:W-:Y:S01]  /*8400*/  MOV R11, R3 ;  /* 0x00000003000b7202 */ /* 0x002fe20000000f00 */
[----:B--2---:R-:W-:Y:S01]  /*8410*/  IMAD.MOV.U32 R10, RZ, RZ, R0 ;  /* 0x000000ffff0a7224 */ /* 0x004fe200078e0000 */
[----:B------:R-:W-:Y:S02]  /*8420*/  ISETP.GE.AND P3, PT, R203, UR4, PT ;  /* 0x00000004cb007c0c */ /* 0x000fe4000bf66270 */
[----:B------:R-:W-:Y:S02]  /*8430*/  CS2R R28, SRZ ;  /* 0x00000000001c7805 */ /* 0x000fe4000001ff00 */
[----:B------:R-:W-:Y:S01]  /*8440*/  ISETP.GE.AND P2, PT, R190, UR4, PT ;  /* 0x00000004be007c0c */ /* 0x000fe2000bf46270 */
[----:B---3--:R-:W-:-:S08]  /*8450*/  IMAD.MOV.U32 R15, RZ, RZ, R5 ;  /* 0x000000ffff0f7224 */ /* 0x008fd000078e0005 */
[C---:B------:R-:W-:Y:S01]  /*8460*/  @!P3 IMAD.SHL.U32 R33, R203.reuse, 0x2, RZ ;  /* 0x00000002cb21b824 */ /* 0x040fe200078e00ff */
[----:B------:R-:W-:Y:S02]  /*8470*/  CS2R R30, SRZ ;  /* 0x00000000001e7805 */ /* 0x000fe4000001ff00 */
[----:B------:R-:W-:Y:S01]  /*8480*/  CS2R R24, SRZ ;  /* 0x0000000000187805 */ /* 0x000fe2000001ff00 */
[----:B------:R-:W-:Y:S01]  /*8490*/  @!P2 IMAD.WIDE R10, R190, 0x2, R10 ;  /* 0x00000002be0aa825 */ /* 0x000fe200078e020a */
[-C--:B------:R-:W-:Y:S02]  /*84a0*/  @!P3 IADD3 R26, P0, R0, R33.reuse, RZ ;  /* 0x00000021001ab210 */ /* 0x080fe40007f1e0ff */
[----:B----4-:R-:W-:Y:S01]  /*84b0*/  @!P3 IADD3 R32, P1, R14, R33, RZ ;  /* 0x000000210e20b210 */ /* 0x010fe20007f3e0ff */
[----:B------:R-:W-:Y:S01]  /*84c0*/  @!P2 IMAD.WIDE R12, R190, 0x2, R14 ;  /* 0x00000002be0ca825 */ /* 0x000fe200078e020e */
[----:B------:R1:W5:Y:S04]  /*84d0*/  @!P2 LD.E.64 R28, desc[UR40][R10.64] ;  /* 0x000000280a1ca980 */ /* 0x000368000c101b00 */
[----:B------:R1:W5:Y:S01]  /*84e0*/  @!P2 LD.E.64 R30, desc[UR40][R12.64] ;  /* 0x000000280c1ea980 */ /* 0x000362000c101b00 */
[----:B------:R-:W-:-:S05]  /*84f0*/  @!P3 SHF.L.U64.HI R20, R203, 0x1, R9 ;  /* 0x00000001cb14b819 */ /* 0x000fca0000010209 */
[--C-:B------:R-:W-:Y:S02]  /*8500*/  @!P3 IMAD.X R27, R3, 0x1, R20.reuse, P0 ;  /* 0x00000001031bb824 */ /* 0x100fe400000e0614 */
[----:B------:R-:W-:Y:S01]  /*8510*/  @!P3 IMAD.X R33, R5, 0x1, R20, P1 ;  /* 0x000000010521b824 */ /* 0x000fe200008e0614 */
[----:B------:R-:W-:Y:S02]  /*8520*/  CS2R R20, SRZ ;  /* 0x0000000000147805 */ /* 0x000fe4000001ff00 */
[----:B------:R1:W5:Y:S04]  /*8530*/  @!P3 LD.E.64 R24, desc[UR40][R26.64] ;  /* 0x000000281a18b980 */ /* 0x000368000c101b00 */
[----:B------:R1:W5:Y:S02]  /*8540*/  @!P3 LD.E.64 R20, desc[UR40][R32.64] ;  /* 0x000000282014b980 */ /* 0x000364000c101b00 */
.L_x_2649:
[----:B------:R-:W-:Y:S05]  /*8550*/  BSYNC B1 ;  /* 0x0000000000017941 */ /* 0x000fea0003800000 */
.L_x_2648:
[----:B--2--5:R-:W-:Y:S01]  /*8560*/  IMAD.MOV.U32 R0, RZ, RZ, R30 ;  /* 0x000000ffff007224 */ /* 0x024fe200078e001e */
[----:B------:R-:W-:Y:S01]  /*8570*/  UMOV UR4, 0xffffffff ;  /* 0xffffffff00047882 */ /* 0x000fe20000000000 */
[----:B-1----:R-:W-:Y:S01]  /*8580*/  IMAD.MOV.U32 R3, RZ, RZ, R31 ;  /* 0x000000ffff037224 */ /* 0x002fe200078e001f */
[----:B------:R-:W-:Y:S01]  /*8590*/  CS2R R26, SRZ ;  /* 0x00000000001a7805 */ /* 0x000fe2000001ff00 */
[----:B---3--:R-:W-:Y:S02]  /*85a0*/  IMAD.MOV.U32 R5, RZ, RZ, R20 ;  /* 0x000000ffff057224 */ /* 0x008fe400078e0014 */
[----:B------:R-:W-:Y:S01]  /*85b0*/  IMAD.MOV.U32 R9, RZ, RZ, R21 ;  /* 0x000000ffff097224 */ /* 0x000fe200078e0015 */
[----:B------:R-:W-:Y:S01]  /*85c0*/  PRMT R41, R0, 0x5410, R3 ;  /* 0x0000541000297816 */ /* 0x000fe20000000003 */
[----:B------:R-:W-:Y:S01]  /*85d0*/  IMAD.MOV.U32 R3, RZ, RZ, R29 ;  /* 0x000000ffff037224 */ /* 0x000fe200078e001d */
[----:B------:R-:W-:Y:S02]  /*85e0*/  MOV R0, R28 ;  /* 0x0000001c00007202 */ /* 0x000fe40000000f00 */
[----:B------:R-:W-:Y:S01]  /*85f0*/  PRMT R42, R5, 0x5410, R9 ;  /* 0x00005410052a7816 */ /* 0x000fe20000000009 */
[----:B------:R-:W-:Y:S01]  /*8600*/  IMAD.MOV.U32 R5, RZ, RZ, R24 ;  /* 0x000000ffff057224 */ /* 0x000fe200078e0018 */
[----:B------:R-:W-:Y:S01]  /*8610*/  PRMT R43, R0, 0x5410, R3 ;  /* 0x00005410002b7816 */ /* 0x000fe20000000003 */
[----:B------:R-:W-:-:S05]  /*8620*/  IMAD.MOV.U32 R9, RZ, RZ, R25 ;  /* 0x000000ffff097224 */ /* 0x000fca00078e0019 */
[----:B------:R-:W-:Y:S01]  /*8630*/  PRMT R44, R5, 0x5410, R9 ;  /* 0x00005410052c7816 */ /* 0x000fe20000000009 */
[----:B------:R-:W-:Y:S06]  /*8640*/  BRA.DIV UR4, `(.L_x_2650) ;  /* 0x00000182046c7947 */ /* 0x000fec000b800000 */
[----:B------:R1:W2:Y:S04]  /*8650*/  SHFL.IDX PT, R3, R6, 0x1, 0x1c1f ;  /* 0x003c1f0006037f89 */ /* 0x0002a800000e0000 */
[----:B------:R1:W3:Y:S04]  /*8660*/  SHFL.IDX PT, R0, R4, 0x1, 0x1c1f ;  /* 0x003c1f0004007f89 */ /* 0x0002e800000e0000 */
[----:B------:R1:W0:Y:S04]  /*8670*/  SHFL.IDX PT, R5, R8, 0x1, 0x1c1f ;  /* 0x003c1f0008057f89 */ /* 0x00022800000e0000 */
[----:B----4-:R1:W4:Y:S02]  /*8680*/  SHFL.IDX PT, R14, R7, 0x1, 0x1c1f ;  /* 0x003c1f00070e7f89 */ /* 0x01032400000e0000 */
.L_x_2944:
[----:B01----:R-:W5:Y:S01]  /*8690*/  LDL R6, [R1+0x50] ;  /* 0x0000500001067983 */ /* 0x003f620000100800 */
[----:B------:R-:W-:Y:S01]  /*86a0*/  VIADD R37, R37, 0x20 ;  /* 0x0000002025257836 */ /* 0x000fe20000000000 */
[----:B------:R-:W-:Y:S01]  /*86b0*/  BSSY B1, `(.L_x_2651) ;  /* 0x0000022000017945 */ /* 0x000fe20003800000 */
[----:B------:R-:W-:Y:S01]  /*86c0*/  IMAD.SHL.U32 R36, R196, 0x40, RZ ;  /* 0x00000040c4247824 */ /* 0x000fe200078e00ff */
[----:B------:R-:W-:Y:S02]  /*86d0*/  CS2R R10, SRZ ;  /* 0x00000000000a7805 */ /* 0x000fe4000001ff00 */
[----:B------:R-:W-:Y:S02]  /*86e0*/  CS2R R12, SRZ ;  /* 0x00000000000c7805 */ /* 0x000fe4000001ff00 */
[----:B------:R-:W-:Y:S02]  /*86f0*/  ISETP.GE.AND P0, PT, R37, R34, PT ;  /* 0x000000222500720c */ /* 0x000fe40003f06270 */
[----:B------:R-:W-:-:S02]  /*8700*/  CS2R R8, SRZ ;  /* 0x0000000000087805 */ /* 0x000fc4000001ff00 */
[----:B-----5:R-:W-:-:S04]  /*8710*/  LEA.HI R4, R6, R6, RZ, 0x1 ;  /* 0x0000000606047211 */ /* 0x020fc800078f08ff */
[----:B------:R-:W-:-:S05]  /*8720*/  LOP3.LUT R4, R4, 0xfffffffe, RZ, 0xc0, !PT ;  /* 0xfffffffe04047812 */ /* 0x000fca00078ec0ff */
[----:B------:R-:W-:-:S05]  /*8730*/  IMAD.IADD R4, R6, 0x1, -R4 ;  /* 0x0000000106047824 */ /* 0x000fca00078e0a04 */
[----:B------:R-:W-:Y:S01]  /*8740*/  SHF.L.U32 R35, R4, 0x1f, RZ ;  /* 0x0000001f04237819 */ /* 0x000fe200000006ff */
[----:B------:R-:W-:Y:S06]  /*8750*/  @P0 BRA `(.L_x_2652) ;  /* 0x00000000005c0947 */ /* 0x000fec0003800000 */
[----:B------:R-:W4:Y:S01]  /*8760*/  LDL R15, [R1+0x54] ;  /* 0x00005400010f7983 */ /* 0x000f220000100800 */
[----:B------:R-:W-:Y:S01]  /*8770*/  ULDC UR4, c[0x0][0x3f4] ;  /* 0x0000fd0000047ab9 */ /* 0x000fe20000000800 */
[----:B---3--:R-:W-:Y:S01]  /*8780*/  IMAD.MOV.U32 R6, RZ, RZ, R0 ;  /* 0x000000ffff067224 */ /* 0x008fe200078e0000 */
[----:B------:R-:W-:Y:S01]  /*8790*/  ISETP.GE.AND P2, PT, R190, UR4, PT ;  /* 0x00000004be007c0c */ /* 0x000fe2000bf46270 */
[----:B--2---:R-:W-:Y:S01]  /*87a0*/  IMAD.MOV.U32 R7, RZ, RZ, R3 ;  /* 0x000000ffff077224 */ /* 0x004fe200078e0003 */
[----:B------:R-:W-:Y:S02]  /*87b0*/  ISETP.GE.AND P3, PT, R203, UR4, PT ;  /* 0x00000004cb007c0c */ /* 0x000fe4000bf66270 */
[----:B------:R-:W-:-:S09]  /*87c0*/  CS2R R12, SRZ ;  /* 0x00000000000c7805 */ /* 0x000fd2000001ff00 */
[----:B------:R-:W-:Y:S02]  /*87d0*/  @!P2 IMAD.WIDE R32, R190, 0x2, R6 ;  /* 0x00000002be20a825 */ /* 0x000fe400078e0206 */
[----:B------:R-:W-:Y:S02]  /*87e0*/  @!P3 SHF.L.U32 R7, R203, 0x1, RZ ;  /* 0x00000001cb07b819 */ /* 0x000fe400000006ff */
[----:B------:R-:W-:Y:S02]  /*87f0*/  CS2R R26, SRZ ;  /* 0x00000000001a7805 */ /* 0x000fe4000001ff00 */
[----:B------:R-:W-:Y:S01]  /*8800*/  CS2R R8, SRZ ;  /* 0x0000000000087805 */ /* 0x000fe2000001ff00 */
[----:B------:R0:W5:Y:S01]  /*8810*/  @!P2 LD.E.64 R12, desc[UR40][R32.64] ;  /* 0x00000028200ca980 */ /* 0x000162000c101b00 */
[-C--:B------:R-:W-:Y:S02]  /*8820*/  @!P3 IADD3 R6, P0, R0, R7.reuse, RZ ;  /* 0x000000070006b210 */ /* 0x080fe40007f1e0ff */
[----:B----4-:R-:W-:-:S02]  /*8830*/  @!P3 IADD3 R4, P1, R14, R7, RZ ;  /* 0x000000070e04b210 */ /* 0x010fc40007f3e0ff */
[----:B------:R-:W-:Y:S01]  /*8840*/  @!P3 SHF.L.U64.HI R10, R203, 0x1, R15 ;  /* 0x00000001cb0ab819 */ /* 0x000fe2000001020f */
[----:B------:R-:W-:-:S04]  /*8850*/  IMAD.MOV.U32 R15, RZ, RZ, R5 ;  /* 0x000000ffff0f7224 */ /* 0x000fc800078e0005 */
[--C-:B------:R-:W-:Y:S02]  /*8860*/  @!P3 IMAD.X R7, R3, 0x1, R10.reuse, P0 ;  /* 0x000000010307b824 */ /* 0x100fe400000e060a */
[----:B------:R-:W-:Y:S01]  /*8870*/  @!P3 IMAD.X R5, R5, 0x1, R10, P1 ;  /* 0x000000010505b824 */ /* 0x000fe200008e060a */
[----:B------:R-:W-:Y:S01]  /*8880*/  CS2R R10, SRZ ;  /* 0x00000000000a7805 */ /* 0x000fe2000001ff00 */
[----:B------:R-:W-:Y:S01]  /*8890*/  @!P2 IMAD.WIDE R14, R190, 0x2, R14 ;  /* 0x00000002be0ea825 */ /* 0x000fe200078e020e */
[----:B------:R0:W5:Y:S04]  /*88a0*/  @!P3 LD.E.64 R8, desc[UR40][R6.64] ;  /* 0x000000280608b980 */ /* 0x000168000c101b00 */
[----:B------:R0:W5:Y:S04]  /*88b0*/  @!P2 LD.E.64 R26, desc[UR40][R14.64] ;  /* 0x000000280e1aa980 */ /* 0x000168000c101b00 */
[----:B------:R0:W5:Y:S02]  /*88c0*/  @!P3 LD.E.64 R10, desc[UR40][R4.64] ;  /* 0x00000028040ab980 */ /* 0x000164000c101b00 */
.L_x_2652:
[----:B------:R-:W-:Y:S05]  /*88d0*/  BSYNC B1 ;  /* 0x0000000000017941 */ /* 0x000fea0003800000 */
.L_x_2651:
[----:B0-----:R-:W0:Y:S01]  /*88e0*/  S2R R15, SR_TID.X ;  /* 0x00000000000f7919 */ /* 0x001e220000002100 */
[----:B------:R-:W1:Y:S01]  /*88f0*/  SYNCS.PHASECHK.TRANS64.TRYWAIT P0, [R2+URZ+0x28c00], R35 ;  /* 0x028c0023020075a7 */ /* 0x000e62000800017f */
[----:B--2---:R-:W-:Y:S01]  /*8900*/  LOP3.LUT R3, R36, 0x1c0, RZ, 0xc0, !PT ;  /* 0x000001c024037812 */ /* 0x004fe200078ec0ff */
[----:B-----5:R-:W-:Y:S01]  /*8910*/  IMAD.MOV.U32 R4, RZ, RZ, R26 ;  /* 0x000000ffff047224 */ /* 0x020fe200078e001a */
[----:B------:R-:W-:Y:S01]  /*8920*/  VIADDMNMX R40, R34, -R195, 0x40, PT ;  /* 0x0000004022287446 */ /* 0x000fe200038009c3 */
[----:B------:R-:W-:Y:S01]  /*8930*/  IMAD.MOV.U32 R6, RZ, RZ, R12 ;  /* 0x000000ffff067224 */ /* 0x000fe200078e000c */
[----:B---3--:R-:W-:Y:S01]  /*8940*/  LOP3.LUT R0, R3, 0x18, R16, 0xf8, !PT ;  /* 0x0000001803007812 */ /* 0x008fe200078ef810 */
[----:B------:R-:W-:Y:S01]  /*8950*/  IMAD.MOV.U32 R5, RZ, RZ, R11 ;  /* 0x000000ffff057224 */ /* 0x000fe200078e000b */
[----:B------:R-:W-:Y:S01]  /*8960*/  SHF.R.U32.HI R3, RZ, 0x3, R3 ;  /* 0x00000003ff037819 */ /* 0x000fe20000011603 */
[----:B------:R-:W-:Y:S01]  /*8970*/  BSSY B1, `(.L_x_2653) ;  /* 0x0000017000017945 */ /* 0x000fe20003800000 */
[----:B------:R-:W-:Y:S01]  /*8980*/  PRMT R45, R4, 0x7610, R45 ;  /* 0x00007610042d7816 */ /* 0x000fe2000000002d */
[----:B------:R-:W-:Y:S01]  /*8990*/  IMAD.MOV.U32 R4, RZ, RZ, R10 ;  /* 0x000000ffff047224 */ /* 0x000fe200078e000a */
[----:B------:R-:W-:Y:S01]  /*89a0*/  LOP3.LUT R0, R0, R3, RZ, 0x3c, !PT ;  /* 0x0000000300007212 */ /* 0x000fe200078e3cff */
[----:B------:R-:W-:Y:S01]  /*89b0*/  IMAD.MOV.U32 R3, RZ, RZ, R27 ;  /* 0x000000ffff037224 */ /* 0x000fe200078e001b */
[----:B----4-:R-:W-:Y:S01]  /*89c0*/  PRMT R14, R5, 0x7610, R14 ;  /* 0x00007610050e7816 */ /* 0x010fe2000000000e */
[----:B------:R-:W-:Y:S01]  /*89d0*/  IMAD.MOV.U32 R5, RZ, RZ, R9 ;  /* 0x000000ffff057224 */ /* 0x000fe200078e0009 */
[----:B------:R-:W-:Y:S01]  /*89e0*/  PRMT R46, R4, 0x5410, R6 ;  /* 0x00005410042e7816 */ /* 0x000fe20000000006 */
[----:B------:R-:W-:Y:S01]  /*89f0*/  IMAD.MOV.U32 R4, RZ, RZ, R8 ;  /* 0x000000ffff047224 */ /* 0x000fe200078e0008 */
[----:B------:R-:W-:-:S02]  /*8a00*/  PRMT R45, R45, 0x5410, R3 ;  /* 0x000054102d2d7816 */ /* 0x000fc40000000003 */
[----:B------:R-:W-:Y:S02]  /*8a10*/  LOP3.LUT P2, RZ, R196, 0x4, RZ, 0xc0, !PT ;  /* 0x00000004c4ff7812 */ /* 0x000fe4000784c0ff */
[----:B------:R-:W-:Y:S02]  /*8a20*/  ISETP.GE.AND P1, PT, R189, R40, PT ;  /* 0x00000028bd00720c */ /* 0x000fe40003f26270 */
[----:B0-----:R-:W-:-:S04]  /*8a30*/  IADD3 R15, R15, -0x80, RZ ;  /* 0xffffff800f0f7810 */ /* 0x001fc80007ffe0ff */
[----:B------:R-:W-:-:S04]  /*8a40*/  SHF.R.S32.HI R7, RZ, 0x1f, R15 ;  /* 0x0000001fff077819 */ /* 0x000fc8000001140f */
[----:B------:R-:W-:-:S04]  /*8a50*/  LEA.HI R7, R7, R15, RZ, 0x5 ;  /* 0x0000000f07077211 */ /* 0x000fc800078f28ff */
[----:B------:R-:W-:-:S05]  /*8a60*/  SHF.R.S32.HI R7, RZ, 0x5, R7 ;  /* 0x00000005ff077819 */ /* 0x000fca0000011407 */
[----:B------:R-:W-:Y:S02]  /*8a70*/  IMAD R3, R7, 0x200, R0 ;  /* 0x0000020007037824 */ /* 0x000fe400078e0200 */
[----:B------:R-:W-:Y:S02]  /*8a80*/  IMAD.MOV.U32 R0, RZ, RZ, R13 ;  /* 0x000000ffff007224 */ /* 0x000fe400078e000d */
[----:B------:R-:W-:-:S03]  /*8a90*/  IMAD R3, R3, 0x2, R2 ;  /* 0x0000000203037824 */ /* 0x000fc600078e0202 */
[----:B------:R-:W-:Y:S01]  /*8aa0*/  PRMT R47, R0, 0x5410, R4 ;  /* 0x00005410002f7816 */ /* 0x000fe20000000004 */
[C---:B------:R-:W-:Y:S02]  /*8ab0*/  VIADD R4, R3.reuse, 0x20400 ;  /* 0x0002040003047836 */ /* 0x040fe40000000000 */
[----:B------:R-:W-:Y:S01]  /*8ac0*/  VIADD R0, R3, 0x20440 ;  /* 0x0002044003007836 */ /* 0x000fe20000000000 */
[----:B-1----:R-:W-:Y:S06]  /*8ad0*/  @!P0 BRA `(.L_x_2654) ;  /* 0x0000017c00b88947 */ /* 0x002fec0003800000 */
.L_x_2945:
[----:B------:R-:W-:Y:S05]  /*8ae0*/  BSYNC B1 ;  /* 0x0000000000017941 */ /* 0x000fea0003800000 */
.L_x_2653:
[----:B------:R-:W-:Y:S01]  /*8af0*/  BSSY B1, `(.L_x_2655) ;  /* 0x000005f000017945 */ /* 0x000fe20003800000 */
[----:B------:R-:W-:Y:S01]  /*8b00*/  PRMT R14, R14, 0x5410, R5 ;  /* 0x000054100e0e7816 */ /* 0x000fe20000000005 */
[----:B------:R-:W-:Y:S02]  /*8b10*/  @P2 VIADD R0, R4, 0xffffffc0 ;  /* 0xffffffc004002836 */ /* 0x000fe40000000000 */
[----:B------:R-:W-:Y:S05]  /*8b20*/  @P1 BRA `(.L_x_2656) ;  /* 0x00000004006c1947 */ /* 0x000fea0003800000 */
[----:B------:R-:W1:Y:S01]  /*8b30*/  LDC R4, c[0x0][0x3f4] ;  /* 0x0000fd00ff047b82 */ /* 0x000e620000000800 */
[----:B------:R-:W-:Y:S01]  /*8b40*/  BSSY B2, `(.L_x_2657) ;  /* 0x000002e000027945 */ /* 0x000fe20003800000 */
[-C--:B-1----:R-:W-:Y:S02]  /*8b50*/  ISETP.GE.AND P0, PT, R190, R4.reuse, PT ;  /* 0x00000004be00720c */ /* 0x082fe40003f06270 */
[----:B------:R-:W-:-:S11]  /*8b60*/  ISETP.GE.AND P1, PT, R203, R4, PT ;  /* 0x00000004cb00720c */ /* 0x000fd60003f26270 */
[----:B------:R-:W-:Y:S05]  /*8b70*/  @P0 BRA `(.L_x_2658) ;  /* 0x0000000000a80947 */ /* 0x000fea0003800000 */
[----:B------:R-:W1:Y:S01]  /*8b80*/  LDS.128 R4, [R3+0x20400] ;  /* 0x0204000003047984 */ /* 0x000e620000000c00 */
[----:B------:R-:W-:Y:S01]  /*8b90*/  SHF.R.U32.HI R32, RZ, 0x10, R29 ;  /* 0x00000010ff207819 */ /* 0x000fe2000001161d */
[----:B------:R-:W-:Y:S01]  /*8ba0*/  HADD2.F32 R33, -RZ, R41.H0_H0 ;  /* 0x20000029ff217230 */ /* 0x000fe20000004100 */
[----:B------:R-:W-:Y:S02]  /*8bb0*/  SHF.R.U32.HI R34, RZ, 0x10, R31 ;  /* 0x00000010ff227819 */ /* 0x000fe4000001161f */
[----:B------:R-:W-:Y:S01]  /*8bc0*/  SHF.R.U64 R39, R28, 0x10, R29 ;  /* 0x000000101c277819 */ /* 0x000fe2000000121d */
[----:B------:R-:W-:Y:S01]  /*8bd0*/  HADD2.F32 R32, -RZ, R32.H0_H0 ;  /* 0x20000020ff207230 */ /* 0x000fe20000004100 */
[----:B------:R-:W-:Y:S01]  /*8be0*/  SHF.R.U64 R38, R30, 0x10, R31 ;  /* 0x000000101e267819 */ /* 0x000fe2000000121f */
[----:B------:R-:W-:Y:S02]  /*8bf0*/  HADD2.F32 R34, -RZ, R34.H0_H0 ;  /* 0x20000022ff227230 */ /* 0x000fe40000004100 */
[----:B------:R-:W-:-:S02]  /*8c00*/  HADD2.F32 R31, -RZ, R43.H0_H0 ;  /* 0x2000002bff1f7230 */ /* 0x000fc40000004100 */
[--C-:B-1----:R-:W-:Y:S02]  /*8c10*/  HADD2.F32 R29, -RZ, R7.reuse.H0_H0 ;  /* 0x20000007ff1d7230 */ /* 0x102fe40000004100 */
[----:B------:R-:W-:Y:S02]  /*8c20*/  HADD2.F32 R30, -RZ, R7.H1_H1 ;  /* 0x30000007ff1e7230 */ /* 0x000fe40000004100 */
[--C-:B------:R-:W-:Y:S02]  /*8c30*/  HADD2.F32 R7, -RZ, R4.reuse.H0_H0 ;  /* 0x20000004ff077230 */ /* 0x100fe40000004100 */
[----:B------:R-:W-:Y:S02]  /*8c40*/  HADD2.F32 R4, -RZ, R4.H1_H1 ;  /* 0x30000004ff047230 */ /* 0x000fe40000004100 */
[C---:B------:R-:W-:Y:S01]  /*8c50*/  FMUL.FTZ R36, R30.reuse, R34 ;  /* 0x000000221e247220 */ /* 0x040fe20000410000 */
[----:B0-----:R-:W-:Y:S01]  /*8c60*/  FMUL.FTZ R35, R30, R32 ;  /* 0x000000201e237220 */ /* 0x001fe20000410000 */
[----:B------:R-:W-:-:S02]  /*8c70*/  HADD2.F32 R15, -RZ, R6.H0_H0 ;  /* 0x20000006ff0f7230 */ /* 0x000fc40000004100 */
[C---:B------:R-:W-:Y:S01]  /*8c80*/  FMUL.FTZ R30, R4.reuse, R33 ;  /* 0x00000021041e7220 */ /* 0x040fe20000410000 */
[C---:B------:R-:W-:Y:S01]  /*8c90*/  FFMA.FTZ R36, R29.reuse, R32, -R36 ;  /* 0x000000201d247223 */ /* 0x040fe20000010824 */
[----:B------:R-:W-:Y:S01]  /*8ca0*/  FFMA.FTZ R37, R29, R34, R35 ;  /* 0x000000221d257223 */ /* 0x000fe20000010023 */
[----:B------:R-:W-:Y:S02]  /*8cb0*/  HADD2.F32 R28, -RZ, R6.H1_H1 ;  /* 0x30000006ff1c7230 */ /* 0x000fe40000004100 */
[-C--:B------:R-:W-:Y:S01]  /*8cc0*/  FMUL.FTZ R34, R4, R31.reuse ;  /* 0x0000001f04227220 */ /* 0x080fe20000410000 */
[C---:B------:R-:W-:Y:S01]  /*8cd0*/  FFMA.FTZ R32, R7.reuse, R31, -R30 ;  /* 0x0000001f07207223 */ /* 0x040fe2000001081e */
[----:B------:R-:W-:Y:S02]  /*8ce0*/  HADD2.F32 R6, -RZ, R5.H0_H0 ;  /* 0x20000005ff067230 */ /* 0x000fe40000004100 */
[----:B------:R-:W-:Y:S02]  /*8cf0*/  HADD2.F32 R31, -RZ, R41.H1_H1 ;  /* 0x30000029ff1f7230 */ /* 0x000fe40000004100 */
[----:B------:R-:W-:Y:S01]  /*8d00*/  FFMA.FTZ R33, R7, R33, R34 ;  /* 0x0000002107217223 */ /* 0x000fe20000010022 */
[----:B------:R-:W-:-:S02]  /*8d10*/  HADD2.F32 R5, -RZ, R5.H1_H1 ;  /* 0x30000005ff057230 */ /* 0x000fc40000004100 */
[----:B------:R-:W-:Y:S02]  /*8d20*/  HADD2.F32 R29, -RZ, R43.H1_H1 ;  /* 0x3000002bff1d7230 */ /* 0x000fe40000004100 */
[C---:B------:R-:W-:Y:S01]  /*8d30*/  FMUL.FTZ R34, R28.reuse, R31 ;  /* 0x0000001f1c227220 */ /* 0x040fe20000410000 */
[----:B------:R-:W-:Y:S02]  /*8d40*/  HADD2.F32 R30, -RZ, R38.H0_H0 ;  /* 0x20000026ff1e7230 */ /* 0x000fe40000004100 */
[----:B------:R-:W-:Y:S02]  /*8d50*/  HADD2.F32 R4, -RZ, R39.H0_H0 ;  /* 0x20000027ff047230 */ /* 0x000fe40000004100 */
[-C--:B------:R-:W-:Y:S01]  /*8d60*/  FMUL.FTZ R28, R28, R29.reuse ;  /* 0x0000001d1c1c7220 */ /* 0x080fe20000410000 */
[----:B------:R-:W-:Y:S01]  /*8d70*/  FFMA.FTZ R34, R15, R29, -R34 ;  /* 0x0000001d0f227223 */ /* 0x000fe20000010822 */
[C---:B------:R-:W-:Y:S01]  /*8d80*/  FMUL.FTZ R7, R5.reuse, R30 ;  /* 0x0000001e05077220 */ /* 0x040fe20000410000 */
[----:B------:R-:W-:Y:S01]  /*8d90*/  FMUL.FTZ R35, R5, R4 ;  /* 0x0000000405237220 */ /* 0x000fe20000410000 */
[----:B------:R-:W-:-:S02]  /*8da0*/  FFMA.FTZ R15, R15, R31, R28 ;  /* 0x0000001f0f0f7223 */ /* 0x000fc4000001001c */
[C---:B------:R-:W-:Y:S01]  /*8db0*/  FFMA.FTZ R5, R6.reuse, R4, -R7 ;  /* 0x0000000406057223 */ /* 0x040fe20000010807 */
[----:B------:R-:W-:Y:S01]  /*8dc0*/  F2FP.F16.F32.PACK_AB R7, R37, R36 ;  /* 0x000000242507723e */ /* 0x000fe200000000ff */
[----:B------:R-:W-:Y:S01]  /*8dd0*/  FFMA.FTZ R30, R6, R30, R35 ;  /* 0x0000001e061e7223 */ /* 0x000fe20000010023 */
[----:B------:R-:W-:Y:S02]  /*8de0*/  F2FP.F16.F32.PACK_AB R4, R33, R32 ;  /* 0x000000202104723e */ /* 0x000fe400000000ff */
[----:B------:R-:W-:Y:S02]  /*8df0*/  F2FP.F16.F32.PACK_AB R6, R15, R34 ;  /* 0x000000220f06723e */ /* 0x000fe400000000ff */
[----:B------:R-:W-:-:S05]  /*8e00*/  F2FP.F16.F32.PACK_AB R5, R30, R5 ;  /* 0x000000051e05723e */ /* 0x000fca00000000ff */
[----:B------:R1:W-:Y:S02]  /*8e10*/  STS.128 [R3+0x20400], R4 ;  /* 0x0204000403007388 */ /* 0x0003e40000000c00 */
.L_x_2658:
[----:B------:R-:W-:Y:S05]  /*8e20*/  BSYNC B2 ;  /* 0x0000000000027941 */ /* 0x000fea0003800000 */
.L_x_2657:
[----:B------:R-:W-:Y:S05]  /*8e30*/  @P1 BRA `(.L_x_2656) ;  /* 0x0000000000a81947 */ /* 0x000fea0003800000 */
[----:B-1----:R-:W1:Y:S01]  /*8e40*/  LDS.128 R4, [R0] ;  /* 0x0000000000047984 */ /* 0x002e620000000c00 */
[----:B------:R-:W-:Y:S01]  /*8e50*/  SHF.R.U32.HI R28, RZ, 0x10, R25 ;  /* 0x00000010ff1c7819 */ /* 0x000fe20000011619 */
[----:B------:R-:W-:Y:S01]  /*8e60*/  HADD2.F32 R29, -RZ, R42.H0_H0 ;  /* 0x2000002aff1d7230 */ /* 0x000fe20000004100 */
[----:B------:R-:W-:Y:S02]  /*8e70*/  SHF.R.U32.HI R30, RZ, 0x10, R21 ;  /* 0x00000010ff1e7819 */ /* 0x000fe40000011615 */
[----:B0-----:R-:W-:Y:S01]  /*8e80*/  SHF.R.U64 R35, R24, 0x10, R25 ;  /* 0x0000001018237819 */ /* 0x001fe20000001219 */
        /* <DEDUP_REMOVED lines=9> */
[----:B------:R-:W-:Y:S01]  /*8f20*/  FMUL.FTZ R31, R24, R28 ;  /* 0x0000001c181f7220 */ /* 0x000fe20000410000 */
[----:B------:R-:W-:-:S02]  /*8f30*/  HADD2.F32 R15, -RZ, R6.H0_H0 ;  /* 0x20000006ff0f7230 */ /* 0x000fc40000004100 */
[C---:B------:R-:W-:Y:S01]  /*8f40*/  FMUL.FTZ R24, R4.reuse, R29 ;  /* 0x0000001d04187220 */ /* 0x040fe20000410000 */
[C---:B------:R-:W-:Y:S01]  /*8f50*/  FFMA.FTZ R32, R21.reuse, R28, -R32 ;  /* 0x0000001c15207223 */ /* 0x040fe20000010820 */
[----:B------:R-:W-:Y:S01]  /*8f60*/  FFMA.FTZ R33, R21, R30, R31 ;  /* 0x0000001e15217223 */ /* 0x000fe2000001001f */
[----:B------:R-:W-:Y:S02]  /*8f70*/  HADD2.F32 R20, -RZ, R6.H1_H1 ;  /* 0x30000006ff147230 */ /* 0x000fe40000004100 */
[-C--:B------:R-:W-:Y:S01]  /*8f80*/  FMUL.FTZ R30, R4, R25.reuse ;  /* 0x00000019041e7220 */ /* 0x080fe20000410000 */
[C---:B------:R-:W-:Y:S01]  /*8f90*/  FFMA.FTZ R28, R7.reuse, R25, -R24 ;  /* 0x00000019071c7223 */ /* 0x040fe20000010818 */
[--C-:B------:R-:W-:Y:S02]  /*8fa0*/  HADD2.F32 R6, -RZ, R5.reuse.H0_H0 ;  /* 0x20000005ff067230 */ /* 0x100fe40000004100 */
        /* <DEDUP_REMOVED lines=18> */
[----:B------:R2:W-:Y:S02]  /*90d0*/  STS.128 [R0], R4 ;  /* 0x0000000400007388 */ /* 0x0005e40000000c00 */
.L_x_2656:
[----:B------:R-:W-:Y:S05]  /*90e0*/  BSYNC B1 ;  /* 0x0000000000017941 */ /* 0x000fea0003800000 */
.L_x_2655:
[----:B-12---:R-:W-:-:S04]  /*90f0*/  IADD3 R4, R189, 0x20, RZ ;  /* 0x00000020bd047810 */ /* 0x006fc80007ffe0ff */
[----:B------:R-:W-:-:S13]  /*9100*/  ISETP.GE.AND P0, PT, R4, R40, PT ;  /* 0x000000280400720c */ /* 0x000fda0003f06270 */
[----:B------:R-:W-:Y:S05]  /*9110*/  @P0 BRA `(.L_x_2659) ;  /* 0x00000018009c0947 */ /* 0x000fea0003800000 */
[----:B------:R-:W1:Y:S01]  /*9120*/  LDC R4, c[0x0][0x3f4] ;  /* 0x0000fd00ff047b82 */ /* 0x000e620000000800 */
[----:B------:R-:W-:Y:S01]  /*9130*/  BSSY B1, `(.L_x_2660) ;  /* 0x000002e000017945 */ /* 0x000fe20003800000 */
[-C--:B-1----:R-:W-:Y:S02]  /*9140*/  ISETP.GE.AND P0, PT, R190, R4.reuse, PT ;  /* 0x00000004be00720c */ /* 0x082fe40003f06270 */
[----:B------:R-:W-:-:S11]  /*9150*/  ISETP.GE.AND P1, PT, R203, R4, PT ;  /* 0x00000004cb00720c */ /* 0x000fd60003f26270 */
[----:B------:R-:W-:Y:S05]  /*9160*/  @P0 BRA `(.L_x_2661) ;  /* 0x0000000000a80947 */ /* 0x000fea0003800000 */
[----:B------:R-:W1:Y:S01]  /*9170*/  LDS.128 R4, [R3+0x21400] ;  /* 0x0214000003047984 */ /* 0x000e620000000c00 */
[----:B------:R-:W-:Y:S01]  /*9180*/  SHF.R.U64 R30, R26, 0x10, R27 ;  /* 0x000000101a1e7819 */ /* 0x000fe2000000121b */
[----:B------:R-:W-:Y:S01]  /*9190*/  HADD2.F32 R25, -RZ, R45.H0_H0 ;  /* 0x2000002dff197230 */ /* 0x000fe20000004100 */
[----:B------:R-:W-:Y:S01]  /*91a0*/  SHF.R.U32.HI R24, RZ, 0x10, R13 ;  /* 0x00000010ff187819 */ /* 0x000fe2000001160d */
[----:B------:R-:W-:Y:S01]  /*91b0*/  HADD2.F32 R21, -RZ, R46.H1_H1 ;  /* 0x3000002eff157230 */ /* 0x000fe20000004100 */
[----:B------:R-:W-:Y:S02]  /*91c0*/  SHF.R.U32.HI R26, RZ, 0x10, R27 ;  /* 0x00000010ff1a7819 */ /* 0x000fe4000001161b */
        /* <DEDUP_REMOVED lines=19> */
[----:B------:R-:W-:-:S02]  /*9300*/  HADD2.F32 R15, -RZ, R47.H0_H0 ;  /* 0x2000002fff0f7230 */ /* 0x000fc40000004100 */
[----:B------:R-:W-:Y:S02]  /*9310*/  HADD2.F32 R5, -RZ, R5.H1_H1 ;  /* 0x30000005ff057230 */ /* 0x000fe40000004100 */
[C---:B------:R-:W-:Y:S01]  /*9320*/  FMUL.FTZ R27, R13.reuse, R21 ;  /* 0x000000150d1b7220 */ /* 0x040fe20000410000 */
[----:B------:R-:W-:Y:S02]  /*9330*/  HADD2.F32 R20, -RZ, R30.H0_H0 ;  /* 0x2000001eff147230 */ /* 0x000fe40000004100 */
[-C--:B------:R-:W-:Y:S01]  /*9340*/  FMUL.FTZ R26, R13, R15.reuse ;  /* 0x0000000f0d1a7220 */ /* 0x080fe20000410000 */
[----:B------:R-:W-:Y:S02]  /*9350*/  HADD2.F32 R4, -RZ, R31.H0_H0 ;  /* 0x2000001fff047230 */ /* 0x000fe40000004100 */
[C---:B------:R-:W-:Y:S01]  /*9360*/  FFMA.FTZ R27, R12.reuse, R15, -R27 ;  /* 0x0000000f0c1b7223 */ /* 0x040fe2000001081b */
[C---:B------:R-:W-:Y:S01]  /*9370*/  FMUL.FTZ R7, R5.reuse, R20 ;  /* 0x0000001405077220 */ /* 0x040fe20000410000 */
[----:B------:R-:W-:Y:S01]  /*9380*/  FFMA.FTZ R26, R12, R21, R26 ;  /* 0x000000150c1a7223 */ /* 0x000fe2000001001a */
[----:B------:R-:W-:-:S02]  /*9390*/  FMUL.FTZ R13, R5, R4 ;  /* 0x00000004050d7220 */ /* 0x000fc40000410000 */
[C---:B------:R-:W-:Y:S01]  /*93a0*/  FFMA.FTZ R5, R6.reuse, R4, -R7 ;  /* 0x0000000406057223 */ /* 0x040fe20000010807 */
[----:B------:R-:W-:Y:S01]  /*93b0*/  F2FP.F16.F32.PACK_AB R7, R29, R28 ;  /* 0x0000001c1d07723e */ /* 0x000fe200000000ff */
[----:B------:R-:W-:Y:S01]  /*93c0*/  FFMA.FTZ R20, R6, R20, R13 ;  /* 0x0000001406147223 */ /* 0x000fe2000001000d */
[----:B------:R-:W-:Y:S02]  /*93d0*/  F2FP.F16.F32.PACK_AB R6, R26, R27 ;  /* 0x0000001b1a06723e */ /* 0x000fe400000000ff */
[----:B------:R-:W-:Y:S02]  /*93e0*/  F2FP.F16.F32.PACK_AB R4, R25, R24 ;  /* 0x000000181904723e */ /* 0x000fe400000000ff */
[----:B------:R-:W-:-:S05]  /*93f0*/  F2FP.F16.F32.PACK_AB R5, R20, R5 ;  /* 0x000000051405723e */ /* 0x000fca00000000ff */
[----:B------:R1:W-:Y:S02]  /*9400*/  STS.128 [R3+0x21400], R4 ;  /* 0x0214000403007388 */ /* 0x0003e40000000c00 */
.L_x_2661:
[----:B------:R-:W-:Y:S05]  /*9410*/  BSYNC B1 ;  /* 0x0000000000017941 */ /* 0x000fea0003800000 */
.L_x_2660:
[----:B------:R-:W-:Y:S05]  /*9420*/  @P1 BRA `(.L_x_2659) ;  /* 0x0000001400d81947 */ /* 0x000fea0003800000 */
[----:B-1----:R-:W1:Y:S01]  /*9430*/  LDS.128 R4, [R0+0x1000] ;  /* 0x0010000000047984 */ /* 0x002e620000000c00 */
[----:B------:R-:W-:Y:S01]  /*9440*/  SHF.R.U32.HI R15, RZ, 0x10, R11 ;  /* 0x00000010ff0f7819 */ /* 0x000fe2000001160b */
[----:B------:R-:W-:Y:S01]  /*9450*/  HADD2.F32 R13, -RZ, R46.H0_H0 ;  /* 0x2000002eff0d7230 */ /* 0x000fe20000004100 */
[----:B------:R-:W-:Y:S02]  /*9460*/  SHF.R.U32.HI R12, RZ, 0x10, R9 ;  /* 0x00000010ff0c7819 */ /* 0x000fe40000011609 */
[----:B------:R-:W-:Y:S01]  /*9470*/  SHF.R.U64 R25, R10, 0x10, R11 ;  /* 0x000000100a197819 */ /* 0x000fe2000000120b */
[----:B------:R-:W-:Y:S01]  /*9480*/  HADD2.F32 R15, -RZ, R15.H0_H0 ;  /* 0x2000000fff0f7230 */ /* 0x000fe20000004100 */
[----:B------:R-:W-:Y:S01]  /*9490*/  SHF.R.U64 R26, R8, 0x10, R9 ;  /* 0x00000010081a7819 */ /* 0x000fe20000001209 */
[----:B------:R-:W-:Y:S02]  /*94a0*/  HADD2.F32 R12, -RZ, R12.H0_H0 ;  /* 0x2000000cff0c7230 */ /* 0x000fe40000004100 */
[----:B------:R-:W-:-:S02]  /*94b0*/  HADD2.F32 R11, -RZ, R47.H1_H1 ;  /* 0x3000002fff0b7230 */ /* 0x000fc40000004100 */
[--C-:B-1----:R-:W-:Y:S02]  /*94c0*/  HADD2.F32 R10, -RZ, R7.reuse.H1_H1 ;  /* 0x30000007ff0a7230 */ /* 0x102fe40000004100 */
[--C-:B------:R-:W-:Y:S02]  /*94d0*/  HADD2.F32 R3, -RZ, R4.reuse.H0_H0 ;  /* 0x20000004ff037230 */ /* 0x100fe40000004100 */
[----:B------:R-:W-:Y:S02]  /*94e0*/  HADD2.F32 R4, -RZ, R4.H1_H1 ;  /* 0x30000004ff047230 */ /* 0x000fe40000004100 */
[C---:B------:R-:W-:Y:S01]  /*94f0*/  FMUL.FTZ R20, R10.reuse, R15 ;  /* 0x0000000f0a147220 */ /* 0x040fe20000410000 */
[----:B------:R-:W-:Y:S02]  /*9500*/  HADD2.F32 R9, -RZ, R7.H0_H0 ;  /* 0x20000007ff097230 */ /* 0x000fe40000004100 */
[----:B------:R-:W-:Y:S01]  /*9510*/  FMUL.FTZ R24, R10, R12 ;  /* 0x0000000c0a187220 */ /* 0x000fe20000410000 */
[----:B------:R-:W-:-:S02]  /*9520*/  HADD2.F32 R7, -RZ, R6.H0_H0 ;  /* 0x20000006ff077230 */ /* 0x000fc40000004100 */
[C---:B------:R-:W-:Y:S01]  /*9530*/  FMUL.FTZ R10, R4.reuse, R13 ;  /* 0x0000000d040a7220 */ /* 0x040fe20000410000 */
[----:B------:R-:W-:Y:S02]  /*9540*/  HADD2.F32 R8, -RZ, R6.H1_H1 ;  /* 0x30000006ff087230 */ /* 0x000fe40000004100 */
[----:B------:R-:W-:Y:S01]  /*9550*/  FFMA.FTZ R21, R9, R12, -R20 ;  /* 0x0000000c09157223 */ /* 0x000fe20000010814 */
[-C--:B------:R-:W-:Y:S01]  /*9560*/  FMUL.FTZ R12, R4, R11.reuse ;  /* 0x0000000b040c7220 */ /* 0x080fe20000410000 */
[----:B------:R-:W-:Y:S01]  /*9570*/  FFMA.FTZ R11, R3, R11, -R10 ;  /* 0x0000000b030b7223 */ /* 0x000fe2000001080a */
[--C-:B------:R-:W-:Y:S02]  /*9580*/  HADD2.F32 R10, -RZ, R14.reuse.H0_H0 ;  /* 0x2000000eff0a7230 */ /* 0x100fe40000004100 */
[----:B------:R-:W-:Y:S01]  /*9590*/  FFMA.FTZ R24, R9, R15, R24 ;  /* 0x0000000f09187223 */ /* 0x000fe20000010018 */
[----:B------:R-:W-:Y:S02]  /*95a0*/  HADD2.F32 R6, -RZ, R5.H0_H0 ;  /* 0x20000005ff067230 */ /* 0x000fe40000004100 */
[----:B------:R-:W-:Y:S01]  /*95b0*/  FFMA.FTZ R12, R3, R13, R12 ;  /* 0x0000000d030c7223 */ /* 0x000fe2000001000c */
[----:B------:R-:W-:-:S02]  /*95c0*/  HADD2.F32 R14, -RZ, R14.H1_H1 ;  /* 0x3000000eff0e7230 */ /* 0x000fc40000004100 */
[C---:B------:R-:W-:Y:S01]  /*95d0*/  FMUL.FTZ R20, R8.reuse, R10 ;  /* 0x0000000a08147220 */ /* 0x040fe20000410000 */
[----:B------:R-:W-:Y:S02]  /*95e0*/  HADD2.F32 R5, -RZ, R5.H1_H1 ;  /* 0x30000005ff057230 */ /* 0x000fe40000004100 */
[----:B------:R-:W-:Y:S02]  /*95f0*/  HADD2.F32 R9, -RZ, R25.H0_H0 ;  /* 0x20000019ff097230 */ /* 0x000fe40000004100 */
[-C--:B------:R-:W-:Y:S01]  /*9600*/  FMUL.FTZ R13, R8, R14.reuse ;  /* 0x0000000e080d7220 */ /* 0x080fe20000410000 */
[----:B------:R-:W-:Y:S02]  /*9610*/  HADD2.F32 R4, -RZ, R26.H0_H0 ;  /* 0x2000001aff047230 */ /* 0x000fe40000004100 */
[----:B------:R-:W-:Y:S01]  /*9620*/  FFMA.FTZ R20, R7, R14, -R20 ;  /* 0x0000000e07147223 */ /* 0x000fe20000010814 */
[----:B------:R-:W-:Y:S01]  /*9630*/  FMUL.FTZ R3, R5, R9 ;  /* 0x0000000905037220 */ /* 0x000fe20000410000 */
[----:B------:R-:W-:Y:S01]  /*9640*/  FFMA.FTZ R13, R7, R10, R13 ;  /* 0x0000000a070d7223 */ /* 0x000fe2000001000d */
[-C--:B------:R-:W-:Y:S01]  /*9650*/  FMUL.FTZ R8, R5, R4.reuse ;  /* 0x0000000405087220 */ /* 0x080fe20000410000 */
[----:B------:R-:W-:Y:S01]  /*9660*/  F2FP.F16.F32.PACK_AB R7, R24, R21 ;  /* 0x000000151807723e */ /* 0x000fe200000000ff */
[----:B------:R-:W-:Y:S01]  /*9670*/  FFMA.FTZ R3, R6, R4, -R3 ;  /* 0x0000000406037223 */ /* 0x000fe20000010803 */
[----:B------:R-:W-:Y:S01]  /*9680*/  F2FP.F16.F32.PACK_AB R4, R12, R11 ;  /* 0x0000000b0c04723e */ /* 0x000fe200000000ff */
[----:B------:R-:W-:Y:S01]  /*9690*/  FFMA.FTZ R8, R6, R9, R8 ;  /* 0x0000000906087223 */ /* 0x000fe20000010008 */
[----:B------:R-:W-:-:S04]  /*96a0*/  F2FP.F16.F32.PACK_AB R6, R13, R20 ;  /* 0x000000140d06723e */ /* 0x000fc800000000ff */
[----:B------:R-:W-:-:S05]  /*96b0*/  F2FP.F16.F32.PACK_AB R5, R8, R3 ;  /* 0x000000030805723e */ /* 0x000fca00000000ff */
[----:B------:R3:W-:Y:S01]  /*96c0*/  STS.128 [R0+0x1000], R4 ;  /* 0x0010000400007388 */ /* 0x0007e20000000c00 */
[----:B------:R-:W-:Y:S05]  /*96d0*/  BRA `(.L_x_2659) ;  /* 0x00000014002c7947 */ /* 0x000fea0003800000 */
.L_x_2646:
[----:B------:R-:W0:Y:S01]  /*96e0*/  S2R R0, SR_TID.X ;  /* 0x0000000000007919 */ /* 0x000e220000002100 */
[----:B------:R-:W1:Y:S01]  /*96f0*/  LDC R34, c[0x0][0x448] ;  /* 0x00011200ff227b82 */ /* 0x000e620000000800 */
[----:B------:R-:W-:Y:S01]  /*9700*/  ULDC.64 UR4, c[0x0][0x3f8] ;  /* 0x0000fe0000047ab9 */ /* 0x000fe20000000a00 */
[----:B------:R-:W-:Y:S01]  /*9710*/  ULDC.64 UR6, c[0x0][0x408] ;  /* 0x0001020000067ab9 */ /* 0x000fe20000000a00 */
[----:B------:R-:W-:Y:S02]  /*9720*/  IMAD.MOV.U32 R27, RZ, RZ, R29 ;  /* 0x000000ffff1b7224 */ /* 0x000fe400078e001d */
[----:B------:R-:W-:Y:S01]  /*9730*/  IMAD.MOV.U32 R4, RZ, RZ, R24 ;  /* 0x000000ffff047224 */ /* 0x000fe200078e0018 */
[----:B-1----:R-:W-:Y:S01]  /*9740*/  ISETP.NE.AND P0, PT, R34, 0x1, PT ;  /* 0x000000012200780c */ /* 0x002fe20003f05270 */
[----:B0-----:R-:W-:-:S05]  /*9750*/  VIADD R0, R0, 0xffffff80 ;  /* 0xffffff8000007836 */ /* 0x001fca0000000000 */
[----:B------:R-:W-:-:S07]  /*9760*/  SHF.R.S32.HI R3, RZ, 0x1f, R0 ;  /* 0x0000001fff037819 */ /* 0x000fce0000011400 */
[----:B------:R-:W0:Y:S01]  /*9770*/  @P0 LDC R5, c[0x0][0x450] ;  /* 0x00011400ff050b82 */ /* 0x000e220000000800 */
[----:B------:R-:W-:-:S04]  /*9780*/  LEA.HI R3, R3, R0, RZ, 0x2 ;  /* 0x0000000003037211 */ /* 0x000fc800078f10ff */
[----:B------:R-:W-:-:S05]  /*9790*/  LOP3.LUT R3, R3, 0xfffffffc, RZ, 0xc0, !PT ;  /* 0xfffffffc03037812 */ /* 0x000fca00078ec0ff */
[----:B------:R-:W-:Y:S02]  /*97a0*/  IMAD.IADD R3, R0, 0x1, -R3 ;  /* 0x0000000100037824 */ /* 0x000fe400078e0a03 */
[----:B------:R-:W1:Y:S02]  /*97b0*/  @P0 LDC R0, c[0x0][0x44c] ;  /* 0x00011300ff000b82 */ /* 0x000e640000000800 */
[----:B------:R-:W-:-:S04]  /*97c0*/  IMAD R3, R3, 0x20, R37 ;  /* 0x0000002003037824 */ /* 0x000fc800078e0225 */
[----:B-1----:R-:W-:-:S05]  /*97d0*/  @P0 IMAD.HI.U32 R0, R3, R0, RZ ;  /* 0x0000000003000227 */ /* 0x002fca00078e00ff */
[----:B0-----:R-:W-:Y:S01]  /*97e0*/  @P0 SHF.R.U32.HI R3, RZ, R5, R0 ;  /* 0x00000005ff030219 */ /* 0x001fe20000011600 */
[----:B------:R-:W-:-:S03]  /*97f0*/  IMAD.MOV.U32 R5, RZ, RZ, R31 ;  /* 0x000000ffff057224 */ /* 0x000fc600078e001f */
        /* <DEDUP_REMOVED lines=17> */
[----:B------:R-:W0:Y:S01]  /*9910*/  LDC R39, c[0x0][0x3f4] ;  /* 0x0000fd00ff277b82 */ /* 0x000e220000000800 */
[----:B------:R-:W1:Y:S01]  /*9920*/  SHFL.IDX PT, R3, R25, RZ, 0x1c1f ;  /* 0x001c1fff19037589 */ /* 0x000e6200000e0000 */
[----:B------:R-:W-:-:S03]  /*9930*/  IMAD R34, R23, R34, RZ ;  /* 0x0000002217227224 */ /* 0x000fc600078e02ff */
[----:B------:R-:W2:Y:S04]  /*9940*/  SHFL.IDX PT, R0, R26, RZ, 0x1c1f ;  /* 0x001c1fff1a007589 */ /* 0x000ea800000e0000 */
[----:B------:R-:W3:Y:S04]  /*9950*/  SHFL.IDX PT, R14, R27, RZ, 0x1c1f ;  /* 0x001c1fff1b0e7589 */ /* 0x000ee800000e0000 */
[----:B------:R-:W4:Y:S01]  /*9960*/  SHFL.IDX PT, R4, R24, RZ, 0x1c1f ;  /* 0x001c1fff18047589 */ /* 0x000f2200000e0000 */
[----:B0-----:R-:W-:-:S04]  /*9970*/  ISETP.GE.AND P0, PT, R16, R39, PT ;  /* 0x000000271000720c */ /* 0x001fc80003f06270 */
[----:B------:R-:W-:-:S13]  /*9980*/  ISETP.GE.OR P1, PT, R37, R34, P0 ;  /* 0x000000222500720c */ /* 0x000fda0000726670 */
[C---:B------:R-:W-:Y:S02]  /*9990*/  @!P1 SHF.L.U32 R5, R16.reuse, 0x1, RZ ;  /* 0x0000000110059819 */ /* 0x040fe400000006ff */
[----:B------:R-:W-:Y:S02]  /*99a0*/  @!P1 SHF.L.U64.HI R21, R16, 0x1, R17 ;  /* 0x0000000110159819 */ /* 0x000fe40000010211 */
[----:B-1----:R-:W-:-:S05]  /*99b0*/  @!P1 IADD3 R6, P2, R3, R5, RZ ;  /* 0x0000000503069210 */ /* 0x002fca0007f5e0ff */
[----:B--2---:R-:W-:-:S05]  /*99c0*/  @!P1 IMAD.X R7, R0, 0x1, R21, P2 ;  /* 0x0000000100079824 */ /* 0x004fca00010e0615 */
[----:B------:R-:W2:Y:S01]  /*99d0*/  @!P1 LD.E.128 R8, desc[UR40][R6.64] ;  /* 0x0000002806089980 */ /* 0x000ea2000c101d00 */
[----:B---3--:R-:W-:-:S05]  /*99e0*/  @!P1 IADD3 R14, P2, R14, R5, RZ ;  /* 0x000000050e0e9210 */ /* 0x008fca0007f5e0ff */
[----:B----4-:R-:W-:-:S04]  /*99f0*/  @!P1 IMAD.X R3, R4, 0x1, R21, P2 ;  /* 0x0000000104039824 */ /* 0x010fc800010e0615 */
[----:B------:R-:W-:-:S05]  /*9a00*/  @!P1 IMAD.MOV.U32 R15, RZ, RZ, R3 ;  /* 0x000000ffff0f9224 */ /* 0x000fca00078e0003 */
[----:B------:R0:W3:Y:S01]  /*9a10*/  @!P1 LD.E.128 R4, desc[UR40][R14.64] ;  /* 0x000000280e049980 */ /* 0x0000e2000c101d00 */
[----:B------:R-:W-:Y:S02]  /*9a20*/  CS2R R30, SRZ ;  /* 0x00000000001e7805 */ /* 0x000fe4000001ff00 */
[----:B------:R-:W-:Y:S02]  /*9a30*/  CS2R R32, SRZ ;  /* 0x0000000000207805 */ /* 0x000fe4000001ff00 */
[----:B------:R-:W-:Y:S01]  /*9a40*/  CS2R R20, SRZ ;  /* 0x0000000000147805 */ /* 0x000fe2000001ff00 */
[----:B------:R-:W1:Y:S01]  /*9a50*/  SHFL.IDX PT, R24, R24, 0x1, 0x1c1f ;  /* 0x003c1f0018187f89 */ /* 0x000e6200000e0000 */
[----:B------:R-:W-:-:S03]  /*9a60*/  CS2R R28, SRZ ;  /* 0x00000000001c7805 */ /* 0x000fc6000001ff00 */
[----:B0-----:R0:W4:Y:S01]  /*9a70*/  SHFL.IDX PT, R14, R27, 0x1, 0x1c1f ;  /* 0x003c1f001b0e7f89 */ /* 0x00112200000e0000 */
[----:B--2---:R-:W-:Y:S01]  /*9a80*/  @!P1 IMAD.MOV.U32 R30, RZ, RZ, R8 ;  /* 0x000000ffff1e9224 */ /* 0x004fe200078e0008 */
[----:B------:R-:W-:Y:S01]  /*9a90*/  @!P1 MOV R33, R11 ;  /* 0x0000000b00219202 */ /* 0x000fe20000000f00 */
[----:B------:R-:W-:Y:S02]  /*9aa0*/  @!P1 IMAD.MOV.U32 R31, RZ, RZ, R9 ;  /* 0x000000ffff1f9224 */ /* 0x000fe400078e0009 */
[----:B------:R-:W-:Y:S02]  /*9ab0*/  IMAD.MOV.U32 R0, RZ, RZ, R30 ;  /* 0x000000ffff007224 */ /* 0x000fe400078e001e */
[----:B------:R-:W-:Y:S02]  /*9ac0*/  IMAD.MOV.U32 R3, RZ, RZ, R31 ;  /* 0x000000ffff037224 */ /* 0x000fe400078e001f */
[----:B------:R-:W-:Y:S01]  /*9ad0*/  @!P1 IMAD.MOV.U32 R32, RZ, RZ, R10 ;  /* 0x000000ffff209224 */ /* 0x000fe200078e000a */
[----:B------:R-:W-:Y:S01]  /*9ae0*/  PRMT R51, R51, 0x5410, R0 ;  /* 0x0000541033337816 */ /* 0x000fe20000000000 */
[----:B------:R-:W-:Y:S01]  /*9af0*/  IMAD.MOV.U32 R9, RZ, RZ, R33 ;  /* 0x000000ffff097224 */ /* 0x000fe200078e0021 */
[----:B------:R-:W-:Y:S01]  /*9b00*/  PRMT R38, R38, 0x5410, R3 ;  /* 0x0000541026267816 */ /* 0x000fe20000000003 */
[----:B------:R0:W2:Y:S01]  /*9b10*/  SHFL.IDX PT, R0, R26, 0x1, 0x1c1f ;  /* 0x003c1f001a007f89 */ /* 0x0000a200000e0000 */
[----:B------:R-:W-:-:S02]  /*9b20*/  IMAD.MOV.U32 R8, RZ, RZ, R32 ;  /* 0x000000ffff087224 */ /* 0x000fc400078e0020 */
[----:B---3--:R-:W-:Y:S01]  /*9b30*/  @!P1 IMAD.MOV.U32 R20, RZ, RZ, R4 ;  /* 0x000000ffff149224 */ /* 0x008fe200078e0004 */
[----:B------:R0:W3:Y:S01]  /*9b40*/  SHFL.IDX PT, R3, R25, 0x1, 0x1c1f ;  /* 0x003c1f0019037f89 */ /* 0x0000e200000e0000 */
[----:B------:R-:W-:Y:S01]  /*9b50*/  @!P1 IMAD.MOV.U32 R21, RZ, RZ, R5 ;  /* 0x000000ffff159224 */ /* 0x000fe200078e0005 */
[----:B------:R-:W-:Y:S01]  /*9b60*/  PRMT R35, R8, 0x5410, R9 ;  /* 0x0000541008237816 */ /* 0x000fe20000000009 */
[----:B------:R-:W-:Y:S02]  /*9b70*/  @!P1 IMAD.MOV.U32 R29, RZ, RZ, R7 ;  /* 0x000000ffff1d9224 */ /* 0x000fe400078e0007 */
[----:B------:R-:W-:Y:S02]  /*9b80*/  @!P1 IMAD.MOV.U32 R28, RZ, RZ, R6 ;  /* 0x000000ffff1c9224 */ /* 0x000fe400078e0006 */
[----:B------:R-:W-:Y:S02]  /*9b90*/  IMAD.MOV.U32 R4, RZ, RZ, R20 ;  /* 0x000000ffff047224 */ /* 0x000fe400078e0014 */
[----:B------:R-:W-:Y:S01]  /*9ba0*/  IMAD.MOV.U32 R5, RZ, RZ, R21 ;  /* 0x000000ffff057224 */ /* 0x000fe200078e0015 */
[----:B------:R-:W-:Y:S01]  /*9bb0*/  MOV R6, R28 ;  /* 0x0000001c00067202 */ /* 0x000fe20000000f00 */
[----:B------:R-:W-:-:S03]  /*9bc0*/  IMAD.MOV.U32 R7, RZ, RZ, R29 ;  /* 0x000000ffff077224 */ /* 0x000fc600078e001d */
[----:B------:R-:W-:Y:S02]  /*9bd0*/  PRMT R38, R5, 0x7610, R38 ;  /* 0x0000761005267816 */ /* 0x000fe40000000026 */
[----:B------:R-:W-:Y:S02]  /*9be0*/  PRMT R44, R4, 0x5410, R7 ;  /* 0x00005410042c7816 */ /* 0x000fe40000000007 */
[----:B------:R-:W-:Y:S02]  /*9bf0*/  CS2R R4, SRZ ;  /* 0x0000000000047805 */ /* 0x000fe4000001ff00 */
[----:B012-4-:R-:W-:-:S07]  /*9c00*/  PRMT R51, R6, 0x7610, R51 ;  /* 0x0000761006337816 */ /* 0x017fce0000000033 */
.L_x_2955:
[----:B------:R-:W2:Y:S01]  /*9c10*/  LDL R7, [R1+0x50] ;  /* 0x0000500001077983 */ /* 0x000ea20000100800 */
[----:B------:R-:W-:Y:S01]  /*9c20*/  VIADD R37, R37, 0x20 ;  /* 0x0000002025257836 */ /* 0x000fe20000000000 */
[----:B------:R-:W-:Y:S01]  /*9c30*/  BSSY B1, `(.L_x_2663) ;  /* 0x0000016000017945 */ /* 0x000fe20003800000 */
[----:B------:R-:W-:Y:S02]  /*9c40*/  CS2R R8, SRZ ;  /* 0x0000000000087805 */ /* 0x000fe4000001ff00 */
[----:B------:R-:W-:Y:S02]  /*9c50*/  CS2R R10, SRZ ;  /* 0x00000000000a7805 */ /* 0x000fe4000001ff00 */
[----:B------:R-:W-:Y:S02]  /*9c60*/  ISETP.GE.AND P1, PT, R37, R34, PT ;  /* 0x000000222500720c */ /* 0x000fe40003f26270 */
[----:B--2---:R-:W-:-:S04]  /*9c70*/  LEA.HI R6, R7, R7, RZ, 0x1 ;  /* 0x0000000707067211 */ /* 0x004fc800078f08ff */
[----:B------:R-:W-:-:S05]  /*9c80*/  LOP3.LUT R6, R6, 0xfffffffe, RZ, 0xc0, !PT ;  /* 0xfffffffe06067812 */ /* 0x000fca00078ec0ff */
[----:B------:R-:W-:Y:S01]  /*9c90*/  IMAD.IADD R13, R7, 0x1, -R6 ;  /* 0x00000001070d7824 */ /* 0x000fe200078e0a06 */
[----:B------:R-:W-:-:S04]  /*9ca0*/  CS2R R6, SRZ ;  /* 0x0000000000067805 */ /* 0x000fc8000001ff00 */
[----:B------:R-:W-:Y:S01]  /*9cb0*/  SHF.L.U32 R13, R13, 0x1f, RZ ;  /* 0x0000001f0d0d7819 */ /* 0x000fe200000006ff */
[----:B------:R-:W-:Y:S06]  /*9cc0*/  @P1 BRA `(.L_x_2664) ;  /* 0x0000000000301947 */ /* 0x000fec0003800000 */
[----:B------:R-:W-:Y:S02]  /*9cd0*/  CS2R R6, SRZ ;  /* 0x0000000000067805 */ /* 0x000fe4000001ff00 */
[----:B------:R-:W-:Y:S02]  /*9ce0*/  CS2R R8, SRZ ;  /* 0x0000000000087805 */ /* 0x000fe4000001ff00 */
[----:B------:R-:W-:Y:S01]  /*9cf0*/  CS2R R10, SRZ ;  /* 0x00000000000a7805 */ /* 0x000fe2000001ff00 */
[----:B------:R-:W-:Y:S06]  /*9d00*/  @P0 BRA `(.L_x_2664) ;  /* 0x0000000000200947 */ /* 0x000fec0003800000 */
[C---:B------:R-:W-:Y:S01]  /*9d10*/  IMAD.SHL.U32 R4, R16.reuse, 0x2, RZ ;  /* 0x0000000210047824 */ /* 0x040fe200078e00ff */
[----:B------:R-:W-:-:S04]  /*9d20*/  SHF.L.U64.HI R5, R16, 0x1, R17 ;  /* 0x0000000110057819 */ /* 0x000fc80000010211 */
[-C--:B---3--:R-:W-:Y:S02]  /*9d30*/  IADD3 R8, P1, R3, R4.reuse, RZ ;  /* 0x0000000403087210 */ /* 0x088fe40007f3e0ff */
[----:B------:R-:W-:-:S03]  /*9d40*/  IADD3 R4, P2, R14, R4, RZ ;  /* 0x000000040e047210 */ /* 0x000fc60007f5e0ff */
[--C-:B------:R-:W-:Y:S02]  /*9d50*/  IMAD.X R9, R0, 0x1, R5.reuse, P1 ;  /* 0x0000000100097824 */ /* 0x100fe400008e0605 */
[----:B------:R-:W-:-:S04]  /*9d60*/  IMAD.X R5, R24, 0x1, R5, P2 ;  /* 0x0000000118057824 */ /* 0x000fc800010e0605 */
[----:B------:R-:W5:Y:S04]  /*9d70*/  LD.E.128 R8, desc[UR40][R8.64] ;  /* 0x0000002808087980 */ /* 0x000f68000c101d00 */
[----:B------:R-:W5:Y:S02]  /*9d80*/  LD.E.128 R4, desc[UR40][R4.64] ;  /* 0x0000002804047980 */ /* 0x000f64000c101d00 */
.L_x_2664:
[----:B------:R-:W-:Y:S05]  /*9d90*/  BSYNC B1 ;  /* 0x0000000000017941 */ /* 0x000fea0003800000 */
.L_x_2663:
[----:B------:R-:W0:Y:S01]  /*9da0*/  SYNCS.PHASECHK.TRANS64.TRYWAIT P1, [R2+URZ+0x28c00], R13 ;  /* 0x028c000d020075a7 */ /* 0x000e22000802017f */
[----:B------:R-:W-:Y:S01]  /*9db0*/  VIADDMNMX R34, R34, -R195, 0x40, PT ;  /* 0x0000004022227446 */ /* 0x000fe200038009c3 */
[C---:B------:R-:W-:Y:S01]  /*9dc0*/  VIADD R12, R189.reuse, 0x20 ;  /* 0x00000020bd0c7836 */ /* 0x040fe20000000000 */
[----:B---3-5:R-:W-:Y:S01]  /*9dd0*/  MOV R3, R5 ;  /* 0x0000000500037202 */ /* 0x028fe20000000f00 */
[----:B------:R-:W-:Y:S01]  /*9de0*/  IMAD.MOV.U32 R0, RZ, RZ, R4 ;  /* 0x000000ffff007224 */ /* 0x000fe200078e0004 */
[-C--:B------:R-:W-:Y:S01]  /*9df0*/  ISETP.GE.OR P2, PT, R189, R34.reuse, P0 ;  /* 0x00000022bd00720c */ /* 0x080fe20000746670 */
[----:B------:R-:W-:Y:S01]  /*9e00*/  IMAD.MOV.U32 R14, RZ, RZ, R8 ;  /* 0x000000ffff0e7224 */ /* 0x000fe200078e0008 */
[----:B------:R-:W-:Y:S01]  /*9e10*/  PRMT R52, R3, 0x7610, R52 ;  /* 0x0000761003347816 */ /* 0x000fe20000000034 */
[----:B------:R-:W-:Y:S01]  /*9e20*/  IMAD.MOV.U32 R3, RZ, RZ, R6 ;  /* 0x000000ffff037224 */ /* 0x000fe200078e0006 */
[----:B------:R-:W-:Y:S01]  /*9e30*/  ISETP.GE.OR P0, PT, R12, R34, P0 ;  /* 0x000000220c00720c */ /* 0x000fe20000706670 */
[----:B------:R-:W-:Y:S01]  /*9e40*/  IMAD.MOV.U32 R12, RZ, RZ, R7 ;  /* 0x000000ffff0c7224 */ /* 0x000fe200078e0007 */
[----:B------:R-:W-:Y:S01]  /*9e50*/  PRMT R0, R0, 0x5410, R0 ;  /* 0x0000541000007816 */ /* 0x000fe20000000000 */
[----:B------:R-:W-:Y:S01]  /*9e60*/  IMAD.MOV.U32 R15, RZ, RZ, R9 ;  /* 0x000000ffff0f7224 */ /* 0x000fe200078e0009 */
[----:B------:R-:W-:Y:S01]  /*9e70*/  BSSY B1, `(.L_x_2665) ;  /* 0x0000006000017945 */ /* 0x000fe20003800000 */
[----:B------:R-:W-:Y:S01]  /*9e80*/  PRMT R52, R52, 0x5410, R3 ;  /* 0x0000541034347816 */ /* 0x000fe20000000003 */
[----:B------:R-:W-:Y:S01]  /*9e90*/  IMAD.IADD R3, R16, 0x1, R39 ;  /* 0x0000000110037824 */ /* 0x000fe200078e0227 */
[----:B------:R-:W-:-:S02]  /*9ea0*/  PRMT R0, R12, 0x7610, R0 ;  /* 0x000076100c007816 */ /* 0x000fc40000000000 */
[----:B------:R-:W-:Y:S01]  /*9eb0*/  PRMT R53, R14, 0x5410, R15 ;  /* 0x000054100e357816 */ /* 0x000fe2000000000f */
[----:B0-----:R-:W-:Y:S06]  /*9ec0*/  @!P1 BRA `(.L_x_2666) ;  /* 0x0000017000389947 */ /* 0x001fec0003800000 */
.L_x_2956:
[----:B------:R-:W-:Y:S05]  /*9ed0*/  BSYNC B1 ;  /* 0x0000000000017941 */ /* 0x000fea0003800000 */
.L_x_2665:
[----:B------:R-:W-:Y:S01]  /*9ee0*/  BSSY B1, `(.L_x_2667) ;  /* 0x0000068000017945 */ /* 0x000fe20003800000 */
[----:B------:R-:W-:Y:S01]  /*9ef0*/  IMAD.MOV.U32 R54, RZ, RZ, R10 ;  /* 0x000000ffff367224 */ /* 0x000fe200078e000a */
[----:B------:R-:W-:Y:S01]  /*9f00*/  LOP3.LUT R3, R3, 0x38, RZ, 0xc0, !PT ;  /* 0x0000003803037812 */ /* 0x000fe200078ec0ff */
[----:B------:R-:W-:Y:S01]  /*9f10*/  IMAD.MOV.U32 R55, RZ, RZ, R11 ;  /* 0x000000ffff377224 */ /* 0x000fe200078e000b */
[----:B------:R-:W-:Y:S06]  /*9f20*/  @P2 BRA `(.L_x_2668) ;  /* 0x00000004008c2947 */ /* 0x000fec0003800000 */
[----:B------:R-:W1:Y:S01]  /*9f30*/  S2R R14, SR_TID.X ;  /* 0x00000000000e7919 */ /* 0x000e620000002100 */
[----:B------:R-:W-:Y:S01]  /*9f40*/  SHF.L.U32 R12, R196, 0x6, RZ ;  /* 0x00000006c40c7819 */ /* 0x000fe200000006ff */
[--C-:B------:R-:W-:Y:S01]  /*9f50*/  HADD2.F32 R39, -RZ, R38.reuse.H0_H0 ;  /* 0x20000026ff277230 */ /* 0x100fe20000004100 */
[----:B------:R-:W-:Y:S01]  /*9f60*/  SHF.R.U64 R50, R30, 0x10, R31 ;  /* 0x000000101e327819 */ /* 0x000fe2000000121f */
[----:B------:R-:W-:Y:S01]  /*9f70*/  HADD2.F32 R37, -RZ, R38.H1_H1 ;  /* 0x30000026ff257230 */ /* 0x000fe20000004100 */
[----:B------:R-:W-:Y:S02]  /*9f80*/  LOP3.LUT R24, R12, 0x1c0, RZ, 0xc0, !PT ;  /* 0x000001c00c187812 */ /* 0x000fe400078ec0ff */
[--C-:B------:R-:W-:Y:S02]  /*9f90*/  SHF.R.U32.HI R34, RZ, 0x10, R21.reuse ;  /* 0x00000010ff227819 */ /* 0x100fe40000011615 */
[----:B------:R-:W-:Y:S02]  /*9fa0*/  LOP3.LUT R12, R24, 0x38, R16, 0xf8, !PT ;  /* 0x00000038180c7812 */ /* 0x000fe400078ef810 */
[----:B------:R-:W-:Y:S01]  /*9fb0*/  SHF.R.U32.HI R15, RZ, 0x3, R24 ;  /* 0x00000003ff0f7819 */ /* 0x000fe20000011618 */
[----:B------:R-:W-:Y:S01]  /*9fc0*/  HADD2.F32 R34, -RZ, R34.H0_H0 ;  /* 0x20000022ff227230 */ /* 0x000fe20000004100 */
[----:B------:R-:W-:-:S02]  /*9fd0*/  SHF.R.U64 R48, R20, 0x10, R21 ;  /* 0x0000001014307819 */ /* 0x000fc40000001215 */
[----:B------:R-:W-:Y:S02]  /*9fe0*/  LOP3.LUT R12, R12, R15, RZ, 0x3c, !PT ;  /* 0x0000000f0c0c7212 */ /* 0x000fe400078e3cff */
[----:B------:R-:W-:Y:S02]  /*9ff0*/  LOP3.LUT R24, R15, R3, R24, 0x1e, !PT ;  /* 0x000000030f187212 */ /* 0x000fe400078e1e18 */
[----:B------:R-:W-:Y:S02]  /*a000*/  SHF.R.U32.HI R36, RZ, 0x10, R31 ;  /* 0x00000010ff247819 */ /* 0x000fe4000001161f */
[----:B------:R-:W-:Y:S02]  /*a010*/  SHF.R.U64 R49, R32, 0x10, R33 ;  /* 0x0000001020317819 */ /* 0x000fe40000001221 */
[--C-:B------:R-:W-:Y:S02]  /*a020*/  SHF.R.U32.HI R40, RZ, 0x10, R29.reuse ;  /* 0x00000010ff287819 */ /* 0x100fe4000001161d */
[----:B------:R-:W-:-:S02]  /*a030*/  SHF.R.U64 R47, R28, 0x10, R29 ;  /* 0x000000101c2f7819 */ /* 0x000fc4000000121d */
[----:B------:R-:W-:Y:S01]  /*a040*/  SHF.R.U32.HI R42, RZ, 0x10, R33 ;  /* 0x00000010ff2a7819 */ /* 0x000fe20000011621 */
[----:B-1----:R-:W-:-:S05]  /*a050*/  VIADD R14, R14, 0xffffff80 ;  /* 0xffffff800e0e7836 */ /* 0x002fca0000000000 */
[----:B------:R-:W-:-:S04]  /*a060*/  SHF.R.S32.HI R25, RZ, 0x1f, R14 ;  /* 0x0000001fff197819 */ /* 0x000fc8000001140e */
[----:B------:R-:W-:-:S04]  /*a070*/  LEA.HI R25, R25, R14, RZ, 0x5 ;  /* 0x0000000e19197211 */ /* 0x000fc800078f28ff */
[----:B------:R-:W-:-:S05]  /*a080*/  SHF.R.S32.HI R25, RZ, 0x5, R25 ;  /* 0x00000005ff197819 */ /* 0x000fca0000011419 */
[C---:B0-----:R-:W-:Y:S02]  /*a090*/  IMAD R13, R25.reuse, 0x200, R12 ;  /* 0x00000200190d7824 */ /* 0x041fe400078e020c */
[----:B------:R-:W-:Y:S02]  /*a0a0*/  IMAD R25, R25, 0x200, R24 ;  /* 0x0000020019197824 */ /* 0x000fe400078e0218 */
[--C-:B------:R-:W-:Y:S02]  /*a0b0*/  IMAD R45, R13, 0x2, R2.reuse ;  /* 0x000000020d2d7824 */ /* 0x100fe400078e0202 */
[----:B------:R-:W-:-:S03]  /*a0c0*/  IMAD R46, R25, 0x2, R2 ;  /* 0x00000002192e7824 */ /* 0x000fc600078e0202 */
[----:B------:R-:W0:Y:S04]  /*a0d0*/  LDS.128 R12, [R45+0x20400] ;  /* 0x020400002d0c7984 */ /* 0x000e280000000c00 */
[----:B------:R-:W1:Y:S01]  /*a0e0*/  LDS.128 R24, [R46+0x20400] ;  /* 0x020400002e187984 */ /* 0x000e620000000c00 */
[--C-:B0-----:R-:W-:Y:S02]  /*a0f0*/  HADD2.F32 R20, -RZ, R13.reuse.H0_H0 ;  /* 0x2000000dff147230 */ /* 0x101fe40000004100 */
[----:B------:R-:W-:Y:S02]  /*a100*/  HADD2.F32 R21, -RZ, R13.H1_H1 ;  /* 0x3000000dff157230 */ /* 0x000fe40000004100 */
[--C-:B-1----:R-:W-:Y:S02]  /*a110*/  HADD2.F32 R30, -RZ, R25.reuse.H0_H0 ;  /* 0x20000019ff1e7230 */ /* 0x102fe40000004100 */
[----:B------:R-:W-:-:S02]  /*a120*/  HADD2.F32 R31, -RZ, R25.H1_H1 ;  /* 0x30000019ff1f7230 */ /* 0x000fc40000004100 */
[----:B------:R-:W-:Y:S02]  /*a130*/  HADD2.F32 R32, -RZ, R27.H0_H0 ;  /* 0x2000001bff207230 */ /* 0x000fe40000004100 */
[C---:B------:R-:W-:Y:S01]  /*a140*/  FMUL.FTZ R41, R30.reuse, R39 ;  /* 0x000000271e297220 */ /* 0x040fe20000410000 */
[-C--:B------:R-:W-:Y:S01]  /*a150*/  FMUL.FTZ R43, R30, R37.reuse ;  /* 0x000000251e2b7220 */ /* 0x080fe20000410000 */
[----:B------:R-:W-:Y:S02]  /*a160*/  HADD2.F32 R30, -RZ, R36.H0_H0 ;  /* 0x20000024ff1e7230 */ /* 0x000fe40000004100 */
[----:B------:R-:W-:Y:S01]  /*a170*/  FMUL.FTZ R36, R31, R34 ;  /* 0x000000221f247220 */ /* 0x000fe20000410000 */
[C---:B------:R-:W-:Y:S01]  /*a180*/  FFMA.FTZ R38, R20.reuse, R37, -R41 ;  /* 0x0000002514267223 */ /* 0x040fe20000010829 */
[----:B------:R-:W-:Y:S02]  /*a190*/  HADD2.F32 R41, -RZ, R44.H1_H1 ;  /* 0x3000002cff297230 */ /* 0x000fe40000004100 */
[----:B------:R-:W-:Y:S01]  /*a1a0*/  FFMA.FTZ R43, R20, R39, R43 ;  /* 0x00000027142b7223 */ /* 0x000fe2000001002b */
[----:B------:R-:W-:-:S02]  /*a1b0*/  HADD2.F32 R37, -RZ, R35.H1_H1 ;  /* 0x30000023ff257230 */ /* 0x000fc40000004100 */
[-C--:B------:R-:W-:Y:S01]  /*a1c0*/  FMUL.FTZ R20, R31, R30.reuse ;  /* 0x0000001e1f147220 */ /* 0x080fe20000410000 */
[----:B------:R-:W-:Y:S02]  /*a1d0*/  HADD2.F32 R28, -RZ, R15.H0_H0 ;  /* 0x2000000fff1c7230 */ /* 0x000fe40000004100 */
[----:B------:R-:W-:Y:S01]  /*a1e0*/  FFMA.FTZ R39, R21, R30, -R36 ;  /* 0x0000001e15277223 */ /* 0x000fe20000010824 */
[C---:B------:R-:W-:Y:S01]  /*a1f0*/  FMUL.FTZ R31, R32.reuse, R41 ;  /* 0x00000029201f7220 */ /* 0x040fe20000410000 */
[----:B------:R-:W-:Y:S02]  /*a200*/  HADD2.F32 R33, -RZ, R27.H1_H1 ;  /* 0x3000001bff217230 */ /* 0x000fe40000004100 */
[-C--:B------:R-:W-:Y:S01]  /*a210*/  FMUL.FTZ R32, R32, R37.reuse ;  /* 0x0000002520207220 */ /* 0x080fe20000410000 */
[----:B------:R-:W-:Y:S02]  /*a220*/  HADD2.F32 R36, -RZ, R40.H0_H0 ;  /* 0x20000028ff247230 */ /* 0x000fe40000004100 */
[----:B------:R-:W-:Y:S01]  /*a230*/  FFMA.FTZ R37, R28, R37, -R31 ;  /* 0x000000251c257223 */ /* 0x000fe2000001081f */
[----:B------:R-:W-:-:S02]  /*a240*/  HADD2.F32 R29, -RZ, R15.H1_H1 ;  /* 0x3000000fff1d7230 */ /* 0x000fc40000004100 */
[----:B------:R-:W-:Y:S01]  /*a250*/  FFMA.FTZ R41, R28, R41, R32 ;  /* 0x000000291c297223 */ /* 0x000fe20000010020 */
[----:B------:R-:W-:Y:S02]  /*a260*/  HADD2.F32 R30, -RZ, R42.H0_H0 ;  /* 0x2000002aff1e7230 */ /* 0x000fe40000004100 */
[----:B------:R-:W-:Y:S01]  /*a270*/  FFMA.FTZ R40, R21, R34, R20 ;  /* 0x0000002215287223 */ /* 0x000fe20000010014 */
[----:B------:R-:W-:Y:S02]  /*a280*/  HADD2.F32 R25, -RZ, R24.H0_H0 ;  /* 0x20000018ff197230 */ /* 0x000fe40000004100 */
[C---:B------:R-:W-:Y:S01]  /*a290*/  FMUL.FTZ R28, R33.reuse, R36 ;  /* 0x00000024211c7220 */ /* 0x040fe20000410000 */
[----:B------:R-:W-:Y:S02]  /*a2a0*/  HADD2.F32 R32, -RZ, R44.H0_H0 ;  /* 0x2000002cff207230 */ /* 0x000fe40000004100 */
[----:B------:R-:W-:Y:S01]  /*a2b0*/  FMUL.FTZ R44, R33, R30 ;  /* 0x0000001e212c7220 */ /* 0x000fe20000410000 */
[----:B------:R-:W-:-:S02]  /*a2c0*/  HADD2.F32 R20, -RZ, R51.H1_H1 ;  /* 0x30000033ff147230 */ /* 0x000fc40000004100 */
[----:B------:R-:W-:Y:S01]  /*a2d0*/  FFMA.FTZ R42, R29, R30, -R28 ;  /* 0x0000001e1d2a7223 */ /* 0x000fe2000001081c */
[----:B------:R-:W-:Y:S02]  /*a2e0*/  HADD2.F32 R13, -RZ, R12.H0_H0 ;  /* 0x2000000cff0d7230 */ /* 0x000fe40000004100 */
[C---:B------:R-:W-:Y:S01]  /*a2f0*/  FMUL.FTZ R34, R25.reuse, R32 ;  /* 0x0000002019227220 */ /* 0x040fe20000410000 */
[----:B------:R-:W-:Y:S02]  /*a300*/  HADD2.F32 R27, -RZ, R26.H0_H0 ;  /* 0x2000001aff1b7230 */ /* 0x000fe40000004100 */
[----:B------:R-:W-:Y:S01]  /*a310*/  FMUL.FTZ R25, R25, R20 ;  /* 0x0000001419197220 */ /* 0x000fe20000410000 */
[----:B------:R-:W-:Y:S02]  /*a320*/  HADD2.F32 R30, -RZ, R51.H0_H0 ;  /* 0x20000033ff1e7230 */ /* 0x000fe40000004100 */
[----:B------:R-:W-:Y:S01]  /*a330*/  FFMA.FTZ R44, R29, R36, R44 ;  /* 0x000000241d2c7223 */ /* 0x000fe2000001002c */
[----:B------:R-:W-:-:S02]  /*a340*/  HADD2.F32 R28, -RZ, R35.H0_H0 ;  /* 0x20000023ff1c7230 */ /* 0x000fc40000004100 */
[----:B------:R-:W-:Y:S01]  /*a350*/  FFMA.FTZ R34, R13, R20, -R34 ;  /* 0x000000140d227223 */ /* 0x000fe20000010822 */
[----:B------:R-:W-:Y:S02]  /*a360*/  HADD2.F32 R15, -RZ, R14.H0_H0 ;  /* 0x2000000eff0f7230 */ /* 0x000fe40000004100 */
[----:B------:R-:W-:Y:S01]  /*a370*/  FMUL.FTZ R36, R27, R30 ;  /* 0x0000001e1b247220 */ /* 0x000fe20000410000 */
[----:B------:R-:W-:Y:S01]  /*a380*/  FFMA.FTZ R32, R13, R32, R25 ;  /* 0x000000200d207223 */ /* 0x000fe20000010019 */
[-C--:B------:R-:W-:Y:S01]  /*a390*/  FMUL.FTZ R20, R27, R28.reuse ;  /* 0x0000001c1b147220 */ /* 0x080fe20000410000 */
[----:B------:R-:W-:Y:S02]  /*a3a0*/  HADD2.F32 R24, -RZ, R24.H1_H1 ;  /* 0x30000018ff187230 */ /* 0x000fe40000004100 */
[C---:B------:R-:W-:Y:S01]  /*a3b0*/  FFMA.FTZ R36, R15.reuse, R28, -R36 ;  /* 0x0000001c0f247223 */ /* 0x040fe20000010824 */
[----:B------:R-:W-:Y:S02]  /*a3c0*/  HADD2.F32 R26, -RZ, R26.H1_H1 ;  /* 0x3000001aff1a7230 */ /* 0x000fe40000004100 */
[----:B------:R-:W-:Y:S01]  /*a3d0*/  FFMA.FTZ R20, R15, R30, R20 ;  /* 0x0000001e0f147223 */ /* 0x000fe20000010014 */
[----:B------:R-:W-:-:S02]  /*a3e0*/  HADD2.F32 R25, -RZ, R48.H0_H0 ;  /* 0x20000030ff197230 */ /* 0x000fc40000004100 */
[----:B------:R-:W-:Y:S02]  /*a3f0*/  HADD2.F32 R27, -RZ, R47.H0_H0 ;  /* 0x2000002fff1b7230 */ /* 0x000fe40000004100 */
[----:B------:R-:W-:Y:S02]  /*a400*/  HADD2.F32 R13, -RZ, R50.H0_H0 ;  /* 0x20000032ff0d7230 */ /* 0x000fe40000004100 */
[----:B------:R-:W-:Y:S01]  /*a410*/  FMUL.FTZ R15, R24, R25 ;  /* 0x00000019180f7220 */ /* 0x000fe20000410000 */
[----:B------:R-:W-:Y:S02]  /*a420*/  HADD2.F32 R21, -RZ, R49.H0_H0 ;  /* 0x20000031ff157230 */ /* 0x000fe40000004100 */
[----:B------:R-:W-:Y:S01]  /*a430*/  FMUL.FTZ R33, R26, R27 ;  /* 0x0000001b1a217220 */ /* 0x000fe20000410000 */
[----:B------:R-:W-:Y:S02]  /*a440*/  HADD2.F32 R12, -RZ, R12.H1_H1 ;  /* 0x3000000cff0c7230 */ /* 0x000fe40000004100 */
        /* <DEDUP_REMOVED lines=17> */
.L_x_2668:
[----:B------:R-:W-:Y:S05]  /*a560*/  BSYNC B1 ;  /* 0x0000000000017941 */ /* 0x000fea0003800000 */
.L_x_2667:
[----:B------:R-:W-:Y:S01]  /*a570*/  PRMT R33, R54, 0x5410, R55 ;  /* 0x0000541036217816 */ /* 0x000fe20000000037 */
[----:B------:R-:W-:Y:S06]  /*a580*/  @P0 BRA `(.L_x_2659) ;  /* 0x0000000400800947 */ /* 0x000fec0003800000 */
[----:B------:R-:W2:Y:S01]  /*a590*/  LDL R20, [R1+0x5c] ;  /* 0x00005c0001147983 */ /* 0x000ea20000100800 */
[C---:B-1----:R-:W-:Y:S02]  /*a5a0*/  VIADD R12, R189.reuse, 0x20 ;  /* 0x00000020bd0c7836 */ /* 0x042fe40000000000 */
[----:B0-----:R-:W-:Y:S01]  /*a5b0*/  VIADD R13, R189, 0x20 ;  /* 0x00000020bd0d7836 */ /* 0x001fe20000000000 */
[----:B------:R-:W3:Y:S01]  /*a5c0*/  LDL R42, [R1+0x58] ;  /* 0x00005800012a7983 */ /* 0x000ee20000100800 */
[----:B------:R-:W-:Y:S02]  /*a5d0*/  IMAD.SHL.U32 R12, R12, 0x40, RZ ;  /* 0x000000400c0c7824 */ /* 0x000fe400078e00ff */
[----:B------:R-:W-:-:S03]  /*a5e0*/  IMAD.SHL.U32 R13, R13, 0x40, RZ ;  /* 0x000000400d0d7824 */ /* 0x000fc600078e00ff */
[----:B------:R-:W-:Y:S02]  /*a5f0*/  LOP3.LUT R12, R12, 0x1c0, RZ, 0xc0, !PT ;  /* 0x000001c00c0c7812 */ /* 0x000fe400078ec0ff */
[----:B------:R-:W-:Y:S02]  /*a600*/  LOP3.LUT R13, R13, 0x1c0, RZ, 0xc0, !PT ;  /* 0x000001c00d0d7812 */ /* 0x000fe400078ec0ff */
[----:B------:R-:W-:-:S04]  /*a610*/  SHF.R.U32.HI R12, RZ, 0x3, R12 ;  /* 0x00000003ff0c7819 */ /* 0x000fc8000001160c */
[----:B------:R-:W-:Y:S01]  /*a620*/  LOP3.LUT R3, R12, R3, R13, 0x1e, !PT ;  /* 0x000000030c037212 */ /* 0x000fe200078e1e0d */
[----:B------:R-:W-:Y:S01]  /*a630*/  HADD2.F32 R28, -RZ, R52.H0_H0 ;  /* 0x20000034ff1c7230 */ /* 0x000fe20000004100 */
[--C-:B------:R-:W-:Y:S02]  /*a640*/  SHF.R.U64 R41, R8, 0x10, R9.reuse ;  /* 0x0000001008297819 */ /* 0x100fe40000001209 */
[----:B------:R-:W-:Y:S02]  /*a650*/  SHF.R.U32.HI R21, RZ, 0x10, R9 ;  /* 0x00000010ff157819 */ /* 0x000fe40000011609 */
[--C-:B------:R-:W-:Y:S02]  /*a660*/  SHF.R.U64 R38, R4, 0x10, R5.reuse ;  /* 0x0000001004267819 */ /* 0x100fe40000001205 */
[----:B------:R-:W-:-:S05]  /*a670*/  SHF.R.U32.HI R30, RZ, 0x10, R5 ;  /* 0x00000010ff1e7819 */ /* 0x000fca0000011605 */
[----:B------:R-:W-:Y:S01]  /*a680*/  HADD2.F32 R30, -RZ, R30.H0_H0 ;  /* 0x2000001eff1e7230 */ /* 0x000fe20000004100 */
[--C-:B------:R-:W-:Y:S02]  /*a690*/  SHF.R.U64 R40, R10, 0x10, R11.reuse ;  /* 0x000000100a287819 */ /* 0x100fe4000000120b */
[----:B------:R-:W-:Y:S02]  /*a6a0*/  SHF.R.U32.HI R39, RZ, 0x10, R11 ;  /* 0x00000010ff277819 */ /* 0x000fe4000001160b */
[--C-:B------:R-:W-:Y:S02]  /*a6b0*/  SHF.R.U32.HI R35, RZ, 0x10, R7.reuse ;  /* 0x00000010ff237819 */ /* 0x100fe40000011607 */
[----:B------:R-:W-:Y:S02]  /*a6c0*/  SHF.R.U64 R37, R6, 0x10, R7 ;  /* 0x0000001006257819 */ /* 0x000fe40000001207 */
[----:B--2---:R-:W-:Y:S01]  /*a6d0*/  IADD3 R3, R20, R3, RZ ;  /* 0x0000000314037210 */ /* 0x004fe20007ffe0ff */
[----:B---3--:R-:W0:Y:S04]  /*a6e0*/  LDS.128 R12, [R42+0x20400] ;  /* 0x020400002a0c7984 */ /* 0x008e280000000c00 */
[----:B------:R-:W-:-:S05]  /*a6f0*/  IMAD R3, R3, 0x2, R2 ;  /* 0x0000000203037824 */ /* 0x000fca00078e0202 */
[----:B------:R-:W1:Y:S01]  /*a700*/  LDS.128 R24, [R3+0x20400] ;  /* 0x0204000003187984 */ /* 0x000e620000000c00 */
[----:B------:R-:W-:Y:S02]  /*a710*/  HADD2.F32 R20, -RZ, R53.H1_H1 ;  /* 0x30000035ff147230 */ /* 0x000fe40000004100 */
[----:B0-----:R-:W-:Y:S02]  /*a720*/  HADD2.F32 R5, -RZ, R13.H0_H0 ;  /* 0x2000000dff057230 */ /* 0x001fe40000004100 */
[----:B-1----:R-:W-:-:S05]  /*a730*/  HADD2.F32 R9, -RZ, R25.H0_H0 ;  /* 0x20000019ff097230 */ /* 0x002fca0000004100 */
[C---:B------:R-:W-:Y:S01]  /*a740*/  FMUL.FTZ R32, R9.reuse, R28 ;  /* 0x0000001c09207220 */ /* 0x040fe20000410000 */
[-C--:B------:R-:W-:Y:S01]  /*a750*/  FMUL.FTZ R34, R9, R20.reuse ;  /* 0x0000001409227220 */ /* 0x080fe20000410000 */
[----:B------:R-:W-:Y:S02]  /*a760*/  HADD2.F32 R25, -RZ, R25.H1_H1 ;  /* 0x30000019ff197230 */ /* 0x000fe40000004100 */
[C---:B------:R-:W-:Y:S01]  /*a770*/  FFMA.FTZ R32, R5.reuse, R20, -R32 ;  /* 0x0000001405207223 */ /* 0x040fe20000010820 */
[----:B------:R-:W-:Y:S02]  /*a780*/  HADD2.F32 R20, -RZ, R21.H0_H0 ;  /* 0x20000015ff147230 */ /* 0x000fe40000004100 */
[----:B------:R-:W-:Y:S01]  /*a790*/  FFMA.FTZ R34, R5, R28, R34 ;  /* 0x0000001c05227223 */ /* 0x000fe20000010022 */
[----:B------:R-:W-:Y:S02]  /*a7a0*/  HADD2.F32 R8, -RZ, R24.H0_H0 ;  /* 0x20000018ff087230 */ /* 0x000fe40000004100 */
[----:B------:R-:W-:-:S02]  /*a7b0*/  HADD2.F32 R9, -RZ, R0.H1_H1 ;  /* 0x30000000ff097230 */ /* 0x000fc40000004100 */
[----:B------:R-:W-:Y:S02]  /*a7c0*/  HADD2.F32 R5, -RZ, R53.H0_H0 ;  /* 0x20000035ff057230 */ /* 0x000fe40000004100 */
[C---:B------:R-:W-:Y:S01]  /*a7d0*/  FMUL.FTZ R36, R25.reuse, R30 ;  /* 0x0000001e19247220 */ /* 0x040fe20000410000 */
[----:B------:R-:W-:Y:S02]  /*a7e0*/  HADD2.F32 R13, -RZ, R13.H1_H1 ;  /* 0x3000000dff0d7230 */ /* 0x000fe40000004100 */
[-C--:B------:R-:W-:Y:S01]  /*a7f0*/  FMUL.FTZ R28, R25, R20.reuse ;  /* 0x00000014191c7220 */ /* 0x080fe20000410000 */
[----:B------:R-:W-:Y:S02]  /*a800*/  HADD2.F32 R4, -RZ, R12.H0_H0 ;  /* 0x2000000cff047230 */ /* 0x000fe40000004100 */
[C---:B------:R-:W-:Y:S01]  /*a810*/  FMUL.FTZ R25, R8.reuse, R9 ;  /* 0x0000000908197220 */ /* 0x040fe20000410000 */
[-C--:B------:R-:W-:Y:S01]  /*a820*/  FMUL.FTZ R8, R8, R5.reuse ;  /* 0x0000000508087220 */ /* 0x080fe20000410000 */
[C---:B------:R-:W-:Y:S01]  /*a830*/  FFMA.FTZ R29, R13.reuse, R20, -R36 ;  /* 0x000000140d1d7223 */ /* 0x040fe20000010824 */
[----:B------:R-:W-:Y:S01]  /*a840*/  FFMA.FTZ R31, R13, R30, R28 ;  /* 0x0000001e0d1f7223 */ /* 0x000fe2000001001c */
[C---:B------:R-:W-:Y:S01]  /*a850*/  FFMA.FTZ R25, R4.reuse, R5, -R25 ;  /* 0x0000000504197223 */ /* 0x040fe20000010819 */
[----:B------:R-:W-:Y:S01]  /*a860*/  FFMA.FTZ R13, R4, R9, R8 ;  /* 0x00000009040d7223 */ /* 0x000fe20000010008 */
[----:B------:R-:W-:-:S02]  /*a870*/  HADD2.F32 R10, -RZ, R26.H0_H0 ;  /* 0x2000001aff0a7230 */ /* 0x000fc40000004100 */
[----:B------:R-:W-:Y:S02]  /*a880*/  HADD2.F32 R11, -RZ, R27.H0_H0 ;  /* 0x2000001bff0b7230 */ /* 0x000fe40000004100 */
[----:B------:R-:W-:Y:S02]  /*a890*/  HADD2.F32 R21, -RZ, R52.H1_H1 ;  /* 0x30000034ff157230 */ /* 0x000fe40000004100 */
[--C-:B------:R-:W-:Y:S02]  /*a8a0*/  HADD2.F32 R5, -RZ, R33.reuse.H0_H0 ;  /* 0x20000021ff057230 */ /* 0x100fe40000004100 */
[----:B------:R-:W-:Y:S02]  /*a8b0*/  HADD2.F32 R8, -RZ, R0.H0_H0 ;  /* 0x20000000ff087230 */ /* 0x000fe40000004100 */
[----:B------:R-:W-:Y:S02]  /*a8c0*/  HADD2.F32 R4, -RZ, R33.H1_H1 ;  /* 0x30000021ff047230 */ /* 0x000fe40000004100 */
[----:B------:R-:W-:Y:S01]  /*a8d0*/  FMUL.FTZ R9, R10, R21 ;  /* 0x000000150a097220 */ /* 0x000fe20000410000 */
[----:B------:R-:W-:-:S02]  /*a8e0*/  HADD2.F32 R6, -RZ, R14.H0_H0 ;  /* 0x2000000eff067230 */ /* 0x000fc40000004100 */
[-C--:B------:R-:W-:Y:S01]  /*a8f0*/  FMUL.FTZ R33, R10, R5.reuse ;  /* 0x000000050a217220 */ /* 0x080fe20000410000 */
[----:B------:R-:W-:Y:S02]  /*a900*/  HADD2.F32 R7, -RZ, R15.H0_H0 ;  /* 0x2000000fff077230 */ /* 0x000fe40000004100 */
[C---:B------:R-:W-:Y:S01]  /*a910*/  FMUL.FTZ R28, R11.reuse, R8 ;  /* 0x000000080b1c7220 */ /* 0x040fe20000410000 */
[----:B------:R-:W-:Y:S02]  /*a920*/  HADD2.F32 R27, -RZ, R27.H1_H1 ;  /* 0x3000001bff1b7230 */ /* 0x000fe40000004100 */
[----:B------:R-:W-:Y:S01]  /*a930*/  FMUL.FTZ R11, R11, R4 ;  /* 0x000000040b0b7220 */ /* 0x000fe20000410000 */
[----:B------:R-:W-:Y:S02]  /*a940*/  HADD2.F32 R10, -RZ, R35.H0_H0 ;  /* 0x20000023ff0a7230 */ /* 0x000fe40000004100 */
[----:B------:R-:W-:Y:S02]  /*a950*/  HADD2.F32 R0, -RZ, R39.H0_H0 ;  /* 0x20000027ff007230 */ /* 0x000fe40000004100 */
[C---:B------:R-:W-:Y:S01]  /*a960*/  FFMA.FTZ R20, R6.reuse, R5, -R9 ;  /* 0x0000000506147223 */ /* 0x040fe20000010809 */
[----:B------:R-:W-:Y:S01]  /*a970*/  FFMA.FTZ R33, R6, R21, R33 ;  /* 0x0000001506217223 */ /* 0x000fe20000010021 */
[----:B------:R-:W-:-:S02]  /*a980*/  HADD2.F32 R15, -RZ, R15.H1_H1 ;  /* 0x3000000fff0f7230 */ /* 0x000fc40000004100 */
[C---:B------:R-:W-:Y:S01]  /*a990*/  FFMA.FTZ R28, R7.reuse, R4, -R28 ;  /* 0x00000004071c7223 */ /* 0x040fe2000001081c */
[----:B------:R-:W-:Y:S01]  /*a9a0*/  FFMA.FTZ R6, R7, R8, R11 ;  /* 0x0000000807067223 */ /* 0x000fe2000001000b */
[----:B------:R-:W-:Y:S02]  /*a9b0*/  HADD2.F32 R24, -RZ, R24.H1_H1 ;  /* 0x30000018ff187230 */ /* 0x000fe40000004100 */
[C---:B------:R-:W-:Y:S01]  /*a9c0*/  FMUL.FTZ R30, R27.reuse, R10 ;  /* 0x0000000a1b1e7220 */ /* 0x040fe20000410000 */
[----:B------:R-:W-:Y:S02]  /*a9d0*/  HADD2.F32 R26, -RZ, R26.H1_H1 ;  /* 0x3000001aff1a7230 */ /* 0x000fe40000004100 */
[----:B------:R-:W-:Y:S01]  /*a9e0*/  FMUL.FTZ R4, R27, R0 ;  /* 0x000000001b047220 */ /* 0x000fe20000410000 */
[----:B------:R-:W-:Y:S02]  /*a9f0*/  HADD2.F32 R9, -RZ, R38.H0_H0 ;  /* 0x20000026ff097230 */ /* 0x000fe40000004100 */
[----:B------:R-:W-:-:S02]  /*aa00*/  HADD2.F32 R11, -RZ, R37.H0_H0 ;  /* 0x20000025ff0b7230 */ /* 0x000fc40000004100 */
[----:B------:R-:W-:Y:S02]  /*aa10*/  HADD2.F32 R5, -RZ, R41.H0_H0 ;  /* 0x20000029ff057230 */ /* 0x000fe40000004100 */
[----:B------:R-:W-:Y:S02]  /*aa20*/  HADD2.F32 R7, -RZ, R40.H0_H0 ;  /* 0x20000028ff077230 */ /* 0x000fe40000004100 */
[C---:B------:R-:W-:Y:S01]  /*aa30*/  FFMA.FTZ R27, R15.reuse, R0, -R30 ;  /* 0x000000000f1b7223 */ /* 0x040fe2000001081e */
[----:B------:R-:W-:Y:S02]  /*aa40*/  HADD2.F32 R12, -RZ, R12.H1_H1 ;  /* 0x3000000cff0c7230 */ /* 0x000fe40000004100 */
[----:B------:R-:W-:Y:S01]  /*aa50*/  FFMA.FTZ R35, R15, R10, R4 ;  /* 0x0000000a0f237223 */ /* 0x000fe20000010004 */
[----:B------:R-:W-:Y:S02]  /*aa60*/  HADD2.F32 R14, -RZ, R14.H1_H1 ;  /* 0x3000000eff0e7230 */ /* 0x000fe40000004100 */
        /* <DEDUP_REMOVED lines=18> */
.L_x_2659:
[----:B------:R-:W-:Y:S05]  /*ab90*/  BSYNC B0 ;  /* 0x0000000000007941 */ /* 0x000fea0003800000 */
.L_x_2645:
[----:B------:R-:W-:Y:S01]  /*aba0*/  @!PT LDS RZ, [RZ] ;  /* 0x00000000fffff984 */ /* 0x000fe20000000800 */
[----:B------:R-:W-:Y:S01]  /*abb0*/  @!PT LDS RZ, [RZ] ;  /* 0x00000000fffff984 */ /* 0x000fe20000000800 */
[----:B------:R-:W-:Y:S01]  /*abc0*/  @!PT LDS RZ, [RZ] ;  /* 0x00000000fffff984 */ /* 0x000fe20000000800 */
[----:B------:R-:W-:Y:S01]  /*abd0*/  @!PT LDS RZ, [RZ] ;  /* 0x00000000fffff984 */ /* 0x000fe20000000800 */
[----:B------:R4:W-:Y:S06]  /*abe0*/  MEMBAR.ALL.CTA ;  /* 0x0000000000007992 */ /* 0x0009ec0000008000 */
[----:B----4-:R-:W4:Y:S01]  /*abf0*/  FENCE.VIEW.ASYNC.S ;  /* 0x00000000000073c6 */ /* 0x010f220000000000 */
[----:B------:R-:W-:Y:S05]  /*ac00*/  WARPSYNC.ALL ;  /* 0x0000000000007948 */ /* 0x000fea0003800000 */
[----:B----4-:R-:W-:Y:S06]  /*ac10*/  BAR.SYNC.DEFER_BLOCKING 0xd, 0x80 ;  /* 0x0342000000007b1d */ /* 0x010fec0000010000 */
.L_x_2642:
[----:B---3--:R-:W-:-:S05]  /*ac20*/  IMAD.U32 R0, RZ, RZ, UR37 ;  /* 0x00000025ff007e24 */ /* 0x008fca000f8e00ff */
[----:B------:R-:W-:-:S13]  /*ac30*/  ISETP.NE.AND P0, PT, R0, 0x3, PT ;  /* 0x000000030000780c */ /* 0x000fda0003f05270 */
[----:B------:R-:W-:Y:S05]  /*ac40*/  @!P0 BRA `(.L_x_2669) ;  /* 0x0000000000048947 */ /* 0x000fea0003800000 */
[----:B------:R-:W-:Y:S01]  /*ac50*/  BPT.TRAP 0x1 ;  /* 0x000000040000795c */ /* 0x000fe20000300000 */
.L_x_2669:
[----:B-1----:R-:W-:Y:S01]  /*ac60*/  IMAD R12, R18, 0x8, R2 ;  /* 0x00000008120c7824 */ /* 0x002fe200078e0202 */
[----:B------:R-:W-:-:S04]  /*ac70*/  SHF.L.U32 R21, R19, 0x1f, RZ ;  /* 0x0000001f13157819 */ /* 0x000fc800000006ff */
[----:B------:R1:W3:Y:S01]  /*ac80*/  SYNCS.PHASECHK.TRANS64.TRYWAIT P1, [R12+URZ+0x28c30], R21 ;  /* 0x028c30150c0075a7 */ /* 0x0002e2000802017f */
[----:B------:R-:W-:Y:S05]  /*ac90*/  @!P0 BRA `(.L_x_2670) ;  /* 0x0000000000048947 */ /* 0x000fea0003800000 */
[----:B------:R-:W-:Y:S01]  /*aca0*/  BPT.TRAP 0x1 ;  /* 0x000000040000795c */ /* 0x000fe20000300000 */
.L_x_2670:
[C---:B------:R-:W-:Y:S02]  /*acb0*/  VIADD R0, R2.reuse, 0x22400 ;  /* 0x0002240002007836 */ /* 0x040fe40000000000 */
[----:B0-2---:R-:W-:-:S03]  /*acc0*/  VIADD R3, R2, 0x20400 ;  /* 0x0002040002037836 */ /* 0x005fc60000000000 */
[----:B------:R-:W-:Y:S02]  /*acd0*/  SHF.R.U32.HI R0, RZ, 0x4, R0 ;  /* 0x00000004ff007819 */ /* 0x000fe40000011600 */
[----:B------:R-:W-:Y:S02]  /*ace0*/  SHF.R.U32.HI R3, RZ, 0x4, R3 ;  /* 0x00000004ff037819 */ /* 0x000fe40000011603 */
[----:B------:R-:W-:Y:S02]  /*acf0*/  LOP3.LUT R0, R0, 0x3fff, RZ, 0xc0, !PT ;  /* 0x00003fff00007812 */ /* 0x000fe400078ec0ff */
[----:B------:R-:W-:Y:S02]  /*ad00*/  LOP3.LUT R3, R3, 0x3fff, RZ, 0xc0, !PT ;  /* 0x00003fff03037812 */ /* 0x000fe400078ec0ff */
[----:B------:R-:W-:Y:S01]  /*ad10*/  LOP3.LUT R14, R0, 0x10000, RZ, 0xfc, !PT ;  /* 0x00010000000e7812 */ /* 0x000fe200078efcff */
[----:B---3--:R-:W-:Y:S06]  /*ad20*/  @P1 BRA `(.L_x_2671) ;  /* 0x0000000000081947 */ /* 0x008fec0003800000 */
[----:B------:R-:W0:Y:S02]  /*ad30*/  SYNCS.PHASECHK.TRANS64.TRYWAIT P1, [R12+URZ+0x28c30], R21 ;  /* 0x028c30150c0075a7 */ /* 0x000e24000802017f */
[----:B0-----:R-:W-:Y:S05]  /*ad40*/  @!P1 BRA `(.L_x_2672) ;  /* 0x0000016000ac9947 */ /* 0x001fea0003800000 */
.L_x_2671:
        /* <DEDUP_REMOVED lines=13> */
[C---:B------:R-:W-:Y:S01]  /*ae20*/  IADD3 R10, R4.reuse, 0x2, RZ ;  /* 0x00000002040a7810 */ /* 0x040fe20007ffe0ff */
[----:B------:R-:W-:-:S02]  /*ae30*/  VIADD R8, R4, 0x4 ;  /* 0x0000000404087836 */ /* 0x000fc40000000000 */
[----:B------:R-:W-:Y:S02]  /*ae40*/  IMAD.MOV.U32 R9, RZ, RZ, 0x40000040 ;  /* 0x40000040ff097424 */ /* 0x000fe400078e00ff */
[----:B------:R-:W-:-:S06]  /*ae50*/  IMAD.MOV.U32 R57, RZ, RZ, 0x40000040 ;  /* 0x40000040ff397424 */ /* 0x000fcc00078e00ff */
[----:B------:R-:W-:Y:S01]  /*ae60*/  HGMMA.64x64x16.F32 R24, gdesc[UR4], RZ, !UPT, gsb0 ;  /* 0x00e00000041879f0 */ /* 0x000fe2000c0008ff */
[----:B------:R-:W-:Y:S02]  /*ae70*/  R2UR UR4, R10 ;  /* 0x000000000a0472ca */ /* 0x000fe400000e0000 */
[----:B------:R-:W-:Y:S02]  /*ae80*/  R2UR UR5, R11 ;  /* 0x000000000b0572ca */ /* 0x000fe400000e0000 */
[----:B------:R-:W-:Y:S01]  /*ae90*/  R2UR UR6, R6 ;  /* 0x00000000060672ca */ /* 0x000fe200000e0000 */
[C---:B------:R-:W-:Y:S01]  /*aea0*/  VIADD R6, R56.reuse, 0x4 ;  /* 0x0000000438067836 */ /* 0x040fe20000000000 */
[----:B------:R-:W-:Y:S01]  /*aeb0*/  R2UR UR7, R7 ;  /* 0x00000000070772ca */ /* 0x000fe200000e0000 */
[----:B------:R-:W-:Y:S01]  /*aec0*/  IMAD.MOV.U32 R7, RZ, RZ, 0x40000040 ;  /* 0x40000040ff077424 */ /* 0x000fe200078e00ff */
[----:B------:R-:W-:Y:S01]  /*aed0*/  IADD3 R56, R56, 0x6, RZ ;  /* 0x0000000638387810 */ /* 0x000fe20007ffe0ff */
[----:B------:R-:W-:-:S02]  /*aee0*/  WARPGROUP.DEPBAR.LE gsb0, 0x0 ;  /* 0x00008000000079c5 */ /* 0x000fc40000010000 */
[----:B------:R-:W-:-:S08]  /*aef0*/  WARPGROUP.ARRIVE ;  /* 0x00000000000079c5 */ /* 0x000fd00000000000 */
[----:B------:R-:W-:Y:S01]  /*af00*/  HGMMA.64x64x16.F32 R24, gdesc[UR4], R24, gsb0 ;  /* 0x00e00000041879f0 */ /* 0x000fe20008000818 */
[----:B------:R-:W-:Y:S02]  /*af10*/  R2UR UR4, R8 ;  /* 0x00000000080472ca */ /* 0x000fe400000e0000 */
[----:B------:R-:W-:Y:S02]  /*af20*/  R2UR UR5, R9 ;  /* 0x00000000090572ca */ /* 0x000fe400000e0000 */
        /* <DEDUP_REMOVED lines=17> */
.L_x_2673:
[----:B------:R-:W2:Y:S01]  /*b040*/  LDC R60, c[0x0][0x448] ;  /* 0x00011200ff3c7b82 */ /* 0x000ea20000000800 */
[----:B------:R-:W-:Y:S01]  /*b050*/  ULDC UR4, c[0x0][0x9d8] ;  /* 0x0002760000047ab9 */ /* 0x000fe20000000800 */
[----:B------:R-:W-:Y:S01]  /*b060*/  ULDC.64 UR46, c[0x0][0x9e0] ;  /* 0x00027800002e7ab9 */ /* 0x000fe20000000a00 */
        /* <DEDUP_REMOVED lines=12> */
[----:B------:R-:W-:Y:S01]  /*b130*/  UISETP.GE.AND UP0, UPT, UR47, 0x1, UPT ;  /* 0x000000012f00788c */ /* 0x000fe2000bf06270 */
[----:B------:R4:W0:Y:S01]  /*b140*/  MUFU.TANH R61, R15 ;  /* 0x0000000f003d7308 */ /* 0x0008220000002400 */
[----:B------:R-:W-:Y:S01]  /*b150*/  FMUL.FTZ R36, R36, UR4 ;  /* 0x0000000424247c20 */ /* 0x000fe20008410000 */
[----:B------:R-:W-:Y:S01]  /*b160*/  LOP3.LUT R22, R22, 0xffffff7f, RZ, 0xc0, !PT ;  /* 0xffffff7f16167812 */ /* 0x000fe200078ec0ff */
[----:B------:R-:W-:Y:S01]  /*b170*/  FMUL.FTZ R13, R24, UR4 ;  /* 0x00000004180d7c20 */ /* 0x000fe20008410000 */
[----:B------:R-:W-:Y:S01]  /*b180*/  FMUL.FTZ R0, R26, UR4 ;  /* 0x000000041a007c20 */ /* 0x000fe20008410000 */
[----:B------:R-:W-:Y:S01]  /*b190*/  FMUL.FTZ R40, R40, UR4 ;  /* 0x0000000428287c20 */ /* 0x000fe20008410000 */
[----:B------:R-:W-:Y:S01]  /*b1a0*/  FMUL.FTZ R41, R41, UR4 ;  /* 0x0000000429297c20 */ /* 0x000fe20008410000 */
[----:B------:R-:W-:Y:S01]  /*b1b0*/  FMUL.FTZ R42, R42, UR4 ;  /* 0x000000042a2a7c20 */ /* 0x000fe20008410000 */
[----:B--2---:R-:W-:Y:S01]  /*b1c0*/  ISETP.NE.AND P1, PT, R60, 0x1, PT ;  /* 0x000000013c00780c */ /* 0x004fe20003f25270 */
[----:B----4-:R-:W-:Y:S01]  /*b1d0*/  IMAD.IADD R15, R229, 0x1, R195 ;  /* 0x00000001e50f7824 */ /* 0x010fe200078e02c3 */
[----:B------:R-:W2:Y:S01]  /*b1e0*/  MUFU.TANH R35, R45 ;  /* 0x0000002d00237308 */ /* 0x000ea20000002400 */
[----:B------:R-:W-:Y:S01]  /*b1f0*/  FMUL.FTZ R43, R43, UR4 ;  /* 0x000000042b2b7c20 */ /* 0x000fe20008410000 */
[----:B------:R-:W-:Y:S01]  /*b200*/  FMUL.FTZ R44, R44, UR4 ;  /* 0x000000042c2c7c20 */ /* 0x000fe20008410000 */
[----:B------:R-:W-:-:S02]  /*b210*/  IMAD.MOV.U32 R34, RZ, RZ, R15 ;  /* 0x000000ffff227224 */ /* 0x000fc400078e000f */
[----:B------:R-:W-:Y:S01]  /*b220*/  FMUL.FTZ R46, R46, UR4 ;  /* 0x000000042e2e7c20 */ /* 0x000fe20008410000 */
[----:B------:R-:W-:Y:S01]  /*b230*/  FMUL.FTZ R26, R50, UR4 ;  /* 0x00000004321a7c20 */ /* 0x000fe20008410000 */
[----:B------:R-:W-:Y:S01]  /*b240*/  FMUL.FTZ R24, R51, UR4 ;  /* 0x0000000433187c20 */ /* 0x000fe20008410000 */
[----:B------:R-:W-:Y:S01]  /*b250*/  FMUL.FTZ R52, R52, UR4 ;  /* 0x0000000434347c20 */ /* 0x000fe20008410000 */
[----:B------:R4:W0:Y:S01]  /*b260*/  MUFU.TANH R56, R25 ;  /* 0x0000001900387308 */ /* 0x0008220000002400 */
[----:B------:R-:W-:Y:S01]  /*b270*/  FMUL.FTZ R53, R53, UR4 ;  /* 0x0000000435357c20 */ /* 0x000fe20008410000 */
[----:B------:R-:W-:Y:S01]  /*b280*/  FMUL.FTZ R49, R49, UR4 ;  /* 0x0000000431317c20 */ /* 0x000fe20008410000 */
[----:B------:R-:W5:Y:S01]  /*b290*/  @P1 LDC R30, c[0x0][0x44c] ;  /* 0x00011300ff1e1b82 */ /* 0x000f620000000800 */
[----:B------:R-:W-:Y:S01]  /*b2a0*/  @P1 LOP3.LUT R22, R22, 0x80, RZ, 0xfc, !PT ;  /* 0x0000008016161812 */ /* 0x000fe200078efcff */
[----:B------:R-:W-:Y:S01]  /*b2b0*/  FMUL.FTZ R48, R48, UR4 ;  /* 0x0000000430307c20 */ /* 0x000fe20008410000 */
[----:B------:R-:W-:Y:S01]  /*b2c0*/  ULDC UR45, c[0x0][0x9dc] ;  /* 0x00027700002d7ab9 */ /* 0x000fe20000000800 */
[----:B------:R-:W-:Y:S01]  /*b2d0*/  UP2UR UR48, UPR, URZ, 0x1 ;  /* 0x000000013f307883 */ /* 0x000fe20008000000 */
[----:B------:R1:W0:Y:S01]  /*b2e0*/  MUFU.TANH R67, R28 ;  /* 0x0000001c00437308 */ /* 0x0002220000002400 */
[----:B----4-:R-:W-:Y:S01]  /*b2f0*/  FMUL.FTZ R25, R31, UR4 ;  /* 0x000000041f197c20 */ /* 0x010fe20008410000 */
[----:B------:R-:W-:Y:S01]  /*b300*/  FMUL.FTZ R31, R38, UR4 ;  /* 0x00000004261f7c20 */ /* 0x000fe20008410000 */
[----:B------:R-:W4:Y:S01]  /*b310*/  @P1 LDC R37, c[0x0][0x450] ;  /* 0x00011400ff251b82 */ /* 0x000f220000000800 */
[----:B------:R-:W-:-:S04]  /*b320*/  ULOP3.LUT UR45, URZ, UR45, URZ, 0x33, !UPT ;  /* 0x0000002d3f2d7292 */ /* 0x000fc8000f8e333f */
[----:B------:R3:W0:Y:S01]  /*b330*/  MUFU.TANH R65, R29 ;  /* 0x0000001d00417308 */ /* 0x0006220000002400 */
[----:B-1----:R-:W-:-:S07]  /*b340*/  FMUL.FTZ R28, R47, UR4 ;  /* 0x000000042f1c7c20 */ /* 0x002fce0008410000 */
[----:B------:R1:W0:Y:S01]  /*b350*/  MUFU.TANH R63, R32 ;  /* 0x00000020003f7308 */ /* 0x0002220000002400 */
[----:B---3--:R-:W-:Y:S01]  /*b360*/  FMUL.FTZ R29, R39, UR4 ;  /* 0x00000004271d7c20 */ /* 0x008fe20008410000 */
[----:B-----5:R-:W-:-:S04]  /*b370*/  @P1 IMAD.HI.U32 R30, R15, R30, RZ ;  /* 0x0000001e0f1e1227 */ /* 0x020fc800078e00ff */
[----:B------:R-:W-:Y:S02]  /*b380*/  IMAD.MOV.U32 R15, RZ, RZ, -0x40 ;  /* 0xffffffc0ff0f7424 */ /* 0x000fe400078e00ff */
[----:B------:R3:W0:Y:S01]  /*b390*/  MUFU.TANH R59, R36 ;  /* 0x00000024003b7308 */ /* 0x0006220000002400 */
[----:B-1----:R-:W-:Y:S01]  /*b3a0*/  FMUL.FTZ R32, R54, UR4 ;  /* 0x0000000436207c20 */ /* 0x002fe20008410000 */
[----:B----4-:R-:W-:Y:S01]  /*b3b0*/  @P1 SHF.R.U32.HI R34, RZ, R37, R30 ;  /* 0x00000025ff221219 */ /* 0x010fe2000001161e */
[----:B------:R-:W-:Y:S01]  /*b3c0*/  VIADD R30, R12, 0x28c40 ;  /* 0x00028c400c1e7836 */ /* 0x000fe20000000000 */
[----:B------:R-:W-:Y:S01]  /*b3d0*/  PLOP3.LUT P1, PT, PT, PT, UP0, 0x40, 0x0 ;  /* 0x000000000000781c */ /* 0x000fe20003f2e808 */
[----:B------:R-:W-:Y:S02]  /*b3e0*/  IMAD R15, R168, R15, 0x41 ;  /* 0x00000041a80f7424 */ /* 0x000fe400078e020f */
[----:B------:R-:W1:Y:S01]  /*b3f0*/  SHFL.IDX PT, R45, R34, RZ, 0x1c1f ;  /* 0x001c1fff222d7589 */ /* 0x000e6200000e0000 */
[----:B------:R-:W-:Y:S01]  /*b400*/  PRMT R30, R187, 0x654, R30 ;  /* 0x00000654bb1e7816 */ /* 0x000fe2000000001e */
[----:B------:R-:W4:Y:S01]  /*b410*/  MUFU.TANH R58, R43 ;  /* 0x0000002b003a7308 */ /* 0x000f220000002400 */
[----:B---3--:R-:W-:-:S02]  /*b420*/  IADD3 R36, -R185, R15, R184 ;  /* 0x0000000fb9247210 */ /* 0x008fc40007ffe1b8 */
[----:B------:R3:W-:Y:S03]  /*b430*/  SYNCS.ARRIVE.TRANS64.RED.A1T0 RZ, [R30+URZ], RZ ;  /* 0x000000ff1eff79a7 */ /* 0x0007e6000810043f */
[----:B------:R-:W-:Y:S02]  /*b440*/  IMAD.IADD R36, R36, 0x1, -R23 ;  /* 0x0000000124247824 */ /* 0x000fe400078e0a17 */
[----:B------:R-:W0:Y:S02]  /*b450*/  MUFU.TANH R13, R13 ;  /* 0x0000000d000d7308 */ /* 0x000e240000002400 */
[C---:B------:R-:W-:Y:S02]  /*b460*/  VIADD R50, R36.reuse, UR46 ;  /* 0x0000002e24327c36 */ /* 0x040fe40008000000 */
[----:B---3--:R-:W-:Y:S01]  /*b470*/  FMUL.FTZ R30, R55, UR4 ;  /* 0x00000004371e7c20 */ /* 0x008fe20008410000 */
[----:B------:R-:W-:Y:S01]  /*b480*/  IADD3 R54, R36, UR45, RZ ;  /* 0x0000002d24367c10 */ /* 0x000fe2000fffe0ff */
[----:B------:R-:W-:-:S02]  /*b490*/  VIADD R55, R15, 0xffffffff ;  /* 0xffffffff0f377836 */ /* 0x000fc40000000000 */
[----:B------:R-:W3:Y:S02]  /*b4a0*/  MUFU.TANH R0, R0 ;  /* 0x0000000000007308 */ /* 0x000ee40000002400 */
[----:B-1----:R-:W-:-:S06]  /*b4b0*/  IMAD.IADD R37, R54, 0x1, R45 ;  /* 0x0000000136257824 */ /* 0x002fcc00078e022d */
[----:B------:R-:W1:Y:S08]  /*b4c0*/  MUFU.TANH R3, R3 ;  /* 0x0000000300037308 */ /* 0x000e700000002400 */
        /* <DEDUP_REMOVED lines=19> */
[----:B------:R5:W0:Y:S02]  /*b600*/  MUFU.TANH R39, R48 ;  /* 0x0000003000277308 */ /* 0x000a240000002400 */
[----:B-----5:R-:W-:-:S04]  /*b610*/  LEA R48, R168, 0xffffffc0, 0x6 ;  /* 0xffffffc0a8307811 */ /* 0x020fc800078e30ff */
[----:B------:R-:W-:-:S04]  /*b620*/  IADD3 R47, -R185, R184, -R48 ;  /* 0x000000b8b92f7210 */ /* 0x000fc80007ffe930 */
[----:B------:R-:W-:Y:S01]  /*b630*/  VIADDMNMX R36, R45, R50, R47, PT ;  /* 0x000000322d247246 */ /* 0x000fe2000380012f */
[----:B01234-:R-:W-:Y:S06]  /*b640*/  @P1 BRA `(.L_x_2674) ;  /* 0x0000000000581947 */ /* 0x01ffec0003800000 */
[----:B------:R-:W-:Y:S01]  /*b650*/  IADD3 R15, -R23, R184, R45 ;  /* 0x000000b8170f7210 */ /* 0x000fe20007ffe12d */
[----:B------:R-:W-:Y:S03]  /*b660*/  BSSY B0, `(.L_x_2675) ;  /* 0x0000010000007945 */ /* 0x000fe60003800000 */
[----:B------:R-:W-:-:S13]  /*b670*/  ISETP.GT.AND P1, PT, R15, -0x1, PT ;  /* 0xffffffff0f00780c */ /* 0x000fda0003f24270 */
[----:B------:R-:W-:Y:S05]  /*b680*/  @P1 BRA `(.L_x_2676) ;  /* 0x0000000000201947 */ /* 0x000fea0003800000 */
[----:B------:R-:W-:Y:S01]  /*b690*/  UISETP.NE.AND UP0, UPT, UR47, 0x1, UPT ;  /* 0x000000012f00788c */ /* 0x000fe2000bf05270 */
[----:B------:R-:W-:-:S05]  /*b6a0*/  LOP3.LUT R15, RZ, R15, RZ, 0x33, !PT ;  /* 0x0000000fff0f7212 */ /* 0x000fca00078e33ff */
[----:B------:R-:W-:-:S05]  /*b6b0*/  PLOP3.LUT P1, PT, PT, PT, UP0, 0x80, 0x0 ;  /* 0x000000000000781c */ /* 0x000fca0003f2f008 */
[----:B------:R-:W-:-:S08]  /*b6c0*/  @UP0 ULDC.64 UR4, c[0x0][0x9e8] ;  /* 0x00027a0000040ab9 */ /* 0x000fd00000000a00 */
[----:B------:R-:W-:-:S05]  /*b6d0*/  @P1 IMAD.HI.U32 R38, R15, UR4, RZ ;  /* 0x000000040f261c27 */ /* 0x000fca000f8e00ff */
[----:B------:R-:W-:-:S04]  /*b6e0*/  @P1 SHF.R.U32.HI R15, RZ, UR5, R38 ;  /* 0x00000005ff0f1c19 */ /* 0x000fc80008011626 */
[----:B------:R-:W-:Y:S01]  /*b6f0*/  LOP3.LUT R15, RZ, R15, RZ, 0x33, !PT ;  /* 0x0000000fff0f7212 */ /* 0x000fe200078e33ff */
[----:B------:R-:W-:Y:S06]  /*b700*/  BRA `(.L_x_2677) ;  /* 0x0000000000147947 */ /* 0x000fec0003800000 */
.L_x_2676:
[----:B------:R-:W-:-:S06]  /*b710*/  UISETP.NE.AND UP0, UPT, UR47, 0x1, UPT ;  /* 0x000000012f00788c */ /* 0x000fcc000bf05270 */
[----:B------:R-:W-:-:S05]  /*b720*/  PLOP3.LUT P1, PT, PT, PT, UP0, 0x80, 0x0 ;  /* 0x000000000000781c */ /* 0x000fca0003f2f008 */
[----:B------:R-:W-:-:S08]  /*b730*/  @UP0 ULDC.64 UR4, c[0x0][0x9e8] ;  /* 0x00027a0000040ab9 */ /* 0x000fd00000000a00 */
[----:B------:R-:W-:-:S05]  /*b740*/  @P1 IMAD.HI.U32 R38, R15, UR4, RZ ;  /* 0x000000040f261c27 */ /* 0x000fca000f8e00ff */
[----:B------:R-:W-:-:S07]  /*b750*/  @P1 SHF.R.U32.HI R15, RZ, UR5, R38 ;  /* 0x00000005ff0f1c19 */ /* 0x000fce0008011626 */
.L_x_2677:
[----:B------:R-:W-:Y:S05]  /*b760*/  BSYNC B0 ;  /* 0x0000000000007941 */ /* 0x000fea0003800000 */
.L_x_2675:
[----:B------:R-:W-:-:S04]  /*b770*/  IMAD R38, R15, UR47, -R48 ;  /* 0x0000002f0f267c24 */ /* 0x000fc8000f8e0a30 */
[----:B------:R-:W-:-:S05]  /*b780*/  IMAD.IADD R38, R38, 0x1, -R185 ;  /* 0x0000000126267824 */ /* 0x000fca00078e0ab9 */
[----:B------:R-:W-:Y:S02]  /*b790*/  VIMNMX R37, R37, R38, !PT ;  /* 0x0000002625257248 */ /* 0x000fe40007fe0100 */
[----:B------:R-:W-:-:S07]  /*b7a0*/  VIADDMNMX R36, R38, UR47, R36, PT ;  /* 0x0000002f26247c46 */ /* 0x000fce000b800124 */
.L_x_2674:
[C---:B------:R-:W-:Y:S01]  /*b7b0*/  ISETP.GE.AND P1, PT, R55.reuse, 0x2, PT ;  /* 0x000000023700780c */ /* 0x040fe20003f26270 */
[----:B------:R-:W-:Y:S01]  /*b7c0*/  UISETP.NE.AND UP0, UPT, UR48, URZ, UPT ;  /* 0x0000003f3000728c */ /* 0x000fe2000bf05270 */
[----:B------:R-:W-:Y:S02]  /*b7d0*/  ISETP.GE.AND P5, PT, R55, 0xa, PT ;  /* 0x0000000a3700780c */ /* 0x000fe40003fa6270 */
[----:B------:R-:W-:Y:S02]  /*b7e0*/  ISETP.GT.AND P3, PT, R37, 0x1, !P1 ;  /* 0x000000012500780c */ /* 0x000fe40004f64270 */
[----:B------:R-:W-:Y:S02]  /*b7f0*/  ISETP.GE.AND P2, PT, R55, 0x9, PT ;  /* 0x000000093700780c */ /* 0x000fe40003f46270 */
[----:B------:R-:W-:Y:S02]  /*b800*/  ISETP.LT.OR P3, PT, R36, 0x2, P3 ;  /* 0x000000022400780c */ /* 0x000fe40001f61670 */
[----:B------:R-:W-:-:S02]  /*b810*/  ISETP.GT.AND P4, PT, R37, 0x8, !P2 ;  /* 0x000000082500780c */ /* 0x000fc40005784270 */
[----:B------:R-:W-:Y:S02]  /*b820*/  FSEL R75, R56, -INF , !P3 ;  /* 0xff800000384b7808 */ /* 0x000fe40005800000 */
[----:B------:R-:W-:Y:S02]  /*b830*/  ISETP.GT.AND P3, PT, R37, 0x9, !P5 ;  /* 0x000000092500780c */ /* 0x000fe40006f64270 */
[----:B------:R-:W-:Y:S02]  /*b840*/  P2R R56, PR, RZ, 0x20 ;  /* 0x00000020ff387803 */ /* 0x000fe40000000000 */
[----:B------:R-:W-:Y:S02]  /*b850*/  ISETP.LT.OR P3, PT, R36, 0xa, P3 ;  /* 0x0000000a2400780c */ /* 0x000fe40001f61670 */
[----:B------:R-:W-:Y:S02]  /*b860*/  ISETP.GE.AND P5, PT, R55, 0x11, PT ;  /* 0x000000113700780c */ /* 0x000fe40003fa6270 */
[----:B------:R-:W-:-:S02]  /*b870*/  FSEL R65, R65, -INF , !P3 ;  /* 0xff80000041417808 */ /* 0x000fc40005800000 */
[C---:B------:R-:W-:Y:S02]  /*b880*/  ISETP.LT.OR P4, PT, R36.reuse, 0x9, P4 ;  /* 0x000000092400780c */ /* 0x040fe40002781670 */
[----:B------:R-:W-:Y:S02]  /*b890*/  ISETP.GT.AND P3, PT, R37, 0x10, !P5 ;  /* 0x000000102500780c */ /* 0x000fe40006f64270 */
[----:B------:R-:W-:Y:S02]  /*b8a0*/  FSEL R67, R67, -INF , !P4 ;  /* 0xff80000043437808 */ /* 0x000fe40006000000 */
        /* <DEDUP_REMOVED lines=11> */
[----:B------:R-:W-:Y:S02]  /*b960*/  ISETP.GE.AND P4, PT, R55, 0x1a, PT ;  /* 0x0000001a3700780c */ /* 0x000fe40003f86270 */
[----:B------:R-:W-:Y:S02]  /*b970*/  FSEL R59, R59, -INF , !P3 ;  /* 0xff8000003b3b7808 */ /* 0x000fe40005800000 */
[----:B------:R-:W-:Y:S02]  /*b980*/  ISETP.GT.AND P3, PT, R37, 0x19, !P4 ;  /* 0x000000192500780c */ /* 0x000fe40006764270 */
[----:B------:R-:W-:-:S02]  /*b990*/  P2R R66, PR, RZ, 0x10 ;  /* 0x00000010ff427803 */ /* 0x000fc40000000000 */
[C---:B------:R-:W-:Y:S02]  /*b9a0*/  ISETP.LT.OR P3, PT, R36.reuse, 0x1a, P3 ;  /* 0x0000001a2400780c */ /* 0x040fe40001f61670 */
        /* <DEDUP_REMOVED lines=27> */
[C---:B------:R-:W-:Y:S02]  /*bb60*/  ISETP.GE.AND P3, PT, R55.reuse, 0x32, PT ;  /* 0x000000323700780c */ /* 0x040fe40003f66270 */
[----:B------:R-:W-:-:S02]  /*bb70*/  ISETP.GE.AND P6, PT, R55, 0x1, PT ;  /* 0x000000013700780c */ /* 0x000fc40003fc6270 */
[----:B------:R-:W-:Y:S02]  /*bb80*/  ISETP.GT.AND P4, PT, R37, 0x31, !P3 ;  /* 0x000000312500780c */ /* 0x000fe40005f84270 */
[----:B------:R-:W-:Y:S02]  /*bb90*/  P2R R40, PR, RZ, 0x40 ;  /* 0x00000040ff287803 */ /* 0x000fe40000000000 */
[----:B------:R-:W-:-:S04]  /*bba0*/  ISETP.LT.OR P4, PT, R36, 0x32, P4 ;  /* 0x000000322400780c */ /* 0x000fc80002781670 */
[----:B------:R-:W-:Y:S02]  /*bbb0*/  FSEL R15, R43, -INF , !P4 ;  /* 0xff8000002b0f7808 */ /* 0x000fe40006000000 */
[----:B------:R-:W-:-:S04]  /*bbc0*/  ISETP.GE.AND P4, PT, R55, 0x39, PT ;  /* 0x000000393700780c */ /* 0x000fc80003f86270 */
[----:B------:R-:W-:-:S04]  /*bbd0*/  ISETP.GT.AND P5, PT, R37, 0x38, !P4 ;  /* 0x000000382500780c */ /* 0x000fc800067a4270 */
[----:B------:R-:W-:-:S04]  /*bbe0*/  ISETP.LT.OR P5, PT, R36, 0x39, P5 ;  /* 0x000000392400780c */ /* 0x000fc80002fa1670 */
[----:B------:R-:W-:Y:S02]  /*bbf0*/  FSEL R35, R52, -INF , !P5 ;  /* 0xff80000034237808 */ /* 0x000fe40006800000 */
[----:B------:R-:W-:Y:S02]  /*bc00*/  ISETP.GT.AND P5, PT, R37, RZ, !P6 ;  /* 0x000000ff2500720c */ /* 0x000fe400077a4270 */
[----:B------:R-:W-:Y:S02]  /*bc10*/  ISETP.GE.AND P6, PT, R55, 0x3a, PT ;  /* 0x0000003a3700780c */ /* 0x000fe40003fc6270 */
[----:B------:R-:W-:-:S04]  /*bc20*/  ISETP.LT.OR P5, PT, R36, 0x1, P5 ;  /* 0x000000012400780c */ /* 0x000fc80002fa1670 */
[----:B------:R-:W-:Y:S02]  /*bc30*/  FSEL R71, R13, -INF , !P5 ;  /* 0xff8000000d477808 */ /* 0x000fe40006800000 */
[----:B------:R-:W-:Y:S01]  /*bc40*/  ISETP.GT.AND P5, PT, R37, 0x39, !P6 ;  /* 0x000000392500780c */ /* 0x000fe200077a4270 */
[----:B------:R-:W0:Y:S03]  /*bc50*/  SHFL.IDX PT, R13, R34, 0x1, 0x1c1f ;  /* 0x003c1f00220d7f89 */ /* 0x000e2600000e0000 */
[----:B------:R-:W-:-:S04]  /*bc60*/  ISETP.LT.OR P5, PT, R36, 0x3a, P5 ;  /* 0x0000003a2400780c */ /* 0x000fc80002fa1670 */
[----:B------:R-:W-:Y:S02]  /*bc70*/  FSEL R37, R53, -INF , !P5 ;  /* 0xff80000035257808 */ /* 0x000fe40006800000 */
[----:B------:R-:W-:Y:S02]  /*bc80*/  PLOP3.LUT P5, PT, PT, PT, UP0, 0x40, 0x0 ;  /* 0x000000000000781c */ /* 0x000fe40003fae808 */
[----:B0-----:R-:W-:Y:S01]  /*bc90*/  VIADDMNMX R36, R13, R50, R47, PT ;  /* 0x000000320d247246 */ /* 0x001fe2000380012f */
[----:B------:R-:W-:-:S10]  /*bca0*/  IMAD.IADD R38, R54, 0x1, R13 ;  /* 0x0000000136267824 */ /* 0x000fd400078e020d */
[----:B------:R-:W-:Y:S05]  /*bcb0*/  @P5 BRA `(.L_x_2678) ;  /* 0x0000000000605947 */ /* 0x000fea0003800000 */
        /* <DEDUP_REMOVED lines=8> */
[----:B------:R-:W-:Y:S01]  /*bd40*/  @P5 IMAD.HI.U32 R34, R13, UR4, RZ ;  /* 0x000000040d225c27 */ /* 0x000fe2000f8e00ff */
[----:B------:R-:W-:-:S13]  /*bd50*/  PLOP3.LUT P5, PT, PT, PT, UP0, 0x80, 0x0 ;  /* 0x000000000000781c */ /* 0x000fda0003faf008 */
[----:B------:R-:W-:-:S04]  /*bd60*/  @P5 SHF.R.U32.HI R13, RZ, UR5, R34 ;  /* 0x00000005ff0d5c19 */ /* 0x000fc80008011622 */
[----:B------:R-:W-:Y:S01]  /*bd70*/  LOP3.LUT R13, RZ, R13, RZ, 0x33, !PT ;  /* 0x0000000dff0d7212 */ /* 0x000fe200078e33ff */
[----:B------:R-:W-:Y:S06]  /*bd80*/  BRA `(.L_x_2681) ;  /* 0x0000000000187947 */ /* 0x000fec0003800000 */
.L_x_2680:
[----:B------:R-:W-:-:S06]  /*bd90*/  UISETP.NE.AND UP0, UPT, UR47, 0x1, UPT ;  /* 0x000000012f00788c */ /* 0x000fcc000bf05270 */
[----:B------:R-:W-:-:S05]  /*bda0*/  PLOP3.LUT P5, PT, PT, PT, UP0, 0x80, 0x0 ;  /* 0x000000000000781c */ /* 0x000fca0003faf008 */
[----:B------:R-:W-:-:S08]  /*bdb0*/  @UP0 ULDC.64 UR4, c[0x0][0x9e8] ;  /* 0x00027a0000040ab9 */ /* 0x000fd00000000a00 */
[----:B------:R-:W-:Y:S01]  /*bdc0*/  @P5 IMAD.HI.U32 R34, R13, UR4, RZ ;  /* 0x000000040d225c27 */ /* 0x000fe2000f8e00ff */
[----:B------:R-:W-:-:S13]  /*bdd0*/  PLOP3.LUT P5, PT, PT, PT, UP0, 0x80, 0x0 ;  /* 0x000000000000781c */ /* 0x000fda0003faf008 */
[----:B------:R-:W-:-:S07]  /*bde0*/  @P5 SHF.R.U32.HI R13, RZ, UR5, R34 ;  /* 0x00000005ff0d5c19 */ /* 0x000fce0008011622 */
.L_x_2681:
[----:B------:R-:W-:Y:S05]  /*bdf0*/  BSYNC B0 ;  /* 0x0000000000007941 */ /* 0x000fea0003800000 */
.L_x_2679:
[----:B------:R-:W-:-:S04]  /*be00*/  IMAD R34, R13, UR47, -R48 ;  /* 0x0000002f0d227c24 */ /* 0x000fc8000f8e0a30 */
[----:B------:R-:W-:-:S05]  /*be10*/  IMAD.IADD R13, R34, 0x1, -R185 ;  /* 0x00000001220d7824 */ /* 0x000fca00078e0ab9 */
[----:B------:R-:W-:Y:S02]  /*be20*/  VIMNMX R38, R38, R13, !PT ;  /* 0x0000000d26267248 */ /* 0x000fe40007fe0100 */
[----:B------:R-:W-:-:S07]  /*be30*/  VIADDMNMX R36, R13, UR47, R36, PT ;  /* 0x0000002f0d247c46 */ /* 0x000fce000b800124 */
.L_x_2678:
[----:B------:R-:W-:Y:S01]  /*be40*/  BAR.SYNC.DEFER_BLOCKING 0xf, 0x100 ;  /* 0x03c4000000007b1d */ /* 0x000fe20000010000 */
[C---:B------:R-:W-:Y:S02]  /*be50*/  ISETP.GT.AND P1, PT, R38.reuse, 0x1, !P1 ;  /* 0x000000012600780c */ /* 0x040fe40004f24270 */
[----:B------:R-:W-:Y:S02]  /*be60*/  ISETP.GT.AND P2, PT, R38, 0x8, !P2 ;  /* 0x000000082600780c */ /* 0x000fe40005744270 */
[C---:B------:R-:W-:Y:S01]  /*be70*/  ISETP.LT.OR P1, PT, R36.reuse, 0x2, P1 ;  /* 0x000000022400780c */ /* 0x040fe20000f21670 */
[----:B------:R-:W-:Y:S01]  /*be80*/  ULDC UR4, c[0x0][0x988] ;  /* 0x0002620000047ab9 */ /* 0x000fe20000000800 */
[----:B------:R-:W-:Y:S02]  /*be90*/  ISETP.LT.OR P2, PT, R36, 0x9, P2 ;  /* 0x000000092400780c */ /* 0x000fe40001741670 */
[----:B------:R-:W-:Y:S02]  /*bea0*/  FSEL R53, R3, -INF , !P1 ;  /* 0xff80000003357808 */ /* 0x000fe40004800000 */
[----:B------:R-:W-:-:S02]  /*beb0*/  ISETP.NE.AND P1, PT, R56, RZ, PT ;  /* 0x000000ff3800720c */ /* 0x000fc40003f25270 */
[----:B------:R-:W-:Y:S02]  /*bec0*/  FSEL R55, R20, -INF , !P2 ;  /* 0xff80000014377808 */ /* 0x000fe40005000000 */
        /* <DEDUP_REMOVED lines=25> */
[----:B------:R-:W-:Y:S02]  /*c060*/  FSEL R31, R31, -INF , !P1 ;  /* 0xff8000001f1f7808 */ /* 0x000fe40004800000 */
[----:B------:R-:W-:Y:S02]  /*c070*/  ISETP.NE.AND P1, PT, R66, RZ, PT ;  /* 0x000000ff4200720c */ /* 0x000fe40003f25270 */
[----:B------:R-:W-:Y:S02]  /*c080*/  FMNMX.FTZ R20, R39, R20, !PT ;  /* 0x0000001427147209 */ /* 0x000fe40007810000 */
[----:B------:R-:W-:-:S02]  /*c090*/  ISETP.GT.AND P1, PT, R38, 0x19, !P1 ;  /* 0x000000192600780c */ /* 0x000fc40004f24270 */
[----:B------:R-:W-:Y:S02]  /*c0a0*/  FMNMX.FTZ R20, R15, R20, !PT ;  /* 0x000000140f147209 */ /* 0x000fe40007810000 */
[----:B------:R-:W-:Y:S02]  /*c0b0*/  ISETP.LT.OR P1, PT, R36, 0x1a, P1 ;  /* 0x0000001a2400780c */ /* 0x000fe40000f21670 */
[----:B------:R-:W-:Y:S02]  /*c0c0*/  ISETP.NE.AND P2, PT, R69, RZ, PT ;  /* 0x000000ff4500720c */ /* 0x000fe40003f45270 */
[----:B------:R-:W-:Y:S02]  /*c0d0*/  FSEL R29, R29, -INF , !P1 ;  /* 0xff8000001d1d7808 */ /* 0x000fe40004800000 */
[----:B------:R-:W-:Y:S02]  /*c0e0*/  ISETP.NE.AND P1, PT, R68, RZ, PT ;  /* 0x000000ff4400720c */ /* 0x000fe40003f25270 */
[----:B------:R-:W-:-:S02]  /*c0f0*/  FMNMX.FTZ R20, R35, R20, !PT ;  /* 0x0000001423147209 */ /* 0x000fc40007810000 */
[----:B------:R-:W-:Y:S02]  /*c100*/  ISETP.GT.AND P1, PT, R38, 0x20, !P1 ;  /* 0x000000202600780c */ /* 0x000fe40004f24270 */
[----:B------:R-:W-:Y:S02]  /*c110*/  ISETP.NE.AND P5, PT, R40, RZ, PT ;  /* 0x000000ff2800720c */ /* 0x000fe40003fa5270 */
[----:B------:R-:W-:Y:S02]  /*c120*/  ISETP.LT.OR P1, PT, R36, 0x21, P1 ;  /* 0x000000212400780c */ /* 0x000fe40000f21670 */
[----:B------:R-:W-:Y:S02]  /*c130*/  FMNMX.FTZ R40, R37, R20, !PT ;  /* 0x0000001425287209 */ /* 0x000fe40007810000 */
[----:B------:R-:W-:Y:S02]  /*c140*/  FSEL R3, R42, -INF , !P1 ;  /* 0xff8000002a037808 */ /* 0x000fe40004800000 */
[----:B------:R-:W-:Y:S01]  /*c150*/  ISETP.GT.AND P1, PT, R38, 0x21, !P2 ;  /* 0x000000212600780c */ /* 0x000fe20005724270 */
[----:B------:R-:W0:Y:S01]  /*c160*/  SHFL.BFLY PT, R13, R40, 0x2, 0x1f ;  /* 0x0c401f00280d7f89 */ /* 0x000e2200000e0000 */
[----:B------:R-:W-:-:S02]  /*c170*/  ISETP.NE.AND P2, PT, R44, RZ, PT ;  /* 0x000000ff2c00720c */ /* 0x000fc40003f45270 */
[----:B------:R-:W-:Y:S02]  /*c180*/  ISETP.LT.OR P1, PT, R36, 0x22, P1 ;  /* 0x000000222400780c */ /* 0x000fe40000f21670 */
[----:B------:R-:W-:Y:S02]  /*c190*/  ISETP.GT.AND P3, PT, R38, 0x31, !P3 ;  /* 0x000000312600780c */ /* 0x000fe40005f64270 */
[----:B------:R-:W-:Y:S02]  /*c1a0*/  FSEL R27, R58, -INF , !P1 ;  /* 0xff8000003a1b7808 */ /* 0x000fe40004800000 */
[----:B------:R-:W-:Y:S02]  /*c1b0*/  ISETP.NE.AND P1, PT, R70, RZ, PT ;  /* 0x000000ff4600720c */ /* 0x000fe40003f25270 */
[C---:B------:R-:W-:Y:S02]  /*c1c0*/  ISETP.GT.AND P4, PT, R38.reuse, 0x38, !P4 ;  /* 0x000000382600780c */ /* 0x040fe40006784270 */
[----:B------:R-:W-:-:S02]  /*c1d0*/  ISETP.GT.AND P1, PT, R38, 0x28, !P1 ;  /* 0x000000282600780c */ /* 0x000fc40004f24270 */
[----:B------:R-:W-:Y:S02]  /*c1e0*/  ISETP.GT.AND P6, PT, R38, 0x39, !P6 ;  /* 0x000000392600780c */ /* 0x000fe400077c4270 */
[C---:B------:R-:W-:Y:S02]  /*c1f0*/  ISETP.LT.OR P1, PT, R36.reuse, 0x29, P1 ;  /* 0x000000292400780c */ /* 0x040fe40000f21670 */
[----:B------:R-:W-:Y:S02]  /*c200*/  ISETP.LT.OR P3, PT, R36, 0x32, P3 ;  /* 0x000000322400780c */ /* 0x000fe40001f61670 */
[----:B------:R-:W-:Y:S02]  /*c210*/  FSEL R25, R46, -INF , !P1 ;  /* 0xff8000002e197808 */ /* 0x000fe40004800000 */
[----:B------:R-:W-:Y:S02]  /*c220*/  ISETP.GT.AND P1, PT, R38, RZ, !P5 ;  /* 0x000000ff2600720c */ /* 0x000fe40006f24270 */
[----:B0-----:R-:W-:-:S02]  /*c230*/  FMNMX.FTZ R42, R40, R13, !PT ;  /* 0x0000000d282a7209 */ /* 0x001fc40007810000 */
[----:B------:R-:W-:Y:S02]  /*c240*/  ISETP.LT.OR P1, PT, R36, 0x1, P1 ;  /* 0x000000012400780c */ /* 0x000fe40000f21670 */
[----:B------:R-:W-:Y:S01]  /*c250*/  ISETP.NE.AND P5, PT, R72, RZ, PT ;  /* 0x000000ff4800720c */ /* 0x000fe20003fa5270 */
[----:B------:R-:W0:Y:S01]  /*c260*/  SHFL.BFLY PT, R13, R42, 0x1, 0x1f ;  /* 0x0c201f002a0d7f89 */ /* 0x000e2200000e0000 */
[----:B------:R-:W-:Y:S02]  /*c270*/  FSEL R0, R0, -INF , !P1 ;  /* 0xff80000000007808 */ /* 0x000fe40004800000 */
[----:B------:R-:W-:Y:S02]  /*c280*/  ISETP.GT.AND P1, PT, R38, 0x29, !P2 ;  /* 0x000000292600780c */ /* 0x000fe40005724270 */
[----:B------:R-:W-:Y:S02]  /*c290*/  FMNMX.FTZ R20, R0, R53, !PT ;  /* 0x0000003500147209 */ /* 0x000fe40007810000 */
[----:B------:R-:W-:-:S02]  /*c2a0*/  ISETP.LT.OR P1, PT, R36, 0x2a, P1 ;  /* 0x0000002a2400780c */ /* 0x000fc40000f21670 */
[----:B------:R-:W-:Y:S02]  /*c2b0*/  FMNMX.FTZ R20, R55, R20, !PT ;  /* 0x0000001437147209 */ /* 0x000fe40007810000 */
[----:B------:R-:W-:Y:S02]  /*c2c0*/  FSEL R69, R28, -INF , !P1 ;  /* 0xff8000001c457808 */ /* 0x000fe40004800000 */
[----:B------:R-:W-:Y:S02]  /*c2d0*/  FMNMX.FTZ R20, R47, R20, !PT ;  /* 0x000000142f147209 */ /* 0x000fe40007810000 */
[----:B------:R-:W-:Y:S02]  /*c2e0*/  ISETP.GT.AND P2, PT, R38, 0x30, !P5 ;  /* 0x000000302600780c */ /* 0x000fe40006f44270 */
[----:B------:R-:W-:Y:S02]  /*c2f0*/  FMNMX.FTZ R20, R43, R20, !PT ;  /* 0x000000142b147209 */ /* 0x000fe40007810000 */
[----:B------:R-:W-:-:S02]  /*c300*/  ISETP.LT.OR P2, PT, R36, 0x31, P2 ;  /* 0x000000312400780c */ /* 0x000fc40001741670 */
[----:B------:R-:W-:Y:S01]  /*c310*/  FMNMX.FTZ R34, R33, R20, !PT ;  /* 0x0000001421227209 */ /* 0x000fe20007810000 */
[----:B------:R-:W-:Y:S01]  /*c320*/  IMAD.U32 R20, RZ, RZ, UR4 ;  /* 0x00000004ff147e24 */ /* 0x000fe2000f8e00ff */
[----:B------:R-:W-:Y:S02]  /*c330*/  ISETP.LT.OR P4, PT, R36, 0x39, P4 ;  /* 0x000000392400780c */ /* 0x000fe40002781670 */
[----:B------:R-:W-:Y:S02]  /*c340*/  FMNMX.FTZ R34, R31, R34, !PT ;  /* 0x000000221f227209 */ /* 0x000fe40007810000 */
[----:B0-----:R-:W-:Y:S02]  /*c350*/  FMNMX.FTZ R13, R42, R13, !PT ;  /* 0x0000000d2a0d7209 */ /* 0x001fe40007810000 */
[----:B------:R-:W-:Y:S02]  /*c360*/  FMNMX.FTZ R34, R29, R34, !PT ;  /* 0x000000221d227209 */ /* 0x000fe40007810000 */
[C---:B------:R-:W-:Y:S01]  /*c370*/  FSETP.NEU.FTZ.AND P1, PT, R13.reuse, -INF , PT ;  /* 0xff8000000d00780b */ /* 0x040fe20003f3d000 */
[----:B------:R-:W-:Y:S01]  /*c380*/  FMUL.FTZ R28, R13, R20 ;  /* 0x000000140d1c7220 */ /* 0x000fe20000410000 */
[----:B------:R-:W-:-:S02]  /*c390*/  FMNMX.FTZ R34, R3, R34, !PT ;  /* 0x0000002203227209 */ /* 0x000fc40007810000 */
[----:B------:R-:W-:Y:S02]  /*c3a0*/  FSEL R73, R24, -INF , !P3 ;  /* 0xff80000018497808 */ /* 0x000fe40005800000 */
[----:B------:R-:W-:Y:S02]  /*c3b0*/  FMNMX.FTZ R34, R27, R34, !PT ;  /* 0x000000221b227209 */ /* 0x000fe40007810000 */
[----:B------:R-:W-:Y:S02]  /*c3c0*/  FSEL R28, R28, RZ, P1 ;  /* 0x000000ff1c1c7208 */ /* 0x000fe40000800000 */
[----:B------:R-:W-:Y:S02]  /*c3d0*/  FMNMX.FTZ R34, R25, R34, !PT ;  /* 0x0000002219227209 */ /* 0x000fe40007810000 */
[----:B------:R-:W-:Y:S01]  /*c3e0*/  ISETP.LT.OR P6, PT, R36, 0x3a, P6 ;  /* 0x0000003a2400780c */ /* 0x000fe200037c1670 */
[-CC-:B------:R-:W-:Y:S01]  /*c3f0*/  FFMA.FTZ R38, R71, R20.reuse, -R28.reuse ;  /* 0x0000001447267223 */ /* 0x180fe2000001081c */
[----:B------:R-:W-:Y:S01]  /*c400*/  FSEL R71, R26, -INF , !P2 ;  /* 0xff8000001a477808 */ /* 0x000fe20005000000 */
[--C-:B------:R-:W-:Y:S01]  /*c410*/  FFMA.FTZ R24, R75, R20, -R28.reuse ;  /* 0x000000144b187223 */ /* 0x100fe2000001081c */
[----:B------:R-:W-:Y:S01]  /*c420*/  FMNMX.FTZ R34, R69, R34, !PT ;  /* 0x0000002245227209 */ /* 0x000fe20007810000 */
[--C-:B------:R-:W-:Y:S01]  /*c430*/  FFMA.FTZ R26, R65, R20, -R28.reuse ;  /* 0x00000014411a7223 */ /* 0x100fe2000001081c */
[----:B------:R-:W-:Y:S01]  /*c440*/  FSEL R75, R32, -INF , !P4 ;  /* 0xff800000204b7808 */ /* 0x000fe20006000000 */
[----:B------:R-:W-:Y:S01]  /*c450*/  MUFU.EX2 R79, R24 ;  /* 0x00000018004f7308 */ /* 0x000fe20000000800 */
[----:B------:R-:W-:Y:S01]  /*c460*/  FMNMX.FTZ R34, R71, R34, !PT ;  /* 0x0000002247227209 */ /* 0x000fe20007810000 */
[-CC-:B------:R-:W-:Y:S01]  /*c470*/  FFMA.FTZ R32, R15, R20.reuse, -R28.reuse ;  /* 0x000000140f207223 */ /* 0x180fe2000001081c */
[----:B------:R-:W-:Y:S01]  /*c480*/  FSEL R77, R30, -INF , !P6 ;  /* 0xff8000001e4d7808 */ /* 0x000fe20007000000 */
[--C-:B------:R-:W-:Y:S01]  /*c490*/  FFMA.FTZ R67, R67, R20, -R28.reuse ;  /* 0x0000001443437223 */ /* 0x100fe2000001081c */
[----:B------:R-:W-:Y:S01]  /*c4a0*/  FMNMX.FTZ R34, R73, R34, !PT ;  /* 0x0000002249227209 */ /* 0x000fe20007810000 */
[-CC-:B------:R-:W-:Y:S01]  /*c4b0*/  FFMA.FTZ R63, R63, R20.reuse, -R28.reuse ;  /* 0x000000143f3f7223 */ /* 0x180fe2000001081c */
[--C-:B------:R-:W-:Y:S01]  /*c4c0*/  FFMA.FTZ R61, R61, R20, -R28.reuse ;  /* 0x000000143d3d7223 */ /* 0x100fe2000001081c */
[----:B------:R-:W0:Y:S01]  /*c4d0*/  MUFU.EX2 R38, R38 ;  /* 0x0000002600267308 */ /* 0x000e220000000800 */
[----:B------:R-:W-:Y:S01]  /*c4e0*/  FMNMX.FTZ R34, R75, R34, !PT ;  /* 0x000000224b227209 */ /* 0x000fe20007810000 */
[-CC-:B------:R-:W-:Y:S01]  /*c4f0*/  FFMA.FTZ R59, R59, R20.reuse, -R28.reuse ;  /* 0x000000143b3b7223 */ /* 0x180fe2000001081c */
[-CC-:B------:R-:W-:Y:S01]  /*c500*/  FFMA.FTZ R57, R57, R20.reuse, -R28.reuse ;  /* 0x0000001439397223 */ /* 0x180fe2000001081c */
[--C-:B------:R-:W-:Y:S01]  /*c510*/  FFMA.FTZ R51, R51, R20, -R28.reuse ;  /* 0x0000001433337223 */ /* 0x100fe2000001081c */
[----:B------:R-:W-:Y:S01]  /*c520*/  FMNMX.FTZ R34, R77, R34, !PT ;  /* 0x000000224d227209 */ /* 0x000fe20007810000 */
[-CC-:B------:R-:W-:Y:S01]  /*c530*/  FFMA.FTZ R49, R49, R20.reuse, -R28.reuse ;  /* 0x0000001431317223 */ /* 0x180fe2000001081c */
[-CC-:B------:R-:W-:Y:S01]  /*c540*/  FFMA.FTZ R45, R45, R20.reuse, -R28.reuse ;  /* 0x000000142d2d7223 */ /* 0x180fe2000001081c */
[----:B------:R-:W-:Y:S01]  /*c550*/  MUFU.EX2 R67, R67 ;  /* 0x0000004300437308 */ /* 0x000fe20000000800 */
[-CC-:B------:R-:W-:Y:S01]  /*c560*/  FFMA.FTZ R41, R41, R20.reuse, -R28.reuse ;  /* 0x0000001429297223 */ /* 0x180fe2000001081c */
[----:B------:R-:W1:Y:S01]  /*c570*/  SHFL.BFLY PT, R65, R34, 0x2, 0x1f ;  /* 0x0c401f0022417f89 */ /* 0x000e6200000e0000 */
[-CC-:B------:R-:W-:Y:S01]  /*c580*/  FFMA.FTZ R39, R39, R20.reuse, -R28.reuse ;  /* 0x0000001427277223 */ /* 0x180fe2000001081c */
[-CC-:B------:R-:W-:Y:S01]  /*c590*/  FFMA.FTZ R35, R35, R20.reuse, -R28.reuse ;  /* 0x0000001423237223 */ /* 0x180fe2000001081c */
[----:B------:R-:W-:-:S03]  /*c5a0*/  FFMA.FTZ R28, R37, R20, -R28 ;  /* 0x00000014251c7223 */ /* 0x000fc6000001081c */
[----:B------:R-:W2:Y:S01]  /*c5b0*/  MUFU.EX2 R26, R26 ;  /* 0x0000001a001a7308 */ /* 0x000ea20000000800 */
[----:B0-----:R-:W-:Y:S01]  /*c5c0*/  FADD.FTZ R46, R38, R79 ;  /* 0x0000004f262e7221 */ /* 0x001fe20000010000 */
[----:B------:R-:W-:-:S06]  /*c5d0*/  F2FP.F16.F32.PACK_AB R164, R79, R38 ;  /* 0x000000264fa4723e */ /* 0x000fcc00000000ff */
[----:B------:R-:W-:Y:S08]  /*c5e0*/  MUFU.EX2 R63, R63 ;  /* 0x0000003f003f7308 */ /* 0x000ff00000000800 */
[----:B------:R-:W-:Y:S01]  /*c5f0*/  MUFU.EX2 R160, R61 ;  /* 0x0000003d00a07308 */ /* 0x000fe20000000800 */
[----:B--2---:R-:W-:Y:S02]  /*c600*/  F2FP.F16.F32.PACK_AB R166, R26, R67 ;  /* 0x000000431aa6723e */ /* 0x004fe400000000ff */
[----:B-1----:R-:W-:-:S05]  /*c610*/  FMNMX.FTZ R65, R34, R65, !PT ;  /* 0x0000004122417209 */ /* 0x002fca0007810000 */
[----:B------:R-:W0:Y:S01]  /*c620*/  SHFL.BFLY PT, R24, R65, 0x1, 0x1f ;  /* 0x0c201f0041187f89 */ /* 0x000e2200000e0000 */
[----:B------:R-:W-:Y:S08]  /*c630*/  MUFU.EX2 R59, R59 ;  /* 0x0000003b003b7308 */ /* 0x000ff00000000800 */
[----:B------:R-:W-:Y:S08]  /*c640*/  MUFU.EX2 R162, R57 ;  /* 0x0000003900a27308 */ /* 0x000ff00000000800 */
[----:B------:R-:W-:Y:S01]  /*c650*/  MUFU.EX2 R51, R51 ;  /* 0x0000003300337308 */ /* 0x000fe20000000800 */
[----:B0-----:R-:W-:-:S07]  /*c660*/  FMNMX.FTZ R15, R65, R24, !PT ;  /* 0x00000018410f7209 */ /* 0x001fce0007810000 */
[----:B------:R-:W-:Y:S01]  /*c670*/  MUFU.EX2 R156, R49 ;  /* 0x00000031009c7308 */ /* 0x000fe20000000800 */
[C---:B------:R-:W-:Y:S01]  /*c680*/  FSETP.NEU.FTZ.AND P1, PT, R15.reuse, -INF , PT ;  /* 0xff8000000f00780b */ /* 0x040fe20003f3d000 */
[----:B------:R-:W-:-:S06]  /*c690*/  FMUL.FTZ R24, R15, R20 ;  /* 0x000000140f187220 */ /* 0x000fcc0000410000 */
[----:B------:R-:W-:Y:S01]  /*c6a0*/  MUFU.EX2 R45, R45 ;  /* 0x0000002d002d7308 */ /* 0x000fe20000000800 */
[----:B------:R-:W-:-:S05]  /*c6b0*/  FSEL R24, R24, RZ, P1 ;  /* 0x000000ff18187208 */ /* 0x000fca0000800000 */
        /* <DEDUP_REMOVED lines=17> */
[----:B------:R-:W-:-:S05]  /*c7d0*/  FFMA.FTZ R24, R77, R20, -R24 ;  /* 0x000000144d187223 */ /* 0x000fca0000010818 */
[----:B------:R-:W-:Y:S08]  /*c7e0*/  MUFU.EX2 R55, R55 ;  /* 0x0000003700377308 */ /* 0x000ff00000000800 */
[----:B------:R-:W1:Y:S01]  /*c7f0*/  MUFU.EX2 R34, R47 ;  /* 0x0000002f00227308 */ /* 0x000e620000000800 */
[----:B0-----:R-:W-:-:S07]  /*c800*/  F2FP.F16.F32.PACK_AB R165, R53, R0 ;  /* 0x0000000035a5723e */ /* 0x001fce00000000ff */
[----:B------:R-:W-:Y:S08]  /*c810*/  MUFU.EX2 R43, R43 ;  /* 0x0000002b002b7308 */ /* 0x000ff00000000800 */
[----:B------:R0:W-:Y:S01]  /*c820*/  MUFU.EX2 R40, R29 ;  /* 0x0000001d00287308 */ /* 0x0001e20000000800 */
[----:B-1----:R-:W-:-:S05]  /*c830*/  F2FP.F16.F32.PACK_AB R167, R34, R55 ;  /* 0x0000003722a7723e */ /* 0x002fca00000000ff */
[----:B------:R1:W-:Y:S02]  /*c840*/  STSM.16.M88.4 [R198+0x26800], R164 ;  /* 0x026800a4c6007844 */ /* 0x0003e40000000200 */
[----:B------:R-:W2:Y:S01]  /*c850*/  MUFU.EX2 R36, R33 ;  /* 0x0000002100247308 */ /* 0x000ea20000000800 */
[----:B0-----:R-:W-:Y:S01]  /*c860*/  FADD.FTZ R29, R67, R46 ;  /* 0x0000002e431d7221 */ /* 0x001fe20000010000 */
[----:B------:R-:W-:-:S03]  /*c870*/  FADD.FTZ R46, R0, R53 ;  /* 0x00000035002e7221 */ /* 0x000fc60000010000 */
[----:B------:R-:W-:-:S03]  /*c880*/  FADD.FTZ R48, R26, R29 ;  /* 0x0000001d1a307221 */ /* 0x000fc60000010000 */
[----:B------:R-:W0:Y:S01]  /*c890*/  MUFU.EX2 R31, R31 ;  /* 0x0000001f001f7308 */ /* 0x000e220000000800 */
[----:B------:R-:W-:-:S04]  /*c8a0*/  FADD.FTZ R29, R63, R48 ;  /* 0x000000303f1d7221 */ /* 0x000fc80000010000 */
[C---:B------:R-:W-:Y:S01]  /*c8b0*/  FADD.FTZ R50, R160.reuse, R29 ;  /* 0x0000001da0327221 */ /* 0x040fe20000010000 */
[----:B------:R-:W-:Y:S02]  /*c8c0*/  F2FP.F16.F32.PACK_AB R160, R160, R63 ;  /* 0x0000003fa0a0723e */ /* 0x000fe400000000ff */
[----:B------:R3:W-:Y:S01]  /*c8d0*/  MUFU.EX2 R42, R27 ;  /* 0x0000001b002a7308 */ /* 0x0007e20000000800 */
[----:B------:R-:W-:Y:S01]  /*c8e0*/  FADD.FTZ R29, R59, R50 ;  /* 0x000000323b1d7221 */ /* 0x000fe20000010000 */
[----:B--2---:R-:W-:-:S06]  /*c8f0*/  F2FP.F16.F32.PACK_AB R161, R36, R43 ;  /* 0x0000002b24a1723e */ /* 0x004fcc00000000ff */
[----:B------:R-:W2:Y:S01]  /*c900*/  MUFU.EX2 R3, R3 ;  /* 0x0000000300037308 */ /* 0x000ea20000000800 */
[----:B---3--:R-:W-:Y:S01]  /*c910*/  FADD.FTZ R27, R55, R46 ;  /* 0x0000002e371b7221 */ /* 0x008fe20000010000 */
[----:B0-----:R-:W-:-:S03]  /*c920*/  F2FP.F16.F32.PACK_AB R163, R40, R31 ;  /* 0x0000001f28a3723e */ /* 0x001fc600000000ff */
[----:B------:R-:W-:-:S03]  /*c930*/  FADD.FTZ R48, R34, R27 ;  /* 0x0000001b22307221 */ /* 0x000fc60000010000 */
[----:B------:R-:W0:Y:S01]  /*c940*/  MUFU.EX2 R25, R25 ;  /* 0x0000001900197308 */ /* 0x000e220000000800 */
[----:B------:R-:W-:Y:S01]  /*c950*/  FADD.FTZ R27, R43, R48 ;  /* 0x000000302b1b7221 */ /* 0x000fe20000010000 */
[C---:B------:R-:W-:Y:S01]  /*c960*/  FADD.FTZ R48, R162.reuse, R29 ;  /* 0x0000001da2307221 */ /* 0x040fe20000010000 */
[----:B------:R-:W-:Y:S02]  /*c970*/  F2FP.F16.F32.PACK_AB R162, R162, R59 ;  /* 0x0000003ba2a2723e */ /* 0x000fe400000000ff */
[----:B------:R-:W-:Y:S01]  /*c980*/  FADD.FTZ R38, R36, R27 ;  /* 0x0000001b24267221 */ /* 0x000fe20000010000 */
[----:B------:R-:W-:Y:S02]  /*c990*/  FADD.FTZ R29, R51, R48 ;  /* 0x00000030331d7221 */ /* 0x000fe40000010000 */
[----:B------:R-:W3:Y:S01]  /*c9a0*/  MUFU.EX2 R30, R41 ;  /* 0x00000029001e7308 */ /* 0x000ee20000000800 */
[----:B------:R-:W-:Y:S01]  /*c9b0*/  FADD.FTZ R27, R31, R38 ;  /* 0x000000261f1b7221 */ /* 0x000fe20000010000 */
[----:B------:R-:W-:Y:S01]  /*c9c0*/  FADD.FTZ R38, R156, R29 ;  /* 0x0000001d9c267221 */ /* 0x000fe20000010000 */
[----:B--2---:R-:W-:Y:S01]  /*c9d0*/  F2FP.F16.F32.PACK_AB R157, R42, R3 ;  /* 0x000000032a9d723e */ /* 0x004fe200000000ff */
[----:B------:R1:W-:Y:S01]  /*c9e0*/  STSM.16.M88.4 [R199], R160 ;  /* 0x000000a0c7007844 */ /* 0x0003e20000000200 */
[----:B------:R-:W-:Y:S01]  /*c9f0*/  FADD.FTZ R26, R40, R27 ;  /* 0x0000001b281a7221 */ /* 0x000fe20000010000 */
[----:B------:R-:W-:-:S02]  /*ca00*/  F2FP.F16.F32.PACK_AB R156, R156, R51 ;  /* 0x000000339c9c723e */ /* 0x000fc400000000ff */
[----:B------:R-:W2:Y:S01]  /*ca10*/  MUFU.EX2 R44, R69 ;  /* 0x00000045002c7308 */ /* 0x000ea20000000800 */
[----:B------:R-:W-:Y:S01]  /*ca20*/  FADD.FTZ R27, R3, R26 ;  /* 0x0000001a031b7221 */ /* 0x000fe20000010000 */
[----:B------:R-:W-:-:S03]  /*ca30*/  FADD.FTZ R3, R45, R38 ;  /* 0x000000262d037221 */ /* 0x000fc60000010000 */
[----:B------:R-:W-:-:S03]  /*ca40*/  FADD.FTZ R0, R42, R27 ;  /* 0x0000001b2a007221 */ /* 0x000fc60000010000 */
[----:B------:R-:W-:Y:S01]  /*ca50*/  MUFU.EX2 R39, R39 ;  /* 0x0000002700277308 */ /* 0x000fe20000000800 */
[----:B0-----:R-:W-:Y:S01]  /*ca60*/  FADD.FTZ R27, R25, R0 ;  /* 0x00000000191b7221 */ /* 0x001fe20000010000 */
[C---:B---3--:R-:W-:Y:S01]  /*ca70*/  F2FP.F16.F32.PACK_AB R158, R30.reuse, R45 ;  /* 0x0000002d1e9e723e */ /* 0x048fe200000000ff */
[----:B------:R-:W-:-:S05]  /*ca80*/  FADD.FTZ R30, R30, R3 ;  /* 0x000000031e1e7221 */ /* 0x000fca0000010000 */
        /* <DEDUP_REMOVED lines=10> */
[----:B------:R-:W3:Y:S01]  /*cb30*/  MUFU.EX2 R28, R28 ;  /* 0x0000001c001c7308 */ /* 0x000ee20000000800 */
[----:B--2---:R-:W-:Y:S01]  /*cb40*/  F2FP.F16.F32.PACK_AB R153, R46, R71 ;  /* 0x000000472e99723e */ /* 0x004fe200000000ff */
[----:B------:R-:W-:-:S04]  /*cb50*/  FADD.FTZ R71, R71, R44 ;  /* 0x0000002c47477221 */ /* 0x000fc80000010000 */
[----:B------:R-:W-:Y:S02]  /*cb60*/  FADD.FTZ R46, R46, R71 ;  /* 0x000000472e2e7221 */ /* 0x000fe40000010000 */
[----:B------:R-:W-:Y:S01]  /*cb70*/  MUFU.EX2 R75, R75 ;  /* 0x0000004b004b7308 */ /* 0x000fe20000000800 */
[----:B0-----:R-:W-:-:S07]  /*cb80*/  FADD.FTZ R3, R35, R32 ;  /* 0x0000002023037221 */ /* 0x001fce0000010000 */
[----:B------:R-:W0:Y:S01]  /*cb90*/  MUFU.EX2 R24, R24 ;  /* 0x0000001800187308 */ /* 0x000e220000000800 */
[C---:B---3--:R-:W-:Y:S01]  /*cba0*/  F2FP.F16.F32.PACK_AB R154, R28.reuse, R35 ;  /* 0x000000231c9a723e */ /* 0x048fe200000000ff */
[----:B------:R-:W-:Y:S01]  /*cbb0*/  FADD.FTZ R3, R28, R3 ;  /* 0x000000031c037221 */ /* 0x000fe20000010000 */
[----:B0-----:R-:W-:Y:S01]  /*cbc0*/  F2FP.F16.F32.PACK_AB R155, R24, R75 ;  /* 0x0000004b189b723e */ /* 0x001fe200000000ff */
[----:B------:R-:W-:-:S04]  /*cbd0*/  FADD.FTZ R75, R75, R46 ;  /* 0x0000002e4b4b7221 */ /* 0x000fc80000010000 */
[----:B------:R1:W-:Y:S01]  /*cbe0*/  STSM.16.M88.4 [R200], R152 ;  /* 0x00000098c8007844 */ /* 0x0003e20000000200 */
[----:B------:R-:W-:Y:S01]  /*cbf0*/  FADD.FTZ R0, R24, R75 ;  /* 0x0000004b18007221 */ /* 0x000fe20000010000 */
[----:B------:R-:W-:Y:S06]  /*cc00*/  @!P0 BRA `(.L_x_2682) ;  /* 0x0000000000048947 */ /* 0x000fec0003800000 */
[----:B------:R-:W-:Y:S01]  /*cc10*/  BPT.TRAP 0x1 ;  /* 0x000000040000795c */ /* 0x000fe20000300000 */
.L_x_2682:
[----:B------:R0:W2:Y:S01]  /*cc20*/  SYNCS.PHASECHK.TRANS64.TRYWAIT P1, [R12+URZ+0x28c50], R21 ;  /* 0x028c50150c0075a7 */ /* 0x0000a2000802017f */
[----:B------:R-:W-:Y:S05]  /*cc30*/  @!P0 BRA `(.L_x_2683) ;  /* 0x0000000000048947 */ /* 0x000fea0003800000 */
[----:B------:R-:W-:Y:S01]  /*cc40*/  BPT.TRAP 0x1 ;  /* 0x000000040000795c */ /* 0x000fe20000300000 */
.L_x_2683:
[----:B------:R-:W-:Y:S01]  /*cc50*/  ULDC UR42, c[0x0][0x9e4] ;  /* 0x00027900002a7ab9 */ /* 0x000fe20000000800 */
[----:B------:R-:W-:Y:S01]  /*cc60*/  ULDC UR44, c[0x0][0x9d8] ;  /* 0x00027600002c7ab9 */ /* 0x000fe20000000800 */
[----:B------:R-:W-:Y:S01]  /*cc70*/  ULDC UR38, c[0x0][0x988] ;  /* 0x0002620000267ab9 */ /* 0x000fe20000000800 */
[----:B------:R-:W-:Y:S01]  /*cc80*/  ULDC UR43, c[0x0][0x9e0] ;  /* 0x00027800002b7ab9 */ /* 0x000fe20000000800 */
[----:B------:R-:W-:Y:S01]  /*cc90*/  BSSY B0, `(.L_x_2684) ;  /* 0x0000006000007945 */ /* 0x000fe20003800000 */
[----:B------:R-:W-:Y:S02]  /*cca0*/  IMAD R24, R18, 0x1000, R193 ;  /* 0x0000100012187824 */ /* 0x000fe400078e02c1 */
[----:B------:R-:W-:Y:S01]  /*ccb0*/  IMAD.MOV.U32 R25, RZ, RZ, 0x40000040 ;  /* 0x40000040ff197424 */ /* 0x000fe200078e00ff */
[----:B--2---:R-:W-:Y:S06]  /*ccc0*/  @P1 BRA `(.L_x_2685) ;  /* 0x0000000000081947 */ /* 0x004fec0003800000 */
[----:B------:R-:W2:Y:S02]  /*ccd0*/  SYNCS.PHASECHK.TRANS64.TRYWAIT P1, [R12+URZ+0x28c50], R21 ;  /* 0x028c50150c0075a7 */ /* 0x000ea4000802017f */
[----:B--2---:R-:W-:Y:S05]  /*cce0*/  @!P1 BRA `(.L_x_2686) ;  /* 0x0000014000d89947 */ /* 0x004fea0003800000 */
.L_x_2685:
[----:B------:R-:W-:Y:S05]  /*ccf0*/  BSYNC B0 ;  /* 0x0000000000007941 */ /* 0x000fea0003800000 */
.L_x_2684:
[C---:B------:R-:W-:Y:S01]  /*cd00*/  R2UR UR6, R24.reuse ;  /* 0x00000000180672ca */ /* 0x040fe200000e0000 */
[C---:B------:R-:W-:Y:S01]  /*cd10*/  VIADD R28, R24.reuse, 0x100 ;  /* 0x00000100181c7836 */ /* 0x040fe20000000000 */
[----:B------:R-:W-:Y:S01]  /*cd20*/  R2UR UR7, R25 ;  /* 0x00000000190772ca */ /* 0x000fe200000e0000 */
[----:B------:R-:W-:Y:S01]  /*cd30*/  IMAD.MOV.U32 R27, RZ, RZ, 0x40000040 ;  /* 0x40000040ff1b7424 */ /* 0x000fe200078e00ff */
[C---:B------:R-:W-:Y:S01]  /*cd40*/  IADD3 R26, R24.reuse, 0x80, RZ ;  /* 0x00000080181a7810 */ /* 0x040fe20007ffe0ff */
        /* <DEDUP_REMOVED lines=34> */
.L_x_2687:
[----:B0-2---:R-:W0:Y:S01]  /*cf70*/  LDC R21, c[0x0][0x448] ;  /* 0x00011200ff157b82 */ /* 0x005e220000000800 */
[----:B------:R-:W-:Y:S01]  /*cf80*/  VIADD R12, R12, 0x28c60 ;  /* 0x00028c600c0c7836 */ /* 0x000fe20000000000 */
[----:B------:R-:W-:Y:S01]  /*cf90*/  UISETP.NE.AND UP0, UPT, UR48, URZ, UPT ;  /* 0x0000003f3000728c */ /* 0x000fe2000bf05270 */
[----:B-1----:R-:W-:-:S03]  /*cfa0*/  IMAD.MOV.U32 R152, RZ, RZ, R195 ;  /* 0x000000ffff987224 */ /* 0x002fc600078e00c3 */
[----:B------:R-:W-:-:S04]  /*cfb0*/  PRMT R12, R187, 0x654, R12 ;  /* 0x00000654bb0c7816 */ /* 0x000fc8000000000c */
[----:B------:R1:W-:Y:S01]  /*cfc0*/  SYNCS.ARRIVE.TRANS64.RED.A1T0 RZ, [R12+URZ], RZ ;  /* 0x000000ff0cff79a7 */ /* 0x0003e2000810043f */
[----:B0-----:R-:W-:-:S13]  /*cfd0*/  ISETP.NE.AND P1, PT, R21, 0x1, PT ;  /* 0x000000011500780c */ /* 0x001fda0003f25270 */
[----:B------:R-:W0:Y:S08]  /*cfe0*/  @P1 LDC R21, c[0x0][0x44c] ;  /* 0x00011300ff151b82 */ /* 0x000e300000000800 */
[----:B-1----:R-:W1:Y:S01]  /*cff0*/  @P1 LDC R12, c[0x0][0x450] ;  /* 0x00011400ff0c1b82 */ /* 0x002e620000000800 */
[----:B0-----:R-:W-:-:S05]  /*d000*/  @P1 IMAD.HI.U32 R21, R195, R21, RZ ;  /* 0x00000015c3151227 */ /* 0x001fca00078e00ff */
[----:B-1----:R-:W-:Y:S01]  /*d010*/  @P1 SHF.R.U32.HI R152, RZ, R12, R21 ;  /* 0x0000000cff981219 */ /* 0x002fe20000011615 */
[----:B------:R-:W-:Y:S01]  /*d020*/  VIADD R12, R168, 0xfffffffe ;  /* 0xfffffffea80c7836 */ /* 0x000fe20000000000 */
[----:B------:R-:W-:Y:S02]  /*d030*/  PLOP3.LUT P1, PT, PT, PT, UP0, 0x40, 0x0 ;  /* 0x000000000000781c */ /* 0x000fe40003f2e808 */
[----:B------:R-:W-:-:S04]  /*d040*/  IADD3 R21, R152, R184, -R23 ;  /* 0x000000b898157210 */ /* 0x000fc80007ffe817 */
[----:B------:R-:W-:-:S07]  /*d050*/  IADD3 R152, R21, UR46, RZ ;  /* 0x0000002e15987c10 */ /* 0x000fce000fffe0ff */
[----:B------:R-:W-:Y:S05]  /*d060*/  @P1 BRA `(.L_x_2688) ;  /* 0x0000000000541947 */ /* 0x000fea0003800000 */
[C---:B------:R-:W-:Y:S01]  /*d070*/  ISETP.GT.AND P1, PT, R21.reuse, RZ, PT ;  /* 0x000000ff1500720c */ /* 0x040fe20003f24270 */
[----:B------:R-:W-:Y:S01]  /*d080*/  BSSY B0, `(.L_x_2689) ;  /* 0x0000010000007945 */ /* 0x000fe20003800000 */
[----:B------:R-:W-:-:S11]  /*d090*/  VIADD R153, R21, 0xffffffff ;  /* 0xffffffff15997836 */ /* 0x000fd60000000000 */
[----:B------:R-:W-:Y:S05]  /*d0a0*/  @P1 BRA `(.L_x_2690) ;  /* 0x0000000000201947 */ /* 0x000fea0003800000 */
[----:B------:R-:W-:Y:S01]  /*d0b0*/  UISETP.NE.AND UP0, UPT, UR47, 0x1, UPT ;  /* 0x000000012f00788c */ /* 0x000fe2000bf05270 */
[----:B------:R-:W-:-:S05]  /*d0c0*/  IMAD.MOV R21, RZ, RZ, -R21 ;  /* 0x000000ffff157224 */ /* 0x000fca00078e0a15 */
[----:B------:R-:W-:-:S05]  /*d0d0*/  PLOP3.LUT P1, PT, PT, PT, UP0, 0x80, 0x0 ;  /* 0x000000000000781c */ /* 0x000fca0003f2f008 */
[----:B------:R-:W-:-:S08]  /*d0e0*/  @UP0 ULDC.64 UR4, c[0x0][0x9e8] ;  /* 0x00027a0000040ab9 */ /* 0x000fd00000000a00 */
[----:B------:R-:W-:-:S05]  /*d0f0*/  @P1 IMAD.HI.U32 R153, R21, UR4, RZ ;  /* 0x0000000415991c27 */ /* 0x000fca000f8e00ff */
[----:B------:R-:W-:-:S04]  /*d100*/  @P1 SHF.R.U32.HI R21, RZ, UR5, R153 ;  /* 0x00000005ff151c19 */ /* 0x000fc80008011699 */
[----:B------:R-:W-:Y:S01]  /*d110*/  LOP3.LUT R153, RZ, R21, RZ, 0x33, !PT ;  /* 0x00000015ff997212 */ /* 0x000fe200078e33ff */
[----:B------:R-:W-:Y:S06]  /*d120*/  BRA `(.L_x_2691) ;  /* 0x0000000000147947 */ /* 0x000fec0003800000 */
.L_x_2690:
[----:B------:R-:W-:-:S06]  /*d130*/  UISETP.NE.AND UP0, UPT, UR47, 0x1, UPT ;  /* 0x000000012f00788c */ /* 0x000fcc000bf05270 */
[----:B------:R-:W-:-:S05]  /*d140*/  PLOP3.LUT P1, PT, PT, PT, UP0, 0x80, 0x0 ;  /* 0x000000000000781c */ /* 0x000fca0003f2f008 */
[----:B------:R-:W-:-:S08]  /*d150*/  @UP0 ULDC.64 UR4, c[0x0][0x9e8] ;  /* 0x00027a0000040ab9 */ /* 0x000fd00000000a00 */
[----:B------:R-:W-:-:S05]  /*d160*/  @P1 IMAD.HI.U32 R21, R153, UR4, RZ ;  /* 0x0000000499151c27 */ /* 0x000fca000f8e00ff */
[----:B------:R-:W-:-:S07]  /*d170*/  @P1 SHF.R.U32.HI R153, RZ, UR5, R21 ;  /* 0x00000005ff991c19 */ /* 0x000fce0008011615 */
.L_x_2691:
[----:B------:R-:W-:Y:S05]  /*d180*/  BSYNC B0 ;  /* 0x0000000000007941 */ /* 0x000fea0003800000 */
.L_x_2689:
[----:B------:R-:W-:-:S04]  /*d190*/  IMAD.U32 R21, RZ, RZ, UR47 ;  /* 0x0000002fff157e24 */ /* 0x000fc8000f8e00ff */
[----:B------:R-:W-:-:S05]  /*d1a0*/  IMAD R21, R153, R21, UR47 ;  /* 0x0000002f99157e24 */ /* 0x000fca000f8e0215 */
[----:B------:R-:W-:-:S07]  /*d1b0*/  VIMNMX R152, R152, R21, PT ;  /* 0x0000001598987248 */ /* 0x000fce0003fe0100 */
.L_x_2688:
[----:B------:R-:W2:Y:S01]  /*d1c0*/  LDL R153, [R1+0x8] ;  /* 0x0000080001997983 */ /* 0x000ea20000100800 */
[----:B------:R-:W-:Y:S01]  /*d1d0*/  SHF.R.S32.HI R21, RZ, 0x1f, R152 ;  /* 0x0000001fff157819 */ /* 0x000fe20000011498 */
[----:B------:R-:W-:Y:S03]  /*d1e0*/  BSSY B1, `(.L_x_2692) ;  /* 0x00002b5000017945 */ /* 0x000fe60003800000 */
[----:B------:R-:W-:-:S04]  /*d1f0*/  LEA.HI R21, R21, R152, RZ, 0x6 ;  /* 0x0000009815157211 */ /* 0x000fc800078f30ff */
[----:B------:R-:W-:-:S04]  /*d200*/  SHF.R.S32.HI R21, RZ, 0x6, R21 ;  /* 0x00000006ff157819 */ /* 0x000fc80000011415 */
[----:B--2---:R-:W-:-:S04]  /*d210*/  VIMNMX R226, R153, R21, !PT ;  /* 0x0000001599e27248 */ /* 0x004fc80007fe0100 */
[----:B------:R-:W-:-:S13]  /*d220*/  ISETP.GE.AND P1, PT, R12, R226, PT ;  /* 0x000000e20c00720c */ /* 0x000fda0003f26270 */
[----:B------:R-:W-:Y:S05]  /*d230*/  @!P1 BRA `(.L_x_2693) ;  /* 0x0000002800bc9947 */ /* 0x000fea0003800000 */
[----:B------:R-:W-:Y:S01]  /*d240*/  BSSY B0, `(.L_x_2694) ;  /* 0x00002ab000007945 */ /* 0x000fe20003800000 */
.L_x_2715:
[----:B------:R-:W-:-:S05]  /*d250*/  VIADD R209, R18, 0x1 ;  /* 0x0000000112d17836 */ /* 0x000fca0000000000 */
[----:B------:R-:W-:-:S04]  /*d260*/  ISETP.NE.AND P1, PT, R209, 0x2, PT ;  /* 0x00000002d100780c */ /* 0x000fc80003f25270 */
[----:B------:R-:W-:Y:S02]  /*d270*/  SEL R20, RZ, 0x1, P1 ;  /* 0x00000001ff147807 */ /* 0x000fe40000800000 */
[----:B------:R-:W-:Y:S02]  /*d280*/  SEL R209, R209, RZ, P1 ;  /* 0x000000ffd1d17207 */ /* 0x000fe40000800000 */
[----:B------:R-:W-:Y:S01]  /*d290*/  LOP3.LUT R19, R19, R20, RZ, 0x3c, !PT ;  /* 0x0000001413137212 */ /* 0x000fe200078e3cff */
[----:B0-----:R-:W-:Y:S06]  /*d2a0*/  @!P0 BRA `(.L_x_2695) ;  /* 0x0000000000048947 */ /* 0x001fec0003800000 */
[----:B------:R-:W-:Y:S01]  /*d2b0*/  BPT.TRAP 0x1 ;  /* 0x000000040000795c */ /* 0x000fe20000300000 */
.L_x_2695:
[----:B------:R-:W-:Y:S01]  /*d2c0*/  IMAD R21, R209, 0x8, R2 ;  /* 0x00000008d1157824 */ /* 0x000fe200078e0202 */
[----:B------:R-:W-:-:S04]  /*d2d0*/  SHF.L.U32 R212, R19, 0x1f, RZ ;  /* 0x0000001f13d47819 */ /* 0x000fc800000006ff */
[----:B------:R0:W1:Y:S01]  /*d2e0*/  SYNCS.PHASECHK.TRANS64.TRYWAIT P1, [R21+URZ+0x28c30], R212 ;  /* 0x028c30d4150075a7 */ /* 0x000062000802017f */
[----:B------:R-:W-:Y:S05]  /*d2f0*/  @!P0 BRA `(.L_x_2696) ;  /* 0x0000000000048947 */ /* 0x000fea0003800000 */
[----:B------:R-:W-:Y:S01]  /*d300*/  BPT.TRAP 0x1 ;  /* 0x000000040000795c */ /* 0x000fe20000300000 */
.L_x_2696:
[----:B------:R-:W-:Y:S01]  /*d310*/  BSSY B2, `(.L_x_2697) ;  /* 0x0000006000027945 */ /* 0x000fe20003800000 */
[----:B------:R-:W-:Y:S02]  /*d320*/  IMAD R156, R209, 0x200, R14 ;  /* 0x00000200d19c7824 */ /* 0x000fe400078e020e */
[----:B------:R-:W-:Y:S01]  /*d330*/  IMAD.MOV.U32 R157, RZ, RZ, 0x40000040 ;  /* 0x40000040ff9d7424 */ /* 0x000fe200078e00ff */
[----:B-1----:R-:W-:Y:S06]  /*d340*/  @P1 BRA `(.L_x_2698) ;  /* 0x0000000000081947 */ /* 0x002fec0003800000 */
[----:B------:R-:W1:Y:S02]  /*d350*/  SYNCS.PHASECHK.TRANS64.TRYWAIT P1, [R21+URZ+0x28c30], R212 ;  /* 0x028c30d4150075a7 */ /* 0x000e64000802017f */
[----:B-1----:R-:W-:Y:S05]  /*d360*/  @!P1 BRA `(.L_x_2699) ;  /* 0x0000013c004c9947 */ /* 0x002fea0003800000 */
.L_x_2698:
[----:B------:R-:W-:Y:S05]  /*d370*/  BSYNC B2 ;  /* 0x0000000000027941 */ /* 0x000fea0003800000 */
.L_x_2697:
[C---:B------:R-:W-:Y:S01]  /*d380*/  R2UR UR6, R156.reuse ;  /* 0x000000009c0672ca */ /* 0x040fe200000e0000 */
[----:B------:R-:W-:Y:S01]  /*d390*/  VIADD R154, R156, 0x2 ;  /* 0x000000029c9a7836 */ /* 0x000fe20000000000 */
[----:B------:R-:W-:Y:S01]  /*d3a0*/  R2UR UR7, R157 ;  /* 0x000000009d0772ca */ /* 0x000fe200000e0000 */
[----:B------:R-:W-:Y:S01]  /*d3b0*/  IMAD.MOV.U32 R155, RZ, RZ, 0x40000040 ;  /* 0x40000040ff9b7424 */ /* 0x000fe200078e00ff */
[----:B------:R-:W-:Y:S01]  /*d3c0*/  R2UR UR4, R4 ;  /* 0x00000000040472ca */ /* 0x000fe200000e0000 */
[----:B------:R-:W-:Y:S01]  /*d3d0*/  IMAD.MOV.U32 R153, RZ, RZ, 0x40000040 ;  /* 0x40000040ff997424 */ /* 0x000fe200078e00ff */
[----:B------:R-:W-:Y:S01]  /*d3e0*/  R2UR UR5, R5 ;  /* 0x00000000050572ca */ /* 0x000fe200000e0000 */
[----:B------:R-:W-:Y:S01]  /*d3f0*/  IMAD.MOV.U32 R157, RZ, RZ, 0x40000040 ;  /* 0x40000040ff9d7424 */ /* 0x000fe200078e00ff */
[C---:B------:R-:W-:Y:S01]  /*d400*/  IADD3 R152, R156.reuse, 0x4, RZ ;  /* 0x000000049c987810 */ /* 0x040fe20007ffe0ff */
[----:B------:R-:W-:Y:S01]  /*d410*/  VIADD R156, R156, 0x6 ;  /* 0x000000069c9c7836 */ /* 0x000fe20000000000 */
[----:B------:R-:W-:-:S02]  /*d420*/  R2UR UR10, R154 ;  /* 0x000000009a0a72ca */ /* 0x000fc400000e0000 */
[----:B------:R-:W-:Y:S02]  /*d430*/  R2UR UR11, R155 ;  /* 0x000000009b0b72ca */ /* 0x000fe400000e0000 */
[----:B------:R-:W-:Y:S02]  /*d440*/  R2UR UR14, R152 ;  /* 0x00000000980e72ca */ /* 0x000fe400000e0000 */
[----:B------:R-:W-:Y:S02]  /*d450*/  R2UR UR15, R153 ;  /* 0x00000000990f72ca */ /* 0x000fe400000e0000 */
[----:B------:R-:W-:Y:S02]  /*d460*/  R2UR UR18, R156 ;  /* 0x000000009c1272ca */ /* 0x000fe400000e0000 */
[----:B------:R-:W-:Y:S02]  /*d470*/  R2UR UR19, R157 ;  /* 0x000000009d1372ca */ /* 0x000fe400000e0000 */
[----:B------:R-:W-:Y:S01]  /*d480*/  WARPGROUP.ARRIVE ;  /* 0x00000000000079c5 */ /* 0x000fe20000000000 */
[----:B------:R-:W-:-:S02]  /*d490*/  R2UR UR8, R10 ;  /* 0x000000000a0872ca */ /* 0x000fc400000e0000 */
[----:B------:R-:W-:Y:S02]  /*d4a0*/  R2UR UR9, R11 ;  /* 0x000000000b0972ca */ /* 0x000fe400000e0000 */
        /* <DEDUP_REMOVED lines=17> */
.L_x_2700:
[----:B------:R-:W2:Y:S01]  /*d5c0*/  LDC R20, c[0x0][0x448] ;  /* 0x00011200ff147b82 */ /* 0x000ea20000000800 */
[----:B------:R-:W-:Y:S02]  /*d5d0*/  IMAD.IADD R216, R229, 0x1, R195 ;  /* 0x00000001e5d87824 */ /* 0x000fe400078e02c3 */
[----:B------:R-:W-:Y:S01]  /*d5e0*/  FMUL.FTZ R221, R156, UR44 ;  /* 0x0000002c9cdd7c20 */ /* 0x000fe20008410000 */
[----:B------:R-:W-:Y:S01]  /*d5f0*/  FMUL.FTZ R156, R159, UR44 ;  /* 0x0000002c9f9c7c20 */ /* 0x000fe20008410000 */
[----:B------:R-:W-:Y:S01]  /*d600*/  FMUL.FTZ R159, R163, UR44 ;  /* 0x0000002ca39f7c20 */ /* 0x000fe20008410000 */
[----:B------:R-:W-:Y:S01]  /*d610*/  FMUL.FTZ R163, R167, UR44 ;  /* 0x0000002ca7a37c20 */ /* 0x000fe20008410000 */
[----:B------:R-:W-:Y:S01]  /*d620*/  FMUL.FTZ R167, R168, UR44 ;  /* 0x0000002ca8a77c20 */ /* 0x000fe20008410000 */
[----:B------:R-:W-:Y:S01]  /*d630*/  FMUL.FTZ R222, R165, UR44 ;  /* 0x0000002ca5de7c20 */ /* 0x000fe20008410000 */
[----:B------:R-:W-:Y:S01]  /*d640*/  FMUL.FTZ R168, R174, UR44 ;  /* 0x0000002caea87c20 */ /* 0x000fe20008410000 */
[----:B------:R-:W-:Y:S01]  /*d650*/  UISETP.NE.AND UP0, UPT, UR48, URZ, UPT ;  /* 0x0000003f3000728c */ /* 0x000fe2000bf05270 */
[----:B------:R-:W-:Y:S01]  /*d660*/  FMUL.FTZ R165, R170, UR44 ;  /* 0x0000002caaa57c20 */ /* 0x000fe20008410000 */
[----:B------:R-:W-:Y:S01]  /*d670*/  FMUL.FTZ R174, R179, UR44 ;  /* 0x0000002cb3ae7c20 */ /* 0x000fe20008410000 */
[----:B------:R-:W-:Y:S01]  /*d680*/  FMUL.FTZ R170, R175, UR44 ;  /* 0x0000002cafaa7c20 */ /* 0x000fe20008410000 */
[----:B------:R-:W-:-:S02]  /*d690*/  IMAD.SHL.U32 R179, R12, 0x40, RZ ;  /* 0x000000400cb37824 */ /* 0x000fc400078e00ff */
        /* <DEDUP_REMOVED lines=10> */
[----:B--2---:R-:W-:Y:S01]  /*d740*/  ISETP.NE.AND P1, PT, R20, 0x1, PT ;  /* 0x000000011400780c */ /* 0x004fe20003f25270 */
[----:B------:R-:W-:Y:S01]  /*d750*/  FMUL.FTZ R180, R180, UR44 ;  /* 0x0000002cb4b47c20 */ /* 0x000fe20008410000 */
[----:B------:R-:W-:Y:S01]  /*d760*/  FMUL.FTZ R181, R181, UR44 ;  /* 0x0000002cb5b57c20 */ /* 0x000fe20008410000 */
[----:B------:R-:W-:Y:S01]  /*d770*/  FMUL.FTZ R176, R182, UR44 ;  /* 0x0000002cb6b07c20 */ /* 0x000fe20008410000 */
[----:B------:R-:W-:Y:S01]  /*d780*/  IADD3 R223, -R185, 0x1, -R179 ;  /* 0x00000001b9df7810 */ /* 0x000fe20007ffe9b3 */
[----:B------:R-:W2:Y:S03]  /*d790*/  MUFU.TANH R219, R219 ;  /* 0x000000db00db7308 */ /* 0x000ea60000002400 */
[----:B------:R-:W-:-:S05]  /*d7a0*/  IADD3 R223, -R23, R223, R184 ;  /* 0x000000df17df7210 */ /* 0x000fca0007ffe1b8 */
[----:B------:R-:W3:Y:S01]  /*d7b0*/  @P1 LDC R217, c[0x0][0x44c] ;  /* 0x00011300ffd91b82 */ /* 0x000ee20000000800 */
[----:B------:R-:W4:Y:S01]  /*d7c0*/  MUFU.TANH R154, R154 ;  /* 0x0000009a009a7308 */ /* 0x000f220000002400 */
[C---:B------:R-:W-:Y:S01]  /*d7d0*/  VIADD R224, R223.reuse, UR43 ;  /* 0x0000002bdfe07c36 */ /* 0x040fe20008000000 */
[----:B------:R-:W-:-:S05]  /*d7e0*/  IADD3 R223, R223, UR45, RZ ;  /* 0x0000002ddfdf7c10 */ /* 0x000fca000fffe0ff */
[----:B------:R-:W5:Y:S01]  /*d7f0*/  @P1 LDC R20, c[0x0][0x450] ;  /* 0x00011400ff141b82 */ /* 0x000f620000000800 */
[----:B------:R-:W0:Y:S08]  /*d800*/  MUFU.TANH R221, R221 ;  /* 0x000000dd00dd7308 */ /* 0x000e300000002400 */
[----:B------:R-:W0:Y:S01]  /*d810*/  MUFU.TANH R157, R157 ;  /* 0x0000009d009d7308 */ /* 0x000e220000002400 */
[----:B---3--:R-:W-:-:S07]  /*d820*/  @P1 IMAD.HI.U32 R217, R216, R217, RZ ;  /* 0x000000d9d8d91227 */ /* 0x008fce00078e00ff */
[----:B------:R-:W3:Y:S01]  /*d830*/  MUFU.TANH R156, R156 ;  /* 0x0000009c009c7308 */ /* 0x000ee20000002400 */
[----:B-----5:R-:W-:Y:S01]  /*d840*/  @P1 SHF.R.U32.HI R216, RZ, R20, R217 ;  /* 0x00000014ffd81219 */ /* 0x020fe200000116d9 */
[----:B------:R-:W-:Y:S01]  /*d850*/  FMUL.FTZ R20, R155, UR44 ;  /* 0x0000002c9b147c20 */ /* 0x000fe20008410000 */
[----:B------:R-:W-:Y:S01]  /*d860*/  FMUL.FTZ R155, R158, UR44 ;  /* 0x0000002c9e9b7c20 */ /* 0x000fe20008410000 */
[----:B------:R-:W-:Y:S01]  /*d870*/  FMUL.FTZ R158, R162, UR44 ;  /* 0x0000002ca29e7c20 */ /* 0x000fe20008410000 */
[----:B------:R-:W-:Y:S01]  /*d880*/  FMUL.FTZ R162, R166, UR44 ;  /* 0x0000002ca6a27c20 */ /* 0x000fe20008410000 */
[----:B------:R-:W5:Y:S01]  /*d890*/  SHFL.IDX PT, R225, R216, RZ, 0x1c1f ;  /* 0x001c1fffd8e17589 */ /* 0x000f6200000e0000 */
[----:B------:R-:W-:Y:S01]  /*d8a0*/  FMUL.FTZ R166, R171, UR44 ;  /* 0x0000002caba67c20 */ /* 0x000fe20008410000 */
[----:B------:R-:W-:Y:S01]  /*d8b0*/  FMUL.FTZ R171, R172, UR44 ;  /* 0x0000002cacab7c20 */ /* 0x000fe20008410000 */
[----:B------:R-:W-:Y:S01]  /*d8c0*/  FMUL.FTZ R172, R178, UR44 ;  /* 0x0000002cb2ac7c20 */ /* 0x000fe20008410000 */
[----:B------:R-:W-:Y:S01]  /*d8d0*/  FMUL.FTZ R217, R152, UR44 ;  /* 0x0000002c98d97c20 */ /* 0x000fe20008410000 */
[----:B------:R-:W-:Y:S01]  /*d8e0*/  FMUL.FTZ R178, R183, UR44 ;  /* 0x0000002cb7b27c20 */ /* 0x000fe20008410000 */
[----:B------:R-:W-:Y:S01]  /*d8f0*/  PLOP3.LUT P1, PT, PT, PT, UP0, 0x40, 0x0 ;  /* 0x000000000000781c */ /* 0x000fe20003f2e808 */
[----:B------:R-:W0:Y:S01]  /*d900*/  MUFU.TANH R20, R20 ;  /* 0x0000001400147308 */ /* 0x000e220000002400 */
[----:B------:R-:W-:-:S05]  /*d910*/  VIADD R152, R21, 0x28c40 ;  /* 0x00028c4015987836 */ /* 0x000fca0000000000 */
[----:B------:R-:W-:Y:S02]  /*d920*/  PRMT R152, R187, 0x654, R152 ;  /* 0x00000654bb987816 */ /* 0x000fe40000000098 */
[----:B------:R-:W0:Y:S02]  /*d930*/  MUFU.TANH R217, R217 ;  /* 0x000000d900d97308 */ /* 0x000e240000002400 */
[----:B------:R0:W-:Y:S06]  /*d940*/  SYNCS.ARRIVE.TRANS64.RED.A1T0 RZ, [R152+URZ], RZ ;  /* 0x000000ff98ff79a7 */ /* 0x0001ec000810043f */
[----:B------:R-:W0:Y:S01]  /*d950*/  MUFU.TANH R155, R155 ;  /* 0x0000009b009b7308 */ /* 0x000e220000002400 */
[----:B-----5:R-:W-:-:S02]  /*d960*/  IMAD.IADD R183, R225, 0x1, R224 ;  /* 0x00000001e1b77824 */ /* 0x020fc400078e02e0 */
[----:B------:R-:W-:-:S05]  /*d970*/  IMAD.IADD R182, R225, 0x1, R223 ;  /* 0x00000001e1b67824 */ /* 0x000fca00078e02df */
        /* <DEDUP_REMOVED lines=25> */
[----:B------:R-:W-:Y:S01]  /*db10*/  IADD3 R225, -R23, R184, R225 ;  /* 0x000000b817e17210 */ /* 0x000fe20007ffe1e1 */
[----:B------:R-:W-:Y:S03]  /*db20*/  BSSY B2, `(.L_x_2702) ;  /* 0x0000010000027945 */ /* 0x000fe60003800000 */
[----:B------:R-:W-:-:S13]  /*db30*/  ISETP.GT.AND P1, PT, R225, -0x1, PT ;  /* 0xffffffffe100780c */ /* 0x000fda0003f24270 */
[----:B------:R-:W-:Y:S05]  /*db40*/  @P1 BRA `(.L_x_2703) ;  /* 0x0000000000201947 */ /* 0x000fea0003800000 */
[----:B------:R-:W-:Y:S01]  /*db50*/  IMAD.U32 R227, RZ, RZ, UR42 ;  /* 0x0000002affe37e24 */ /* 0x000fe2000f8e00ff */
[----:B------:R-:W-:-:S04]  /*db60*/  LOP3.LUT R225, RZ, R225, RZ, 0x33, !PT ;  /* 0x000000e1ffe17212 */ /* 0x000fc800078e33ff */
[----:B------:R-:W-:-:S13]  /*db70*/  ISETP.NE.AND P1, PT, R227, 0x1, PT ;  /* 0x00000001e300780c */ /* 0x000fda0003f25270 */
[----:B0-----:R-:W0:Y:S02]  /*db80*/  @P1 LDC.64 R152, c[0x0][0x9e8] ;  /* 0x00027a00ff981b82 */ /* 0x001e240000000a00 */
[----:B0-----:R-:W-:-:S05]  /*db90*/  @P1 IMAD.HI.U32 R152, R225, R152, RZ ;  /* 0x00000098e1981227 */ /* 0x001fca00078e00ff */
[----:B------:R-:W-:-:S04]  /*dba0*/  @P1 SHF.R.U32.HI R225, RZ, R153, R152 ;  /* 0x00000099ffe11219 */ /* 0x000fc80000011698 */
[----:B------:R-:W-:Y:S01]  /*dbb0*/  LOP3.LUT R225, RZ, R225, RZ, 0x33, !PT ;  /* 0x000000e1ffe17212 */ /* 0x000fe200078e33ff */
[----:B------:R-:W-:Y:S06]  /*dbc0*/  BRA `(.L_x_2704) ;  /* 0x0000000000147947 */ /* 0x000fec0003800000 */
.L_x_2703:
[----:B------:R-:W-:-:S05]  /*dbd0*/  IMAD.U32 R227, RZ, RZ, UR42 ;  /* 0x0000002affe37e24 */ /* 0x000fca000f8e00ff */
[----:B------:R-:W-:-:S13]  /*dbe0*/  ISETP.NE.AND P1, PT, R227, 0x1, PT ;  /* 0x00000001e300780c */ /* 0x000fda0003f25270 */
[----:B0-----:R-:W0:Y:S02]  /*dbf0*/  @P1 LDC.64 R152, c[0x0][0x9e8] ;  /* 0x00027a00ff981b82 */ /* 0x001e240000000a00 */
[----:B0-----:R-:W-:-:S05]  /*dc00*/  @P1 IMAD.HI.U32 R152, R225, R152, RZ ;  /* 0x00000098e1981227 */ /* 0x001fca00078e00ff */
[----:B------:R-:W-:-:S07]  /*dc10*/  @P1 SHF.R.U32.HI R225, RZ, R153, R152 ;  /* 0x00000099ffe11219 */ /* 0x000fce0000011698 */
.L_x_2704:
[----:B------:R-:W-:Y:S05]  /*dc20*/  BSYNC B2 ;  /* 0x0000000000027941 */ /* 0x000fea0003800000 */
.L_x_2702:
[----:B------:R-:W-:-:S04]  /*dc30*/  IMAD R225, R225, R227, -R179 ;  /* 0x000000e3e1e17224 */ /* 0x000fc800078e0ab3 */
[----:B------:R-:W-:-:S05]  /*dc40*/  IMAD.IADD R225, R225, 0x1, -R185 ;  /* 0x00000001e1e17824 */ /* 0x000fca00078e0ab9 */
[----:B------:R-:W-:Y:S02]  /*dc50*/  VIMNMX R182, R182, R225, !PT ;  /* 0x000000e1b6b67248 */ /* 0x000fe40007fe0100 */
[----:B------:R-:W-:-:S07]  /*dc60*/  VIADDMNMX R183, R225, R227, R183, PT ;  /* 0x000000e3e1b77246 */ /* 0x000fce00038001b7 */
.L_x_2701:
[----:B------:R-:W-:Y:S01]  /*dc70*/  ISETP.GT.AND P1, PT, R12, -0x1, PT ;  /* 0xffffffff0c00780c */ /* 0x000fe20003f24270 */
[----:B------:R-:W2:Y:S01]  /*dc80*/  SHFL.IDX PT, R216, R216, 0x1, 0x1c1f ;  /* 0x003c1f00d8d87f89 */ /* 0x000ea200000e0000 */
[----:B------:R-:W-:Y:S02]  /*dc90*/  UISETP.NE.AND UP0, UPT, UR48, URZ, UPT ;  /* 0x0000003f3000728c */ /* 0x000fe4000bf05270 */
[C---:B------:R-:W-:Y:S02]  /*dca0*/  ISETP.GT.AND P4, PT, R182.reuse, RZ, P1 ;  /* 0x000000ffb600720c */ /* 0x040fe40000f84270 */
[C---:B------:R-:W-:Y:S02]  /*dcb0*/  ISETP.GT.AND P3, PT, R182.reuse, 0x1, P1 ;  /* 0x00000001b600780c */ /* 0x040fe40000f64270 */
[----:B------:R-:W-:Y:S02]  /*dcc0*/  ISETP.LT.OR P4, PT, R183, 0x1, P4 ;  /* 0x00000001b700780c */ /* 0x000fe40002781670 */
[----:B------:R-:W-:-:S02]  /*dcd0*/  ISETP.GT.AND P5, PT, R182, 0x8, P1 ;  /* 0x00000008b600780c */ /* 0x000fc40000fa4270 */
[----:B0-----:R-:W-:Y:S02]  /*dce0*/  FSEL R217, R217, -INF , !P4 ;  /* 0xff800000d9d97808 */ /* 0x001fe40006000000 */
[C---:B------:R-:W-:Y:S02]  /*dcf0*/  ISETP.GT.AND P4, PT, R182.reuse, 0x10, P1 ;  /* 0x00000010b600780c */ /* 0x040fe40000f84270 */
[----:B------:R-:W-:Y:S02]  /*dd00*/  ISETP.GT.AND P2, PT, R182, 0x9, P1 ;  /* 0x00000009b600780c */ /* 0x000fe40000f44270 */
[C---:B------:R-:W-:Y:S02]  /*dd10*/  ISETP.LT.OR P4, PT, R183.reuse, 0x11, P4 ;  /* 0x00000011b700780c */ /* 0x040fe40002781670 */
[----:B------:R-:W-:Y:S02]  /*dd20*/  ISETP.LT.OR P3, PT, R183, 0x2, P3 ;  /* 0x00000002b700780c */ /* 0x000fe40001f61670 */
[----:B------:R-:W-:-:S02]  /*dd30*/  FSEL R160, R160, -INF , !P4 ;  /* 0xff800000a0a07808 */ /* 0x000fc40006000000 */
[----:B------:R-:W-:Y:S01]  /*dd40*/  ISETP.GT.AND P4, PT, R182, 0x20, P1 ;  /* 0x00000020b600780c */ /* 0x000fe20000f84270 */
[--C-:B--2---:R-:W-:Y:S01]  /*dd50*/  IMAD.IADD R224, R224, 0x1, R216.reuse ;  /* 0x00000001e0e07824 */ /* 0x104fe200078e02d8 */
[----:B------:R-:W-:Y:S01]  /*dd60*/  ISETP.LT.OR P5, PT, R183, 0x9, P5 ;  /* 0x00000009b700780c */ /* 0x000fe20002fa1670 */
[----:B------:R-:W-:Y:S01]  /*dd70*/  IMAD.IADD R223, R223, 0x1, R216 ;  /* 0x00000001dfdf7824 */ /* 0x000fe200078e02d8 */
[C---:B------:R-:W-:Y:S02]  /*dd80*/  ISETP.LT.OR P2, PT, R183.reuse, 0xa, P2 ;  /* 0x0000000ab700780c */ /* 0x040fe40001741670 */
[----:B------:R-:W-:Y:S02]  /*dd90*/  ISETP.LT.OR P4, PT, R183, 0x21, P4 ;  /* 0x00000021b700780c */ /* 0x000fe40002781670 */
[----:B------:R-:W-:Y:S02]  /*dda0*/  FSEL R219, R219, -INF , !P3 ;  /* 0xff800000dbdb7808 */ /* 0x000fe40005800000 */
[----:B------:R-:W-:-:S02]  /*ddb0*/  FSEL R221, R221, -INF , !P5 ;  /* 0xff800000dddd7808 */ /* 0x000fc40006800000 */
[----:B------:R-:W-:Y:S02]  /*ddc0*/  FSEL R157, R157, -INF , !P2 ;  /* 0xff8000009d9d7808 */ /* 0x000fe40005000000 */
[C---:B------:R-:W-:Y:S02]  /*ddd0*/  ISETP.GT.AND P3, PT, R182.reuse, 0x11, P1 ;  /* 0x00000011b600780c */ /* 0x040fe40000f64270 */
[C---:B------:R-:W-:Y:S02]  /*dde0*/  ISETP.GT.AND P5, PT, R182.reuse, 0x18, P1 ;  /* 0x00000018b600780c */ /* 0x040fe40000fa4270 */
[C---:B------:R-:W-:Y:S02]  /*ddf0*/  ISETP.GT.AND P2, PT, R182.reuse, 0x19, P1 ;  /* 0x00000019b600780c */ /* 0x040fe40000f44270 */
[----:B------:R-:W-:Y:S02]  /*de00*/  FSEL R167, R167, -INF , !P4 ;  /* 0xff800000a7a77808 */ /* 0x000fe40006000000 */
[----:B------:R-:W-:-:S02]  /*de10*/  ISETP.GT.AND P4, PT, R182, 0x30, P1 ;  /* 0x00000030b600780c */ /* 0x000fc40000f84270 */
[C---:B------:R-:W-:Y:S02]  /*de20*/  ISETP.LT.OR P3, PT, R183.reuse, 0x12, P3 ;  /* 0x00000012b700780c */ /* 0x040fe40001f61670 */
[C---:B------:R-:W-:Y:S02]  /*de30*/  ISETP.LT.OR P5, PT, R183.reuse, 0x19, P5 ;  /* 0x00000019b700780c */ /* 0x040fe40002fa1670 */
[C---:B------:R-:W-:Y:S02]  /*de40*/  ISETP.LT.OR P2, PT, R183.reuse, 0x1a, P2 ;  /* 0x0000001ab700780c */ /* 0x040fe40001741670 */
[----:B------:R-:W-:Y:S02]  /*de50*/  ISETP.LT.OR P4, PT, R183, 0x31, P4 ;  /* 0x00000031b700780c */ /* 0x000fe40002781670 */
[----:B------:R-:W-:Y:S02]  /*de60*/  FSEL R161, R161, -INF , !P3 ;  /* 0xff800000a1a17808 */ /* 0x000fe40005800000 */
[----:B------:R-:W-:-:S02]  /*de70*/  FSEL R164, R164, -INF , !P5 ;  /* 0xff800000a4a47808 */ /* 0x000fc40006800000 */
[----:B------:R-:W-:Y:S02]  /*de80*/  FSEL R222, R222, -INF , !P2 ;  /* 0xff800000dede7808 */ /* 0x000fe40005000000 */
[C---:B------:R-:W-:Y:S02]  /*de90*/  ISETP.GT.AND P3, PT, R182.reuse, 0x21, P1 ;  /* 0x00000021b600780c */ /* 0x040fe40000f64270 */
[C---:B------:R-:W-:Y:S02]  /*dea0*/  ISETP.GT.AND P5, PT, R182.reuse, 0x28, P1 ;  /* 0x00000028b600780c */ /* 0x040fe40000fa4270 */
[----:B------:R-:W-:Y:S02]  /*deb0*/  ISETP.GT.AND P2, PT, R182, 0x29, P1 ;  /* 0x00000029b600780c */ /* 0x000fe40000f44270 */
[----:B------:R-:W-:Y:S02]  /*dec0*/  FSEL R175, R175, -INF , !P4 ;  /* 0xff800000afaf7808 */ /* 0x000fe40006000000 */
[----:B------:R-:W-:-:S02]  /*ded0*/  PLOP3.LUT P4, PT, PT, PT, UP0, 0x40, 0x0 ;  /* 0x000000000000781c */ /* 0x000fc40003f8e808 */
[C---:B------:R-:W-:Y:S02]  /*dee0*/  ISETP.LT.OR P3, PT, R183.reuse, 0x22, P3 ;  /* 0x00000022b700780c */ /* 0x040fe40001f61670 */
[C---:B------:R-:W-:Y:S02]  /*def0*/  ISETP.LT.OR P5, PT, R183.reuse, 0x29, P5 ;  /* 0x00000029b700780c */ /* 0x040fe40002fa1670 */
[----:B------:R-:W-:Y:S02]  /*df00*/  ISETP.LT.OR P2, PT, R183, 0x2a, P2 ;  /* 0x0000002ab700780c */ /* 0x000fe40001741670 */
[----:B------:R-:W-:Y:S02]  /*df10*/  FSEL R169, R169, -INF , !P3 ;  /* 0xff800000a9a97808 */ /* 0x000fe40005800000 */
[----:B------:R-:W-:Y:S02]  /*df20*/  FSEL R225, R171, -INF , !P5 ;  /* 0xff800000abe17808 */ /* 0x000fe40006800000 */
[----:B------:R-:W-:-:S02]  /*df30*/  FSEL R173, R173, -INF , !P2 ;  /* 0xff800000adad7808 */ /* 0x000fc40005000000 */
[C---:B------:R-:W-:Y:S02]  /*df40*/  ISETP.GT.AND P3, PT, R182.reuse, 0x31, P1 ;  /* 0x00000031b600780c */ /* 0x040fe40000f64270 */
[C---:B------:R-:W-:Y:S02]  /*df50*/  ISETP.GT.AND P5, PT, R182.reuse, 0x38, P1 ;  /* 0x00000038b600780c */ /* 0x040fe40000fa4270 */
[----:B------:R-:W-:Y:S02]  /*df60*/  ISETP.GT.AND P2, PT, R182, 0x39, P1 ;  /* 0x00000039b600780c */ /* 0x000fe40000f44270 */
[C---:B------:R-:W-:Y:S02]  /*df70*/  ISETP.LT.OR P3, PT, R183.reuse, 0x32, P3 ;  /* 0x00000032b700780c */ /* 0x040fe40001f61670 */
[C---:B------:R-:W-:Y:S02]  /*df80*/  ISETP.LT.OR P5, PT, R183.reuse, 0x39, P5 ;  /* 0x00000039b700780c */ /* 0x040fe40002fa1670 */
[----:B------:R-:W-:-:S02]  /*df90*/  ISETP.LT.OR P2, PT, R183, 0x3a, P2 ;  /* 0x0000003ab700780c */ /* 0x000fc40001741670 */
[----:B------:R-:W-:Y:S02]  /*dfa0*/  FSEL R177, R177, -INF , !P3 ;  /* 0xff800000b1b17808 */ /* 0x000fe40005800000 */
[----:B------:R-:W-:Y:S02]  /*dfb0*/  FSEL R180, R180, -INF , !P5 ;  /* 0xff800000b4b47808 */ /* 0x000fe40006800000 */
[----:B------:R-:W-:Y:S01]  /*dfc0*/  FSEL R181, R181, -INF , !P2 ;  /* 0xff800000b5b57808 */ /* 0x000fe20005000000 */
[----:B------:R-:W-:Y:S06]  /*dfd0*/  @P4 BRA `(.L_x_2705) ;  /* 0x0000000000584947 */ /* 0x000fec0003800000 */
[----:B------:R-:W-:Y:S01]  /*dfe0*/  IADD3 R216, -R23, R184, R216 ;  /* 0x000000b817d87210 */ /* 0x000fe20007ffe1d8 */
[----:B------:R-:W-:Y:S03]  /*dff0*/  BSSY B2, `(.L_x_2706) ;  /* 0x0000010000027945 */ /* 0x000fe60003800000 */
        /* <DEDUP_REMOVED lines=10> */
.L_x_2707:
[----:B------:R-:W-:-:S04]  /*e0a0*/  MOV R171, UR42 ;  /* 0x0000002a00ab7c02 */ /* 0x000fc80008000f00 */
[----:B------:R-:W-:-:S13]  /*e0b0*/  ISETP.NE.AND P2, PT, R171, 0x1, PT ;  /* 0x00000001ab00780c */ /* 0x000fda0003f45270 */
[----:B------:R-:W0:Y:S02]  /*e0c0*/  @P2 LDC.64 R152, c[0x0][0x9e8] ;  /* 0x00027a00ff982b82 */ /* 0x000e240000000a00 */
[----:B0-----:R-:W-:-:S05]  /*e0d0*/  @P2 IMAD.HI.U32 R152, R216, R152, RZ ;  /* 0x00000098d8982227 */ /* 0x001fca00078e00ff */
[----:B------:R-:W-:-:S07]  /*e0e0*/  @P2 SHF.R.U32.HI R216, RZ, R153, R152 ;  /* 0x00000099ffd82219 */ /* 0x000fce0000011698 */
.L_x_2708:
[----:B------:R-:W-:Y:S05]  /*e0f0*/  BSYNC B2 ;  /* 0x0000000000027941 */ /* 0x000fea0003800000 */
.L_x_2706:
[----:B------:R-:W-:-:S04]  /*e100*/  IMAD R179, R216, R171, -R179 ;  /* 0x000000abd8b37224 */ /* 0x000fc800078e0ab3 */
[----:B------:R-:W-:-:S05]  /*e110*/  IMAD.IADD R179, R179, 0x1, -R185 ;  /* 0x00000001b3b37824 */ /* 0x000fca00078e0ab9 */
[----:B------:R-:W-:Y:S02]  /*e120*/  VIMNMX R223, R223, R179, !PT ;  /* 0x000000b3dfdf7248 */ /* 0x000fe40007fe0100 */
[----:B------:R-:W-:-:S07]  /*e130*/  VIADDMNMX R224, R179, R171, R224, PT ;  /* 0x000000abb3e07246 */ /* 0x000fce00038001e0 */
.L_x_2705:
[----:B------:R-:W-:Y:S02]  /*e140*/  ISETP.GT.AND P2, PT, R223, 0x1, P1 ;  /* 0x00000001df00780c */ /* 0x000fe40000f44270 */
[----:B------:R-:W-:Y:S02]  /*e150*/  LOP3.LUT R22, R22, 0xffffdfff, RZ, 0xc0, !PT ;  /* 0xffffdfff16167812 */ /* 0x000fe400078ec0ff */
[----:B------:R-:W-:Y:S02]  /*e160*/  ISETP.LT.OR P2, PT, R224, 0x2, P2 ;  /* 0x00000002e000780c */ /* 0x000fe40001741670 */
[----:B------:R-:W-:Y:S02]  /*e170*/  @P0 LOP3.LUT R22, R22, 0x2000, RZ, 0xfc, !PT ;  /* 0x0000200016160812 */ /* 0x000fe400078efcff */
[----:B------:R-:W-:Y:S02]  /*e180*/  FSEL R152, R20, -INF , !P2 ;  /* 0xff80000014987808 */ /* 0x000fe40005000000 */
[----:B------:R-:W-:-:S02]  /*e190*/  FMNMX.FTZ R20, R217, R13, !PT ;  /* 0x0000000dd9147209 */ /* 0x000fc40007810000 */
[----:B------:R-:W-:Y:S02]  /*e1a0*/  ISETP.GT.AND P0, PT, R223, 0x20, P1 ;  /* 0x00000020df00780c */ /* 0x000fe40000f04270 */
[----:B------:R-:W-:Y:S02]  /*e1b0*/  FMNMX.FTZ R20, R219, R20, !PT ;  /* 0x00000014db147209 */ /* 0x000fe40007810000 */
[----:B------:R-:W-:Y:S02]  /*e1c0*/  LOP3.LUT R22, R22, 0xfffeffff, RZ, 0xc0, !PT ;  /* 0xfffeffff16167812 */ /* 0x000fe400078ec0ff */
[----:B------:R-:W-:Y:S02]  /*e1d0*/  FMNMX.FTZ R20, R221, R20, !PT ;  /* 0x00000014dd147209 */ /* 0x000fe40007810000 */
[----:B------:R-:W-:Y:S02]  /*e1e0*/  ISETP.GT.AND P3, PT, R223, 0x8, P1 ;  /* 0x00000008df00780c */ /* 0x000fe40000f64270 */
[----:B------:R-:W-:-:S02]  /*e1f0*/  FMNMX.FTZ R20, R157, R20, !PT ;  /* 0x000000149d147209 */ /* 0x000fc40007810000 */
[----:B------:R-:W-:Y:S02]  /*e200*/  ISETP.GT.AND P4, PT, R223, 0x9, P1 ;  /* 0x00000009df00780c */ /* 0x000fe40000f84270 */
[----:B------:R-:W-:Y:S02]  /*e210*/  FMNMX.FTZ R20, R160, R20, !PT ;  /* 0x00000014a0147209 */ /* 0x000fe40007810000 */
[----:B------:R-:W-:Y:S02]  /*e220*/  @P0 LOP3.LUT R22, R22, 0x10000, RZ, 0xfc, !PT ;  /* 0x0001000016160812 */ /* 0x000fe400078efcff */
[----:B------:R-:W-:Y:S02]  /*e230*/  FMNMX.FTZ R20, R161, R20, !PT ;  /* 0x00000014a1147209 */ /* 0x000fe40007810000 */
[----:B------:R-:W-:Y:S02]  /*e240*/  ISETP.GT.AND P0, PT, R223, 0x38, P1 ;  /* 0x00000038df00780c */ /* 0x000fe40000f04270 */
[----:B------:R-:W-:-:S02]  /*e250*/  FMNMX.FTZ R20, R164, R20, !PT ;  /* 0x00000014a4147209 */ /* 0x000fc40007810000 */
[----:B------:R-:W-:Y:S02]  /*e260*/  LOP3.LUT R22, R22, 0xfffffffd, RZ, 0xc0, !PT ;  /* 0xfffffffd16167812 */ /* 0x000fe400078ec0ff */
[----:B------:R-:W-:Y:S02]  /*e270*/  FMNMX.FTZ R20, R222, R20, !PT ;  /* 0x00000014de147209 */ /* 0x000fe40007810000 */
[C---:B------:R-:W-:Y:S02]  /*e280*/  ISETP.LT.OR P3, PT, R224.reuse, 0x9, P3 ;  /* 0x00000009e000780c */ /* 0x040fe40001f61670 */
[----:B------:R-:W-:Y:S02]  /*e290*/  FMNMX.FTZ R20, R167, R20, !PT ;  /* 0x00000014a7147209 */ /* 0x000fe40007810000 */
[----:B------:R-:W-:Y:S02]  /*e2a0*/  ISETP.LT.OR P4, PT, R224, 0xa, P4 ;  /* 0x0000000ae000780c */ /* 0x000fe40002781670 */
[----:B------:R-:W-:-:S02]  /*e2b0*/  FMNMX.FTZ R20, R169, R20, !PT ;  /* 0x00000014a9147209 */ /* 0x000fc40007810000 */
[----:B------:R-:W-:Y:S02]  /*e2c0*/  @P0 LOP3.LUT R22, R22, 0x2, RZ, 0xfc, !PT ;  /* 0x0000000216160812 */ /* 0x000fe400078efcff */
[----:B------:R-:W-:Y:S02]  /*e2d0*/  FMNMX.FTZ R20, R225, R20, !PT ;  /* 0x00000014e1147209 */ /* 0x000fe40007810000 */
[----:B------:R-:W-:Y:S02]  /*e2e0*/  ISETP.GT.AND P0, PT, R223, RZ, P1 ;  /* 0x000000ffdf00720c */ /* 0x000fe40000f04270 */
[----:B------:R-:W-:Y:S02]  /*e2f0*/  FMNMX.FTZ R20, R173, R20, !PT ;  /* 0x00000014ad147209 */ /* 0x000fe40007810000 */
[----:B------:R-:W-:Y:S02]  /*e300*/  FSEL R155, R155, -INF , !P3 ;  /* 0xff8000009b9b7808 */ /* 0x000fe40005800000 */
[----:B------:R-:W-:-:S02]  /*e310*/  FMNMX.FTZ R20, R175, R20, !PT ;  /* 0x00000014af147209 */ /* 0x000fc40007810000 */
[----:B------:R-:W-:Y:S02]  /*e320*/  FSEL R156, R156, -INF , !P4 ;  /* 0xff8000009c9c7808 */ /* 0x000fe40006000000 */
[C---:B------:R-:W-:Y:S02]  /*e330*/  ISETP.GT.AND P5, PT, R223.reuse, 0x10, P1 ;  /* 0x00000010df00780c */ /* 0x040fe40000fa4270 */
[C---:B------:R-:W-:Y:S02]  /*e340*/  ISETP.GT.AND P2, PT, R223.reuse, 0x11, P1 ;  /* 0x00000011df00780c */ /* 0x040fe40000f44270 */
[C---:B------:R-:W-:Y:S02]  /*e350*/  ISETP.GT.AND P3, PT, R223.reuse, 0x18, P1 ;  /* 0x00000018df00780c */ /* 0x040fe40000f64270 */
[----:B------:R-:W-:Y:S02]  /*e360*/  ISETP.GT.AND P4, PT, R223, 0x19, P1 ;  /* 0x00000019df00780c */ /* 0x000fe40000f84270 */
[----:B------:R-:W-:-:S02]  /*e370*/  FMNMX.FTZ R20, R177, R20, !PT ;  /* 0x00000014b1147209 */ /* 0x000fc40007810000 */
[C---:B------:R-:W-:Y:S02]  /*e380*/  ISETP.LT.OR P5, PT, R224.reuse, 0x11, P5 ;  /* 0x00000011e000780c */ /* 0x040fe40002fa1670 */
[C---:B------:R-:W-:Y:S02]  /*e390*/  ISETP.LT.OR P2, PT, R224.reuse, 0x12, P2 ;  /* 0x00000012e000780c */ /* 0x040fe40001741670 */
[C---:B------:R-:W-:Y:S02]  /*e3a0*/  ISETP.LT.OR P3, PT, R224.reuse, 0x19, P3 ;  /* 0x00000019e000780c */ /* 0x040fe40001f61670 */
[----:B------:R-:W-:Y:S02]  /*e3b0*/  ISETP.LT.OR P4, PT, R224, 0x1a, P4 ;  /* 0x0000001ae000780c */ /* 0x000fe40002781670 */
[----:B------:R-:W-:Y:S02]  /*e3c0*/  FMNMX.FTZ R20, R180, R20, !PT ;  /* 0x00000014b4147209 */ /* 0x000fe40007810000 */
[----:B------:R-:W-:-:S02]  /*e3d0*/  LOP3.LUT R22, R22, 0xffffffdf, RZ, 0xc0, !PT ;  /* 0xffffffdf16167812 */ /* 0x000fc400078ec0ff */
[----:B------:R-:W-:Y:S02]  /*e3e0*/  FSEL R158, R158, -INF , !P5 ;  /* 0xff8000009e9e7808 */ /* 0x000fe40006800000 */
[----:B------:R-:W-:Y:S02]  /*e3f0*/  FSEL R159, R159, -INF , !P2 ;  /* 0xff8000009f9f7808 */ /* 0x000fe40005000000 */
[----:B------:R-:W-:Y:S02]  /*e400*/  FSEL R162, R162, -INF , !P3 ;  /* 0xff800000a2a27808 */ /* 0x000fe40005800000 */
[----:B------:R-:W-:Y:S02]  /*e410*/  FSEL R163, R163, -INF , !P4 ;  /* 0xff800000a3a37808 */ /* 0x000fe40006000000 */
[C---:B------:R-:W-:Y:S02]  /*e420*/  ISETP.GT.AND P2, PT, R223.reuse, 0x21, P1 ;  /* 0x00000021df00780c */ /* 0x040fe40000f44270 */
[----:B------:R-:W-:-:S02]  /*e430*/  ISETP.GT.AND P3, PT, R223, 0x28, P1 ;  /* 0x00000028df00780c */ /* 0x000fc40000f64270 */
[C---:B------:R-:W-:Y:S02]  /*e440*/  ISETP.GT.AND P4, PT, R223.reuse, 0x29, P1 ;  /* 0x00000029df00780c */ /* 0x040fe40000f84270 */
[C---:B------:R-:W-:Y:S02]  /*e450*/  ISETP.GT.AND P5, PT, R223.reuse, 0x30, P1 ;  /* 0x00000030df00780c */ /* 0x040fe40000fa4270 */
[C---:B------:R-:W-:Y:S02]  /*e460*/  ISETP.GT.AND P6, PT, R223.reuse, 0x31, P1 ;  /* 0x00000031df00780c */ /* 0x040fe40000fc4270 */
[----:B------:R-:W-:Y:S02]  /*e470*/  ISETP.GT.AND P1, PT, R223, 0x39, P1 ;  /* 0x00000039df00780c */ /* 0x000fe40000f24270 */
[----:B------:R-:W-:Y:S02]  /*e480*/  FMNMX.FTZ R20, R181, R20, !PT ;  /* 0x00000014b5147209 */ /* 0x000fe40007810000 */
[----:B------:R-:W-:-:S02]  /*e490*/  @P0 LOP3.LUT R22, R22, 0x20, RZ, 0xfc, !PT ;  /* 0x0000002016160812 */ /* 0x000fc400078efcff */
[----:B------:R-:W-:Y:S01]  /*e4a0*/  ISETP.LT.OR P5, PT, R224, 0x31, P5 ;  /* 0x00000031e000780c */ /* 0x000fe20002fa1670 */
[----:B------:R-:W0:Y:S01]  /*e4b0*/  SHFL.BFLY PT, R153, R20, 0x2, 0x1f ;  /* 0x0c401f0014997f89 */ /* 0x000e2200000e0000 */
[C---:B------:R-:W-:Y:S02]  /*e4c0*/  LOP3.LUT P0, RZ, R22.reuse, 0x10000, RZ, 0xc0, !PT ;  /* 0x0001000016ff7812 */ /* 0x040fe4000780c0ff */
[----:B------:R-:W-:Y:S02]  /*e4d0*/  LOP3.LUT R22, R22, 0xfffffff7, RZ, 0xc0, !PT ;  /* 0xfffffff716167812 */ /* 0x000fe400078ec0ff */
[----:B------:R-:W-:Y:S02]  /*e4e0*/  ISETP.LT.OR P0, PT, R224, 0x21, P0 ;  /* 0x00000021e000780c */ /* 0x000fe40000701670 */
[----:B------:R-:W-:Y:S02]  /*e4f0*/  @P1 LOP3.LUT R22, R22, 0x8, RZ, 0xfc, !PT ;  /* 0x0000000816161812 */ /* 0x000fe400078efcff */
[----:B------:R-:W-:-:S02]  /*e500*/  ISETP.LT.OR P6, PT, R224, 0x32, P6 ;  /* 0x00000032e000780c */ /* 0x000fc400037c1670 */
[C---:B------:R-:W-:Y:S02]  /*e510*/  LOP3.LUT P1, RZ, R22.reuse, 0x2, RZ, 0xc0, !PT ;  /* 0x0000000216ff7812 */ /* 0x040fe4000782c0ff */
[----:B------:R-:W-:Y:S02]  /*e520*/  LOP3.LUT R22, R22, 0xffffffbf, RZ, 0xc0, !PT ;  /* 0xffffffbf16167812 */ /* 0x000fe400078ec0ff */
[----:B------:R-:W-:Y:S02]  /*e530*/  ISETP.LT.OR P1, PT, R224, 0x39, P1 ;  /* 0x00000039e000780c */ /* 0x000fe40000f21670 */
[----:B------:R-:W-:Y:S02]  /*e540*/  FSEL R174, R174, -INF , !P6 ;  /* 0xff800000aeae7808 */ /* 0x000fe40007000000 */
[----:B------:R-:W-:Y:S02]  /*e550*/  @P0 LOP3.LUT R22, R22, 0x40, RZ, 0xfc, !PT ;  /* 0x0000004016160812 */ /* 0x000fe400078efcff */
[----:B------:R-:W-:-:S02]  /*e560*/  ISETP.LT.OR P0, PT, R224, 0x22, P2 ;  /* 0x00000022e000780c */ /* 0x000fc40001701670 */
[----:B------:R-:W-:Y:S02]  /*e570*/  LOP3.LUT P2, RZ, R22, 0x20, RZ, 0xc0, !PT ;  /* 0x0000002016ff7812 */ /* 0x000fe4000784c0ff */
[----:B0-----:R-:W-:Y:S02]  /*e580*/  FMNMX.FTZ R153, R20, R153, !PT ;  /* 0x0000009914997209 */ /* 0x001fe40007810000 */
[----:B------:R-:W-:Y:S02]  /*e590*/  LOP3.LUT R22, R22, 0xffffffef, RZ, 0xc0, !PT ;  /* 0xffffffef16167812 */ /* 0x000fe400078ec0ff */
[----:B------:R-:W-:Y:S01]  /*e5a0*/  ISETP.LT.OR P2, PT, R224, 0x1, P2 ;  /* 0x00000001e000780c */ /* 0x000fe20001741670 */
[----:B------:R-:W0:Y:S01]  /*e5b0*/  SHFL.BFLY PT, R171, R153, 0x1, 0x1f ;  /* 0x0c201f0099ab7f89 */ /* 0x000e2200000e0000 */
[----:B------:R-:W-:Y:S02]  /*e5c0*/  FSEL R176, R176, -INF , !P1 ;  /* 0xff800000b0b07808 */ /* 0x000fe40004800000 */
[----:B------:R-:W-:-:S02]  /*e5d0*/  FSEL R154, R154, -INF , !P2 ;  /* 0xff8000009a9a7808 */ /* 0x000fc40005000000 */
[----:B------:R-:W-:Y:S02]  /*e5e0*/  @P0 LOP3.LUT R22, R22, 0x10, RZ, 0xfc, !PT ;  /* 0x0000001016160812 */ /* 0x000fe400078efcff */
[----:B------:R-:W-:Y:S02]  /*e5f0*/  ISETP.LT.OR P0, PT, R224, 0x29, P3 ;  /* 0x00000029e000780c */ /* 0x000fe40001f01670 */
[C---:B------:R-:W-:Y:S02]  /*e600*/  LOP3.LUT P3, RZ, R22.reuse, 0x8, RZ, 0xc0, !PT ;  /* 0x0000000816ff7812 */ /* 0x040fe4000786c0ff */
[----:B------:R-:W-:Y:S02]  /*e610*/  LOP3.LUT R22, R22, 0xfffffffb, RZ, 0xc0, !PT ;  /* 0xfffffffb16167812 */ /* 0x000fe400078ec0ff */
[----:B------:R-:W-:Y:S02]  /*e620*/  FMNMX.FTZ R179, R154, R15, !PT ;  /* 0x0000000f9ab37209 */ /* 0x000fe40007810000 */
[----:B------:R-:W-:-:S02]  /*e630*/  ISETP.LT.OR P3, PT, R224, 0x3a, P3 ;  /* 0x0000003ae000780c */ /* 0x000fc40001f61670 */
[----:B------:R-:W-:Y:S02]  /*e640*/  FMNMX.FTZ R179, R152, R179, !PT ;  /* 0x000000b398b37209 */ /* 0x000fe40007810000 */
[----:B------:R-:W-:Y:S02]  /*e650*/  FSEL R178, R178, -INF , !P3 ;  /* 0xff800000b2b27808 */ /* 0x000fe40005800000 */
[----:B------:R-:W-:Y:S02]  /*e660*/  @P0 LOP3.LUT R22, R22, 0x4, RZ, 0xfc, !PT ;  /* 0x0000000416160812 */ /* 0x000fe400078efcff */
[----:B------:R-:W-:Y:S02]  /*e670*/  ISETP.LT.OR P0, PT, R224, 0x2a, P4 ;  /* 0x0000002ae000780c */ /* 0x000fe40002701670 */
[----:B0-----:R-:W-:Y:S02]  /*e680*/  FMNMX.FTZ R171, R153, R171, !PT ;  /* 0x000000ab99ab7209 */ /* 0x001fe40007810000 */
[----:B------:R-:W-:-:S02]  /*e690*/  LOP3.LUT R22, R22, 0xffffbfff, RZ, 0xc0, !PT ;  /* 0xffffbfff16167812 */ /* 0x000fc400078ec0ff */
[----:B------:R-:W-:Y:S02]  /*e6a0*/  FMNMX.FTZ R179, R155, R179, !PT ;  /* 0x000000b39bb37209 */ /* 0x000fe40007810000 */
[C---:B------:R-:W-:Y:S02]  /*e6b0*/  FSETP.NEU.FTZ.AND P4, PT, R171.reuse, -INF , PT ;  /* 0xff800000ab00780b */ /* 0x040fe40003f9d000 */
[----:B------:R-:W-:Y:S02]  /*e6c0*/  FMNMX.FTZ R179, R156, R179, !PT ;  /* 0x000000b39cb37209 */ /* 0x000fe40007810000 */
[----:B------:R-:W-:Y:S02]  /*e6d0*/  FSEL R20, R171, RZ, P4 ;  /* 0x000000ffab147208 */ /* 0x000fe40002000000 */
[----:B------:R-:W-:Y:S02]  /*e6e0*/  @P0 LOP3.LUT R22, R22, 0x4000, RZ, 0xfc, !PT ;  /* 0x0000400016160812 */ /* 0x000fe400078efcff */
[----:B------:R-:W-:Y:S01]  /*e6f0*/  FMNMX.FTZ R179, R158, R179, !PT ;  /* 0x000000b39eb37209 */ /* 0x000fe20007810000 */
[----:B------:R-:W-:Y:S01]  /*e700*/  FADD.FTZ R13, -R20, R13 ;  /* 0x0000000d140d7221 */ /* 0x000fe20000010100 */
[----:B------:R-:W-:Y:S01]  /*e710*/  LOP3.LUT R22, R22, 0xffff7fff, RZ, 0xc0, !PT ;  /* 0xffff7fff16167812 */ /* 0x000fe200078ec0ff */
[----:B------:R-:W-:Y:S01]  /*e720*/  IMAD.U32 R20, RZ, RZ, UR38 ;  /* 0x00000026ff147e24 */ /* 0x000fe2000f8e00ff */
[----:B------:R-:W-:-:S02]  /*e730*/  FMNMX.FTZ R179, R159, R179, !PT ;  /* 0x000000b39fb37209 */ /* 0x000fc40007810000 */
[----:B------:R-:W-:Y:S01]  /*e740*/  @P5 LOP3.LUT R22, R22, 0x8000, RZ, 0xfc, !PT ;  /* 0x0000800016165812 */ /* 0x000fe200078efcff */
[-C--:B------:R-:W-:Y:S01]  /*e750*/  FMUL.FTZ R153, R171, R20.reuse ;  /* 0x00000014ab997220 */ /* 0x080fe20000410000 */
[----:B------:R-:W-:Y:S01]  /*e760*/  FMNMX.FTZ R179, R162, R179, !PT ;  /* 0x000000b3a2b37209 */ /* 0x000fe20007810000 */
[----:B------:R-:W-:Y:S01]  /*e770*/  FMUL.FTZ R13, R13, R20 ;  /* 0x000000140d0d7220 */ /* 0x000fe20000410000 */
[C---:B------:R-:W-:Y:S02]  /*e780*/  LOP3.LUT P5, RZ, R22.reuse, 0x40, RZ, 0xc0, !PT ;  /* 0x0000004016ff7812 */ /* 0x040fe400078ac0ff */
[----:B------:R-:W-:Y:S02]  /*e790*/  LOP3.LUT P0, RZ, R22, 0x10, RZ, 0xc0, !PT ;  /* 0x0000001016ff7812 */ /* 0x000fe4000780c0ff */
[----:B------:R-:W-:Y:S02]  /*e7a0*/  FSEL R165, R165, -INF , !P5 ;  /* 0xff800000a5a57808 */ /* 0x000fe40006800000 */
[----:B------:R-:W-:-:S02]  /*e7b0*/  FMNMX.FTZ R179, R163, R179, !PT ;  /* 0x000000b3a3b37209 */ /* 0x000fc40007810000 */
[----:B------:R-:W-:Y:S02]  /*e7c0*/  FSEL R153, R153, RZ, P4 ;  /* 0x000000ff99997208 */ /* 0x000fe40002000000 */
[----:B------:R-:W-:Y:S02]  /*e7d0*/  LOP3.LUT P4, RZ, R22, 0x4, RZ, 0xc0, !PT ;  /* 0x0000000416ff7812 */ /* 0x000fe4000788c0ff */
[----:B------:R-:W-:Y:S01]  /*e7e0*/  FSEL R166, R166, -INF , !P0 ;  /* 0xff800000a6a67808 */ /* 0x000fe20004000000 */
[-CC-:B------:R-:W-:Y:S01]  /*e7f0*/  FFMA.FTZ R217, R217, R20.reuse, -R153.reuse ;  /* 0x00000014d9d97223 */ /* 0x180fe20000010899 */
[----:B------:R-:W-:Y:S01]  /*e800*/  FMNMX.FTZ R179, R165, R179, !PT ;  /* 0x000000b3a5b37209 */ /* 0x000fe20007810000 */
        /* <DEDUP_REMOVED lines=15> */
[----:B------:R-:W-:Y:S01]  /*e900*/  LOP3.LUT P0, RZ, R22, 0x4000, RZ, 0xc0, !PT ;  /* 0x0000400016ff7812 */ /* 0x000fe2000780c0ff */
[----:B------:R-:W-:Y:S01]  /*e910*/  MUFU.EX2 R217, R217 ;  /* 0x000000d900d97308 */ /* 0x000fe20000000800 */
[----:B------:R-:W-:-:S02]  /*e920*/  FSEL R168, R168, -INF , !P4 ;  /* 0xff800000a8a87808 */ /* 0x000fc40006000000 */
[----:B------:R-:W-:Y:S02]  /*e930*/  FMNMX.FTZ R181, R166, R179, !PT ;  /* 0x000000b3a6b57209 */ /* 0x000fe40007810000 */
[----:B------:R-:W-:Y:S02]  /*e940*/  LOP3.LUT P5, RZ, R22, 0x8000, RZ, 0xc0, !PT ;  /* 0x0000800016ff7812 */ /* 0x000fe400078ac0ff */
[----:B------:R-:W-:Y:S01]  /*e950*/  FSEL R179, R170, -INF , !P0 ;  /* 0xff800000aab37808 */ /* 0x000fe20004000000 */
[----:B------:R-:W-:Y:S01]  /*e960*/  MUFU.EX2 R219, R219 ;  /* 0x000000db00db7308 */ /* 0x000fe20000000800 */
[----:B------:R-:W-:Y:S02]  /*e970*/  FMNMX.FTZ R181, R168, R181, !PT ;  /* 0x000000b5a8b57209 */ /* 0x000fe40007810000 */
[----:B------:R-:W-:Y:S02]  /*e980*/  FSEL R172, R172, -INF , !P5 ;  /* 0xff800000acac7808 */ /* 0x000fe40006800000 */
[----:B------:R-:W-:-:S02]  /*e990*/  FMNMX.FTZ R181, R179, R181, !PT ;  /* 0x000000b5b3b57209 */ /* 0x000fc40007810000 */
[----:B------:R-:W-:Y:S01]  /*e9a0*/  LOP3.LUT P0, RZ, R22, 0x2000, RZ, 0xc0, !PT ;  /* 0x0000200016ff7812 */ /* 0x000fe2000780c0ff */
[----:B------:R-:W-:Y:S01]  /*e9b0*/  MUFU.EX2 R221, R221 ;  /* 0x000000dd00dd7308 */ /* 0x000fe20000000800 */
[----:B------:R-:W-:-:S04]  /*e9c0*/  FMNMX.FTZ R181, R172, R181, !PT ;  /* 0x000000b5acb57209 */ /* 0x000fc80007810000 */
[----:B------:R-:W-:-:S03]  /*e9d0*/  FMNMX.FTZ R181, R174, R181, !PT ;  /* 0x000000b5aeb57209 */ /* 0x000fc60007810000 */
[----:B------:R-:W-:Y:S01]  /*e9e0*/  MUFU.EX2 R157, R157 ;  /* 0x0000009d009d7308 */ /* 0x000fe20000000800 */
[----:B------:R-:W-:-:S04]  /*e9f0*/  FMNMX.FTZ R170, R176, R181, !PT ;  /* 0x000000b5b0aa7209 */ /* 0x000fc80007810000 */
[----:B------:R-:W-:-:S03]  /*ea00*/  FMNMX.FTZ R170, R178, R170, !PT ;  /* 0x000000aab2aa7209 */ /* 0x000fc60007810000 */
[----:B------:R-:W-:Y:S02]  /*ea10*/  MUFU.EX2 R160, R160 ;  /* 0x000000a000a07308 */ /* 0x000fe40000000800 */
[----:B------:R-:W0:Y:S06]  /*ea20*/  SHFL.BFLY PT, R181, R170, 0x2, 0x1f ;  /* 0x0c401f00aab57f89 */ /* 0x000e2c00000e0000 */
[----:B------:R-:W2:Y:S08]  /*ea30*/  MUFU.EX2 R161, R161 ;  /* 0x000000a100a17308 */ /* 0x000eb00000000800 */
[----:B------:R-:W-:Y:S08]  /*ea40*/  MUFU.EX2 R164, R164 ;  /* 0x000000a400a47308 */ /* 0x000ff00000000800 */
[----:B------:R-:W-:Y:S01]  /*ea50*/  MUFU.EX2 R222, R222 ;  /* 0x000000de00de7308 */ /* 0x000fe20000000800 */
[----:B0-----:R-:W-:-:S05]  /*ea60*/  FMNMX.FTZ R170, R170, R181, !PT ;  /* 0x000000b5aaaa7209 */ /* 0x001fca0007810000 */
[----:B------:R-:W0:Y:S02]  /*ea70*/  SHFL.BFLY PT, R181, R170, 0x1, 0x1f ;  /* 0x0c201f00aab57f89 */ /* 0x000e2400000e0000 */
[----:B------:R-:W-:Y:S08]  /*ea80*/  MUFU.EX2 R167, R167 ;  /* 0x000000a700a77308 */ /* 0x000ff00000000800 */
[----:B------:R-:W-:Y:S08]  /*ea90*/  MUFU.EX2 R169, R169 ;  /* 0x000000a900a97308 */ /* 0x000ff00000000800 */
[----:B------:R-:W-:Y:S01]  /*eaa0*/  MUFU.EX2 R173, R173 ;  /* 0x000000ad00ad7308 */ /* 0x000fe20000000800 */
[----:B0-----:R-:W-:Y:S01]  /*eab0*/  FMNMX.FTZ R170, R170, R181, !PT ;  /* 0x000000b5aaaa7209 */ /* 0x001fe20007810000 */
[----:B------:R-:W-:-:S06]  /*eac0*/  IMAD.MOV R181, RZ, RZ, -R197 ;  /* 0x000000ffffb57224 */ /* 0x000fcc00078e0ac5 */
[----:B------:R-:W-:Y:S01]  /*ead0*/  MUFU.EX2 R175, R175 ;  /* 0x000000af00af7308 */ /* 0x000fe20000000800 */
[C---:B------:R-:W-:Y:S01]  /*eae0*/  FSETP.NEU.FTZ.AND P2, PT, R170.reuse, -INF , PT ;  /* 0xff800000aa00780b */ /* 0x040fe20003f5d000 */
[C---:B------:R-:W-:Y:S01]  /*eaf0*/  FMUL.FTZ R223, R170.reuse, R20 ;  /* 0x00000014aadf7220 */ /* 0x040fe20000410000 */
[----:B------:R-:W-:Y:S02]  /*eb00*/  ISETP.NE.AND P1, PT, R185, R181, PT ;  /* 0x000000b5b900720c */ /* 0x000fe40003f25270 */
[----:B------:R-:W-:Y:S02]  /*eb10*/  FSEL R181, R170, RZ, P2 ;  /* 0x000000ffaab57208 */ /* 0x000fe40001000000 */
[----:B------:R-:W-:Y:S01]  /*eb20*/  FSEL R223, R223, RZ, P2 ;  /* 0x000000ffdfdf7208 */ /* 0x000fe20001000000 */
[----:B------:R-:W-:Y:S02]  /*eb30*/  MUFU.EX2 R177, R177 ;  /* 0x000000b100b17308 */ /* 0x000fe40000000800 */
[----:B------:R-:W-:-:S02]  /*eb40*/  FADD.FTZ R181, -R181, R15 ;  /* 0x0000000fb5b57221 */ /* 0x000fc40000010100 */
[-CC-:B------:R-:W-:Y:S01]  /*eb50*/  FFMA.FTZ R155, R155, R20.reuse, -R223.reuse ;  /* 0x000000149b9b7223 */ /* 0x180fe200000108df */
[-CC-:B------:R-:W-:Y:S01]  /*eb60*/  FFMA.FTZ R182, R156, R20.reuse, -R223.reuse ;  /* 0x000000149cb67223 */ /* 0x180fe200000108df */
[-CC-:B------:R-:W-:Y:S01]  /*eb70*/  FFMA.FTZ R183, R158, R20.reuse, -R223.reuse ;  /* 0x000000149eb77223 */ /* 0x180fe200000108df */
[-CC-:B------:R-:W-:Y:S01]  /*eb80*/  FFMA.FTZ R159, R159, R20.reuse, -R223.reuse ;  /* 0x000000149f9f7223 */ /* 0x180fe200000108df */
[----:B------:R0:W3:Y:S01]  /*eb90*/  MUFU.EX2 R15, R13 ;  /* 0x0000000d000f7308 */ /* 0x0000e20000000800 */
[----:B------:R-:W-:Y:S02]  /*eba0*/  @!P1 IMAD R18, R18, 0x40, R194 ;  /* 0x0000004012129824 */ /* 0x000fe400078e02c2 */
[-CC-:B------:R-:W-:Y:S01]  /*ebb0*/  FFMA.FTZ R216, R162, R20.reuse, -R223.reuse ;  /* 0x00000014a2d87223 */ /* 0x180fe200000108df */
[-CC-:B------:R-:W-:Y:S01]  /*ebc0*/  FFMA.FTZ R163, R163, R20.reuse, -R223.reuse ;  /* 0x00000014a3a37223 */ /* 0x180fe200000108df */
[----:B------:R-:W-:Y:S01]  /*ebd0*/  FFMA.FTZ R165, R165, R20, -R223 ;  /* 0x00000014a5a57223 */ /* 0x000fe200000108df */
[----:B------:R-:W-:-:S02]  /*ebe0*/  @!P1 IMAD R18, R18, 0x4, R2 ;  /* 0x0000000412129824 */ /* 0x000fc400078e0202 */
[--C-:B------:R-:W-:Y:S01]  /*ebf0*/  FFMA.FTZ R224, R166, R20, -R223.reuse ;  /* 0x00000014a6e07223 */ /* 0x100fe200000108df */
[----:B--2---:R-:W-:Y:S01]  /*ec00*/  F2FP.F16.F32.PACK_AB R156, R161, R160 ;  /* 0x000000a0a19c723e */ /* 0x004fe200000000ff */
[----:B------:R-:W-:Y:S01]  /*ec10*/  MUFU.EX2 R155, R155 ;  /* 0x0000009b009b7308 */ /* 0x000fe20000000800 */
[-C--:B0-----:R-:W-:Y:S01]  /*ec20*/  FMUL.FTZ R13, R181, R20.reuse ;  /* 0x00000014b50d7220 */ /* 0x081fe20000410000 */
[-CC-:B------:R-:W-:Y:S01]  /*ec30*/  FFMA.FTZ R181, R152, R20.reuse, -R223.reuse ;  /* 0x0000001498b57223 */ /* 0x180fe200000108df */
[-CC-:B------:R-:W-:Y:S01]  /*ec40*/  FFMA.FTZ R168, R168, R20.reuse, -R223.reuse ;  /* 0x00000014a8a87223 */ /* 0x180fe200000108df */
[-CC-:B------:R-:W-:Y:S01]  /*ec50*/  FFMA.FTZ R179, R179, R20.reuse, -R223.reuse ;  /* 0x00000014b3b37223 */ /* 0x180fe200000108df */
[-CC-:B------:R-:W-:Y:S01]  /*ec60*/  FFMA.FTZ R172, R172, R20.reuse, -R223.reuse ;  /* 0x00000014acac7223 */ /* 0x180fe200000108df */
[-CC-:B------:R-:W-:Y:S01]  /*ec70*/  FFMA.FTZ R174, R174, R20.reuse, -R223.reuse ;  /* 0x00000014aeae7223 */ /* 0x180fe200000108df */
[-C--:B------:R-:W-:Y:S01]  /*ec80*/  FFMA.FTZ R178, R178, R20.reuse, -R223 ;  /* 0x00000014b2b27223 */ /* 0x080fe200000108df */
[----:B------:R-:W0:Y:S01]  /*ec90*/  MUFU.EX2 R13, R13 ;  /* 0x0000000d000d7308 */ /* 0x000e220000000800 */
[----:B---3--:R-:W-:Y:S01]  /*eca0*/  @!P1 STS [R18+0x28800], R15 ;  /* 0x0288000f12009388 */ /* 0x008fe20000000800 */
[----:B------:R-:W-:Y:S01]  /*ecb0*/  FFMA.FTZ R3, R15, R3, R217 ;  /* 0x000000030f037223 */ /* 0x000fe200000100d9 */
[----:B------:R-:W-:Y:S01]  /*ecc0*/  FFMA.FTZ R176, R176, R20, -R223 ;  /* 0x00000014b0b07223 */ /* 0x000fe200000108df */
[C---:B------:R-:W-:Y:S01]  /*ecd0*/  F2FP.F16.F32.PACK_AB R152, R219.reuse, R217 ;  /* 0x000000d9db98723e */ /* 0x040fe200000000ff */
[-C--:B------:R-:W-:Y:S01]  /*ece0*/  FMUL.FTZ R24, R24, R15.reuse ;  /* 0x0000000f18187220 */ /* 0x080fe20000410000 */
[----:B------:R-:W-:Y:S01]  /*ecf0*/  FADD.FTZ R3, R219, R3 ;  /* 0x00000003db037221 */ /* 0x000fe20000010000 */
[----:B------:R-:W-:Y:S01]  /*ed00*/  F2FP.F16.F32.PACK_AB R158, R222, R164 ;  /* 0x000000a4de9e723e */ /* 0x000fe200000000ff */
[----:B------:R-:W-:Y:S01]  /*ed10*/  MUFU.EX2 R181, R181 ;  /* 0x000000b500b57308 */ /* 0x000fe20000000800 */
[-C--:B------:R-:W-:Y:S01]  /*ed20*/  FMUL.FTZ R25, R25, R15.reuse ;  /* 0x0000000f19197220 */ /* 0x080fe20000410000 */
[----:B------:R-:W-:Y:S01]  /*ed30*/  FADD.FTZ R3, R221, R3 ;  /* 0x00000003dd037221 */ /* 0x000fe20000010000 */
[-C--:B------:R-:W-:Y:S01]  /*ed40*/  FMUL.FTZ R28, R28, R15.reuse ;  /* 0x0000000f1c1c7220 */ /* 0x080fe20000410000 */
[-C--:B------:R-:W-:Y:S01]  /*ed50*/  FMUL.FTZ R29, R29, R15.reuse ;  /* 0x0000000f1d1d7220 */ /* 0x080fe20000410000 */
[-C--:B------:R-:W-:Y:S01]  /*ed60*/  FMUL.FTZ R32, R32, R15.reuse ;  /* 0x0000000f20207220 */ /* 0x080fe20000410000 */
[----:B------:R-:W-:Y:S01]  /*ed70*/  FADD.FTZ R3, R157, R3 ;  /* 0x000000039d037221 */ /* 0x000fe20000010000 */
[----:B------:R-:W-:Y:S01]  /*ed80*/  FMUL.FTZ R33, R33, R15 ;  /* 0x0000000f21217220 */ /* 0x000fe20000410000 */
[----:B------:R-:W-:Y:S01]  /*ed90*/  MUFU.EX2 R182, R182 ;  /* 0x000000b600b67308 */ /* 0x000fe20000000800 */
[----:B0-----:R0:W-:Y:S01]  /*eda0*/  @!P1 STS [R18+0x28820], R13 ;  /* 0x0288200d12009388 */ /* 0x0011e20000000800 */
[----:B------:R-:W-:Y:S01]  /*edb0*/  FADD.FTZ R3, R160, R3 ;  /* 0x00000003a0037221 */ /* 0x000fe20000010000 */
[----:B------:R-:W-:Y:S01]  /*edc0*/  F2FP.F16.F32.PACK_AB R160, R169, R167 ;  /* 0x000000a7a9a0723e */ /* 0x000fe200000000ff */
[-C--:B------:R-:W-:Y:S01]  /*edd0*/  FMUL.FTZ R36, R36, R15.reuse ;  /* 0x0000000f24247220 */ /* 0x080fe20000410000 */
[-C--:B------:R-:W-:Y:S01]  /*ede0*/  FMUL.FTZ R37, R37, R15.reuse ;  /* 0x0000000f25257220 */ /* 0x080fe20000410000 */
[----:B------:R-:W-:Y:S01]  /*edf0*/  FADD.FTZ R3, R161, R3 ;  /* 0x00000003a1037221 */ /* 0x000fe20000010000 */
[-C--:B------:R-:W-:Y:S01]  /*ee00*/  FMUL.FTZ R40, R40, R15.reuse ;  /* 0x0000000f28287220 */ /* 0x080fe20000410000 */
[----:B------:R-:W-:Y:S01]  /*ee10*/  MUFU.EX2 R159, R159 ;  /* 0x0000009f009f7308 */ /* 0x000fe20000000800 */
[----:B------:R-:W-:Y:S01]  /*ee20*/  FMUL.FTZ R41, R41, R15 ;  /* 0x0000000f29297220 */ /* 0x000fe20000410000 */
[----:B------:R-:W-:Y:S01]  /*ee30*/  FADD.FTZ R3, R164, R3 ;  /* 0x00000003a4037221 */ /* 0x000fe20000010000 */
[----:B0-----:R-:W-:Y:S01]  /*ee40*/  FFMA.FTZ R18, R154, R20, -R223 ;  /* 0x000000149a127223 */ /* 0x001fe200000108df */
[----:B------:R-:W-:Y:S01]  /*ee50*/  F2FP.F16.F32.PACK_AB R154, R157, R221 ;  /* 0x000000dd9d9a723e */ /* 0x000fe200000000ff */
[----:B------:R-:W-:Y:S01]  /*ee60*/  FMUL.FTZ R44, R44, R15 ;  /* 0x0000000f2c2c7220 */ /* 0x000fe20000410000 */
        /* <DEDUP_REMOVED lines=26> */
[----:B------:R-:W2:Y:S01]  /*f010*/  MUFU.EX2 R163, R163 ;  /* 0x000000a300a37308 */ /* 0x000ea20000000800 */
[----:B0-----:R-:W-:Y:S01]  /*f020*/  FFMA.FTZ R0, R13, R0, R18 ;  /* 0x000000000d007223 */ /* 0x001fe20000010012 */
[-C--:B------:R-:W-:Y:S01]  /*f030*/  FMUL.FTZ R84, R84, R15.reuse ;  /* 0x0000000f54547220 */ /* 0x080fe20000410000 */
[-C--:B------:R-:W-:Y:S01]  /*f040*/  FMUL.FTZ R85, R85, R15.reuse ;  /* 0x0000000f55557220 */ /* 0x080fe20000410000 */
[-C--:B------:R-:W-:Y:S01]  /*f050*/  FMUL.FTZ R88, R88, R15.reuse ;  /* 0x0000000f58587220 */ /* 0x080fe20000410000 */
[----:B------:R-:W-:Y:S01]  /*f060*/  FADD.FTZ R0, R181, R0 ;  /* 0x00000000b5007221 */ /* 0x000fe20000010000 */
[-C--:B------:R-:W-:Y:S01]  /*f070*/  FMUL.FTZ R89, R89, R15.reuse ;  /* 0x0000000f59597220 */ /* 0x080fe20000410000 */
[----:B------:R-:W-:Y:S01]  /*f080*/  FMUL.FTZ R92, R92, R15 ;  /* 0x0000000f5c5c7220 */ /* 0x000fe20000410000 */
[----:B------:R-:W0:Y:S01]  /*f090*/  MUFU.EX2 R161, R165 ;  /* 0x000000a500a17308 */ /* 0x000e220000000800 */
[----:B------:R-:W-:Y:S01]  /*f0a0*/  FADD.FTZ R0, R155, R0 ;  /* 0x000000009b007221 */ /* 0x000fe20000010000 */
[----:B------:R-:W-:Y:S01]  /*f0b0*/  F2FP.F16.F32.PACK_AB R155, R182, R155 ;  /* 0x0000009bb69b723e */ /* 0x000fe200000000ff */
[-C--:B------:R-:W-:Y:S01]  /*f0c0*/  FMUL.FTZ R93, R93, R15.reuse ;  /* 0x0000000f5d5d7220 */ /* 0x080fe20000410000 */
[-C--:B------:R-:W-:Y:S01]  /*f0d0*/  FMUL.FTZ R96, R96, R15.reuse ;  /* 0x0000000f60607220 */ /* 0x080fe20000410000 */
[----:B------:R-:W-:Y:S01]  /*f0e0*/  FADD.FTZ R0, R182, R0 ;  /* 0x00000000b6007221 */ /* 0x000fe20000010000 */
[-C--:B------:R-:W-:Y:S01]  /*f0f0*/  FMUL.FTZ R97, R97, R15.reuse ;  /* 0x0000000f61617220 */ /* 0x080fe20000410000 */
[----:B------:R-:W-:Y:S01]  /*f100*/  FMUL.FTZ R100, R100, R15 ;  /* 0x0000000f64647220 */ /* 0x000fe20000410000 */
[----:B------:R-:W3:Y:S01]  /*f110*/  MUFU.EX2 R162, R225 ;  /* 0x000000e100a27308 */ /* 0x000ee20000000800 */
[----:B------:R-:W-:Y:S01]  /*f120*/  FADD.FTZ R0, R157, R0 ;  /* 0x000000009d007221 */ /* 0x000fe20000010000 */
[----:B------:R-:W-:Y:S01]  /*f130*/  F2FP.F16.F32.PACK_AB R157, R159, R157 ;  /* 0x0000009d9f9d723e */ /* 0x000fe200000000ff */
[-C--:B------:R-:W-:Y:S01]  /*f140*/  FMUL.FTZ R101, R101, R15.reuse ;  /* 0x0000000f65657220 */ /* 0x080fe20000410000 */
[-C--:B------:R-:W-:Y:S01]  /*f150*/  FMUL.FTZ R104, R104, R15.reuse ;  /* 0x0000000f68687220 */ /* 0x080fe20000410000 */
[----:B------:R-:W-:Y:S01]  /*f160*/  FADD.FTZ R0, R159, R0 ;  /* 0x000000009f007221 */ /* 0x000fe20000010000 */
[----:B--2---:R-:W-:Y:S01]  /*f170*/  F2FP.F16.F32.PACK_AB R159, R163, R216 ;  /* 0x000000d8a39f723e */ /* 0x004fe200000000ff */
[-C--:B------:R-:W-:Y:S01]  /*f180*/  FMUL.FTZ R105, R105, R15.reuse ;  /* 0x0000000f69697220 */ /* 0x080fe20000410000 */
[----:B------:R-:W2:Y:S01]  /*f190*/  MUFU.EX2 R224, R224 ;  /* 0x000000e000e07308 */ /* 0x000ea20000000800 */
        /* <DEDUP_REMOVED lines=9> */
[----:B---3--:R-:W-:Y:S01]  /*f230*/  FADD.FTZ R3, R162, R3 ;  /* 0x00000003a2037221 */ /* 0x008fe20000010000 */
[----:B------:R-:W-:Y:S01]  /*f240*/  F2FP.F16.F32.PACK_AB R162, R173, R162 ;  /* 0x000000a2ada2723e */ /* 0x000fe200000000ff */
[-C--:B------:R-:W-:Y:S01]  /*f250*/  FMUL.FTZ R117, R117, R15.reuse ;  /* 0x0000000f75757220 */ /* 0x080fe20000410000 */
[-C--:B------:R-:W-:Y:S01]  /*f260*/  FMUL.FTZ R120, R120, R15.reuse ;  /* 0x0000000f78787220 */ /* 0x080fe20000410000 */
[----:B------:R-:W-:Y:S01]  /*f270*/  FADD.FTZ R3, R173, R3 ;  /* 0x00000003ad037221 */ /* 0x000fe20000010000 */
[----:B------:R-:W-:Y:S01]  /*f280*/  FMUL.FTZ R121, R121, R15 ;  /* 0x0000000f79797220 */ /* 0x000fe20000410000 */
[----:B------:R-:W0:Y:S01]  /*f290*/  MUFU.EX2 R179, R179 ;  /* 0x000000b300b37308 */ /* 0x000e220000000800 */
[C---:B--2---:R-:W-:Y:S01]  /*f2a0*/  FADD.FTZ R0, R224.reuse, R0 ;  /* 0x00000000e0007221 */ /* 0x044fe20000010000 */
[----:B------:R-:W-:Y:S01]  /*f2b0*/  FADD.FTZ R3, R175, R3 ;  /* 0x00000003af037221 */ /* 0x000fe20000010000 */
[----:B------:R-:W-:Y:S01]  /*f2c0*/  F2FP.F16.F32.PACK_AB R161, R224, R161 ;  /* 0x000000a1e0a1723e */ /* 0x000fe200000000ff */
[-C--:B------:R-:W-:Y:S01]  /*f2d0*/  FMUL.FTZ R124, R124, R15.reuse ;  /* 0x0000000f7c7c7220 */ /* 0x080fe20000410000 */
[-C--:B------:R-:W-:Y:S01]  /*f2e0*/  FMUL.FTZ R125, R125, R15.reuse ;  /* 0x0000000f7d7d7220 */ /* 0x080fe20000410000 */
[----:B------:R-:W-:Y:S01]  /*f2f0*/  FADD.FTZ R3, R177, R3 ;  /* 0x00000003b1037221 */ /* 0x000fe20000010000 */
        /* <DEDUP_REMOVED lines=32> */
[----:B------:R-:W-:Y:S01]  /*f500*/  FMUL.FTZ R47, R47, R13 ;  /* 0x0000000d2f2f7220 */ /* 0x000fe20000410000 */
[----:B------:R-:W3:Y:S01]  /*f510*/  MUFU.EX2 R167, R176 ;  /* 0x000000b000a77308 */ /* 0x000ee20000000800 */
        /* <DEDUP_REMOVED lines=8> */
[C---:B--2---:R-:W-:Y:S01]  /*f5a0*/  FADD.FTZ R3, R153.reuse, R3 ;  /* 0x0000000399037221 */ /* 0x044fe20000010000 */
[----:B------:R-:W-:Y:S01]  /*f5b0*/  F2FP.F16.F32.PACK_AB R166, R153, R166 ;  /* 0x000000a699a6723e */ /* 0x000fe200000000ff */
[-C--:B------:R-:W-:Y:S01]  /*f5c0*/  FMUL.FTZ R59, R59, R13.reuse ;  /* 0x0000000d3b3b7220 */ /* 0x080fe20000410000 */
[----:B------:R-:W-:Y:S01]  /*f5d0*/  F2FP.F16.F32.PACK_AB R153, R181, R18 ;  /* 0x00000012b599723e */ /* 0x000fe200000000ff */
[----:B------:R-:W-:Y:S01]  /*f5e0*/  BAR.SYNC.DEFER_BLOCKING 0xf, 0x100 ;  /* 0x03c4000000007b1d */ /* 0x000fe20000010000 */
[-C--:B------:R-:W-:Y:S01]  /*f5f0*/  FMUL.FTZ R62, R62, R13.reuse ;  /* 0x0000000d3e3e7220 */ /* 0x080fe20000410000 */
[-C--:B------:R-:W-:Y:S01]  /*f600*/  FMUL.FTZ R63, R63, R13.reuse ;  /* 0x0000000d3f3f7220 */ /* 0x080fe20000410000 */
[-C--:B------:R-:W-:Y:S01]  /*f610*/  FMUL.FTZ R66, R66, R13.reuse ;  /* 0x0000000d42427220 */ /* 0x080fe20000410000 */
[----:B---3--:R-:W-:Y:S01]  /*f620*/  FADD.FTZ R0, R167, R0 ;  /* 0x00000000a7007221 */ /* 0x008fe20000010000 */
[-C--:B------:R-:W-:Y:S01]  /*f630*/  FMUL.FTZ R67, R67, R13.reuse ;  /* 0x0000000d43437220 */ /* 0x080fe20000410000 */
[-C--:B------:R-:W-:Y:S01]  /*f640*/  FMUL.FTZ R70, R70, R13.reuse ;  /* 0x0000000d46467220 */ /* 0x080fe20000410000 */
[-C--:B------:R-:W-:Y:S01]  /*f650*/  FMUL.FTZ R71, R71, R13.reuse ;  /* 0x0000000d47477220 */ /* 0x080fe20000410000 */
[-C--:B------:R-:W-:Y:S01]  /*f660*/  FMUL.FTZ R74, R74, R13.reuse ;  /* 0x0000000d4a4a7220 */ /* 0x080fe20000410000 */
[-C--:B------:R-:W-:Y:S01]  /*f670*/  FMUL.FTZ R75, R75, R13.reuse ;  /* 0x0000000d4b4b7220 */ /* 0x080fe20000410000 */
[-C--:B------:R-:W-:Y:S01]  /*f680*/  FMUL.FTZ R78, R78, R13.reuse ;  /* 0x0000000d4e4e7220 */ /* 0x080fe20000410000 */
[----:B------:R-:W-:Y:S01]  /*f690*/  FMUL.FTZ R79, R79, R13 ;  /* 0x0000000d4f4f7220 */ /* 0x000fe20000410000 */
[C---:B0-----:R-:W-:Y:S01]  /*f6a0*/  F2FP.F16.F32.PACK_AB R167, R178.reuse, R167 ;  /* 0x000000a7b2a7723e */ /* 0x041fe200000000ff */
[----:B------:R-:W-:Y:S01]  /*f6b0*/  FADD.FTZ R0, R178, R0 ;  /* 0x00000000b2007221 */ /* 0x000fe20000010000 */
        /* <DEDUP_REMOVED lines=10> */
[----:B------:R0:W-:Y:S01]  /*f760*/  STSM.16.M88.4 [R198+0x26800], R152 ;  /* 0x02680098c6007844 */ /* 0x0001e20000000200 */
[-C--:B------:R-:W-:Y:S01]  /*f770*/  FMUL.FTZ R102, R102, R13.reuse ;  /* 0x0000000d66667220 */ /* 0x080fe20000410000 */
[-C--:B------:R-:W-:Y:S01]  /*f780*/  FMUL.FTZ R103, R103, R13.reuse ;  /* 0x0000000d67677220 */ /* 0x080fe20000410000 */
[-C--:B------:R-:W-:Y:S01]  /*f790*/  FMUL.FTZ R106, R106, R13.reuse ;  /* 0x0000000d6a6a7220 */ /* 0x080fe20000410000 */
[----:B------:R0:W-:Y:S01]  /*f7a0*/  STSM.16.M88.4 [R199], R156 ;  /* 0x0000009cc7007844 */ /* 0x0001e20000000200 */
        /* <DEDUP_REMOVED lines=25> */
[----:B0-----:R-:W-:Y:S06]  /*f940*/  @!P0 BRA `(.L_x_2709) ;  /* 0x0000000000048947 */ /* 0x001fec0003800000 */
[----:B------:R-:W-:Y:S01]  /*f950*/  BPT.TRAP 0x1 ;  /* 0x000000040000795c */ /* 0x000fe20000300000 */
.L_x_2709:
[----:B------:R0:W2:Y:S01]  /*f960*/  SYNCS.PHASECHK.TRANS64.TRYWAIT P1, [R21+URZ+0x28c50], R212 ;  /* 0x028c50d4150075a7 */ /* 0x0000a2000802017f */
[----:B------:R-:W-:Y:S05]  /*f970*/  @!P0 BRA `(.L_x_2710) ;  /* 0x0000000000048947 */ /* 0x000fea0003800000 */
[----:B------:R-:W-:Y:S01]  /*f980*/  BPT.TRAP 0x1 ;  /* 0x000000040000795c */ /* 0x000fe20000300000 */
.L_x_2710:
[----:B------:R-:W-:Y:S04]  /*f990*/  BSSY B2, `(.L_x_2711) ;  /* 0x0000004000027945 */ /* 0x000fe80003800000 */
[----:B--2---:R-:W-:Y:S05]  /*f9a0*/  @P1 BRA `(.L_x_2712) ;  /* 0x0000000000081947 */ /* 0x004fea0003800000 */
[----:B------:R-:W2:Y:S02]  /*f9b0*/  SYNCS.PHASECHK.TRANS64.TRYWAIT P1, [R21+URZ+0x28c50], R212 ;  /* 0x028c50d4150075a7 */ /* 0x000ea4000802017f */
[----:B--2---:R-:W-:Y:S05]  /*f9c0*/  @!P1 BRA `(.L_x_2713) ;  /* 0x0000011400c89947 */ /* 0x004fea0003800000 */
.L_x_2712:
[----:B------:R-:W-:Y:S05]  /*f9d0*/  BSYNC B2 ;  /* 0x0000000000027941 */ /* 0x000fea0003800000 */
.L_x_2711:
[----:B------:R-:W-:Y:S01]  /*f9e0*/  IMAD R168, R209, 0x1000, R193 ;  /* 0x00001000d1a87824 */ /* 0x000fe200078e02c1 */
[----:B------:R-:W-:Y:S01]  /*f9f0*/  WARPGROUP.ARRIVE ;  /* 0x00000000000079c5 */ /* 0x000fe20000000000 */
[----:B------:R-:W-:-:S03]  /*fa00*/  IMAD.MOV.U32 R169, RZ, RZ, 0x40000040 ;  /* 0x40000040ffa97424 */ /* 0x000fc600078e00ff */
[----:B------:R-:W-:Y:S02]  /*fa10*/  R2UR UR6, R168 ;  /* 0x00000000a80672ca */ /* 0x000fe400000e0000 */
[----:B------:R-:W-:Y:S01]  /*fa20*/  R2UR UR7, R169 ;  /* 0x00000000a90772ca */ /* 0x000fe200000e0000 */
[----:B------:R-:W-:-:S12]  /*fa30*/  IMAD.MOV.U32 R169, RZ, RZ, 0x40000040 ;  /* 0x40000040ffa97424 */ /* 0x000fd800078e00ff */
[----:B------:R-:W-:Y:S03]  /*fa40*/  HGMMA.64x256x16.F32 R24, R152, gdesc[UR4].tnspB, R24, gsb0 ;  /* 0x43e0000498187df0 */ /* 0x000fe60008000818 */
[----:B------:R-:W-:Y:S02]  /*fa50*/  WARPGROUP.DEPBAR.LE gsb0, 0x0 ;  /* 0x00008000000079c5 */ /* 0x000fe40000010000 */
[----:B------:R-:W-:Y:S01]  /*fa60*/  VIADD R152, R168, 0x80 ;  /* 0x00000080a8987836 */ /* 0x000fe20000000000 */
[----:B------:R-:W-:Y:S01]  /*fa70*/  MOV R153, 0x40000040 ;  /* 0x4000004000997802 */ /* 0x000fe20000000f00 */
[----:B------:R-:W-:-:S03]  /*fa80*/  WARPGROUP.ARRIVE ;  /* 0x00000000000079c5 */ /* 0x000fc60000000000 */
        /* <DEDUP_REMOVED lines=29> */
.L_x_2714:
[C---:B------:R-:W-:Y:S01]  /*fc60*/  ISETP.GT.AND P1, PT, R12.reuse, R226, PT ;  /* 0x000000e20c00720c */ /* 0x040fe20003f24270 */
[----:B012---:R-:W-:Y:S01]  /*fc70*/  VIADD R21, R21, 0x28c60 ;  /* 0x00028c6015157836 */ /* 0x007fe20000000000 */
[----:B------:R-:W-:Y:S01]  /*fc80*/  MOV R18, R209 ;  /* 0x000000d100127202 */ /* 0x000fe20000000f00 */
[----:B------:R-:W-:Y:S02]  /*fc90*/  VIADD R12, R12, 0xffffffff ;  /* 0xffffffff0c0c7836 */ /* 0x000fe40000000000 */
[----:B------:R-:W-:Y:S01]  /*fca0*/  IMAD.MOV.U32 R15, RZ, RZ, R170 ;  /* 0x000000ffff0f7224 */ /* 0x000fe200078e00aa */
[----:B------:R-:W-:Y:S01]  /*fcb0*/  PRMT R21, R187, 0x654, R21 ;  /* 0x00000654bb157816 */ /* 0x000fe20000000015 */
[----:B------:R-:W-:-:S03]  /*fcc0*/  IMAD.MOV.U32 R13, RZ, RZ, R171 ;  /* 0x000000ffff0d7224 */ /* 0x000fc600078e00ab */
[----:B------:R0:W-:Y:S03]  /*fcd0*/  SYNCS.ARRIVE.TRANS64.RED.A1T0 RZ, [R21+URZ], RZ ;  /* 0x000000ff15ff79a7 */ /* 0x0001e6000810043f */
[----:B------:R-:W-:Y:S05]  /*fce0*/  @P1 BRA `(.L_x_2715) ;  /* 0xffffffd400581947 */ /* 0x000fea000383ffff */
[----:B------:R-:W-:Y:S05]  /*fcf0*/  BSYNC B0 ;  /* 0x0000000000007941 */ /* 0x000fea0003800000 */
.L_x_2694:
[----:B------:R-:W-:Y:S02]  /*fd00*/  IMAD.MOV.U32 R15, RZ, RZ, R170 ;  /* 0x000000ffff0f7224 */ /* 0x000fe400078e00aa */
[----:B------:R-:W-:Y:S02]  /*fd10*/  IMAD.MOV.U32 R13, RZ, RZ, R171 ;  /* 0x000000ffff0d7224 */ /* 0x000fe400078e00ab */
[----:B------:R-:W-:-:S07]  /*fd20*/  IMAD.MOV.U32 R18, RZ, RZ, R209 ;  /* 0x000000ffff127224 */ /* 0x000fce00078e00d1 */
.L_x_2693:
[----:B------:R-:W-:Y:S05]  /*fd30*/  BSYNC B1 ;  /* 0x0000000000017941 */ /* 0x000fea0003800000 */
.L_x_2692:
[----:B0-----:R-:W0:Y:S01]  /*fd40*/  LDC R21, c[0x0][0x448] ;  /* 0x00011200ff157b82 */ /* 0x001e220000000800 */
[----:B------:R-:W-:Y:S01]  /*fd50*/  VIADD R152, R195, 0x3f ;  /* 0x0000003fc3987836 */ /* 0x000fe20000000000 */
[----:B------:R-:W-:-:S03]  /*fd60*/  ULDC UR4, c[0x0][0x9dc] ;  /* 0x0002770000047ab9 */ /* 0x000fc60000000800 */
[----:B------:R-:W-:Y:S01]  /*fd70*/  IMAD.MOV.U32 R155, RZ, RZ, R152 ;  /* 0x000000ffff9b7224 */ /* 0x000fe200078e0098 */
[----:B0-----:R-:W-:-:S13]  /*fd80*/  ISETP.NE.AND P4, PT, R21, 0x1, PT ;  /* 0x000000011500780c */ /* 0x001fda0003f85270 */
[----:B------:R-:W0:Y:S08]  /*fd90*/  @P4 LDC R153, c[0x0][0x44c] ;  /* 0x00011300ff994b82 */ /* 0x000e300000000800 */
[----:B------:R-:W1:Y:S01]  /*fda0*/  @P4 LDC R21, c[0x0][0x450] ;  /* 0x00011400ff154b82 */ /* 0x000e620000000800 */
[----:B0-----:R-:W-:-:S05]  /*fdb0*/  @P4 IMAD.HI.U32 R153, R152, R153, RZ ;  /* 0x0000009998994227 */ /* 0x001fca00078e00ff */
[----:B-1----:R-:W-:Y:S02]  /*fdc0*/  @P4 SHF.R.U32.HI R155, RZ, R21, R153 ;  /* 0x00000015ff9b4219 */ /* 0x002fe40000011699 */
[----:B------:R-:W-:-:S05]  /*fdd0*/  IADD3 R21, R184, 0x1, -R23 ;  /* 0x00000001b8157810 */ /* 0x000fca0007ffe817 */
[----:B------:R-:W-:Y:S02]  /*fde0*/  IMAD.IADD R155, R21, 0x1, R155 ;  /* 0x00000001159b7824 */ /* 0x000fe400078e029b */
[----:B------:R-:W0:Y:S02]  /*fdf0*/  LDC R21, c[0x0][0x9e4] ;  /* 0x00027900ff157b82 */ /* 0x000e240000000800 */
[----:B------:R-:W-:Y:S01]  /*fe00*/  VIADD R154, R155, -UR4 ;  /* 0x800000049b9a7c36 */ /* 0x000fe20008000000 */
[----:B0-----:R-:W-:-:S13]  /*fe10*/  ISETP.GE.AND P5, PT, R21, 0x1, PT ;  /* 0x000000011500780c */ /* 0x001fda0003fa6270 */
[----:B------:R-:W-:Y:S05]  /*fe20*/  @!P5 BRA `(.L_x_2716) ;  /* 0x000000000044d947 */ /* 0x000fea0003800000 */
        /* <DEDUP_REMOVED lines=10> */
.L_x_2718:
[----:B------:R-:W-:-:S13]  /*fed0*/  ISETP.NE.AND P1, PT, R21, 0x1, PT ;  /* 0x000000011500780c */ /* 0x000fda0003f25270 */
[----:B------:R-:W0:Y:S02]  /*fee0*/  @P1 LDC.64 R152, c[0x0][0x9e8] ;  /* 0x00027a00ff981b82 */ /* 0x000e240000000a00 */
[----:B0-----:R-:W-:-:S05]  /*fef0*/  @P1 IMAD.HI.U32 R152, R155, R152, RZ ;  /* 0x000000989b981227 */ /* 0x001fca00078e00ff */
[----:B------:R-:W-:-:S07]  /*ff00*/  @P1 SHF.R.U32.HI R155, RZ, R153, R152 ;  /* 0x00000099ff9b1219 */ /* 0x000fce0000011698 */
.L_x_2719:
[----:B------:R-:W-:Y:S05]  /*ff10*/  BSYNC B0 ;  /* 0x0000000000007941 */ /* 0x000fea0003800000 */
.L_x_2717:
[----:B------:R-:W-:-:S05]  /*ff20*/  IMAD R21, R155, R21, RZ ;  /* 0x000000159b157224 */ /* 0x000fca00078e02ff */
[----:B------:R-:W-:-:S07]  /*ff30*/  VIMNMX R154, R154, R21, !PT ;  /* 0x000000159a9a7248 */ /* 0x000fce0007fe0100 */
.L_x_2716:
[----:B------:R-:W2:Y:S01]  /*ff40*/  LDL R152, [R1+0x8] ;  /* 0x0000080001987983 */ /* 0x000ea20000100800 */
[----:B------:R-:W-:Y:S01]  /*ff50*/  VIADD R154, R154, 0x3f ;  /* 0x0000003f9a9a7836 */ /* 0x000fe20000000000 */
[----:B------:R-:W-:Y:S04]  /*ff60*/  BSSY B1, `(.L_x_2720) ;  /* 0x00001f2000017945 */ /* 0x000fe80003800000 */
[----:B------:R-:W-:-:S04]  /*ff70*/  SHF.R.S32.HI R21, RZ, 0x1f, R154 ;  /* 0x0000001fff157819 */ /* 0x000fc8000001149a */
[----:B------:R-:W-:-:S04]  /*ff80*/  LEA.HI R21, R21, R154, RZ, 0x6 ;  /* 0x0000009a15157211 */ /* 0x000fc800078f30ff */
[----:B------:R-:W-:-:S04]  /*ff90*/  SHF.R.S32.HI R21, RZ, 0x6, R21 ;  /* 0x00000006ff157819 */ /* 0x000fc80000011415 */
[----:B--2---:R-:W-:-:S04]  /*ffa0*/  VIMNMX R21, R152, R21, !PT ;  /* 0x0000001598157248 */ /* 0x004fc80007fe0100 */
[----:B------:R-:W-:-:S13]  /*ffb0*/  ISETP.GE.AND P1, PT, R12, R21, PT ;  /* 0x000000150c00720c */ /* 0x000fda0003f26270 */
[----:B------:R-:W-:Y:S05]  /*ffc0*/  @!P1 BRA `(.L_x_2721) ;  /* 0x0000001c00ac9947 */ /* 0x000fea0003800000 */
[----:B------:R-:W-:Y:S01]  /*ffd0*/  BSSY B0, `(.L_x_2722) ;  /* 0x00001e9000007945 */ /* 0x000fe20003800000 */
[----:B------:R-:W-:Y:S01]  /*ffe0*/  MOV R216, R15 ;  /* 0x0000000f00d87202 */ /* 0x000fe20000000f00 */
[----:B------:R-:W-:Y:S02]  /*fff0*/  IMAD.MOV.U32 R219, RZ, RZ, R13 ;  /* 0x000000ffffdb7224 */ /* 0x000fe400078e000d */
[----:B------:R-:W-:Y:S02]  /*10000*/  IMAD.MOV.U32 R209, RZ, RZ, R12 ;  /* 0x000000ffffd17224 */ /* 0x000fe400078e000c */
[----:B------:R-:W-:-:S07]  /*10010*/  IMAD.MOV.U32 R217, RZ, RZ, R18 ;  /* 0x000000ffffd97224 */ /* 0x000fce00078e0012 */
.L_x_2735:
[----:B------:R-:W-:Y:S02]  /*10020*/  VIADD R18, R217, 0x1 ;  /* 0x00000001d9127836 */ /* 0x000fe40000000000 */
[----:B0-----:R-:W-:Y:S02]  /*10030*/  IMAD.MOV.U32 R12, RZ, RZ, R209 ;  /* 0x000000ffff0c7224 */ /* 0x001fe400078e00d1 */
[----:B------:R-:W-:Y:S01]  /*10040*/  VIADD R209, R209, 0xffffffff ;  /* 0xffffffffd1d17836 */ /* 0x000fe20000000000 */
[----:B------:R-:W-:Y:S02]  /*10050*/  ISETP.NE.AND P2, PT, R18, 0x2, PT ;  /* 0x000000021200780c */ /* 0x000fe40003f45270 */
[----:B------:R-:W-:Y:S02]  /*10060*/  ISETP.GT.AND P1, PT, R12, R21, PT ;  /* 0x000000150c00720c */ /* 0x000fe40003f24270 */
[----:B------:R-:W-:Y:S02]  /*10070*/  SEL R12, RZ, 0x1, P2 ;  /* 0x00000001ff0c7807 */ /* 0x000fe40001000000 */
[----:B------:R-:W-:-:S02]  /*10080*/  SEL R18, R18, RZ, P2 ;  /* 0x000000ff12127207 */ /* 0x000fc40001000000 */
[----:B------:R-:W-:Y:S01]  /*10090*/  LOP3.LUT R19, R19, R12, RZ, 0x3c, !PT ;  /* 0x0000000c13137212 */ /* 0x000fe200078e3cff */
[----:B------:R-:W-:Y:S06]  /*100a0*/  @!P0 BRA `(.L_x_2723) ;  /* 0x0000000000048947 */ /* 0x000fec0003800000 */
[----:B------:R-:W-:Y:S01]  /*100b0*/  BPT.TRAP 0x1 ;  /* 0x000000040000795c */ /* 0x000fe20000300000 */
.L_x_2723:
[----:B------:R-:W-:Y:S01]  /*100c0*/  IMAD R12, R18, 0x8, R2 ;  /* 0x00000008120c7824 */ /* 0x000fe200078e0202 */
[----:B------:R-:W-:-:S04]  /*100d0*/  SHF.L.U32 R212, R19, 0x1f, RZ ;  /* 0x0000001f13d47819 */ /* 0x000fc800000006ff */
[----:B------:R0:W1:Y:S01]  /*100e0*/  SYNCS.PHASECHK.TRANS64.TRYWAIT P2, [R12+URZ+0x28c30], R212 ;  /* 0x028c30d40c0075a7 */ /* 0x000062000804017f */
[----:B------:R-:W-:Y:S05]  /*100f0*/  @!P0 BRA `(.L_x_2724) ;  /* 0x0000000000048947 */ /* 0x000fea0003800000 */
[----:B------:R-:W-:Y:S01]  /*10100*/  BPT.TRAP 0x1 ;  /* 0x000000040000795c */ /* 0x000fe20000300000 */
.L_x_2724:
[----:B------:R-:W-:Y:S01]  /*10110*/  BSSY B2, `(.L_x_2725) ;  /* 0x0000006000027945 */ /* 0x000fe20003800000 */
[----:B------:R-:W-:Y:S01]  /*10120*/  IMAD R156, R18, 0x200, R14 ;  /* 0x00000200129c7824 */ /* 0x000fe200078e020e */
[----:B------:R-:W-:Y:S02]  /*10130*/  MOV R157, 0x40000040 ;  /* 0x40000040009d7802 */ /* 0x000fe40000000f00 */
[----:B-1----:R-:W-:Y:S05]  /*10140*/  @P2 BRA `(.L_x_2726) ;  /* 0x0000000000082947 */ /* 0x002fea0003800000 */
[----:B------:R-:W1:Y:S02]  /*10150*/  SYNCS.PHASECHK.TRANS64.TRYWAIT P2, [R12+URZ+0x28c30], R212 ;  /* 0x028c30d40c0075a7 */ /* 0x000e64000804017f */
[----:B-1----:R-:W-:Y:S05]  /*10160*/  @!P2 BRA `(.L_x_2727) ;  /* 0x0000010c00f4a947 */ /* 0x002fea0003800000 */
.L_x_2726:
[----:B------:R-:W-:Y:S05]  /*10170*/  BSYNC B2 ;  /* 0x0000000000027941 */ /* 0x000fea0003800000 */
.L_x_2725:
[C---:B------:R-:W-:Y:S01]  /*10180*/  R2UR UR6, R156.reuse ;  /* 0x000000009c0672ca */ /* 0x040fe200000e0000 */
[C---:B------:R-:W-:Y:S01]  /*10190*/  VIADD R154, R156.reuse, 0x2 ;  /* 0x000000029c9a7836 */ /* 0x040fe20000000000 */
[----:B------:R-:W-:Y:S01]  /*101a0*/  R2UR UR7, R157 ;  /* 0x000000009d0772ca */ /* 0x000fe200000e0000 */
[----:B------:R-:W-:Y:S01]  /*101b0*/  VIADD R152, R156, 0x4 ;  /* 0x000000049c987836 */ /* 0x000fe20000000000 */
[----:B------:R-:W-:Y:S01]  /*101c0*/  R2UR UR4, R4 ;  /* 0x00000000040472ca */ /* 0x000fe200000e0000 */
[----:B------:R-:W-:Y:S01]  /*101d0*/  VIADD R156, R156, 0x6 ;  /* 0x000000069c9c7836 */ /* 0x000fe20000000000 */
[----:B------:R-:W-:Y:S01]  /*101e0*/  R2UR UR5, R5 ;  /* 0x00000000050572ca */ /* 0x000fe200000e0000 */
[----:B------:R-:W-:Y:S01]  /*101f0*/  IMAD.MOV.U32 R155, RZ, RZ, 0x40000040 ;  /* 0x40000040ff9b7424 */ /* 0x000fe200078e00ff */
        /* <DEDUP_REMOVED lines=28> */
.L_x_2728:
        /* <DEDUP_REMOVED lines=26> */
[----:B------:R-:W-:-:S06]  /*10560*/  FMUL.FTZ R162, R162, UR4 ;  /* 0x00000004a2a27c20 */ /* 0x000fcc0008410000 */
        /* <DEDUP_REMOVED lines=58> */
[----:B------:R-:W-:-:S04]  /*10910*/  FFMA.FTZ R181, R181, R20, -R154 ;  /* 0x00000014b5b57223 */ /* 0x000fc8000001089a */
        /* <DEDUP_REMOVED lines=8> */
[----:B------:R-:W-:Y:S01]  /*109a0*/  MUFU.EX2 R219, R156 ;  /* 0x0000009c00db7308 */ /* 0x000fe20000000800 */
[----:B---3--:R-:W-:Y:S01]  /*109b0*/  FFMA.FTZ R154, R173, R3, R15 ;  /* 0x00000003ad9a7223 */ /* 0x008fe2000001000f */
[----:B------:R-:W-:Y:S01]  /*109c0*/  FMUL.FTZ R3, R163, UR4 ;  /* 0x00000004a3037c20 */ /* 0x000fe20008410000 */
[----:B------:R-:W-:Y:S01]  /*109d0*/  FMUL.FTZ R163, R170, UR4 ;  /* 0x00000004aaa37c20 */ /* 0x000fe20008410000 */
[----:B------:R-:W-:Y:S01]  /*109e0*/  FMUL.FTZ R170, R175, UR4 ;  /* 0x00000004afaa7c20 */ /* 0x000fe20008410000 */
[----:B------:R-:W-:Y:S01]  /*109f0*/  FMUL.FTZ R175, R182, UR4 ;  /* 0x00000004b6af7c20 */ /* 0x000fe20008410000 */
[-C--:B------:R-:W-:Y:S01]  /*10a00*/  FMUL.FTZ R37, R37, R173.reuse ;  /* 0x000000ad25257220 */ /* 0x080fe20000410000 */
[----:B------:R-:W-:Y:S01]  /*10a10*/  FMUL.FTZ R40, R40, R173 ;  /* 0x000000ad28287220 */ /* 0x000fe20000410000 */
[----:B------:R-:W-:Y:S01]  /*10a20*/  MUFU.TANH R3, R3 ;  /* 0x0000000300037308 */ /* 0x000fe20000002400 */
[C---:B----4-:R-:W-:Y:S01]  /*10a30*/  FADD.FTZ R154, R152.reuse, R154 ;  /* 0x0000009a989a7221 */ /* 0x050fe20000010000 */
[----:B------:R-:W-:Y:S01]  /*10a40*/  F2FP.F16.F32.PACK_AB R152, R152, R15 ;  /* 0x0000000f9898723e */ /* 0x000fe200000000ff */
        /* <DEDUP_REMOVED lines=12> */
[-C--:B------:R-:W-:Y:S01]  /*10b10*/  FMUL.FTZ R64, R64, R173.reuse ;  /* 0x000000ad40407220 */ /* 0x080fe20000410000 */
[----:B------:R-:W-:Y:S01]  /*10b20*/  MUFU.TANH R163, R163 ;  /* 0x000000a300a37308 */ /* 0x000fe20000002400 */
[----:B--2---:R-:W-:Y:S01]  /*10b30*/  FMUL.FTZ R153, R166, UR4 ;  /* 0x00000004a6997c20 */ /* 0x004fe20008410000 */
[----:B------:R-:W-:Y:S01]  /*10b40*/  FMUL.FTZ R166, R171, UR4 ;  /* 0x00000004aba67c20 */ /* 0x000fe20008410000 */
[----:B------:R-:W-:Y:S01]  /*10b50*/  FMUL.FTZ R171, R178, UR4 ;  /* 0x00000004b2ab7c20 */ /* 0x000fe20008410000 */
[-C--:B------:R-:W-:Y:S01]  /*10b60*/  FMUL.FTZ R65, R65, R173.reuse ;  /* 0x000000ad41417220 */ /* 0x080fe20000410000 */
[-C--:B------:R-:W-:Y:S01]  /*10b70*/  FMUL.FTZ R68, R68, R173.reuse ;  /* 0x000000ad44447220 */ /* 0x080fe20000410000 */
[-C--:B------:R-:W-:Y:S01]  /*10b80*/  FMUL.FTZ R69, R69, R173.reuse ;  /* 0x000000ad45457220 */ /* 0x080fe20000410000 */
[-C--:B------:R-:W-:Y:S01]  /*10b90*/  FMUL.FTZ R72, R72, R173.reuse ;  /* 0x000000ad48487220 */ /* 0x080fe20000410000 */
[----:B------:R-:W-:Y:S01]  /*10ba0*/  MUFU.TANH R153, R153 ;  /* 0x0000009900997308 */ /* 0x000fe20000002400 */
[----:B---3--:R-:W-:Y:S01]  /*10bb0*/  FADD.FTZ R154, R15, R154 ;  /* 0x0000009a0f9a7221 */ /* 0x008fe20000010000 */
[-C--:B------:R-:W-:Y:S01]  /*10bc0*/  FMUL.FTZ R73, R73, R173.reuse ;  /* 0x000000ad49497220 */ /* 0x080fe20000410000 */
[-C--:B------:R-:W-:Y:S01]  /*10bd0*/  FMUL.FTZ R76, R76, R173.reuse ;  /* 0x000000ad4c4c7220 */ /* 0x080fe20000410000 */
[----:B------:R-:W-:Y:S01]  /*10be0*/  FMUL.FTZ R77, R77, R173 ;  /* 0x000000ad4d4d7220 */ /* 0x000fe20000410000 */
[C---:B------:R-:W-:Y:S01]  /*10bf0*/  FADD.FTZ R156, R219.reuse, R154 ;  /* 0x0000009adb9c7221 */ /* 0x040fe20000010000 */
[----:B------:R-:W-:Y:S01]  /*10c00*/  F2FP.F16.F32.PACK_AB R154, R219, R15 ;  /* 0x0000000fdb9a723e */ /* 0x000fe200000000ff */
        /* <DEDUP_REMOVED lines=9> */
[----:B------:R4:W5:Y:S01]  /*10ca0*/  MUFU.EX2 R219, R160 ;  /* 0x000000a000db7308 */ /* 0x0009620000000800 */
[----:B--2---:R-:W-:Y:S01]  /*10cb0*/  FMUL.FTZ R157, R167, UR4 ;  /* 0x00000004a79d7c20 */ /* 0x004fe20008410000 */
[----:B------:R-:W-:Y:S01]  /*10cc0*/  FMUL.FTZ R167, R174, UR4 ;  /* 0x00000004aea77c20 */ /* 0x000fe20008410000 */
[----:B------:R-:W-:Y:S01]  /*10cd0*/  FMUL.FTZ R174, R179, UR4 ;  /* 0x00000004b3ae7c20 */ /* 0x000fe20008410000 */
[----:B------:R-:W-:Y:S01]  /*10ce0*/  FMUL.FTZ R179, R183, UR4 ;  /* 0x00000004b7b37c20 */ /* 0x000fe20008410000 */
[-C--:B------:R-:W-:Y:S01]  /*10cf0*/  FMUL.FTZ R96, R96, R173.reuse ;  /* 0x000000ad60607220 */ /* 0x080fe20000410000 */
[-C--:B------:R-:W-:Y:S01]  /*10d00*/  FMUL.FTZ R97, R97, R173.reuse ;  /* 0x000000ad61617220 */ /* 0x080fe20000410000 */
[----:B------:R-:W-:Y:S01]  /*10d10*/  FMUL.FTZ R100, R100, R173 ;  /* 0x000000ad64647220 */ /* 0x000fe20000410000 */
[----:B------:R-:W2:Y:S01]  /*10d20*/  MUFU.TANH R157, R157 ;  /* 0x0000009d009d7308 */ /* 0x000ea20000002400 */
[----:B----4-:R-:W-:-:S02]  /*10d30*/  IMAD.MOV R160, RZ, RZ, -R197 ;  /* 0x000000ffffa07224 */ /* 0x010fc400078e0ac5 */
[----:B---3--:R-:W-:Y:S01]  /*10d40*/  FADD.FTZ R156, R15, R156 ;  /* 0x0000009c0f9c7221 */ /* 0x008fe20000010000 */
[-C--:B------:R-:W-:Y:S01]  /*10d50*/  FMUL.FTZ R101, R101, R173.reuse ;  /* 0x000000ad65657220 */ /* 0x080fe20000410000 */
[-C--:B------:R-:W-:Y:S01]  /*10d60*/  FMUL.FTZ R104, R104, R173.reuse ;  /* 0x000000ad68687220 */ /* 0x080fe20000410000 */
[-C--:B------:R-:W-:Y:S01]  /*10d70*/  FMUL.FTZ R105, R105, R173.reuse ;  /* 0x000000ad69697220 */ /* 0x080fe20000410000 */
[----:B------:R-:W-:Y:S01]  /*10d80*/  ISETP.NE.AND P2, PT, R185, R160, PT ;  /* 0x000000a0b900720c */ /* 0x000fe20003f45270 */
[-C--:B------:R-:W-:Y:S01]  /*10d90*/  FMUL.FTZ R108, R108, R173.reuse ;  /* 0x000000ad6c6c7220 */ /* 0x080fe20000410000 */
[----:B------:R-:W-:Y:S01]  /*10da0*/  IADD3 R160, R12, 0x28c40, RZ ;  /* 0x00028c400ca07810 */ /* 0x000fe20007ffe0ff */
[----:B------:R-:W3:Y:S01]  /*10db0*/  MUFU.TANH R166, R166 ;  /* 0x000000a600a67308 */ /* 0x000ee20000002400 */
[-C--:B------:R-:W-:Y:S01]  /*10dc0*/  FMUL.FTZ R109, R109, R173.reuse ;  /* 0x000000ad6d6d7220 */ /* 0x080fe20000410000 */
[-C--:B------:R-:W-:Y:S01]  /*10dd0*/  FMUL.FTZ R112, R112, R173.reuse ;  /* 0x000000ad70707220 */ /* 0x080fe20000410000 */
[----:B------:R-:W-:Y:S01]  /*10de0*/  PRMT R160, R187, 0x654, R160 ;  /* 0x00000654bba07816 */ /* 0x000fe200000000a0 */
[-C--:B------:R-:W-:Y:S01]  /*10df0*/  FMUL.FTZ R113, R113, R173.reuse ;  /* 0x000000ad71717220 */ /* 0x080fe20000410000 */
[-C--:B------:R-:W-:Y:S01]  /*10e00*/  FMUL.FTZ R116, R116, R173.reuse ;  /* 0x000000ad74747220 */ /* 0x080fe20000410000 */
[-C--:B------:R-:W-:Y:S01]  /*10e10*/  FMUL.FTZ R117, R117, R173.reuse ;  /* 0x000000ad75757220 */ /* 0x080fe20000410000 */
[----:B------:R5:W-:Y:S01]  /*10e20*/  SYNCS.ARRIVE.TRANS64.RED.A1T0 RZ, [R160+URZ], RZ ;  /* 0x000000ffa0ff79a7 */ /* 0x000be2000810043f */
[----:B------:R-:W4:Y:S01]  /*10e30*/  MUFU.TANH R167, R167 ;  /* 0x000000a700a77308 */ /* 0x000f220000002400 */
[-C--:B------:R-:W-:Y:S01]  /*10e40*/  FMUL.FTZ R120, R120, R173.reuse ;  /* 0x000000ad78787220 */ /* 0x080fe20000410000 */
[-C--:B------:R-:W-:Y:S01]  /*10e50*/  FMUL.FTZ R121, R121, R173.reuse ;  /* 0x000000ad79797220 */ /* 0x080fe20000410000 */
[-C--:B------:R-:W-:Y:S01]  /*10e60*/  FMUL.FTZ R124, R124, R173.reuse ;  /* 0x000000ad7c7c7220 */ /* 0x080fe20000410000 */
[-C--:B------:R-:W-:Y:S01]  /*10e70*/  FMUL.FTZ R125, R125, R173.reuse ;  /* 0x000000ad7d7d7220 */ /* 0x080fe20000410000 */
[-C--:B------:R-:W-:Y:S01]  /*10e80*/  FMUL.FTZ R128, R128, R173.reuse ;  /* 0x000000ad80807220 */ /* 0x080fe20000410000 */
[----:B------:R-:W-:Y:S01]  /*10e90*/  FMUL.FTZ R129, R129, R173 ;  /* 0x000000ad81817220 */ /* 0x000fe20000410000 */
[C---:B-----5:R-:W-:Y:S01]  /*10ea0*/  FADD.FTZ R160, R219.reuse, R156 ;  /* 0x0000009cdba07221 */ /* 0x060fe20000010000 */
[----:B------:R-:W-:Y:S01]  /*10eb0*/  F2FP.F16.F32.PACK_AB R156, R219, R15 ;  /* 0x0000000fdb9c723e */ /* 0x000fe200000000ff */
[----:B------:R-:W5:Y:S01]  /*10ec0*/  MUFU.TANH R170, R170 ;  /* 0x000000aa00aa7308 */ /* 0x000f620000002400 */
[----:B------:R-:W-:Y:S01]  /*10ed0*/  FMNMX.FTZ R15, R177, R216, !PT ;  /* 0x000000d8b10f7209 */ /* 0x000fe20007810000 */
[-C--:B------:R-:W-:Y:S01]  /*10ee0*/  FMUL.FTZ R132, R132, R173.reuse ;  /* 0x000000ad84847220 */ /* 0x080fe20000410000 */
[-C--:B------:R-:W-:Y:S01]  /*10ef0*/  FMUL.FTZ R133, R133, R173.reuse ;  /* 0x000000ad85857220 */ /* 0x080fe20000410000 */
[----:B------:R-:W-:Y:S01]  /*10f00*/  FMUL.FTZ R136, R136, R173 ;  /* 0x000000ad88887220 */ /* 0x000fe20000410000 */
[----:B------:R-:W-:Y:S01]  /*10f10*/  FMNMX.FTZ R15, R155, R15, !PT ;  /* 0x0000000f9b0f7209 */ /* 0x000fe20007810000 */
[-C--:B------:R-:W-:Y:S01]  /*10f20*/  FMUL.FTZ R137, R137, R173.reuse ;  /* 0x000000ad89897220 */ /* 0x080fe20000410000 */
[----:B------:R-:W-:Y:S01]  /*10f30*/  FMUL.FTZ R140, R140, R173 ;  /* 0x000000ad8c8c7220 */ /* 0x000fe20000410000 */
[----:B------:R-:W0:Y:S01]  /*10f40*/  MUFU.TANH R171, R171 ;  /* 0x000000ab00ab7308 */ /* 0x000e220000002400 */
[----:B------:R-:W-:Y:S01]  /*10f50*/  FMNMX.FTZ R15, R158, R15, !PT ;  /* 0x0000000f9e0f7209 */ /* 0x000fe20007810000 */
[-C--:B------:R-:W-:Y:S01]  /*10f60*/  FMUL.FTZ R141, R141, R173.reuse ;  /* 0x000000ad8d8d7220 */ /* 0x080fe20000410000 */
[-C--:B------:R-:W-:Y:S01]  /*10f70*/  FMUL.FTZ R144, R144, R173.reuse ;  /* 0x000000ad90907220 */ /* 0x080fe20000410000 */
[----:B------:R-:W-:Y:S01]  /*10f80*/  FMUL.FTZ R145, R145, R173 ;  /* 0x000000ad91917220 */ /* 0x000fe20000410000 */
[----:B------:R-:W-:Y:S01]  /*10f90*/  FMNMX.FTZ R15, R159, R15, !PT ;  /* 0x0000000f9f0f7209 */ /* 0x000fe20007810000 */
[-C--:B------:R-:W-:Y:S01]  /*10fa0*/  FMUL.FTZ R148, R148, R173.reuse ;  /* 0x000000ad94947220 */ /* 0x080fe20000410000 */
[----:B------:R-:W-:Y:S01]  /*10fb0*/  FMUL.FTZ R149, R149, R173 ;  /* 0x000000ad95957220 */ /* 0x000fe20000410000 */
[----:B------:R-:W1:Y:S01]  /*10fc0*/  MUFU.TANH R174, R174 ;  /* 0x000000ae00ae7308 */ /* 0x000e620000002400 */
[----:B------:R-:W-:-:S04]  /*10fd0*/  FMNMX.FTZ R15, R162, R15, !PT ;  /* 0x0000000fa20f7209 */ /* 0x000fc80007810000 */
[----:B------:R-:W-:-:S03]  /*10fe0*/  FMNMX.FTZ R15, R3, R15, !PT ;  /* 0x0000000f030f7209 */ /* 0x000fc60007810000 */
[----:B------:R-:W1:Y:S01]  /*10ff0*/  MUFU.TANH R175, R175 ;  /* 0x000000af00af7308 */ /* 0x000e620000002400 */
[----:B------:R-:W-:-:S04]  /*11000*/  FMNMX.FTZ R15, R153, R15, !PT ;  /* 0x0000000f990f7209 */ /* 0x000fc80007810000 */
[----:B--2---:R-:W-:-:S03]  /*11010*/  FMNMX.FTZ R15, R157, R15, !PT ;  /* 0x0000000f9d0f7209 */ /* 0x004fc60007810000 */
[----:B------:R-:W-:Y:S01]  /*11020*/  MUFU.TANH R179, R179 ;  /* 0x000000b300b37308 */ /* 0x000fe20000002400 */
[----:B------:R-:W-:-:S04]  /*11030*/  FMNMX.FTZ R15, R163, R15, !PT ;  /* 0x0000000fa30f7209 */ /* 0x000fc80007810000 */
[----:B---3--:R-:W-:-:S03]  /*11040*/  FMNMX.FTZ R15, R166, R15, !PT ;  /* 0x0000000fa60f7209 */ /* 0x008fc60007810000 */
[----:B------:R-:W2:Y:S01]  /*11050*/  MUFU.EX2 R161, R161 ;  /* 0x000000a100a17308 */ /* 0x000ea20000000800 */
[----:B----4-:R-:W-:-:S04]  /*11060*/  FMNMX.FTZ R15, R167, R15, !PT ;  /* 0x0000000fa70f7209 */ /* 0x010fc80007810000 */
[----:B-----5:R-:W-:-:S03]  /*11070*/  FMNMX.FTZ R15, R170, R15, !PT ;  /* 0x0000000faa0f7209 */ /* 0x020fc60007810000 */
[----:B------:R-:W3:Y:S01]  /*11080*/  MUFU.EX2 R164, R164 ;  /* 0x000000a400a47308 */ /* 0x000ee20000000800 */
[----:B0-----:R-:W-:-:S04]  /*11090*/  FMNMX.FTZ R15, R171, R15, !PT ;  /* 0x0000000fab0f7209 */ /* 0x001fc80007810000 */
[----:B-1----:R-:W-:-:S03]  /*110a0*/  FMNMX.FTZ R15, R174, R15, !PT ;  /* 0x0000000fae0f7209 */ /* 0x002fc60007810000 */
[----:B------:R-:W-:Y:S01]  /*110b0*/  MUFU.EX2 R165, R165 ;  /* 0x000000a500a57308 */ /* 0x000fe20000000800 */
[----:B------:R-:W-:Y:S01]  /*110c0*/  FMNMX.FTZ R15, R175, R15, !PT ;  /* 0x0000000faf0f7209 */ /* 0x000fe20007810000 */
[----:B--2---:R-:W-:-:S03]  /*110d0*/  FADD.FTZ R160, R161, R160 ;  /* 0x000000a0a1a07221 */ /* 0x004fc60000010000 */
[----:B------:R-:W-:-:S03]  /*110e0*/  FMNMX.FTZ R15, R179, R15, !PT ;  /* 0x0000000fb30f7209 */ /* 0x000fc60007810000 */
[----:B------:R-:W-:Y:S01]  /*110f0*/  MUFU.EX2 R169, R169 ;  /* 0x000000a900a97308 */ /* 0x000fe20000000800 */
[----:B---3--:R-:W-:Y:S01]  /*11100*/  FADD.FTZ R160, R164, R160 ;  /* 0x000000a0a4a07221 */ /* 0x008fe20000010000 */
[----:B------:R-:W0:Y:S06]  /*11110*/  SHFL.BFLY PT, R178, R15, 0x2, 0x1f ;  /* 0x0c401f000fb27f89 */ /* 0x000e2c00000e0000 */
[----:B------:R-:W-:Y:S08]  /*11120*/  MUFU.EX2 R172, R172 ;  /* 0x000000ac00ac7308 */ /* 0x000ff00000000800 */
[----:B------:R-:W-:Y:S08]  /*11130*/  MUFU.EX2 R176, R176 ;  /* 0x000000b000b07308 */ /* 0x000ff00000000800 */
[----:B------:R-:W-:Y:S01]  /*11140*/  MUFU.EX2 R221, R221 ;  /* 0x000000dd00dd7308 */ /* 0x000fe20000000800 */
[----:B0-----:R-:W-:-:S05]  /*11150*/  FMNMX.FTZ R15, R15, R178, !PT ;  /* 0x000000b20f0f7209 */ /* 0x001fca0007810000 */
[----:B------:R-:W0:Y:S02]  /*11160*/  SHFL.BFLY PT, R182, R15, 0x1, 0x1f ;  /* 0x0c201f000fb67f89 */ /* 0x000e2400000e0000 */
[----:B------:R1:W-:Y:S08]  /*11170*/  MUFU.EX2 R178, R168 ;  /* 0x000000a800b27308 */ /* 0x0003f00000000800 */
[----:B------:R-:W-:Y:S08]  /*11180*/  MUFU.EX2 R180, R180 ;  /* 0x000000b400b47308 */ /* 0x000ff00000000800 */
[----:B------:R-:W-:Y:S01]  /*11190*/  MUFU.EX2 R181, R181 ;  /* 0x000000b500b57308 */ /* 0x000fe20000000800 */
[----:B0-----:R-:W-:Y:S01]  /*111a0*/  FMNMX.FTZ R15, R15, R182, !PT ;  /* 0x000000b60f0f7209 */ /* 0x001fe20007810000 */
[----:B------:R-:W-:-:S04]  /*111b0*/  @!P2 IMAD R182, R217, 0x40, R194 ;  /* 0x00000040d9b6a824 */ /* 0x000fc800078e02c2 */
[----:B-1----:R-:W-:Y:S01]  /*111c0*/  FADD.FTZ R168, -R15, R216 ;  /* 0x000000d80fa87221 */ /* 0x002fe20000010100 */
[----:B------:R-:W-:-:S03]  /*111d0*/  @!P2 IMAD R182, R182, 0x4, R2 ;  /* 0x00000004b6b6a824 */ /* 0x000fc600078e0202 */
[----:B------:R-:W-:Y:S02]  /*111e0*/  FMUL.FTZ R168, R168, R20 ;  /* 0x00000014a8a87220 */ /* 0x000fe40000410000 */
[----:B------:R-:W-:Y:S04]  /*111f0*/  @!P2 STS [R182+0x28800], R173 ;  /* 0x028800adb600a388 */ /* 0x000fe80000000800 */
        /* <DEDUP_REMOVED lines=108> */
[-C--:B------:R-:W-:Y:S01]  /*118c0*/  FMUL.FTZ R139, R139, R168.reuse ;  /* 0x000000a88b8b7220 */ /* 0x080fe20000410000 */
[----:B------:R-:W-:Y:S01]  /*118d0*/  FADD.FTZ R3, R172, R3 ;  /* 0x00000003ac037221 */ /* 0x000fe20000010000 */
[----:B------:R-:W2:Y:S01]  /*118e0*/  MUFU.EX2 R170, R170 ;  /* 0x000000aa00aa7308 */ /* 0x000ea20000000800 */
        /* <DEDUP_REMOVED lines=8> */
[----:B-1----:R-:W-:Y:S01]  /*11970*/  FADD.FTZ R163, R0, R162 ;  /* 0x000000a200a37221 */ /* 0x002fe20000010000 */
[----:B------:R-:W-:Y:S01]  /*11980*/  F2FP.F16.F32.PACK_AB R162, R172, R169 ;  /* 0x000000a9aca2723e */ /* 0x000fe200000000ff */
[----:B------:R-:W-:-:S05]  /*11990*/  FMUL.FTZ R151, R151, R168 ;  /* 0x000000a897977220 */ /* 0x000fca0000410000 */
[----:B------:R-:W1:Y:S01]  /*119a0*/  MUFU.EX2 R174, R174 ;  /* 0x000000ae00ae7308 */ /* 0x000e620000000800 */
[C---:B--2---:R-:W-:Y:S01]  /*119b0*/  FADD.FTZ R164, R170.reuse, R163 ;  /* 0x000000a3aaa47221 */ /* 0x044fe20000010000 */
[----:B------:R-:W-:Y:S01]  /*119c0*/  F2FP.F16.F32.PACK_AB R163, R170, R0 ;  /* 0x00000000aaa3723e */ /* 0x000fe200000000ff */
[----:B------:R-:W-:-:S04]  /*119d0*/  FADD.FTZ R0, R176, R3 ;  /* 0x00000003b0007221 */ /* 0x000fc80000010000 */
[----:B------:R-:W-:Y:S01]  /*119e0*/  FADD.FTZ R0, R221, R0 ;  /* 0x00000000dd007221 */ /* 0x000fe20000010000 */
[----:B------:R-:W2:Y:S01]  /*119f0*/  MUFU.EX2 R167, R175 ;  /* 0x000000af00a77308 */ /* 0x000ea20000000800 */
[----:B---3--:R-:W-:Y:S01]  /*11a00*/  FADD.FTZ R3, R171, R164 ;  /* 0x000000a4ab037221 */ /* 0x008fe20000010000 */
[----:B------:R-:W-:Y:S01]  /*11a10*/  F2FP.F16.F32.PACK_AB R164, R221, R176 ;  /* 0x000000b0dda4723e */ /* 0x000fe200000000ff */
[----:B------:R-:W-:Y:S01]  /*11a20*/  FADD.FTZ R166, R180, R0 ;  /* 0x00000000b4a67221 */ /* 0x000fe20000010000 */
[----:B------:R0:W-:Y:S04]  /*11a30*/  STSM.16.M88.4 [R201], R160 ;  /* 0x000000a0c9007844 */ /* 0x0001e80000000200 */
[----:B------:R-:W3:Y:S01]  /*11a40*/  MUFU.EX2 R179, R179 ;  /* 0x000000b300b37308 */ /* 0x000ee20000000800 */
[C---:B-1----:R-:W-:Y:S01]  /*11a50*/  FADD.FTZ R3, R174.reuse, R3 ;  /* 0x00000003ae037221 */ /* 0x042fe20000010000 */
[----:B------:R-:W-:-:S03]  /*11a60*/  F2FP.F16.F32.PACK_AB R165, R174, R171 ;  /* 0x000000abaea5723e */ /* 0x000fc600000000ff */
[----:B--2---:R-:W-:Y:S01]  /*11a70*/  FADD.FTZ R0, R167, R3 ;  /* 0x00000003a7007221 */ /* 0x004fe20000010000 */
[C---:B------:R-:W-:Y:S01]  /*11a80*/  FADD.FTZ R3, R181.reuse, R166 ;  /* 0x000000a6b5037221 */ /* 0x040fe20000010000 */
[----:B------:R-:W-:Y:S02]  /*11a90*/  F2FP.F16.F32.PACK_AB R166, R181, R180 ;  /* 0x000000b4b5a6723e */ /* 0x000fe400000000ff */
[C---:B---3--:R-:W-:Y:S01]  /*11aa0*/  F2FP.F16.F32.PACK_AB R167, R179.reuse, R167 ;  /* 0x000000a7b3a7723e */ /* 0x048fe200000000ff */
[----:B------:R-:W-:-:S04]  /*11ab0*/  FADD.FTZ R0, R179, R0 ;  /* 0x00000000b3007221 */ /* 0x000fc80000010000 */
[----:B------:R0:W-:Y:S01]  /*11ac0*/  STSM.16.M88.4 [R200], R164 ;  /* 0x000000a4c8007844 */ /* 0x0001e20000000200 */
[----:B------:R-:W-:Y:S05]  /*11ad0*/  @!P0 BRA `(.L_x_2729) ;  /* 0x0000000000048947 */ /* 0x000fea0003800000 */
[----:B------:R-:W-:Y:S01]  /*11ae0*/  BPT.TRAP 0x1 ;  /* 0x000000040000795c */ /* 0x000fe20000300000 */
.L_x_2729:
[----:B------:R1:W2:Y:S01]  /*11af0*/  SYNCS.PHASECHK.TRANS64.TRYWAIT P2, [R12+URZ+0x28c50], R212 ;  /* 0x028c50d40c0075a7 */ /* 0x0002a2000804017f */
[----:B------:R-:W-:Y:S05]  /*11b00*/  @!P0 BRA `(.L_x_2730) ;  /* 0x0000000000048947 */ /* 0x000fea0003800000 */
[----:B------:R-:W-:Y:S01]  /*11b10*/  BPT.TRAP 0x1 ;  /* 0x000000040000795c */ /* 0x000fe20000300000 */
.L_x_2730:
[----:B------:R-:W-:Y:S04]  /*11b20*/  BSSY B2, `(.L_x_2731) ;  /* 0x0000004000027945 */ /* 0x000fe80003800000 */
[----:B--2---:R-:W-:Y:S05]  /*11b30*/  @P2 BRA `(.L_x_2732) ;  /* 0x0000000000082947 */ /* 0x004fea0003800000 */
[----:B------:R-:W2:Y:S02]  /*11b40*/  SYNCS.PHASECHK.TRANS64.TRYWAIT P2, [R12+URZ+0x28c50], R212 ;  /* 0x028c50d40c0075a7 */ /* 0x000ea4000804017f */
[----:B--2---:R-:W-:Y:S05]  /*11b50*/  @!P2 BRA `(.L_x_2733) ;  /* 0x000000f4008ca947 */ /* 0x004fea0003800000 */
.L_x_2732:
[----:B------:R-:W-:Y:S05]  /*11b60*/  BSYNC B2 ;  /* 0x0000000000027941 */ /* 0x000fea0003800000 */
.L_x_2731:
        /* <DEDUP_REMOVED lines=14> */
[----:B------:R-:W-:Y:S01]  /*11c50*/  IMAD.MOV.U32 R153, RZ, RZ, 0x40000040 ;  /* 0x40000040ff997424 */ /* 0x000fe200078e00ff */
[----:B------:R-:W-:-:S14]  /*11c60*/  IADD3 R168, R168, 0x180, RZ ;  /* 0x00000180a8a87810 */ /* 0x000fdc0007ffe0ff */
        /* <DEDUP_REMOVED lines=22> */
[----:B------:R-:W-:Y:S05]  /*11dd0*/  @!P0 BRA `(.L_x_2734) ;  /* 0x0000000000048947 */ /* 0x000fea0003800000 */
[----:B------:R-:W-:Y:S01]  /*11de0*/  BPT.TRAP 0x1 ;  /* 0x000000040000795c */ /* 0x000fe20000300000 */
.L_x_2734:
[----:B-12---:R-:W-:Y:S02]  /*11df0*/  VIADD R12, R12, 0x28c60 ;  /* 0x00028c600c0c7836 */ /* 0x006fe40000000000 */
[----:B------:R-:W-:Y:S02]  /*11e00*/  IMAD.MOV.U32 R216, RZ, RZ, R15 ;  /* 0x000000ffffd87224 */ /* 0x000fe400078e000f */
[----:B------:R-:W-:Y:S01]  /*11e10*/  IMAD.MOV.U32 R219, RZ, RZ, R13 ;  /* 0x000000ffffdb7224 */ /* 0x000fe200078e000d */
[----:B------:R-:W-:Y:S01]  /*11e20*/  PRMT R12, R187, 0x654, R12 ;  /* 0x00000654bb0c7816 */ /* 0x000fe2000000000c */
[----:B------:R-:W-:-:S03]  /*11e30*/  IMAD.MOV.U32 R217, RZ, RZ, R18 ;  /* 0x000000ffffd97224 */ /* 0x000fc600078e0012 */
[----:B------:R0:W-:Y:S01]  /*11e40*/  SYNCS.ARRIVE.TRANS64.RED.A1T0 RZ, [R12+URZ], RZ ;  /* 0x000000ff0cff79a7 */ /* 0x0001e2000810043f */
[----:B------:R-:W-:Y:S05]  /*11e50*/  @P1 BRA `(.L_x_2735) ;  /* 0xffffffe000701947 */ /* 0x000fea000383ffff */
[----:B------:R-:W-:Y:S05]  /*11e60*/  BSYNC B0 ;  /* 0x0000000000007941 */ /* 0x000fea0003800000 */
.L_x_2722:
[----:B0-----:R-:W-:-:S07]  /*11e70*/  IMAD.MOV.U32 R12, RZ, RZ, R209 ;  /* 0x000000ffff0c7224 */ /* 0x001fce00078e00d1 */
.L_x_2721:
[----:B------:R-:W-:Y:S05]  /*11e80*/  BSYNC B1 ;  /* 0x0000000000017941 */ /* 0x000fea0003800000 */
.L_x_2720:
[----:B------:R-:W2:Y:S01]  /*11e90*/  LDL R21, [R1+0x8] ;  /* 0x0000080001157983 */ /* 0x000ea20000100800 */
[----:B------:R-:W-:Y:S01]  /*11ea0*/  BSSY B0, `(.L_x_2736) ;  /* 0x0000294000007945 */ /* 0x000fe20003800000 */
[----:B--2---:R-:W-:-:S13]  /*11eb0*/  ISETP.GE.AND P1, PT, R12, R21, PT ;  /* 0x000000150c00720c */ /* 0x004fda0003f26270 */
[----:B------:R-:W-:Y:S05]  /*11ec0*/  @!P1 BRA `(.L_x_2737) ;  /* 0x0000002800449947 */ /* 0x000fea0003800000 */
[----:B------:R-:W-:Y:S01]  /*11ed0*/  IMAD.MOV.U32 R212, RZ, RZ, R15 ;  /* 0x000000ffffd47224 */ /* 0x000fe200078e000f */
[----:B------:R-:W-:Y:S01]  /*11ee0*/  MOV R216, R18 ;  /* 0x0000001200d87202 */ /* 0x000fe20000000f00 */
[----:B------:R-:W-:-:S07]  /*11ef0*/  IMAD.MOV.U32 R217, RZ, RZ, R13 ;  /* 0x000000ffffd97224 */ /* 0x000fce00078e000d */
.L_x_2758:
[----:B------:R-:W-:-:S05]  /*11f00*/  VIADD R18, R216, 0x1 ;  /* 0x00000001d8127836 */ /* 0x000fca0000000000 */
[----:B------:R-:W-:-:S04]  /*11f10*/  ISETP.NE.AND P1, PT, R18, 0x2, PT ;  /* 0x000000021200780c */ /* 0x000fc80003f25270 */
[----:B------:R-:W-:Y:S02]  /*11f20*/  SEL R13, RZ, 0x1, P1 ;  /* 0x00000001ff0d7807 */ /* 0x000fe40000800000 */
[----:B------:R-:W-:Y:S02]  /*11f30*/  SEL R18, R18, RZ, P1 ;  /* 0x000000ff12127207 */ /* 0x000fe40000800000 */
[----:B------:R-:W-:Y:S01]  /*11f40*/  LOP3.LUT R19, R19, R13, RZ, 0x3c, !PT ;  /* 0x0000000d13137212 */ /* 0x000fe200078e3cff */
[----:B------:R-:W-:Y:S06]  /*11f50*/  @!P0 BRA `(.L_x_2738) ;  /* 0x0000000000048947 */ /* 0x000fec0003800000 */
[----:B------:R-:W-:Y:S01]  /*11f60*/  BPT.TRAP 0x1 ;  /* 0x000000040000795c */ /* 0x000fe20000300000 */
.L_x_2738:
[----:B------:R-:W-:Y:S01]  /*11f70*/  IMAD R21, R18, 0x8, R2 ;  /* 0x0000000812157824 */ /* 0x000fe200078e0202 */
[----:B------:R-:W-:-:S04]  /*11f80*/  SHF.L.U32 R209, R19, 0x1f, RZ ;  /* 0x0000001f13d17819 */ /* 0x000fc800000006ff */
[----:B------:R0:W1:Y:S01]  /*11f90*/  SYNCS.PHASECHK.TRANS64.TRYWAIT P1, [R21+URZ+0x28c30], R209 ;  /* 0x028c30d1150075a7 */ /* 0x000062000802017f */
[----:B------:R-:W-:Y:S05]  /*11fa0*/  @!P0 BRA `(.L_x_2739) ;  /* 0x0000000000048947 */ /* 0x000fea0003800000 */
[----:B------:R-:W-:Y:S01]  /*11fb0*/  BPT.TRAP 0x1 ;  /* 0x000000040000795c */ /* 0x000fe20000300000 */
.L_x_2739:
[----:B------:R-:W-:Y:S01]  /*11fc0*/  BSSY B1, `(.L_x_2740) ;  /* 0x0000006000017945 */ /* 0x000fe20003800000 */
[----:B------:R-:W-:Y:S02]  /*11fd0*/  IMAD R156, R18, 0x200, R14 ;  /* 0x00000200129c7824 */ /* 0x000fe400078e020e */
[----:B------:R-:W-:Y:S01]  /*11fe0*/  IMAD.MOV.U32 R157, RZ, RZ, 0x40000040 ;  /* 0x40000040ff9d7424 */ /* 0x000fe200078e00ff */
[----:B-1----:R-:W-:Y:S06]  /*11ff0*/  @P1 BRA `(.L_x_2741) ;  /* 0x0000000000081947 */ /* 0x002fec0003800000 */
[----:B------:R-:W1:Y:S02]  /*12000*/  SYNCS.PHASECHK.TRANS64.TRYWAIT P1, [R21+URZ+0x28c30], R209 ;  /* 0x028c30d1150075a7 */ /* 0x000e64000802017f */
[----:B-1----:R-:W-:Y:S05]  /*12010*/  @!P1 BRA `(.L_x_2742) ;  /* 0x000000f000709947 */ /* 0x002fea0003800000 */
.L_x_2741:
[----:B------:R-:W-:Y:S05]  /*12020*/  BSYNC B1 ;  /* 0x0000000000017941 */ /* 0x000fea0003800000 */
.L_x_2740:
        /* <DEDUP_REMOVED lines=8> */
[----:B------:R-:W-:Y:S01]  /*120b0*/  MOV R153, 0x40000040 ;  /* 0x4000004000997802 */ /* 0x000fe20000000f00 */
[----:B------:R-:W-:Y:S01]  /*120c0*/  IMAD.MOV.U32 R157, RZ, RZ, 0x40000040 ;  /* 0x40000040ff9d7424 */ /* 0x000fe200078e00ff */
        /* <DEDUP_REMOVED lines=26> */
.L_x_2743:
[----:B------:R-:W2:Y:S01]  /*12270*/  @P4 LDC R20, c[0x0][0x44c] ;  /* 0x00011300ff144b82 */ /* 0x000ea20000000800 */
[----:B------:R-:W-:Y:S01]  /*12280*/  IMAD.IADD R13, R229, 0x1, R195 ;  /* 0x00000001e50d7824 */ /* 0x000fe200078e02c3 */
[----:B------:R-:W-:Y:S02]  /*12290*/  ULDC UR4, c[0x0][0x9d8] ;  /* 0x0002760000047ab9 */ /* 0x000fe40000000800 */
[----:B------:R-:W-:Y:S01]  /*122a0*/  FMUL.FTZ R222, R157, UR4 ;  /* 0x000000049dde7c20 */ /* 0x000fe20008410000 */
[----:B------:R-:W-:Y:S01]  /*122b0*/  FMUL.FTZ R223, R161, UR4 ;  /* 0x00000004a1df7c20 */ /* 0x000fe20008410000 */
[----:B------:R-:W-:Y:S01]  /*122c0*/  FMUL.FTZ R221, R156, UR4 ;  /* 0x000000049cdd7c20 */ /* 0x000fe20008410000 */
[----:B------:R-:W-:Y:S01]  /*122d0*/  FMUL.FTZ R157, R162, UR4 ;  /* 0x00000004a29d7c20 */ /* 0x000fe20008410000 */
[----:B------:R-:W3:Y:S01]  /*122e0*/  @P4 LDC R15, c[0x0][0x450] ;  /* 0x00011400ff0f4b82 */ /* 0x000ee20000000800 */
        /* <DEDUP_REMOVED lines=15> */
[----:B--2---:R-:W-:-:S04]  /*123e0*/  @P4 IMAD.HI.U32 R20, R13, R20, RZ ;  /* 0x000000140d144227 */ /* 0x004fc800078e00ff */
[----:B------:R-:W-:Y:S01]  /*123f0*/  FMUL.FTZ R172, R172, UR4 ;  /* 0x00000004acac7c20 */ /* 0x000fe20008410000 */
[----:B------:R-:W-:Y:S01]  /*12400*/  FMUL.FTZ R173, R173, UR4 ;  /* 0x00000004adad7c20 */ /* 0x000fe20008410000 */
[----:B------:R-:W-:Y:S01]  /*12410*/  FMUL.FTZ R177, R177, UR4 ;  /* 0x00000004b1b17c20 */ /* 0x000fe20008410000 */
[----:B------:R-:W-:Y:S01]  /*12420*/  FMUL.FTZ R174, R182, UR4 ;  /* 0x00000004b6ae7c20 */ /* 0x000fe20008410000 */
[----:B------:R-:W-:Y:S01]  /*12430*/  FMUL.FTZ R176, R183, UR4 ;  /* 0x00000004b7b07c20 */ /* 0x000fe20008410000 */
[----:B------:R-:W-:Y:S01]  /*12440*/  IADD3 R224, -R185, 0x1, -R178 ;  /* 0x00000001b9e07810 */ /* 0x000fe20007ffe9b2 */
[----:B------:R-:W2:Y:S01]  /*12450*/  MUFU.TANH R219, R219 ;  /* 0x000000db00db7308 */ /* 0x000ea20000002400 */
[----:B---3--:R-:W-:Y:S01]  /*12460*/  @P4 SHF.R.U32.HI R13, RZ, R15, R20 ;  /* 0x0000000fff0d4219 */ /* 0x008fe20000011614 */
        /* <DEDUP_REMOVED lines=9> */
[----:B------:R-:W3:Y:S01]  /*12500*/  SHFL.IDX PT, R181, R13, RZ, 0x1c1f ;  /* 0x001c1fff0db57589 */ /* 0x000ee200000e0000 */
[----:B------:R-:W4:Y:S01]  /*12510*/  MUFU.TANH R15, R15 ;  /* 0x0000000f000f7308 */ /* 0x000f220000002400 */
[----:B------:R-:W-:Y:S01]  /*12520*/  VIADD R152, R21, 0x28c40 ;  /* 0x00028c4015987836 */ /* 0x000fe20000000000 */
[----:B------:R-:W-:Y:S01]  /*12530*/  IADD3 R224, -R23, R224, R184 ;  /* 0x000000e017e07210 */ /* 0x000fe20007ffe1b8 */
[----:B------:R-:W-:-:S03]  /*12540*/  ULDC UR4, c[0x0][0x9e0] ;  /* 0x0002780000047ab9 */ /* 0x000fc60000000800 */
[----:B------:R-:W-:Y:S01]  /*12550*/  PRMT R152, R187, 0x654, R152 ;  /* 0x00000654bb987816 */ /* 0x000fe20000000098 */
[C---:B------:R-:W-:Y:S01]  /*12560*/  VIADD R225, R224.reuse, UR4 ;  /* 0x00000004e0e17c36 */ /* 0x040fe20008000000 */
[----:B------:R-:W0:Y:S01]  /*12570*/  MUFU.TANH R20, R20 ;  /* 0x0000001400147308 */ /* 0x000e220000002400 */
[----:B------:R-:W-:Y:S01]  /*12580*/  VIADD R224, R224, UR45 ;  /* 0x0000002de0e07c36 */ /* 0x000fe20008000000 */
[----:B------:R0:W-:Y:S06]  /*12590*/  SYNCS.ARRIVE.TRANS64.RED.A1T0 RZ, [R152+URZ], RZ ;  /* 0x000000ff98ff79a7 */ /* 0x0001ec000810043f */
[----:B------:R-:W0:Y:S01]  /*125a0*/  MUFU.TANH R154, R154 ;  /* 0x0000009a009a7308 */ /* 0x000e220000002400 */
[----:B---3--:R-:W-:-:S07]  /*125b0*/  IMAD.IADD R183, R225, 0x1, R181 ;  /* 0x00000001e1b77824 */ /* 0x008fce00078e02b5 */
[----:B------:R-:W3:Y:S01]  /*125c0*/  MUFU.TANH R221, R221 ;  /* 0x000000dd00dd7308 */ /* 0x000ee20000002400 */
        /* <DEDUP_REMOVED lines=28> */
[----:B--234-:R-:W-:Y:S05]  /*12790*/  @!P5 BRA `(.L_x_2744) ;  /* 0x000000000060d947 */ /* 0x01cfea0003800000 */
[----:B------:R-:W-:Y:S01]  /*127a0*/  IADD3 R181, -R23, R184, R181 ;  /* 0x000000b817b57210 */ /* 0x000fe20007ffe1b5 */
[----:B------:R-:W-:Y:S03]  /*127b0*/  BSSY B1, `(.L_x_2745) ;  /* 0x0000012000017945 */ /* 0x000fe60003800000 */
[----:B------:R-:W-:-:S13]  /*127c0*/  ISETP.GT.AND P1, PT, R181, -0x1, PT ;  /* 0xffffffffb500780c */ /* 0x000fda0003f24270 */
[----:B------:R-:W-:Y:S05]  /*127d0*/  @P1 BRA `(.L_x_2746) ;  /* 0x0000000000241947 */ /* 0x000fea0003800000 */
[----:B------:R-:W-:Y:S01]  /*127e0*/  ULDC UR4, c[0x0][0x9e4] ;  /* 0x0002790000047ab9 */ /* 0x000fe20000000800 */
[----:B------:R-:W-:Y:S02]  /*127f0*/  LOP3.LUT R181, RZ, R181, RZ, 0x33, !PT ;  /* 0x000000b5ffb57212 */ /* 0x000fe400078e33ff */
[----:B------:R-:W-:-:S04]  /*12800*/  MOV R226, UR4 ;  /* 0x0000000400e27c02 */ /* 0x000fc80008000f00 */
[----:B------:R-:W-:-:S13]  /*12810*/  ISETP.NE.AND P1, PT, R226, 0x1, PT ;  /* 0x00000001e200780c */ /* 0x000fda0003f25270 */
[----:B0-----:R-:W0:Y:S02]  /*12820*/  @P1 LDC.64 R152, c[0x0][0x9e8] ;  /* 0x00027a00ff981b82 */ /* 0x001e240000000a00 */
[----:B0-----:R-:W-:-:S05]  /*12830*/  @P1 IMAD.HI.U32 R152, R181, R152, RZ ;  /* 0x00000098b5981227 */ /* 0x001fca00078e00ff */
[----:B------:R-:W-:-:S04]  /*12840*/  @P1 SHF.R.U32.HI R181, RZ, R153, R152 ;  /* 0x00000099ffb51219 */ /* 0x000fc80000011698 */
[----:B------:R-:W-:Y:S01]  /*12850*/  LOP3.LUT R181, RZ, R181, RZ, 0x33, !PT ;  /* 0x000000b5ffb57212 */ /* 0x000fe200078e33ff */
[----:B------:R-:W-:Y:S06]  /*12860*/  BRA `(.L_x_2747) ;  /* 0x0000000000187947 */ /* 0x000fec0003800000 */
.L_x_2746:
[----:B------:R-:W-:Y:S02]  /*12870*/  ULDC UR4, c[0x0][0x9e4] ;  /* 0x0002790000047ab9 */ /* 0x000fe40000000800 */
[----:B------:R-:W-:-:S05]  /*12880*/  IMAD.U32 R226, RZ, RZ, UR4 ;  /* 0x00000004ffe27e24 */ /* 0x000fca000f8e00ff */
[----:B------:R-:W-:-:S13]  /*12890*/  ISETP.NE.AND P1, PT, R226, 0x1, PT ;  /* 0x00000001e200780c */ /* 0x000fda0003f25270 */
[----:B0-----:R-:W0:Y:S02]  /*128a0*/  @P1 LDC.64 R152, c[0x0][0x9e8] ;  /* 0x00027a00ff981b82 */ /* 0x001e240000000a00 */
[----:B0-----:R-:W-:-:S05]  /*128b0*/  @P1 IMAD.HI.U32 R152, R181, R152, RZ ;  /* 0x00000098b5981227 */ /* 0x001fca00078e00ff */
[----:B------:R-:W-:-:S07]  /*128c0*/  @P1 SHF.R.U32.HI R181, RZ, R153, R152 ;  /* 0x00000099ffb51219 */ /* 0x000fce0000011698 */
.L_x_2747:
[----:B------:R-:W-:Y:S05]  /*128d0*/  BSYNC B1 ;  /* 0x0000000000017941 */ /* 0x000fea0003800000 */
.L_x_2745:
[----:B------:R-:W-:-:S04]  /*128e0*/  IMAD R181, R181, R226, -R178 ;  /* 0x000000e2b5b57224 */ /* 0x000fc800078e0ab2 */
[----:B------:R-:W-:-:S05]  /*128f0*/  IMAD.IADD R181, R181, 0x1, -R185 ;  /* 0x00000001b5b57824 */ /* 0x000fca00078e0ab9 */
[----:B------:R-:W-:Y:S02]  /*12900*/  VIMNMX R182, R182, R181, !PT ;  /* 0x000000b5b6b67248 */ /* 0x000fe40007fe0100 */
[----:B------:R-:W-:-:S07]  /*12910*/  VIADDMNMX R183, R181, R226, R183, PT ;  /* 0x000000e2b5b77246 */ /* 0x000fce00038001b7 */
.L_x_2744:
[----:B------:R-:W-:Y:S01]  /*12920*/  ISETP.GT.AND P1, PT, R12, -0x1, PT ;  /* 0xffffffff0c00780c */ /* 0x000fe20003f24270 */
[----:B------:R-:W2:Y:S03]  /*12930*/  SHFL.IDX PT, R13, R13, 0x1, 0x1c1f ;  /* 0x003c1f000d0d7f89 */ /* 0x000ea600000e0000 */
[C---:B------:R-:W-:Y:S02]  /*12940*/  ISETP.GT.AND P2, PT, R182.reuse, RZ, P1 ;  /* 0x000000ffb600720c */ /* 0x040fe40000f44270 */
[C---:B------:R-:W-:Y:S02]  /*12950*/  ISETP.GT.AND P6, PT, R182.reuse, 0x1, P1 ;  /* 0x00000001b600780c */ /* 0x040fe40000fc4270 */
[----:B------:R-:W-:Y:S02]  /*12960*/  ISETP.LT.OR P3, PT, R183, 0x1, P2 ;  /* 0x00000001b700780c */ /* 0x000fe40001761670 */
[----:B------:R-:W-:-:S02]  /*12970*/  ISETP.GT.AND P2, PT, R182, 0x8, P1 ;  /* 0x00000008b600780c */ /* 0x000fc40000f44270 */
[----:B0-----:R-:W-:Y:S02]  /*12980*/  FSEL R181, R20, -INF , !P3 ;  /* 0xff80000014b57808 */ /* 0x001fe40005800000 */
[----:B------:R-:W-:Y:S02]  /*12990*/  ISETP.GT.AND P3, PT, R182, 0x9, P1 ;  /* 0x00000009b600780c */ /* 0x000fe40000f64270 */
[C---:B------:R-:W-:Y:S02]  /*129a0*/  ISETP.LT.OR P6, PT, R183.reuse, 0x2, P6 ;  /* 0x00000002b700780c */ /* 0x040fe400037c1670 */
[C---:B------:R-:W-:Y:S02]  /*129b0*/  ISETP.LT.OR P2, PT, R183.reuse, 0x9, P2 ;  /* 0x00000009b700780c */ /* 0x040fe40001741670 */
[----:B------:R-:W-:Y:S02]  /*129c0*/  ISETP.LT.OR P3, PT, R183, 0xa, P3 ;  /* 0x0000000ab700780c */ /* 0x000fe40001f61670 */
[----:B------:R-:W-:-:S02]  /*129d0*/  FSEL R219, R219, -INF , !P6 ;  /* 0xff800000dbdb7808 */ /* 0x000fc40007000000 */
[----:B------:R-:W-:Y:S01]  /*129e0*/  FSEL R221, R221, -INF , !P2 ;  /* 0xff800000dddd7808 */ /* 0x000fe20005000000 */
[--C-:B--2---:R-:W-:Y:S01]  /*129f0*/  IMAD.IADD R225, R225, 0x1, R13.reuse ;  /* 0x00000001e1e17824 */ /* 0x104fe200078e020d */
[----:B------:R-:W-:Y:S01]  /*12a00*/  FSEL R222, R222, -INF , !P3 ;  /* 0xff800000dede7808 */ /* 0x000fe20005800000 */
[----:B------:R-:W-:Y:S01]  /*12a10*/  IMAD.IADD R224, R224, 0x1, R13 ;  /* 0x00000001e0e07824 */ /* 0x000fe200078e020d */
[C---:B------:R-:W-:Y:S02]  /*12a20*/  ISETP.GT.AND P6, PT, R182.reuse, 0x10, P1 ;  /* 0x00000010b600780c */ /* 0x040fe40000fc4270 */
[C---:B------:R-:W-:Y:S02]  /*12a30*/  ISETP.GT.AND P2, PT, R182.reuse, 0x11, P1 ;  /* 0x00000011b600780c */ /* 0x040fe40000f44270 */
[----:B------:R-:W-:Y:S02]  /*12a40*/  ISETP.GT.AND P3, PT, R182, 0x18, P1 ;  /* 0x00000018b600780c */ /* 0x000fe40000f64270 */
[----:B------:R-:W-:-:S02]  /*12a50*/  ISETP.LT.OR P6, PT, R183, 0x11, P6 ;  /* 0x00000011b700780c */ /* 0x000fc400037c1670 */
[C---:B------:R-:W-:Y:S02]  /*12a60*/  ISETP.LT.OR P2, PT, R183.reuse, 0x12, P2 ;  /* 0x00000012b700780c */ /* 0x040fe40001741670 */
[----:B------:R-:W-:Y:S02]  /*12a70*/  ISETP.LT.OR P3, PT, R183, 0x19, P3 ;  /* 0x00000019b700780c */ /* 0x000fe40001f61670 */
[----:B------:R-:W-:Y:S02]  /*12a80*/  FSEL R160, R160, -INF , !P6 ;  /* 0xff800000a0a07808 */ /* 0x000fe40007000000 */
[----:B------:R-:W-:Y:S02]  /*12a90*/  FSEL R223, R223, -INF , !P2 ;  /* 0xff800000dfdf7808 */ /* 0x000fe40005000000 */
[----:B------:R-:W-:Y:S02]  /*12aa0*/  FSEL R164, R164, -INF , !P3 ;  /* 0xff800000a4a47808 */ /* 0x000fe40005800000 */
[----:B------:R-:W-:-:S02]  /*12ab0*/  ISETP.GT.AND P6, PT, R182, 0x19, P1 ;  /* 0x00000019b600780c */ /* 0x000fc40000fc4270 */
[C---:B------:R-:W-:Y:S02]  /*12ac0*/  ISETP.GT.AND P2, PT, R182.reuse, 0x20, P1 ;  /* 0x00000020b600780c */ /* 0x040fe40000f44270 */
[----:B------:R-:W-:Y:S02]  /*12ad0*/  ISETP.GT.AND P3, PT, R182, 0x21, P1 ;  /* 0x00000021b600780c */ /* 0x000fe40000f64270 */
[C---:B------:R-:W-:Y:S02]  /*12ae0*/  ISETP.LT.OR P6, PT, R183.reuse, 0x1a, P6 ;  /* 0x0000001ab700780c */ /* 0x040fe400037c1670 */
[C---:B------:R-:W-:Y:S02]  /*12af0*/  ISETP.LT.OR P2, PT, R183.reuse, 0x21, P2 ;  /* 0x00000021b700780c */ /* 0x040fe40001741670 */
[----:B------:R-:W-:Y:S02]  /*12b00*/  ISETP.LT.OR P3, PT, R183, 0x22, P3 ;  /* 0x00000022b700780c */ /* 0x000fe40001f61670 */
[----:B------:R-:W-:-:S02]  /*12b10*/  FSEL R165, R165, -INF , !P6 ;  /* 0xff800000a5a57808 */ /* 0x000fc40007000000 */
[----:B------:R-:W-:Y:S02]  /*12b20*/  FSEL R167, R167, -INF , !P2 ;  /* 0xff800000a7a77808 */ /* 0x000fe40005000000 */
[----:B------:R-:W-:Y:S02]  /*12b30*/  FSEL R169, R169, -INF , !P3 ;  /* 0xff800000a9a97808 */ /* 0x000fe40005800000 */
        /* <DEDUP_REMOVED lines=17> */
[----:B------:R-:W-:Y:S01]  /*12c50*/  FSEL R180, R180, -INF , !P3 ;  /* 0xff800000b4b47808 */ /* 0x000fe20005800000 */
[----:B------:R-:W-:Y:S06]  /*12c60*/  @!P5 BRA `(.L_x_2748) ;  /* 0x000000000060d947 */ /* 0x000fec0003800000 */
[----:B------:R-:W-:Y:S01]  /*12c70*/  IADD3 R13, -R23, R184, R13 ;  /* 0x000000b8170d7210 */ /* 0x000fe20007ffe10d */
[----:B------:R-:W-:Y:S03]  /*12c80*/  BSSY B1, `(.L_x_2749) ;  /* 0x0000012000017945 */ /* 0x000fe60003800000 */
        /* <DEDUP_REMOVED lines=11> */
.L_x_2750:
[----:B------:R-:W-:Y:S02]  /*12d40*/  ULDC UR4, c[0x0][0x9e4] ;  /* 0x0002790000047ab9 */ /* 0x000fe40000000800 */
[----:B------:R-:W-:-:S05]  /*12d50*/  IMAD.U32 R20, RZ, RZ, UR4 ;  /* 0x00000004ff147e24 */ /* 0x000fca000f8e00ff */
[----:B------:R-:W-:-:S13]  /*12d60*/  ISETP.NE.AND P2, PT, R20, 0x1, PT ;  /* 0x000000011400780c */ /* 0x000fda0003f45270 */
[----:B------:R-:W0:Y:S02]  /*12d70*/  @P2 LDC.64 R152, c[0x0][0x9e8] ;  /* 0x00027a00ff982b82 */ /* 0x000e240000000a00 */
[----:B0-----:R-:W-:-:S05]  /*12d80*/  @P2 IMAD.HI.U32 R152, R13, R152, RZ ;  /* 0x000000980d982227 */ /* 0x001fca00078e00ff */
[----:B------:R-:W-:-:S07]  /*12d90*/  @P2 SHF.R.U32.HI R13, RZ, R153, R152 ;  /* 0x00000099ff0d2219 */ /* 0x000fce0000011698 */
.L_x_2751:
[----:B------:R-:W-:Y:S05]  /*12da0*/  BSYNC B1 ;  /* 0x0000000000017941 */ /* 0x000fea0003800000 */
.L_x_2749:
[----:B------:R-:W-:-:S04]  /*12db0*/  IMAD R13, R13, R20, -R178 ;  /* 0x000000140d0d7224 */ /* 0x000fc800078e0ab2 */
[----:B------:R-:W-:-:S05]  /*12dc0*/  IMAD.IADD R13, R13, 0x1, -R185 ;  /* 0x000000010d0d7824 */ /* 0x000fca00078e0ab9 */
[----:B------:R-:W-:Y:S02]  /*12dd0*/  VIMNMX R224, R224, R13, !PT ;  /* 0x0000000de0e07248 */ /* 0x000fe40007fe0100 */
[----:B------:R-:W-:-:S07]  /*12de0*/  VIADDMNMX R225, R13, R20, R225, PT ;  /* 0x000000140de17246 */ /* 0x000fce00038001e1 */
.L_x_2748:
[----:B------:R-:W-:Y:S01]  /*12df0*/  FMNMX.FTZ R13, R181, R217, !PT ;  /* 0x000000d9b50d7209 */ /* 0x000fe20007810000 */
[----:B------:R-:W-:Y:S01]  /*12e00*/  ULDC UR4, c[0x0][0x988] ;  /* 0x0002620000047ab9 */ /* 0x000fe20000000800 */
[----:B------:R-:W-:Y:S02]  /*12e10*/  ISETP.GT.AND P6, PT, R224, 0x9, P1 ;  /* 0x00000009e000780c */ /* 0x000fe40000fc4270 */
[----:B------:R-:W-:Y:S02]  /*12e20*/  FMNMX.FTZ R13, R219, R13, !PT ;  /* 0x0000000ddb0d7209 */ /* 0x000fe40007810000 */
[----:B------:R-:W-:Y:S02]  /*12e30*/  ISETP.LT.OR P6, PT, R225, 0xa, P6 ;  /* 0x0000000ae100780c */ /* 0x000fe400037c1670 */
[----:B------:R-:W-:Y:S02]  /*12e40*/  FMNMX.FTZ R13, R221, R13, !PT ;  /* 0x0000000ddd0d7209 */ /* 0x000fe40007810000 */
[----:B------:R-:W-:-:S02]  /*12e50*/  FSEL R156, R156, -INF , !P6 ;  /* 0xff8000009c9c7808 */ /* 0x000fc40007000000 */
[----:B------:R-:W-:Y:S02]  /*12e60*/  FMNMX.FTZ R13, R222, R13, !PT ;  /* 0x0000000dde0d7209 */ /* 0x000fe40007810000 */
        /* <DEDUP_REMOVED lines=12> */
[----:B------:R-:W-:Y:S02]  /*12f30*/  ISETP.GT.AND P6, PT, R224, RZ, P1 ;  /* 0x000000ffe000720c */ /* 0x000fe40000fc4270 */
[----:B------:R-:W-:Y:S02]  /*12f40*/  FMNMX.FTZ R13, R172, R13, !PT ;  /* 0x0000000dac0d7209 */ /* 0x000fe40007810000 */
[----:B------:R-:W-:Y:S02]  /*12f50*/  ISETP.GT.AND P3, PT, R224, 0x1, P1 ;  /* 0x00000001e000780c */ /* 0x000fe40000f64270 */
[----:B------:R-:W-:Y:S02]  /*12f60*/  FMNMX.FTZ R13, R173, R13, !PT ;  /* 0x0000000dad0d7209 */ /* 0x000fe40007810000 */
[----:B------:R-:W-:-:S02]  /*12f70*/  ISETP.LT.OR P6, PT, R225, 0x1, P6 ;  /* 0x00000001e100780c */ /* 0x000fc400037c1670 */
[----:B------:R-:W-:Y:S02]  /*12f80*/  FMNMX.FTZ R13, R175, R13, !PT ;  /* 0x0000000daf0d7209 */ /* 0x000fe40007810000 */
[----:B------:R-:W-:Y:S02]  /*12f90*/  ISETP.LT.OR P3, PT, R225, 0x2, P3 ;  /* 0x00000002e100780c */ /* 0x000fe40001f61670 */
[----:B------:R-:W-:Y:S02]  /*12fa0*/  FMNMX.FTZ R13, R177, R13, !PT ;  /* 0x0000000db10d7209 */ /* 0x000fe40007810000 */
[----:B------:R-:W-:Y:S02]  /*12fb0*/  FSEL R154, R154, -INF , !P3 ;  /* 0xff8000009a9a7808 */ /* 0x000fe40005800000 */
[----:B------:R-:W-:Y:S02]  /*12fc0*/  FMNMX.FTZ R13, R179, R13, !PT ;  /* 0x0000000db30d7209 */ /* 0x000fe40007810000 */
[----:B------:R-:W-:-:S02]  /*12fd0*/  ISETP.GT.AND P3, PT, R224, 0x10, P1 ;  /* 0x00000010e000780c */ /* 0x000fc40000f64270 */
[----:B------:R-:W-:Y:S02]  /*12fe0*/  FMNMX.FTZ R13, R180, R13, !PT ;  /* 0x0000000db40d7209 */ /* 0x000fe40007810000 */
[----:B------:R-:W-:-:S03]  /*12ff0*/  ISETP.LT.OR P3, PT, R225, 0x11, P3 ;  /* 0x00000011e100780c */ /* 0x000fc60001f61670 */
[----:B------:R-:W0:Y:S01]  /*13000*/  SHFL.BFLY PT, R20, R13, 0x2, 0x1f ;  /* 0x0c401f000d147f89 */ /* 0x000e2200000e0000 */
[----:B------:R-:W-:Y:S02]  /*13010*/  FSEL R157, R157, -INF , !P3 ;  /* 0xff8000009d9d7808 */ /* 0x000fe40005800000 */
[----:B------:R-:W-:-:S04]  /*13020*/  ISETP.GT.AND P3, PT, R224, 0x19, P1 ;  /* 0x00000019e000780c */ /* 0x000fc80000f64270 */
[----:B------:R-:W-:-:S04]  /*13030*/  ISETP.LT.OR P3, PT, R225, 0x1a, P3 ;  /* 0x0000001ae100780c */ /* 0x000fc80001f61670 */
[----:B------:R-:W-:Y:S02]  /*13040*/  FSEL R161, R161, -INF , !P3 ;  /* 0xff800000a1a17808 */ /* 0x000fe40005800000 */
[----:B------:R-:W-:-:S04]  /*13050*/  ISETP.GT.AND P3, PT, R224, 0x28, P1 ;  /* 0x00000028e000780c */ /* 0x000fc80000f64270 */
[----:B------:R-:W-:-:S04]  /*13060*/  ISETP.LT.OR P3, PT, R225, 0x29, P3 ;  /* 0x00000029e100780c */ /* 0x000fc80001f61670 */
[----:B------:R-:W-:Y:S02]  /*13070*/  FSEL R166, R166, -INF , !P3 ;  /* 0xff800000a6a67808 */ /* 0x000fe40005800000 */
[----:B------:R-:W-:Y:S02]  /*13080*/  ISETP.GT.AND P3, PT, R224, 0x30, P1 ;  /* 0x00000030e000780c */ /* 0x000fe40000f64270 */
[----:B0-----:R-:W-:Y:S02]  /*13090*/  FMNMX.FTZ R13, R13, R20, !PT ;  /* 0x000000140d0d7209 */ /* 0x001fe40007810000 */
[----:B------:R-:W-:-:S03]  /*130a0*/  ISETP.LT.OR P3, PT, R225, 0x31, P3 ;  /* 0x00000031e100780c */ /* 0x000fc60001f61670 */
[----:B------:R-:W0:Y:S01]  /*130b0*/  SHFL.BFLY PT, R20, R13, 0x1, 0x1f ;  /* 0x0c201f000d147f89 */ /* 0x000e2200000e0000 */
[----:B------:R-:W-:Y:S02]  /*130c0*/  FSEL R170, R170, -INF , !P3 ;  /* 0xff800000aaaa7808 */ /* 0x000fe40005800000 */
[----:B0-----:R-:W-:Y:S01]  /*130d0*/  FMNMX.FTZ R13, R13, R20, !PT ;  /* 0x000000140d0d7209 */ /* 0x001fe20007810000 */
[----:B------:R-:W-:-:S03]  /*130e0*/  IMAD.U32 R20, RZ, RZ, UR4 ;  /* 0x00000004ff147e24 */ /* 0x000fc6000f8e00ff */
[C---:B------:R-:W-:Y:S01]  /*130f0*/  FSETP.NEU.FTZ.AND P2, PT, R13.reuse, -INF , PT ;  /* 0xff8000000d00780b */ /* 0x040fe20003f5d000 */
[----:B------:R-:W-:-:S03]  /*13100*/  FMUL.FTZ R152, R13, R20 ;  /* 0x000000140d987220 */ /* 0x000fc60000410000 */
[----:B------:R-:W-:Y:S02]  /*13110*/  FSEL R153, R13, RZ, P2 ;  /* 0x000000ff0d997208 */ /* 0x000fe40001000000 */
[----:B------:R-:W-:Y:S02]  /*13120*/  FSEL R152, R152, RZ, P2 ;  /* 0x000000ff98987208 */ /* 0x000fe40001000000 */
[----:B------:R-:W-:Y:S01]  /*13130*/  ISETP.GT.AND P2, PT, R224, 0x8, P1 ;  /* 0x00000008e000780c */ /* 0x000fe20000f44270 */
[----:B------:R-:W-:Y:S02]  /*13140*/  FADD.FTZ R153, -R153, R217 ;  /* 0x000000d999997221 */ /* 0x000fe40000010100 */
        /* <DEDUP_REMOVED lines=16> */
[----:B------:R-:W-:Y:S01]  /*13250*/  ISETP.LT.OR P2, PT, R225, 0x9, P2 ;  /* 0x00000009e100780c */ /* 0x000fe20001741670 */
[----:B------:R0:W-:Y:S01]  /*13260*/  MUFU.EX2 R152, R181 ;  /* 0x000000b500987308 */ /* 0x0001e20000000800 */
[----:B------:R-:W-:-:S02]  /*13270*/  FMUL.FTZ R153, R153, R20 ;  /* 0x0000001499997220 */ /* 0x000fc40000410000 */
[----:B------:R-:W-:Y:S02]  /*13280*/  FSEL R155, R155, -INF , !P2 ;  /* 0xff8000009b9b7808 */ /* 0x000fe40005000000 */
[----:B------:R-:W-:-:S03]  /*13290*/  ISETP.GT.AND P2, PT, R224, 0x11, P1 ;  /* 0x00000011e000780c */ /* 0x000fc60000f44270 */
[----:B------:R-:W2:Y:S01]  /*132a0*/  MUFU.EX2 R153, R153 ;  /* 0x0000009900997308 */ /* 0x000ea20000000800 */
[----:B0-----:R-:W-:Y:S02]  /*132b0*/  FSEL R181, R15, -INF , !P6 ;  /* 0xff8000000fb57808 */ /* 0x001fe40007000000 */
[----:B------:R-:W-:Y:S02]  /*132c0*/  ISETP.LT.OR P2, PT, R225, 0x12, P2 ;  /* 0x00000012e100780c */ /* 0x000fe40001741670 */
[----:B------:R-:W-:Y:S02]  /*132d0*/  FMNMX.FTZ R15, R181, R212, !PT ;  /* 0x000000d4b50f7209 */ /* 0x000fe40007810000 */
[----:B------:R-:W-:Y:S01]  /*132e0*/  FSEL R158, R158, -INF , !P2 ;  /* 0xff8000009e9e7808 */ /* 0x000fe20005000000 */
[----:B------:R-:W0:Y:S01]  /*132f0*/  MUFU.EX2 R219, R219 ;  /* 0x000000db00db7308 */ /* 0x000e220000000800 */
[----:B------:R-:W-:Y:S02]  /*13300*/  FMNMX.FTZ R15, R154, R15, !PT ;  /* 0x0000000f9a0f7209 */ /* 0x000fe40007810000 */
[----:B------:R-:W-:-:S02]  /*13310*/  ISETP.GT.AND P2, PT, R224, 0x20, P1 ;  /* 0x00000020e000780c */ /* 0x000fc40000f44270 */
[----:B------:R-:W-:Y:S02]  /*13320*/  FMNMX.FTZ R15, R155, R15, !PT ;  /* 0x0000000f9b0f7209 */ /* 0x000fe40007810000 */
[----:B------:R-:W-:Y:S01]  /*13330*/  ISETP.LT.OR P2, PT, R225, 0x21, P2 ;  /* 0x00000021e100780c */ /* 0x000fe20001741670 */
[----:B------:R-:W3:Y:S01]  /*13340*/  MUFU.EX2 R221, R221 ;  /* 0x000000dd00dd7308 */ /* 0x000ee20000000800 */
[----:B------:R-:W-:Y:S01]  /*13350*/  FMNMX.FTZ R15, R156, R15, !PT ;  /* 0x0000000f9c0f7209 */ /* 0x000fe20007810000 */
[----:B--2---:R-:W-:Y:S01]  /*13360*/  FFMA.FTZ R3, R153, R3, R152 ;  /* 0x0000000399037223 */ /* 0x004fe20000010098 */
[----:B------:R-:W-:Y:S01]  /*13370*/  FSEL R162, R162, -INF , !P2 ;  /* 0xff800000a2a27808 */ /* 0x000fe20005000000 */
[----:B------:R-:W-:Y:S01]  /*13380*/  FMUL.FTZ R24, R24, R153 ;  /* 0x0000009918187220 */ /* 0x000fe20000410000 */
[----:B------:R-:W-:Y:S01]  /*13390*/  FMNMX.FTZ R15, R157, R15, !PT ;  /* 0x0000000f9d0f7209 */ /* 0x000fe20007810000 */
[----:B------:R-:W-:Y:S01]  /*133a0*/  FMUL.FTZ R25, R25, R153 ;  /* 0x0000009919197220 */ /* 0x000fe20000410000 */
[----:B------:R-:W-:Y:S01]  /*133b0*/  ISETP.GT.AND P2, PT, R224, 0x29, P1 ;  /* 0x00000029e000780c */ /* 0x000fe20000f44270 */
[----:B------:R-:W2:Y:S01]  /*133c0*/  MUFU.EX2 R222, R222 ;  /* 0x000000de00de7308 */ /* 0x000ea20000000800 */
[----:B------:R-:W-:Y:S01]  /*133d0*/  FMNMX.FTZ R15, R158, R15, !PT ;  /* 0x0000000f9e0f7209 */ /* 0x000fe20007810000 */
[----:B0-----:R-:W-:Y:S01]  /*133e0*/  FADD.FTZ R3, R219, R3 ;  /* 0x00000003db037221 */ /* 0x001fe20000010000 */
[----:B------:R-:W-:Y:S01]  /*133f0*/  ISETP.LT.OR P2, PT, R225, 0x2a, P2 ;  /* 0x0000002ae100780c */ /* 0x000fe20001741670 */
[----:B------:R-:W-:Y:S01]  /*13400*/  FMUL.FTZ R28, R28, R153 ;  /* 0x000000991c1c7220 */ /* 0x000fe20000410000 */
[----:B------:R-:W-:Y:S01]  /*13410*/  FMNMX.FTZ R15, R159, R15, !PT ;  /* 0x0000000f9f0f7209 */ /* 0x000fe20007810000 */
[----:B------:R-:W-:Y:S01]  /*13420*/  FMUL.FTZ R29, R29, R153 ;  /* 0x000000991d1d7220 */ /* 0x000fe20000410000 */
[----:B------:R-:W-:Y:S01]  /*13430*/  FSEL R178, R168, -INF , !P2 ;  /* 0xff800000a8b27808 */ /* 0x000fe20005000000 */
[----:B------:R-:W0:Y:S01]  /*13440*/  MUFU.EX2 R160, R160 ;  /* 0x000000a000a07308 */ /* 0x000e220000000800 */
[----:B------:R-:W-:Y:S01]  /*13450*/  FMNMX.FTZ R15, R161, R15, !PT ;  /* 0x0000000fa10f7209 */ /* 0x000fe20007810000 */
[----:B---3--:R-:W-:Y:S01]  /*13460*/  FADD.FTZ R3, R221, R3 ;  /* 0x00000003dd037221 */ /* 0x008fe20000010000 */
[----:B------:R-:W-:Y:S01]  /*13470*/  ISETP.GT.AND P2, PT, R224, 0x31, P1 ;  /* 0x00000031e000780c */ /* 0x000fe20000f44270 */
[----:B------:R-:W-:Y:S01]  /*13480*/  FMUL.FTZ R32, R32, R153 ;  /* 0x0000009920207220 */ /* 0x000fe20000410000 */
[----:B------:R-:W-:Y:S01]  /*13490*/  FMNMX.FTZ R15, R162, R15, !PT ;  /* 0x0000000fa20f7209 */ /* 0x000fe20007810000 */
[----:B------:R-:W-:Y:S01]  /*134a0*/  FMUL.FTZ R33, R33, R153 ;  /* 0x0000009921217220 */ /* 0x000fe20000410000 */
[----:B------:R-:W-:Y:S01]  /*134b0*/  ISETP.GT.AND P6, PT, R224, 0x38, P1 ;  /* 0x00000038e000780c */ /* 0x000fe20000fc4270 */
[----:B------:R-:W3:Y:S01]  /*134c0*/  MUFU.EX2 R223, R223 ;  /* 0x000000df00df7308 */ /* 0x000ee20000000800 */
[----:B------:R-:W-:Y:S01]  /*134d0*/  FMNMX.FTZ R15, R163, R15, !PT ;  /* 0x0000000fa30f7209 */ /* 0x000fe20007810000 */
[----:B--2---:R-:W-:Y:S01]  /*134e0*/  FADD.FTZ R3, R222, R3 ;  /* 0x00000003de037221 */ /* 0x004fe20000010000 */
[----:B------:R-:W-:Y:S01]  /*134f0*/  ISETP.LT.OR P2, PT, R225, 0x32, P2 ;  /* 0x00000032e100780c */ /* 0x000fe20001741670 */
        /* <DEDUP_REMOVED lines=8> */
[-C--:B------:R-:W-:Y:S01]  /*13580*/  FMUL.FTZ R40, R40, R153.reuse ;  /* 0x0000009928287220 */ /* 0x080fe20000410000 */
[----:B------:R-:W-:Y:S01]  /*13590*/  FSEL R171, R171, -INF , !P2 ;  /* 0xff800000abab7808 */ /* 0x000fe20005000000 */
[----:B------:R-:W-:Y:S01]  /*135a0*/  FMUL.FTZ R41, R41, R153 ;  /* 0x0000009929297220 */ /* 0x000fe20000410000 */
[----:B------:R-:W-:Y:S01]  /*135b0*/  FMNMX.FTZ R15, R170, R15, !PT ;  /* 0x0000000faa0f7209 */ /* 0x000fe20007810000 */
[----:B------:R-:W0:Y:S01]  /*135c0*/  MUFU.EX2 R165, R165 ;  /* 0x000000a500a57308 */ /* 0x000e220000000800 */
[----:B------:R-:W-:Y:S01]  /*135d0*/  ISETP.LT.OR P1, PT, R225, 0x3a, P1 ;  /* 0x0000003ae100780c */ /* 0x000fe20000f21670 */
[----:B---3--:R-:W-:Y:S01]  /*135e0*/  FADD.FTZ R3, R223, R3 ;  /* 0x00000003df037221 */ /* 0x008fe20000010000 */
[----:B------:R-:W-:Y:S01]  /*135f0*/  FSEL R174, R174, -INF , !P6 ;  /* 0xff800000aeae7808 */ /* 0x000fe20007000000 */
[----:B------:R-:W-:Y:S01]  /*13600*/  FMUL.FTZ R44, R44, R153 ;  /* 0x000000992c2c7220 */ /* 0x000fe20000410000 */
[----:B------:R-:W-:Y:S01]  /*13610*/  FMNMX.FTZ R15, R171, R15, !PT ;  /* 0x0000000fab0f7209 */ /* 0x000fe20007810000 */
[----:B------:R-:W-:Y:S01]  /*13620*/  FMUL.FTZ R45, R45, R153 ;  /* 0x000000992d2d7220 */ /* 0x000fe20000410000 */
[----:B------:R-:W-:Y:S01]  /*13630*/  FSEL R176, R176, -INF , !P1 ;  /* 0xff800000b0b07808 */ /* 0x000fe20004800000 */
[----:B------:R-:W3:Y:S01]  /*13640*/  MUFU.EX2 R167, R167 ;  /* 0x000000a700a77308 */ /* 0x000ee20000000800 */
[----:B------:R-:W-:Y:S01]  /*13650*/  FMNMX.FTZ R15, R174, R15, !PT ;  /* 0x0000000fae0f7209 */ /* 0x000fe20007810000 */
[----:B--2---:R-:W-:Y:S01]  /*13660*/  FADD.FTZ R3, R164, R3 ;  /* 0x00000003a4037221 */ /* 0x004fe20000010000 */
[----:B------:R-:W-:Y:S01]  /*13670*/  F2FP.F16.F32.PACK_AB R152, R219, R152 ;  /* 0x00000098db98723e */ /* 0x000fe200000000ff */
[----:B------:R-:W-:Y:S01]  /*13680*/  FMUL.FTZ R48, R48, R153 ;  /* 0x0000009930307220 */ /* 0x000fe20000410000 */
[----:B------:R-:W-:Y:S01]  /*13690*/  FMNMX.FTZ R15, R176, R15, !PT ;  /* 0x0000000fb00f7209 */ /* 0x000fe20007810000 */
[-C--:B------:R-:W-:Y:S01]  /*136a0*/  FMUL.FTZ R49, R49, R153.reuse ;  /* 0x0000009931317220 */ /* 0x080fe20000410000 */
[-C--:B------:R-:W-:Y:S01]  /*136b0*/  FMUL.FTZ R52, R52, R153.reuse ;  /* 0x0000009934347220 */ /* 0x080fe20000410000 */
[----:B------:R-:W2:Y:S01]  /*136c0*/  MUFU.EX2 R169, R169 ;  /* 0x000000a900a97308 */ /* 0x000ea20000000800 */
[----:B0-----:R-:W-:Y:S01]  /*136d0*/  FADD.FTZ R3, R165, R3 ;  /* 0x00000003a5037221 */ /* 0x001fe20000010000 */
[----:B------:R-:W0:Y:S01]  /*136e0*/  SHFL.BFLY PT, R168, R15, 0x2, 0x1f ;  /* 0x0c401f000fa87f89 */ /* 0x000e2200000e0000 */
[-C--:B------:R-:W-:Y:S01]  /*136f0*/  FMUL.FTZ R53, R53, R153.reuse ;  /* 0x0000009935357220 */ /* 0x080fe20000410000 */
[-C--:B------:R-:W-:Y:S01]  /*13700*/  FMUL.FTZ R56, R56, R153.reuse ;  /* 0x0000009938387220 */ /* 0x080fe20000410000 */
[-C--:B------:R-:W-:Y:S01]  /*13710*/  FMUL.FTZ R57, R57, R153.reuse ;  /* 0x0000009939397220 */ /* 0x080fe20000410000 */
[-C--:B------:R-:W-:Y:S01]  /*13720*/  FMUL.FTZ R60, R60, R153.reuse ;  /* 0x000000993c3c7220 */ /* 0x080fe20000410000 */
[-C--:B------:R-:W-:Y:S01]  /*13730*/  FMUL.FTZ R61, R61, R153.reuse ;  /* 0x000000993d3d7220 */ /* 0x080fe20000410000 */
[----:B------:R-:W4:Y:S01]  /*13740*/  MUFU.EX2 R172, R172 ;  /* 0x000000ac00ac7308 */ /* 0x000f220000000800 */
[----:B---3--:R-:W-:Y:S01]  /*13750*/  FADD.FTZ R3, R167, R3 ;  /* 0x00000003a7037221 */ /* 0x008fe20000010000 */
[-C--:B------:R-:W-:Y:S01]  /*13760*/  FMUL.FTZ R64, R64, R153.reuse ;  /* 0x0000009940407220 */ /* 0x080fe20000410000 */
[-C--:B------:R-:W-:Y:S01]  /*13770*/  FMUL.FTZ R65, R65, R153.reuse ;  /* 0x0000009941417220 */ /* 0x080fe20000410000 */
[-C--:B------:R-:W-:Y:S01]  /*13780*/  FMUL.FTZ R68, R68, R153.reuse ;  /* 0x0000009944447220 */ /* 0x080fe20000410000 */
[-C--:B------:R-:W-:Y:S01]  /*13790*/  FMUL.FTZ R69, R69, R153.reuse ;  /* 0x0000009945457220 */ /* 0x080fe20000410000 */
[-C--:B------:R-:W-:Y:S01]  /*137a0*/  FMUL.FTZ R72, R72, R153.reuse ;  /* 0x0000009948487220 */ /* 0x080fe20000410000 */
[-C--:B------:R-:W-:Y:S01]  /*137b0*/  FMUL.FTZ R73, R73, R153.reuse ;  /* 0x0000009949497220 */ /* 0x080fe20000410000 */
[----:B------:R-:W-:Y:S01]  /*137c0*/  MUFU.EX2 R175, R175 ;  /* 0x000000af00af7308 */ /* 0x000fe20000000800 */
[----:B--2---:R-:W-:Y:S01]  /*137d0*/  FADD.FTZ R3, R169, R3 ;  /* 0x00000003a9037221 */ /* 0x004fe20000010000 */
        /* <DEDUP_REMOVED lines=8> */
[----:B0-----:R-:W-:Y:S01]  /*13860*/  FMNMX.FTZ R15, R15, R168, !PT ;  /* 0x000000a80f0f7209 */ /* 0x001fe20007810000 */
[-C--:B------:R-:W-:Y:S01]  /*13870*/  FMUL.FTZ R88, R88, R153.reuse ;  /* 0x0000009958587220 */ /* 0x080fe20000410000 */
[-C--:B------:R-:W-:Y:S01]  /*13880*/  FMUL.FTZ R89, R89, R153.reuse ;  /* 0x0000009959597220 */ /* 0x080fe20000410000 */
[-C--:B------:R-:W-:Y:S01]  /*13890*/  FMUL.FTZ R92, R92, R153.reuse ;  /* 0x000000995c5c7220 */ /* 0x080fe20000410000 */
[-C--:B------:R-:W-:Y:S01]  /*138a0*/  FMUL.FTZ R93, R93, R153.reuse ;  /* 0x000000995d5d7220 */ /* 0x080fe20000410000 */
        /* <DEDUP_REMOVED lines=24> */
[----:B0-----:R-:W-:Y:S01]  /*13a30*/  FMNMX.FTZ R15, R15, R168, !PT ;  /* 0x000000a80f0f7209 */ /* 0x001fe20007810000 */
[-C--:B------:R-:W-:Y:S01]  /*13a40*/  FMUL.FTZ R140, R140, R153.reuse ;  /* 0x000000998c8c7220 */ /* 0x080fe20000410000 */
[----:B------:R-:W-:Y:S01]  /*13a50*/  IADD3 R168, -R197, RZ, RZ ;  /* 0x000000ffc5a87210 */ /* 0x000fe20007ffe1ff */
[-C--:B------:R-:W-:Y:S01]  /*13a60*/  FMUL.FTZ R141, R141, R153.reuse ;  /* 0x000000998d8d7220 */ /* 0x080fe20000410000 */
[----:B------:R-:W-:Y:S01]  /*13a70*/  FSETP.NEU.FTZ.AND P1, PT, R15, -INF , PT ;  /* 0xff8000000f00780b */ /* 0x000fe20003f3d000 */
[-C--:B------:R-:W-:Y:S01]  /*13a80*/  FMUL.FTZ R144, R144, R153.reuse ;  /* 0x0000009990907220 */ /* 0x080fe20000410000 */
[----:B------:R-:W-:Y:S01]  /*13a90*/  ISETP.NE.AND P2, PT, R185, R168, PT ;  /* 0x000000a8b900720c */ /* 0x000fe20003f45270 */
[-C--:B------:R-:W-:Y:S01]  /*13aa0*/  FMUL.FTZ R145, R145, R153.reuse ;  /* 0x0000009991917220 */ /* 0x080fe20000410000 */
[----:B------:R-:W-:Y:S01]  /*13ab0*/  FSEL R168, R15, RZ, P1 ;  /* 0x000000ff0fa87208 */ /* 0x000fe20000800000 */
[-C--:B------:R-:W-:Y:S01]  /*13ac0*/  FMUL.FTZ R148, R148, R153.reuse ;  /* 0x0000009994947220 */ /* 0x080fe20000410000 */
[----:B------:R-:W-:-:S03]  /*13ad0*/  FMUL.FTZ R149, R149, R153 ;  /* 0x0000009995957220 */ /* 0x000fc60000410000 */
[----:B------:R-:W-:-:S04]  /*13ae0*/  FADD.FTZ R168, -R168, R212 ;  /* 0x000000d4a8a87221 */ /* 0x000fc80000010100 */
[-C--:B------:R-:W-:Y:S02]  /*13af0*/  FMUL.FTZ R168, R168, R20.reuse ;  /* 0x00000014a8a87220 */ /* 0x080fe40000410000 */
[----:B------:R-:W-:Y:S02]  /*13b00*/  @!P2 IMAD R182, R216, 0x40, R194 ;  /* 0x00000040d8b6a824 */ /* 0x000fe400078e02c2 */
[----:B------:R-:W-:Y:S02]  /*13b10*/  FMUL.FTZ R216, R15, R20 ;  /* 0x000000140fd87220 */ /* 0x000fe40000410000 */
[----:B------:R-:W0:Y:S01]  /*13b20*/  MUFU.EX2 R168, R168 ;  /* 0x000000a800a87308 */ /* 0x000e220000000800 */
[----:B------:R-:W-:Y:S02]  /*13b30*/  @!P2 IMAD R182, R182, 0x4, R2 ;  /* 0x00000004b6b6a824 */ /* 0x000fe400078e0202 */
[----:B------:R-:W-:-:S03]  /*13b40*/  FSEL R216, R216, RZ, P1 ;  /* 0x000000ffd8d87208 */ /* 0x000fc60000800000 */
[----:B------:R-:W-:Y:S02]  /*13b50*/  @!P2 STS [R182+0x28800], R153 ;  /* 0x02880099b600a388 */ /* 0x000fe40000000800 */
[-CC-:B------:R-:W-:Y:S01]  /*13b60*/  FFMA.FTZ R181, R181, R20.reuse, -R216.reuse ;  /* 0x00000014b5b57223 */ /* 0x180fe200000108d8 */
        /* <DEDUP_REMOVED lines=9> */
[----:B0-----:R0:W-:Y:S01]  /*13c00*/  @!P2 STS [R182+0x28820], R168 ;  /* 0x028820a8b600a388 */ /* 0x0011e20000000800 */
[-CC-:B------:R-:W-:Y:S01]  /*13c10*/  FFMA.FTZ R219, R166, R20.reuse, -R216.reuse ;  /* 0x00000014a6db7223 */ /* 0x180fe200000108d8 */
[-CC-:B------:R-:W-:Y:S01]  /*13c20*/  FFMA.FTZ R178, R178, R20.reuse, -R216.reuse ;  /* 0x00000014b2b27223 */ /* 0x180fe200000108d8 */
[-CC-:B------:R-:W-:Y:S01]  /*13c30*/  FFMA.FTZ R170, R170, R20.reuse, -R216.reuse ;  /* 0x00000014aaaa7223 */ /* 0x180fe200000108d8 */
[----:B------:R-:W3:Y:S01]  /*13c40*/  MUFU.EX2 R183, R183 ;  /* 0x000000b700b77308 */ /* 0x000ee20000000800 */
[--C-:B------:R-:W-:Y:S01]  /*13c50*/  FFMA.FTZ R171, R171, R20, -R216.reuse ;  /* 0x00000014abab7223 */ /* 0x100fe200000108d8 */
[----:B------:R-:W-:Y:S01]  /*13c60*/  F2FP.F16.F32.PACK_AB R158, R165, R164 ;  /* 0x000000a4a59e723e */ /* 0x000fe200000000ff */
[-CC-:B------:R-:W-:Y:S01]  /*13c70*/  FFMA.FTZ R176, R176, R20.reuse, -R216.reuse ;  /* 0x00000014b0b07223 */ /* 0x180fe200000108d8 */
[--C-:B------:R-:W-:Y:S01]  /*13c80*/  FFMA.FTZ R174, R174, R20, -R216.reuse ;  /* 0x00000014aeae7223 */ /* 0x100fe200000108d8 */
[----:B------:R-:W-:Y:S01]  /*13c90*/  F2FP.F16.F32.PACK_AB R154, R222, R221 ;  /* 0x000000ddde9a723e */ /* 0x000fe200000000ff */
[----:B------:R-:W-:Y:S01]  /*13ca0*/  FMUL.FTZ R26, R26, R168 ;  /* 0x000000a81a1a7220 */ /* 0x000fe20000410000 */
[----:B------:R-:W-:Y:S01]  /*13cb0*/  F2FP.F16.F32.PACK_AB R164, R177, R175 ;  /* 0x000000afb1a4723e */ /* 0x000fe200000000ff */
[----:B0-----:R0:W4:Y:S01]  /*13cc0*/  MUFU.EX2 R182, R173 ;  /* 0x000000ad00b67308 */ /* 0x0011220000000800 */
[----:B--2---:R-:W-:Y:S01]  /*13cd0*/  FFMA.FTZ R0, R168, R0, R181 ;  /* 0x00000000a8007223 */ /* 0x004fe200000100b5 */
[-C--:B------:R-:W-:Y:S01]  /*13ce0*/  FMUL.FTZ R27, R27, R168.reuse ;  /* 0x000000a81b1b7220 */ /* 0x080fe20000410000 */
[-C--:B------:R-:W-:Y:S01]  /*13cf0*/  FMUL.FTZ R30, R30, R168.reuse ;  /* 0x000000a81e1e7220 */ /* 0x080fe20000410000 */
[-C--:B------:R-:W-:Y:S01]  /*13d00*/  FMUL.FTZ R31, R31, R168.reuse ;  /* 0x000000a81f1f7220 */ /* 0x080fe20000410000 */
[-C--:B------:R-:W-:Y:S01]  /*13d10*/  FMUL.FTZ R34, R34, R168.reuse ;  /* 0x000000a822227220 */ /* 0x080fe20000410000 */
[-C--:B------:R-:W-:Y:S01]  /*13d20*/  FMUL.FTZ R35, R35, R168.reuse ;  /* 0x000000a823237220 */ /* 0x080fe20000410000 */
[----:B------:R-:W-:Y:S01]  /*13d30*/  FMUL.FTZ R38, R38, R168 ;  /* 0x000000a826267220 */ /* 0x000fe20000410000 */
[----:B------:R-:W2:Y:S01]  /*13d40*/  MUFU.EX2 R155, R155 ;  /* 0x0000009b009b7308 */ /* 0x000ea20000000800 */
[----:B0-----:R-:W-:Y:S01]  /*13d50*/  FFMA.FTZ R173, R156, R20, -R216 ;  /* 0x000000149cad7223 */ /* 0x001fe200000108d8 */
[----:B---3--:R-:W-:Y:S01]  /*13d60*/  FADD.FTZ R0, R183, R0 ;  /* 0x00000000b7007221 */ /* 0x008fe20000010000 */
[----:B------:R-:W-:Y:S01]  /*13d70*/  F2FP.F16.F32.PACK_AB R156, R223, R160 ;  /* 0x000000a0df9c723e */ /* 0x000fe200000000ff */
[-C--:B------:R-:W-:Y:S01]  /*13d80*/  FMUL.FTZ R39, R39, R168.reuse ;  /* 0x000000a827277220 */ /* 0x080fe20000410000 */
[----:B------:R-:W-:Y:S01]  /*13d90*/  F2FP.F16.F32.PACK_AB R160, R169, R167 ;  /* 0x000000a7a9a0723e */ /* 0x000fe200000000ff */
[----:B------:R-:W-:Y:S01]  /*13da0*/  FMUL.FTZ R42, R42, R168 ;  /* 0x000000a82a2a7220 */ /* 0x000fe20000410000 */
[----:B------:R-:W-:Y:S01]  /*13db0*/  F2FP.F16.F32.PACK_AB R153, R183, R181 ;  /* 0x000000b5b799723e */ /* 0x000fe200000000ff */
[----:B------:R-:W0:Y:S01]  /*13dc0*/  MUFU.EX2 R173, R173 ;  /* 0x000000ad00ad7308 */ /* 0x000e220000000800 */
[C---:B----4-:R-:W-:Y:S01]  /*13dd0*/  FADD.FTZ R3, R182.reuse, R3 ;  /* 0x00000003b6037221 */ /* 0x050fe20000010000 */
[----:B------:R-:W-:Y:S01]  /*13de0*/  F2FP.F16.F32.PACK_AB R162, R182, R172 ;  /* 0x000000acb6a2723e */ /* 0x000fe200000000ff */
[-C--:B------:R-:W-:Y:S01]  /*13df0*/  FMUL.FTZ R43, R43, R168.reuse ;  /* 0x000000a82b2b7220 */ /* 0x080fe20000410000 */
[-C--:B------:R-:W-:Y:S01]  /*13e00*/  FMUL.FTZ R46, R46, R168.reuse ;  /* 0x000000a82e2e7220 */ /* 0x080fe20000410000 */
[----:B------:R-:W-:Y:S01]  /*13e10*/  FADD.FTZ R3, R175, R3 ;  /* 0x00000003af037221 */ /* 0x000fe20000010000 */
[-C--:B------:R-:W-:Y:S01]  /*13e20*/  FMUL.FTZ R47, R47, R168.reuse ;  /* 0x000000a82f2f7220 */ /* 0x080fe20000410000 */
[-C--:B------:R-:W-:Y:S01]  /*13e30*/  FMUL.FTZ R50, R50, R168.reuse ;  /* 0x000000a832327220 */ /* 0x080fe20000410000 */
[----:B------:R-:W3:Y:S01]  /*13e40*/  MUFU.EX2 R157, R157 ;  /* 0x0000009d009d7308 */ /* 0x000ee20000000800 */
[----:B--2---:R-:W-:Y:S01]  /*13e50*/  FADD.FTZ R0, R155, R0 ;  /* 0x000000009b007221 */ /* 0x004fe20000010000 */
[----:B------:R-:W-:Y:S01]  /*13e60*/  FADD.FTZ R3, R177, R3 ;  /* 0x00000003b1037221 */ /* 0x000fe20000010000 */
        /* <DEDUP_REMOVED lines=32> */
[----:B------:R0:W-:Y:S01]  /*14070*/  STSM.16.M88.4 [R198+0x26800], R152 ;  /* 0x02680098c6007844 */ /* 0x0001e20000000200 */
[-C--:B------:R-:W-:Y:S01]  /*14080*/  FMUL.FTZ R94, R94, R168.reuse ;  /* 0x000000a85e5e7220 */ /* 0x080fe20000410000 */
[-C--:B------:R-:W-:Y:S01]  /*14090*/  FMUL.FTZ R95, R95, R168.reuse ;  /* 0x000000a85f5f7220 */ /* 0x080fe20000410000 */
[-C--:B------:R-:W-:Y:S01]  /*140a0*/  FMUL.FTZ R98, R98, R168.reuse ;  /* 0x000000a862627220 */ /* 0x080fe20000410000 */
[-C--:B------:R-:W-:Y:S01]  /*140b0*/  FMUL.FTZ R99, R99, R168.reuse ;  /* 0x000000a863637220 */ /* 0x080fe20000410000 */
[-C--:B------:R-:W-:Y:S01]  /*140c0*/  FMUL.FTZ R102, R102, R168.reuse ;  /* 0x000000a866667220 */ /* 0x080fe20000410000 */
[----:B------:R-:W4:Y:S01]  /*140d0*/  MUFU.EX2 R163, R163 ;  /* 0x000000a300a37308 */ /* 0x000f220000000800 */
[C---:B---3--:R-:W-:Y:S01]  /*140e0*/  FADD.FTZ R0, R161.reuse, R0 ;  /* 0x00000000a1007221 */ /* 0x048fe20000010000 */
[----:B------:R-:W-:Y:S01]  /*140f0*/  F2FP.F16.F32.PACK_AB R159, R161, R159 ;  /* 0x0000009fa19f723e */ /* 0x000fe200000000ff */
[-C--:B------:R-:W-:Y:S01]  /*14100*/  FMUL.FTZ R103, R103, R168.reuse ;  /* 0x000000a867677220 */ /* 0x080fe20000410000 */
[-C--:B------:R-:W-:Y:S01]  /*14110*/  FMUL.FTZ R106, R106, R168.reuse ;  /* 0x000000a86a6a7220 */ /* 0x080fe20000410000 */
[-C--:B------:R-:W-:Y:S01]  /*14120*/  FMUL.FTZ R107, R107, R168.reuse ;  /* 0x000000a86b6b7220 */ /* 0x080fe20000410000 */
[-C--:B------:R-:W-:Y:S01]  /*14130*/  FMUL.FTZ R110, R110, R168.reuse ;  /* 0x000000a86e6e7220 */ /* 0x080fe20000410000 */
[----:B------:R0:W-:Y:S01]  /*14140*/  STSM.16.M88.4 [R199], R156 ;  /* 0x0000009cc7007844 */ /* 0x0001e20000000200 */
        /* <DEDUP_REMOVED lines=9> */
[C---:B----4-:R-:W-:Y:S01]  /*141e0*/  FADD.FTZ R0, R163.reuse, R0 ;  /* 0x00000000a3007221 */ /* 0x050fe20000010000 */
[----:B------:R-:W-:Y:S01]  /*141f0*/  F2FP.F16.F32.PACK_AB R161, R163, R217 ;  /* 0x000000d9a3a1723e */ /* 0x000fe200000000ff */
        /* <DEDUP_REMOVED lines=22> */
[----:B----4-:R-:W-:-:S07]  /*14360*/  FADD.FTZ R0, R165, R0 ;  /* 0x00000000a5007221 */ /* 0x010fce0000010000 */
[----:B------:R-:W4:Y:S01]  /*14370*/  MUFU.EX2 R167, R174 ;  /* 0x000000ae00a77308 */ /* 0x000f220000000800 */
[C---:B---3--:R-:W-:Y:S01]  /*14380*/  FADD.FTZ R0, R171.reuse, R0 ;  /* 0x00000000ab007221 */ /* 0x048fe20000010000 */
[----:B------:R-:W-:-:S06]  /*14390*/  F2FP.F16.F32.PACK_AB R165, R171, R165 ;  /* 0x000000a5aba5723e */ /* 0x000fcc00000000ff */
[----:B------:R-:W3:Y:S01]  /*143a0*/  MUFU.EX2 R176, R176 ;  /* 0x000000b000b07308 */ /* 0x000ee20000000800 */
[----:B--2---:R-:W-:Y:S01]  /*143b0*/  FADD.FTZ R3, R166, R3 ;  /* 0x00000003a6037221 */ /* 0x004fe20000010000 */
[----:B------:R-:W-:-:S03]  /*143c0*/  F2FP.F16.F32.PACK_AB R166, R180, R166 ;  /* 0x000000a6b4a6723e */ /* 0x000fc600000000ff */
[----:B------:R-:W-:Y:S01]  /*143d0*/  FADD.FTZ R3, R180, R3 ;  /* 0x00000003b4037221 */ /* 0x000fe20000010000 */
[----:B----4-:R-:W-:Y:S01]  /*143e0*/  FADD.FTZ R0, R167, R0 ;  /* 0x00000000a7007221 */ /* 0x010fe20000010000 */
[----:B---3--:R-:W-:-:S03]  /*143f0*/  F2FP.F16.F32.PACK_AB R167, R176, R167 ;  /* 0x000000a7b0a7723e */ /* 0x008fc600000000ff */
[----:B------:R-:W-:Y:S02]  /*14400*/  FADD.FTZ R0, R176, R0 ;  /* 0x00000000b0007221 */ /* 0x000fe40000010000 */
[----:B------:R0:W-:Y:S01]  /*14410*/  STSM.16.M88.4 [R200], R164 ;  /* 0x000000a4c8007844 */ /* 0x0001e20000000200 */
[----:B------:R-:W-:Y:S05]  /*14420*/  @!P0 BRA `(.L_x_2752) ;  /* 0x0000000000048947 */ /* 0x000fea0003800000 */
[----:B------:R-:W-:Y:S01]  /*14430*/  BPT.TRAP 0x1 ;  /* 0x000000040000795c */ /* 0x000fe20000300000 */
.L_x_2752:
[----:B------:R2:W3:Y:S01]  /*14440*/  SYNCS.PHASECHK.TRANS64.TRYWAIT P1, [R21+URZ+0x28c50], R209 ;  /* 0x028c50d1150075a7 */ /* 0x0004e2000802017f */
[----:B------:R-:W-:Y:S05]  /*14450*/  @!P0 BRA `(.L_x_2753) ;  /* 0x0000000000048947 */ /* 0x000fea0003800000 */
[----:B------:R-:W-:Y:S01]  /*14460*/  BPT.TRAP 0x1 ;  /* 0x000000040000795c */ /* 0x000fe20000300000 */
.L_x_2753:
[----:B------:R-:W-:Y:S04]  /*14470*/  BSSY B1, `(.L_x_2754) ;  /* 0x0000004000017945 */ /* 0x000fe80003800000 */
[----:B---3--:R-:W-:Y:S05]  /*14480*/  @P1 BRA `(.L_x_2755) ;  /* 0x0000000000081947 */ /* 0x008fea0003800000 */
[----:B------:R-:W3:Y:S02]  /*14490*/  SYNCS.PHASECHK.TRANS64.TRYWAIT P1, [R21+URZ+0x28c50], R209 ;  /* 0x028c50d1150075a7 */ /* 0x000ee4000802017f */
[----:B---3--:R-:W-:Y:S05]  /*144a0*/  @!P1 BRA `(.L_x_2756) ;  /* 0x000000cc00609947 */ /* 0x008fea0003800000 */
.L_x_2755:
[----:B------:R-:W-:Y:S05]  /*144b0*/  BSYNC B1 ;  /* 0x0000000000017941 */ /* 0x000fea0003800000 */
.L_x_2754:
        /* <DEDUP_REMOVED lines=40> */
.L_x_2757:
[----:B------:R-:W4:Y:S01]  /*14740*/  LDL R152, [R1+0x8] ;  /* 0x0000080001987983 */ /* 0x000f220000100800 */
[----:B-123--:R-:W-:Y:S02]  /*14750*/  VIADD R21, R21, 0x28c60 ;  /* 0x00028c6015157836 */ /* 0x00efe40000000000 */
[----:B------:R-:W-:Y:S02]  /*14760*/  IMAD.MOV.U32 R212, RZ, RZ, R15 ;  /* 0x000000ffffd47224 */ /* 0x000fe400078e000f */
[----:B------:R-:W-:Y:S01]  /*14770*/  IMAD.MOV.U32 R217, RZ, RZ, R13 ;  /* 0x000000ffffd97224 */ /* 0x000fe200078e000d */
[----:B------:R-:W-:Y:S01]  /*14780*/  PRMT R21, R187, 0x654, R21 ;  /* 0x00000654bb157816 */ /* 0x000fe20000000015 */
[----:B------:R-:W-:-:S03]  /*14790*/  IMAD.MOV.U32 R216, RZ, RZ, R18 ;  /* 0x000000ffffd87224 */ /* 0x000fc600078e0012 */
[----:B------:R0:W-:Y:S01]  /*147a0*/  SYNCS.ARRIVE.TRANS64.RED.A1T0 RZ, [R21+URZ], RZ ;  /* 0x000000ff15ff79a7 */ /* 0x0001e2000810043f */
[C---:B----4-:R-:W-:Y:S01]  /*147b0*/  ISETP.GT.AND P1, PT, R12.reuse, R152, PT ;  /* 0x000000980c00720c */ /* 0x050fe20003f24270 */
[----:B------:R-:W-:-:S12]  /*147c0*/  VIADD R12, R12, 0xffffffff ;  /* 0xffffffff0c0c7836 */ /* 0x000fd80000000000 */
[----:B0-----:R-:W-:Y:S05]  /*147d0*/  @P1 BRA `(.L_x_2758) ;  /* 0xffffffd400c81947 */ /* 0x001fea000383ffff */
.L_x_2737:
[----:B------:R-:W-:Y:S05]  /*147e0*/  BSYNC B0 ;  /* 0x0000000000007941 */ /* 0x000fea0003800000 */
.L_x_2736:
[----:B------:R-:W2:Y:S04]  /*147f0*/  LDL.LU R21, [R1+0x50] ;  /* 0x0000500001157983 */ /* 0x000ea80000300800 */
[----:B------:R-:W0:Y:S04]  /*14800*/  SHFL.BFLY PT, R4, R3, 0x2, 0x1f ;  /* 0x0c401f0003047f89 */ /* 0x000e2800000e0000 */
[----:B------:R-:W1:Y:S01]  /*14810*/  SHFL.BFLY PT, R5, R0, 0x2, 0x1f ;  /* 0x0c401f0000057f89 */ /* 0x000e6200000e0000 */
[----:B0-----:R-:W-:Y:S01]  /*14820*/  FADD.FTZ R4, R4, R3 ;  /* 0x0000000304047221 */ /* 0x001fe20000010000 */
[----:B-1----:R-:W-:Y:S01]  /*14830*/  FADD.FTZ R6, R5, R0 ;  /* 0x0000000005067221 */ /* 0x002fe20000010000 */
[----:B------:R-:W-:-:S03]  /*14840*/  IMAD.MOV.U32 R0, RZ, RZ, -0x800000 ;  /* 0xff800000ff007424 */ /* 0x000fc600078e00ff */
[----:B------:R-:W0:Y:S04]  /*14850*/  SHFL.BFLY PT, R5, R4, 0x1, 0x1f ;  /* 0x0c201f0004057f89 */ /* 0x000e2800000e0000 */
[----:B------:R-:W1:Y:S01]  /*14860*/  SHFL.BFLY PT, R7, R6, 0x1, 0x1f ;  /* 0x0c201f0006077f89 */ /* 0x000e6200000e0000 */
[----:B0-----:R-:W-:Y:S01]  /*14870*/  FADD.FTZ R9, R4, R5 ;  /* 0x0000000504097221 */ /* 0x001fe20000010000 */
[----:B-1----:R-:W-:Y:S01]  /*14880*/  FADD.FTZ R11, R6, R7 ;  /* 0x00000007060b7221 */ /* 0x002fe20000010000 */
[----:B------:R-:W-:Y:S08]  /*14890*/  BAR.ARV 0x8, 0x100 ;  /* 0x0204000000007b1d */ /* 0x000ff00000002000 */
[----:B------:R-:W-:Y:S01]  /*148a0*/  BAR.SYNC.DEFER_BLOCKING 0xf, 0x100 ;  /* 0x03c4000000007b1d */ /* 0x000fe20000010000 */
[----:B------:R-:W-:-:S02]  /*148b0*/  FSETP.NE.FTZ.AND P0, PT, R9, RZ, PT ;  /* 0x000000ff0900720b */ /* 0x000fc40003f15000 */
[----:B------:R-:W-:-:S11]  /*148c0*/  FSETP.NE.FTZ.AND P1, PT, R11, RZ, PT ;  /* 0x000000ff0b00720b */ /* 0x000fd60003f35000 */
[----:B------:R-:W0:Y:S01]  /*148d0*/  @P0 MUFU.LG2 R5, R9 ;  /* 0x0000000900050308 */ /* 0x000e220000000c00 */
[----:B------:R-:W-:-:S07]  /*148e0*/  @P0 FMUL.FTZ R8, R20, 0.69314718246459960938 ;  /* 0x3f31721814080820 */ /* 0x000fce0000410000 */
[----:B------:R-:W1:Y:S01]  /*148f0*/  @P1 MUFU.LG2 R3, R11 ;  /* 0x0000000b00031308 */ /* 0x000e620000000c00 */
[----:B0-----:R-:W-:-:S04]  /*14900*/  @P0 FMUL.FTZ R5, R5, 0.69314718246459960938 ;  /* 0x3f31721805050820 */ /* 0x001fc80000410000 */
[----:B------:R-:W-:Y:S01]  /*14910*/  @P0 FFMA.FTZ R0, R8, R13, R5 ;  /* 0x0000000d08000223 */ /* 0x000fe20000010005 */
[----:B------:R-:W-:Y:S01]  /*14920*/  @P1 FMUL.FTZ R5, R20, 0.69314718246459960938 ;  /* 0x3f31721814051820 */ /* 0x000fe20000410000 */
[----:B-1----:R-:W-:Y:S01]  /*14930*/  @P1 FMUL.FTZ R4, R3, 0.69314718246459960938 ;  /* 0x3f31721803041820 */ /* 0x002fe20000410000 */
[----:B------:R-:W-:-:S03]  /*14940*/  IMAD.MOV.U32 R3, RZ, RZ, -0x800000 ;  /* 0xff800000ff037424 */ /* 0x000fc600078e00ff */
[----:B------:R-:W-:Y:S01]  /*14950*/  @P1 FFMA.FTZ R3, R5, R15, R4 ;  /* 0x0000000f05031223 */ /* 0x000fe20000010004 */
[----:B------:R-:W-:-:S04]  /*14960*/  IADD3 R4, -R197, RZ, RZ ;  /* 0x000000ffc5047210 */ /* 0x000fc80007ffe1ff */
[----:B------:R-:W-:Y:S02]  /*14970*/  ISETP.NE.AND P2, PT, R185, R4, PT ;  /* 0x00000004b900720c */ /* 0x000fe40003f45270 */
[----:B------:R-:W-:-:S06]  /*14980*/  CS2R R4, SRZ ;  /* 0x0000000000047805 */ /* 0x000fcc000001ff00 */
[----:B------:R-:W0:Y:S01]  /*14990*/  @P0 MUFU.RCP R5, R9 ;  /* 0x0000000900050308 */ /* 0x000e220000001000 */
[----:B------:R-:W-:-:S04]  /*149a0*/  PLOP3.LUT P0, PT, PT, PT, PT, 0x8, 0x0 ;  /* 0x000000000000781c */ /* 0x000fc80003f0e170 */
[----:B------:R-:W-:-:S03]  /*149b0*/  @!P2 IMAD R7, R18, 0x40, R194 ;  /* 0x000000401207a824 */ /* 0x000fc600078e02c2 */
[----:B------:R-:W1:Y:S01]  /*149c0*/  @P1 MUFU.RCP R4, R11 ;  /* 0x0000000b00041308 */ /* 0x000e620000001000 */
[----:B------:R-:W-:Y:S02]  /*149d0*/  VIADD R18, R18, 0x1 ;  /* 0x0000000112127836 */ /* 0x000fe40000000000 */
[----:B------:R-:W-:-:S03]  /*149e0*/  @!P2 IMAD R7, R7, 0x4, R2 ;  /* 0x000000040707a824 */ /* 0x000fc600078e0202 */
[----:B------:R-:W-:Y:S02]  /*149f0*/  ISETP.NE.AND P1, PT, R18, 0x2, PT ;  /* 0x000000021200780c */ /* 0x000fe40003f25270 */
[----:B0-----:R0:W-:Y:S02]  /*14a00*/  @!P2 STS [R7+0x28800], R5 ;  /* 0x028800050700a388 */ /* 0x0011e40000000800 */
[----:B------:R-:W-:Y:S01]  /*14a10*/  SEL R2, RZ, 0x1, P1 ;  /* 0x00000001ff027807 */ /* 0x000fe20000800000 */
[-C--:B------:R-:W-:Y:S01]  /*14a20*/  FMUL.FTZ R153, R28, R5.reuse ;  /* 0x000000051c997220 */ /* 0x080fe20000410000 */
[-C--:B------:R-:W-:Y:S01]  /*14a30*/  FMUL.FTZ R152, R36, R5.reuse ;  /* 0x0000000524987220 */ /* 0x080fe20000410000 */
[-C--:B------:R-:W-:Y:S01]  /*14a40*/  FMUL.FTZ R172, R40, R5.reuse ;  /* 0x0000000528ac7220 */ /* 0x080fe20000410000 */
[-C--:B------:R-:W-:Y:S01]  /*14a50*/  FMUL.FTZ R10, R24, R5.reuse ;  /* 0x00000005180a7220 */ /* 0x080fe20000410000 */
[-C--:B------:R-:W-:Y:S01]  /*14a60*/  FMUL.FTZ R8, R25, R5.reuse ;  /* 0x0000000519087220 */ /* 0x080fe20000410000 */
[-C--:B------:R-:W-:Y:S01]  /*14a70*/  FMUL.FTZ R28, R29, R5.reuse ;  /* 0x000000051d1c7220 */ /* 0x080fe20000410000 */
        /* <DEDUP_REMOVED lines=125> */
[----:B--2---:R-:W-:-:S05]  /*15250*/  VIADD R21, R21, 0x1 ;  /* 0x0000000115157836 */ /* 0x004fca0000000000 */
[----:B------:R0:W-:Y:S01]  /*15260*/  STL [R1+0x50], R21 ;  /* 0x0000501501007387 */ /* 0x0001e20000100800 */
[----:B------:R-:W-:Y:S06]  /*15270*/  BAR.ARV 0xe, 0x100 ;  /* 0x0384000000007b1d */ /* 0x000fec0000002000 */
.L_x_2614:
[----:B------:R-:W-:Y:S05]  /*15280*/  BSYNC B7 ;  /* 0x0000000000077941 */ /* 0x000fea0003800000 */
.L_x_2604:
        /* <DEDUP_REMOVED lines=10> */
[----:B------:R-:W-:Y:S01]  /*15330*/  F2FP.F16.F32.PACK_AB R4, R8, R10 ;  /* 0x0000000a0804723e */ /* 0x000fe200000000ff */
[----:B------:R-:W-:Y:S02]  /*15340*/  ULDC.64 UR4, c[0x0][0xc00] ;  /* 0x0003000000047ab9 */ /* 0x000fe40000000a00 */
[----:B------:R-:W4:Y:S01]  /*15350*/  LDL R50, [R1+0x4c] ;  /* 0x00004c0001327983 */ /* 0x000f220000100800 */
[----:B------:R-:W0:Y:S01]  /*15360*/  S2R R23, SR_SWINHI ;  /* 0x0000000000177919 */ /* 0x000e220000002f00 */
[----:B------:R-:W-:Y:S02]  /*15370*/  F2FP.F16.F32.PACK_AB R7, R31, R7 ;  /* 0x000000071f07723e */ /* 0x000fe400000000ff */
[----:B------:R-:W-:Y:S02]  /*15380*/  F2FP.F16.F32.PACK_AB R5, R6, R5 ;  /* 0x000000050605723e */ /* 0x000fe400000000ff */
[----:B------:R-:W-:-:S02]  /*15390*/  F2FP.F16.F32.PACK_AB R6, R28, R153 ;  /* 0x000000991c06723e */ /* 0x000fc400000000ff */
[----:B------:R-:W-:Y:S02]  /*153a0*/  MOV R20, R2 ;  /* 0x0000000200147202 */ /* 0x000fe40000000f00 */
[----:B0-----:R-:W-:Y:S02]  /*153b0*/  MOV R21, R23 ;  /* 0x0000001700157202 */ /* 0x001fe40000000f00 */
        /* <DEDUP_REMOVED lines=27> */
[----:B------:R-:W-:Y:S01]  /*15570*/  BAR.SYNC.DEFER_BLOCKING 0x1, 0x100 ;  /* 0x0044000000007b1d */ /* 0x000fe20000010000 */
[----:B---3--:R-:W-:-:S03]  /*15580*/  IMAD.WIDE R44, R30, 0x2, R20 ;  /* 0x000000021e2c7825 */ /* 0x008fc600078e0214 */
[----:B------:R-:W-:-:S04]  /*15590*/  LOP3.LUT R23, R44, 0x380, RZ, 0xc0, !PT ;  /* 0x000003802c177812 */ /* 0x000fc800078ec0ff */
[----:B------:R-:W-:Y:S01]  /*155a0*/  SHF.R.U64 R23, R23, 0x3, RZ ;  /* 0x0000000317177819 */ /* 0x000fe200000012ff */
[----:B------:R-:W-:-:S03]  /*155b0*/  IMAD.MOV.U32 R31, RZ, RZ, R45 ;  /* 0x000000ffff1f7224 */ /* 0x000fc600078e002d */
[----:B------:R-:W-:Y:S02]  /*155c0*/  LOP3.LUT R30, R23, R44, RZ, 0x3c, !PT ;  /* 0x0000002c171e7212 */ /* 0x000fe400078e3cff */
[----:B------:R-:W-:Y:S02]  /*155d0*/  IADD3 R23, P0, R44, 0x20, RZ ;  /* 0x000000202c177810 */ /* 0x000fe40007f1e0ff */
[----:B------:R-:W-:Y:S02]  /*155e0*/  MOV R30, R30 ;  /* 0x0000001e001e7202 */ /* 0x000fe40000000f00 */
[----:B------:R-:W-:-:S04]  /*155f0*/  LOP3.LUT R10, R23, 0x380, RZ, 0xc0, !PT ;  /* 0x00000380170a7812 */ /* 0x000fc800078ec0ff */
[----:B------:R-:W-:Y:S01]  /*15600*/  SHF.R.U64 R10, R10, 0x3, RZ ;  /* 0x000000030a0a7819 */ /* 0x000fe200000012ff */
[----:B------:R0:W-:Y:S01]  /*15610*/  STSM.16.M88.4 [R30], R4 ;  /* 0x000000041e007844 */ /* 0x0001e20000000200 */
[----:B------:R-:W-:-:S04]  /*15620*/  IADD3 R49, P1, R44, 0x2060, RZ ;  /* 0x000020602c317810 */ /* 0x000fc80007f3e0ff */
[----:B------:R-:W-:Y:S01]  /*15630*/  LOP3.LUT R48, R49, 0x380, RZ, 0xc0, !PT ;  /* 0x0000038031307812 */ /* 0x000fe200078ec0ff */
[----:B0-----:R-:W-:Y:S01]  /*15640*/  IMAD.X R5, RZ, RZ, R45, P0 ;  /* 0x000000ffff057224 */ /* 0x001fe200000e062d */
[----:B------:R-:W-:-:S04]  /*15650*/  LOP3.LUT R4, R10, R23, RZ, 0x3c, !PT ;  /* 0x000000170a047212 */ /* 0x000fc800078e3cff */
[----:B------:R-:W-:Y:S02]  /*15660*/  MOV R12, R4 ;  /* 0x00000004000c7202 */ /* 0x000fe40000000f00 */
[----:B------:R-:W-:Y:S02]  /*15670*/  IADD3 R5, P3, R44, 0x40, RZ ;  /* 0x000000402c057810 */ /* 0x000fe40007f7e0ff */
[----:B------:R-:W-:Y:S02]  /*15680*/  F2FP.F16.F32.PACK_AB R10, R14, R152 ;  /* 0x000000980e0a723e */ /* 0x000fe400000000ff */
[----:B------:R-:W-:Y:S02]  /*15690*/  LOP3.LUT R4, R5, 0x380, RZ, 0xc0, !PT ;  /* 0x0000038005047812 */ /* 0x000fe400078ec0ff */
[----:B------:R-:W-:Y:S02]  /*156a0*/  IADD3 R39, P0, R44, 0x2040, RZ ;  /* 0x000020402c277810 */ /* 0x000fe40007f1e0ff */
[----:B------:R-:W-:-:S02]  /*156b0*/  SHF.R.U64 R48, R48, 0x3, RZ ;  /* 0x0000000330307819 */ /* 0x000fc400000012ff */
[----:B------:R-:W-:Y:S02]  /*156c0*/  SHF.R.U64 R4, R4, 0x3, RZ ;  /* 0x0000000304047819 */ /* 0x000fe400000012ff */
[C---:B------:R-:W-:Y:S02]  /*156d0*/  IADD3 R53, P2, R44.reuse, 0x4000, RZ ;  /* 0x000040002c357810 */ /* 0x040fe40007f5e0ff */
[----:B------:R-:W-:Y:S01]  /*156e0*/  IADD3 R7, P4, R44, 0x60, RZ ;  /* 0x000000602c077810 */ /* 0x000fe20007f9e0ff */
[----:B------:R0:W-:Y:S01]  /*156f0*/  STSM.16.M88.4 [R12], R8 ;  /* 0x000000080c007844 */ /* 0x0001e20000000200 */
[----:B------:R-:W-:Y:S02]  /*15700*/  LOP3.LUT R38, R39, 0x380, RZ, 0xc0, !PT ;  /* 0x0000038027267812 */ /* 0x000fe400078ec0ff */
[----:B------:R-:W-:Y:S01]  /*15710*/  LOP3.LUT R48, R48, R49, RZ, 0x3c, !PT ;  /* 0x0000003130307212 */ /* 0x000fe200078e3cff */
[----:B------:R-:W-:Y:S01]  /*15720*/  IMAD.X R49, RZ, RZ, R45, P1 ;  /* 0x000000ffff317224 */ /* 0x000fe200008e062d */
[----:B------:R-:W-:-:S02]  /*15730*/  IADD3 R31, P5, R44, 0x2000, RZ ;  /* 0x000020002c1f7810 */ /* 0x000fc40007fbe0ff */
[----:B------:R-:W-:Y:S02]  /*15740*/  IADD3 R35, P6, R44, 0x2020, RZ ;  /* 0x000020202c237810 */ /* 0x000fe40007fde0ff */
[----:B------:R-:W-:Y:S02]  /*15750*/  LOP3.LUT R52, R53, 0x380, RZ, 0xc0, !PT ;  /* 0x0000038035347812 */ /* 0x000fe400078ec0ff */
[----:B------:R-:W-:Y:S02]  /*15760*/  LOP3.LUT R6, R7, 0x380, RZ, 0xc0, !PT ;  /* 0x0000038007067812 */ /* 0x000fe400078ec0ff */
[----:B------:R-:W-:Y:S02]  /*15770*/  SHF.R.U64 R38, R38, 0x3, RZ ;  /* 0x0000000326267819 */ /* 0x000fe400000012ff */
[----:B0-----:R-:W-:Y:S02]  /*15780*/  LOP3.LUT R8, R4, R5, RZ, 0x3c, !PT ;  /* 0x0000000504087212 */ /* 0x001fe400078e3cff */
[----:B------:R-:W-:-:S02]  /*15790*/  IADD3 R4, P1, R44, 0x6040, RZ ;  /* 0x000060402c047810 */ /* 0x000fc40007f3e0ff */
[----:B------:R-:W-:Y:S02]  /*157a0*/  LOP3.LUT R30, R31, 0x380, RZ, 0xc0, !PT ;  /* 0x000003801f1e7812 */ /* 0x000fe400078ec0ff */
[----:B------:R-:W-:Y:S02]  /*157b0*/  LOP3.LUT R34, R35, 0x380, RZ, 0xc0, !PT ;  /* 0x0000038023227812 */ /* 0x000fe400078ec0ff */
[----:B------:R-:W-:Y:S02]  /*157c0*/  SHF.R.U64 R52, R52, 0x3, RZ ;  /* 0x0000000334347819 */ /* 0x000fe400000012ff */
[----:B------:R-:W-:Y:S02]  /*157d0*/  SHF.R.U64 R6, R6, 0x3, RZ ;  /* 0x0000000306067819 */ /* 0x000fe400000012ff */
[----:B------:R-:W-:Y:S02]  /*157e0*/  LOP3.LUT R5, R4, 0x380, RZ, 0xc0, !PT ;  /* 0x0000038004057812 */ /* 0x000fe400078ec0ff */
[----:B------:R-:W-:Y:S01]  /*157f0*/  LOP3.LUT R38, R38, R39, RZ, 0x3c, !PT ;  /* 0x0000002726267212 */ /* 0x000fe200078e3cff */
[----:B------:R-:W-:Y:S01]  /*15800*/  IMAD.X R39, RZ, RZ, R45, P0 ;  /* 0x000000ffff277224 */ /* 0x000fe200000e062d */
[----:B------:R-:W-:-:S02]  /*15810*/  SHF.R.U64 R30, R30, 0x3, RZ ;  /* 0x000000031e1e7819 */ /* 0x000fc400000012ff */
[----:B------:R-:W-:Y:S02]  /*15820*/  SHF.R.U64 R34, R34, 0x3, RZ ;  /* 0x0000000322227819 */ /* 0x000fe400000012ff */
[----:B------:R-:W-:Y:S01]  /*15830*/  LOP3.LUT R52, R52, R53, RZ, 0x3c, !PT ;  /* 0x0000003534347212 */ /* 0x000fe200078e3cff */
[--C-:B------:R-:W-:Y:S01]  /*15840*/  IMAD.X R53, RZ, RZ, R45.reuse, P2 ;  /* 0x000000ffff357224 */ /* 0x100fe200010e062d */
[----:B------:R-:W-:Y:S02]  /*15850*/  IADD3 R72, P0, R44, 0x6020, RZ ;  /* 0x000060202c487810 */ /* 0x000fe40007f1e0ff */
[----:B------:R-:W-:Y:S02]  /*15860*/  LOP3.LUT R10, R6, R7, RZ, 0x3c, !PT ;  /* 0x00000007060a7212 */ /* 0x000fe400078e3cff */
[----:B------:R-:W-:Y:S02]  /*15870*/  SHF.R.U64 R5, R5, 0x3, RZ ;  /* 0x0000000305057819 */ /* 0x000fe400000012ff */
[----:B------:R-:W-:Y:S01]  /*15880*/  IADD3 R6, P2, R44, 0x6060, RZ ;  /* 0x000060602c067810 */ /* 0x000fe20007f5e0ff */
[--C-:B------:R-:W-:Y:S01]  /*15890*/  IMAD.X R9, RZ, RZ, R45.reuse, P3 ;  /* 0x000000ffff097224 */ /* 0x100fe200018e062d */
[----:B------:R-:W-:Y:S01]  /*158a0*/  LOP3.LUT R30, R30, R31, RZ, 0x3c, !PT ;  /* 0x0000001f1e1e7212 */ /* 0x000fe200078e3cff */
[--C-:B------:R-:W-:Y:S01]  /*158b0*/  IMAD.X R31, RZ, RZ, R45.reuse, P5 ;  /* 0x000000ffff1f7224 */ /* 0x100fe200028e062d */
[----:B------:R-:W-:Y:S01]  /*158c0*/  LOP3.LUT R34, R34, R35, RZ, 0x3c, !PT ;  /* 0x0000002322227212 */ /* 0x000fe200078e3cff */
[----:B------:R-:W-:Y:S01]  /*158d0*/  IMAD.X R35, RZ, RZ, R45, P6 ;  /* 0x000000ffff237224 */ /* 0x000fe200030e062d */
[----:B------:R-:W-:-:S02]  /*158e0*/  LOP3.LUT R73, R72, 0x380, RZ, 0xc0, !PT ;  /* 0x0000038048497812 */ /* 0x000fc400078ec0ff */
[----:B------:R-:W-:Y:S02]  /*158f0*/  IADD3.X R11, RZ, R45, RZ, P4, !PT ;  /* 0x0000002dff0b7210 */ /* 0x000fe400027fe4ff */
[----:B------:R-:W-:Y:S02]  /*15900*/  LOP3.LUT R4, R5, R4, RZ, 0x3c, !PT ;  /* 0x0000000405047212 */ /* 0x000fe400078e3cff */
[C---:B------:R-:W-:Y:S02]  /*15910*/  IADD3 R57, P3, R44.reuse, 0x4020, RZ ;  /* 0x000040202c397810 */ /* 0x040fe40007f7e0ff */
[C---:B------:R-:W-:Y:S02]  /*15920*/  IADD3 R61, P4, R44.reuse, 0x4040, RZ ;  /* 0x000040402c3d7810 */ /* 0x040fe40007f9e0ff */
[C---:B------:R-:W-:Y:S02]  /*15930*/  IADD3 R64, P5, R44.reuse, 0x4060, RZ ;  /* 0x000040602c407810 */ /* 0x040fe40007fbe0ff */
[----:B------:R-:W-:-:S02]  /*15940*/  IADD3 R68, P6, R44, 0x6000, RZ ;  /* 0x000060002c447810 */ /* 0x000fc40007fde0ff */
[----:B------:R-:W-:Y:S02]  /*15950*/  LOP3.LUT R5, R6, 0x380, RZ, 0xc0, !PT ;  /* 0x0000038006057812 */ /* 0x000fe400078ec0ff */
[----:B------:R-:W-:Y:S02]  /*15960*/  SHF.R.U64 R73, R73, 0x3, RZ ;  /* 0x0000000349497819 */ /* 0x000fe400000012ff */
[----:B------:R-:W-:Y:S02]  /*15970*/  LOP3.LUT R56, R57, 0x380, RZ, 0xc0, !PT ;  /* 0x0000038039387812 */ /* 0x000fe400078ec0ff */
[----:B------:R-:W-:Y:S02]  /*15980*/  LOP3.LUT R60, R61, 0x380, RZ, 0xc0, !PT ;  /* 0x000003803d3c7812 */ /* 0x000fe400078ec0ff */
[----:B------:R-:W-:Y:S02]  /*15990*/  LOP3.LUT R65, R64, 0x380, RZ, 0xc0, !PT ;  /* 0x0000038040417812 */ /* 0x000fe400078ec0ff */
[----:B------:R-:W-:-:S02]  /*159a0*/  LOP3.LUT R69, R68, 0x380, RZ, 0xc0, !PT ;  /* 0x0000038044457812 */ /* 0x000fc400078ec0ff */
[----:B------:R-:W-:Y:S02]  /*159b0*/  SHF.R.U64 R5, R5, 0x3, RZ ;  /* 0x0000000305057819 */ /* 0x000fe400000012ff */
[----:B------:R-:W-:Y:S01]  /*159c0*/  LOP3.LUT R72, R73, R72, RZ, 0x3c, !PT ;  /* 0x0000004849487212 */ /* 0x000fe200078e3cff */
[--C-:B------:R-:W-:Y:S01]  /*159d0*/  IMAD.X R73, RZ, RZ, R45.reuse, P0 ;  /* 0x000000ffff497224 */ /* 0x100fe200000e062d */
[----:B------:R-:W-:Y:S01]  /*159e0*/  SHF.R.U64 R56, R56, 0x3, RZ ;  /* 0x0000000338387819 */ /* 0x000fe200000012ff */
[----:B------:R-:W-:Y:S01]  /*159f0*/  IMAD.X R7, RZ, RZ, R45, P2 ;  /* 0x000000ffff077224 */ /* 0x000fe200010e062d */
[----:B------:R-:W-:Y:S02]  /*15a00*/  SHF.R.U64 R60, R60, 0x3, RZ ;  /* 0x000000033c3c7819 */ /* 0x000fe400000012ff */
[----:B------:R-:W-:Y:S02]  /*15a10*/  SHF.R.U64 R65, R65, 0x3, RZ ;  /* 0x0000000341417819 */ /* 0x000fe400000012ff */
[----:B------:R-:W-:-:S02]  /*15a20*/  SHF.R.U64 R69, R69, 0x3, RZ ;  /* 0x0000000345457819 */ /* 0x000fc400000012ff */
[----:B------:R-:W-:Y:S01]  /*15a30*/  LOP3.LUT R6, R5, R6, RZ, 0x3c, !PT ;  /* 0x0000000605067212 */ /* 0x000fe200078e3cff */
[----:B------:R-:W-:Y:S01]  /*15a40*/  IMAD.X R5, RZ, RZ, R45, P1 ;  /* 0x000000ffff057224 */ /* 0x000fe200008e062d */
[----:B------:R-:W-:Y:S02]  /*15a50*/  MOV R23, R30 ;  /* 0x0000001e00177202 */ /* 0x000fe40000000f00 */
[----:B------:R-:W-:Y:S02]  /*15a60*/  ISETP.NE.U32.AND P0, PT, RZ, UR4, PT ;  /* 0x00000004ff007c0c */ /* 0x000fe4000bf05070 */
[----:B------:R-:W-:Y:S02]  /*15a70*/  MOV R8, R8 ;  /* 0x0000000800087202 */ /* 0x000fe40000000f00 */
[----:B--2---:R-:W-:Y:S02]  /*15a80*/  MOV R24, R34 ;  /* 0x0000002200187202 */ /* 0x004fe40000000f00 */
[----:B------:R-:W-:-:S02]  /*15a90*/  F2FP.F16.F32.PACK_AB R30, R167, R171 ;  /* 0x000000aba71e723e */ /* 0x000fc400000000ff */
[----:B------:R-:W-:Y:S02]  /*15aa0*/  F2FP.F16.F32.PACK_AB R31, R47, R46 ;  /* 0x0000002e2f1f723e */ /* 0x000fe400000000ff */
[----:B------:R-:W-:Y:S02]  /*15ab0*/  MOV R10, R10 ;  /* 0x0000000a000a7202 */ /* 0x000fe40000000f00 */
[----:B------:R-:W-:Y:S02]  /*15ac0*/  F2FP.F16.F32.PACK_AB R34, R163, R166 ;  /* 0x000000a6a322723e */ /* 0x000fe400000000ff */
[----:B------:R-:W-:Y:S02]  /*15ad0*/  F2FP.F16.F32.PACK_AB R35, R55, R54 ;  /* 0x000000363723723e */ /* 0x000fe400000000ff */
[----:B------:R-:W-:Y:S01]  /*15ae0*/  LOP3.LUT R56, R56, R57, RZ, 0x3c, !PT ;  /* 0x0000003938387212 */ /* 0x000fe200078e3cff */
[--C-:B------:R-:W-:Y:S01]  /*15af0*/  IMAD.X R57, RZ, RZ, R45.reuse, P3 ;  /* 0x000000ffff397224 */ /* 0x100fe200018e062d */
[----:B------:R-:W-:Y:S01]  /*15b00*/  LOP3.LUT R60, R60, R61, RZ, 0x3c, !PT ;  /* 0x0000003d3c3c7212 */ /* 0x000fe200078e3cff */
[--C-:B------:R-:W-:Y:S01]  /*15b10*/  IMAD.X R61, RZ, RZ, R45.reuse, P4 ;  /* 0x000000ffff3d7224 */ /* 0x100fe200020e062d */
[----:B------:R-:W-:Y:S01]  /*15b20*/  LOP3.LUT R64, R65, R64, RZ, 0x3c, !PT ;  /* 0x0000004041407212 */ /* 0x000fe200078e3cff */
[----:B------:R-:W-:Y:S01]  /*15b30*/  IMAD.X R65, RZ, RZ, R45, P5 ;  /* 0x000000ffff417224 */ /* 0x000fe200028e062d */
[----:B------:R-:W-:-:S02]  /*15b40*/  LOP3.LUT R68, R69, R68, RZ, 0x3c, !PT ;  /* 0x0000004445447212 */ /* 0x000fc400078e3cff */
[----:B------:R-:W-:Y:S01]  /*15b50*/  ISETP.NE.AND.EX P0, PT, RZ, UR5, PT, P0 ;  /* 0x00000005ff007c0c */ /* 0x000fe2000bf05300 */
[----:B------:R-:W-:Y:S01]  /*15b60*/  ULDC.64 UR4, c[0x0][0xc08] ;  /* 0x0003020000047ab9 */ /* 0x000fe20000000a00 */
[----:B------:R-:W-:Y:S01]  /*15b70*/  IADD3.X R69, RZ, R45, RZ, P6, !PT ;  /* 0x0000002dff457210 */ /* 0x000fe200037fe4ff */
[----:B------:R0:W-:Y:S01]  /*15b80*/  STSM.16.M88.4 [R8], R28 ;  /* 0x0000001c08007844 */ /* 0x0001e20000000200 */
[----:B------:R-:W-:Y:S02]  /*15b90*/  MOV R44, R4 ;  /* 0x00000004002c7202 */ /* 0x000fe40000000f00 */
[----:B------:R-:W-:Y:S01]  /*15ba0*/  MOV R45, R6 ;  /* 0x00000006002d7202 */ /* 0x000fe20000000f00 */
[----:B------:R2:W-:Y:S01]  /*15bb0*/  STSM.16.M88.4 [R10], R32 ;  /* 0x000000200a007844 */ /* 0x0005e20000000200 */
[----:B------:R-:W-:Y:S02]  /*15bc0*/  F2FP.F16.F32.PACK_AB R4, R161, R164 ;  /* 0x000000a4a104723e */ /* 0x000fe400000000ff */
[----:B------:R-:W-:-:S02]  /*15bd0*/  F2FP.F16.F32.PACK_AB R5, R59, R58 ;  /* 0x0000003a3b05723e */ /* 0x000fc400000000ff */
[----:B------:R-:W-:Y:S02]  /*15be0*/  F2FP.F16.F32.PACK_AB R6, R159, R162 ;  /* 0x000000a29f06723e */ /* 0x000fe400000000ff */
[----:B------:R-:W-:Y:S02]  /*15bf0*/  F2FP.F16.F32.PACK_AB R7, R63, R62 ;  /* 0x0000003e3f07723e */ /* 0x000fe400000000ff */
[----:B------:R-:W-:Y:S02]  /*15c00*/  ISETP.NE.U32.AND P6, PT, RZ, UR4, PT ;  /* 0x00000004ff007c0c */ /* 0x000fe4000bfc5070 */
[----:B------:R-:W-:Y:S02]  /*15c10*/  F2FP.F16.F32.PACK_AB R9, R67, R66 ;  /* 0x000000424309723e */ /* 0x000fe400000000ff */
[----:B0-----:R-:W-:Y:S02]  /*15c20*/  F2FP.F16.F32.PACK_AB R8, R157, R160 ;  /* 0x000000a09d08723e */ /* 0x001fe400000000ff */
[----:B------:R-:W-:-:S02]  /*15c30*/  F2FP.F16.F32.PACK_AB R11, R71, R70 ;  /* 0x00000046470b723e */ /* 0x000fc400000000ff */
[----:B--2---:R-:W-:Y:S02]  /*15c40*/  F2FP.F16.F32.PACK_AB R10, R155, R158 ;  /* 0x0000009e9b0a723e */ /* 0x004fe400000000ff */
[----:B------:R-:W-:Y:S02]  /*15c50*/  MOV R38, R38 ;  /* 0x0000002600267202 */ /* 0x000fe40000000f00 */
[----:B------:R-:W-:Y:S02]  /*15c60*/  F2FP.F16.F32.PACK_AB R12, R154, R156 ;  /* 0x0000009c9a0c723e */ /* 0x000fe400000000ff */
[----:B------:R-:W-:Y:S01]  /*15c70*/  F2FP.F16.F32.PACK_AB R14, R77, R76 ;  /* 0x0000004c4d0e723e */ /* 0x000fe200000000ff */
[----:B------:R-:W-:Y:S01]  /*15c80*/  STSM.16.M88.4 [R23], R4 ;  /* 0x0000000417007844 */ /* 0x000fe20000000200 */
[----:B------:R-:W-:Y:S02]  /*15c90*/  ISETP.NE.AND.EX P6, PT, RZ, UR5, PT, P6 ;  /* 0x00000005ff007c0c */ /* 0x000fe4000bfc5360 */
[----:B------:R-:W-:Y:S01]  /*15ca0*/  MOV R48, R48 ;  /* 0x0000003000307202 */ /* 0x000fe20000000f00 */
[----:B------:R-:W-:Y:S01]  /*15cb0*/  STSM.16.M88.4 [R24], R8 ;  /* 0x0000000818007844 */ /* 0x000fe20000000200 */
[----:B------:R-:W-:-:S02]  /*15cc0*/  F2FP.F16.F32.PACK_AB R28, R81, R80 ;  /* 0x00000050511c723e */ /* 0x000fc400000000ff */
[----:B------:R-:W-:Y:S01]  /*15cd0*/  F2FP.F16.F32.PACK_AB R29, R83, R82 ;  /* 0x00000052531d723e */ /* 0x000fe200000000ff */
[----:B------:R0:W-:Y:S01]  /*15ce0*/  STSM.16.M88.4 [R38], R12 ;  /* 0x0000000c26007844 */ /* 0x0001e20000000200 */
[----:B------:R-:W-:Y:S02]  /*15cf0*/  F2FP.F16.F32.PACK_AB R30, R85, R84 ;  /* 0x00000054551e723e */ /* 0x000fe400000000ff */
[----:B------:R-:W-:Y:S02]  /*15d00*/  F2FP.F16.F32.PACK_AB R31, R87, R86 ;  /* 0x00000056571f723e */ /* 0x000fe400000000ff */
[----:B------:R-:W-:Y:S02]  /*15d10*/  MOV R52, R52 ;  /* 0x0000003400347202 */ /* 0x000fe40000000f00 */
[----:B------:R-:W-:Y:S02]  /*15d20*/  F2FP.F16.F32.PACK_AB R32, R89, R88 ;  /* 0x000000585920723e */ /* 0x000fe400000000ff */
[----:B------:R-:W-:-:S02]  /*15d30*/  F2FP.F16.F32.PACK_AB R33, R91, R90 ;  /* 0x0000005a5b21723e */ /* 0x000fc400000000ff */
[----:B------:R-:W-:Y:S02]  /*15d40*/  F2FP.F16.F32.PACK_AB R34, R93, R92 ;  /* 0x0000005c5d22723e */ /* 0x000fe400000000ff */
[----:B------:R-:W-:Y:S02]  /*15d50*/  F2FP.F16.F32.PACK_AB R35, R95, R94 ;  /* 0x0000005e5f23723e */ /* 0x000fe400000000ff */
[----:B------:R-:W-:Y:S01]  /*15d60*/  MOV R56, R56 ;  /* 0x0000003800387202 */ /* 0x000fe20000000f00 */
[----:B0-----:R-:W4:Y:S01]  /*15d70*/  LDC.64 R12, c[0x0][0xc00] ;  /* 0x00030000ff0c7b82 */ /* 0x001f220000000a00 */
[----:B------:R-:W-:Y:S02]  /*15d80*/  F2FP.F16.F32.PACK_AB R38, R101, R100 ;  /* 0x000000646526723e */ /* 0x000fe400000000ff */
[----:B------:R-:W-:Y:S02]  /*15d90*/  F2FP.F16.F32.PACK_AB R39, R103, R102 ;  /* 0x000000666727723e */ /* 0x000fe400000000ff */
[----:B------:R-:W-:Y:S01]  /*15da0*/  MOV R60, R60 ;  /* 0x0000003c003c7202 */ /* 0x000fe20000000f00 */
[----:B------:R-:W-:Y:S01]  /*15db0*/  STSM.16.M88.4 [R48], R28 ;  /* 0x0000001c30007844 */ /* 0x000fe20000000200 */
[----:B------:R-:W-:-:S02]  /*15dc0*/  MOV R64, R64 ;  /* 0x0000004000407202 */ /* 0x000fc40000000f00 */
[----:B------:R-:W-:Y:S02]  /*15dd0*/  F2FP.F16.F32.PACK_AB R4, R113, R112 ;  /* 0x000000707104723e */ /* 0x000fe400000000ff */
[----:B------:R-:W-:Y:S02]  /*15de0*/  F2FP.F16.F32.PACK_AB R5, R115, R114 ;  /* 0x000000727305723e */ /* 0x000fe400000000ff */
[----:B------:R-:W-:Y:S02]  /*15df0*/  F2FP.F16.F32.PACK_AB R6, R117, R116 ;  /* 0x000000747506723e */ /* 0x000fe400000000ff */
[----:B------:R-:W-:Y:S01]  /*15e00*/  F2FP.F16.F32.PACK_AB R7, R119, R118 ;  /* 0x000000767707723e */ /* 0x000fe200000000ff */
[----:B------:R-:W-:Y:S01]  /*15e10*/  STSM.16.M88.4 [R52], R32 ;  /* 0x0000002034007844 */ /* 0x000fe20000000200 */
[----:B------:R-:W-:Y:S02]  /*15e20*/  MOV R68, R68 ;  /* 0x0000004400447202 */ /* 0x000fe40000000f00 */
[----:B------:R-:W-:-:S02]  /*15e30*/  F2FP.F16.F32.PACK_AB R8, R121, R120 ;  /* 0x000000787908723e */ /* 0x000fc400000000ff */
[----:B------:R-:W-:Y:S02]  /*15e40*/  F2FP.F16.F32.PACK_AB R9, R123, R122 ;  /* 0x0000007a7b09723e */ /* 0x000fe400000000ff */
[----:B------:R-:W-:Y:S02]  /*15e50*/  F2FP.F16.F32.PACK_AB R10, R125, R124 ;  /* 0x0000007c7d0a723e */ /* 0x000fe400000000ff */
[----:B------:R-:W-:Y:S01]  /*15e60*/  F2FP.F16.F32.PACK_AB R11, R127, R126 ;  /* 0x0000007e7f0b723e */ /* 0x000fe200000000ff */
[----:B------:R-:W-:Y:S01]  /*15e70*/  STSM.16.M88.4 [R56], R36 ;  /* 0x0000002438007844 */ /* 0x000fe20000000200 */
[----:B------:R-:W-:-:S03]  /*15e80*/  MOV R72, R72 ;  /* 0x0000004800487202 */ /* 0x000fc60000000f00 */
[----:B------:R-:W-:Y:S04]  /*15e90*/  STSM.16.M88.4 [R60], R40 ;  /* 0x000000283c007844 */ /* 0x000fe80000000200 */
[----:B------:R-:W-:Y:S04]  /*15ea0*/  STSM.16.M88.4 [R64], R4 ;  /* 0x0000000440007844 */ /* 0x000fe80000000200 */
[----:B------:R0:W-:Y:S04]  /*15eb0*/  STSM.16.M88.4 [R68], R8 ;  /* 0x0000000844007844 */ /* 0x0001e80000000200 */
[----:B------:R-:W-:Y:S04]  /*15ec0*/  STSM.16.M88.4 [R72], R128 ;  /* 0x0000008048007844 */ /* 0x000fe80000000200 */
[----:B------:R-:W-:Y:S04]  /*15ed0*/  STSM.16.M88.4 [R44], R136 ;  /* 0x000000882c007844 */ /* 0x000fe80000000200 */
[----:B------:R2:W-:Y:S01]  /*15ee0*/  STSM.16.M88.4 [R45], R144 ;  /* 0x000000902d007844 */ /* 0x0005e20000000200 */
[----:B0-----:R-:W0:Y:S01]  /*15ef0*/  @P6 LDC.64 R10, c[0x0][0xc08] ;  /* 0x00030200ff0a6b82 */ /* 0x001e220000000a00 */
[----:B------:R-:W-:Y:S01]  /*15f00*/  ULDC UR4, c[0x0][0xa88] ;  /* 0x0002a20000047ab9 */ /* 0x000fe20000000800 */
[----:B------:R-:W-:-:S02]  /*15f10*/  IMAD.MOV.U32 R24, RZ, RZ, RZ ;  /* 0x000000ffff187224 */ /* 0x000fc400078e00ff */
[----:B------:R-:W-:Y:S02]  /*15f20*/  IMAD.U32 R23, RZ, RZ, UR4 ;  /* 0x00000004ff177e24 */ /* 0x000fe4000f8e00ff */
[C---:B----4-:R-:W-:Y:S02]  /*15f30*/  IMAD.WIDE R6, R50.reuse, 0x4, R12 ;  /* 0x0000000432067825 */ /* 0x050fe400078e020c */
[----:B------:R-:W-:Y:S02]  /*15f40*/  BAR.SYNC.DEFER_BLOCKING 0x1, 0x100 ;  /* 0x0044000000007b1d */ /* 0x000fe40000010000 */
[----:B0-----:R-:W-:-:S04]  /*15f50*/  @P6 IMAD.WIDE R10, R50, 0x4, R10 ;  /* 0x00000004320a6825 */ /* 0x001fc800078e020a */
        /* <DEDUP_REMOVED lines=21> */
[----:B------:R-:W-:Y:S01]  /*160b0*/  LOP3.LUT R8, R8, R9, RZ, 0x3c, !PT ;  /* 0x0000000908087212 */ /* 0x000fe200078e3cff */
[--C-:B------:R-:W-:Y:S01]  /*160c0*/  IMAD.X R9, RZ, RZ, R5.reuse, P1 ;  /* 0x000000ffff097224 */ /* 0x100fe200008e0605 */
[----:B------:R-:W-:Y:S01]  /*160d0*/  LOP3.LUT R12, R12, R13, RZ, 0x3c, !PT ;  /* 0x0000000d0c0c7212 */ /* 0x000fe200078e3cff */
[--C-:B------:R-:W-:Y:S01]  /*160e0*/  IMAD.X R13, RZ, RZ, R5.reuse, P2 ;  /* 0x000000ffff0d7224 */ /* 0x100fe200010e0605 */
[----:B------:R-:W-:Y:S02]  /*160f0*/  LOP3.LUT R28, R28, R29, RZ, 0x3c, !PT ;  /* 0x0000001d1c1c7212 */ /* 0x000fe400078e3cff */
[----:B------:R-:W-:Y:S01]  /*16100*/  LOP3.LUT R32, R32, R33, RZ, 0x3c, !PT ;  /* 0x0000002120207212 */ /* 0x000fe200078e3cff */
[----:B------:R-:W-:Y:S01]  /*16110*/  IMAD.X R33, RZ, RZ, R5, P4 ;  /* 0x000000ffff217224 */ /* 0x000fe200020e0605 */
[----:B------:R-:W-:Y:S02]  /*16120*/  IADD3 R37, P5, R4, 0x5000, RZ ;  /* 0x0000500004257810 */ /* 0x000fe40007fbe0ff */
[----:B------:R-:W-:-:S02]  /*16130*/  IADD3.X R29, RZ, R5, RZ, P3, !PT ;  /* 0x00000005ff1d7210 */ /* 0x000fc40001ffe4ff */
[C---:B------:R-:W-:Y:S02]  /*16140*/  IADD3 R41, P1, R4.reuse, 0x6000, RZ ;  /* 0x0000600004297810 */ /* 0x040fe40007f3e0ff */
[C---:B--2---:R-:W-:Y:S02]  /*16150*/  IADD3 R45, P2, R4.reuse, 0x7000, RZ ;  /* 0x00007000042d7810 */ /* 0x044fe40007f5e0ff */
[C---:B------:R-:W-:Y:S02]  /*16160*/  IADD3 R49, P3, R4.reuse, 0x8000, RZ ;  /* 0x0000800004317810 */ /* 0x040fe40007f7e0ff */
[----:B------:R-:W-:Y:S02]  /*16170*/  IADD3 R53, P4, R4, 0x9000, RZ ;  /* 0x0000900004357810 */ /* 0x000fe40007f9e0ff */
[----:B------:R-:W-:Y:S02]  /*16180*/  P2R R14, PR, RZ, 0x20 ;  /* 0x00000020ff0e7803 */ /* 0x000fe40000000000 */
[----:B------:R-:W-:-:S02]  /*16190*/  LOP3.LUT R36, R37, 0x380, RZ, 0xc0, !PT ;  /* 0x0000038025247812 */ /* 0x000fc400078ec0ff */
[----:B------:R-:W-:Y:S02]  /*161a0*/  LOP3.LUT R40, R41, 0x380, RZ, 0xc0, !PT ;  /* 0x0000038029287812 */ /* 0x000fe400078ec0ff */
[----:B------:R-:W-:Y:S02]  /*161b0*/  LOP3.LUT R44, R45, 0x380, RZ, 0xc0, !PT ;  /* 0x000003802d2c7812 */ /* 0x000fe400078ec0ff */
[----:B------:R-:W-:Y:S02]  /*161c0*/  LOP3.LUT R48, R49, 0x380, RZ, 0xc0, !PT ;  /* 0x0000038031307812 */ /* 0x000fe400078ec0ff */
[----:B------:R-:W-:Y:S02]  /*161d0*/  LOP3.LUT R52, R53, 0x380, RZ, 0xc0, !PT ;  /* 0x0000038035347812 */ /* 0x000fe400078ec0ff */
[----:B------:R-:W-:Y:S02]  /*161e0*/  IADD3 R57, P5, R4, 0xa000, RZ ;  /* 0x0000a00004397810 */ /* 0x000fe40007fbe0ff */
[----:B------:R-:W-:-:S02]  /*161f0*/  SHF.R.U64 R36, R36, 0x3, RZ ;  /* 0x0000000324247819 */ /* 0x000fc400000012ff */
[----:B------:R-:W-:Y:S02]  /*16200*/  SHF.R.U64 R40, R40, 0x3, RZ ;  /* 0x0000000328287819 */ /* 0x000fe400000012ff */
[----:B------:R-:W-:Y:S02]  /*16210*/  LOP3.LUT R56, R57, 0x380, RZ, 0xc0, !PT ;  /* 0x0000038039387812 */ /* 0x000fe400078ec0ff */
        /* <DEDUP_REMOVED lines=8> */
[----:B------:R-:W-:Y:S01]  /*162a0*/  SHF.R.U64 R56, R56, 0x3, RZ ;  /* 0x0000000338387819 */ /* 0x000fe200000012ff */
[----:B0-----:R-:W-:Y:S06]  /*162b0*/  @P6 BRA `(.L_x_2761) ;  /* 0x0000000000106947 */ /* 0x001fec0003800000 */
[----:B------:R-:W-:Y:S05]  /*162c0*/  @!P0 BRA `(.L_x_2761) ;  /* 0x00000000000c8947 */ /* 0x000fea0003800000 */
[----:B------:R-:W2:Y:S04]  /*162d0*/  LDG.E R10, desc[UR40][R6.64] ;  /* 0x00000028060a7981 */ /* 0x000ea8000c1e1900 */
[----:B-----5:R-:W2:Y:S02]  /*162e0*/  LDG.E R23, desc[UR40][R6.64+0x4] ;  /* 0x0000042806177981 */ /* 0x020ea4000c1e1900 */
[----:B--2---:R-:W-:-:S07]  /*162f0*/  IMAD.IADD R23, R23, 0x1, -R10 ;  /* 0x0000000117177824 */ /* 0x004fce00078e0a0a */
.L_x_2761:
[----:B------:R-:W2:Y:S01]  /*16300*/  LDL R86, [R1+0x48] ;  /* 0x0000480001567983 */ /* 0x000ea20000100800 */
[----:B------:R-:W-:Y:S01]  /*16310*/  ISETP.NE.AND P6, PT, R14, RZ, PT ;  /* 0x000000ff0e00720c */ /* 0x000fe20003fc5270 */
[----:B------:R-:W0:Y:S02]  /*16320*/  S2R R7, SR_TID.X ;  /* 0x0000000000077919 */ /* 0x000e240000002100 */
[----:B0-----:R-:W-:-:S05]  /*16330*/  VIADD R7, R7, 0xffffff80 ;  /* 0xffffff8007077836 */ /* 0x001fca0000000000 */
[----:B------:R-:W-:-:S04]  /*16340*/  SHF.R.S32.HI R6, RZ, 0x1f, R7 ;  /* 0x0000001fff067819 */ /* 0x000fc80000011407 */
[----:B------:R-:W-:-:S04]  /*16350*/  LEA.HI R6, R6, R7, RZ, 0x7 ;  /* 0x0000000706067211 */ /* 0x000fc800078f38ff */
[----:B------:R-:W-:-:S06]  /*16360*/  SHF.R.S32.HI R6, RZ, 0x7, R6 ;  /* 0x00000007ff067819 */ /* 0x000fcc0000011406 */
[----:B------:R-:W0:Y:S01]  /*16370*/  SHFL.IDX PT, R6, R6, RZ, 0x1f ;  /* 0x00001fff06067589 */ /* 0x000e2200000e0000 */
[----:B------:R-:W-:Y:S01]  /*16380*/  IADD3.X R53, RZ, R5, RZ, P4, !PT ;  /* 0x00000005ff357210 */ /* 0x000fe200027fe4ff */
[--C-:B------:R-:W-:Y:S01]  /*16390*/  IMAD.X R37, RZ, RZ, R5.reuse, P6 ;  /* 0x000000ffff257224 */ /* 0x100fe200030e0605 */
[----:B------:R-:W-:Y:S01]  /*163a0*/  LOP3.LUT R56, R56, R57, RZ, 0x3c, !PT ;  /* 0x0000003938387212 */ /* 0x000fe200078e3cff */
        /* <DEDUP_REMOVED lines=8> */
[----:B------:R-:W-:Y:S02]  /*16430*/  IADD3 R7, P5, R4, 0xf000, RZ ;  /* 0x0000f00004077810 */ /* 0x000fe40007fbe0ff */
[----:B------:R-:W-:Y:S02]  /*16440*/  LOP3.LUT R60, R61, 0x380, RZ, 0xc0, !PT ;  /* 0x000003803d3c7812 */ /* 0x000fe400078ec0ff */
[----:B------:R-:W-:Y:S02]  /*16450*/  LOP3.LUT R64, R65, 0x380, RZ, 0xc0, !PT ;  /* 0x0000038041407812 */ /* 0x000fe400078ec0ff */
[----:B0-----:R-:W-:Y:S02]  /*16460*/  ISETP.NE.AND P4, PT, R6, RZ, PT ;  /* 0x000000ff0600720c */ /* 0x001fe40003f85270 */
        /* <DEDUP_REMOVED lines=8> */
[----:B------:R-:W-:Y:S02]  /*164f0*/  SHF.R.U64 R11, R11, 0x3, RZ ;  /* 0x000000030b0b7819 */ /* 0x000fe400000012ff */
[----:B------:R-:W-:Y:S02]  /*16500*/  SHF.R.U64 R6, R6, 0x3, RZ ;  /* 0x0000000306067819 */ /* 0x000fe400000012ff */
[----:B------:R-:W-:Y:S01]  /*16510*/  SHF.R.S32.HI R80, RZ, 0x1f, R50 ;  /* 0x0000001fff507819 */ /* 0x000fe20000011432 */
        /* <DEDUP_REMOVED lines=11> */
[----:B------:R-:W-:Y:S02]  /*165d0*/  SEL R81, R50, RZ, !P0 ;  /* 0x000000ff32517207 */ /* 0x000fe40004000000 */
[----:B------:R-:W-:Y:S02]  /*165e0*/  SEL R80, R80, RZ, !P0 ;  /* 0x000000ff50507207 */ /* 0x000fe40004000000 */
[----:B-----5:R-:W-:Y:S02]  /*165f0*/  SHF.R.S32.HI R21, RZ, 0x1f, R24 ;  /* 0x0000001fff157819 */ /* 0x020fe40000011418 */
[----:B--2---:R-:W-:Y:S01]  /*16600*/  SHF.R.S32.HI R82, RZ, 0x1f, R86 ;  /* 0x0000001fff527819 */ /* 0x004fe20000011456 */
[----:B------:R-:W-:Y:S06]  /*16610*/  @P4 BRA `(.L_x_2762) ;  /* 0x0000000000b44947 */ /* 0x000fec0003800000 */
[----:B------:R-:W0:Y:S01]  /*16620*/  LDC R30, c[0x0][0xbe8] ;  /* 0x0002fa00ff1e7b82 */ /* 0x000e220000000800 */
[----:B------:R-:W-:Y:S01]  /*16630*/  ULDC.64 UR4, c[0x0][0xb90] ;  /* 0x0002e40000047ab9 */ /* 0x000fe20000000a00 */
[----:B------:R-:W-:Y:S02]  /*16640*/  IMAD.IADD R14, R229, 0x1, R195 ;  /* 0x00000001e50e7824 */ /* 0x000fe400078e02c3 */
[----:B------:R-:W-:Y:S02]  /*16650*/  IMAD R10, R82, UR4, RZ ;  /* 0x00000004520a7c24 */ /* 0x000fe4000f8e02ff */
[----:B------:R-:W-:Y:S02]  /*16660*/  IMAD.MOV.U32 R20, RZ, RZ, R24 ;  /* 0x000000ffff147224 */ /* 0x000fe400078e0018 */
[C---:B------:R-:W-:Y:S02]  /*16670*/  IMAD R15, R86.reuse, UR5, R10 ;  /* 0x00000005560f7c24 */ /* 0x040fe4000f8e020a */
[----:B------:R-:W-:Y:S01]  /*16680*/  IMAD.WIDE.U32 R6, R86, UR4, R20 ;  /* 0x0000000456067c25 */ /* 0x000fe2000f8e0014 */
[----:B------:R-:W-:-:S03]  /*16690*/  ULDC.64 UR4, c[0x0][0xb98] ;  /* 0x0002e60000047ab9 */ /* 0x000fc60000000a00 */
[----:B------:R-:W-:Y:S02]  /*166a0*/  IMAD.IADD R7, R7, 0x1, R15 ;  /* 0x0000000107077824 */ /* 0x000fe400078e020f */
[----:B------:R-:W-:Y:S02]  /*166b0*/  IMAD.IADD R34, R194, 0x1, R195 ;  /* 0x00000001c2227824 */ /* 0x000fe400078e02c3 */
[----:B------:R-:W-:Y:S01]  /*166c0*/  IMAD.WIDE.U32 R6, R81, UR4, R6 ;  /* 0x0000000451067c25 */ /* 0x000fe2000f8e0006 */
[----:B0-----:R-:W-:-:S13]  /*166d0*/  ISETP.NE.AND P0, PT, R30, 0x1, PT ;  /* 0x000000011e00780c */ /* 0x001fda0003f05270 */
[----:B------:R-:W0:Y:S08]  /*166e0*/  @P0 LDC R11, c[0x0][0xbec] ;  /* 0x0002fb00ff0b0b82 */ /* 0x000e300000000800 */
[----:B------:R-:W2:Y:S01]  /*166f0*/  @P0 LDC R31, c[0x0][0xbf0] ;  /* 0x0002fc00ff1f0b82 */ /* 0x000ea20000000800 */
[----:B0-----:R-:W-:Y:S01]  /*16700*/  @P0 IMAD.HI.U32 R10, R14, R11, RZ ;  /* 0x0000000b0e0a0227 */ /* 0x001fe200078e00ff */
[----:B------:R-:W-:-:S04]  /*16710*/  MOV R11, R14 ;  /* 0x0000000e000b7202 */ /* 0x000fc80000000f00 */
[----:B--2---:R-:W-:Y:S01]  /*16720*/  @P0 SHF.R.U32.HI R11, RZ, R31, R10 ;  /* 0x0000001fff0b0219 */ /* 0x004fe2000001160a */
        /* <DEDUP_REMOVED lines=9> */
[----:B------:R-:W-:Y:S02]  /*167c0*/  IMAD.MOV R14, RZ, RZ, -R197 ;  /* 0x000000ffff0e7224 */ /* 0x000fe400078e0ac5 */
[----:B------:R-:W-:-:S02]  /*167d0*/  IMAD R10, R10, UR4, RZ ;  /* 0x000000040a0a7c24 */ /* 0x000fc4000f8e02ff */
[----:B------:R-:W-:-:S04]  /*167e0*/  IMAD.WIDE.U32 R6, R15, UR4, R6 ;  /* 0x000000040f067c25 */ /* 0x000fc8000f8e0006 */
[----:B------:R-:W-:Y:S01]  /*167f0*/  IMAD R15, R15, UR5, R10 ;  /* 0x000000050f0f7c24 */ /* 0x000fe2000f8e020a */
[----:B------:R-:W-:Y:S01]  /*16800*/  ULDC.64 UR4, c[0x0][0xb50] ;  /* 0x0002d40000047ab9 */ /* 0x000fe20000000a00 */
[----:B------:R-:W-:Y:S02]  /*16810*/  IMAD R31, R23, R30, RZ ;  /* 0x0000001e171f7224 */ /* 0x000fe400078e02ff */
[----:B------:R-:W-:Y:S01]  /*16820*/  IMAD.IADD R7, R7, 0x1, R15 ;  /* 0x0000000107077824 */ /* 0x000fe200078e020f */
[----:B------:R-:W-:-:S04]  /*16830*/  LEA R15, P0, R6, UR4, 0x2 ;  /* 0x00000004060f7c11 */ /* 0x000fc8000f8010ff */
[----:B------:R-:W-:Y:S01]  /*16840*/  LEA.HI.X R20, R6, UR5, R7, 0x2, P0 ;  /* 0x0000000506147c11 */ /* 0x000fe200080f1407 */
[----:B------:R-:W-:Y:S01]  /*16850*/  SHFL.IDX PT, R10, R15, 0x1, 0x1c1f ;  /* 0x003c1f000f0a7f89 */ /* 0x000fe200000e0000 */
[----:B------:R-:W-:Y:S01]  /*16860*/  ISETP.NE.AND P0, PT, R185, R14, PT ;  /* 0x0000000eb900720c */ /* 0x000fe20003f05270 */
[C---:B------:R-:W-:Y:S02]  /*16870*/  VIADD R14, R34.reuse, 0x8 ;  /* 0x00000008220e7836 */ /* 0x040fe40000000000 */
[----:B------:R-:W-:Y:S01]  /*16880*/  SHFL.IDX PT, R6, R15, RZ, 0x1c1f ;  /* 0x001c1fff0f067589 */ /* 0x000fe200000e0000 */
[-C--:B------:R-:W-:Y:S02]  /*16890*/  ISETP.GE.OR P1, PT, R34, R31.reuse, P0 ;  /* 0x0000001f2200720c */ /* 0x080fe40000726670 */
[----:B------:R-:W-:Y:S01]  /*168a0*/  ISETP.GE.OR P0, PT, R14, R31, P0 ;  /* 0x0000001f0e00720c */ /* 0x000fe20000706670 */
[----:B------:R-:W0:Y:S04]  /*168b0*/  SHFL.IDX PT, R7, R20, RZ, 0x1c1f ;  /* 0x001c1fff14077589 */ /* 0x000e2800000e0000 */
[----:B------:R-:W2:Y:S06]  /*168c0*/  SHFL.IDX PT, R11, R20, 0x1, 0x1c1f ;  /* 0x003c1f00140b7f89 */ /* 0x000eac00000e0000 */
[----:B0-----:R0:W-:Y:S04]  /*168d0*/  @!P1 ST.E desc[UR40][R6.64], R0 ;  /* 0x0000000006009985 */ /* 0x0011e8000c101928 */
[----:B--2---:R0:W-:Y:S02]  /*168e0*/  @!P0 ST.E desc[UR40][R10.64], R3 ;  /* 0x000000030a008985 */ /* 0x0041e4000c101928 */
.L_x_2762:
        /* <DEDUP_REMOVED lines=33> */
[----:B------:R-:W-:Y:S01]  /*16b00*/  IMAD R0, R0, 0x20, R98 ;  /* 0x0000002000007824 */ /* 0x000fe200078e0262 */
[----:B------:R-:W-:Y:S01]  /*16b10*/  IADD3 R21, R21, R83, RZ ;  /* 0x0000005315157210 */ /* 0x000fe20007ffe0ff */
[----:B------:R-:W-:Y:S01]  /*16b20*/  IMAD R83, R81, UR5, R80 ;  /* 0x0000000551537c24 */ /* 0x000fe2000f8e0250 */
[----:B------:R-:W5:Y:S01]  /*16b30*/  LD.E.128 R68, desc[UR40][R68.64] ;  /* 0x0000002844447980 */ /* 0x000f62000c101d00 */
[----:B------:R-:W-:Y:S02]  /*16b40*/  IMAD.IADD R80, R195, 0x1, R0 ;  /* 0x00000001c3507824 */ /* 0x000fe400078e0200 */
[----:B------:R-:W-:Y:S01]  /*16b50*/  VIADD R103, R204, 0x40 ;  /* 0x00000040cc677836 */ /* 0x000fe20000000000 */
[----:B------:R-:W5:Y:S01]  /*16b60*/  LD.E.128 R72, desc[UR40][R72.64] ;  /* 0x0000002848487980 */ /* 0x000f62000c101d00 */
[----:B--2---:R-:W-:-:S03]  /*16b70*/  @P1 IMAD.HI.U32 R0, R80, R85, RZ ;  /* 0x0000005550001227 */ /* 0x004fc600078e00ff */
[-C--:B0-----:R-:W-:Y:S01]  /*16b80*/  ISETP.GE.AND P0, PT, R103, R3.reuse, PT ;  /* 0x000000036700720c */ /* 0x081fe20003f06270 */
[C---:B------:R-:W-:Y:S01]  /*16b90*/  VIADD R101, R204.reuse, 0x80 ;  /* 0x00000080cc657836 */ /* 0x040fe20000000000 */
[----:B------:R-:W5:Y:S01]  /*16ba0*/  LD.E.128 R76, desc[UR40][R76.64] ;  /* 0x000000284c4c7980 */ /* 0x000f62000c101d00 */
[----:B------:R-:W-:Y:S01]  /*16bb0*/  IMAD.WIDE.U32 R20, R81, UR4, R20 ;  /* 0x0000000451147c25 */ /* 0x000fe2000f8e0014 */
[----:B------:R-:W-:Y:S01]  /*16bc0*/  SEL R24, RZ, 0xffffffff, P0 ;  /* 0xffffffffff187807 */ /* 0x000fe20000000000 */
[----:B------:R-:W-:Y:S01]  /*16bd0*/  ULDC.64 UR4, c[0x0][0xae0] ;  /* 0x0002b80000047ab9 */ /* 0x000fe20000000a00 */
[----:B------:R-:W-:Y:S01]  /*16be0*/  ISETP.GE.AND P0, PT, R101, R3, PT ;  /* 0x000000036500720c */ /* 0x000fe20003f06270 */
[----:B------:R-:W-:Y:S01]  /*16bf0*/  IMAD.MOV.U32 R81, RZ, RZ, R80 ;  /* 0x000000ffff517224 */ /* 0x000fe200078e0050 */
[----:B---3--:R-:W-:Y:S01]  /*16c00*/  @P1 SHF.R.U32.HI R81, RZ, R87, R0 ;  /* 0x00000057ff511219 */ /* 0x008fe20000011600 */
[C---:B------:R-:W-:Y:S01]  /*16c10*/  VIADD R99, R204.reuse, 0xc0 ;  /* 0x000000c0cc637836 */ /* 0x040fe20000000000 */
[CC--:B------:R-:W-:Y:S01]  /*16c20*/  ISETP.GE.AND P1, PT, R204.reuse, R3.reuse, PT ;  /* 0x00000003cc00720c */ /* 0x0c0fe20003f26270 */
[----:B------:R-:W-:Y:S01]  /*16c30*/  VIADD R97, R204, 0x100 ;  /* 0x00000100cc617836 */ /* 0x000fe20000000000 */
[----:B------:R-:W-:Y:S01]  /*16c40*/  SHF.L.U32 R85, R24, 0x1, RZ ;  /* 0x0000000118557819 */ /* 0x000fe200000006ff */
[----:B------:R-:W-:Y:S01]  /*16c50*/  IMAD.IADD R21, R21, 0x1, R83 ;  /* 0x0000000115157824 */ /* 0x000fe200078e0253 */
[----:B------:R-:W-:Y:S01]  /*16c60*/  SEL R0, RZ, 0x1, P1 ;  /* 0x00000001ff007807 */ /* 0x000fe20000800000 */
[--C-:B------:R-:W-:Y:S01]  /*16c70*/  IMAD.MOV R83, RZ, RZ, -R81.reuse ;  /* 0x000000ffff537224 */ /* 0x100fe200078e0a51 */
[----:B------:R-:W-:Y:S01]  /*16c80*/  SEL R24, RZ, 0xffffffff, P0 ;  /* 0xffffffffff187807 */ /* 0x000fe20000000000 */
[----:B------:R-:W-:Y:S01]  /*16c90*/  VIADD R95, R204, 0x140 ;  /* 0x00000140cc5f7836 */ /* 0x000fe20000000000 */
[----:B------:R-:W-:Y:S01]  /*16ca0*/  ISETP.GE.AND P0, PT, R99, R3, PT ;  /* 0x000000036300720c */ /* 0x000fe20003f06270 */
[----:B------:R-:W-:Y:S01]  /*16cb0*/  IMAD R83, R84, R83, R80 ;  /* 0x0000005354537224 */ /* 0x000fe200078e0250 */
[----:B------:R-:W-:Y:S01]  /*16cc0*/  LOP3.LUT R0, R85, 0x2, R0, 0xe2, !PT ;  /* 0x0000000255007812 */ /* 0x000fe200078ee200 */
[----:B------:R-:W-:Y:S01]  /*16cd0*/  IMAD.SHL.U32 R85, R24, 0x4, RZ ;  /* 0x0000000418557824 */ /* 0x000fe200078e00ff */
[----:B------:R-:W-:Y:S01]  /*16ce0*/  SEL R24, RZ, 0xffffffff, P0 ;  /* 0xffffffffff187807 */ /* 0x000fe20000000000 */
[----:B------:R-:W-:Y:S01]  /*16cf0*/  @!PT LDS RZ, [RZ] ;  /* 0x00000000fffff984 */ /* 0x000fe20000000800 */
[----:B------:R-:W-:Y:S01]  /*16d00*/  @!PT LDS RZ, [RZ] ;  /* 0x00000000fffff984 */ /* 0x000fe20000000800 */
[----:B------:R-:W-:Y:S01]  /*16d10*/  @!PT LDS RZ, [RZ] ;  /* 0x00000000fffff984 */ /* 0x000fe20000000800 */
[----:B------:R-:W-:Y:S01]  /*16d20*/  @!PT LDS RZ, [RZ] ;  /* 0x00000000fffff984 */ /* 0x000fe20000000800 */
[----:B------:R0:W-:Y:S06]  /*16d30*/  MEMBAR.ALL.CTA ;  /* 0x0000000000007992 */ /* 0x0001ec0000008000 */
[----:B0-----:R-:W0:Y:S01]  /*16d40*/  FENCE.VIEW.ASYNC.S ;  /* 0x00000000000073c6 */ /* 0x001e220000000000 */
[-C--:B------:R-:W-:Y:S01]  /*16d50*/  ISETP.GE.AND P0, PT, R97, R3.reuse, PT ;  /* 0x000000036100720c */ /* 0x080fe20003f06270 */
[C---:B------:R-:W-:Y:S01]  /*16d60*/  VIADD R93, R204.reuse, 0x180 ;  /* 0x00000180cc5d7836 */ /* 0x040fe20000000000 */
[----:B------:R-:W-:Y:S01]  /*16d70*/  SHF.R.S32.HI R80, RZ, 0x1f, R81 ;  /* 0x0000001fff507819 */ /* 0x000fe20000011451 */
[----:B------:R-:W-:Y:S01]  /*16d80*/  IMAD.WIDE.U32 R20, R81, UR4, R20 ;  /* 0x0000000451147c25 */ /* 0x000fe2000f8e0014 */
[----:B------:R-:W-:Y:S01]  /*16d90*/  LOP3.LUT R0, R85, 0x4, R0, 0xe2, !PT ;  /* 0x0000000455007812 */ /* 0x000fe200078ee200 */
[----:B------:R-:W-:Y:S01]  /*16da0*/  BSSY B1, `(.L_x_2763) ;  /* 0x0000053000017945 */ /* 0x000fe20003800000 */
[----:B------:R-:W-:Y:S01]  /*16db0*/  IADD3 R91, R204, 0x1c0, RZ ;  /* 0x000001c0cc5b7810 */ /* 0x000fe20007ffe0ff */
[----:B------:R-:W-:Y:S01]  /*16dc0*/  IMAD.SHL.U32 R85, R24, 0x8, RZ ;  /* 0x0000000818557824 */ /* 0x000fe200078e00ff */
[----:B------:R-:W-:Y:S01]  /*16dd0*/  SEL R24, RZ, 0xffffffff, P0 ;  /* 0xffffffffff187807 */ /* 0x000fe20000000000 */
[----:B------:R-:W-:Y:S01]  /*16de0*/  IMAD R80, R80, UR4, RZ ;  /* 0x0000000450507c24 */ /* 0x000fe2000f8e02ff */
[-C--:B------:R-:W-:Y:S01]  /*16df0*/  ISETP.GE.AND P0, PT, R95, R3.reuse, PT ;  /* 0x000000035f00720c */ /* 0x080fe20003f06270 */
[----:B------:R-:W-:Y:S01]  /*16e00*/  IMAD R90, R23, R84, RZ ;  /* 0x00000054175a7224 */ /* 0x000fe200078e02ff */
[----:B------:R-:W-:Y:S01]  /*16e10*/  LOP3.LUT R0, R85, 0x8, R0, 0xe2, !PT ;  /* 0x0000000855007812 */ /* 0x000fe200078ee200 */
[----:B------:R-:W-:Y:S01]  /*16e20*/  IMAD.SHL.U32 R87, R24, 0x10, RZ ;  /* 0x0000001018577824 */ /* 0x000fe200078e00ff */
[----:B------:R-:W-:Y:S01]  /*16e30*/  SEL R24, RZ, 0xffffffff, P0 ;  /* 0xffffffffff187807 */ /* 0x000fe20000000000 */
[----:B------:R-:W-:Y:S01]  /*16e40*/  IMAD R85, R81, UR5, R80 ;  /* 0x0000000551557c24 */ /* 0x000fe2000f8e0250 */
[----:B------:R-:W-:Y:S01]  /*16e50*/  SHF.R.S32.HI R80, RZ, 0x1f, R83 ;  /* 0x0000001fff507819 */ /* 0x000fe20000011453 */
[----:B------:R-:W-:Y:S01]  /*16e60*/  ULDC.64 UR4, c[0x0][0xad8] ;  /* 0x0002b60000047ab9 */ /* 0x000fe20000000a00 */
[----:B------:R-:W-:Y:S01]  /*16e70*/  LOP3.LUT R0, R87, 0x10, R0, 0xe2, !PT ;  /* 0x0000001057007812 */ /* 0x000fe200078ee200 */
[----:B------:R-:W-:Y:S01]  /*16e80*/  IMAD.SHL.U32 R81, R24, 0x20, RZ ;  /* 0x0000002018517824 */ /* 0x000fe200078e00ff */
[-C--:B------:R-:W-:Y:S01]  /*16e90*/  ISETP.GE.AND P0, PT, R93, R3.reuse, PT ;  /* 0x000000035d00720c */ /* 0x080fe20003f06270 */
[----:B------:R-:W-:Y:S01]  /*16ea0*/  IMAD.IADD R21, R21, 0x1, R85 ;  /* 0x0000000115157824 */ /* 0x000fe200078e0255 */
[----:B------:R-:W-:Y:S01]  /*16eb0*/  IADD3 R102, R204, 0x80, RZ ;  /* 0x00000080cc667810 */ /* 0x000fe20007ffe0ff */
[----:B------:R-:W-:Y:S01]  /*16ec0*/  IMAD R80, R80, UR4, RZ ;  /* 0x0000000450507c24 */ /* 0x000fe2000f8e02ff */
[----:B------:R-:W-:Y:S01]  /*16ed0*/  LOP3.LUT R0, R81, 0x20, R0, 0xe2, !PT ;  /* 0x0000002051007812 */ /* 0x000fe200078ee200 */
[----:B------:R-:W-:Y:S01]  /*16ee0*/  IMAD.IADD R195, R98, 0x1, R195 ;  /* 0x0000000162c37824 */ /* 0x000fe200078e02c3 */
[----:B------:R-:W-:Y:S01]  /*16ef0*/  SEL R23, RZ, 0x40, P0 ;  /* 0x00000040ff177807 */ /* 0x000fe20000000000 */
[----:B------:R-:W-:Y:S01]  /*16f00*/  IMAD R81, R83, UR5, R80 ;  /* 0x0000000553517c24 */ /* 0x000fe2000f8e0250 */
[----:B------:R-:W-:Y:S01]  /*16f10*/  ISETP.GE.AND P0, PT, R91, R3, PT ;  /* 0x000000035b00720c */ /* 0x000fe20003f06270 */
[----:B------:R-:W-:Y:S01]  /*16f20*/  IMAD.WIDE.U32 R20, R83, UR4, R20 ;  /* 0x0000000453147c25 */ /* 0x000fe2000f8e0014 */
[----:B------:R-:W-:Y:S01]  /*16f30*/  ISETP.GE.AND P1, PT, R195, R90, PT ;  /* 0x0000005ac300720c */ /* 0x000fe20003f26270 */
[----:B------:R-:W-:Y:S01]  /*16f40*/  ULDC.64 UR4, c[0x0][0xa80] ;  /* 0x0002a00000047ab9 */ /* 0x000fe20000000a00 */
[----:B------:R-:W-:Y:S01]  /*16f50*/  LOP3.LUT R23, R0, R23, RZ, 0xfc, !PT ;  /* 0x0000001700177212 */ /* 0x000fe200078efcff */
[----:B------:R-:W-:Y:S01]  /*16f60*/  IMAD.IADD R21, R21, 0x1, R81 ;  /* 0x0000000115157824 */ /* 0x000fe200078e0251 */
[----:B------:R-:W-:Y:S01]  /*16f70*/  LEA R88, P2, R20, UR4, 0x1 ;  /* 0x0000000414587c11 */ /* 0x000fe2000f8408ff */
[----:B------:R-:W-:Y:S01]  /*16f80*/  VIADD R0, R2, 0x28c20 ;  /* 0x00028c2002007836 */ /* 0x000fe20000000000 */
[----:B------:R-:W-:Y:S01]  /*16f90*/  SEL R24, RZ, 0x80, P0 ;  /* 0x00000080ff187807 */ /* 0x000fe20000000000 */
[----:B------:R-:W-:Y:S01]  /*16fa0*/  VIADD R92, R204, 0x1c0 ;  /* 0x000001c0cc5c7836 */ /* 0x000fe20000000000 */
[----:B------:R-:W-:Y:S01]  /*16fb0*/  LEA.HI.X R89, R20, UR5, R21, 0x1, P2 ;  /* 0x0000000514597c11 */ /* 0x000fe200090f0c15 */
[C---:B------:R-:W-:Y:S01]  /*16fc0*/  VIADD R94, R204.reuse, 0x180 ;  /* 0x00000180cc5e7836 */ /* 0x040fe20000000000 */
[----:B------:R-:W-:Y:S01]  /*16fd0*/  PRMT R0, RZ, 0x654, R0 ;  /* 0x00000654ff007816 */ /* 0x000fe20000000000 */
[C---:B------:R-:W-:Y:S01]  /*16fe0*/  VIADD R96, R204.reuse, 0x140 ;  /* 0x00000140cc607836 */ /* 0x040fe20000000000 */
[----:B0-----:R0:W2:Y:S01]  /*16ff0*/  SHFL.IDX PT, R20, R88, RZ, 0x181f ;  /* 0x00181fff58147589 */ /* 0x0010a200000e0000 */
[C---:B------:R-:W-:Y:S01]  /*17000*/  VIADD R98, R204.reuse, 0x100 ;  /* 0x00000100cc627836 */ /* 0x040fe20000000000 */
[----:B------:R0:W-:Y:S01]  /*17010*/  SYNCS.ARRIVE.TRANS64.RED.A1T0 RZ, [R0+URZ], RZ ;  /* 0x000000ff00ff79a7 */ /* 0x0001e2000810043f */
[C---:B------:R-:W-:Y:S01]  /*17020*/  VIADD R100, R204.reuse, 0xc0 ;  /* 0x000000c0cc647836 */ /* 0x040fe20000000000 */
[----:B------:R0:W3:Y:S01]  /*17030*/  SHFL.IDX PT, R21, R89, RZ, 0x181f ;  /* 0x00181fff59157589 */ /* 0x0000e200000e0000 */
[----:B------:R-:W-:Y:S01]  /*17040*/  VIADD R104, R204, 0x40 ;  /* 0x00000040cc687836 */ /* 0x000fe20000000000 */
[----:B------:R-:W-:-:S02]  /*17050*/  LOP3.LUT R24, R23, R24, RZ, 0xfc, !PT ;  /* 0x0000001817187212 */ /* 0x000fc400078efcff */
        /* <DEDUP_REMOVED lines=15> */
[-C--:B------:R-:W-:Y:S01]  /*17150*/  ISETP.GE.AND P2, PT, R97, R3.reuse, PT ;  /* 0x000000036100720c */ /* 0x080fe20003f46270 */
[----:B-----5:R0:W-:Y:S01]  /*17160*/  @!P0 ST.E.128 desc[UR40][R82.64], R4 ;  /* 0x0000000452008985 */ /* 0x0201e2000c101d28 */
[----:B------:R-:W-:Y:S02]  /*17170*/  @!P5 LEA R86, P4, R101, R20, 0x1 ;  /* 0x000000146556d211 */ /* 0x000fe400078808ff */
[----:B------:R-:W-:Y:S01]  /*17180*/  LOP3.LUT P0, RZ, R23, 0x40, RZ, 0xc0, !PT ;  /* 0x0000004017ff7812 */ /* 0x000fe2000780c0ff */
[----:B------:R2:W-:Y:S01]  /*17190*/  @!P1 ST.E.128 desc[UR40][R80.64], R12 ;  /* 0x0000000c50009985 */ /* 0x0005e2000c101d28 */
[----:B------:R-:W-:-:S02]  /*171a0*/  ISETP.GE.AND P1, PT, R95, R3, PT ;  /* 0x000000035f00720c */ /* 0x000fc40003f26270 */
[-C--:B------:R-:W-:Y:S02]  /*171b0*/  @!P5 LEA.HI.X R87, R101, R21.reuse, R102, 0x1, P4 ;  /* 0x000000156557d211 */ /* 0x080fe400020f0c66 */
[----:B------:R-:W-:Y:S02]  /*171c0*/  LOP3.LUT P4, RZ, R24, 0x80, RZ, 0xc0, !PT ;  /* 0x0000008018ff7812 */ /* 0x000fe4000788c0ff */
[CC--:B------:R-:W-:Y:S01]  /*171d0*/  @!P3 LEA R84, P6, R99.reuse, R20.reuse, 0x1 ;  /* 0x000000146354b211 */ /* 0x0c0fe200078c08ff */
[----:B------:R4:W-:Y:S03]  /*171e0*/  @!P5 ST.E.128 desc[UR40][R86.64], R32 ;  /* 0x000000205600d985 */ /* 0x0009e6000c101d28 */
[----:B------:R-:W-:Y:S02]  /*171f0*/  @!P3 LEA.HI.X R85, R99, R21, R100, 0x1, P6 ;  /* 0x000000156355b211 */ /* 0x000fe400030f0c64 */
[----:B0-----:R-:W-:-:S03]  /*17200*/  @!P2 LEA R4, P5, R97, R20, 0x1 ;  /* 0x000000146104a211 */ /* 0x001fc600078a08ff */
        /* <DEDUP_REMOVED lines=12> */
.L_x_2764:
[----:B------:R-:W-:Y:S05]  /*172d0*/  BSYNC B1 ;  /* 0x0000000000017941 */ /* 0x000fea0003800000 */
.L_x_2763:
[----:B------:R-:W-:Y:S01]  /*172e0*/  VIADD R0, R195, 0x20 ;  /* 0x00000020c3007836 */ /* 0x000fe20000000000 */
[----:B----45:R0:W4:Y:S04]  /*172f0*/  SHFL.IDX PT, R7, R89, 0x1, 0x181f ;  /* 0x00381f0059077f89 */ /* 0x03012800000e0000 */
        /* <DEDUP_REMOVED lines=36> */
.L_x_2760:
[----:B------:R-:W3:Y:S01]  /*17540*/  LDL R9, [R1+0x4c] ;  /* 0x00004c0001097983 */ /* 0x000ee20000100800 */
[----:B------:R-:W-:Y:S01]  /*17550*/  ULDC.64 UR4, c[0x0][0xc00] ;  /* 0x0003000000047ab9 */ /* 0x000fe20000000a00 */
[----:B------:R-:W3:Y:S01]  /*17560*/  LDC.64 R4, c[0x0][0xc00] ;  /* 0x00030000ff047b82 */ /* 0x000ee20000000a00 */
[----:B------:R-:W-:Y:S01]  /*17570*/  ISETP.NE.U32.AND P0, PT, RZ, UR4, PT ;  /* 0x00000004ff007c0c */ /* 0x000fe2000bf05070 */
[----:B------:R-:W-:-:S03]  /*17580*/  IMAD.MOV.U32 R3, RZ, RZ, RZ ;  /* 0x000000ffff037224 */ /* 0x000fc600078e00ff */
[----:B------:R-:W-:Y:S01]  /*17590*/  ISETP.NE.AND.EX P0, PT, RZ, UR5, PT, P0 ;  /* 0x00000005ff007c0c */ /* 0x000fe2000bf05300 */
[----:B------:R-:W-:Y:S02]  /*175a0*/  ULDC.64 UR4, c[0x0][0xc08] ;  /* 0x0003020000047ab9 */ /* 0x000fe40000000a00 */
[----:B------:R-:W-:Y:S01]  /*175b0*/  ISETP.NE.U32.AND P1, PT, RZ, UR4, PT ;  /* 0x00000004ff007c0c */ /* 0x000fe2000bf25070 */
[----:B--2---:R-:W2:Y:S01]  /*175c0*/  S2R R24, SR_TID.X ;  /* 0x0000000000187919 */ /* 0x004ea20000002100 */
[----:B0-----:R-:W0:Y:S02]  /*175d0*/  LDC R21, c[0x0][0xbe8] ;  /* 0x0002fa00ff157b82 */ /* 0x001e240000000800 */
[----:B------:R-:W-:-:S13]  /*175e0*/  ISETP.NE.AND.EX P1, PT, RZ, UR5, PT, P1 ;  /* 0x00000005ff007c0c */ /* 0x000fda000bf25310 */
[----:B------:R-:W4:Y:S01]  /*175f0*/  @P1 LDC.64 R6, c[0x0][0xc08] ;  /* 0x00030200ff061b82 */ /* 0x000f220000000a00 */
[----:B------:R-:W-:Y:S02]  /*17600*/  ULDC UR4, c[0x0][0xa88] ;  /* 0x0002a20000047ab9 */ /* 0x000fe40000000800 */
[----:B------:R-:W-:Y:S02]  /*17610*/  IMAD.U32 R0, RZ, RZ, UR4 ;  /* 0x00000004ff007e24 */ /* 0x000fe4000f8e00ff */
[----:B---3--:R-:W-:-:S04]  /*17620*/  IMAD.WIDE R4, R9, 0x4, R4 ;  /* 0x0000000409047825 */ /* 0x008fc800078e0204 */
[----:B----4-:R-:W-:Y:S01]  /*17630*/  @P1 IMAD.WIDE R6, R9, 0x4, R6 ;  /* 0x0000000409061825 */ /* 0x010fe200078e0206 */
[----:B------:R3:W5:Y:S03]  /*17640*/  @P0 LDG.E R3, desc[UR40][R4.64] ;  /* 0x0000002804030981 */ /* 0x000766000c1e1900 */
[----:B--2---:R-:W-:Y:S01]  /*17650*/  VIADD R24, R24, 0xffffff80 ;  /* 0xffffff8018187836 */ /* 0x004fe20000000000 */
[----:B------:R3:W5:Y:S01]  /*17660*/  @P1 LDG.E R0, desc[UR40][R6.64] ;  /* 0x0000002806001981 */ /* 0x000762000c1e1900 */
[----:B------:R-:W-:-:S03]  /*17670*/  SHF.R.S32.HI R8, RZ, 0x1f, R9 ;  /* 0x0000001fff087819 */ /* 0x000fc60000011409 */
[----:B------:R-:W-:Y:S01]  /*17680*/  ISETP.GE.AND P2, PT, R24, 0x40, PT ;  /* 0x000000401800780c */ /* 0x000fe20003f46270 */
[----:B0-----:R-:W-:-:S12]  /*17690*/  @P1 BRA `(.L_x_2766) ;  /* 0x0000000000101947 */ /* 0x001fd80003800000 */
[----:B------:R-:W-:Y:S05]  /*176a0*/  @!P0 BRA `(.L_x_2766) ;  /* 0x00000000000c8947 */ /* 0x000fea0003800000 */
[----:B---3--:R-:W2:Y:S04]  /*176b0*/  LDG.E R7, desc[UR40][R4.64] ;  /* 0x0000002804077981 */ /* 0x008ea8000c1e1900 */
[----:B-----5:R-:W2:Y:S02]  /*176c0*/  LDG.E R0, desc[UR40][R4.64+0x4] ;  /* 0x0000042804007981 */ /* 0x020ea4000c1e1900 */
[----:B--2---:R-:W-:-:S07]  /*176d0*/  IMAD.IADD R0, R0, 0x1, -R7 ;  /* 0x0000000100007824 */ /* 0x004fce00078e0a07 */
.L_x_2766:
[----:B------:R-:W2:Y:S01]  /*176e0*/  LDL R28, [R1+0x48] ;  /* 0x00004800011c7983 */ /* 0x000ea20000100800 */
[----:B------:R-:W-:Y:S01]  /*176f0*/  BSSY B1, `(.L_x_2767) ;  /* 0x000002d000017945 */ /* 0x000fe20003800000 */
[----:B------:R-:W-:Y:S02]  /*17700*/  SEL R13, R9, RZ, !P0 ;  /* 0x000000ff090d7207 */ /* 0x000fe40004000000 */
[----:B------:R-:W-:Y:S02]  /*17710*/  SEL R14, R8, RZ, !P0 ;  /* 0x000000ff080e7207 */ /* 0x000fe40004000000 */
[----:B-----5:R-:W-:Y:S02]  /*17720*/  SHF.R.S32.HI R10, RZ, 0x1f, R3 ;  /* 0x0000001fff0a7819 */ /* 0x020fe40000011403 */
[----:B--2---:R-:W-:Y:S01]  /*17730*/  SHF.R.S32.HI R12, RZ, 0x1f, R28 ;  /* 0x0000001fff0c7819 */ /* 0x004fe2000001141c */
[----:B------:R-:W-:Y:S06]  /*17740*/  @P2 BRA `(.L_x_2768) ;  /* 0x00000000009c2947 */ /* 0x000fec0003800000 */
[----:B---3--:R-:W0:Y:S01]  /*17750*/  S2R R6, SR_TID.X ;  /* 0x0000000000067919 */ /* 0x008e220000002100 */
[----:B------:R-:W2:Y:S02]  /*17760*/  LDC R20, c[0x0][0xbe8] ;  /* 0x0002fa00ff147b82 */ /* 0x000ea40000000800 */
[----:B--2---:R-:W-:Y:S01]  /*17770*/  IMAD R4, R0, R20, RZ ;  /* 0x0000001400047224 */ /* 0x004fe200078e02ff */
[----:B0-----:R-:W-:-:S04]  /*17780*/  IADD3 R11, R195, -0x80, R6 ;  /* 0xffffff80c30b7810 */ /* 0x001fc80007ffe006 */
        /* <DEDUP_REMOVED lines=9> */
[----:B------:R-:W0:Y:S01]  /*17820*/  @P0 LDC R6, c[0x0][0xbec] ;  /* 0x0002fb00ff060b82 */ /* 0x000e220000000800 */
[----:B------:R-:W-:Y:S01]  /*17830*/  IMAD R9, R28, UR5, R8 ;  /* 0x000000051c097c24 */ /* 0x000fe2000f8e0208 */
[----:B------:R-:W-:-:S03]  /*17840*/  ULDC.64 UR4, c[0x0][0xb98] ;  /* 0x0002e60000047ab9 */ /* 0x000fc60000000a00 */
[----:B------:R-:W-:-:S03]  /*17850*/  IMAD.IADD R5, R5, 0x1, R9 ;  /* 0x0000000105057824 */ /* 0x000fc600078e0209 */
[----:B------:R-:W2:Y:S01]  /*17860*/  @P0 LDC R15, c[0x0][0xbf0] ;  /* 0x0002fc00ff0f0b82 */ /* 0x000ea20000000800 */
[----:B------:R-:W-:-:S04]  /*17870*/  IMAD.WIDE.U32 R4, R13, UR4, R4 ;  /* 0x000000040d047c25 */ /* 0x000fc8000f8e0004 */
[----:B0-----:R-:W-:-:S05]  /*17880*/  @P0 IMAD.HI.U32 R6, R11, R6, RZ ;  /* 0x000000060b060227 */ /* 0x001fca00078e00ff */
[----:B--2---:R-:W-:Y:S01]  /*17890*/  @P0 SHF.R.U32.HI R7, RZ, R15, R6 ;  /* 0x0000000fff070219 */ /* 0x004fe20000011606 */
[----:B------:R-:W-:-:S03]  /*178a0*/  IMAD R6, R14, UR4, RZ ;  /* 0x000000040e067c24 */ /* 0x000fc6000f8e02ff */
[----:B------:R-:W-:Y:S01]  /*178b0*/  IADD3 R4, P0, R7, R4, RZ ;  /* 0x0000000407047210 */ /* 0x000fe20007f1e0ff */
[----:B------:R-:W-:Y:S02]  /*178c0*/  IMAD.MOV R9, RZ, RZ, -R7 ;  /* 0x000000ffff097224 */ /* 0x000fe400078e0a07 */
[----:B------:R-:W-:Y:S01]  /*178d0*/  IMAD R8, R13, UR5, R6 ;  /* 0x000000050d087c24 */ /* 0x000fe2000f8e0206 */
[----:B------:R-:W-:Y:S01]  /*178e0*/  ULDC.64 UR4, c[0x0][0xb88] ;  /* 0x0002e20000047ab9 */ /* 0x000fe20000000a00 */
[----:B------:R-:W-:Y:S01]  /*178f0*/  IMAD R9, R20, R9, R11 ;  /* 0x0000000914097224 */ /* 0x000fe200078e020b */
[----:B------:R-:W-:-:S04]  /*17900*/  SHF.R.S32.HI R11, RZ, 0x1f, R7 ;  /* 0x0000001fff0b7819 */ /* 0x000fc80000011407 */
        /* <DEDUP_REMOVED lines=11> */
.L_x_2768:
[----:B------:R-:W-:Y:S05]  /*179c0*/  BSYNC B1 ;  /* 0x0000000000017941 */ /* 0x000fea0003800000 */
.L_x_2767:
[----:B------:R-:W-:Y:S01]  /*179d0*/  ISETP.NE.AND P0, PT, R21, 0x1, PT ;  /* 0x000000011500780c */ /* 0x000fe20003f05270 */
[----:B------:R-:W2:Y:S01]  /*179e0*/  LDC R23, c[0x0][0xac8] ;  /* 0x0002b200ff177b82 */ /* 0x000ea20000000800 */
[--C-:B------:R-:W-:Y:S01]  /*179f0*/  SHF.R.S32.HI R8, RZ, 0x1f, R24.reuse ;  /* 0x0000001fff087819 */ /* 0x100fe20000011418 */
[----:B------:R-:W-:Y:S01]  /*17a00*/  ULDC.64 UR4, c[0x0][0xaa0] ;  /* 0x0002a80000047ab9 */ /* 0x000fe20000000a00 */
[----:B------:R-:W-:Y:S01]  /*17a10*/  SHF.R.S32.HI R15, RZ, 0x1f, R24 ;  /* 0x0000001fff0f7819 */ /* 0x000fe20000011418 */
[----:B0--3--:R-:W-:Y:S01]  /*17a20*/  IMAD R6, R10, UR4, RZ ;  /* 0x000000040a067c24 */ /* 0x009fe2000f8e02ff */
[-C--:B------:R-:W-:Y:S01]  /*17a30*/  LEA.HI R8, R8, R24.reuse, RZ, 0x3 ;  /* 0x0000001808087211 */ /* 0x080fe200078f18ff */
[----:B------:R-:W-:Y:S01]  /*17a40*/  IMAD.WIDE.U32 R4, R3, UR4, RZ ;  /* 0x0000000403047c25 */ /* 0x000fe2000f8e00ff */
[----:B------:R-:W-:Y:S01]  /*17a50*/  LEA.HI R15, R15, R24, RZ, 0x3 ;  /* 0x000000180f0f7211 */ /* 0x000fe200078f18ff */
[----:B------:R-:W-:Y:S01]  /*17a60*/  BSSY B1, `(.L_x_2769) ;  /* 0x000007e000017945 */ /* 0x000fe20003800000 */
[----:B------:R-:W-:Y:S01]  /*17a70*/  LOP3.LUT R8, R8, 0xfffffff8, RZ, 0xc0, !PT ;  /* 0xfffffff808087812 */ /* 0x000fe200078ec0ff */
[----:B------:R-:W-:Y:S01]  /*17a80*/  IMAD R3, R3, UR5, R6 ;  /* 0x0000000503037c24 */ /* 0x000fe2000f8e0206 */
[----:B------:R-:W-:Y:S01]  /*17a90*/  ULDC.64 UR4, c[0x0][0xae8] ;  /* 0x0002ba0000047ab9 */ /* 0x000fe20000000a00 */
[----:B------:R-:W0:Y:S01]  /*17aa0*/  @P0 LDC R7, c[0x0][0xbec] ;  /* 0x0002fb00ff070b82 */ /* 0x000e220000000800 */
[----:B------:R-:W-:Y:S01]  /*17ab0*/  SHF.R.S32.HI R15, RZ, 0x3, R15 ;  /* 0x00000003ff0f7819 */ /* 0x000fe2000001140f */
[----:B------:R-:W-:Y:S01]  /*17ac0*/  IMAD.IADD R5, R5, 0x1, R3 ;  /* 0x0000000105057824 */ /* 0x000fe200078e0203 */
[----:B------:R-:W-:Y:S01]  /*17ad0*/  IADD3 R36, R204, 0x100, RZ ;  /* 0x00000100cc247810 */ /* 0x000fe20007ffe0ff */
[----:B------:R-:W-:-:S02]  /*17ae0*/  IMAD R3, R12, UR4, RZ ;  /* 0x000000040c037c24 */ /* 0x000fc4000f8e02ff */
[----:B------:R-:W-:Y:S02]  /*17af0*/  IMAD.IADD R8, R24, 0x1, -R8 ;  /* 0x0000000118087824 */ /* 0x000fe400078e0a08 */
[----:B------:R-:W3:Y:S01]  /*17b00*/  @P0 LDC R9, c[0x0][0xbf0] ;  /* 0x0002fc00ff090b82 */ /* 0x000ee20000000800 */
[----:B------:R-:W-:Y:S02]  /*17b10*/  VIADD R42, R204, 0x40 ;  /* 0x00000040cc2a7836 */ /* 0x000fe40000000000 */
[----:B------:R-:W-:Y:S01]  /*17b20*/  IMAD R3, R28, UR5, R3 ;  /* 0x000000051c037c24 */ /* 0x000fe2000f8e0203 */
[----:B------:R-:W-:Y:S01]  /*17b30*/  LEA R6, R8, R15, 0x5 ;  /* 0x0000000f08067211 */ /* 0x000fe200078e28ff */
[----:B------:R-:W-:Y:S01]  /*17b40*/  IMAD.WIDE.U32 R4, R28, UR4, R4 ;  /* 0x000000041c047c25 */ /* 0x000fe2000f8e0004 */
[-C--:B--2---:R-:W-:Y:S01]  /*17b50*/  ISETP.GE.AND P1, PT, R42, R23.reuse, PT ;  /* 0x000000172a00720c */ /* 0x084fe20003f26270 */
[----:B------:R-:W-:Y:S01]  /*17b60*/  ULDC.64 UR4, c[0x0][0xaf0] ;  /* 0x0002bc0000047ab9 */ /* 0x000fe20000000a00 */
[----:B------:R-:W-:Y:S01]  /*17b70*/  ISETP.GE.AND P2, PT, R204, R23, PT ;  /* 0x00000017cc00720c */ /* 0x000fe20003f46270 */
[----:B------:R-:W-:Y:S01]  /*17b80*/  IMAD.IADD R5, R5, 0x1, R3 ;  /* 0x0000000105057824 */ /* 0x000fe200078e0203 */
[----:B------:R-:W-:Y:S01]  /*17b90*/  SEL R10, RZ, 0xffffffff, P1 ;  /* 0xffffffffff0a7807 */ /* 0x000fe20000800000 */
[----:B------:R-:W-:-:S02]  /*17ba0*/  IMAD R3, R14, UR4, RZ ;  /* 0x000000040e037c24 */ /* 0x000fc4000f8e02ff */
[----:B------:R-:W-:Y:S02]  /*17bb0*/  IMAD.IADD R8, R195, 0x1, R6 ;  /* 0x00000001c3087824 */ /* 0x000fe400078e0206 */
[----:B------:R-:W-:Y:S02]  /*17bc0*/  VIADD R40, R204, 0x80 ;  /* 0x00000080cc287836 */ /* 0x000fe40000000000 */
[C---:B------:R-:W-:Y:S02]  /*17bd0*/  IMAD R3, R13.reuse, UR5, R3 ;  /* 0x000000050d037c24 */ /* 0x040fe4000f8e0203 */
[----:B------:R-:W-:Y:S01]  /*17be0*/  IMAD.WIDE.U32 R4, R13, UR4, R4 ;  /* 0x000000040d047c25 */ /* 0x000fe2000f8e0004 */
[----:B------:R-:W-:-:S03]  /*17bf0*/  ULDC.64 UR4, c[0x0][0xae0] ;  /* 0x0002b80000047ab9 */ /* 0x000fc60000000a00 */
[----:B0-----:R-:W-:Y:S01]  /*17c00*/  @P0 IMAD.HI.U32 R6, R8, R7, RZ ;  /* 0x0000000708060227 */ /* 0x001fe200078e00ff */
[----:B------:R-:W-:Y:S02]  /*17c10*/  SEL R7, RZ, 0x1, P2 ;  /* 0x00000001ff077807 */ /* 0x000fe40001000000 */
[----:B------:R-:W-:Y:S01]  /*17c20*/  ISETP.GE.AND P2, PT, R40, R23, PT ;  /* 0x000000172800720c */ /* 0x000fe20003f46270 */
[----:B------:R-:W-:Y:S02]  /*17c30*/  IMAD.SHL.U32 R10, R10, 0x2, RZ ;  /* 0x000000020a0a7824 */ /* 0x000fe400078e00ff */
[----:B------:R-:W-:Y:S02]  /*17c40*/  VIADD R38, R204, 0xc0 ;  /* 0x000000c0cc267836 */ /* 0x000fe40000000000 */
[----:B------:R-:W-:Y:S02]  /*17c50*/  IMAD.IADD R5, R5, 0x1, R3 ;  /* 0x0000000105057824 */ /* 0x000fe400078e0203 */
[----:B------:R-:W-:Y:S01]  /*17c60*/  IMAD.MOV.U32 R3, RZ, RZ, R8 ;  /* 0x000000ffff037224 */ /* 0x000fe200078e0008 */
[----:B---3--:R-:W-:Y:S01]  /*17c70*/  @P0 SHF.R.U32.HI R3, RZ, R9, R6 ;  /* 0x00000009ff030219 */ /* 0x008fe20000011606 */
[----:B------:R-:W-:Y:S01]  /*17c80*/  IMAD R29, R0, R21, RZ ;  /* 0x00000015001d7224 */ /* 0x000fe200078e02ff */
[----:B------:R-:W-:Y:S01]  /*17c90*/  LOP3.LUT R9, R10, 0x2, R7, 0xe2, !PT ;  /* 0x000000020a097812 */ /* 0x000fe200078ee207 */
[----:B------:R-:W-:Y:S01]  /*17ca0*/  VIADD R34, R204, 0x140 ;  /* 0x00000140cc227836 */ /* 0x000fe20000000000 */
        /* <DEDUP_REMOVED lines=20> */
[----:B------:R-:W-:-:S02]  /*17df0*/  IMAD.IADD R5, R5, 0x1, R9 ;  /* 0x0000000105057824 */ /* 0x000fc400078e0209 */
[----:B------:R-:W-:Y:S01]  /*17e00*/  IMAD R0, R0, UR4, RZ ;  /* 0x0000000400007c24 */ /* 0x000fe2000f8e02ff */
[----:B------:R-:W-:Y:S01]  /*17e10*/  SEL R8, RZ, 0xffffffff, P0 ;  /* 0xffffffffff087807 */ /* 0x000fe20000000000 */
[----:B------:R-:W-:Y:S01]  /*17e20*/  IMAD.IADD R28, R15, 0x1, R195 ;  /* 0x000000010f1c7824 */ /* 0x000fe200078e02c3 */
[----:B------:R-:W-:Y:S01]  /*17e30*/  ISETP.GE.AND P0, PT, R32, R23, PT ;  /* 0x000000172000720c */ /* 0x000fe20003f06270 */
[----:B------:R-:W-:Y:S01]  /*17e40*/  IMAD.WIDE.U32 R4, R7, UR4, R4 ;  /* 0x0000000407047c25 */ /* 0x000fe2000f8e0004 */
[----:B------:R-:W-:-:S03]  /*17e50*/  LOP3.LUT R6, R6, 0x10, R3, 0xe2, !PT ;  /* 0x0000001006067812 */ /* 0x000fc600078ee203 */
[----:B------:R-:W-:Y:S01]  /*17e60*/  IMAD R3, R7, UR5, R0 ;  /* 0x0000000507037c24 */ /* 0x000fe2000f8e0200 */
[----:B------:R-:W-:Y:S01]  /*17e70*/  SEL R7, RZ, 0x40, P0 ;  /* 0x00000040ff077807 */ /* 0x000fe20000000000 */
[----:B------:R-:W-:Y:S01]  /*17e80*/  IMAD.SHL.U32 R9, R8, 0x20, RZ ;  /* 0x0000002008097824 */ /* 0x000fe200078e00ff */
[----:B------:R-:W-:Y:S01]  /*17e90*/  ISETP.GE.AND P0, PT, R28, R29, PT ;  /* 0x0000001d1c00720c */ /* 0x000fe20003f06270 */
[----:B------:R-:W-:Y:S01]  /*17ea0*/  ULDC.64 UR4, c[0x0][0xa80] ;  /* 0x0002a00000047ab9 */ /* 0x000fe20000000a00 */
[C---:B------:R-:W-:Y:S01]  /*17eb0*/  VIADD R30, R204.reuse, 0x1c0 ;  /* 0x000001c0cc1e7836 */ /* 0x040fe20000000000 */
        /* <DEDUP_REMOVED lines=13> */
[----:B------:R-:W-:Y:S01]  /*17f90*/  VIADD R43, R204, 0x40 ;  /* 0x00000040cc2b7836 */ /* 0x000fe20000000000 */
[----:B------:R0:W2:Y:S01]  /*17fa0*/  SHFL.IDX PT, R6, R20, RZ, 0x181f ;  /* 0x00181fff14067589 */ /* 0x0000a200000e0000 */
[----:B------:R-:W-:-:S02]  /*17fb0*/  SHF.R.S32.HI R31, RZ, 0x1f, R31 ;  /* 0x0000001fff1f7819 */ /* 0x000fc4000001141f */
[----:B------:R-:W-:Y:S01]  /*17fc0*/  LOP3.LUT R24, R21, R0, RZ, 0xfc, !PT ;  /* 0x0000000015187212 */ /* 0x000fe200078efcff */
        /* <DEDUP_REMOVED lines=12> */
[-C--:B--2---:R-:W-:Y:S02]  /*18090*/  @!P2 LEA R8, P0, R42, R6.reuse, 0x1 ;  /* 0x000000062a08a211 */ /* 0x084fe400078008ff */
        /* <DEDUP_REMOVED lines=26> */
.L_x_2770:
[----:B------:R-:W-:Y:S05]  /*18240*/  BSYNC B1 ;  /* 0x0000000000017941 */ /* 0x000fea0003800000 */
.L_x_2769:
        /* <DEDUP_REMOVED lines=36> */
.L_x_2765:
[----:B------:R-:W-:Y:S05]  /*18490*/  BSYNC B0 ;  /* 0x0000000000007941 */ /* 0x000fea0003800000 */
.L_x_2759:
[----:B------:R-:W-:Y:S02]  /*184a0*/  ULDC UR4, c[0x0][0xc3c] ;  /* 0x00030f0000047ab9 */ /* 0x000fe40000000800 */
[----:B------:R-:W-:-:S13]  /*184b0*/  ISETP.GE.AND P0, PT, R27, UR4, PT ;  /* 0x000000041b007c0c */ /* 0x000fda000bf06270 */
[----:B------:R-:W-:Y:S05]  /*184c0*/  @!P0 BRA `(.L_x_2771) ;  /* 0xfffffe90002c8947 */ /* 0x000fea000383ffff */
[----:B------:R-:W-:Y:S05]  /*184d0*/  BRA `(.L_x_2552) ;  /* 0x0000007c00007947 */ /* 0x000fea0003800000 */
.L_x_2550:
[----:B------:R-:W-:-:S08]  /*184e0*/  NOP ;  /* 0x0000000000007918 */ /* 0x000fd00000000000 */
[----:B------:R-:W0:-:S00]  /*184f0*/  USETMAXREG.DEALLOC.CTAPOOL 0x28 ;  /* 0x00000028000079c8 */ /* 0x000e0000080e0500 */
[----:B0-----:R-:W-:Y:S02]  /*18500*/  LOP3.LUT R2, R2, 0x3, RZ, 0xc0, !PT ;  /* 0x0000000302027812 */ /* 0x001fe400078ec0ff */
[----:B------:R-:W-:Y:S02]  /*18510*/  LOP3.LUT R22, R22, 0xffffefff, RZ, 0xc0, !PT ;  /* 0xffffefff16167812 */ /* 0x000fe400078ec0ff */
[----:B------:R-:W-:Y:S02]  /*18520*/  MOV R4, RZ ;  /* 0x000000ff00047202 */ /* 0x000fe40000000f00 */
        /* <DEDUP_REMOVED lines=11> */
.L_x_2772:
        /* <DEDUP_REMOVED lines=41> */
.L_x_2778:
[----:B------:R-:W-:Y:S01]  /*18870*/  UIADD3 UR4, UR4, 0x1f, URZ ;  /* 0x0000001f04047890 */ /* 0x000fe2000fffe03f */
[----:B------:R-:W-:-:S05]  /*18880*/  MOV R19, UR7 ;  /* 0x0000000700137c02 */ /* 0x000fca0008000f00 */
        /* <DEDUP_REMOVED lines=10> */
.L_x_2777:
[----:B------:R-:W-:Y:S05]  /*18930*/  BSYNC B0 ;  /* 0x0000000000007941 */ /* 0x000fea0003800000 */
.L_x_2776:
        /* <DEDUP_REMOVED lines=20> */
.L_x_2774:
[----:B------:R-:W-:-:S05]  /*18a80*/  IADD3 R13, -R3, R6, RZ ;  /* 0x00000006030d7210 */ /* 0x000fca0007ffe1ff */
        /* <DEDUP_REMOVED lines=17> */
[----:B------:R-:W-:-:S05]  /*18ba0*/  VIADD R9, R15, 0xffffffff ;  /* 0xffffffff0f097836 */ /* 0x000fca0000000000 */
[----:B------:R2:W3:Y:S02]  /*18bb0*/  SHFL.IDX PT, R16, R8, R9, 0x1f ;  /* 0x00001f0908107589 */ /* 0x0004e400000e0000 */
.L_x_2779:
[----:B---3--:R-:W-:Y:S01]  /*18bc0*/  IMAD R16, R16, UR5, R13 ;  /* 0x0000000510107c24 */ /* 0x008fe2000f8e020d */
[----:B------:R-:W-:Y:S01]  /*18bd0*/  IABS R2, R6 ;  /* 0x0000000600027213 */ /* 0x000fe20000000000 */
[----:B01----:R-:W-:-:S03]  /*18be0*/  IMAD.MOV R11, RZ, RZ, -R3 ;  /* 0x000000ffff0b7224 */ /* 0x003fc600078e0a03 */
[----:B--2---:R-:W-:Y:S01]  /*18bf0*/  IADD3 R9, -R16, UR6, RZ ;  /* 0x0000000610097c10 */ /* 0x004fe2000fffe1ff */
        /* <DEDUP_REMOVED lines=19> */
[----:B------:R-:W-:Y:S02]  /*18d30*/  IMAD R13, R7, R2, RZ ;  /* 0x00000002070d7224 */ /* 0x000fe400078e02ff */
[----:B------:R-:W-:Y:S02]  /*18d40*/  IMAD.MOV R2, RZ, RZ, -R2 ;  /* 0x000000ffff027224 */ /* 0x000fe400078e0a02 */
[----:B------:R-:W-:Y:S02]  /*18d50*/  IMAD.MOV R8, RZ, RZ, -R13 ;  /* 0x000000ffff087224 */ /* 0x000fe400078e0a0d */
[----:B------:R-:W-:Y:S01]  /*18d60*/  IMAD R6, R6, R2, R9 ;  /* 0x0000000206067224 */ /* 0x000fe200078e0209 */
[----:B------:R-:W-:Y:S02]  /*18d70*/  MOV R2, RZ ;  /* 0x000000ff00027202 */ /* 0x000fe40000000f00 */
[----:B------:R-:W-:Y:S02]  /*18d80*/  VIADDMNMX R15, R8, UR5, R7, PT ;  /* 0x00000005080f7c46 */ /* 0x000fe4000b800107 */
[----:B------:R-:W-:-:S02]  /*18d90*/  IABS R11, R6 ;  /* 0x00000006000b7213 */ /* 0x000fc40000000000 */
[----:B------:R-:W-:Y:S01]  /*18da0*/  IABS R8, R15 ;  /* 0x0000000f00087213 */ /* 0x000fe20000000000 */
[----:B------:R-:W-:-:S03]  /*18db0*/  IMAD.MOV R18, RZ, RZ, -R15 ;  /* 0x000000ffff127224 */ /* 0x000fc600078e0a0f */
[----:B------:R-:W0:Y:S08]  /*18dc0*/  I2F.RP R7, R8 ;  /* 0x0000000800077306 */ /* 0x000e300000209400 */
[----:B0-----:R-:W0:Y:S02]  /*18dd0*/  MUFU.RCP R7, R7 ;  /* 0x0000000700077308 */ /* 0x001e240000001000 */
[----:B0-----:R-:W-:-:S06]  /*18de0*/  VIADD R3, R7, 0xffffffe ;  /* 0x0ffffffe07037836 */ /* 0x001fcc0000000000 */
[----:B------:R-:W0:Y:S02]  /*18df0*/  F2I.FTZ.U32.TRUNC.NTZ R3, R3 ;  /* 0x0000000300037305 */ /* 0x000e24000021f000 */
[----:B0-----:R-:W-:-:S04]  /*18e00*/  IMAD.MOV R10, RZ, RZ, -R3 ;  /* 0x000000ffff0a7224 */ /* 0x001fc800078e0a03 */
[----:B------:R-:W-:Y:S01]  /*18e10*/  IMAD.MOV.U32 R9, RZ, RZ, R10 ;  /* 0x000000ffff097224 */ /* 0x000fe200078e000a */
[----:B------:R-:W-:-:S03]  /*18e20*/  IABS R10, R15 ;  /* 0x0000000f000a7213 */ /* 0x000fc60000000000 */
[----:B------:R-:W-:-:S04]  /*18e30*/  IMAD R9, R9, R8, RZ ;  /* 0x0000000809097224 */ /* 0x000fc800078e02ff */
[----:B------:R-:W-:-:S04]  /*18e40*/  IMAD.HI.U32 R2, R3, R9, R2 ;  /* 0x0000000903027227 */ /* 0x000fc800078e0002 */
[----:B------:R-:W-:Y:S02]  /*18e50*/  IMAD.MOV R3, RZ, RZ, -R10 ;  /* 0x000000ffff037224 */ /* 0x000fe400078e0a0a */
        /* <DEDUP_REMOVED lines=17> */
.L_x_2775:
[----:B------:R-:W-:Y:S01]  /*18f70*/  MOV R17, RZ ;  /* 0x000000ff00117202 */ /* 0x000fe20000000f00 */
[----:B------:R-:W-:Y:S02]  /*18f80*/  IMAD.U32 R16, RZ, RZ, UR6 ;  /* 0x00000006ff107e24 */ /* 0x000fe4000f8e00ff */
[----:B------:R-:W-:-:S07]  /*18f90*/  IMAD.MOV.U32 R18, RZ, RZ, RZ ;  /* 0x000000ffff127224 */ /* 0x000fce00078e00ff */
.L_x_2780:
[----:B------:R-:W-:-:S13]  /*18fa0*/  ISETP.NE.AND P0, PT, R5, RZ, PT ;  /* 0x000000ff0500720c */ /* 0x000fda0003f05270 */
[----:B------:R-:W0:Y:S01]  /*18fb0*/  @!P0 S2R R3, SR_CgaCtaId ;  /* 0x0000000000038919 */ /* 0x000e220000008800 */
[----:B------:R-:W-:-:S04]  /*18fc0*/  @!P0 MOV R2, 0x400 ;  /* 0x0000040000028802 */ /* 0x000fc80000000f00 */
[----:B0-----:R-:W-:-:S05]  /*18fd0*/  @!P0 LEA R2, R3, R2, 0x18 ;  /* 0x0000000203028211 */ /* 0x001fca00078ec0ff */
[----:B------:R0:W-:Y:S01]  /*18fe0*/  @!P0 STS.128 [R2+0x28cd0], R16 ;  /* 0x028cd01002008388 */ /* 0x0001e20000000c00 */
[----:B------:R-:W-:Y:S06]  /*18ff0*/  BAR.ARV 0x5, 0x180 ;  /* 0x0146000000007b1d */ /* 0x000fec0000002000 */
.L_x_2773:
        /* <DEDUP_REMOVED lines=8> */
[----:B------:R-:W-:Y:S01]  /*19080*/  LOP3.LUT R4, R0, 0x7f, RZ, 0xc0, !PT ;  /* 0x0000007f00047812 */ /* 0x000fe200078ec0ff */
[----:B------:R-:W-:Y:S01]  /*19090*/  UMOV UR4, 0x400 ;  /* 0x0000040000047882 */ /* 0x000fe20000000000 */
[----:B------:R0:W-:Y:S01]  /*190a0*/  STL [R1+0x1c], RZ ;  /* 0x00001cff01007387 */ /* 0x0001e20000100800 */
[----:B------:R-:W-:Y:S01]  /*190b0*/  BSSY B8, `(.L_x_2781) ;  /* 0x00006cb000087945 */ /* 0x000fe20003800000 */
[----:B------:R-:W-:Y:S01]  /*190c0*/  LOP3.LUT R3, R2, 0x1f8, RZ, 0xc0, !PT ;  /* 0x000001f802037812 */ /* 0x000fe200078ec0ff */
[----:B------:R-:W-:Y:S01]  /*190d0*/  IMAD.SHL.U32 R36, R4, 0x8, RZ ;  /* 0x0000000804247824 */ /* 0x000fe200078e00ff */
[----:B------:R-:W-:Y:S01]  /*190e0*/  LOP3.LUT R2, R2, 0x38, RZ, 0xc0, !PT ;  /* 0x0000003802027812 */ /* 0x000fe200078ec0ff */
[----:B------:R-:W-:Y:S01]  /*190f0*/  IMAD.MOV.U32 R28, RZ, RZ, 0x1 ;  /* 0x00000001ff1c7424 */ /* 0x000fe200078e00ff */
[----:B------:R-:W-:Y:S01]  /*19100*/  LOP3.LUT R3, R3, 0x38, R0, 0x78, !PT ;  /* 0x0000003803037812 */ /* 0x000fe200078e7800 */
[----:B------:R-:W-:Y:S01]  /*19110*/  IMAD.SHL.U32 R0, R0, 0x10, RZ ;  /* 0x0000001000007824 */ /* 0x000fe200078e00ff */
[----:B------:R-:W-:-:S02]  /*19120*/  CS2R R24, SRZ ;  /* 0x0000000000187805 */ /* 0x000fc4000001ff00 */
[----:B------:R-:W-:Y:S01]  /*19130*/  MOV R26, 0x1 ;  /* 0x00000001001a7802 */ /* 0x000fe20000000f00 */
[----:B------:R-:W-:Y:S01]  /*19140*/  ULDC.64 UR42, c[0x0][0x198] ;  /* 0x00006600002a7ab9 */ /* 0x000fe20000000a00 */
[----:B------:R-:W-:Y:S01]  /*19150*/  LOP3.LUT R36, R3, 0x200, R36, 0xf8, !PT ;  /* 0x0000020003247812 */ /* 0x000fe200078ef824 */
[----:B------:R-:W-:Y:S01]  /*19160*/  ULOP3.LUT UR38, UR36, 0x2, URZ, 0xfc, !UPT ;  /* 0x0000000224267892 */ /* 0x000fe2000f8efc3f */
[----:B------:R-:W-:Y:S01]  /*19170*/  SHF.R.U32.HI R3, RZ, 0x3, R4 ;  /* 0x00000003ff037819 */ /* 0x000fe20000011604 */
[----:B------:R-:W-:Y:S01]  /*19180*/  ULDC UR37, c[0x0][0xc] ;  /* 0x0000030000257ab9 */ /* 0x000fe20000000800 */
[C---:B------:R-:W-:Y:S02]  /*19190*/  LOP3.LUT R4, R2.reuse, 0x80, RZ, 0xfc, !PT ;  /* 0x0000008002047812 */ /* 0x040fe400078efcff */
[----:B------:R-:W-:Y:S02]  /*191a0*/  LOP3.LUT R0, R3, 0x70, R0, 0xf8, !PT ;  /* 0x0000007003007812 */ /* 0x000fe400078ef800 */
[C---:B------:R-:W-:Y:S01]  /*191b0*/  LOP3.LUT R0, R2.reuse, 0xc0, RZ, 0xfc, !PT ;  /* 0x000000c002007812 */ /* 0x040fe200078efcff */
[----:B-1----:R-:W-:Y:S01]  /*191c0*/  ULEA UR4, UR5, UR4, 0x18 ;  /* 0x0000000405047291 */ /* 0x002fe2000f8ec03f */
[----:B------:R-:W-:-:S02]  /*191d0*/  LOP3.LUT R0, R2, 0x140, RZ, 0xfc, !PT ;  /* 0x0000014002007812 */ /* 0x000fc400078efcff */
[C---:B------:R-:W-:Y:S02]  /*191e0*/  LOP3.LUT R3, R2.reuse, 0x40, RZ, 0xfc, !PT ;  /* 0x0000004002037812 */ /* 0x040fe400078efcff */
[C---:B------:R-:W-:Y:S01]  /*191f0*/  LOP3.LUT R3, R2.reuse, 0x100, RZ, 0xfc, !PT ;  /* 0x0000010002037812 */ /* 0x040fe200078efcff */
[----:B------:R-:W-:Y:S01]  /*19200*/  IMAD.U32 R23, RZ, RZ, UR4 ;  /* 0x00000004ff177e24 */ /* 0x000fe2000f8e00ff */
[C---:B------:R-:W-:Y:S02]  /*19210*/  LOP3.LUT R3, R2.reuse, 0x180, RZ, 0xfc, !PT ;  /* 0x0000018002037812 */ /* 0x040fe400078efcff */
[----:B------:R-:W-:Y:S01]  /*19220*/  LOP3.LUT R2, R2, 0x1c0, RZ, 0xfc, !PT ;  /* 0x000001c002027812 */ /* 0x000fe200078efcff */
[----:B------:R-:W-:-:S05]  /*19230*/  IMAD R0, R36, 0x2, R23 ;  /* 0x0000000224007824 */ /* 0x000fca00078e0217 */
[----:B------:R0:W-:Y:S02]  /*19240*/  STL [R1+0x34], R0 ;  /* 0x0000340001007387 */ /* 0x0001e40000100800 */
.L_x_2904:
[----:B------:R-:W-:Y:S05]  /*19250*/  YIELD ;  /* 0x0000000000007946 */ /* 0x000fea0003800000 */
[----:B------:R-:W-:Y:S01]  /*19260*/  ULDC.64 UR4, c[0x0][0xa28] ;  /* 0x00028a0000047ab9 */ /* 0x000fe20000000a00 */
[----:B------:R-:W-:Y:S01]  /*19270*/  IMAD.MOV.U32 R33, RZ, RZ, RZ ;  /* 0x000000ffff217224 */ /* 0x000fe200078e00ff */
[----:B------:R-:W-:Y:S01]  /*19280*/  ISETP.NE.U32.AND P0, PT, RZ, UR4, PT ;  /* 0x00000004ff007c0c */ /* 0x000fe2000bf05070 */
[----:B-1----:R-:W1:Y:S01]  /*19290*/  LDC.64 R4, c[0x0][0xa00] ;  /* 0x00028000ff047b82 */ /* 0x002e620000000a00 */
[----:B------:R-:W-:Y:S02]  /*192a0*/  ULDC.64 UR6, c[0x0][0xa10] ;  /* 0x0002840000067ab9 */ /* 0x000fe40000000a00 */
[----:B------:R-:W-:Y:S01]  /*192b0*/  ISETP.NE.AND.EX P0, PT, RZ, UR5, PT, P0 ;  /* 0x00000005ff007c0c */ /* 0x000fe2000bf05300 */
[----:B------:R-:W-:-:S12]  /*192c0*/  ULDC.64 UR4, c[0x0][0xa18] ;  /* 0x0002860000047ab9 */ /* 0x000fd80000000a00 */
[----:B--2---:R-:W2:Y:S02]  /*192d0*/  @P0 LDC.64 R2, c[0x0][0xa28] ;  /* 0x00028a00ff020b82 */ /* 0x004ea40000000a00 */
[----:B--2---:R-:W-:-:S05]  /*192e0*/  @P0 IMAD.WIDE R2, R19, 0x4, R2 ;  /* 0x0000000413020825 */ /* 0x004fca00078e0202 */
[----:B------:R2:W5:Y:S01]  /*192f0*/  @P0 LDG.E R33, desc[UR40][R2.64] ;  /* 0x0000002802210981 */ /* 0x000562000c1e1900 */
[----:B------:R-:W-:Y:S01]  /*19300*/  ISETP.NE.U32.AND P0, PT, RZ, UR4, PT ;  /* 0x00000004ff007c0c */ /* 0x000fe2000bf05070 */
[----:B------:R-:W-:Y:S01]  /*19310*/  IMAD.MOV.U32 R31, RZ, RZ, RZ ;  /* 0x000000ffff1f7224 */ /* 0x000fe200078e00ff */
[----:B------:R-:W-:Y:S01]  /*19320*/  ISETP.NE.U32.AND P1, PT, RZ, UR6, PT ;  /* 0x00000006ff007c0c */ /* 0x000fe2000bf25070 */
[----:B0-----:R-:W-:Y:S01]  /*19330*/  IMAD.MOV.U32 R0, RZ, RZ, RZ ;  /* 0x000000ffff007224 */ /* 0x001fe200078e00ff */
[----:B------:R-:W-:Y:S01]  /*19340*/  ISETP.NE.AND.EX P2, PT, RZ, UR5, PT, P0 ;  /* 0x00000005ff007c0c */ /* 0x000fe2000bf45300 */
[----:B------:R-:W-:Y:S01]  /*19350*/  ULDC.64 UR4, c[0x0][0xa00] ;  /* 0x0002800000047ab9 */ /* 0x000fe20000000a00 */
[----:B------:R-:W-:Y:S01]  /*19360*/  ISETP.NE.AND.EX P1, PT, RZ, UR7, PT, P1 ;  /* 0x00000007ff007c0c */ /* 0x000fe2000bf25310 */
[----:B-1----:R-:W-:Y:S01]  /*19370*/  IMAD.WIDE R4, R19, 0x4, R4 ;  /* 0x0000000413047825 */ /* 0x002fe200078e0204 */
[----:B------:R-:W-:Y:S01]  /*19380*/  ISETP.NE.U32.AND P0, PT, RZ, UR4, PT ;  /* 0x00000004ff007c0c */ /* 0x000fe2000bf05070 */
[----:B--2---:R-:W0:Y:S08]  /*19390*/  LDC.64 R2, c[0x0][0xa10] ;  /* 0x00028400ff027b82 */ /* 0x004e300000000a00 */
[----:B---3--:R-:W1:Y:S01]  /*193a0*/  @P2 LDC.64 R6, c[0x0][0xa18] ;  /* 0x00028600ff062b82 */ /* 0x008e620000000a00 */
[----:B------:R-:W-:Y:S01]  /*193b0*/  ULDC UR4, c[0x0][0x288] ;  /* 0x0000a20000047ab9 */ /* 0x000fe20000000800 */
[----:B------:R-:W-:Y:S01]  /*193c0*/  ISETP.NE.AND.EX P0, PT, RZ, UR5, PT, P0 ;  /* 0x00000005ff007c0c */ /* 0x000fe2000bf05300 */
[----:B------:R-:W-:Y:S01]  /*193d0*/  IMAD.U32 R8, RZ, RZ, UR4 ;  /* 0x00000004ff087e24 */ /* 0x000fe2000f8e00ff */
[----:B------:R-:W-:-:S11]  /*193e0*/  ULDC.64 UR4, c[0x0][0x418] ;  /* 0x0001060000047ab9 */ /* 0x000fd60000000a00 */
[----:B------:R-:W5:Y:S01]  /*193f0*/  @P0 LDG.E R31, desc[UR40][R4.64] ;  /* 0x00000028041f0981 */ /* 0x000f62000c1e1900 */
[----:B0-----:R-:W-:-:S05]  /*19400*/  IMAD.WIDE R2, R19, 0x4, R2 ;  /* 0x0000000413027825 */ /* 0x001fca00078e0202 */
[----:B------:R-:W5:Y:S01]  /*19410*/  @P1 LDG.E R0, desc[UR40][R2.64] ;  /* 0x0000002802001981 */ /* 0x000f62000c1e1900 */
[----:B-1----:R-:W-:-:S05]  /*19420*/  @P2 IMAD.WIDE R6, R19, 0x4, R6 ;  /* 0x0000000413062825 */ /* 0x002fca00078e0206 */
        /* <DEDUP_REMOVED lines=8> */
[----:B0-----:R-:W-:Y:S01]  /*194b0*/  IMAD.U32 R7, RZ, RZ, UR5 ;  /* 0x00000005ff077e24 */ /* 0x001fe2000f8e00ff */
[----:B------:R-:W-:Y:S01]  /*194c0*/  MOV R10, UR4 ;  /* 0x00000004000a7c02 */ /* 0x000fe20008000f00 */
[----:B--2---:R0:W-:Y:S01]  /*194d0*/  STL [R1+0x4], R8 ;  /* 0x0000040801007387 */ /* 0x0041e20000100800 */
[----:B------:R-:W-:Y:S01]  /*194e0*/  IMAD.MOV.U32 R12, RZ, RZ, R8 ;  /* 0x000000ffff0c7224 */ /* 0x000fe200078e0008 */
[----:B----4-:R-:W-:Y:S06]  /*194f0*/  @P2 BRA `(.L_x_2782) ;  /* 0x0000000000142947 */ /* 0x010fec0003800000 */
[----:B------:R-:W-:Y:S05]  /*19500*/  @!P0 BRA `(.L_x_2782) ;  /* 0x0000000000108947 */ /* 0x000fea0003800000 */
[----:B------:R-:W2:Y:S04]  /*19510*/  LDG.E R9, desc[UR40][R4.64] ;  /* 0x0000002804097981 */ /* 0x000ea8000c1e1900 */
[----:B------:R-:W2:Y:S02]  /*19520*/  LDG.E R6, desc[UR40][R4.64+0x4] ;  /* 0x0000042804067981 */ /* 0x000ea4000c1e1900 */
[----:B--2---:R-:W-:-:S05]  /*19530*/  IMAD.IADD R12, R6, 0x1, -R9 ;  /* 0x00000001060c7824 */ /* 0x004fca00078e0a09 */
[----:B------:R1:W-:Y:S02]  /*19540*/  STL [R1+0x4], R12 ;  /* 0x0000040c01007387 */ /* 0x0003e40000100800 */
.L_x_2782:
[----:B------:R-:W-:Y:S02]  /*19550*/  ULDC.64 UR4, c[0x0][0xa20] ;  /* 0x0002880000047ab9 */ /* 0x000fe40000000a00 */
[----:B------:R-:W-:-:S04]  /*19560*/  ISETP.NE.U32.AND P0, PT, RZ, UR4, PT ;  /* 0x00000004ff007c0c */ /* 0x000fc8000bf05070 */
[----:B------:R-:W-:-:S13]  /*19570*/  ISETP.NE.AND.EX P0, PT, RZ, UR5, PT, P0 ;  /* 0x00000005ff007c0c */ /* 0x000fda000bf05300 */
[----:B------:R-:W-:Y:S05]  /*19580*/  @!P0 BRA `(.L_x_2783) ;  /* 0x0000000000108947 */ /* 0x000fea0003800000 */
[----:B------:R-:W2:Y:S02]  /*19590*/  LDC.64 R4, c[0x0][0xa20] ;  /* 0x00028800ff047b82 */ /* 0x000ea40000000a00 */
[----:B--2---:R-:W-:-:S05]  /*195a0*/  IMAD.WIDE R4, R19, 0x4, R4 ;  /* 0x0000000413047825 */ /* 0x004fca00078e0204 */
[----:B------:R2:W5:Y:S01]  /*195b0*/  LDG.E R10, desc[UR40][R4.64] ;  /* 0x00000028040a7981 */ /* 0x000562000c1e1900 */
[----:B------:R-:W-:Y:S05]  /*195c0*/  BRA `(.L_x_2784) ;  /* 0x0000000000247947 */ /* 0x000fea0003800000 */
.L_x_2783:
[----:B------:R-:W-:Y:S02]  /*195d0*/  ULDC.64 UR4, c[0x0][0xa08] ;  /* 0x0002820000047ab9 */ /* 0x000fe40000000a00 */
[----:B------:R-:W-:-:S04]  /*195e0*/  ISETP.NE.U32.AND P0, PT, RZ, UR4, PT ;  /* 0x00000004ff007c0c */ /* 0x000fc8000bf05070 */
[----:B------:R-:W-:-:S13]  /*195f0*/  ISETP.NE.AND.EX P0, PT, RZ, UR5, PT, P0 ;  /* 0x00000005ff007c0c */ /* 0x000fda000bf05300 */
[----:B------:R-:W-:Y:S05]  /*19600*/  @!P0 BRA `(.L_x_2784) ;  /* 0x0000000000148947 */ /* 0x000fea0003800000 */
[----:B------:R-:W2:Y:S02]  /*19610*/  LDC.64 R4, c[0x0][0xa08] ;  /* 0x00028200ff047b82 */ /* 0x000ea40000000a00 */
[----:B--2---:R-:W-:-:S05]  /*19620*/  IMAD.WIDE R4, R19, 0x4, R4 ;  /* 0x0000000413047825 */ /* 0x004fca00078e0204 */
[----:B------:R-:W2:Y:S04]  /*19630*/  LDG.E R10, desc[UR40][R4.64] ;  /* 0x00000028040a7981 */ /* 0x000ea8000c1e1900 */
[----:B------:R-:W2:Y:S02]  /*19640*/  LDG.E R9, desc[UR40][R4.64+0x4] ;  /* 0x0000042804097981 */ /* 0x000ea4000c1e1900 */
[----:B--2---:R-:W-:-:S07]  /*19650*/  IMAD.IADD R10, R9, 0x1, -R10 ;  /* 0x00000001090a7824 */ /* 0x004fce00078e0a0a */
.L_x_2784:
[----:B--2---:R-:W2:Y:S01]  /*19660*/  @P1 LDG.E R4, desc[UR40][R2.64] ;  /* 0x0000002802041981 */ /* 0x004ea2000c1e1900 */
[----:B------:R-:W3:Y:S03]  /*19670*/  LDC R5, c[0x0][0x448] ;  /* 0x00011200ff057b82 */ /* 0x000ee60000000800 */
[----:B------:R-:W2:Y:S01]  /*19680*/  @P1 LDG.E R9, desc[UR40][R2.64+0x4] ;  /* 0x0000042802091981 */ /* 0x000ea2000c1e1900 */
[----:B-----5:R-:W-:Y:S02]  /*19690*/  IMAD.IADD R10, R10, 0x1, -R33 ;  /* 0x000000010a0a7824 */ /* 0x020fe400078e0a21 */
[----:B------:R-:W-:-:S04]  /*196a0*/  IMAD.SHL.U32 R32, R17, 0x40, RZ ;  /* 0x0000004011207824 */ /* 0x000fc800078e00ff */
[----:B0-----:R-:W-:Y:S01]  /*196b0*/  VIADD R8, R32, 0x3f ;  /* 0x0000003f20087836 */ /* 0x001fe20000000000 */
[----:B---3--:R-:W-:-:S13]  /*196c0*/  ISETP.NE.AND P2, PT, R5, 0x1, PT ;  /* 0x000000010500780c */ /* 0x008fda0003f45270 */
[----:B------:R-:W0:Y:S08]  /*196d0*/  @P2 LDC R6, c[0x0][0x44c] ;  /* 0x00011300ff062b82 */ /* 0x000e300000000800 */
[----:B------:R-:W3:Y:S01]  /*196e0*/  @P2 LDC R5, c[0x0][0x450] ;  /* 0x00011400ff052b82 */ /* 0x000ee20000000800 */
[----:B0-----:R-:W-:-:S05]  /*196f0*/  @P2 IMAD.HI.U32 R6, R8, R6, RZ ;  /* 0x0000000608062227 */ /* 0x001fca00078e00ff */
[----:B---3--:R-:W-:Y:S01]  /*19700*/  @P2 SHF.R.U32.HI R8, RZ, R5, R6 ;  /* 0x00000005ff082219 */ /* 0x008fe20000011606 */
[----:B--2---:R-:W-:-:S04]  /*19710*/  @P1 IMAD.IADD R7, R9, 0x1, -R4 ;  /* 0x0000000109071824 */ /* 0x004fc800078e0a04 */
[----:B------:R-:W-:-:S04]  /*19720*/  IMAD.IADD R17, R10, 0x1, R7 ;  /* 0x000000010a117824 */ /* 0x000fc800078e0207 */
[C---:B------:R-:W-:Y:S01]  /*19730*/  VIADD R9, R17.reuse, 0x3f ;  /* 0x0000003f11097836 */ /* 0x040fe20000000000 */
[----:B------:R-:W-:-:S04]  /*19740*/  IADD3 R6, R17, 0x1, -R12 ;  /* 0x0000000111067810 */ /* 0x000fc80007ffe80c */
[----:B------:R-:W-:Y:S02]  /*19750*/  SHF.R.S32.HI R2, RZ, 0x1f, R9 ;  /* 0x0000001fff027819 */ /* 0x000fe40000011409 */
[----:B------:R-:W-:Y:S02]  /*19760*/  IADD3 R8, R6, R8, RZ ;  /* 0x0000000806087210 */ /* 0x000fe40007ffe0ff */
[----:B------:R-:W-:Y:S02]  /*19770*/  LEA.HI R9, R2, R9, RZ, 0x6 ;  /* 0x0000000902097211 */ /* 0x000fe400078f30ff */
[----:B------:R-:W0:Y:S02]  /*19780*/  LDC.64 R2, c[0x0][0x9e0] ;  /* 0x00027800ff027b82 */ /* 0x000e240000000a00 */
[----:B------:R-:W-:Y:S02]  /*19790*/  SHF.R.S32.HI R9, RZ, 0x6, R9 ;  /* 0x00000006ff097819 */ /* 0x000fe40000011409 */
[----:B0-----:R-:W-:Y:S01]  /*197a0*/  ISETP.GE.AND P3, PT, R3, 0x1, PT ;  /* 0x000000010300780c */ /* 0x001fe20003f66270 */
[----:B------:R-:W-:-:S12]  /*197b0*/  IMAD.IADD R2, R8, 0x1, R2 ;  /* 0x0000000108027824 */ /* 0x000fd800078e0202 */
[----:B------:R-:W-:Y:S05]  /*197c0*/  @!P3 BRA `(.L_x_2785) ;  /* 0x000000000048b947 */ /* 0x000fea0003800000 */
        /* <DEDUP_REMOVED lines=11> */
.L_x_2787:
[----:B------:R-:W-:-:S13]  /*19880*/  ISETP.NE.AND P0, PT, R3, 0x1, PT ;  /* 0x000000010300780c */ /* 0x000fda0003f05270 */
[----:B------:R-:W0:Y:S02]  /*19890*/  @P0 LDC.64 R4, c[0x0][0x9e8] ;  /* 0x00027a00ff040b82 */ /* 0x000e240000000a00 */
[----:B0-----:R-:W-:-:S05]  /*198a0*/  @P0 IMAD.HI.U32 R4, R11, R4, RZ ;  /* 0x000000040b040227 */ /* 0x001fca00078e00ff */
[----:B------:R-:W-:-:S07]  /*198b0*/  @P0 SHF.R.U32.HI R11, RZ, R5, R4 ;  /* 0x00000005ff0b0219 */ /* 0x000fce0000011604 */
.L_x_2788:
[----:B------:R-:W-:Y:S05]  /*198c0*/  BSYNC B0 ;  /* 0x0000000000007941 */ /* 0x000fea0003800000 */
.L_x_2786:
[----:B------:R-:W-:-:S05]  /*198d0*/  IMAD R11, R11, R3, R3 ;  /* 0x000000030b0b7224 */ /* 0x000fca00078e0203 */
[----:B------:R-:W-:-:S07]  /*198e0*/  VIMNMX R2, R2, R11, PT ;  /* 0x0000000b02027248 */ /* 0x000fce0003fe0100 */
.L_x_2785:
[----:B------:R-:W0:Y:S01]  /*198f0*/  @P2 LDC R8, c[0x0][0x44c] ;  /* 0x00011300ff082b82 */ /* 0x000e220000000800 */
[----:B------:R-:W-:Y:S01]  /*19900*/  IMAD.MOV.U32 R4, RZ, RZ, R32 ;  /* 0x000000ffff047224 */ /* 0x000fe200078e0020 */
[----:B------:R-:W-:-:S06]  /*19910*/  ULDC UR4, c[0x0][0x9dc] ;  /* 0x0002770000047ab9 */ /* 0x000fcc0000000800 */
[----:B------:R-:W2:Y:S01]  /*19920*/  @P2 LDC R5, c[0x0][0x450] ;  /* 0x00011400ff052b82 */ /* 0x000ea20000000800 */
[----:B0-----:R-:W-:-:S05]  /*19930*/  @P2 IMAD.HI.U32 R8, R32, R8, RZ ;  /* 0x0000000820082227 */ /* 0x001fca00078e00ff */
[----:B--2---:R-:W-:Y:S01]  /*19940*/  @P2 SHF.R.U32.HI R4, RZ, R5, R8 ;  /* 0x00000005ff042219 */ /* 0x004fe20000011608 */
[----:B------:R-:W-:-:S04]  /*19950*/  IMAD.IADD R8, R17, 0x1, -R12 ;  /* 0x0000000111087824 */ /* 0x000fc800078e0a0c */
[----:B-1----:R-:W-:-:S04]  /*19960*/  IMAD.IADD R12, R8, 0x1, R4 ;  /* 0x00000001080c7824 */ /* 0x002fc800078e0204 */
        /* <DEDUP_REMOVED lines=12> */
.L_x_2791:
[----:B------:R-:W-:-:S13]  /*19a30*/  ISETP.NE.AND P0, PT, R3, 0x1, PT ;  /* 0x000000010300780c */ /* 0x000fda0003f05270 */
[----:B------:R-:W0:Y:S02]  /*19a40*/  @P0 LDC.64 R4, c[0x0][0x9e8] ;  /* 0x00027a00ff040b82 */ /* 0x000e240000000a00 */
[----:B0-----:R-:W-:-:S05]  /*19a50*/  @P0 IMAD.HI.U32 R4, R12, R4, RZ ;  /* 0x000000040c040227 */ /* 0x001fca00078e00ff */
[----:B------:R-:W-:-:S07]  /*19a60*/  @P0 SHF.R.U32.HI R12, RZ, R5, R4 ;  /* 0x00000005ff0c0219 */ /* 0x000fce0000011604 */
.L_x_2792:
[----:B------:R-:W-:Y:S05]  /*19a70*/  BSYNC B0 ;  /* 0x0000000000007941 */ /* 0x000fea0003800000 */
.L_x_2790:
[----:B------:R-:W-:-:S05]  /*19a80*/  IMAD R3, R12, R3, RZ ;  /* 0x000000030c037224 */ /* 0x000fca00078e02ff */
[----:B------:R-:W-:-:S07]  /*19a90*/  VIMNMX R11, R11, R3, !PT ;  /* 0x000000030b0b7248 */ /* 0x000fce0007fe0100 */
.L_x_2789:
[----:B------:R-:W-:Y:S01]  /*19aa0*/  VIADD R2, R2, 0x3f ;  /* 0x0000003f02027836 */ /* 0x000fe20000000000 */
[----:B------:R-:W-:Y:S04]  /*19ab0*/  BSSY B0, `(.L_x_2793) ;  /* 0x00001af000007945 */ /* 0x000fe80003800000 */
[----:B------:R-:W-:-:S04]  /*19ac0*/  SHF.R.S32.HI R3, RZ, 0x1f, R2 ;  /* 0x0000001fff037819 */ /* 0x000fc80000011402 */
[----:B------:R-:W-:Y:S02]  /*19ad0*/  LEA.HI R3, R3, R2, RZ, 0x6 ;  /* 0x0000000203037211 */ /* 0x000fe400078f30ff */
[----:B------:R-:W-:Y:S02]  /*19ae0*/  SHF.R.S32.HI R2, RZ, 0x1f, R11 ;  /* 0x0000001fff027819 */ /* 0x000fe4000001140b */
[----:B------:R-:W-:Y:S02]  /*19af0*/  SHF.R.S32.HI R3, RZ, 0x6, R3 ;  /* 0x00000006ff037819 */ /* 0x000fe40000011403 */
[----:B------:R-:W-:Y:S02]  /*19b00*/  LEA.HI R2, R2, R11, RZ, 0x6 ;  /* 0x0000000b02027211 */ /* 0x000fe400078f30ff */
[----:B------:R-:W-:Y:S02]  /*19b10*/  VIMNMX R3, R9, R3, PT ;  /* 0x0000000309037248 */ /* 0x000fe40003fe0100 */
[----:B------:R-:W-:-:S04]  /*19b20*/  SHF.R.S32.HI R2, RZ, 0x6, R2 ;  /* 0x00000006ff027819 */ /* 0x000fc80000011402 */
[----:B------:R-:W-:-:S04]  /*19b30*/  VIMNMX R2, RZ, R2, !PT ;  /* 0x00000002ff027248 */ /* 0x000fc80007fe0100 */
[----:B------:R-:W-:Y:S01]  /*19b40*/  LEA R2, R2, -R10, 0x6 ;  /* 0x8000000a02027211 */ /* 0x000fe200078e30ff */
[----:B------:R-:W-:-:S03]  /*19b50*/  IMAD R10, R3, 0x40, -R10 ;  /* 0x00000040030a7824 */ /* 0x000fc600078e0a0a */
[----:B------:R-:W-:Y:S02]  /*19b60*/  VIMNMX R4, RZ, R2, !PT ;  /* 0x00000002ff047248 */ /* 0x000fe40007fe0100 */
[----:B------:R-:W-:-:S04]  /*19b70*/  VIMNMX R7, R10, R7, PT ;  /* 0x000000070a077248 */ /* 0x000fc80003fe0100 */
[----:B------:R-:W-:Y:S02]  /*19b80*/  ISETP.GT.AND P0, PT, R7, R4, PT ;  /* 0x000000040700720c */ /* 0x000fe40003f04270 */
[----:B------:R-:W-:-:S11]  /*19b90*/  SHF.R.U32.HI R4, RZ, 0x6, R4 ;  /* 0x00000006ff047819 */ /* 0x000fd60000011604 */
[----:B------:R-:W-:Y:S02]  /*19ba0*/  @P0 VIADD R2, R7, 0x3f ;  /* 0x0000003f07020836 */ /* 0x000fe40000000000 */
[----:B------:R-:W-:-:S03]  /*19bb0*/  IMAD.MOV.U32 R7, RZ, RZ, R4 ;  /* 0x000000ffff077224 */ /* 0x000fc600078e0004 */
[----:B------:R-:W-:-:S04]  /*19bc0*/  @P0 SHF.R.S32.HI R3, RZ, 0x1f, R2 ;  /* 0x0000001fff030819 */ /* 0x000fc80000011402 */
[----:B------:R-:W-:-:S04]  /*19bd0*/  @P0 LEA.HI R3, R3, R2, RZ, 0x6 ;  /* 0x0000000203030211 */ /* 0x000fc800078f30ff */
[----:B------:R-:W-:Y:S02]  /*19be0*/  @P0 SHF.R.S32.HI R7, RZ, 0x6, R3 ;  /* 0x00000006ff070819 */ /* 0x000fe40000011403 */
[----:B------:R-:W-:Y:S02]  /*19bf0*/  PLOP3.LUT P0, PT, PT, PT, PT, 0x80, 0x0 ;  /* 0x000000000000781c */ /* 0x000fe40003f0f070 */
[----:B------:R-:W-:-:S13]  /*19c00*/  ISETP.GT.AND P2, PT, R7, R4, PT ;  /* 0x000000040700720c */ /* 0x000fda0003f44270 */
[----:B------:R-:W-:Y:S05]  /*19c10*/  @!P2 BRA `(.L_x_2794) ;  /* 0x000000180060a947 */ /* 0x000fea0003800000 */
[----:B------:R-:W-:Y:S01]  /*19c20*/  UMOV UR4, 0xffffffff ;  /* 0xffffffff00047882 */ /* 0x000fe20000000000 */
[----:B------:R-:W-:Y:S02]  /*19c30*/  SEL R5, R19, RZ, !P1 ;  /* 0x000000ff13057207 */ /* 0x000fe40004800000 */
[----:B------:R-:W-:Y:S05]  /*19c40*/  BRA.DIV UR4, `(.L_x_2795) ;  /* 0x00000076048c7947 */ /* 0x000fea000b800000 */
[----:B------:R-:W0:Y:S02]  /*19c50*/  S2R R2, SR_TID.X ;  /* 0x0000000000027919 */ /* 0x000e240000002100 */
[----:B0-----:R-:W-:-:S04]  /*19c60*/  SHF.R.U32.HI R2, RZ, 0x5, R2 ;  /* 0x00000005ff027819 */ /* 0x001fc80000011602 */
[----:B------:R-:W-:-:S05]  /*19c70*/  LOP3.LUT R2, R2, 0x3, RZ, 0xc0, !PT ;  /* 0x0000000302027812 */ /* 0x000fca00078ec0ff */
[----:B------:R0:W1:Y:S02]  /*19c80*/  SHFL.IDX PT, R14, R2, RZ, 0x1f ;  /* 0x00001fff020e7589 */ /* 0x00006400000e0000 */
.L_x_2959:
[----:B-1----:R-:W-:Y:S02]  /*19c90*/  ISETP.NE.AND P0, PT, R14, RZ, PT ;  /* 0x000000ff0e00720c */ /* 0x002fe40003f05270 */
[----:B------:R-:W-:-:S11]  /*19ca0*/  PLOP3.LUT P6, PT, PT, PT, PT, 0x8, 0x0 ;  /* 0x000000000000781c */ /* 0x000fd60003fce170 */
[----:B------:R-:W-:Y:S05]  /*19cb0*/  @P0 BRA `(.L_x_2796) ;  /* 0x00000000000c0947 */ /* 0x000fea0003800000 */
[----:B------:R-:W-:-:S03]  /*19cc0*/  UMOV UR4, 0xffffffff ;  /* 0xffffffff00047882 */ /* 0x000fc60000000000 */
[----:B------:R-:W-:Y:S05]  /*19cd0*/  BRA.DIV UR4, `(.L_x_2797) ;  /* 0x00000076049c7947 */ /* 0x000fea000b800000 */
[----:B------:R-:W-:-:S13]  /*19ce0*/  ELECT P6, URZ, PT ;  /* 0x00000000003f782f */ /* 0x000fda00038c0000 */
.L_x_2796:
[----:B0-----:R-:W2:Y:S01]  /*19cf0*/  LDL R2, [R1+0x1c] ;  /* 0x00001c0001027983 */ /* 0x001ea20000100800 */
[----:B------:R-:W-:Y:S01]  /*19d00*/  BSSY B1, `(.L_x_2798) ;  /* 0x0000008000017945 */ /* 0x000fe20003800000 */
[----:B--2---:R-:W-:-:S05]  /*19d10*/  VIADD R2, R2, 0x1 ;  /* 0x0000000102027836 */ /* 0x004fca0000000000 */
[----:B------:R-:W-:-:S04]  /*19d20*/  LEA.HI R3, R2, R2, RZ, 0x1 ;  /* 0x0000000202037211 */ /* 0x000fc800078f08ff */
[----:B------:R-:W-:-:S05]  /*19d30*/  LOP3.LUT R3, R3, 0xfffffffe, RZ, 0xc0, !PT ;  /* 0xfffffffe03037812 */ /* 0x000fca00078ec0ff */
[----:B------:R-:W-:-:S05]  /*19d40*/  IMAD.IADD R2, R2, 0x1, -R3 ;  /* 0x0000000102027824 */ /* 0x000fca00078e0a03 */
[----:B------:R-:W-:-:S04]  /*19d50*/  SHF.L.U32 R2, R2, 0x1f, RZ ;  /* 0x0000001f02027819 */ /* 0x000fc800000006ff */
[----:B------:R-:W0:Y:S02]  /*19d60*/  SYNCS.PHASECHK.TRANS64.TRYWAIT P0, [R23+URZ+0x28c20], R2 ;  /* 0x028c2002170075a7 */ /* 0x000e24000800017f */
[----:B0-----:R-:W-:Y:S05]  /*19d70*/  @!P0 BRA `(.L_x_2799) ;  /* 0x0000007400948947 */ /* 0x001fea0003800000 */
.L_x_2962:
[----:B------:R-:W-:Y:S05]  /*19d80*/  BSYNC B1 ;  /* 0x0000000000017941 */ /* 0x000fea0003800000 */
.L_x_2798:
[----:B------:R-:W-:Y:S04]  /*19d90*/  BSSY B1, `(.L_x_2800) ;  /* 0x00000b7000017945 */ /* 0x000fe80003800000 */
[----:B------:R-:W-:Y:S05]  /*19da0*/  @!P6 BRA `(.L_x_2801) ;  /* 0x0000000800d4e947 */ /* 0x000fea0003800000 */
[----:B------:R-:W-:Y:S01]  /*19db0*/  IMAD R12, R24, 0x8, R23 ;  /* 0x00000008180c7824 */ /* 0x000fe200078e0217 */
[----:B0-----:R-:W-:Y:S01]  /*19dc0*/  SHF.L.U32 R2, R28, 0x1f, RZ ;  /* 0x0000001f1c027819 */ /* 0x001fe200000006ff */
[----:B------:R-:W0:Y:S01]  /*19dd0*/  S2R R3, SR_TID.X ;  /* 0x0000000000037919 */ /* 0x000e220000002100 */
[----:B------:R-:W-:Y:S02]  /*19de0*/  BSSY B2, `(.L_x_2802) ;  /* 0x0000005000027945 */ /* 0x000fe40003800000 */
[----:B------:R-:W1:Y:S01]  /*19df0*/  SYNCS.PHASECHK.TRANS64.TRYWAIT P0, [R12+URZ+0x28ca0], R2 ;  /* 0x028ca0020c0075a7 */ /* 0x000e62000800017f */
[----:B0-----:R-:W-:-:S04]  /*19e00*/  LOP3.LUT R3, R3, 0x7f, RZ, 0xc0, !PT ;  /* 0x0000007f03037812 */ /* 0x001fc800078ec0ff */
[----:B------:R-:W-:Y:S01]  /*19e10*/  ISETP.NE.AND P1, PT, R3, RZ, PT ;  /* 0x000000ff0300720c */ /* 0x000fe20003f25270 */
[----:B-1----:R-:W-:-:S12]  /*19e20*/  @!P0 BRA `(.L_x_2803) ;  /* 0x00000074007c8947 */ /* 0x002fd80003800000 */
.L_x_2963:
[----:B------:R-:W-:Y:S05]  /*19e30*/  BSYNC B2 ;  /* 0x0000000000027941 */ /* 0x000fea0003800000 */
.L_x_2802:
[----:B------:R-:W-:Y:S04]  /*19e40*/  BSSY B2, `(.L_x_2804) ;  /* 0x0000009000027945 */ /* 0x000fe80003800000 */
[----:B------:R-:W-:Y:S05]  /*19e50*/  @P1 BRA `(.L_x_2805) ;  /* 0x00000000001c1947 */ /* 0x000fea0003800000 */
[----:B------:R-:W1:Y:S01]  /*19e60*/  S2R R10, SR_TID.X ;  /* 0x00000000000a7919 */ /* 0x000e620000002100 */
[----:B------:R-:W-:-:S04]  /*19e70*/  IMAD.MOV.U32 R3, RZ, RZ, 0x2000 ;  /* 0x00002000ff037424 */ /* 0x000fc800078e00ff */
[----:B------:R2:W-:Y:S01]  /*19e80*/  SYNCS.ARRIVE.TRANS64 RZ, [R12+URZ+0x28c90], R3 ;  /* 0x028c90030cff79a7 */ /* 0x0005e2000800003f */
[----:B-1----:R-:W-:-:S04]  /*19e90*/  LOP3.LUT R10, R10, 0x1f, RZ, 0xc0, !PT ;  /* 0x0000001f0a0a7812 */ /* 0x002fc800078ec0ff */
[----:B------:R-:W-:-:S13]  /*19ea0*/  ISETP.NE.AND P0, PT, R10, RZ, PT ;  /* 0x000000ff0a00720c */ /* 0x000fda0003f05270 */
[----:B--2---:R-:W-:Y:S05]  /*19eb0*/  @!P0 BRA `(.L_x_2805) ;  /* 0x0000000000048947 */ /* 0x004fea0003800000 */
[----:B------:R-:W-:Y:S01]  /*19ec0*/  BPT.TRAP 0x1 ;  /* 0x000000040000795c */ /* 0x000fe20000300000 */
.L_x_2805:
[----:B------:R-:W-:Y:S05]  /*19ed0*/  BSYNC B2 ;  /* 0x0000000000027941 */ /* 0x000fea0003800000 */
.L_x_2804:
[----:B------:R-:W-:Y:S01]  /*19ee0*/  IMAD.MOV.U32 R11, RZ, RZ, RZ ;  /* 0x000000ffff0b7224 */ /* 0x000fe200078e00ff */
[----:B------:R-:W-:Y:S01]  /*19ef0*/  LEA R10, R7, R0, 0x6 ;  /* 0x00000000070a7211 */ /* 0x000fe200078e30ff */
        /* <DEDUP_REMOVED lines=10> */
.L_x_2806:
        /* <DEDUP_REMOVED lines=9> */
[----:B-1----:R-:W-:Y:S05]  /*1a030*/  @P0 BRA.U.ANY `(.L_x_2806) ;  /* 0xfffffffd00d80947 */ /* 0x002fea000393ffff */
[----:B------:R-:W1:Y:S01]  /*1a040*/  SYNCS.PHASECHK.TRANS64.TRYWAIT P0, [R12+URZ+0x28cc0], R2 ;  /* 0x028cc0020c0075a7 */ /* 0x000e62000800017f */
[----:B------:R-:W-:Y:S04]  /*1a050*/  BSSY B2, `(.L_x_2807) ;  /* 0x0000002000027945 */ /* 0x000fe80003800000 */
[----:B-1----:R-:W-:Y:S05]  /*1a060*/  @!P0 BRA `(.L_x_2808) ;  /* 0x0000007400008947 */ /* 0x002fea0003800000 */
.L_x_2964:
[----:B------:R-:W-:Y:S05]  /*1a070*/  BSYNC B2 ;  /* 0x0000000000027941 */ /* 0x000fea0003800000 */
.L_x_2807:
        /* <DEDUP_REMOVED lines=11> */
.L_x_2810:
[----:B------:R-:W-:Y:S05]  /*1a130*/  BSYNC B2 ;  /* 0x0000000000027941 */ /* 0x000fea0003800000 */
.L_x_2809:
[----:B------:R-:W-:Y:S01]  /*1a140*/  R2UR UR6, R2 ;  /* 0x00000000020672ca */ /* 0x000fe200000e0000 */
[----:B------:R-:W-:Y:S01]  /*1a150*/  UIADD3 UR4, UP0, UR42, 0x670, URZ ;  /* 0x000006702a047890 */ /* 0x000fe2000ff1e03f */
[----:B------:R-:W-:Y:S02]  /*1a160*/  R2UR UR7, R3 ;  /* 0x00000000030772ca */ /* 0x000fe400000e0000 */
[----:B------:R-:W-:Y:S01]  /*1a170*/  R2UR UR10, R11 ;  /* 0x000000000b0a72ca */ /* 0x000fe200000e0000 */
[----:B------:R-:W-:Y:S01]  /*1a180*/  IMAD R11, R24, 0x10000, R23 ;  /* 0x00010000180b7824 */ /* 0x000fe200078e0217 */
[----:B------:R-:W-:Y:S01]  /*1a190*/  PLOP3.LUT P0, PT, PT, PT, PT, 0x80, 0x0 ;  /* 0x000000000000781c */ /* 0x000fe20003f0f070 */
[----:B------:R-:W-:Y:S01]  /*1a1a0*/  UIADD3.X UR5, URZ, UR43, URZ, UP0, !UPT ;  /* 0x0000002b3f057290 */ /* 0x000fe200087fe43f */
[----:B------:R-:W-:Y:S01]  /*1a1b0*/  IADD3 R12, R12, 0x28cb0, RZ ;  /* 0x00028cb00c0c7810 */ /* 0x000fe20007ffe0ff */
[----:B------:R-:W-:-:S10]  /*1a1c0*/  VIADD R13, R11, 0x400 ;  /* 0x000004000b0d7836 */ /* 0x000fd40000000000 */
.L_x_2811:
        /* <DEDUP_REMOVED lines=15> */
.L_x_2812:
        /* <DEDUP_REMOVED lines=15> */
.L_x_2813:
        /* <DEDUP_REMOVED lines=15> */
.L_x_2814:
        /* <DEDUP_REMOVED lines=15> */
.L_x_2815:
        /* <DEDUP_REMOVED lines=15> */
.L_x_2816:
        /* <DEDUP_REMOVED lines=15> */
.L_x_2817:
        /* <DEDUP_REMOVED lines=15> */
.L_x_2818:
        /* <DEDUP_REMOVED lines=10> */
.L_x_2801:
[----:B------:R-:W-:Y:S05]  /*1a900*/  BSYNC B1 ;  /* 0x0000000000017941 */ /* 0x000fea0003800000 */
.L_x_2800:
[----:B------:R-:W-:Y:S01]  /*1a910*/  VIADD R11, R7, 0xfffffffe ;  /* 0xfffffffe070b7836 */ /* 0x000fe20000000000 */
[----:B------:R-:W-:Y:S02]  /*1a920*/  IADD3 R24, R24, 0x1, RZ ;  /* 0x0000000118187810 */ /* 0x000fe40007ffe0ff */
[----:B------:R-:W-:Y:S02]  /*1a930*/  PLOP3.LUT P0, PT, PT, PT, PT, 0x8, 0x0 ;  /* 0x000000000000781c */ /* 0x000fe40003f0e170 */
[----:B------:R-:W-:Y:S02]  /*1a940*/  ISETP.GE.AND P2, PT, R11, R4, PT ;  /* 0x000000040b00720c */ /* 0x000fe40003f46270 */
[----:B------:R-:W-:-:S04]  /*1a950*/  ISETP.NE.AND P1, PT, R24, 0x2, PT ;  /* 0x000000021800780c */ /* 0x000fc80003f25270 */
[----:B0-----:R-:W-:Y:S02]  /*1a960*/  SEL R2, RZ, 0x1, P1 ;  /* 0x00000001ff027807 */ /* 0x001fe40000800000 */
[----:B------:R-:W-:Y:S02]  /*1a970*/  SEL R24, R24, RZ, P1 ;  /* 0x000000ff18187207 */ /* 0x000fe40000800000 */
[----:B------:R-:W-:-:S03]  /*1a980*/  LOP3.LUT R28, R28, R2, RZ, 0x3c, !PT ;  /* 0x000000021c1c7212 */ /* 0x000fc600078e3cff */
[----:B------:R-:W-:Y:S05]  /*1a990*/  @!P2 BRA `(.L_x_2794) ;  /* 0x0000000c0000a947 */ /* 0x000fea0003800000 */
.L_x_2838:
[----:B------:R-:W-:Y:S05]  /*1a9a0*/  YIELD ;  /* 0x0000000000007946 */ /* 0x000fea0003800000 */
[----:B------:R-:W-:Y:S04]  /*1a9b0*/  BSSY B1, `(.L_x_2819) ;  /* 0x00000b6000017945 */ /* 0x000fe80003800000 */
[----:B------:R-:W-:Y:S05]  /*1a9c0*/  @!P6 BRA `(.L_x_2820) ;  /* 0x0000000800d0e947 */ /* 0x000fea0003800000 */
[----:B------:R-:W-:Y:S01]  /*1a9d0*/  IMAD R10, R24, 0x8, R23 ;  /* 0x00000008180a7824 */ /* 0x000fe200078e0217 */
[----:B------:R-:W-:Y:S01]  /*1a9e0*/  SHF.L.U32 R2, R28, 0x1f, RZ ;  /* 0x0000001f1c027819 */ /* 0x000fe200000006ff */
[----:B------:R-:W0:Y:S01]  /*1a9f0*/  S2R R3, SR_TID.X ;  /* 0x0000000000037919 */ /* 0x000e220000002100 */
[----:B------:R-:W-:Y:S02]  /*1aa00*/  BSSY B2, `(.L_x_2821) ;  /* 0x0000005000027945 */ /* 0x000fe40003800000 */
[----:B------:R-:W1:Y:S01]  /*1aa10*/  SYNCS.PHASECHK.TRANS64.TRYWAIT P1, [R10+URZ+0x28ca0], R2 ;  /* 0x028ca0020a0075a7 */ /* 0x000e62000802017f */
[----:B0-----:R-:W-:-:S04]  /*1aa20*/  LOP3.LUT R3, R3, 0x7f, RZ, 0xc0, !PT ;  /* 0x0000007f03037812 */ /* 0x001fc800078ec0ff */
[----:B------:R-:W-:Y:S01]  /*1aa30*/  ISETP.NE.AND P2, PT, R3, RZ, PT ;  /* 0x000000ff0300720c */ /* 0x000fe20003f45270 */
[----:B-1----:R-:W-:-:S12]  /*1aa40*/  @!P1 BRA `(.L_x_2822) ;  /* 0x00000068009c9947 */ /* 0x002fd80003800000 */
.L_x_2965:
[----:B------:R-:W-:Y:S05]  /*1aa50*/  BSYNC B2 ;  /* 0x0000000000027941 */ /* 0x000fea0003800000 */
.L_x_2821:
        /* <DEDUP_REMOVED lines=9> */
.L_x_2824:
[----:B------:R-:W-:Y:S05]  /*1aaf0*/  BSYNC B2 ;  /* 0x0000000000027941 */ /* 0x000fea0003800000 */
.L_x_2823:
[----:B------:R-:W-:Y:S01]  /*1ab00*/  IMAD.MOV.U32 R7, RZ, RZ, RZ ;  /* 0x000000ffff077224 */ /* 0x000fe200078e00ff */
[----:B------:R-:W-:Y:S01]  /*1ab10*/  UIADD3 UR4, UP0, UR42, 0x570, URZ ;  /* 0x000005702a047890 */ /* 0x000fe2000ff1e03f */
[----:B------:R-:W-:Y:S01]  /*1ab20*/  IMAD R3, R24, 0x2000, R23 ;  /* 0x0000200018037824 */ /* 0x000fe200078e0217 */
[----:B------:R-:W-:Y:S01]  /*1ab30*/  PLOP3.LUT P1, PT, PT, PT, PT, 0x80, 0x0 ;  /* 0x000000000000781c */ /* 0x000fe20003f2f070 */
[----:B------:R-:W-:Y:S01]  /*1ab40*/  IMAD R12, R11, 0x40, R0 ;  /* 0x000000400b0c7824 */ /* 0x000fe200078e0200 */
[----:B------:R-:W-:Y:S01]  /*1ab50*/  R2UR UR10, R7 ;  /* 0x00000000070a72ca */ /* 0x000fe200000e0000 */
[----:B------:R-:W-:Y:S01]  /*1ab60*/  VIADD R3, R3, 0x22400 ;  /* 0x0002240003037836 */ /* 0x000fe20000000000 */
[----:B------:R-:W-:Y:S01]  /*1ab70*/  UIADD3.X UR5, URZ, UR43, URZ, UP0, !UPT ;  /* 0x0000002b3f057290 */ /* 0x000fe200087fe43f */
[----:B------:R-:W-:Y:S01]  /*1ab80*/  VIADD R13, R10, 0x28c90 ;  /* 0x00028c900a0d7836 */ /* 0x000fe20000000000 */
[----:B------:R-:W-:Y:S01]  /*1ab90*/  UMOV UR6, 0x0 ;  /* 0x0000000000067882 */ /* 0x000fe20000000000 */
[----:B------:R-:W-:-:S10]  /*1aba0*/  UMOV UR7, 0x12f00000 ;  /* 0x12f0000000077882 */ /* 0x000fd40000000000 */
.L_x_2825:
        /* <DEDUP_REMOVED lines=13> */
.L_x_2966:
[----:B------:R-:W-:Y:S05]  /*1ac80*/  BSYNC B2 ;  /* 0x0000000000027941 */ /* 0x000fea0003800000 */
.L_x_2826:
[----:B------:R-:W-:Y:S01]  /*1ac90*/  BSSY B2, `(.L_x_2828) ;  /* 0x000000b000027945 */ /* 0x000fe20003800000 */
[----:B01----:R-:W-:Y:S01]  /*1aca0*/  MOV R2, 0x0 ;  /* 0x0000000000027802 */ /* 0x003fe20000000f00 */
[----:B------:R-:W-:Y:S02]  /*1acb0*/  IMAD.MOV.U32 R3, RZ, RZ, 0x12f00000 ;  /* 0x12f00000ff037424 */ /* 0x000fe400078e00ff */
[----:B------:R-:W-:Y:S05]  /*1acc0*/  @P2 BRA `(.L_x_2829) ;  /* 0x00000000001c2947 */ /* 0x000fea0003800000 */
[----:B------:R-:W0:Y:S01]  /*1acd0*/  S2R R14, SR_TID.X ;  /* 0x00000000000e7919 */ /* 0x000e220000002100 */
[----:B------:R-:W-:-:S04]  /*1ace0*/  IMAD.MOV.U32 R13, RZ, RZ, 0x10000 ;  /* 0x00010000ff0d7424 */ /* 0x000fc800078e00ff */
[----:B------:R1:W-:Y:S01]  /*1acf0*/  SYNCS.ARRIVE.TRANS64 RZ, [R10+URZ+0x28cb0], R13 ;  /* 0x028cb00d0aff79a7 */ /* 0x0003e2000800003f */
[----:B0-----:R-:W-:-:S04]  /*1ad00*/  LOP3.LUT R14, R14, 0x1f, RZ, 0xc0, !PT ;  /* 0x0000001f0e0e7812 */ /* 0x001fc800078ec0ff */
[----:B------:R-:W-:-:S13]  /*1ad10*/  ISETP.NE.AND P1, PT, R14, RZ, PT ;  /* 0x000000ff0e00720c */ /* 0x000fda0003f25270 */
[----:B-1----:R-:W-:Y:S05]  /*1ad20*/  @!P1 BRA `(.L_x_2829) ;  /* 0x0000000000049947 */ /* 0x002fea0003800000 */
[----:B------:R-:W-:Y:S01]  /*1ad30*/  BPT.TRAP 0x1 ;  /* 0x000000040000795c */ /* 0x000fe20000300000 */
.L_x_2829:
[----:B------:R-:W-:Y:S05]  /*1ad40*/  BSYNC B2 ;  /* 0x0000000000027941 */ /* 0x000fea0003800000 */
.L_x_2828:
[----:B------:R-:W-:Y:S01]  /*1ad50*/  R2UR UR6, R2 ;  /* 0x00000000020672ca */ /* 0x000fe200000e0000 */
[----:B------:R-:W-:Y:S01]  /*1ad60*/  UIADD3 UR4, UP0, UR42, 0x670, URZ ;  /* 0x000006702a047890 */ /* 0x000fe2000ff1e03f */
[----:B------:R-:W-:Y:S01]  /*1ad70*/  R2UR UR7, R3 ;  /* 0x00000000030772ca */ /* 0x000fe200000e0000 */
[----:B------:R-:W-:Y:S01]  /*1ad80*/  VIADD R10, R10, 0x28cb0 ;  /* 0x00028cb00a0a7836 */ /* 0x000fe20000000000 */
[----:B------:R-:W-:Y:S01]  /*1ad90*/  R2UR UR10, R7 ;  /* 0x00000000070a72ca */ /* 0x000fe200000e0000 */
[----:B------:R-:W-:Y:S01]  /*1ada0*/  IMAD R7, R24, 0x10000, R23 ;  /* 0x0001000018077824 */ /* 0x000fe200078e0217 */
[----:B------:R-:W-:Y:S01]  /*1adb0*/  PLOP3.LUT P1, PT, PT, PT, PT, 0x80, 0x0 ;  /* 0x000000000000781c */ /* 0x000fe20003f2f070 */
[----:B------:R-:W-:Y:S02]  /*1adc0*/  UIADD3.X UR5, URZ, UR43, URZ, UP0, !UPT ;  /* 0x0000002b3f057290 */ /* 0x000fe400087fe43f */
[----:B------:R-:W-:-:S10]  /*1add0*/  VIADD R13, R7, 0x400 ;  /* 0x00000400070d7836 */ /* 0x000fd40000000000 */
.L_x_2830:
        /* <DEDUP_REMOVED lines=15> */
.L_x_2831:
        /* <DEDUP_REMOVED lines=15> */
.L_x_2832:
        /* <DEDUP_REMOVED lines=15> */
.L_x_2833:
        /* <DEDUP_REMOVED lines=15> */
.L_x_2834:
        /* <DEDUP_REMOVED lines=15> */
.L_x_2835:
        /* <DEDUP_REMOVED lines=15> */
.L_x_2836:
        /* <DEDUP_REMOVED lines=15> */
.L_x_2837:
        /* <DEDUP_REMOVED lines=10> */
.L_x_2820:
[----:B------:R-:W-:Y:S05]  /*1b510*/  BSYNC B1 ;  /* 0x0000000000017941 */ /* 0x000fea0003800000 */
.L_x_2819:
        /* <DEDUP_REMOVED lines=8> */
.L_x_2794:
[----:B------:R-:W-:Y:S05]  /*1b5a0*/  BSYNC B0 ;  /* 0x0000000000007941 */ /* 0x000fea0003800000 */
.L_x_2793:
[----:B------:R-:W0:Y:S01]  /*1b5b0*/  LDC R0, c[0x0][0x448] ;  /* 0x00011200ff007b82 */ /* 0x000e220000000800 */
[----:B------:R-:W-:Y:S01]  /*1b5c0*/  VIADD R3, R32, 0x3f ;  /* 0x0000003f20037836 */ /* 0x000fe20000000000 */
[----:B------:R-:W-:Y:S06]  /*1b5d0*/  @!P0 WARPSYNC.ALL ;  /* 0x0000000000008948 */ /* 0x000fec0003800000 */
[----:B------:R-:W-:Y:S01]  /*1b5e0*/  @!P0 BAR.SYNC.DEFER_BLOCKING 0xc, 0x180 ;  /* 0x0306000000008b1d */ /* 0x000fe20000010000 */
[----:B0-----:R-:W-:-:S13]  /*1b5f0*/  ISETP.NE.AND P1, PT, R0, 0x1, PT ;  /* 0x000000010000780c */ /* 0x001fda0003f25270 */
[----:B------:R-:W0:Y:S08]  /*1b600*/  @P1 LDC R2, c[0x0][0x44c] ;  /* 0x00011300ff021b82 */ /* 0x000e300000000800 */
[----:B------:R-:W1:Y:S01]  /*1b610*/  @P1 LDC R0, c[0x0][0x450] ;  /* 0x00011400ff001b82 */ /* 0x000e620000000800 */
[----:B0-----:R-:W-:-:S05]  /*1b620*/  @P1 IMAD.HI.U32 R5, R3, R2, RZ ;  /* 0x0000000203051227 */ /* 0x001fca00078e00ff */
[----:B-1----:R-:W-:-:S05]  /*1b630*/  @P1 SHF.R.U32.HI R3, RZ, R0, R5 ;  /* 0x00000000ff031219 */ /* 0x002fca0000011605 */
[----:B------:R-:W-:Y:S02]  /*1b640*/  IMAD.IADD R6, R6, 0x1, R3 ;  /* 0x0000000106067824 */ /* 0x000fe400078e0203 */
[----:B------:R-:W0:Y:S02]  /*1b650*/  LDC.64 R2, c[0x0][0x9e0] ;  /* 0x00027800ff027b82 */ /* 0x000e240000000a00 */
[----:B0-----:R-:W-:Y:S01]  /*1b660*/  ISETP.GE.AND P2, PT, R3, 0x1, PT ;  /* 0x000000010300780c */ /* 0x001fe20003f46270 */
[----:B------:R-:W-:-:S12]  /*1b670*/  IMAD.IADD R2, R6, 0x1, R2 ;  /* 0x0000000106027824 */ /* 0x000fd800078e0202 */
[----:B------:R-:W-:Y:S05]  /*1b680*/  @!P2 BRA `(.L_x_2839) ;  /* 0x000000000048a947 */ /* 0x000fea0003800000 */
[C---:B------:R-:W-:Y:S01]  /*1b690*/  ISETP.GT.AND P0, PT, R6.reuse, RZ, PT ;  /* 0x000000ff0600720c */ /* 0x040fe20003f04270 */
[----:B------:R-:W-:Y:S01]  /*1b6a0*/  BSSY B0, `(.L_x_2840) ;  /* 0x000000e000007945 */ /* 0x000fe20003800000 */
[----:B------:R-:W-:-:S11]  /*1b6b0*/  IADD3 R0, R6, -0x1, RZ ;  /* 0xffffffff06007810 */ /* 0x000fd60007ffe0ff */
        /* <DEDUP_REMOVED lines=8> */
.L_x_2841:
[----:B------:R-:W-:-:S13]  /*1b740*/  ISETP.NE.AND P0, PT, R3, 0x1, PT ;  /* 0x000000010300780c */ /* 0x000fda0003f05270 */
[----:B------:R-:W0:Y:S02]  /*1b750*/  @P0 LDC.64 R4, c[0x0][0x9e8] ;  /* 0x00027a00ff040b82 */ /* 0x000e240000000a00 */
[----:B0-----:R-:W-:-:S05]  /*1b760*/  @P0 IMAD.HI.U32 R4, R0, R4, RZ ;  /* 0x0000000400040227 */ /* 0x001fca00078e00ff */
[----:B------:R-:W-:-:S07]  /*1b770*/  @P0 SHF.R.U32.HI R0, RZ, R5, R4 ;  /* 0x00000005ff000219 */ /* 0x000fce0000011604 */
.L_x_2842:
[----:B------:R-:W-:Y:S05]  /*1b780*/  BSYNC B0 ;  /* 0x0000000000007941 */ /* 0x000fea0003800000 */
.L_x_2840:
[----:B------:R-:W-:-:S05]  /*1b790*/  IMAD R5, R0, R3, R3 ;  /* 0x0000000300057224 */ /* 0x000fca00078e0203 */
[----:B------:R-:W-:-:S07]  /*1b7a0*/  VIMNMX R2, R2, R5, PT ;  /* 0x0000000502027248 */ /* 0x000fce0003fe0100 */
.L_x_2839:
[----:B------:R-:W-:Y:S01]  /*1b7b0*/  VIADD R2, R2, 0x3f ;  /* 0x0000003f02027836 */ /* 0x000fe20000000000 */
[----:B------:R-:W0:Y:S01]  /*1b7c0*/  @P1 LDC R7, c[0x0][0x450] ;  /* 0x00011400ff071b82 */ /* 0x000e220000000800 */
[----:B------:R-:W-:-:S03]  /*1b7d0*/  ULDC UR4, c[0x0][0x9dc] ;  /* 0x0002770000047ab9 */ /* 0x000fc60000000800 */
[----:B------:R-:W-:-:S04]  /*1b7e0*/  SHF.R.S32.HI R5, RZ, 0x1f, R2 ;  /* 0x0000001fff057819 */ /* 0x000fc80000011402 */
[----:B------:R-:W-:-:S04]  /*1b7f0*/  LEA.HI R5, R5, R2, RZ, 0x6 ;  /* 0x0000000205057211 */ /* 0x000fc800078f30ff */
[----:B------:R-:W-:Y:S02]  /*1b800*/  SHF.R.S32.HI R0, RZ, 0x6, R5 ;  /* 0x00000006ff007819 */ /* 0x000fe40000011405 */
[----:B------:R-:W1:Y:S02]  /*1b810*/  @P1 LDC R5, c[0x0][0x44c] ;  /* 0x00011300ff051b82 */ /* 0x000e640000000800 */
[----:B------:R-:W-:-:S05]  /*1b820*/  VIMNMX R29, R9, R0, PT ;  /* 0x00000000091d7248 */ /* 0x000fca0003fe0100 */
[----:B------:R2:W-:Y:S01]  /*1b830*/  STL [R1+0x18], R29 ;  /* 0x0000181d01007387 */ /* 0x0005e20000100800 */
[----:B-1----:R-:W-:-:S04]  /*1b840*/  @P1 IMAD.HI.U32 R0, R32, R5, RZ ;  /* 0x0000000520001227 */ /* 0x002fc800078e00ff */
[----:B------:R-:W-:Y:S01]  /*1b850*/  IMAD.MOV.U32 R5, RZ, RZ, R32 ;  /* 0x000000ffff057224 */ /* 0x000fe200078e0020 */
[----:B0-----:R-:W-:-:S05]  /*1b860*/  @P1 SHF.R.U32.HI R5, RZ, R7, R0 ;  /* 0x00000007ff051219 */ /* 0x001fca0000011600 */
[----:B------:R-:W-:-:S04]  /*1b870*/  IMAD.IADD R2, R8, 0x1, R5 ;  /* 0x0000000108027824 */ /* 0x000fc800078e0205 */
[----:B------:R-:W-:Y:S01]  /*1b880*/  VIADD R0, R2, -UR4 ;  /* 0x8000000402007c36 */ /* 0x000fe20008000000 */
[----:B--2---:R-:W-:Y:S06]  /*1b890*/  @!P2 BRA `(.L_x_2843) ;  /* 0x000000000044a947 */ /* 0x004fec0003800000 */
        /* <DEDUP_REMOVED lines=10> */
.L_x_2845:
[----:B------:R-:W-:-:S13]  /*1b940*/  ISETP.NE.AND P0, PT, R3, 0x1, PT ;  /* 0x000000010300780c */ /* 0x000fda0003f05270 */
[----:B------:R-:W0:Y:S02]  /*1b950*/  @P0 LDC.64 R4, c[0x0][0x9e8] ;  /* 0x00027a00ff040b82 */ /* 0x000e240000000a00 */
[----:B0-----:R-:W-:-:S05]  /*1b960*/  @P0 IMAD.HI.U32 R4, R2, R4, RZ ;  /* 0x0000000402040227 */ /* 0x001fca00078e00ff */
[----:B------:R-:W-:-:S07]  /*1b970*/  @P0 SHF.R.U32.HI R2, RZ, R5, R4 ;  /* 0x00000005ff020219 */ /* 0x000fce0000011604 */
.L_x_2846:
[----:B------:R-:W-:Y:S05]  /*1b980*/  BSYNC B0 ;  /* 0x0000000000007941 */ /* 0x000fea0003800000 */
.L_x_2844:
[----:B------:R-:W-:-:S05]  /*1b990*/  IMAD R3, R2, R3, RZ ;  /* 0x0000000302037224 */ /* 0x000fca00078e02ff */
[----:B------:R-:W-:-:S07]  /*1b9a0*/  VIMNMX R0, R0, R3, !PT ;  /* 0x0000000300007248 */ /* 0x000fce0007fe0100 */
.L_x_2843:
[----:B------:R-:W-:Y:S01]  /*1b9b0*/  SHF.R.S32.HI R3, RZ, 0x1f, R0 ;  /* 0x0000001fff037819 */ /* 0x000fe20000011400 */
[----:B------:R-:W-:Y:S03]  /*1b9c0*/  BSSY B7, `(.L_x_2847) ;  /* 0x0000378000077945 */ /* 0x000fe60003800000 */
[----:B------:R-:W-:-:S04]  /*1b9d0*/  LEA.HI R3, R3, R0, RZ, 0x6 ;  /* 0x0000000003037211 */ /* 0x000fc800078f30ff */
[----:B------:R-:W-:-:S04]  /*1b9e0*/  SHF.R.S32.HI R3, RZ, 0x6, R3 ;  /* 0x00000006ff037819 */ /* 0x000fc80000011403 */
[----:B------:R-:W-:-:S04]  /*1b9f0*/  VIMNMX R34, RZ, R3, !PT ;  /* 0x00000003ff227248 */ /* 0x000fc80007fe0100 */
[----:B------:R-:W-:-:S13]  /*1ba00*/  ISETP.GT.AND P0, PT, R29, R34, PT ;  /* 0x000000221d00720c */ /* 0x000fda0003f04270 */
        /* <DEDUP_REMOVED lines=8> */
[----:B------:R-:W0:Y:S02]  /*1ba90*/  FLO.U32 R0, UR4 ;  /* 0x0000000400007d00 */ /* 0x000e2400080e0000 */
[----:B0-----:R-:W-:-:S06]  /*1baa0*/  ISETP.EQ.U32.AND P0, PT, R0, R5, PT ;  /* 0x000000050000720c */ /* 0x001fcc0003f02070 */
[----:B------:R-:W1:Y:S07]  /*1bab0*/  POPC R5, UR4 ;  /* 0x0000000400057d09 */ /* 0x000e6e0008000000 */
[----:B-1----:R-:W2:Y:S01]  /*1bac0*/  @P0 ATOMG.E.ADD.STRONG.GPU PT, R3, desc[UR40][R2.64], R5 ;  /* 0x00000005020309a8 */ /* 0x002ea200081ee1e8 */
[----:B------:R-:W0:Y:S02]  /*1bad0*/  S2R R4, SR_LTMASK ;  /* 0x0000000000047919 */ /* 0x000e240000003900 */
[----:B0-----:R-:W-:-:S04]  /*1bae0*/  LOP3.LUT R4, R4, UR4, RZ, 0xc0, !PT ;  /* 0x0000000404047c12 */ /* 0x001fc8000f8ec0ff */
[----:B------:R-:W0:Y:S01]  /*1baf0*/  POPC R7, R4 ;  /* 0x0000000400077309 */ /* 0x000e220000000000 */
[----:B--2---:R-:W0:Y:S02]  /*1bb00*/  SHFL.IDX PT, R0, R3, R0, 0x1f ;  /* 0x00001f0003007589 */ /* 0x004e2400000e0000 */
[----:B0-----:R-:W-:Y:S01]  /*1bb10*/  IADD3 R16, R0, UR37, R7 ;  /* 0x0000002500107c10 */ /* 0x001fe2000fffe007 */
[----:B------:R-:W-:Y:S06]  /*1bb20*/  BRA `(.L_x_2849) ;  /* 0x0000003400847947 */ /* 0x000fec0003800000 */
.L_x_2848:
        /* <DEDUP_REMOVED lines=20> */
.L_x_2851:
[----:B------:R-:W-:Y:S05]  /*1bc70*/  BSYNC B6 ;  /* 0x0000000000067941 */ /* 0x000fea0003800000 */
.L_x_2850:
        /* <DEDUP_REMOVED lines=20> */
.L_x_2854:
        /* <DEDUP_REMOVED lines=15> */
.L_x_2853:
[----:B------:R-:W-:Y:S05]  /*1beb0*/  BSYNC B6 ;  /* 0x0000000000067941 */ /* 0x000fea0003800000 */
.L_x_2852:
[----:B------:R-:W-:Y:S01]  /*1bec0*/  ULDC.64 UR4, c[0x0][0x9f8] ;  /* 0x00027e0000047ab9 */ /* 0x000fe20000000a00 */
[----:B------:R-:W-:Y:S01]  /*1bed0*/  IMAD.MOV.U32 R30, RZ, RZ, R19 ;  /* 0x000000ffff1e7224 */ /* 0x000fe200078e0013 */
[----:B------:R-:W-:Y:S01]  /*1bee0*/  ISETP.NE.U32.AND P0, PT, RZ, UR4, PT ;  /* 0x00000004ff007c0c */ /* 0x000fe2000bf05070 */
[----:B------:R-:W0:Y:S01]  /*1bef0*/  S2R R20, SR_TID.X ;  /* 0x0000000000147919 */ /* 0x000e220000002100 */
[----:B------:R-:W1:Y:S01]  /*1bf00*/  LDC R11, c[0x0][0x430] ;  /* 0x00010c00ff0b7b82 */ /* 0x000e620000000800 */
[----:B------:R-:W-:Y:S01]  /*1bf10*/  ULDC UR4, c[0x0][0x320] ;  /* 0x0000c80000047ab9 */ /* 0x000fe20000000800 */
[----:B------:R-:W-:-:S13]  /*1bf20*/  ISETP.NE.AND.EX P0, PT, RZ, UR5, PT, P0 ;  /* 0x00000005ff007c0c */ /* 0x000fda000bf05300 */
[----:B------:R-:W2:Y:S01]  /*1bf30*/  @P0 LDC.64 R2, c[0x0][0x9f8] ;  /* 0x00027e00ff020b82 */ /* 0x000ea20000000a00 */
[----:B0-----:R-:W-:Y:S01]  /*1bf40*/  LOP3.LUT R20, R20, 0x7f, RZ, 0xc0, !PT ;  /* 0x0000007f14147812 */ /* 0x001fe200078ec0ff */
[----:B--2---:R-:W-:-:S05]  /*1bf50*/  @P0 IMAD.WIDE R2, R19, 0x4, R2 ;  /* 0x0000000413020825 */ /* 0x004fca00078e0202 */
[----:B------:R0:W2:Y:S01]  /*1bf60*/  @P0 LDG.E R30, desc[UR40][R2.64] ;  /* 0x00000028021e0981 */ /* 0x0000a2000c1e1900 */
[----:B------:R-:W-:Y:S01]  /*1bf70*/  SHF.R.U32.HI R21, RZ, 0x3, R20 ;  /* 0x00000003ff157819 */ /* 0x000fe20000011614 */
[----:B------:R-:W-:Y:S01]  /*1bf80*/  IMAD.MOV.U32 R37, RZ, RZ, RZ ;  /* 0x000000ffff257224 */ /* 0x000fe200078e00ff */
[----:B-1----:R-:W-:Y:S01]  /*1bf90*/  ISETP.NE.AND P1, PT, R11, 0x1, PT ;  /* 0x000000010b00780c */ /* 0x002fe20003f25270 */
[----:B------:R-:W1:Y:S01]  /*1bfa0*/  S2R R20, SR_TID.X ;  /* 0x0000000000147919 */ /* 0x000e620000002100 */
[----:B------:R-:W-:Y:S02]  /*1bfb0*/  LEA R0, R29, 0xffffffc0, 0x6 ;  /* 0xffffffc01d007811 */ /* 0x000fe400078e30ff */
[----:B------:R-:W-:Y:S01]  /*1bfc0*/  LOP3.LUT R22, R22, 0xffffffbf, RZ, 0xc0, !PT ;  /* 0xffffffbf16167812 */ /* 0x000fe200078ec0ff */
[----:B------:R-:W3:Y:S08]  /*1bfd0*/  S2R R12, SR_TID.X ;  /* 0x00000000000c7919 */ /* 0x000ef00000002100 */
[----:B0-----:R-:W0:Y:S08]  /*1bfe0*/  @P1 LDC R3, c[0x0][0x434] ;  /* 0x00010d00ff031b82 */ /* 0x001e300000000800 */
[----:B------:R-:W4:Y:S01]  /*1bff0*/  @P1 LDC R2, c[0x0][0x438] ;  /* 0x00010e00ff021b82 */ /* 0x000f220000000800 */
[----:B-1----:R-:W-:-:S04]  /*1c000*/  SHF.L.U32 R20, R20, 0x4, RZ ;  /* 0x0000000414147819 */ /* 0x002fc800000006ff */
[----:B------:R-:W-:Y:S01]  /*1c010*/  LOP3.LUT R20, R21, 0x70, R20, 0xf8, !PT ;  /* 0x0000007015147812 */ /* 0x000fe200078ef814 */
[----:B---3--:R-:W-:Y:S01]  /*1c020*/  IMAD.SHL.U32 R12, R12, 0x8, RZ ;  /* 0x000000080c0c7824 */ /* 0x008fe200078e00ff */
[----:B------:R-:W1:Y:S03]  /*1c030*/  S2R R21, SR_TID.X ;  /* 0x0000000000157919 */ /* 0x000e660000002100 */
[----:B------:R-:W-:Y:S01]  /*1c040*/  IMAD.IADD R4, R20, 0x1, R0 ;  /* 0x0000000114047824 */ /* 0x000fe200078e0200 */
[----:B------:R-:W-:-:S03]  /*1c050*/  LOP3.LUT R12, R12, 0x38, RZ, 0xc0, !PT ;  /* 0x000000380c0c7812 */ /* 0x000fc600078ec0ff */
[C---:B------:R-:W-:Y:S01]  /*1c060*/  IMAD.IADD R9, R4.reuse, 0x1, R33 ;  /* 0x0000000104097824 */ /* 0x040fe200078e0221 */
[----:B------:R-:W-:-:S03]  /*1c070*/  ISETP.GE.AND P0, PT, R4, R17, PT ;  /* 0x000000110400720c */ /* 0x000fc60003f06270 */
[----:B0-----:R-:W-:Y:S01]  /*1c080*/  @P1 IMAD.HI.U32 R3, R9, R3, RZ ;  /* 0x0000000309031227 */ /* 0x001fe200078e00ff */
[----:B------:R-:W-:-:S03]  /*1c090*/  ISETP.GT.U32.OR P0, PT, R20, 0x3f, P0 ;  /* 0x0000003f1400780c */ /* 0x000fc60000704470 */
[----:B------:R-:W-:Y:S01]  /*1c0a0*/  IMAD.MOV.U32 R8, RZ, RZ, R9 ;  /* 0x000000ffff087224 */ /* 0x000fe200078e0009 */
[----:B----4-:R-:W-:Y:S02]  /*1c0b0*/  @P1 SHF.R.U32.HI R8, RZ, R2, R3 ;  /* 0x00000002ff081219 */ /* 0x010fe40000011603 */
[----:B------:R-:W-:-:S04]  /*1c0c0*/  ISETP.GE.AND P1, PT, R12, UR4, PT ;  /* 0x000000040c007c0c */ /* 0x000fc8000bf26270 */
[----:B------:R-:W-:-:S03]  /*1c0d0*/  SEL R4, RZ, 0x1, P1 ;  /* 0x00000001ff047807 */ /* 0x000fc60000800000 */
[----:B------:R-:W0:Y:S01]  /*1c0e0*/  @!P0 LDC.64 R2, c[0x0][0x428] ;  /* 0x00010a00ff028b82 */ /* 0x000e220000000a00 */
[----:B-1----:R-:W-:-:S05]  /*1c0f0*/  IMAD.SHL.U32 R21, R21, 0x8, RZ ;  /* 0x0000000815157824 */ /* 0x002fca00078e00ff */
[----:B------:R-:W-:-:S04]  /*1c100*/  LOP3.LUT R21, R21, 0x38, RZ, 0xc0, !PT ;  /* 0x0000003815157812 */ /* 0x000fc800078ec0ff */
[----:B------:R-:W-:-:S04]  /*1c110*/  LOP3.LUT R21, R21, 0x40, RZ, 0xfc, !PT ;  /* 0x0000004015157812 */ /* 0x000fc800078efcff */
[----:B------:R-:W-:Y:S02]  /*1c120*/  ISETP.GE.AND P2, PT, R21, UR4, PT ;  /* 0x0000000415007c0c */ /* 0x000fe4000bf46270 */
[----:B------:R-:W1:Y:S02]  /*1c130*/  S2R R21, SR_TID.X ;  /* 0x0000000000157919 */ /* 0x000e640000002100 */
[----:B------:R-:W-:-:S05]  /*1c140*/  SEL R10, RZ, 0xffffffff, P2 ;  /* 0xffffffffff0a7807 */ /* 0x000fca0001000000 */
[----:B------:R-:W-:-:S04]  /*1c150*/  IMAD.SHL.U32 R10, R10, 0x2, RZ ;  /* 0x000000020a0a7824 */ /* 0x000fc800078e00ff */
[----:B------:R-:W-:Y:S02]  /*1c160*/  @P2 LOP3.LUT R22, R22, 0x40, RZ, 0xfc, !PT ;  /* 0x0000004016162812 */ /* 0x000fe400078efcff */
[----:B------:R-:W-:Y:S02]  /*1c170*/  LOP3.LUT R10, R10, 0x2, R4, 0xe2, !PT ;  /* 0x000000020a0a7812 */ /* 0x000fe400078ee204 */
[----:B------:R-:W-:Y:S01]  /*1c180*/  LOP3.LUT R22, R22, 0xffffff7f, RZ, 0xc0, !PT ;  /* 0xffffff7f16167812 */ /* 0x000fe200078ec0ff */
[----:B------:R-:W3:Y:S03]  /*1c190*/  @!P0 LDC.64 R4, c[0x0][0x418] ;  /* 0x00010600ff048b82 */ /* 0x000ee60000000a00 */
[----:B------:R-:W-:-:S04]  /*1c1a0*/  @P1 LOP3.LUT R22, R22, 0x80, RZ, 0xfc, !PT ;  /* 0x0000008016161812 */ /* 0x000fc800078efcff */
[----:B------:R-:W-:Y:S01]  /*1c1b0*/  LOP3.LUT R22, R22, 0xffffffdf, RZ, 0xc0, !PT ;  /* 0xffffffdf16167812 */ /* 0x000fe200078ec0ff */
[----:B-1----:R-:W-:-:S05]  /*1c1c0*/  IMAD.SHL.U32 R21, R21, 0x8, RZ ;  /* 0x0000000815157824 */ /* 0x002fca00078e00ff */
[----:B------:R-:W-:-:S04]  /*1c1d0*/  LOP3.LUT R21, R21, 0x38, RZ, 0xc0, !PT ;  /* 0x0000003815157812 */ /* 0x000fc800078ec0ff */
[C---:B------:R-:W-:Y:S02]  /*1c1e0*/  LOP3.LUT R27, R21.reuse, 0x80, RZ, 0xfc, !PT ;  /* 0x00000080151b7812 */ /* 0x040fe400078efcff */
[----:B------:R-:W-:Y:S02]  /*1c1f0*/  LOP3.LUT R21, R21, 0xc0, RZ, 0xfc, !PT ;  /* 0x000000c015157812 */ /* 0x000fe400078efcff */
[----:B------:R-:W-:Y:S02]  /*1c200*/  ISETP.GE.AND P2, PT, R27, UR4, PT ;  /* 0x000000041b007c0c */ /* 0x000fe4000bf46270 */
[----:B------:R-:W-:Y:S02]  /*1c210*/  ISETP.GE.AND P1, PT, R21, UR4, PT ;  /* 0x0000000415007c0c */ /* 0x000fe4000bf26270 */
[----:B------:R-:W1:Y:S01]  /*1c220*/  S2R R21, SR_TID.X ;  /* 0x0000000000157919 */ /* 0x000e620000002100 */
[----:B------:R-:W-:Y:S02]  /*1c230*/  SEL R6, RZ, 0x4, P2 ;  /* 0x00000004ff067807 */ /* 0x000fe40001000000 */
[----:B------:R-:W-:-:S04]  /*1c240*/  SEL R7, RZ, 0x8, P1 ;  /* 0x00000008ff077807 */ /* 0x000fc80000800000 */
[----:B------:R-:W-:Y:S01]  /*1c250*/  LOP3.LUT R10, R7, R10, R6, 0xfe, !PT ;  /* 0x0000000a070a7212 */ /* 0x000fe200078efe06 */
[--C-:B------:R-:W-:Y:S01]  /*1c260*/  @!P0 IMAD.MOV.U32 R6, RZ, RZ, R8.reuse ;  /* 0x000000ffff068224 */ /* 0x100fe200078e0008 */
[----:B------:R-:W-:Y:S02]  /*1c270*/  @!P0 SHF.R.S32.HI R7, RZ, 0x1f, R8 ;  /* 0x0000001fff078819 */ /* 0x000fe40000011408 */
[----:B------:R-:W-:-:S04]  /*1c280*/  @P2 LOP3.LUT R22, R22, 0x20, RZ, 0xfc, !PT ;  /* 0x0000002016162812 */ /* 0x000fc800078efcff */
[----:B------:R-:W-:-:S04]  /*1c290*/  LOP3.LUT R22, R22, 0xffffffef, RZ, 0xc0, !PT ;  /* 0xffffffef16167812 */ /* 0x000fc800078ec0ff */
[----:B------:R-:W-:Y:S02]  /*1c2a0*/  @P1 LOP3.LUT R22, R22, 0x10, RZ, 0xfc, !PT ;  /* 0x0000001016161812 */ /* 0x000fe400078efcff */
[----:B-1----:R-:W-:-:S04]  /*1c2b0*/  SHF.L.U32 R21, R21, 0x3, RZ ;  /* 0x0000000315157819 */ /* 0x002fc800000006ff */
[----:B------:R-:W-:-:S04]  /*1c2c0*/  LOP3.LUT R21, R21, 0x38, RZ, 0xc0, !PT ;  /* 0x0000003815157812 */ /* 0x000fc800078ec0ff */
[----:B------:R-:W-:Y:S02]  /*1c2d0*/  LOP3.LUT R13, R21, 0x180, RZ, 0xfc, !PT ;  /* 0x00000180150d7812 */ /* 0x000fe400078efcff */
[----:B------:R-:W-:Y:S02]  /*1c2e0*/  LOP3.LUT R14, R12, 0x1c0, RZ, 0xfc, !PT ;  /* 0x000001c00c0e7812 */ /* 0x000fe400078efcff */
[----:B------:R-:W-:Y:S02]  /*1c2f0*/  LOP3.LUT R22, R22, 0xfffffff7, RZ, 0xc0, !PT ;  /* 0xfffffff716167812 */ /* 0x000fe400078ec0ff */
[----:B--2---:R-:W-:Y:S01]  /*1c300*/  SHF.R.S32.HI R35, RZ, 0x1f, R30 ;  /* 0x0000001fff237819 */ /* 0x004fe2000001141e */
[----:B0-----:R-:W-:-:S04]  /*1c310*/  @!P0 IMAD.WIDE.U32 R6, R30, R2, R6 ;  /* 0x000000021e068225 */ /* 0x001fc800078e0006 */
[----:B------:R-:W-:Y:S01]  /*1c320*/  @!P0 IMAD R2, R35, R2, RZ ;  /* 0x0000000223028224 */ /* 0x000fe200078e02ff */
[----:B---3--:R-:W-:-:S03]  /*1c330*/  @!P0 LEA R4, P1, R6, R4, 0x2 ;  /* 0x0000000406048211 */ /* 0x008fc600078210ff */
[----:B------:R-:W-:-:S04]  /*1c340*/  @!P0 IMAD R3, R30, R3, R2 ;  /* 0x000000031e038224 */ /* 0x000fc800078e0202 */
[----:B------:R-:W-:-:S05]  /*1c350*/  @!P0 IMAD.IADD R3, R7, 0x1, R3 ;  /* 0x0000000107038824 */ /* 0x000fca00078e0203 */
[----:B------:R-:W-:-:S05]  /*1c360*/  @!P0 LEA.HI.X R5, R6, R5, R3, 0x2, P1 ;  /* 0x0000000506058211 */ /* 0x000fca00008f1403 */
[----:B------:R0:W5:Y:S01]  /*1c370*/  @!P0 LDG.E R37, desc[UR40][R4.64] ;  /* 0x0000002804258981 */ /* 0x000162000c1e1900 */
[----:B------:R-:W-:Y:S02]  /*1c380*/  ISETP.GE.AND P0, PT, R13, UR4, PT ;  /* 0x000000040d007c0c */ /* 0x000fe4000bf06270 */
[C---:B------:R-:W-:Y:S02]  /*1c390*/  LOP3.LUT R13, R12.reuse, 0x100, RZ, 0xfc, !PT ;  /* 0x000001000c0d7812 */ /* 0x040fe400078efcff */
[----:B------:R-:W-:Y:S02]  /*1c3a0*/  LOP3.LUT R12, R12, 0x140, RZ, 0xfc, !PT ;  /* 0x000001400c0c7812 */ /* 0x000fe400078efcff */
[----:B------:R-:W-:Y:S02]  /*1c3b0*/  ISETP.GE.AND P3, PT, R13, UR4, PT ;  /* 0x000000040d007c0c */ /* 0x000fe4000bf66270 */
[----:B------:R-:W-:Y:S02]  /*1c3c0*/  ISETP.GE.AND P2, PT, R12, UR4, PT ;  /* 0x000000040c007c0c */ /* 0x000fe4000bf46270 */
[----:B0-----:R-:W-:-:S02]  /*1c3d0*/  SEL R4, RZ, 0x10, P3 ;  /* 0x00000010ff047807 */ /* 0x001fc40001800000 */
[----:B------:R-:W-:Y:S02]  /*1c3e0*/  SEL R5, RZ, 0x20, P2 ;  /* 0x00000020ff057807 */ /* 0x000fe40001000000 */
[----:B------:R-:W-:Y:S02]  /*1c3f0*/  SEL R3, RZ, 0x40, P0 ;  /* 0x00000040ff037807 */ /* 0x000fe40000000000 */
[----:B------:R-:W-:Y:S02]  /*1c400*/  LOP3.LUT R4, R5, R10, R4, 0xfe, !PT ;  /* 0x0000000a05047212 */ /* 0x000fe400078efe04 */
[----:B------:R-:W-:Y:S01]  /*1c410*/  ISETP.GE.AND P0, PT, R14, UR4, PT ;  /* 0x000000040e007c0c */ /* 0x000fe2000bf06270 */
[----:B------:R-:W-:Y:S01]  /*1c420*/  UMOV UR4, 0xffffffff ;  /* 0xffffffff00047882 */ /* 0x000fe20000000000 */
[----:B------:R-:W-:Y:S01]  /*1c430*/  LOP3.LUT R6, R4, R3, RZ, 0xfc, !PT ;  /* 0x0000000304067212 */ /* 0x000fe200078efcff */
[----:B------:R-:W-:Y:S01]  /*1c440*/  IMAD.MOV R3, RZ, RZ, -R8 ;  /* 0x000000ffff037224 */ /* 0x000fe200078e0a08 */
[----:B------:R-:W-:-:S02]  /*1c450*/  @P3 LOP3.LUT R22, R22, 0x8, RZ, 0xfc, !PT ;  /* 0x0000000816163812 */ /* 0x000fc400078efcff */
[----:B------:R-:W-:Y:S01]  /*1c460*/  SEL R2, RZ, 0x80, P0 ;  /* 0x00000080ff027807 */ /* 0x000fe20000000000 */
[----:B------:R-:W-:Y:S01]  /*1c470*/  IMAD R3, R11, R3, R9 ;  /* 0x000000030b037224 */ /* 0x000fe200078e0209 */
[----:B------:R0:W-:Y:S01]  /*1c480*/  STL [R1+0x2c], R6 ;  /* 0x00002c0601007387 */ /* 0x0001e20000100800 */
[----:B------:R-:W-:-:S03]  /*1c490*/  LOP3.LUT R22, R22, 0xfffffffb, RZ, 0xc0, !PT ;  /* 0xfffffffb16167812 */ /* 0x000fc600078ec0ff */
[----:B------:R0:W-:Y:S01]  /*1c4a0*/  STL [R1], R3 ;  /* 0x0000000301007387 */ /* 0x0001e20000100800 */
[----:B------:R-:W-:Y:S01]  /*1c4b0*/  @P2 LOP3.LUT R22, R22, 0x4, RZ, 0xfc, !PT ;  /* 0x0000000416162812 */ /* 0x000fe200078efcff */
[----:B------:R-:W-:Y:S06]  /*1c4c0*/  BRA.DIV UR4, `(.L_x_2855) ;  /* 0x0000005204247947 */ /* 0x000fec000b800000 */
.L_x_2969:
[----:B0-----:R-:W-:Y:S01]  /*1c4d0*/  IMAD.U32 R3, RZ, RZ, UR38 ;  /* 0x00000026ff037e24 */ /* 0x001fe2000f8e00ff */
[----:B------:R-:W-:Y:S02]  /*1c4e0*/  LOP3.LUT R2, R6, R2, RZ, 0xfc, !PT ;  /* 0x0000000206027212 */ /* 0x000fe400078efcff */
[----:B------:R-:W-:Y:S02]  /*1c4f0*/  ISETP.GT.U32.AND P1, PT, R20, 0x3f, PT ;  /* 0x0000003f1400780c */ /* 0x000fe40003f24070 */
[----:B------:R-:W-:Y:S01]  /*1c500*/  ISETP.NE.AND P0, PT, R3, 0x3, PT ;  /* 0x000000030300780c */ /* 0x000fe20003f05270 */
[----:B------:R0:W-:Y:S01]  /*1c510*/  STL [R1+0xc], R2 ;  /* 0x00000c0201007387 */ /* 0x0001e20000100800 */
[----:B------:R-:W-:Y:S02]  /*1c520*/  LOP3.LUT R22, R22, 0xfffffbff, RZ, 0xc0, !PT ;  /* 0xfffffbff16167812 */ /* 0x000fe400078ec0ff */
[----:B------:R-:W-:-:S09]  /*1c530*/  SHF.R.S32.HI R29, RZ, 0x1f, R18 ;  /* 0x0000001fff1d7819 */ /* 0x000fd20000011412 */
[----:B------:R-:W-:-:S04]  /*1c540*/  @P0 LOP3.LUT R22, R22, 0x400, RZ, 0xfc, !PT ;  /* 0x0000040016160812 */ /* 0x000fc800078efcff */
[----:B------:R-:W-:-:S04]  /*1c550*/  LOP3.LUT R22, R22, 0xfffffffe, RZ, 0xc0, !PT ;  /* 0xfffffffe16167812 */ /* 0x000fc800078ec0ff */
[----:B------:R-:W-:Y:S01]  /*1c560*/  @P1 LOP3.LUT R22, R22, 0x1, RZ, 0xfc, !PT ;  /* 0x0000000116161812 */ /* 0x000fe200078efcff */
[----:B0-----:R-:W-:Y:S06]  /*1c570*/  @!P0 BRA `(.L_x_2856) ;  /* 0x0000000000048947 */ /* 0x001fec0003800000 */
[----:B------:R-:W-:Y:S01]  /*1c580*/  BPT.TRAP 0x1 ;  /* 0x000000040000795c */ /* 0x000fe20000300000 */
.L_x_2856:
        /* <DEDUP_REMOVED lines=9> */
.L_x_2970:
[----:B------:R-:W-:Y:S05]  /*1c620*/  BSYNC B0 ;  /* 0x0000000000007941 */ /* 0x000fea0003800000 */
.L_x_2857:
[----:B------:R-:W0:Y:S01]  /*1c630*/  LDL R2, [R1] ;  /* 0x0000000001027983 */ /* 0x000e220000100800 */
[----:B------:R-:W-:Y:S01]  /*1c640*/  ULDC.64 UR4, c[0x0][0x300] ;  /* 0x0000c00000047ab9 */ /* 0x000fe20000000a00 */
[----:B-----5:R-:W-:Y:S01]  /*1c650*/  SHF.R.S32.HI R4, RZ, 0x1f, R37 ;  /* 0x0000001fff047819 */ /* 0x020fe20000011425 */
[----:B------:R-:W-:Y:S01]  /*1c660*/  IMAD R5, R25, 0x1000, R36 ;  /* 0x0000100019057824 */ /* 0x000fe200078e0224 */
[----:B------:R-:W1:Y:S01]  /*1c670*/  S2R R7, SR_TID.X ;  /* 0x0000000000077919 */ /* 0x000e620000002100 */
[----:B------:R-:W-:Y:S02]  /*1c680*/  LOP3.LUT R22, R22, 0xfffffffd, RZ, 0xc0, !PT ;  /* 0xfffffffd16167812 */ /* 0x000fe400078ec0ff */
[----:B-1----:R-:W-:-:S04]  /*1c690*/  SHF.L.U32 R7, R7, 0x3, RZ ;  /* 0x0000000307077819 */ /* 0x002fc800000006ff */
        /* <DEDUP_REMOVED lines=18> */
[----:B-1----:R-:W-:Y:S01]  /*1c7c0*/  IMAD.IADD R4, R3, 0x1, R0 ;  /* 0x0000000103047824 */ /* 0x002fe200078e0200 */
        /* <DEDUP_REMOVED lines=40> */
.L_x_2980:
        /* <DEDUP_REMOVED lines=10> */
.L_x_2860:
        /* <DEDUP_REMOVED lines=11> */
.L_x_2861:
[----:B------:R1:W5:Y:S01]  /*1cba0*/  LDL R4, [R1+0xc] ;  /* 0x00000c0001047983 */ /* 0x0003620000100800 */
[----:B------:R1:W-:Y:S02]  /*1cbb0*/  SYNCS.ARRIVE.TRANS64.A1T0 RZ, [R27+URZ+0x28c30], RZ ;  /* 0x028c30ff1bff79a7 */ /* 0x0003e4000810003f */
[----:B------:R-:W-:Y:S05]  /*1cbc0*/  WARPSYNC.ALL ;  /* 0x0000000000007948 */ /* 0x000fea0003800000 */
[----:B------:R-:W-:Y:S01]  /*1cbd0*/  ULDC.64 UR4, c[0x0][0xa00] ;  /* 0x0002800000047ab9 */ /* 0x000fe20000000a00 */
[----:B------:R-:W-:Y:S01]  /*1cbe0*/  VIADD R0, R23, 0x20400 ;  /* 0x0002040017007836 */ /* 0x000fe20000000000 */
[----:B------:R-:W-:Y:S01]  /*1cbf0*/  BAR.SYNC.DEFER_BLOCKING 0x8, 0x100 ;  /* 0x0204000000007b1d */ /* 0x000fe20000010000 */
[----:B------:R-:W-:Y:S02]  /*1cc00*/  ISETP.NE.U32.AND P0, PT, RZ, UR4, PT ;  /* 0x00000004ff007c0c */ /* 0x000fe4000bf05070 */
[----:B0-----:R-:W-:-:S02]  /*1cc10*/  SHF.R.S32.HI R2, RZ, 0x1f, R19 ;  /* 0x0000001fff027819 */ /* 0x001fc40000011413 */
[----:B------:R-:W-:Y:S01]  /*1cc20*/  ISETP.NE.AND.EX P0, PT, RZ, UR5, PT, P0 ;  /* 0x00000005ff007c0c */ /* 0x000fe2000bf05300 */
[----:B------:R-:W-:Y:S01]  /*1cc30*/  ULDC.64 UR4, c[0x0][0x298] ;  /* 0x0000a60000047ab9 */ /* 0x000fe20000000a00 */
[----:B------:R-:W-:Y:S01]  /*1cc40*/  LOP3.LUT P1, RZ, R0, 0x3ff, RZ, 0xc0, !PT ;  /* 0x000003ff00ff7812 */ /* 0x000fe2000782c0ff */
[----:B------:R-:W-:Y:S01]  /*1cc50*/  BSSY B6, `(.L_x_2862) ;  /* 0x000001f000067945 */ /* 0x000fe20003800000 */
[----:B------:R-:W-:Y:S02]  /*1cc60*/  SHF.R.S32.HI R0, RZ, 0x1f, R31 ;  /* 0x0000001fff007819 */ /* 0x000fe4000001141f */
[----:B------:R-:W-:Y:S02]  /*1cc70*/  SEL R3, R2, RZ, !P0 ;  /* 0x000000ff02037207 */ /* 0x000fe40004000000 */
[----:B------:R-:W-:Y:S01]  /*1cc80*/  SEL R2, R19, RZ, !P0 ;  /* 0x000000ff13027207 */ /* 0x000fe20004000000 */
[----:B------:R-:W-:Y:S02]  /*1cc90*/  IMAD R0, R0, UR4, RZ ;  /* 0x0000000400007c24 */ /* 0x000fe4000f8e02ff */
[----:B------:R-:W-:Y:S02]  /*1cca0*/  STL [R1+0x3c], R3 ;  /* 0x00003c0301007387 */ /* 0x000fe40000100800 */
[----:B------:R-:W-:-:S02]  /*1ccb0*/  IMAD R0, R31, UR5, R0 ;  /* 0x000000051f007c24 */ /* 0x000fc4000f8e0200 */
[----:B------:R0:W-:Y:S02]  /*1ccc0*/  STL [R1+0x20], R2 ;  /* 0x0000200201007387 */ /* 0x0001e40000100800 */
[----:B0-----:R-:W-:-:S04]  /*1ccd0*/  IMAD.WIDE.U32 R2, R31, UR4, RZ ;  /* 0x000000041f027c25 */ /* 0x001fc8000f8e00ff */
[----:B------:R-:W-:Y:S01]  /*1cce0*/  IMAD.IADD R0, R3, 0x1, R0 ;  /* 0x0000000103007824 */ /* 0x000fe200078e0200 */
[----:B------:R0:W-:Y:S04]  /*1ccf0*/  STL.64 [R1+0x10], R2 ;  /* 0x0000100201007387 */ /* 0x0001e80000100a00 */
[----:B------:R0:W-:Y:S01]  /*1cd00*/  STL [R1+0x38], R0 ;  /* 0x0000380001007387 */ /* 0x0001e20000100800 */
[----:B-----5:R-:W-:-:S04]  /*1cd10*/  PRMT R31, R4, 0x8880, RZ ;  /* 0x00008880041f7816 */ /* 0x020fc800000000ff */
[----:B------:R-:W-:Y:S01]  /*1cd20*/  PRMT R31, R31, 0x7710, RZ ;  /* 0x000077101f1f7816 */ /* 0x000fe200000000ff */
[----:B------:R-:W-:Y:S06]  /*1cd30*/  @!P1 BRA `(.L_x_2863) ;  /* 0x0000000000409947 */ /* 0x000fec0003800000 */
        /* <DEDUP_REMOVED lines=16> */
.L_x_2863:
[----:B------:R-:W-:Y:S05]  /*1ce40*/  BSYNC B6 ;  /* 0x0000000000067941 */ /* 0x000fea0003800000 */
.L_x_2862:
[----:B0-----:R-:W2:Y:S01]  /*1ce50*/  LDL.LU R0, [R1+0x38] ;  /* 0x0000380001007983 */ /* 0x001ea20000300800 */
        /* <DEDUP_REMOVED lines=25> */
[----:B--2---:R-:W-:-:S05]  /*1cff0*/  IMAD.SHL.U32 R20, R20, 0x10, RZ ;  /* 0x0000001014147824 */ /* 0x004fca00078e00ff */
[----:B------:R-:W-:-:S05]  /*1d000*/  LOP3.LUT R20, R21, 0x70, R20, 0xf8, !PT ;  /* 0x0000007015147812 */ /* 0x000fca00078ef814 */
[----:B------:R-:W-:Y:S02]  /*1d010*/  IMAD.IADD R0, R20, 0x1, R32 ;  /* 0x0000000114007824 */ /* 0x000fe400078e0220 */
[----:B------:R2:W5:Y:S02]  /*1d020*/  LDL R20, [R1+0x4] ;  /* 0x0000040001147983 */ /* 0x0005640000100800 */
[----:B0-----:R-:W-:Y:S01]  /*1d030*/  @P0 IMAD.HI.U32 R5, R0, R5, RZ ;  /* 0x0000000500050227 */ /* 0x001fe200078e00ff */
[----:B------:R-:W-:-:S04]  /*1d040*/  MOV R4, R0 ;  /* 0x0000000000047202 */ /* 0x000fc80000000f00 */
        /* <DEDUP_REMOVED lines=27> */
[----:B-----5:R-:W-:Y:S02]  /*1d200*/  IMAD R3, R20, R7, RZ ;  /* 0x0000000714037224 */ /* 0x020fe400078e02ff */
[----:B------:R-:W-:Y:S01]  /*1d210*/  IMAD.IADD R32, R10, 0x1, R32 ;  /* 0x000000010a207824 */ /* 0x000fe200078e0220 */
        /* <DEDUP_REMOVED lines=19> */
[----:B0-----:R-:W-:Y:S02]  /*1d350*/  IADD3 R4, R32, 0x20, RZ ;  /* 0x0000002020047810 */ /* 0x001fe40007ffe0ff */
[----:B------:R-:W0:Y:S02]  /*1d360*/  SHFL.IDX PT, R5, R0, 0x2, 0x181f ;  /* 0x00581f0000057f89 */ /* 0x000e2400000e0000 */
[----:B------:R-:W-:Y:S02]  /*1d370*/  ISETP.GE.AND P0, PT, R4, R3, PT ;  /* 0x000000030400720c */ /* 0x000fe40003f06270 */
[----:B------:R-:W-:Y:S04]  /*1d380*/  SHFL.IDX PT, R0, R0, 0x3, 0x181f ;  /* 0x00781f0000007f89 */ /* 0x000fe800000e0000 */
[----:B------:R-:W1:Y:S07]  /*1d390*/  SHFL.IDX PT, R4, R2, 0x2, 0x181f ;  /* 0x00581f0002047f89 */ /* 0x000e6e00000e0000 */
[----:B0-----:R-:W-:-:S05]  /*1d3a0*/  @!P0 LEA R5, P2, R9, R5, 0x1 ;  /* 0x0000000509058211 */ /* 0x001fca00078408ff */
[----:B-1----:R-:W-:-:S05]  /*1d3b0*/  @!P0 IMAD.X R4, RZ, RZ, R4, P2 ;  /* 0x000000ffff048224 */ /* 0x002fca00010e0604 */
[----:B------:R-:W-:-:S04]  /*1d3c0*/  @!P0 LOP3.LUT R5, R5, R4, RZ, 0x3c, !PT ;  /* 0x0000000405058212 */ /* 0x000fc800078e3cff */
[----:B------:R-:W-:-:S04]  /*1d3d0*/  @!P0 LOP3.LUT R4, R5, R4, RZ, 0x3c, !PT ;  /* 0x0000000405048212 */ /* 0x000fc800078e3cff */
[----:B------:R-:W-:-:S05]  /*1d3e0*/  @!P0 LOP3.LUT R5, R5, R4, RZ, 0x3c, !PT ;  /* 0x0000000405058212 */ /* 0x000fca00078e3cff */
[----:B------:R0:W-:Y:S04]  /*1d3f0*/  @!P0 LDGSTS.E.BYPASS.LTC128B.128 [R8+0x21400], desc[UR40][R4.64], !P1 ;  /* 0x2140000004088fae */ /* 0x0001e8000c901d68 */
[----:B0-----:R0:W1:Y:S02]  /*1d400*/  SHFL.IDX PT, R4, R2, 0x3, 0x181f ;  /* 0x00781f0002047f89 */ /* 0x00106400000e0000 */
.L_x_2989:
[----:B------:R-:W-:-:S05]  /*1d410*/  VIADD R32, R32, 0x30 ;  /* 0x0000003020207836 */ /* 0x000fca0000000000 */
[----:B------:R-:W-:-:S13]  /*1d420*/  ISETP.GE.AND P0, PT, R32, R3, PT ;  /* 0x000000032000720c */ /* 0x000fda0003f06270 */
[----:B0-----:R-:W-:-:S05]  /*1d430*/  @!P0 LEA R2, P2, R9, R0, 0x1 ;  /* 0x0000000009028211 */ /* 0x001fca00078408ff */
[----:B-1----:R-:W-:-:S05]  /*1d440*/  @!P0 IMAD.X R3, RZ, RZ, R4, P2 ;  /* 0x000000ffff038224 */ /* 0x002fca00010e0604 */
[----:B------:R-:W-:Y:S01]  /*1d450*/  @!PT LDS RZ, [RZ] ;  /* 0x00000000fffff984 */ /* 0x000fe20000000800 */
[----:B------:R-:W-:Y:S01]  /*1d460*/  @!PT LDS RZ, [RZ] ;  /* 0x00000000fffff984 */ /* 0x000fe20000000800 */
[----:B------:R-:W-:Y:S01]  /*1d470*/  @!PT LDS RZ, [RZ] ;  /* 0x00000000fffff984 */ /* 0x000fe20000000800 */
[----:B------:R0:W-:Y:S01]  /*1d480*/  @!P0 LDGSTS.E.BYPASS.LTC128B.128 [R8+0x21c00], desc[UR40][R2.64], !P1 ;  /* 0x21c0000002088fae */ /* 0x0001e2000c901d68 */
[----:B------:R-:W-:Y:S01]  /*1d490*/  PLOP3.LUT P0, PT, PT, PT, PT, 0x80, 0x0 ;  /* 0x000000000000781c */ /* 0x000fe20003f0f070 */
[----:B------:R-:W-:-:S12]  /*1d4a0*/  NOP ;  /* 0x0000000000007918 */ /* 0x000fd80000000000 */
.L_x_2865:
        /* <DEDUP_REMOVED lines=18> */
.L_x_2990:
[----:B------:R-:W-:Y:S05]  /*1d5d0*/  BSYNC B0 ;  /* 0x0000000000007941 */ /* 0x000fea0003800000 */
.L_x_2866:
[----:B------:R-:W-:-:S05]  /*1d5e0*/  IMAD.U32 R2, RZ, RZ, UR38 ;  /* 0x00000026ff027e24 */ /* 0x000fca000f8e00ff */
[----:B------:R-:W-:-:S13]  /*1d5f0*/  ISETP.NE.AND P0, PT, R2, 0x3, PT ;  /* 0x000000030200780c */ /* 0x000fda0003f05270 */
[----:B------:R-:W-:Y:S05]  /*1d600*/  @!P0 BRA `(.L_x_2868) ;  /* 0x0000000000048947 */ /* 0x000fea0003800000 */
[----:B------:R-:W-:Y:S01]  /*1d610*/  BPT.TRAP 0x1 ;  /* 0x000000040000795c */ /* 0x000fe20000300000 */
.L_x_2868:
[----:B0-----:R-:W-:Y:S01]  /*1d620*/  SHF.L.U32 R0, R26, 0x1f, RZ ;  /* 0x0000001f1a007819 */ /* 0x001fe200000006ff */
[----:B------:R-:W-:Y:S03]  /*1d630*/  BSSY B0, `(.L_x_2869) ;  /* 0x0000003000007945 */ /* 0x000fe60003800000 */
[----:B------:R-:W0:Y:S02]  /*1d640*/  SYNCS.PHASECHK.TRANS64.TRYWAIT P0, [R27+URZ+0x28c60], R0 ;  /* 0x028c60001b0075a7 */ /* 0x000e24000800017f */
[----:B0-----:R-:W-:Y:S05]  /*1d650*/  @!P0 BRA `(.L_x_2870) ;  /* 0x0000004800b08947 */ /* 0x001fea0003800000 */
.L_x_2991:
[----:B------:R-:W-:Y:S05]  /*1d660*/  BSYNC B0 ;  /* 0x0000000000007941 */ /* 0x000fea0003800000 */
.L_x_2869:
        /* <DEDUP_REMOVED lines=24> */
[----:B------:R-:W2:Y:S01]  /*1d7f0*/  LDL R3, [R1+0xc] ;  /* 0x00000c0001037983 */ /* 0x000ea20000100800 */
[----:B------:R-:W-:Y:S01]  /*1d800*/  IMAD R4, R4, 0x2, R23 ;  /* 0x0000000204047824 */ /* 0x000fe200078e0217 */
[C---:B------:R-:W-:Y:S01]  /*1d810*/  LOP3.LUT P5, RZ, R31.reuse, 0x2, RZ, 0xc0, !PT ;  /* 0x000000021fff7812 */ /* 0x040fe200078ac0ff */
[----:B------:R-:W0:Y:S01]  /*1d820*/  S2R R7, SR_TID.X ;  /* 0x0000000000077919 */ /* 0x000e220000002100 */
[C---:B------:R-:W-:Y:S02]  /*1d830*/  LOP3.LUT P4, RZ, R31.reuse, 0x4, RZ, 0xc0, !PT ;  /* 0x000000041fff7812 */ /* 0x040fe4000788c0ff */
[C---:B------:R-:W-:Y:S01]  /*1d840*/  LOP3.LUT P3, RZ, R31.reuse, 0x8, RZ, 0xc0, !PT ;  /* 0x000000081fff7812 */ /* 0x040fe2000786c0ff */
        /* <DEDUP_REMOVED lines=82> */
.L_x_3001:
        /* <DEDUP_REMOVED lines=34> */
.L_x_2872:
        /* <DEDUP_REMOVED lines=11> */
.L_x_2873:
[----:B------:R-:W2:Y:S01]  /*1e040*/  LDL.LU R2, [R1+0x18] ;  /* 0x0000180001027983 */ /* 0x000ea20000300800 */
[----:B------:R1:W-:Y:S01]  /*1e050*/  SYNCS.ARRIVE.TRANS64.A1T0 RZ, [R27+URZ+0x28c50], RZ ;  /* 0x028c50ff1bff79a7 */ /* 0x0003e2000810003f */
[----:B------:R-:W-:Y:S01]  /*1e060*/  BSSY B0, `(.L_x_2874) ;  /* 0x00000f6000007945 */ /* 0x000fe20003800000 */
[----:B--2---:R-:W-:-:S05]  /*1e070*/  VIADD R7, R2, 0xfffffffe ;  /* 0xfffffffe02077836 */ /* 0x004fca0000000000 */
[----:B------:R-:W-:-:S13]  /*1e080*/  ISETP.GE.AND P0, PT, R7, R34, PT ;  /* 0x000000220700720c */ /* 0x000fda0003f06270 */
[----:B-1----:R-:W-:Y:S05]  /*1e090*/  @!P0 BRA `(.L_x_2875) ;  /* 0x0000000c00c88947 */ /* 0x002fea0003800000 */
[----:B------:R-:W2:Y:S04]  /*1e0a0*/  LDL.LU R3, [R1+0x2c] ;  /* 0x00002c0001037983 */ /* 0x000ea80000300800 */
[----:B------:R-:W3:Y:S01]  /*1e0b0*/  LDL.LU R2, [R1+0xc] ;  /* 0x00000c0001027983 */ /* 0x000ee20000300800 */
[----:B--2---:R-:W-:Y:S02]  /*1e0c0*/  LOP3.LUT R32, R3, 0x40, RZ, 0xc0, !PT ;  /* 0x0000004003207812 */ /* 0x004fe400078ec0ff */
[----:B---3--:R-:W-:Y:S02]  /*1e0d0*/  LOP3.LUT R31, R2, 0x80, RZ, 0xc0, !PT ;  /* 0x00000080021f7812 */ /* 0x008fe400078ec0ff */
[----:B------:R-:W-:Y:S02]  /*1e0e0*/  SHF.R.U32.HI R32, RZ, 0x2, R32 ;  /* 0x00000002ff207819 */ /* 0x000fe40000011620 */
[----:B------:R-:W-:-:S07]  /*1e0f0*/  SHF.R.U32.HI R31, RZ, 0x3, R31 ;  /* 0x00000003ff1f7819 */ /* 0x000fce000001161f */
.L_x_2888:
[----:B-1----:R-:W1:Y:S01]  /*1e100*/  S2R R2, SR_TID.X ;  /* 0x0000000000027919 */ /* 0x002e620000002100 */
[----:B0-----:R-:W0:Y:S01]  /*1e110*/  LDC R5, c[0x0][0x430] ;  /* 0x00010c00ff057b82 */ /* 0x001e220000000800 */
[----:B------:R-:W-:Y:S01]  /*1e120*/  IMAD R4, R7, 0x40, R33 ;  /* 0x0000004007047824 */ /* 0x000fe200078e0221 */
[----:B------:R-:W-:Y:S01]  /*1e130*/  IADD3 R25, R25, 0x1, RZ ;  /* 0x0000000119197810 */ /* 0x000fe20007ffe0ff */
[----:B--2---:R-:W2:Y:S01]  /*1e140*/  S2R R8, SR_TID.X ;  /* 0x0000000000087919 */ /* 0x004ea20000002100 */
[----:B------:R-:W-:Y:S01]  /*1e150*/  IMAD.U32 R10, RZ, RZ, UR38 ;  /* 0x00000026ff0a7e24 */ /* 0x000fe2000f8e00ff */
        /* <DEDUP_REMOVED lines=33> */
[----:B------:R-:W-:Y:S01]  /*1e370*/  ISETP.GT.AND P3, PT, R2, R34, PT ;  /* 0x000000220200720c */ /* 0x000fe20003f64270 */
[----:B0-----:R-:W-:-:S12]  /*1e380*/  @!P1 BRA `(.L_x_2876) ;  /* 0x0000000000049947 */ /* 0x001fd80003800000 */
[----:B------:R-:W-:Y:S01]  /*1e390*/  BPT.TRAP 0x1 ;  /* 0x000000040000795c */ /* 0x000fe20000300000 */
.L_x_2876:
[----:B------:R-:W-:Y:S01]  /*1e3a0*/  IMAD R6, R25, 0x8, R23 ;  /* 0x0000000819067824 */ /* 0x000fe200078e0217 */
[----:B------:R-:W-:Y:S01]  /*1e3b0*/  SHF.L.U32 R17, R26, 0x1f, RZ ;  /* 0x0000001f1a117819 */ /* 0x000fe200000006ff */
[----:B------:R-:W-:Y:S01]  /*1e3c0*/  BSSY B1, `(.L_x_2877) ;  /* 0x0000004000017945 */ /* 0x000fe20003800000 */
[----:B------:R-:W-:Y:S02]  /*1e3d0*/  SHF.R.S32.HI R9, RZ, 0x1f, R5 ;  /* 0x0000001fff097819 */ /* 0x000fe40000011405 */
[----:B------:R-:W0:Y:S02]  /*1e3e0*/  SYNCS.PHASECHK.TRANS64.TRYWAIT P0, [R6+URZ+0x28c40], R17 ;  /* 0x028c4011060075a7 */ /* 0x000e24000800017f */
[----:B0-----:R-:W-:Y:S05]  /*1e3f0*/  @!P0 BRA `(.L_x_2878) ;  /* 0x0000004400888947 */ /* 0x001fea0003800000 */
.L_x_3002:
[----:B------:R-:W-:Y:S05]  /*1e400*/  BSYNC B1 ;  /* 0x0000000000017941 */ /* 0x000fea0003800000 */
.L_x_2877:
        /* <DEDUP_REMOVED lines=42> */
.L_x_3012:
        /* <DEDUP_REMOVED lines=8> */
.L_x_2880:
        /* <DEDUP_REMOVED lines=11> */
.L_x_2881:
[----:B------:R2:W-:Y:S01]  /*1e7e0*/  SYNCS.ARRIVE.TRANS64.A1T0 RZ, [R6+URZ+0x28c30], RZ ;  /* 0x028c30ff06ff79a7 */ /* 0x0005e2000810003f */
[----:B------:R-:W-:Y:S05]  /*1e7f0*/  @!P2 BRA `(.L_x_2882) ;  /* 0x000000000004a947 */ /* 0x000fea0003800000 */
[----:B------:R-:W-:Y:S01]  /*1e800*/  BPT.TRAP 0x1 ;  /* 0x000000040000795c */ /* 0x000fe20000300000 */
.L_x_2882:
[----:B------:R-:W3:Y:S01]  /*1e810*/  SYNCS.PHASECHK.TRANS64.TRYWAIT P0, [R6+URZ+0x28c60], R17 ;  /* 0x028c6011060075a7 */ /* 0x000ee2000800017f */
[----:B------:R-:W-:Y:S04]  /*1e820*/  BSSY B1, `(.L_x_2883) ;  /* 0x0000002000017945 */ /* 0x000fe80003800000 */
[----:B---3--:R-:W-:Y:S05]  /*1e830*/  @!P0 BRA `(.L_x_2884) ;  /* 0x0000004400a88947 */ /* 0x008fea0003800000 */
.L_x_3013:
[----:B------:R-:W-:Y:S05]  /*1e840*/  BSYNC B1 ;  /* 0x0000000000017941 */ /* 0x000fea0003800000 */
.L_x_2883:
        /* <DEDUP_REMOVED lines=81> */
.L_x_3023:
        /* <DEDUP_REMOVED lines=25> */
.L_x_2886:
        /* <DEDUP_REMOVED lines=11> */
.L_x_2887:
[----:B------:R3:W-:Y:S01]  /*1efa0*/  SYNCS.ARRIVE.TRANS64.A1T0 RZ, [R6+URZ+0x28c50], RZ ;  /* 0x028c50ff06ff79a7 */ /* 0x0007e2000810003f */
[----:B------:R-:W-:Y:S05]  /*1efb0*/  @P3 BRA `(.L_x_2888) ;  /* 0xfffffff000503947 */ /* 0x000fea000383ffff */
.L_x_2875:
[----:B------:R-:W-:Y:S05]  /*1efc0*/  BSYNC B0 ;  /* 0x0000000000007941 */ /* 0x000fea0003800000 */
.L_x_2874:
        /* <DEDUP_REMOVED lines=21> */
.L_x_2890:
[----:B------:R-:W-:Y:S05]  /*1f120*/  BSYNC B0 ;  /* 0x0000000000007941 */ /* 0x000fea0003800000 */
.L_x_2889:
[----:B------:R-:W-:-:S07]  /*1f130*/  SEL R25, R25, RZ, P0 ;  /* 0x000000ff19197207 */ /* 0x000fce0000000000 */
.L_x_2849:
[----:B------:R-:W-:Y:S05]  /*1f140*/  BSYNC B7 ;  /* 0x0000000000077941 */ /* 0x000fea0003800000 */
.L_x_2847:
        /* <DEDUP_REMOVED lines=11> */
.L_x_2891:
[----:B------:R-:W4:Y:S01]  /*1f200*/  S2R R8, SR_TID.X ;  /* 0x0000000000087919 */ /* 0x000f220000002100 */
[----:B------:R-:W-:Y:S01]  /*1f210*/  UMOV UR4, 0xffffffff ;  /* 0xffffffff00047882 */ /* 0x000fe20000000000 */
[----:B----4-:R-:W-:-:S04]  /*1f220*/  LOP3.LUT R8, R8, 0x1f, RZ, 0xc0, !PT ;  /* 0x0000001f08087812 */ /* 0x010fc800078ec0ff */
[----:B------:R-:W-:Y:S01]  /*1f230*/  ISETP.NE.AND P0, PT, R8, 0x1f, PT ;  /* 0x0000001f0800780c */ /* 0x000fe20003f05270 */
[----:B------:R-:W-:-:S12]  /*1f240*/  BRA.DIV UR4, `(.L_x_2893) ;  /* 0x0000004604147947 */ /* 0x000fd8000b800000 */
[----:B0-----:R-:W-:Y:S01]  /*1f250*/  IADD3 R5, R19, R8, RZ ;  /* 0x0000000813057210 */ /* 0x001fe20007ffe0ff */
[----:B------:R-:W-:-:S03]  /*1f260*/  ULDC UR4, c[0x0][0xc3c] ;  /* 0x00030f0000047ab9 */ /* 0x000fc60000000800 */
        /* <DEDUP_REMOVED lines=29> */
.L_x_3033:
[----:B------:R-:W-:Y:S02]  /*1f440*/  ULDC UR4, c[0x0][0xc38] ;  /* 0x00030e0000047ab9 */ /* 0x000fe40000000800 */
[----:B------:R-:W-:-:S04]  /*1f450*/  IMAD.U32 R4, RZ, RZ, UR4 ;  /* 0x00000004ff047e24 */ /* 0x000fc8000f8e00ff */
[----:B--2---:R-:W-:-:S05]  /*1f460*/  IMAD R14, R14, R4, RZ ;  /* 0x000000040e0e7224 */ /* 0x004fca00078e02ff */
[----:B------:R-:W-:-:S04]  /*1f470*/  IADD3 R5, R5, R14, RZ ;  /* 0x0000000e05057210 */ /* 0x000fc80007ffe0ff */
[----:B------:R-:W-:-:S13]  /*1f480*/  ISETP.GT.AND P6, PT, R5, R0, PT ;  /* 0x000000000500720c */ /* 0x000fda0003fc4270 */
[----:B------:R-:W-:Y:S05]  /*1f490*/  @P6 BRA `(.L_x_2894) ;  /* 0x00000000009c6947 */ /* 0x000fea0003800000 */
.L_x_2899:
[----:B------:R-:W2:Y:S01]  /*1f4a0*/  LDC R2, c[0x0][0xc3c] ;  /* 0x00030f00ff027b82 */ /* 0x000ea20000000800 */
[----:B------:R-:W-:-:S05]  /*1f4b0*/  VIADD R19, R19, 0x1f ;  /* 0x0000001f13137836 */ /* 0x000fca0000000000 */
[----:B--2---:R-:W-:-:S13]  /*1f4c0*/  ISETP.GE.AND P6, PT, R19, R2, PT ;  /* 0x000000021300720c */ /* 0x004fda0003fc6270 */
[----:B------:R-:W-:Y:S05]  /*1f4d0*/  @P6 BRA `(.L_x_2895) ;  /* 0x0000000400d06947 */ /* 0x000fea0003800000 */
[----:B0-----:R-:W0:Y:S01]  /*1f4e0*/  S2R R3, SR_TID.X ;  /* 0x0000000000037919 */ /* 0x001e220000002100 */
        /* <DEDUP_REMOVED lines=9> */
.L_x_2897:
[----:B------:R-:W-:Y:S05]  /*1f580*/  BSYNC B0 ;  /* 0x0000000000007941 */ /* 0x000fea0003800000 */
.L_x_2896:
        /* <DEDUP_REMOVED lines=18> */
.L_x_3041:
[----:B------:R-:W-:Y:S02]  /*1f6b0*/  ULDC UR4, c[0x0][0xc38] ;  /* 0x00030e0000047ab9 */ /* 0x000fe40000000800 */
[----:B------:R-:W-:-:S05]  /*1f6c0*/  MOV R4, UR4 ;  /* 0x0000000400047c02 */ /* 0x000fca0008000f00 */
[----:B--2---:R-:W-:-:S04]  /*1f6d0*/  IMAD R14, R14, R4, RZ ;  /* 0x000000040e0e7224 */ /* 0x004fc800078e02ff */
[----:B------:R-:W-:-:S05]  /*1f6e0*/  IMAD.IADD R5, R14, 0x1, R5 ;  /* 0x000000010e057824 */ /* 0x000fca00078e0205 */
[----:B------:R-:W-:-:S13]  /*1f6f0*/  ISETP.GT.AND P6, PT, R5, R0, PT ;  /* 0x000000000500720c */ /* 0x000fda0003fc4270 */
[----:B------:R-:W-:Y:S05]  /*1f700*/  @!P6 BRA `(.L_x_2899) ;  /* 0xfffffffc0064e947 */ /* 0x000fea000383ffff */
.L_x_2894:
        /* <DEDUP_REMOVED lines=8> */
.L_x_3045:
[----:B------:R-:W-:Y:S01]  /*1f790*/  ISETP.NE.AND P0, PT, R2, RZ, PT ;  /* 0x000000ff0200720c */ /* 0x000fe20003f05270 */
[----:B------:R-:W-:-:S12]  /*1f7a0*/  IMAD.MOV.U32 R14, RZ, RZ, RZ ;  /* 0x000000ffff0e7224 */ /* 0x000fd800078e00ff */
[----:B------:R-:W-:Y:S05]  /*1f7b0*/  @!P0 BRA `(.L_x_2901) ;  /* 0x0000000000108947 */ /* 0x000fea0003800000 */
[----:B------:R-:W-:Y:S01]  /*1f7c0*/  UMOV UR4, 0xffffffff ;  /* 0xffffffff00047882 */ /* 0x000fe20000000000 */
[----:B------:R-:W-:Y:S02]  /*1f7d0*/  VIADD R12, R6, 0xffffffff ;  /* 0xffffffff060c7836 */ /* 0x000fe40000000000 */
[----:B------:R-:W-:Y:S05]  /*1f7e0*/  BRA.DIV UR4, `(.L_x_2902) ;  /* 0x0000004604d47947 */ /* 0x000fea000b800000 */
[----:B------:R4:W0:Y:S02]  /*1f7f0*/  SHFL.IDX PT, R14, R3, R12, 0x1f ;  /* 0x00001f0c030e7589 */ /* 0x00082400000e0000 */
.L_x_2901:
[----:B0---4-:R-:W0:Y:S01]  /*1f800*/  LDC.64 R2, c[0x0][0xc90] ;  /* 0x00032400ff027b82 */ /* 0x011e220000000a00 */
[----:B------:R-:W-:-:S04]  /*1f810*/  IMAD.IADD R19, R6, 0x1, R19 ;  /* 0x0000000106137824 */ /* 0x000fc800078e0213 */
[----:B0-----:R-:W-:-:S05]  /*1f820*/  IMAD.WIDE R2, R19, 0x4, R2 ;  /* 0x0000000413027825 */ /* 0x001fca00078e0202 */
[----:B--2---:R0:W3:Y:S01]  /*1f830*/  LDG.E R6, desc[UR40][R2.64] ;  /* 0x0000002802067981 */ /* 0x0040e2000c1e1900 */
[----:B------:R-:W-:-:S05]  /*1f840*/  IMAD R16, R14, R4, R16 ;  /* 0x000000040e107224 */ /* 0x000fca00078e0210 */
[----:B------:R-:W-:Y:S01]  /*1f850*/  IADD3 R0, R0, -R16, RZ ;  /* 0x8000001000007210 */ /* 0x000fe20007ffe0ff */
[----:B0-----:R-:W-:Y:S02]  /*1f860*/  IMAD.MOV.U32 R2, RZ, RZ, RZ ;  /* 0x000000ffff027224 */ /* 0x001fe400078e00ff */
[----:B---3--:R-:W-:-:S05]  /*1f870*/  IMAD R5, R17, R6, RZ ;  /* 0x0000000611057224 */ /* 0x008fca00078e02ff */
[----:B------:R-:W-:-:S04]  /*1f880*/  IABS R7, R5 ;  /* 0x0000000500077213 */ /* 0x000fc80000000000 */
[----:B------:R-:W0:Y:S08]  /*1f890*/  I2F.RP R8, R7 ;  /* 0x0000000700087306 */ /* 0x000e300000209400 */
[----:B0-----:R-:W0:Y:S02]  /*1f8a0*/  MUFU.RCP R8, R8 ;  /* 0x0000000800087308 */ /* 0x001e240000001000 */
[----:B0-----:R-:W-:Y:S01]  /*1f8b0*/  VIADD R9, R8, 0xffffffe ;  /* 0x0ffffffe08097836 */ /* 0x001fe20000000000 */
[----:B------:R-:W-:-:S05]  /*1f8c0*/  IABS R8, R5 ;  /* 0x0000000500087213 */ /* 0x000fca0000000000 */
[----:B------:R-:W0:Y:S01]  /*1f8d0*/  F2I.FTZ.U32.TRUNC.NTZ R3, R9 ;  /* 0x0000000900037305 */ /* 0x000e22000021f000 */
[----:B------:R-:W-:Y:S02]  /*1f8e0*/  IMAD.MOV R8, RZ, RZ, -R8 ;  /* 0x000000ffff087224 */ /* 0x000fe400078e0a08 */
[----:B0-----:R-:W-:-:S04]  /*1f8f0*/  IMAD.MOV R10, RZ, RZ, -R3 ;  /* 0x000000ffff0a7224 */ /* 0x001fc800078e0a03 */
[----:B------:R-:W-:-:S04]  /*1f900*/  IMAD R11, R10, R7, RZ ;  /* 0x000000070a0b7224 */ /* 0x000fc800078e02ff */
[----:B------:R-:W-:Y:S01]  /*1f910*/  IMAD.HI.U32 R2, R3, R11, R2 ;  /* 0x0000000b03027227 */ /* 0x000fe200078e0002 */
[----:B------:R-:W-:-:S05]  /*1f920*/  IABS R3, R0 ;  /* 0x0000000000037213 */ /* 0x000fca0000000000 */
        /* <DEDUP_REMOVED lines=15> */
[----:B------:R-:W-:-:S03]  /*1fa20*/  IMAD R0, R5, R9, R0 ;  /* 0x0000000905007224 */ /* 0x000fc600078e0200 */
[----:B------:R-:W-:-:S04]  /*1fa30*/  VIADDMNMX R4, R3, R4, R6, PT ;  /* 0x0000000403047246 */ /* 0x000fc80003800106 */
[----:B------:R-:W-:-:S04]  /*1fa40*/  IABS R6, R4 ;  /* 0x0000000400067213 */ /* 0x000fc80000000000 */
[----:B------:R-:W0:Y:S08]  /*1fa50*/  I2F.RP R8, R6 ;  /* 0x0000000600087306 */ /* 0x000e300000209400 */
[----:B0-----:R-:W0:Y:S02]  /*1fa60*/  MUFU.RCP R8, R8 ;  /* 0x0000000800087308 */ /* 0x001e240000001000 */
[----:B0-----:R-:W-:Y:S01]  /*1fa70*/  VIADD R2, R8, 0xffffffe ;  /* 0x0ffffffe08027836 */ /* 0x001fe20000000000 */
[----:B------:R-:W-:-:S05]  /*1fa80*/  IABS R8, R0 ;  /* 0x0000000000087213 */ /* 0x000fca0000000000 */
[----:B------:R0:W2:Y:S02]  /*1fa90*/  F2I.FTZ.U32.TRUNC.NTZ R3, R2 ;  /* 0x0000000200037305 */ /* 0x0000a4000021f000 */
[----:B0-----:R-:W-:Y:S01]  /*1faa0*/  IMAD.MOV.U32 R2, RZ, RZ, RZ ;  /* 0x000000ffff027224 */ /* 0x001fe200078e00ff */
[----:B--2---:R-:W-:-:S05]  /*1fab0*/  IADD3 R5, RZ, -R3, RZ ;  /* 0x80000003ff057210 */ /* 0x004fca0007ffe0ff */
[----:B------:R-:W-:-:S04]  /*1fac0*/  IMAD R5, R5, R6, RZ ;  /* 0x0000000605057224 */ /* 0x000fc800078e02ff */
[----:B------:R-:W-:Y:S01]  /*1fad0*/  IMAD.HI.U32 R3, R3, R5, R2 ;  /* 0x0000000503037227 */ /* 0x000fe200078e0002 */
[-C--:B------:R-:W-:Y:S02]  /*1fae0*/  IABS R5, R4.reuse ;  /* 0x0000000400057213 */ /* 0x080fe40000000000 */
[C---:B------:R-:W-:Y:S01]  /*1faf0*/  LOP3.LUT R2, R0.reuse, R4, RZ, 0x3c, !PT ;  /* 0x0000000400027212 */ /* 0x040fe200078e3cff */
[----:B------:R-:W-:Y:S02]  /*1fb00*/  IMAD.IADD R0, R0, 0x1, R7 ;  /* 0x0000000100007824 */ /* 0x000fe400078e0207 */
[----:B------:R-:W-:Y:S01]  /*1fb10*/  IMAD.MOV R5, RZ, RZ, -R5 ;  /* 0x000000ffff057224 */ /* 0x000fe200078e0a05 */
[----:B------:R-:W-:Y:S01]  /*1fb20*/  ISETP.GE.AND P2, PT, R2, RZ, PT ;  /* 0x000000ff0200720c */ /* 0x000fe20003f46270 */
[----:B------:R-:W-:-:S04]  /*1fb30*/  IMAD.HI.U32 R3, R3, R8, RZ ;  /* 0x0000000803037227 */ /* 0x000fc800078e00ff */
[----:B------:R-:W-:-:S05]  /*1fb40*/  IMAD R5, R3, R5, R8 ;  /* 0x0000000503057224 */ /* 0x000fca00078e0208 */
[----:B------:R-:W-:-:S13]  /*1fb50*/  ISETP.GT.U32.AND P1, PT, R6, R5, PT ;  /* 0x000000050600720c */ /* 0x000fda0003f24070 */
[----:B------:R-:W-:Y:S02]  /*1fb60*/  @!P1 IMAD.IADD R5, R5, 0x1, -R6 ;  /* 0x0000000105059824 */ /* 0x000fe400078e0a06 */
[----:B------:R-:W-:Y:S01]  /*1fb70*/  @!P1 VIADD R3, R3, 0x1 ;  /* 0x0000000103039836 */ /* 0x000fe20000000000 */
[----:B------:R-:W-:Y:S02]  /*1fb80*/  ISETP.NE.AND P1, PT, R4, RZ, PT ;  /* 0x000000ff0400720c */ /* 0x000fe40003f25270 */
[----:B------:R-:W-:-:S13]  /*1fb90*/  ISETP.GE.U32.AND P0, PT, R5, R6, PT ;  /* 0x000000060500720c */ /* 0x000fda0003f06070 */
[----:B------:R-:W-:-:S04]  /*1fba0*/  @P0 VIADD R3, R3, 0x1 ;  /* 0x0000000103030836 */ /* 0x000fc80000000000 */
[----:B------:R-:W-:Y:S01]  /*1fbb0*/  @!P2 IMAD.MOV R3, RZ, RZ, -R3 ;  /* 0x000000ffff03a224 */ /* 0x000fe200078e0a03 */
[----:B------:R-:W-:Y:S01]  /*1fbc0*/  @!P1 LOP3.LUT R3, RZ, R4, RZ, 0x33, !PT ;  /* 0x00000004ff039212 */ /* 0x000fe200078e33ff */
[----:B------:R-:W-:-:S04]  /*1fbd0*/  IMAD.MOV R4, RZ, RZ, -R4 ;  /* 0x000000ffff047224 */ /* 0x000fc800078e0a04 */
[----:B------:R-:W-:Y:S01]  /*1fbe0*/  IMAD R18, R3, R4, R0 ;  /* 0x0000000403127224 */ /* 0x000fe200078e0200 */
[----:B------:R-:W-:-:S04]  /*1fbf0*/  LOP3.LUT R0, RZ, R3, RZ, 0x33, !PT ;  /* 0x00000003ff007212 */ /* 0x000fc800078e33ff */
[----:B------:R-:W-:Y:S01]  /*1fc00*/  IADD3 R17, R17, R0, RZ ;  /* 0x0000000011117210 */ /* 0x000fe20007ffe0ff */
[----:B------:R-:W-:Y:S06]  /*1fc10*/  BRA `(.L_x_2903) ;  /* 0x00000000001c7947 */ /* 0x000fec0003800000 */
.L_x_2895:
[----:B------:R-:W-:Y:S01]  /*1fc20*/  UMOV UR4, URZ ;  /* 0x0000003f00047c82 */ /* 0x000fe20008000000 */
[----:B------:R-:W-:Y:S01]  /*1fc30*/  UMOV UR5, URZ ;  /* 0x0000003f00057c82 */ /* 0x000fe20008000000 */
[----:B------:R-:W-:Y:S01]  /*1fc40*/  ULDC UR6, c[0x0][0xc3c] ;  /* 0x00030f0000067ab9 */ /* 0x000fe20000000800 */
[----:B------:R-:W-:Y:S02]  /*1fc50*/  IMAD.MOV.U32 R16, RZ, RZ, R0 ;  /* 0x000000ffff107224 */ /* 0x000fe400078e0000 */
[----:B------:R-:W-:Y:S02]  /*1fc60*/  IMAD.U32 R17, RZ, RZ, UR4 ;  /* 0x00000004ff117e24 */ /* 0x000fe4000f8e00ff */
[----:B------:R-:W-:Y:S02]  /*1fc70*/  IMAD.U32 R18, RZ, RZ, UR5 ;  /* 0x00000005ff127e24 */ /* 0x000fe4000f8e00ff */
[----:B------:R-:W-:-:S07]  /*1fc80*/  IMAD.U32 R19, RZ, RZ, UR6 ;  /* 0x00000006ff137e24 */ /* 0x000fce000f8e00ff */
.L_x_2903:
[----:B------:R-:W2:Y:S01]  /*1fc90*/  S2R R0, SR_TID.X ;  /* 0x0000000000007919 */ /* 0x000ea20000002100 */
[----:B------:R-:W-:Y:S05]  /*1fca0*/  WARPSYNC.ALL ;  /* 0x0000000000007948 */ /* 0x000fea0003800000 */
[----:B------:R-:W-:Y:S01]  /*1fcb0*/  BAR.SYNC.DEFER_BLOCKING 0x4, 0x180 ;  /* 0x0106000000007b1d */ /* 0x000fe20000010000 */
[----:B--2---:R-:W-:-:S04]  /*1fcc0*/  LOP3.LUT R0, R0, 0x1f, RZ, 0xc0, !PT ;  /* 0x0000001f00007812 */ /* 0x004fc800078ec0ff */
[----:B------:R-:W-:-:S13]  /*1fcd0*/  ISETP.NE.AND P0, PT, R0, RZ, PT ;  /* 0x000000ff0000720c */ /* 0x000fda0003f05270 */
[----:B0-----:R-:W0:Y:S01]  /*1fce0*/  @!P0 S2R R3, SR_CgaCtaId ;  /* 0x0000000000038919 */ /* 0x001e220000008800 */
[----:B------:R-:W-:-:S04]  /*1fcf0*/  @!P0 MOV R0, 0x400 ;  /* 0x0000040000008802 */ /* 0x000fc80000000f00 */
[----:B0-----:R-:W-:-:S05]  /*1fd00*/  @!P0 LEA R23, R3, R0, 0x18 ;  /* 0x0000000003178211 */ /* 0x001fca00078ec0ff */
[----:B------:R0:W-:Y:S01]  /*1fd10*/  @!P0 STS.128 [R23+0x28cd0], R16 ;  /* 0x028cd01017008388 */ /* 0x0001e20000000c00 */
[----:B------:R-:W-:Y:S06]  /*1fd20*/  BAR.ARV 0x5, 0x180 ;  /* 0x0146000000007b1d */ /* 0x000fec0000002000 */
.L_x_2892:
[----:B------:R-:W-:Y:S02]  /*1fd30*/  ULDC UR4, c[0x0][0xc3c] ;  /* 0x00030f0000047ab9 */ /* 0x000fe40000000800 */
[----:B0-----:R-:W-:-:S13]  /*1fd40*/  ISETP.GE.AND P0, PT, R19, UR4, PT ;  /* 0x0000000413007c0c */ /* 0x001fda000bf06270 */
[----:B------:R-:W-:Y:S05]  /*1fd50*/  @!P0 BRA `(.L_x_2904) ;  /* 0xffffff94003c8947 */ /* 0x000fea000383ffff */
[----:B------:R-:W-:Y:S05]  /*1fd60*/  BSYNC B8 ;  /* 0x0000000000087941 */ /* 0x000fea0003800000 */
.L_x_2781:
[----:B------:R-:W5:Y:S01]  /*1fd70*/  LDL.LU R0, [R1+0x1c] ;  /* 0x00001c0001007983 */ /* 0x000f620000300800 */
[----:B------:R-:W-:Y:S01]  /*1fd80*/  BSSY B0, `(.L_x_2905) ;  /* 0x000000b000007945 */ /* 0x000fe20003800000 */
[----:B------:R-:W1:Y:S01]  /*1fd90*/  S2R R5, SR_CgaCtaId ;  /* 0x0000000000057919 */ /* 0x000e620000008800 */
[----:B-----5:R-:W-:-:S05]  /*1fda0*/  VIADD R0, R0, 0x1 ;  /* 0x0000000100007836 */ /* 0x020fca0000000000 */
        /* <DEDUP_REMOVED lines=8> */
.L_x_3048:
[----:B------:R-:W-:Y:S05]  /*1fe30*/  BSYNC B0 ;  /* 0x0000000000007941 */ /* 0x000fea0003800000 */
.L_x_2905:
[----:B------:R-:W-:-:S03]  /*1fe40*/  UMOV UR4, 0xffffffff ;  /* 0xffffffff00047882 */ /* 0x000fc60000000000 */
[----:B------:R-:W-:Y:S05]  /*1fe50*/  BRA.DIV UR4, `(.L_x_2907) ;  /* 0x0000004204707947 */ /* 0x000fea000b800000 */
[----:B0-----:R-:W0:Y:S02]  /*1fe60*/  S2R R0, SR_TID.X ;  /* 0x0000000000007919 */ /* 0x001e240000002100 */
[----:B0-----:R-:W-:-:S04]  /*1fe70*/  SHF.R.U32.HI R0, RZ, 0x5, R0 ;  /* 0x00000005ff007819 */ /* 0x001fc80000011600 */
[----:B------:R-:W-:-:S05]  /*1fe80*/  LOP3.LUT R0, R0, 0x3, RZ, 0xc0, !PT ;  /* 0x0000000300007812 */ /* 0x000fca00078ec0ff */
[----:B------:R0:W1:Y:S02]  /*1fe90*/  SHFL.IDX PT, R14, R0, RZ, 0x1f ;  /* 0x00001fff000e7589 */ /* 0x00006400000e0000 */
.L_x_3051:
[----:B-1----:R-:W-:-:S13]  /*1fea0*/  ISETP.NE.AND P0, PT, R14, RZ, PT ;  /* 0x000000ff0e00720c */ /* 0x002fda0003f05270 */
[----:B------:R-:W-:Y:S05]  /*1feb0*/  @P0 BRA `(.L_x_2552) ;  /* 0x0000000000880947 */ /* 0x000fea0003800000 */
[----:B------:R-:W-:-:S03]  /*1fec0*/  UMOV UR4, 0xffffffff ;  /* 0xffffffff00047882 */ /* 0x000fc60000000000 */
[----:B------:R-:W-:Y:S05]  /*1fed0*/  BRA.DIV UR4, `(.L_x_2908) ;  /* 0x0000004204847947 */ /* 0x000fea000b800000 */
[----:B------:R-:W-:-:S13]  /*1fee0*/  ELECT P6, URZ, PT ;  /* 0x00000000003f782f */ /* 0x000fda00038c0000 */
.L_x_3054:
[----:B------:R-:W-:Y:S05]  /*1fef0*/  @!P6 BRA `(.L_x_2552) ;  /* 0x000000000078e947 */ /* 0x000fea0003800000 */
[----:B------:R-:W-:-:S06]  /*1ff00*/  ULOP3.LUT UR4, UR36, 0x2, URZ, 0xfc, !UPT ;  /* 0x0000000224047892 */ /* 0x000fcc000f8efc3f */
[----:B0-----:R-:W-:-:S05]  /*1ff10*/  IMAD.U32 R0, RZ, RZ, UR4 ;  /* 0x00000004ff007e24 */ /* 0x001fca000f8e00ff */
[----:B------:R-:W-:-:S13]  /*1ff20*/  ISETP.NE.AND P0, PT, R0, 0x3, PT ;  /* 0x000000030000780c */ /* 0x000fda0003f05270 */
[----:B------:R-:W-:Y:S05]  /*1ff30*/  @!P0 BRA `(.L_x_2909) ;  /* 0x0000000000048947 */ /* 0x000fea0003800000 */
[----:B------:R-:W-:Y:S01]  /*1ff40*/  BPT.TRAP 0x1 ;  /* 0x000000040000795c */ /* 0x000fe20000300000 */
.L_x_2909:
[C---:B------:R-:W-:Y:S01]  /*1ff50*/  IMAD R5, R25.reuse, 0x8, R4 ;  /* 0x0000000819057824 */ /* 0x040fe200078e0204 */
[----:B------:R-:W-:Y:S02]  /*1ff60*/  SHF.L.U32 R0, R26, 0x1f, RZ ;  /* 0x0000001f1a007819 */ /* 0x000fe400000006ff */
[----:B------:R-:W-:Y:S02]  /*1ff70*/  IADD3 R25, R25, 0x1, RZ ;  /* 0x0000000119197810 */ /* 0x000fe40007ffe0ff */
[----:B------:R-:W0:Y:S02]  /*1ff80*/  SYNCS.PHASECHK.TRANS64.TRYWAIT P1, [R5+URZ+0x28c40], R0 ;  /* 0x028c4000050075a7 */ /* 0x000e24000802017f */
[----:B------:R-:W-:-:S04]  /*1ff90*/  ISETP.NE.AND P2, PT, R25, 0x2, PT ;  /* 0x000000021900780c */ /* 0x000fc80003f45270 */
[----:B------:R-:W-:Y:S01]  /*1ffa0*/  SEL R3, RZ, 0x1, P2 ;  /* 0x00000001ff037807 */ /* 0x000fe20001000000 */
[----:B0-----:R-:W-:Y:S08]  /*1ffb0*/  @!P1 BRA `(.L_x_2910) ;  /* 0x00000040006c9947 */ /* 0x001ff00003800000 */
.L_x_3055:
[----:B------:R-:W-:Y:S02]  /*1ffc0*/  SEL R25, R25, RZ, P2 ;  /* 0x000000ff19197207 */ /* 0x000fe40001000000 */
[----:B------:R-:W-:Y:S01]  /*1ffd0*/  LOP3.LUT R2, R26, R3, RZ, 0x3c, !PT ;  /* 0x000000031a027212 */ /* 0x000fe200078e3cff */
[----:B------:R-:W-:Y:S06]  /*1ffe0*/  @!P0 BRA `(.L_x_2911) ;  /* 0x0000000000048947 */ /* 0x000fec0003800000 */
[----:B------:R-:W-:Y:S01]  /*1fff0*/  BPT.TRAP 0x1 ;  /* 0x000000040000795c */ /* 0x000fe20000300000 */
.L_x_2911:
[----:B------:R-:W-:Y:S01]  /*20000*/  IMAD R25, R25, 0x8, R4 ;  /* 0x0000000819197824 */ /* 0x000fe200078e0204 */
[----:B------:R-:W-:-:S04]  /*20010*/  SHF.L.U32 R2, R2, 0x1f, RZ ;  /* 0x0000001f02027819 */ /* 0x000fc800000006ff */
[----:B------:R-:W1:Y:S02]  /*20020*/  SYNCS.PHASECHK.TRANS64.TRYWAIT P1, [R25+URZ+0x28c40], R2 ;  /* 0x028c4002190075a7 */ /* 0x000e64000802017f */
[----:B-1----:R-:W-:Y:S05]  /*20030*/  @!P1 BRA `(.L_x_2912) ;  /* 0x0000004000609947 */ /* 0x002fea0003800000 */
.L_x_3056:
[----:B------:R-:W-:Y:S05]  /*20040*/  @!P0 BRA `(.L_x_2913) ;  /* 0x0000000000048947 */ /* 0x000fea0003800000 */
[----:B------:R-:W-:Y:S01]  /*20050*/  BPT.TRAP 0x1 ;  /* 0x000000040000795c */ /* 0x000fe20000300000 */
.L_x_2913:
[----:B------:R-:W5:Y:S02]  /*20060*/  SYNCS.PHASECHK.TRANS64.TRYWAIT P1, [R5+URZ+0x28c60], R0 ;  /* 0x028c6000050075a7 */ /* 0x000f64000802017f */
[----:B-----5:R-:W-:Y:S05]  /*20070*/  @!P1 BRA `(.L_x_2914) ;  /* 0x0000004000649947 */ /* 0x020fea0003800000 */
.L_x_3057:
[----:B------:R-:W-:Y:S05]  /*20080*/  @!P0 BRA `(.L_x_2915) ;  /* 0x0000000000048947 */ /* 0x000fea0003800000 */
[----:B------:R-:W-:Y:S01]  /*20090*/  BPT.TRAP 0x1 ;  /* 0x000000040000795c */ /* 0x000fe20000300000 */
.L_x_2915:
[----:B------:R0:W0:Y:S02]  /*200a0*/  SYNCS.PHASECHK.TRANS64.TRYWAIT P0, [R25+URZ+0x28c60], R2 ;  /* 0x028c6002190075a7 */ /* 0x000024000800017f */
[----:B0-----:R-:W-:Y:S05]  /*200b0*/  @!P0 NANOSLEEP.SYNCS 0x989680 ;  /* 0x009896800000895d */ /* 0x001fea0003900000 */
[----:B------:R-:W0:Y:S02]  /*200c0*/  @!P0 SYNCS.PHASECHK.TRANS64 P0, [R25+URZ+0x28c60], R2 ;  /* 0x028c6002190085a7 */ /* 0x000e24000800007f */
[----:B0-----:R-:W-:Y:S05]  /*200d0*/  @!P0 BRA `(.L_x_2915) ;  /* 0xfffffffc00f08947 */ /* 0x001fea000383ffff */
.L_x_2552:
[----:B------:R-:W-:Y:S05]  /*200e0*/  BSYNC B9 ;  /* 0x0000000000097941 */ /* 0x000fea0003800000 */
.L_x_2549:
[----:B------:R-:W-:Y:S05]  /*200f0*/  EXIT ;  /* 0x000000000000794d */ /* 0x000fea0003800000 */
.L_x_2576:
[----:B0-----:R0:W1:Y:S02]  /*20100*/  SYNCS.PHASECHK.TRANS64.TRYWAIT P6, [R62+URZ+0x28c90], R69 ;  /* 0x028c90453e0075a7 */ /* 0x00106400080c017f */
[----:B-1----:R-:W-:Y:S05]  /*20110*/  @!P6 NANOSLEEP.SYNCS 0x989680 ;  /* 0x009896800000e95d */ /* 0x002fea0003900000 */
[----:B------:R-:W1:Y:S02]  /*20120*/  @!P6 SYNCS.PHASECHK.TRANS64 P6, [R62+URZ+0x28c90], R69 ;  /* 0x028c90453e00e5a7 */ /* 0x000e6400080c007f */
[----:B-1----:R-:W-:Y:S05]  /*20130*/  @!P6 BRA `(.L_x_2576) ;  /* 0xfffffffc00f0e947 */ /* 0x002fea000383ffff */
[----:B------:R-:W-:Y:S05]  /*20140*/  BRA `(.L_x_2916) ;  /* 0xfffffe2c00387947 */ /* 0x000fea000383ffff */
.L_x_2577:
        /* <DEDUP_REMOVED lines=8> */
.L_x_2918:
[----:B------:R-:W-:Y:S05]  /*201d0*/  BSYNC B1 ;  /* 0x0000000000017941 */ /* 0x000fea0003800000 */
.L_x_2917:
[----:B------:R-:W-:Y:S01]  /*201e0*/  IMAD.MOV.U32 R13, RZ, RZ, R68 ;  /* 0x000000ffff0d7224 */ /* 0x000fe200078e0044 */
[----:B------:R-:W-:Y:S01]  /*201f0*/  MOV R12, RZ ;  /* 0x000000ff000c7202 */ /* 0x000fe20000000f00 */
[----:B------:R-:W-:Y:S02]  /*20200*/  IMAD.MOV.U32 R11, RZ, RZ, 0x1c1f ;  /* 0x00001c1fff0b7424 */ /* 0x000fe400078e00ff */
[----:B------:R-:W-:Y:S02]  /*20210*/  IMAD.MOV.U32 R15, RZ, RZ, -0x1 ;  /* 0xffffffffff0f7424 */ /* 0x000fe400078e00ff */
[----:B------:R-:W-:-:S07]  /*20220*/  IMAD.MOV.U32 R67, RZ, RZ, R14 ;  /* 0x000000ffff437224 */ /* 0x000fce00078e000e */
[----:B------:R-:W-:Y:S05]  /*20230*/  WARPSYNC.COLLECTIVE R15, `(.L_x_2919) ;  /* 0x000000000f087348 */ /* 0x000fea0003c00000 */
[----:B------:R0:W1:Y:S02]  /*20240*/  SHFL.IDX P6, R14, R13, R12, R11 ;  /* 0x0000000c0d0e7389 */ /* 0x00006400000c000b */
[----:B01----:R-:W-:Y:S01]  /*20250*/  ENDCOLLECTIVE ;  /* 0x000000000000791b */ /* 0x003fe20003800000 */
.L_x_2919:
[----:B------:R-:W-:Y:S05]  /*20260*/  BRA `(.L_x_2920) ;  /* 0xfffffe2c00047947 */ /* 0x000fea000383ffff */
.L_x_2587:
[----:B0-----:R0:W1:Y:S02]  /*20270*/  SYNCS.PHASECHK.TRANS64.TRYWAIT P6, [R62+URZ+0x28c90], R69 ;  /* 0x028c90453e0075a7 */ /* 0x00106400080c017f */
[----:B-1----:R-:W-:Y:S05]  /*20280*/  @!P6 NANOSLEEP.SYNCS 0x989680 ;  /* 0x009896800000e95d */ /* 0x002fea0003900000 */
[----:B------:R-:W1:Y:S02]  /*20290*/  @!P6 SYNCS.PHASECHK.TRANS64 P6, [R62+URZ+0x28c90], R69 ;  /* 0x028c90453e00e5a7 */ /* 0x000e6400080c007f */
[----:B-1----:R-:W-:Y:S05]  /*202a0*/  @!P6 BRA `(.L_x_2587) ;  /* 0xfffffffc00f0e947 */ /* 0x002fea000383ffff */
[----:B------:R-:W-:Y:S05]  /*202b0*/  BRA `(.L_x_2921) ;  /* 0xfffffe3400607947 */ /* 0x000fea000383ffff */
.L_x_2588:
        /* <DEDUP_REMOVED lines=8> */
.L_x_2923:
[----:B------:R-:W-:Y:S05]  /*20340*/  BSYNC B1 ;  /* 0x0000000000017941 */ /* 0x000fea0003800000 */
.L_x_2922:
        /* <DEDUP_REMOVED lines=8> */
.L_x_2924:
[----:B------:R-:W-:Y:S01]  /*203d0*/  IMAD.MOV.U32 R68, RZ, RZ, R14 ;  /* 0x000000ffff447224 */ /* 0x000fe200078e000e */
[----:B------:R-:W-:Y:S06]  /*203e0*/  BRA `(.L_x_2925) ;  /* 0xfffffe3400287947 */ /* 0x000fec000383ffff */
.L_x_2593:
[----:B0-----:R0:W1:Y:S02]  /*203f0*/  SYNCS.PHASECHK.TRANS64.TRYWAIT P0, [R62+URZ+0x28c90], R69 ;  /* 0x028c90453e0075a7 */ /* 0x001064000800017f */
[----:B-1----:R-:W-:Y:S05]  /*20400*/  @!P0 NANOSLEEP.SYNCS 0x989680 ;  /* 0x009896800000895d */ /* 0x002fea0003900000 */
[----:B------:R-:W1:Y:S02]  /*20410*/  @!P0 SYNCS.PHASECHK.TRANS64 P0, [R62+URZ+0x28c90], R69 ;  /* 0x028c90453e0085a7 */ /* 0x000e64000800007f */
[----:B-1----:R-:W-:Y:S05]  /*20420*/  @!P0 BRA `(.L_x_2593) ;  /* 0xfffffffc00f08947 */ /* 0x002fea000383ffff */
[----:B------:R-:W-:Y:S05]  /*20430*/  BRA `(.L_x_2926) ;  /* 0xfffffe3c00247947 */ /* 0x000fea000383ffff */
.L_x_2594:
[----:B------:R-:W-:Y:S01]  /*20440*/  BSSY B1, `(.L_x_2927) ;  /* 0x0000007000017945 */ /* 0x000fe20003800000 */
[----:B------:R-:W-:Y:S02]  /*20450*/  IMAD.MOV.U32 R12, RZ, RZ, RZ ;  /* 0x000000ffff0c7224 */ /* 0x000fe400078e00ff */
[----:B------:R-:W-:Y:S02]  /*20460*/  IMAD.MOV.U32 R11, RZ, RZ, 0x1c1f ;  /* 0x00001c1fff0b7424 */ /* 0x000fe400078e00ff */
[----:B------:R-:W-:-:S07]  /*20470*/  IMAD.MOV.U32 R15, RZ, RZ, -0x1 ;  /* 0xffffffffff0f7424 */ /* 0x000fce00078e00ff */
[----:B0-----:R-:W-:Y:S05]  /*20480*/  WARPSYNC.COLLECTIVE R15, `(.L_x_2928) ;  /* 0x000000000f087348 */ /* 0x001fea0003c00000 */
[----:B------:R1:W2:Y:S02]  /*20490*/  SHFL.IDX P6, R14, R13, R12, R11 ;  /* 0x0000000c0d0e7389 */ /* 0x0002a400000c000b */
[----:B012---:R-:W-:Y:S01]  /*204a0*/  ENDCOLLECTIVE ;  /* 0x000000000000791b */ /* 0x007fe20003800000 */
.L_x_2928:
[----:B------:R-:W-:Y:S05]  /*204b0*/  BSYNC B1 ;  /* 0x0000000000017941 */ /* 0x000fea0003800000 */
.L_x_2927:
        /* <DEDUP_REMOVED lines=8> */
.L_x_2929:
[----:B------:R-:W-:Y:S05]  /*20540*/  BRA `(.L_x_2930) ;  /* 0xfffffe3c004c7947 */ /* 0x000fea000383ffff */
.L_x_2598:
[----:B--2---:R2:W4:Y:S02]  /*20550*/  SYNCS.PHASECHK.TRANS64.TRYWAIT P5, [R62+URZ+0x28cb0], R69 ;  /* 0x028cb0453e0075a7 */ /* 0x00452400080a017f */
[----:B----4-:R-:W-:Y:S05]  /*20560*/  @!P5 NANOSLEEP.SYNCS 0x989680 ;  /* 0x009896800000d95d */ /* 0x010fea0003900000 */
[----:B------:R-:W4:Y:S02]  /*20570*/  @!P5 SYNCS.PHASECHK.TRANS64 P5, [R62+URZ+0x28cb0], R69 ;  /* 0x028cb0453e00d5a7 */ /* 0x000f2400080a007f */
[----:B----4-:R-:W-:Y:S05]  /*20580*/  @!P5 BRA `(.L_x_2598) ;  /* 0xfffffffc00f0d947 */ /* 0x010fea000383ffff */
[----:B------:R-:W-:Y:S05]  /*20590*/  BRA `(.L_x_2931) ;  /* 0xfffffe3c00d87947 */ /* 0x000fea000383ffff */
.L_x_2617:
[----:B0-----:R0:W1:Y:S02]  /*205a0*/  SYNCS.PHASECHK.TRANS64.TRYWAIT P1, [R3+URZ+0x28c50], R6 ;  /* 0x028c5006030075a7 */ /* 0x001064000802017f */
[----:B-1----:R-:W-:Y:S05]  /*205b0*/  @!P1 NANOSLEEP.SYNCS 0x989680 ;  /* 0x009896800000995d */ /* 0x002fea0003900000 */
[----:B------:R-:W1:Y:S02]  /*205c0*/  @!P1 SYNCS.PHASECHK.TRANS64 P1, [R3+URZ+0x28c50], R6 ;  /* 0x028c5006030095a7 */ /* 0x000e64000802007f */
[----:B-1----:R-:W-:Y:S05]  /*205d0*/  @!P1 BRA `(.L_x_2617) ;  /* 0xfffffffc00f09947 */ /* 0x002fea000383ffff */
[----:B------:R-:W-:Y:S05]  /*205e0*/  BRA `(.L_x_2932) ;  /* 0xfffffe5000d87947 */ /* 0x000fea000383ffff */
.L_x_2625:
[----:B-1----:R1:W2:Y:S02]  /*205f0*/  SYNCS.PHASECHK.TRANS64.TRYWAIT P1, [R5+URZ+0x28c50], R14 ;  /* 0x028c500e050075a7 */ /* 0x0022a4000802017f */
[----:B--2---:R-:W-:Y:S05]  /*20600*/  @!P1 NANOSLEEP.SYNCS 0x989680 ;  /* 0x009896800000995d */ /* 0x004fea0003900000 */
[----:B------:R-:W2:Y:S02]  /*20610*/  @!P1 SYNCS.PHASECHK.TRANS64 P1, [R5+URZ+0x28c50], R14 ;  /* 0x028c500e050095a7 */ /* 0x000ea4000802007f */
[----:B--2---:R-:W-:Y:S05]  /*20620*/  @!P1 BRA `(.L_x_2625) ;  /* 0xfffffffc00f09947 */ /* 0x004fea000383ffff */
[----:B------:R-:W-:Y:S05]  /*20630*/  BRA `(.L_x_2624) ;  /* 0xfffffe6000047947 */ /* 0x000fea000383ffff */
.L_x_2647:
        /* <DEDUP_REMOVED lines=8> */
.L_x_2934:
[----:B------:R-:W-:Y:S05]  /*206c0*/  BSYNC B1 ;  /* 0x0000000000017941 */ /* 0x000fea0003800000 */
.L_x_2933:
        /* <DEDUP_REMOVED lines=8> */
.L_x_2935:
[----:B------:R-:W-:Y:S02]  /*20750*/  IMAD.MOV.U32 R13, RZ, RZ, R8 ;  /* 0x000000ffff0d7224 */ /* 0x000fe400078e0008 */
[----:B------:R-:W-:-:S07]  /*20760*/  IMAD.MOV.U32 R0, RZ, RZ, R14 ;  /* 0x000000ffff007224 */ /* 0x000fce00078e000e */
[----:B------:R-:W-:Y:S05]  /*20770*/  WARPSYNC.COLLECTIVE R15, `(.L_x_2936) ;  /* 0x000000000f087348 */ /* 0x000fea0003c00000 */
[----:B------:R0:W1:Y:S02]  /*20780*/  SHFL.IDX P6, R14, R13, R12, R11 ;  /* 0x0000000c0d0e7389 */ /* 0x00006400000c000b */
[----:B01----:R-:W-:Y:S01]  /*20790*/  ENDCOLLECTIVE ;  /* 0x000000000000791b */ /* 0x003fe20003800000 */
.L_x_2936:
[----:B------:R-:W-:Y:S01]  /*207a0*/  IMAD.MOV.U32 R13, RZ, RZ, R7 ;  /* 0x000000ffff0d7224 */ /* 0x000fe200078e0007 */
[----:B------:R-:W-:-:S07]  /*207b0*/  MOV R5, R14 ;  /* 0x0000000e00057202 */ /* 0x000fce0000000f00 */
[----:B------:R-:W-:Y:S05]  /*207c0*/  WARPSYNC.COLLECTIVE R15, `(.L_x_2937) ;  /* 0x000000000f087348 */ /* 0x000fea0003c00000 */
[----:B------:R0:W1:Y:S02]  /*207d0*/  SHFL.IDX P6, R14, R13, R12, R11 ;  /* 0x0000000c0d0e7389 */ /* 0x00006400000c000b */
[----:B01----:R-:W-:Y:S01]  /*207e0*/  ENDCOLLECTIVE ;  /* 0x000000000000791b */ /* 0x003fe20003800000 */
.L_x_2937:
[----:B------:R-:W-:Y:S05]  /*207f0*/  BRA `(.L_x_2938) ;  /* 0xfffffe7800d87947 */ /* 0x000fea000383ffff */
.L_x_2650:
[----:B------:R-:W-:Y:S01]  /*20800*/  BSSY B1, `(.L_x_2939) ;  /* 0x0000008000017945 */ /* 0x000fe20003800000 */
[----:B------:R-:W-:Y:S02]  /*20810*/  IMAD.MOV.U32 R13, RZ, RZ, R6 ;  /* 0x000000ffff0d7224 */ /* 0x000fe400078e0006 */
[----:B------:R-:W-:Y:S02]  /*20820*/  IMAD.MOV.U32 R12, RZ, RZ, 0x1 ;  /* 0x00000001ff0c7424 */ /* 0x000fe400078e00ff */
[----:B------:R-:W-:Y:S02]  /*20830*/  IMAD.MOV.U32 R11, RZ, RZ, 0x1c1f ;  /* 0x00001c1fff0b7424 */ /* 0x000fe400078e00ff */
[----:B------:R-:W-:-:S07]  /*20840*/  IMAD.MOV.U32 R15, RZ, RZ, -0x1 ;  /* 0xffffffffff0f7424 */ /* 0x000fce00078e00ff */
[----:B0---4-:R-:W-:Y:S05]  /*20850*/  WARPSYNC.COLLECTIVE R15, `(.L_x_2940) ;  /* 0x000000000f087348 */ /* 0x011fea0003c00000 */
[----:B----4-:R1:W2:Y:S02]  /*20860*/  SHFL.IDX P6, R14, R13, R12, R11 ;  /* 0x0000000c0d0e7389 */ /* 0x0102a400000c000b */
[----:B012---:R-:W-:Y:S01]  /*20870*/  ENDCOLLECTIVE ;  /* 0x000000000000791b */ /* 0x007fe20003800000 */
.L_x_2940:
[----:B------:R-:W-:Y:S05]  /*20880*/  BSYNC B1 ;  /* 0x0000000000017941 */ /* 0x000fea0003800000 */
.L_x_2939:
[----:B------:R-:W-:Y:S01]  /*20890*/  IMAD.MOV.U32 R13, RZ, RZ, R4 ;  /* 0x000000ffff0d7224 */ /* 0x000fe200078e0004 */
[----:B------:R-:W-:Y:S01]  /*208a0*/  MOV R12, 0x1 ;  /* 0x00000001000c7802 */ /* 0x000fe20000000f00 */
[----:B------:R-:W-:Y:S02]  /*208b0*/  IMAD.MOV.U32 R11, RZ, RZ, 0x1c1f ;  /* 0x00001c1fff0b7424 */ /* 0x000fe400078e00ff */
[----:B------:R-:W-:Y:S02]  /*208c0*/  IMAD.MOV.U32 R15, RZ, RZ, -0x1 ;  /* 0xffffffffff0f7424 */ /* 0x000fe400078e00ff */
[----:B------:R-:W-:-:S07]  /*208d0*/  IMAD.MOV.U32 R3, RZ, RZ, R14 ;  /* 0x000000ffff037224 */ /* 0x000fce00078e000e */
[----:B------:R-:W-:Y:S05]  /*208e0*/  WARPSYNC.COLLECTIVE R15, `(.L_x_2941) ;  /* 0x000000000f087348 */ /* 0x000fea0003c00000 */
[----:B------:R0:W1:Y:S02]  /*208f0*/  SHFL.IDX P6, R14, R13, R12, R11 ;  /* 0x0000000c0d0e7389 */ /* 0x00006400000c000b */
[----:B01----:R-:W-:Y:S01]  /*20900*/  ENDCOLLECTIVE ;  /* 0x000000000000791b */ /* 0x003fe20003800000 */
.L_x_2941:
[----:B------:R-:W-:Y:S02]  /*20910*/  IMAD.MOV.U32 R13, RZ, RZ, R8 ;  /* 0x000000ffff0d7224 */ /* 0x000fe400078e0008 */
[----:B------:R-:W-:-:S07]  /*20920*/  IMAD.MOV.U32 R0, RZ, RZ, R14 ;  /* 0x000000ffff007224 */ /* 0x000fce00078e000e */
[----:B------:R-:W-:Y:S05]  /*20930*/  WARPSYNC.COLLECTIVE R15, `(.L_x_2942) ;  /* 0x000000000f087348 */ /* 0x000fea0003c00000 */
[----:B------:R0:W1:Y:S02]  /*20940*/  SHFL.IDX P6, R14, R13, R12, R11 ;  /* 0x0000000c0d0e7389 */ /* 0x00006400000c000b */
[----:B01----:R-:W-:Y:S01]  /*20950*/  ENDCOLLECTIVE ;  /* 0x000000000000791b */ /* 0x003fe20003800000 */
.L_x_2942:
[----:B------:R-:W-:Y:S02]  /*20960*/  IMAD.MOV.U32 R13, RZ, RZ, R7 ;  /* 0x000000ffff0d7224 */ /* 0x000fe400078e0007 */
[----:B------:R-:W-:-:S07]  /*20970*/  IMAD.MOV.U32 R5, RZ, RZ, R14 ;  /* 0x000000ffff057224 */ /* 0x000fce00078e000e */
[----:B------:R-:W-:Y:S05]  /*20980*/  WARPSYNC.COLLECTIVE R15, `(.L_x_2943) ;  /* 0x000000000f087348 */ /* 0x000fea0003c00000 */
[----:B------:R0:W1:Y:S02]  /*20990*/  SHFL.IDX P6, R14, R13, R12, R11 ;  /* 0x0000000c0d0e7389 */ /* 0x00006400000c000b */
[----:B01----:R-:W-:Y:S01]  /*209a0*/  ENDCOLLECTIVE ;  /* 0x000000000000791b */ /* 0x003fe20003800000 */
.L_x_2943:
[----:B------:R-:W-:Y:S05]  /*209b0*/  BRA `(.L_x_2944) ;  /* 0xfffffe7c00347947 */ /* 0x000fea000383ffff */
.L_x_2654:
[----:B0-----:R0:W1:Y:S02]  /*209c0*/  SYNCS.PHASECHK.TRANS64.TRYWAIT P0, [R2+URZ+0x28c00], R35 ;  /* 0x028c0023020075a7 */ /* 0x001064000800017f */
[----:B-1----:R-:W-:Y:S05]  /*209d0*/  @!P0 NANOSLEEP.SYNCS 0x989680 ;  /* 0x009896800000895d */ /* 0x002fea0003900000 */
[----:B------:R-:W1:Y:S02]  /*209e0*/  @!P0 SYNCS.PHASECHK.TRANS64 P0, [R2+URZ+0x28c00], R35 ;  /* 0x028c0023020085a7 */ /* 0x000e64000800007f */
[----:B-1----:R-:W-:Y:S05]  /*209f0*/  @!P0 BRA `(.L_x_2654) ;  /* 0xfffffffc00f08947 */ /* 0x002fea000383ffff */
[----:B------:R-:W-:Y:S05]  /*20a00*/  BRA `(.L_x_2945) ;  /* 0xfffffe8000347947 */ /* 0x000fea000383ffff */
.L_x_2662:
[----:B------:R-:W0:Y:S01]  /*20a10*/  LDC R39, c[0x0][0x3f4] ;  /* 0x0000fd00ff277b82 */ /* 0x000e220000000800 */
[----:B------:R-:W-:Y:S01]  /*20a20*/  BSSY B1, `(.L_x_2946) ;  /* 0x0000008000017945 */ /* 0x000fe20003800000 */
[----:B------:R-:W-:Y:S01]  /*20a30*/  IMAD.MOV.U32 R13, RZ, RZ, R26 ;  /* 0x000000ffff0d7224 */ /* 0x000fe200078e001a */
[----:B------:R-:W-:Y:S01]  /*20a40*/  MOV R12, RZ ;  /* 0x000000ff000c7202 */ /* 0x000fe20000000f00 */
[----:B------:R-:W-:Y:S02]  /*20a50*/  IMAD.MOV.U32 R11, RZ, RZ, 0x1c1f ;  /* 0x00001c1fff0b7424 */ /* 0x000fe400078e00ff */
[----:B------:R-:W-:-:S07]  /*20a60*/  IMAD.MOV.U32 R15, RZ, RZ, -0x1 ;  /* 0xffffffffff0f7424 */ /* 0x000fce00078e00ff */
[----:B0-----:R-:W-:Y:S05]  /*20a70*/  WARPSYNC.COLLECTIVE R15, `(.L_x_2947) ;  /* 0x000000000f087348 */ /* 0x001fea0003c00000 */
[----:B------:R1:W2:Y:S02]  /*20a80*/  SHFL.IDX P6, R14, R13, R12, R11 ;  /* 0x0000000c0d0e7389 */ /* 0x0002a400000c000b */
[----:B012---:R-:W-:Y:S01]  /*20a90*/  ENDCOLLECTIVE ;  /* 0x000000000000791b */ /* 0x007fe20003800000 */
.L_x_2947:
[----:B------:R-:W-:Y:S05]  /*20aa0*/  BSYNC B1 ;  /* 0x0000000000017941 */ /* 0x000fea0003800000 */
.L_x_2946:
[----:B------:R-:W-:Y:S01]  /*20ab0*/  IMAD.MOV.U32 R13, RZ, RZ, R25 ;  /* 0x000000ffff0d7224 */ /* 0x000fe200078e0019 */
[----:B------:R-:W-:Y:S01]  /*20ac0*/  ISETP.GE.AND P0, PT, R16, R39, PT ;  /* 0x000000271000720c */ /* 0x000fe20003f06270 */
[----:B------:R-:W-:Y:S02]  /*20ad0*/  IMAD.MOV.U32 R12, RZ, RZ, RZ ;  /* 0x000000ffff0c7224 */ /* 0x000fe400078e00ff */
[----:B------:R-:W-:Y:S02]  /*20ae0*/  IMAD.MOV.U32 R11, RZ, RZ, 0x1c1f ;  /* 0x00001c1fff0b7424 */ /* 0x000fe400078e00ff */
[----:B------:R-:W-:Y:S02]  /*20af0*/  IMAD.MOV.U32 R15, RZ, RZ, -0x1 ;  /* 0xffffffffff0f7424 */ /* 0x000fe400078e00ff */
[----:B------:R-:W-:Y:S02]  /*20b00*/  IMAD.MOV.U32 R0, RZ, RZ, R14 ;  /* 0x000000ffff007224 */ /* 0x000fe400078e000e */
[----:B------:R-:W-:-:S07]  /*20b10*/  IMAD R34, R23, R34, RZ ;  /* 0x0000002217227224 */ /* 0x000fce00078e02ff */
[----:B------:R-:W-:Y:S05]  /*20b20*/  WARPSYNC.COLLECTIVE R15, `(.L_x_2948) ;  /* 0x000000000f087348 */ /* 0x000fea0003c00000 */
[----:B------:R0:W1:Y:S02]  /*20b30*/  SHFL.IDX P6, R14, R13, R12, R11 ;  /* 0x0000000c0d0e7389 */ /* 0x00006400000c000b */
[----:B01----:R-:W-:Y:S01]  /*20b40*/  ENDCOLLECTIVE ;  /* 0x000000000000791b */ /* 0x003fe20003800000 */
.L_x_2948:
[----:B------:R-:W-:Y:S01]  /*20b50*/  ISETP.GE.OR P1, PT, R37, R34, P0 ;  /* 0x000000222500720c */ /* 0x000fe20000726670 */
[----:B------:R-:W-:-:S12]  /*20b60*/  IMAD.MOV.U32 R13, RZ, RZ, R24 ;  /* 0x000000ffff0d7224 */ /* 0x000fd800078e0018 */
[C---:B------:R-:W-:Y:S01]  /*20b70*/  @!P1 IMAD.SHL.U32 R5, R16.reuse, 0x2, RZ ;  /* 0x0000000210059824 */ /* 0x040fe200078e00ff */
[----:B------:R-:W-:Y:S02]  /*20b80*/  @!P1 SHF.L.U64.HI R21, R16, 0x1, R17 ;  /* 0x0000000110159819 */ /* 0x000fe40000010211 */
[----:B------:R-:W-:-:S07]  /*20b90*/  MOV R3, R14 ;  /* 0x0000000e00037202 */ /* 0x000fce0000000f00 */
[----:B------:R-:W-:Y:S05]  /*20ba0*/  WARPSYNC.COLLECTIVE R15, `(.L_x_2949) ;  /* 0x000000000f087348 */ /* 0x000fea0003c00000 */
[----:B------:R0:W1:Y:S02]  /*20bb0*/  SHFL.IDX P6, R14, R13, R12, R11 ;  /* 0x0000000c0d0e7389 */ /* 0x00006400000c000b */
[----:B01----:R-:W-:Y:S01]  /*20bc0*/  ENDCOLLECTIVE ;  /* 0x000000000000791b */ /* 0x003fe20003800000 */
.L_x_2949:
[----:B------:R-:W-:-:S05]  /*20bd0*/  @!P1 IADD3 R6, P2, R3, R5, RZ ;  /* 0x0000000503069210 */ /* 0x000fca0007f5e0ff */
[----:B------:R-:W-:Y:S02]  /*20be0*/  @!P1 IMAD.X R7, R0, 0x1, R21, P2 ;  /* 0x0000000100079824 */ /* 0x000fe400010e0615 */
[----:B------:R-:W-:Y:S02]  /*20bf0*/  IMAD.MOV.U32 R13, RZ, RZ, R27 ;  /* 0x000000ffff0d7224 */ /* 0x000fe400078e001b */
[----:B------:R-:W-:-:S07]  /*20c00*/  IMAD.MOV.U32 R4, RZ, RZ, R14 ;  /* 0x000000ffff047224 */ /* 0x000fce00078e000e */
[----:B------:R-:W-:Y:S05]  /*20c10*/  WARPSYNC.COLLECTIVE R15, `(.L_x_2950) ;  /* 0x000000000f087348 */ /* 0x000fea0003c00000 */
[----:B------:R0:W1:Y:S02]  /*20c20*/  SHFL.IDX P6, R14, R13, R12, R11 ;  /* 0x0000000c0d0e7389 */ /* 0x00006400000c000b */
[----:B01----:R-:W-:Y:S01]  /*20c30*/  ENDCOLLECTIVE ;  /* 0x000000000000791b */ /* 0x003fe20003800000 */
.L_x_2950:
[----:B------:R-:W2:Y:S01]  /*20c40*/  @!P1 LD.E.128 R8, desc[UR40][R6.64] ;  /* 0x0000002806089980 */ /* 0x000ea2000c101d00 */
[----:B------:R-:W-:-:S05]  /*20c50*/  @!P1 IADD3 R14, P2, R14, R5, RZ ;  /* 0x000000050e0e9210 */ /* 0x000fca0007f5e0ff */
[----:B------:R-:W-:-:S04]  /*20c60*/  @!P1 IMAD.X R3, R4, 0x1, R21, P2 ;  /* 0x0000000104039824 */ /* 0x000fc800010e0615 */
[----:B------:R-:W-:-:S05]  /*20c70*/  @!P1 IMAD.MOV.U32 R15, RZ, RZ, R3 ;  /* 0x000000ffff0f9224 */ /* 0x000fca00078e0003 */
[----:B------:R0:W5:Y:S01]  /*20c80*/  @!P1 LD.E.128 R4, desc[UR40][R14.64] ;  /* 0x000000280e049980 */ /* 0x000162000c101d00 */
[----:B------:R-:W-:Y:S01]  /*20c90*/  CS2R R32, SRZ ;  /* 0x0000000000207805 */ /* 0x000fe2000001ff00 */
[----:B------:R-:W-:Y:S01]  /*20ca0*/  IMAD.MOV.U32 R13, RZ, RZ, R26 ;  /* 0x000000ffff0d7224 */ /* 0x000fe200078e001a */
[----:B------:R-:W-:Y:S01]  /*20cb0*/  CS2R R30, SRZ ;  /* 0x00000000001e7805 */ /* 0x000fe2000001ff00 */
[----:B------:R-:W-:Y:S01]  /*20cc0*/  IMAD.MOV.U32 R12, RZ, RZ, 0x1 ;  /* 0x00000001ff0c7424 */ /* 0x000fe200078e00ff */
[----:B------:R-:W-:Y:S02]  /*20cd0*/  CS2R R20, SRZ ;  /* 0x0000000000147805 */ /* 0x000fe4000001ff00 */
[----:B------:R-:W-:Y:S01]  /*20ce0*/  CS2R R28, SRZ ;  /* 0x00000000001c7805 */ /* 0x000fe2000001ff00 */
[----:B0-----:R-:W-:Y:S02]  /*20cf0*/  IMAD.MOV.U32 R15, RZ, RZ, -0x1 ;  /* 0xffffffffff0f7424 */ /* 0x001fe400078e00ff */
[----:B--2---:R-:W-:Y:S01]  /*20d00*/  @!P1 IMAD.MOV.U32 R33, RZ, RZ, R11 ;  /* 0x000000ffff219224 */ /* 0x004fe200078e000b */
[----:B------:R-:W-:Y:S01]  /*20d10*/  MOV R11, 0x1c1f ;  /* 0x00001c1f000b7802 */ /* 0x000fe20000000f00 */
[----:B------:R-:W-:Y:S01]  /*20d20*/  @!P1 IMAD.MOV.U32 R31, RZ, RZ, R9 ;  /* 0x000000ffff1f9224 */ /* 0x000fe200078e0009 */
[----:B------:R-:W-:Y:S01]  /*20d30*/  @!P1 MOV R30, R8 ;  /* 0x00000008001e9202 */ /* 0x000fe20000000f00 */
[----:B------:R-:W-:-:S07]  /*20d40*/  @!P1 IMAD.MOV.U32 R32, RZ, RZ, R10 ;  /* 0x000000ffff209224 */ /* 0x000fce00078e000a */
[----:B-----5:R-:W-:Y:S05]  /*20d50*/  WARPSYNC.COLLECTIVE R15, `(.L_x_2951) ;  /* 0x000000000f087348 */ /* 0x020fea0003c00000 */
[----:B------:R0:W1:Y:S02]  /*20d60*/  SHFL.IDX P6, R14, R13, R12, R11 ;  /* 0x0000000c0d0e7389 */ /* 0x00006400000c000b */
[----:B01---5:R-:W-:Y:S01]  /*20d70*/  ENDCOLLECTIVE ;  /* 0x000000000000791b */ /* 0x023fe20003800000 */
.L_x_2951:
[----:B------:R-:W-:Y:S02]  /*20d80*/  IMAD.MOV.U32 R3, RZ, RZ, R31 ;  /* 0x000000ffff037224 */ /* 0x000fe400078e001f */
[----:B------:R-:W-:Y:S01]  /*20d90*/  IMAD.MOV.U32 R0, RZ, RZ, R30 ;  /* 0x000000ffff007224 */ /* 0x000fe200078e001e */
[----:B------:R-:W-:Y:S01]  /*20da0*/  MOV R8, R32 ;  /* 0x0000002000087202 */ /* 0x000fe20000000f00 */
[----:B------:R-:W-:Y:S01]  /*20db0*/  IMAD.MOV.U32 R9, RZ, RZ, R33 ;  /* 0x000000ffff097224 */ /* 0x000fe200078e0021 */
[----:B------:R-:W-:Y:S02]  /*20dc0*/  PRMT R38, R38, 0x5410, R3 ;  /* 0x0000541026267816 */ /* 0x000fe40000000003 */
[----:B------:R-:W-:Y:S02]  /*20dd0*/  PRMT R51, R51, 0x5410, R0 ;  /* 0x0000541033337816 */ /* 0x000fe40000000000 */
[----:B------:R-:W-:Y:S01]  /*20de0*/  PRMT R35, R8, 0x5410, R9 ;  /* 0x0000541008237816 */ /* 0x000fe20000000009 */
[----:B------:R-:W-:-:S02]  /*20df0*/  IMAD.MOV.U32 R13, RZ, RZ, R25 ;  /* 0x000000ffff0d7224 */ /* 0x000fc400078e0019 */
[----:B------:R-:W-:Y:S02]  /*20e00*/  @!P1 IMAD.MOV.U32 R20, RZ, RZ, R4 ;  /* 0x000000ffff149224 */ /* 0x000fe400078e0004 */
[----:B------:R-:W-:Y:S02]  /*20e10*/  @!P1 IMAD.MOV.U32 R21, RZ, RZ, R5 ;  /* 0x000000ffff159224 */ /* 0x000fe400078e0005 */
[----:B------:R-:W-:Y:S02]  /*20e20*/  @!P1 IMAD.MOV.U32 R29, RZ, RZ, R7 ;  /* 0x000000ffff1d9224 */ /* 0x000fe400078e0007 */
[----:B------:R-:W-:-:S07]  /*20e30*/  IMAD.MOV.U32 R0, RZ, RZ, R14 ;  /* 0x000000ffff007224 */ /* 0x000fce00078e000e */
[----:B------:R-:W-:Y:S05]  /*20e40*/  WARPSYNC.COLLECTIVE R15, `(.L_x_2952) ;  /* 0x000000000f087348 */ /* 0x000fea0003c00000 */
[----:B------:R0:W1:Y:S02]  /*20e50*/  SHFL.IDX P6, R14, R13, R12, R11 ;  /* 0x0000000c0d0e7389 */ /* 0x00006400000c000b */
[----:B01----:R-:W-:Y:S01]  /*20e60*/  ENDCOLLECTIVE ;  /* 0x000000000000791b */ /* 0x003fe20003800000 */
.L_x_2952:
[----:B------:R-:W-:Y:S02]  /*20e70*/  @!P1 IMAD.MOV.U32 R28, RZ, RZ, R6 ;  /* 0x000000ffff1c9224 */ /* 0x000fe400078e0006 */
[----:B------:R-:W-:Y:S02]  /*20e80*/  IMAD.MOV.U32 R4, RZ, RZ, R20 ;  /* 0x000000ffff047224 */ /* 0x000fe400078e0014 */
[----:B------:R-:W-:Y:S01]  /*20e90*/  IMAD.MOV.U32 R5, RZ, RZ, R21 ;  /* 0x000000ffff057224 */ /* 0x000fe200078e0015 */
[----:B------:R-:W-:Y:S01]  /*20ea0*/  MOV R6, R28 ;  /* 0x0000001c00067202 */ /* 0x000fe20000000f00 */
[----:B------:R-:W-:-:S03]  /*20eb0*/  IMAD.MOV.U32 R7, RZ, RZ, R29 ;  /* 0x000000ffff077224 */ /* 0x000fc600078e001d */
[----:B------:R-:W-:Y:S02]  /*20ec0*/  PRMT R38, R5, 0x7610, R38 ;  /* 0x0000761005267816 */ /* 0x000fe40000000026 */
[----:B------:R-:W-:Y:S02]  /*20ed0*/  PRMT R44, R4, 0x5410, R7 ;  /* 0x00005410042c7816 */ /* 0x000fe40000000007 */
[----:B------:R-:W-:Y:S01]  /*20ee0*/  CS2R R4, SRZ ;  /* 0x0000000000047805 */ /* 0x000fe2000001ff00 */
[----:B------:R-:W-:Y:S01]  /*20ef0*/  IMAD.MOV.U32 R13, RZ, RZ, R24 ;  /* 0x000000ffff0d7224 */ /* 0x000fe200078e0018 */
[----:B------:R-:W-:Y:S01]  /*20f00*/  PRMT R51, R6, 0x7610, R51 ;  /* 0x0000761006337816 */ /* 0x000fe20000000033 */
[----:B------:R-:W-:-:S07]  /*20f10*/  IMAD.MOV.U32 R3, RZ, RZ, R14 ;  /* 0x000000ffff037224 */ /* 0x000fce00078e000e */
[----:B------:R-:W-:Y:S05]  /*20f20*/  WARPSYNC.COLLECTIVE R15, `(.L_x_2953) ;  /* 0x000000000f087348 */ /* 0x000fea0003c00000 */
[----:B------:R0:W1:Y:S02]  /*20f30*/  SHFL.IDX P6, R14, R13, R12, R11 ;  /* 0x0000000c0d0e7389 */ /* 0x00006400000c000b */
[----:B01----:R-:W-:Y:S01]  /*20f40*/  ENDCOLLECTIVE ;  /* 0x000000000000791b */ /* 0x003fe20003800000 */
.L_x_2953:
[----:B------:R-:W-:Y:S02]  /*20f50*/  IMAD.MOV.U32 R13, RZ, RZ, R27 ;  /* 0x000000ffff0d7224 */ /* 0x000fe400078e001b */
[----:B------:R-:W-:-:S07]  /*20f60*/  IMAD.MOV.U32 R24, RZ, RZ, R14 ;  /* 0x000000ffff187224 */ /* 0x000fce00078e000e */
[----:B------:R-:W-:Y:S05]  /*20f70*/  WARPSYNC.COLLECTIVE R15, `(.L_x_2954) ;  /* 0x000000000f087348 */ /* 0x000fea0003c00000 */
[----:B------:R0:W1:Y:S02]  /*20f80*/  SHFL.IDX P6, R14, R13, R12, R11 ;  /* 0x0000000c0d0e7389 */ /* 0x00006400000c000b */
[----:B01----:R-:W-:Y:S01]  /*20f90*/  ENDCOLLECTIVE ;  /* 0x000000000000791b */ /* 0x003fe20003800000 */
.L_x_2954:
[----:B------:R-:W-:Y:S05]  /*20fa0*/  BRA `(.L_x_2955) ;  /* 0xfffffe8c00187947 */ /* 0x000fea000383ffff */
.L_x_2666:
[----:B0-----:R0:W1:Y:S02]  /*20fb0*/  SYNCS.PHASECHK.TRANS64.TRYWAIT P1, [R2+URZ+0x28c00], R13 ;  /* 0x028c000d020075a7 */ /* 0x001064000802017f */
[----:B-1----:R-:W-:Y:S05]  /*20fc0*/  @!P1 NANOSLEEP.SYNCS 0x989680 ;  /* 0x009896800000995d */ /* 0x002fea0003900000 */
[----:B------:R-:W1:Y:S02]  /*20fd0*/  @!P1 SYNCS.PHASECHK.TRANS64 P1, [R2+URZ+0x28c00], R13 ;  /* 0x028c000d020095a7 */ /* 0x000e64000802007f */
[----:B-1----:R-:W-:Y:S05]  /*20fe0*/  @!P1 BRA `(.L_x_2666) ;  /* 0xfffffffc00f09947 */ /* 0x002fea000383ffff */
[----:B------:R-:W-:Y:S05]  /*20ff0*/  BRA `(.L_x_2956) ;  /* 0xfffffe8c00b47947 */ /* 0x000fea000383ffff */
.L_x_2672:
[----:B0-----:R0:W2:Y:S02]  /*21000*/  SYNCS.PHASECHK.TRANS64.TRYWAIT P1, [R12+URZ+0x28c30], R21 ;  /* 0x028c30150c0075a7 */ /* 0x0010a4000802017f */
[----:B--2---:R-:W-:Y:S05]  /*21010*/  @!P1 NANOSLEEP.SYNCS 0x989680 ;  /* 0x009896800000995d */ /* 0x004fea0003900000 */
[----:B------:R-:W2:Y:S02]  /*21020*/  @!P1 SYNCS.PHASECHK.TRANS64 P1, [R12+URZ+0x28c30], R21 ;  /* 0x028c30150c0095a7 */ /* 0x000ea4000802007f */
[----:B--2---:R-:W-:Y:S05]  /*21030*/  @!P1 BRA `(.L_x_2672) ;  /* 0xfffffffc00f09947 */ /* 0x004fea000383ffff */
[----:B------:R-:W-:Y:S05]  /*21040*/  BRA `(.L_x_2671) ;  /* 0xfffffe9c00407947 */ /* 0x000fea000383ffff */
.L_x_2686:
[----:B--2---:R2:W3:Y:S02]  /*21050*/  SYNCS.PHASECHK.TRANS64.TRYWAIT P1, [R12+URZ+0x28c50], R21 ;  /* 0x028c50150c0075a7 */ /* 0x0044e4000802017f */
[----:B---3--:R-:W-:Y:S05]  /*21060*/  @!P1 NANOSLEEP.SYNCS 0x989680 ;  /* 0x009896800000995d */ /* 0x008fea0003900000 */
[----:B------:R-:W3:Y:S02]  /*21070*/  @!P1 SYNCS.PHASECHK.TRANS64 P1, [R12+URZ+0x28c50], R21 ;  /* 0x028c50150c0095a7 */ /* 0x000ee4000802007f */
[----:B---3--:R-:W-:Y:S05]  /*21080*/  @!P1 BRA `(.L_x_2686) ;  /* 0xfffffffc00f09947 */ /* 0x008fea000383ffff */
[----:B------:R-:W-:Y:S05]  /*21090*/  BRA `(.L_x_2685) ;  /* 0xfffffebc00147947 */ /* 0x000fea000383ffff */
.L_x_2699:
[----:B-1----:R1:W2:Y:S02]  /*210a0*/  SYNCS.PHASECHK.TRANS64.TRYWAIT P1, [R21+URZ+0x28c30], R212 ;  /* 0x028c30d4150075a7 */ /* 0x0022a4000802017f */
[----:B--2---:R-:W-:Y:S05]  /*210b0*/  @!P1 NANOSLEEP.SYNCS 0x989680 ;  /* 0x009896800000995d */ /* 0x004fea0003900000 */
[----:B------:R-:W2:Y:S02]  /*210c0*/  @!P1 SYNCS.PHASECHK.TRANS64 P1, [R21+URZ+0x28c30], R212 ;  /* 0x028c30d4150095a7 */ /* 0x000ea4000802007f */
[----:B--2---:R-:W-:Y:S05]  /*210d0*/  @!P1 BRA `(.L_x_2699) ;  /* 0xfffffffc00f09947 */ /* 0x004fea000383ffff */
[----:B------:R-:W-:Y:S05]  /*210e0*/  BRA `(.L_x_2698) ;  /* 0xfffffec000a07947 */ /* 0x000fea000383ffff */
.L_x_2713:
[----:B--2---:R2:W3:Y:S02]  /*210f0*/  SYNCS.PHASECHK.TRANS64.TRYWAIT P1, [R21+URZ+0x28c50], R212 ;  /* 0x028c50d4150075a7 */ /* 0x0044e4000802017f */
[----:B---3--:R-:W-:Y:S05]  /*21100*/  @!P1 NANOSLEEP.SYNCS 0x989680 ;  /* 0x009896800000995d */ /* 0x008fea0003900000 */
[----:B------:R-:W3:Y:S02]  /*21110*/  @!P1 SYNCS.PHASECHK.TRANS64 P1, [R21+URZ+0x28c50], R212 ;  /* 0x028c50d4150095a7 */ /* 0x000ee4000802007f */
[----:B---3--:R-:W-:Y:S05]  /*21120*/  @!P1 BRA `(.L_x_2713) ;  /* 0xfffffffc00f09947 */ /* 0x008fea000383ffff */
[----:B------:R-:W-:Y:S05]  /*21130*/  BRA `(.L_x_2712) ;  /* 0xfffffee800247947 */ /* 0x000fea000383ffff */
.L_x_2727:
[----:B-1----:R1:W2:Y:S02]  /*21140*/  SYNCS.PHASECHK.TRANS64.TRYWAIT P2, [R12+URZ+0x28c30], R212 ;  /* 0x028c30d40c0075a7 */ /* 0x0022a4000804017f */
[----:B--2---:R-:W-:Y:S05]  /*21150*/  @!P2 NANOSLEEP.SYNCS 0x989680 ;  /* 0x009896800000a95d */ /* 0x004fea0003900000 */
[----:B------:R-:W2:Y:S02]  /*21160*/  @!P2 SYNCS.PHASECHK.TRANS64 P2, [R12+URZ+0x28c30], R212 ;  /* 0x028c30d40c00a5a7 */ /* 0x000ea4000804007f */
[----:B--2---:R-:W-:Y:S05]  /*21170*/  @!P2 BRA `(.L_x_2727) ;  /* 0xfffffffc00f0a947 */ /* 0x004fea000383ffff */
[----:B------:R-:W-:Y:S05]  /*21180*/  BRA `(.L_x_2726) ;  /* 0xfffffeec00f87947 */ /* 0x000fea000383ffff */
.L_x_2733:
[----:B--2---:R2:W3:Y:S02]  /*21190*/  SYNCS.PHASECHK.TRANS64.TRYWAIT P2, [R12+URZ+0x28c50], R212 ;  /* 0x028c50d40c0075a7 */ /* 0x0044e4000804017f */
[----:B---3--:R-:W-:Y:S05]  /*211a0*/  @!P2 NANOSLEEP.SYNCS 0x989680 ;  /* 0x009896800000a95d */ /* 0x008fea0003900000 */
[----:B------:R-:W3:Y:S02]  /*211b0*/  @!P2 SYNCS.PHASECHK.TRANS64 P2, [R12+URZ+0x28c50], R212 ;  /* 0x028c50d40c00a5a7 */ /* 0x000ee4000804007f */
[----:B---3--:R-:W-:Y:S05]  /*211c0*/  @!P2 BRA `(.L_x_2733) ;  /* 0xfffffffc00f0a947 */ /* 0x008fea000383ffff */
[----:B------:R-:W-:Y:S05]  /*211d0*/  BRA `(.L_x_2732) ;  /* 0xffffff0800607947 */ /* 0x000fea000383ffff */
.L_x_2742:
[----:B-1----:R1:W2:Y:S02]  /*211e0*/  SYNCS.PHASECHK.TRANS64.TRYWAIT P1, [R21+URZ+0x28c30], R209 ;  /* 0x028c30d1150075a7 */ /* 0x0022a4000802017f */
[----:B--2---:R-:W-:Y:S05]  /*211f0*/  @!P1 NANOSLEEP.SYNCS 0x989680 ;  /* 0x009896800000995d */ /* 0x004fea0003900000 */
[----:B------:R-:W2:Y:S02]  /*21200*/  @!P1 SYNCS.PHASECHK.TRANS64 P1, [R21+URZ+0x28c30], R209 ;  /* 0x028c30d1150095a7 */ /* 0x000ea4000802007f */
[----:B--2---:R-:W-:Y:S05]  /*21210*/  @!P1 BRA `(.L_x_2742) ;  /* 0xfffffffc00f09947 */ /* 0x004fea000383ffff */
[----:B------:R-:W-:Y:S05]  /*21220*/  BRA `(.L_x_2741) ;  /* 0xffffff0c007c7947 */ /* 0x000fea000383ffff */
.L_x_2756:
[----:B---3--:R3:W4:Y:S02]  /*21230*/  SYNCS.PHASECHK.TRANS64.TRYWAIT P1, [R21+URZ+0x28c50], R209 ;  /* 0x028c50d1150075a7 */ /* 0x008724000802017f */
[----:B----4-:R-:W-:Y:S05]  /*21240*/  @!P1 NANOSLEEP.SYNCS 0x989680 ;  /* 0x009896800000995d */ /* 0x010fea0003900000 */
[----:B------:R-:W4:Y:S02]  /*21250*/  @!P1 SYNCS.PHASECHK.TRANS64 P1, [R21+URZ+0x28c50], R209 ;  /* 0x028c50d1150095a7 */ /* 0x000f24000802007f */
[----:B----4-:R-:W-:Y:S05]  /*21260*/  @!P1 BRA `(.L_x_2756) ;  /* 0xfffffffc00f09947 */ /* 0x010fea000383ffff */
[----:B------:R-:W-:Y:S05]  /*21270*/  BRA `(.L_x_2755) ;  /* 0xffffff30008c7947 */ /* 0x000fea000383ffff */
.L_x_2795:
[----:B------:R-:W0:Y:S01]  /*21280*/  S2R R12, SR_TID.X ;  /* 0x00000000000c7919 */ /* 0x000e220000002100 */
[----:B------:R-:W-:Y:S01]  /*21290*/  BSSY B1, `(.L_x_2957) ;  /* 0x000000a000017945 */ /* 0x000fe20003800000 */
[----:B------:R-:W-:Y:S02]  /*212a0*/  IMAD.MOV.U32 R11, RZ, RZ, 0x1f ;  /* 0x0000001fff0b7424 */ /* 0x000fe400078e00ff */
[----:B------:R-:W-:Y:S01]  /*212b0*/  IMAD.MOV.U32 R15, RZ, RZ, -0x1 ;  /* 0xffffffffff0f7424 */ /* 0x000fe200078e00ff */
[----:B0-----:R-:W-:-:S04]  /*212c0*/  SHF.R.U32.HI R12, RZ, 0x5, R12 ;  /* 0x00000005ff0c7819 */ /* 0x001fc8000001160c */
[----:B------:R-:W-:-:S05]  /*212d0*/  LOP3.LUT R12, R12, 0x3, RZ, 0xc0, !PT ;  /* 0x000000030c0c7812 */ /* 0x000fca00078ec0ff */
[----:B------:R-:W-:Y:S02]  /*212e0*/  IMAD.MOV.U32 R13, RZ, RZ, R12 ;  /* 0x000000ffff0d7224 */ /* 0x000fe400078e000c */
[----:B------:R-:W-:-:S07]  /*212f0*/  IMAD.MOV.U32 R12, RZ, RZ, RZ ;  /* 0x000000ffff0c7224 */ /* 0x000fce00078e00ff */
[----:B------:R-:W-:Y:S05]  /*21300*/  WARPSYNC.COLLECTIVE R15, `(.L_x_2958) ;  /* 0x000000000f087348 */ /* 0x000fea0003c00000 */
[----:B------:R0:W1:Y:S02]  /*21310*/  SHFL.IDX P6, R14, R13, R12, R11 ;  /* 0x0000000c0d0e7389 */ /* 0x00006400000c000b */
[----:B01----:R-:W-:Y:S01]  /*21320*/  ENDCOLLECTIVE ;  /* 0x000000000000791b */ /* 0x003fe20003800000 */
.L_x_2958:
[----:B------:R-:W-:Y:S05]  /*21330*/  BSYNC B1 ;  /* 0x0000000000017941 */ /* 0x000fea0003800000 */
.L_x_2957:
[----:B------:R-:W-:Y:S05]  /*21340*/  BRA `(.L_x_2959) ;  /* 0xffffff8800507947 */ /* 0x000fea000383ffff */
.L_x_2797:
[----:B------:R-:W-:Y:S01]  /*21350*/  BSSY B1, `(.L_x_2960) ;  /* 0x0000006000017945 */ /* 0x000fe20003800000 */
[----:B------:R-:W-:-:S07]  /*21360*/  IMAD.MOV.U32 R15, RZ, RZ, -0x1 ;  /* 0xffffffffff0f7424 */ /* 0x000fce00078e00ff */
[----:B0-----:R-:W-:Y:S05]  /*21370*/  WARPSYNC.COLLECTIVE R15, `(.L_x_2961) ;  /* 0x000000000f0c7348 */ /* 0x001fea0003c00000 */
[----:B------:R-:W-:Y:S02]  /*21380*/  ELECT P6, UR62, PT ;  /* 0x00000000003e782f */ /* 0x000fe400038c0000 */
[----:B------:R-:W-:Y:S01]  /*21390*/  MOV R14, UR62 ;  /* 0x0000003e000e7c02 */ /* 0x000fe20008000f00 */
[----:B0-----:R-:W-:Y:S10]  /*213a0*/  ENDCOLLECTIVE ;  /* 0x000000000000791b */ /* 0x001ff40003800000 */
.L_x_2961:
[----:B------:R-:W-:Y:S05]  /*213b0*/  BSYNC B1 ;  /* 0x0000000000017941 */ /* 0x000fea0003800000 */
.L_x_2960:
[----:B------:R-:W-:Y:S05]  /*213c0*/  BRA `(.L_x_2796) ;  /* 0xffffff8800487947 */ /* 0x000fea000383ffff */
.L_x_2799:
[----:B0-----:R0:W1:Y:S02]  /*213d0*/  SYNCS.PHASECHK.TRANS64.TRYWAIT P0, [R23+URZ+0x28c20], R2 ;  /* 0x028c2002170075a7 */ /* 0x001064000800017f */
[----:B-1----:R-:W-:Y:S05]  /*213e0*/  @!P0 NANOSLEEP.SYNCS 0x989680 ;  /* 0x009896800000895d */ /* 0x002fea0003900000 */
[----:B------:R-:W1:Y:S02]  /*213f0*/  @!P0 SYNCS.PHASECHK.TRANS64 P0, [R23+URZ+0x28c20], R2 ;  /* 0x028c2002170085a7 */ /* 0x000e64000800007f */
[----:B-1----:R-:W-:Y:S05]  /*21400*/  @!P0 BRA `(.L_x_2799) ;  /* 0xfffffffc00f08947 */ /* 0x002fea000383ffff */
[----:B------:R-:W-:Y:S05]  /*21410*/  BRA `(.L_x_2962) ;  /* 0xffffff8800587947 */ /* 0x000fea000383ffff */
.L_x_2803:
[----:B0-----:R0:W1:Y:S02]  /*21420*/  SYNCS.PHASECHK.TRANS64.TRYWAIT P0, [R12+URZ+0x28ca0], R2 ;  /* 0x028ca0020c0075a7 */ /* 0x001064000800017f */
[----:B-1----:R-:W-:Y:S05]  /*21430*/  @!P0 NANOSLEEP.SYNCS 0x989680 ;  /* 0x009896800000895d */ /* 0x002fea0003900000 */
[----:B------:R-:W1:Y:S02]  /*21440*/  @!P0 SYNCS.PHASECHK.TRANS64 P0, [R12+URZ+0x28ca0], R2 ;  /* 0x028ca0020c0085a7 */ /* 0x000e64000800007f */
[----:B-1----:R-:W-:Y:S05]  /*21450*/  @!P0 BRA `(.L_x_2803) ;  /* 0xfffffffc00f08947 */ /* 0x002fea000383ffff */
[----:B------:R-:W-:Y:S05]  /*21460*/  BRA `(.L_x_2963) ;  /* 0xffffff8800707947 */ /* 0x000fea000383ffff */
.L_x_2808:
[----:B-1----:R1:W2:Y:S02]  /*21470*/  SYNCS.PHASECHK.TRANS64.TRYWAIT P0, [R12+URZ+0x28cc0], R2 ;  /* 0x028cc0020c0075a7 */ /* 0x0022a4000800017f */
[----:B--2---:R-:W-:Y:S05]  /*21480*/  @!P0 NANOSLEEP.SYNCS 0x989680 ;  /* 0x009896800000895d */ /* 0x004fea0003900000 */
[----:B------:R-:W2:Y:S02]  /*21490*/  @!P0 SYNCS.PHASECHK.TRANS64 P0, [R12+URZ+0x28cc0], R2 ;  /* 0x028cc0020c0085a7 */ /* 0x000ea4000800007f */
[----:B--2---:R-:W-:Y:S05]  /*214a0*/  @!P0 BRA `(.L_x_2808) ;  /* 0xfffffffc00f08947 */ /* 0x004fea000383ffff */
[----:B------:R-:W-:Y:S05]  /*214b0*/  BRA `(.L_x_2964) ;  /* 0xffffff8800ec7947 */ /* 0x000fea000383ffff */
.L_x_2822:
[----:B0-----:R0:W1:Y:S02]  /*214c0*/  SYNCS.PHASECHK.TRANS64.TRYWAIT P1, [R10+URZ+0x28ca0], R2 ;  /* 0x028ca0020a0075a7 */ /* 0x001064000802017f */
[----:B-1----:R-:W-:Y:S05]  /*214d0*/  @!P1 NANOSLEEP.SYNCS 0x989680 ;  /* 0x009896800000995d */ /* 0x002fea0003900000 */
[----:B------:R-:W1:Y:S02]  /*214e0*/  @!P1 SYNCS.PHASECHK.TRANS64 P1, [R10+URZ+0x28ca0], R2 ;  /* 0x028ca0020a0095a7 */ /* 0x000e64000802007f */
[----:B-1----:R-:W-:Y:S05]  /*214f0*/  @!P1 BRA `(.L_x_2822) ;  /* 0xfffffffc00f09947 */ /* 0x002fea000383ffff */
[----:B------:R-:W-:Y:S05]  /*21500*/  BRA `(.L_x_2965) ;  /* 0xffffff9400507947 */ /* 0x000fea000383ffff */
.L_x_2827:
[----:B-1----:R1:W2:Y:S02]  /*21510*/  SYNCS.PHASECHK.TRANS64.TRYWAIT P1, [R10+URZ+0x28cc0], R2 ;  /* 0x028cc0020a0075a7 */ /* 0x0022a4000802017f */
[----:B--2---:R-:W-:Y:S05]  /*21520*/  @!P1 NANOSLEEP.SYNCS 0x989680 ;  /* 0x009896800000995d */ /* 0x004fea0003900000 */
[----:B------:R-:W2:Y:S02]  /*21530*/  @!P1 SYNCS.PHASECHK.TRANS64 P1, [R10+URZ+0x28cc0], R2 ;  /* 0x028cc0020a0095a7 */ /* 0x000ea4000802007f */
[----:B--2---:R-:W-:Y:S05]  /*21540*/  @!P1 BRA `(.L_x_2827) ;  /* 0xfffffffc00f09947 */ /* 0x004fea000383ffff */
[----:B------:R-:W-:Y:S05]  /*21550*/  BRA `(.L_x_2966) ;  /* 0xffffff9400c87947 */ /* 0x000fea000383ffff */
.L_x_2855:
[----:B------:R-:W1:Y:S01]  /*21560*/  S2R R12, SR_TID.X ;  /* 0x00000000000c7919 */ /* 0x000e620000002100 */
[----:B------:R-:W-:Y:S01]  /*21570*/  BSSY B0, `(.L_x_2967) ;  /* 0x000000a000007945 */ /* 0x000fe20003800000 */
[----:B------:R-:W-:Y:S02]  /*21580*/  IMAD.MOV.U32 R11, RZ, RZ, 0x1f ;  /* 0x0000001fff0b7424 */ /* 0x000fe400078e00ff */
[----:B------:R-:W-:Y:S01]  /*21590*/  IMAD.MOV.U32 R15, RZ, RZ, -0x1 ;  /* 0xffffffffff0f7424 */ /* 0x000fe200078e00ff */
[----:B-1----:R-:W-:-:S04]  /*215a0*/  SHF.R.U32.HI R12, RZ, 0x5, R12 ;  /* 0x00000005ff0c7819 */ /* 0x002fc8000001160c */
[----:B------:R-:W-:-:S05]  /*215b0*/  LOP3.LUT R12, R12, 0x3, RZ, 0xc0, !PT ;  /* 0x000000030c0c7812 */ /* 0x000fca00078ec0ff */
[----:B------:R-:W-:Y:S01]  /*215c0*/  IMAD.MOV.U32 R13, RZ, RZ, R12 ;  /* 0x000000ffff0d7224 */ /* 0x000fe200078e000c */
[----:B------:R-:W-:-:S07]  /*215d0*/  MOV R12, RZ ;  /* 0x000000ff000c7202 */ /* 0x000fce0000000f00 */
[----:B0----5:R-:W-:Y:S05]  /*215e0*/  WARPSYNC.COLLECTIVE R15, `(.L_x_2968) ;  /* 0x000000000f087348 */ /* 0x021fea0003c00000 */
[----:B------:R1:W2:Y:S02]  /*215f0*/  SHFL.IDX P6, R14, R13, R12, R11 ;  /* 0x0000000c0d0e7389 */ /* 0x0002a400000c000b */
[----:B012--5:R-:W-:Y:S01]  /*21600*/  ENDCOLLECTIVE ;  /* 0x000000000000791b */ /* 0x027fe20003800000 */
.L_x_2968:
[----:B------:R-:W-:Y:S05]  /*21610*/  BSYNC B0 ;  /* 0x0000000000007941 */ /* 0x000fea0003800000 */
.L_x_2967:
[----:B------:R-:W-:Y:S05]  /*21620*/  BRA `(.L_x_2969) ;  /* 0xffffffac00a87947 */ /* 0x000fea000383ffff */
.L_x_2858:
[----:B0-----:R0:W1:Y:S02]  /*21630*/  SYNCS.PHASECHK.TRANS64.TRYWAIT P0, [R27+URZ+0x28c40], R0 ;  /* 0x028c40001b0075a7 */ /* 0x001064000800017f */
[----:B-1----:R-:W-:Y:S05]  /*21640*/  @!P0 NANOSLEEP.SYNCS 0x989680 ;  /* 0x009896800000895d */ /* 0x002fea0003900000 */
[----:B------:R-:W1:Y:S02]  /*21650*/  @!P0 SYNCS.PHASECHK.TRANS64 P0, [R27+URZ+0x28c40], R0 ;  /* 0x028c40001b0085a7 */ /* 0x000e64000800007f */
[----:B-1----:R-:W-:Y:S05]  /*21660*/  @!P0 BRA `(.L_x_2858) ;  /* 0xfffffffc00f08947 */ /* 0x002fea000383ffff */
[----:B------:R-:W-:Y:S05]  /*21670*/  BRA `(.L_x_2970) ;  /* 0xffffffac00e87947 */ /* 0x000fea000383ffff */
.L_x_2859:
        /* <DEDUP_REMOVED lines=8> */
.L_x_2972:
[----:B------:R-:W-:Y:S05]  /*21700*/  BSYNC B0 ;  /* 0x0000000000007941 */ /* 0x000fea0003800000 */
.L_x_2971:
        /* <DEDUP_REMOVED lines=9> */
.L_x_2973:
[----:B------:R-:W-:Y:S01]  /*217a0*/  IMAD.MOV.U32 R13, RZ, RZ, R4 ;  /* 0x000000ffff0d7224 */ /* 0x000fe200078e0004 */
[----:B------:R-:W-:Y:S01]  /*217b0*/  MOV R12, 0x1 ;  /* 0x00000001000c7802 */ /* 0x000fe20000000f00 */
[----:B------:R-:W-:-:S07]  /*217c0*/  IMAD.MOV.U32 R3, RZ, RZ, R14 ;  /* 0x000000ffff037224 */ /* 0x000fce00078e000e */
[----:B------:R-:W-:Y:S05]  /*217d0*/  WARPSYNC.COLLECTIVE R15, `(.L_x_2974) ;  /* 0x000000000f087348 */ /* 0x000fea0003c00000 */
[----:B------:R0:W1:Y:S02]  /*217e0*/  SHFL.IDX P6, R14, R13, R12, R11 ;  /* 0x0000000c0d0e7389 */ /* 0x00006400000c000b */
[----:B01----:R-:W-:Y:S01]  /*217f0*/  ENDCOLLECTIVE ;  /* 0x000000000000791b */ /* 0x003fe20003800000 */
.L_x_2974:
        /* <DEDUP_REMOVED lines=15> */
.L_x_2975:
[----:B------:R-:W-:Y:S02]  /*218f0*/  @P0 IMAD R6, R5, 0x2, R23 ;  /* 0x0000000205060824 */ /* 0x000fe400078e0217 */
[----:B------:R-:W-:Y:S02]  /*21900*/  IMAD.MOV.U32 R13, RZ, RZ, R4 ;  /* 0x000000ffff0d7224 */ /* 0x000fe400078e0004 */
[----:B------:R-:W-:Y:S02]  /*21910*/  IMAD.MOV.U32 R12, RZ, RZ, 0x2 ;  /* 0x00000002ff0c7424 */ /* 0x000fe400078e00ff */
[----:B------:R-:W-:-:S07]  /*21920*/  IMAD.MOV.U32 R3, RZ, RZ, R14 ;  /* 0x000000ffff037224 */ /* 0x000fce00078e000e */
[----:B------:R-:W-:Y:S05]  /*21930*/  WARPSYNC.COLLECTIVE R15, `(.L_x_2976) ;  /* 0x000000000f087348 */ /* 0x000fea0003c00000 */
[----:B------:R0:W1:Y:S02]  /*21940*/  SHFL.IDX P6, R14, R13, R12, R11 ;  /* 0x0000000c0d0e7389 */ /* 0x00006400000c000b */
[----:B01----:R-:W-:Y:S01]  /*21950*/  ENDCOLLECTIVE ;  /* 0x000000000000791b */ /* 0x003fe20003800000 */
.L_x_2976:
        /* <DEDUP_REMOVED lines=15> */
.L_x_2977:
[----:B------:R-:W-:Y:S02]  /*21a50*/  @P0 IMAD R6, R5, 0x2, R23 ;  /* 0x0000000205060824 */ /* 0x000fe400078e0217 */
[----:B------:R-:W-:Y:S02]  /*21a60*/  IMAD.MOV.U32 R13, RZ, RZ, R4 ;  /* 0x000000ffff0d7224 */ /* 0x000fe400078e0004 */
[----:B------:R-:W-:Y:S02]  /*21a70*/  IMAD.MOV.U32 R12, RZ, RZ, 0x3 ;  /* 0x00000003ff0c7424 */ /* 0x000fe400078e00ff */
[----:B------:R-:W-:-:S07]  /*21a80*/  IMAD.MOV.U32 R3, RZ, RZ, R14 ;  /* 0x000000ffff037224 */ /* 0x000fce00078e000e */
[----:B------:R-:W-:Y:S05]  /*21a90*/  WARPSYNC.COLLECTIVE R15, `(.L_x_2978) ;  /* 0x000000000f087348 */ /* 0x000fea0003c00000 */
[----:B------:R0:W1:Y:S02]  /*21aa0*/  SHFL.IDX P6, R14, R13, R12, R11 ;  /* 0x0000000c0d0e7389 */ /* 0x00006400000c000b */
[----:B01----:R-:W-:Y:S01]  /*21ab0*/  ENDCOLLECTIVE ;  /* 0x000000000000791b */ /* 0x003fe20003800000 */
.L_x_2978:
        /* <DEDUP_REMOVED lines=10> */
.L_x_2979:
[----:B------:R-:W-:Y:S01]  /*21b60*/  @!PT LDS RZ, [RZ] ;  /* 0x00000000fffff984 */ /* 0x000fe20000000800 */
[----:B------:R-:W-:Y:S01]  /*21b70*/  @!PT LDS RZ, [RZ] ;  /* 0x00000000fffff984 */ /* 0x000fe20000000800 */
[----:B------:R-:W-:Y:S01]  /*21b80*/  @!PT LDS RZ, [RZ] ;  /* 0x00000000fffff984 */ /* 0x000fe20000000800 */
[----:B------:R0:W-:Y:S01]  /*21b90*/  @P0 LDGSTS.E.BYPASS.LTC128B.128 [R6+0x23400], desc[UR40][R2.64], !P2 ;  /* 0x2340000002060fae */ /* 0x0001e2000d101d68 */
[----:B------:R-:W-:Y:S01]  /*21ba0*/  IMAD.MOV.U32 R0, RZ, RZ, R14 ;  /* 0x000000ffff007224 */ /* 0x000fe200078e000e */
[----:B------:R-:W-:Y:S06]  /*21bb0*/  BRA `(.L_x_2980) ;  /* 0xffffffac00a47947 */ /* 0x000fec000383ffff */
.L_x_2864:
[----:B------:R-:W-:Y:S02]  /*21bc0*/  IMAD.MOV.U32 R13, RZ, RZ, R2 ;  /* 0x000000ffff0d7224 */ /* 0x000fe400078e0002 */
[----:B------:R-:W-:Y:S02]  /*21bd0*/  IMAD.MOV.U32 R12, RZ, RZ, RZ ;  /* 0x000000ffff0c7224 */ /* 0x000fe400078e00ff */
[----:B------:R-:W-:Y:S02]  /*21be0*/  IMAD.MOV.U32 R11, RZ, RZ, 0x181f ;  /* 0x0000181fff0b7424 */ /* 0x000fe400078e00ff */
[----:B------:R-:W-:Y:S02]  /*21bf0*/  IMAD.MOV.U32 R15, RZ, RZ, -0x1 ;  /* 0xffffffffff0f7424 */ /* 0x000fe400078e00ff */
[----:B-----5:R-:W-:Y:S02]  /*21c00*/  IMAD R3, R20, R7, RZ ;  /* 0x0000000714037224 */ /* 0x020fe400078e02ff */
[----:B------:R-:W-:-:S07]  /*21c10*/  IMAD.IADD R32, R10, 0x1, R32 ;  /* 0x000000010a207824 */ /* 0x000fce00078e0220 */
[----:B------:R-:W-:Y:S05]  /*21c20*/  WARPSYNC.COLLECTIVE R15, `(.L_x_2981) ;  /* 0x000000000f087348 */ /* 0x000fea0003c00000 */
[----:B------:R0:W1:Y:S02]  /*21c30*/  SHFL.IDX P6, R14, R13, R12, R11 ;  /* 0x0000000c0d0e7389 */ /* 0x00006400000c000b */
[----:B01----:R-:W-:Y:S01]  /*21c40*/  ENDCOLLECTIVE ;  /* 0x000000000000791b */ /* 0x003fe20003800000 */
.L_x_2981:
[C---:B------:R-:W-:Y:S01]  /*21c50*/  VIADD R6, R32.reuse, 0x10 ;  /* 0x0000001020067836 */ /* 0x040fe20000000000 */
[----:B------:R-:W-:Y:S01]  /*21c60*/  ISETP.GE.AND P0, PT, R32, R3, PT ;  /* 0x000000032000720c */ /* 0x000fe20003f06270 */
[----:B------:R-:W-:Y:S02]  /*21c70*/  IMAD.MOV.U32 R13, RZ, RZ, R0 ;  /* 0x000000ffff0d7224 */ /* 0x000fe400078e0000 */
[----:B------:R-:W-:-:S10]  /*21c80*/  IMAD.MOV.U32 R4, RZ, RZ, R14 ;  /* 0x000000ffff047224 */ /* 0x000fd400078e000e */
[----:B------:R-:W-:Y:S05]  /*21c90*/  WARPSYNC.COLLECTIVE R15, `(.L_x_2982) ;  /* 0x000000000f087348 */ /* 0x000fea0003c00000 */
[----:B------:R0:W1:Y:S02]  /*21ca0*/  SHFL.IDX P6, R14, R13, R12, R11 ;  /* 0x0000000c0d0e7389 */ /* 0x00006400000c000b */
[----:B01----:R-:W-:Y:S01]  /*21cb0*/  ENDCOLLECTIVE ;  /* 0x000000000000791b */ /* 0x003fe20003800000 */
.L_x_2982:
[----:B------:R-:W-:Y:S02]  /*21cc0*/  IMAD.MOV.U32 R13, RZ, RZ, R2 ;  /* 0x000000ffff0d7224 */ /* 0x000fe400078e0002 */
[----:B------:R-:W-:Y:S01]  /*21cd0*/  IMAD.MOV.U32 R12, RZ, RZ, 0x1 ;  /* 0x00000001ff0c7424 */ /* 0x000fe200078e00ff */
[----:B------:R-:W-:-:S07]  /*21ce0*/  MOV R5, R14 ;  /* 0x0000000e00057202 */ /* 0x000fce0000000f00 */
[----:B------:R-:W-:Y:S05]  /*21cf0*/  WARPSYNC.COLLECTIVE R15, `(.L_x_2983) ;  /* 0x000000000f087348 */ /* 0x000fea0003c00000 */
[----:B------:R0:W1:Y:S02]  /*21d00*/  SHFL.IDX P6, R14, R13, R12, R11 ;  /* 0x0000000c0d0e7389 */ /* 0x00006400000c000b */
[----:B01----:R-:W-:Y:S01]  /*21d10*/  ENDCOLLECTIVE ;  /* 0x000000000000791b */ /* 0x003fe20003800000 */
.L_x_2983:
        /* <DEDUP_REMOVED lines=15> */
.L_x_2984:
[----:B------:R-:W-:Y:S02]  /*21e10*/  IMAD.MOV.U32 R13, RZ, RZ, R2 ;  /* 0x000000ffff0d7224 */ /* 0x000fe400078e0002 */
[----:B------:R-:W-:Y:S01]  /*21e20*/  IMAD.MOV.U32 R12, RZ, RZ, 0x2 ;  /* 0x00000002ff0c7424 */ /* 0x000fe200078e00ff */
[----:B------:R-:W-:-:S07]  /*21e30*/  MOV R5, R14 ;  /* 0x0000000e00057202 */ /* 0x000fce0000000f00 */
[----:B------:R-:W-:Y:S05]  /*21e40*/  WARPSYNC.COLLECTIVE R15, `(.L_x_2985) ;  /* 0x000000000f087348 */ /* 0x000fea0003c00000 */
[----:B------:R0:W1:Y:S02]  /*21e50*/  SHFL.IDX P6, R14, R13, R12, R11 ;  /* 0x0000000c0d0e7389 */ /* 0x00006400000c000b */
[----:B01----:R-:W-:Y:S01]  /*21e60*/  ENDCOLLECTIVE ;  /* 0x000000000000791b */ /* 0x003fe20003800000 */
.L_x_2985:
        /* <DEDUP_REMOVED lines=16> */
.L_x_2986:
[----:B------:R-:W-:Y:S02]  /*21f70*/  IMAD.MOV.U32 R13, RZ, RZ, R2 ;  /* 0x000000ffff0d7224 */ /* 0x000fe400078e0002 */
[----:B------:R-:W-:Y:S02]  /*21f80*/  IMAD.MOV.U32 R12, RZ, RZ, 0x3 ;  /* 0x00000003ff0c7424 */ /* 0x000fe400078e00ff */
[----:B------:R-:W-:-:S07]  /*21f90*/  IMAD.MOV.U32 R5, RZ, RZ, R14 ;  /* 0x000000ffff057224 */ /* 0x000fce00078e000e */
[----:B------:R-:W-:Y:S05]  /*21fa0*/  WARPSYNC.COLLECTIVE R15, `(.L_x_2987) ;  /* 0x000000000f087348 */ /* 0x000fea0003c00000 */
[----:B------:R0:W1:Y:S02]  /*21fb0*/  SHFL.IDX P6, R14, R13, R12, R11 ;  /* 0x0000000c0d0e7389 */ /* 0x00006400000c000b */
[----:B01----:R-:W-:Y:S01]  /*21fc0*/  ENDCOLLECTIVE ;  /* 0x000000000000791b */ /* 0x003fe20003800000 */
.L_x_2987:
        /* <DEDUP_REMOVED lines=14> */
.L_x_2988:
[----:B------:R-:W-:Y:S01]  /*220b0*/  IMAD.MOV.U32 R0, RZ, RZ, R14 ;  /* 0x000000ffff007224 */ /* 0x000fe200078e000e */
[----:B------:R-:W-:Y:S06]  /*220c0*/  BRA `(.L_x_2989) ;  /* 0xffffffb000d07947 */ /* 0x000fec000383ffff */
.L_x_2867:
[----:B0-----:R0:W1:Y:S02]  /*220d0*/  SYNCS.PHASECHK.TRANS64.TRYWAIT P0, [R23+URZ+0x28c20], R0 ;  /* 0x028c2000170075a7 */ /* 0x001064000800017f */
[----:B-1----:R-:W-:Y:S05]  /*220e0*/  @!P0 NANOSLEEP.SYNCS 0x989680 ;  /* 0x009896800000895d */ /* 0x002fea0003900000 */
[----:B------:R-:W1:Y:S02]  /*220f0*/  @!P0 SYNCS.PHASECHK.TRANS64 P0, [R23+URZ+0x28c20], R0 ;  /* 0x028c2000170085a7 */ /* 0x000e64000800007f */
[----:B-1----:R-:W-:Y:S05]  /*22100*/  @!P0 BRA `(.L_x_2867) ;  /* 0xfffffffc00f08947 */ /* 0x002fea000383ffff */
[----:B------:R-:W-:Y:S05]  /*22110*/  BRA `(.L_x_2990) ;  /* 0xffffffb4002c7947 */ /* 0x000fea000383ffff */
.L_x_2870:
[----:B0-----:R0:W1:Y:S02]  /*22120*/  SYNCS.PHASECHK.TRANS64.TRYWAIT P0, [R27+URZ+0x28c60], R0 ;  /* 0x028c60001b0075a7 */ /* 0x001064000800017f */
[----:B-1----:R-:W-:Y:S05]  /*22130*/  @!P0 NANOSLEEP.SYNCS 0x989680 ;  /* 0x009896800000895d */ /* 0x002fea0003900000 */
[----:B------:R-:W1:Y:S02]  /*22140*/  @!P0 SYNCS.PHASECHK.TRANS64 P0, [R27+URZ+0x28c60], R0 ;  /* 0x028c60001b0085a7 */ /* 0x000e64000800007f */
[----:B-1----:R-:W-:Y:S05]  /*22150*/  @!P0 BRA `(.L_x_2870) ;  /* 0xfffffffc00f08947 */ /* 0x002fea000383ffff */
[----:B------:R-:W-:Y:S05]  /*22160*/  BRA `(.L_x_2991) ;  /* 0xffffffb4003c7947 */ /* 0x000fea000383ffff */
.L_x_2871:
        /* <DEDUP_REMOVED lines=8> */
.L_x_2993:
[----:B------:R-:W-:Y:S05]  /*221f0*/  BSYNC B0 ;  /* 0x0000000000007941 */ /* 0x000fea0003800000 */
.L_x_2992:
[----:B------:R0:W5:Y:S01]  /*22200*/  LDL R8, [R1+0xc] ;  /* 0x00000c0001087983 */ /* 0x0001620000100800 */
[----:B------:R-:W-:Y:S01]  /*22210*/  IMAD.MOV.U32 R13, RZ, RZ, R5 ;  /* 0x000000ffff0d7224 */ /* 0x000fe200078e0005 */
[C---:B------:R-:W-:Y:S01]  /*22220*/  LOP3.LUT P5, RZ, R31.reuse, 0x2, RZ, 0xc0, !PT ;  /* 0x000000021fff7812 */ /* 0x040fe200078ac0ff */
[----:B------:R-:W-:Y:S01]  /*22230*/  IMAD.MOV.U32 R12, RZ, RZ, RZ ;  /* 0x000000ffff0c7224 */ /* 0x000fe200078e00ff */
[----:B------:R-:W1:Y:S01]  /*22240*/  S2R R7, SR_TID.X ;  /* 0x0000000000077919 */ /* 0x000e620000002100 */
[----:B------:R-:W-:Y:S01]  /*22250*/  IMAD.MOV.U32 R11, RZ, RZ, 0x181f ;  /* 0x0000181fff0b7424 */ /* 0x000fe200078e00ff */
[C---:B------:R-:W-:Y:S01]  /*22260*/  LOP3.LUT P4, RZ, R31.reuse, 0x4, RZ, 0xc0, !PT ;  /* 0x000000041fff7812 */ /* 0x040fe2000788c0ff */
[----:B------:R-:W-:Y:S01]  /*22270*/  IMAD.MOV.U32 R15, RZ, RZ, -0x1 ;  /* 0xffffffffff0f7424 */ /* 0x000fe200078e00ff */
[----:B------:R-:W-:Y:S01]  /*22280*/  LOP3.LUT P3, RZ, R31, 0x8, RZ, 0xc0, !PT ;  /* 0x000000081fff7812 */ /* 0x000fe2000786c0ff */
[----:B------:R-:W-:Y:S01]  /*22290*/  IMAD.MOV.U32 R3, RZ, RZ, R14 ;  /* 0x000000ffff037224 */ /* 0x000fe200078e000e */
[----:B------:R-:W-:Y:S01]  /*222a0*/  LOP3.LUT R22, R22, 0xfffffeff, RZ, 0xc0, !PT ;  /* 0xfffffeff16167812 */ /* 0x000fe200078ec0ff */
[----:B0-----:R-:W-:-:S10]  /*222b0*/  IMAD R4, R4, 0x2, R23 ;  /* 0x0000000204047824 */ /* 0x001fd400078e0217 */
[----:B-1---5:R-:W-:Y:S05]  /*222c0*/  WARPSYNC.COLLECTIVE R15, `(.L_x_2994) ;  /* 0x000000000f087348 */ /* 0x022fea0003c00000 */
[----:B------:R0:W2:Y:S02]  /*222d0*/  SHFL.IDX P6, R14, R13, R12, R11 ;  /* 0x0000000c0d0e7389 */ /* 0x0000a400000c000b */
[----:B012--5:R-:W-:Y:S01]  /*222e0*/  ENDCOLLECTIVE ;  /* 0x000000000000791b */ /* 0x027fe20003800000 */
.L_x_2994:
        /* <DEDUP_REMOVED lines=40> */
.L_x_2995:
[----:B------:R-:W-:Y:S02]  /*22570*/  IMAD.MOV.U32 R13, RZ, RZ, R5 ;  /* 0x000000ffff0d7224 */ /* 0x000fe400078e0005 */
[----:B------:R-:W-:-:S07]  /*22580*/  IMAD.MOV.U32 R3, RZ, RZ, R14 ;  /* 0x000000ffff037224 */ /* 0x000fce00078e000e */
[----:B------:R-:W-:Y:S05]  /*22590*/  WARPSYNC.COLLECTIVE R15, `(.L_x_2996) ;  /* 0x000000000f087348 */ /* 0x000fea0003c00000 */
[----:B------:R0:W1:Y:S02]  /*225a0*/  SHFL.IDX P6, R14, R13, R12, R11 ;  /* 0x0000000c0d0e7389 */ /* 0x00006400000c000b */
[----:B01----:R-:W-:Y:S01]  /*225b0*/  ENDCOLLECTIVE ;  /* 0x000000000000791b */ /* 0x003fe20003800000 */
.L_x_2996:
        /* <DEDUP_REMOVED lines=29> */
.L_x_2997:
[----:B------:R-:W-:Y:S02]  /*22790*/  IMAD.MOV.U32 R13, RZ, RZ, R5 ;  /* 0x000000ffff0d7224 */ /* 0x000fe400078e0005 */
[----:B------:R-:W-:-:S07]  /*227a0*/  IMAD.MOV.U32 R7, RZ, RZ, R14 ;  /* 0x000000ffff077224 */ /* 0x000fce00078e000e */
[----:B------:R-:W-:Y:S05]  /*227b0*/  WARPSYNC.COLLECTIVE R15, `(.L_x_2998) ;  /* 0x000000000f087348 */ /* 0x000fea0003c00000 */
[----:B------:R0:W1:Y:S02]  /*227c0*/  SHFL.IDX P6, R14, R13, R12, R11 ;  /* 0x0000000c0d0e7389 */ /* 0x00006400000c000b */
[----:B01----:R-:W-:Y:S01]  /*227d0*/  ENDCOLLECTIVE ;  /* 0x000000000000791b */ /* 0x003fe20003800000 */
.L_x_2998:
        /* <DEDUP_REMOVED lines=29> */
.L_x_2999:
[----:B------:R-:W-:Y:S02]  /*229b0*/  IMAD.MOV.U32 R13, RZ, RZ, R5 ;  /* 0x000000ffff0d7224 */ /* 0x000fe400078e0005 */
[----:B------:R-:W-:-:S07]  /*229c0*/  IMAD.MOV.U32 R6, RZ, RZ, R14 ;  /* 0x000000ffff067224 */ /* 0x000fce00078e000e */
[----:B------:R-:W-:Y:S05]  /*229d0*/  WARPSYNC.COLLECTIVE R15, `(.L_x_3000) ;  /* 0x000000000f087348 */ /* 0x000fea0003c00000 */
[----:B------:R0:W1:Y:S02]  /*229e0*/  SHFL.IDX P6, R14, R13, R12, R11 ;  /* 0x0000000c0d0e7389 */ /* 0x00006400000c000b */
[----:B01----:R-:W-:Y:S01]  /*229f0*/  ENDCOLLECTIVE ;  /* 0x000000000000791b */ /* 0x003fe20003800000 */
.L_x_3000:
[----:B------:R-:W-:Y:S01]  /*22a00*/  IMAD.MOV.U32 R2, RZ, RZ, R14 ;  /* 0x000000ffff027224 */ /* 0x000fe200078e000e */
[----:B------:R-:W-:Y:S06]  /*22a10*/  BRA `(.L_x_3001) ;  /* 0xffffffb000d47947 */ /* 0x000fec000383ffff */
.L_x_2878:
[----:B0-----:R0:W1:Y:S02]  /*22a20*/  SYNCS.PHASECHK.TRANS64.TRYWAIT P0, [R6+URZ+0x28c40], R17 ;  /* 0x028c4011060075a7 */ /* 0x001064000800017f */
[----:B-1----:R-:W-:Y:S05]  /*22a30*/  @!P0 NANOSLEEP.SYNCS 0x989680 ;  /* 0x009896800000895d */ /* 0x002fea0003900000 */
[----:B------:R-:W1:Y:S02]  /*22a40*/  @!P0 SYNCS.PHASECHK.TRANS64 P0, [R6+URZ+0x28c40], R17 ;  /* 0x028c4011060085a7 */ /* 0x000e64000800007f */
[----:B-1----:R-:W-:Y:S05]  /*22a50*/  @!P0 BRA `(.L_x_2878) ;  /* 0xfffffffc00f08947 */ /* 0x002fea000383ffff */
[----:B------:R-:W-:Y:S05]  /*22a60*/  BRA `(.L_x_3002) ;  /* 0xffffffb800647947 */ /* 0x000fea000383ffff */
.L_x_2879:
        /* <DEDUP_REMOVED lines=8> */
.L_x_3004:
[----:B------:R-:W-:Y:S05]  /*22af0*/  BSYNC B1 ;  /* 0x0000000000017941 */ /* 0x000fea0003800000 */
.L_x_3003:
        /* <DEDUP_REMOVED lines=9> */
.L_x_3005:
[----:B------:R-:W-:Y:S02]  /*22b90*/  IMAD.MOV.U32 R13, RZ, RZ, R27 ;  /* 0x000000ffff0d7224 */ /* 0x000fe400078e001b */
[----:B------:R-:W-:Y:S02]  /*22ba0*/  IMAD.MOV.U32 R12, RZ, RZ, 0x1 ;  /* 0x00000001ff0c7424 */ /* 0x000fe400078e00ff */
[----:B------:R-:W-:-:S07]  /*22bb0*/  IMAD.MOV.U32 R2, RZ, RZ, R14 ;  /* 0x000000ffff027224 */ /* 0x000fce00078e000e */
[----:B------:R-:W-:Y:S05]  /*22bc0*/  WARPSYNC.COLLECTIVE R15, `(.L_x_3006) ;  /* 0x000000000f087348 */ /* 0x000fea0003c00000 */
[----:B------:R0:W1:Y:S02]  /*22bd0*/  SHFL.IDX P6, R14, R13, R12, R11 ;  /* 0x0000000c0d0e7389 */ /* 0x00006400000c000b */
[----:B01----:R-:W-:Y:S01]  /*22be0*/  ENDCOLLECTIVE ;  /* 0x000000000000791b */ /* 0x003fe20003800000 */
.L_x_3006:
        /* <DEDUP_REMOVED lines=11> */
.L_x_3007:
[----:B------:R-:W-:Y:S01]  /*22ca0*/  IMAD.MOV.U32 R13, RZ, RZ, R27 ;  /* 0x000000ffff0d7224 */ /* 0x000fe200078e001b */
[----:B------:R-:W-:Y:S01]  /*22cb0*/  MOV R12, 0x2 ;  /* 0x00000002000c7802 */ /* 0x000fe20000000f00 */
[----:B------:R-:W-:-:S07]  /*22cc0*/  IMAD.MOV.U32 R2, RZ, RZ, R14 ;  /* 0x000000ffff027224 */ /* 0x000fce00078e000e */
[----:B------:R-:W-:Y:S05]  /*22cd0*/  WARPSYNC.COLLECTIVE R15, `(.L_x_3008) ;  /* 0x000000000f087348 */ /* 0x000fea0003c00000 */
[----:B------:R0:W1:Y:S02]  /*22ce0*/  SHFL.IDX P6, R14, R13, R12, R11 ;  /* 0x0000000c0d0e7389 */ /* 0x00006400000c000b */
[----:B01----:R-:W-:Y:S01]  /*22cf0*/  ENDCOLLECTIVE ;  /* 0x000000000000791b */ /* 0x003fe20003800000 */
.L_x_3008:
        /* <DEDUP_REMOVED lines=11> */
.L_x_3009:
[----:B------:R-:W-:Y:S02]  /*22db0*/  IMAD.MOV.U32 R13, RZ, RZ, R27 ;  /* 0x000000ffff0d7224 */ /* 0x000fe400078e001b */
[----:B------:R-:W-:Y:S02]  /*22dc0*/  IMAD.MOV.U32 R12, RZ, RZ, 0x3 ;  /* 0x00000003ff0c7424 */ /* 0x000fe400078e00ff */
[----:B------:R-:W-:-:S07]  /*22dd0*/  IMAD.MOV.U32 R2, RZ, RZ, R14 ;  /* 0x000000ffff027224 */ /* 0x000fce00078e000e */
[----:B------:R-:W-:Y:S05]  /*22de0*/  WARPSYNC.COLLECTIVE R15, `(.L_x_3010) ;  /* 0x000000000f087348 */ /* 0x000fea0003c00000 */
[----:B------:R0:W1:Y:S02]  /*22df0*/  SHFL.IDX P6, R14, R13, R12, R11 ;  /* 0x0000000c0d0e7389 */ /* 0x00006400000c000b */
[----:B01----:R-:W-:Y:S01]  /*22e00*/  ENDCOLLECTIVE ;  /* 0x000000000000791b */ /* 0x003fe20003800000 */
.L_x_3010:
        /* <DEDUP_REMOVED lines=11> */
.L_x_3011:
[----:B------:R-:W-:Y:S01]  /*22ec0*/  IMAD.MOV.U32 R2, RZ, RZ, R14 ;  /* 0x000000ffff027224 */ /* 0x000fe200078e000e */
[----:B------:R-:W-:Y:S06]  /*22ed0*/  BRA `(.L_x_3012) ;  /* 0xffffffb400f47947 */ /* 0x000fec000383ffff */
.L_x_2884:
[----:B---3--:R3:W4:Y:S02]  /*22ee0*/  SYNCS.PHASECHK.TRANS64.TRYWAIT P0, [R6+URZ+0x28c60], R17 ;  /* 0x028c6011060075a7 */ /* 0x008724000800017f */
[----:B----4-:R-:W-:Y:S05]  /*22ef0*/  @!P0 NANOSLEEP.SYNCS 0x989680 ;  /* 0x009896800000895d */ /* 0x010fea0003900000 */
[----:B------:R-:W4:Y:S02]  /*22f00*/  @!P0 SYNCS.PHASECHK.TRANS64 P0, [R6+URZ+0x28c60], R17 ;  /* 0x028c6011060085a7 */ /* 0x000f24000800007f */
[----:B----4-:R-:W-:Y:S05]  /*22f10*/  @!P0 BRA `(.L_x_2884) ;  /* 0xfffffffc00f08947 */ /* 0x010fea000383ffff */
[----:B------:R-:W-:Y:S05]  /*22f20*/  BRA `(.L_x_3013) ;  /* 0xffffffb800447947 */ /* 0x000fea000383ffff */
.L_x_2885:
        /* <DEDUP_REMOVED lines=8> */
.L_x_3015:
[----:B------:R-:W-:Y:S05]  /*22fb0*/  BSYNC B1 ;  /* 0x0000000000017941 */ /* 0x000fea0003800000 */
.L_x_3014:
        /* <DEDUP_REMOVED lines=12> */
.L_x_3016:
        /* <DEDUP_REMOVED lines=18> */
.L_x_3017:
        /* <DEDUP_REMOVED lines=16> */
.L_x_3018:
        /* <DEDUP_REMOVED lines=19> */
.L_x_3019:
        /* <DEDUP_REMOVED lines=14> */
.L_x_3020:
        /* <DEDUP_REMOVED lines=16> */
.L_x_3021:
        /* <DEDUP_REMOVED lines=14> */
.L_x_3022:
[----:B------:R-:W-:Y:S05]  /*23690*/  BRA `(.L_x_3023) ;  /* 0xffffffb400b07947 */ /* 0x000fea000383ffff */
.L_x_2893:
        /* <DEDUP_REMOVED lines=8> */
.L_x_3025:
[----:B------:R-:W-:Y:S05]  /*23720*/  BSYNC B0 ;  /* 0x0000000000007941 */ /* 0x000fea0003800000 */
.L_x_3024:
        /* <DEDUP_REMOVED lines=9> */
.L_x_3026:
        /* <DEDUP_REMOVED lines=18> */
.L_x_3027:
[----:B------:R-:W-:Y:S01]  /*238e0*/  IMAD.MOV.U32 R12, RZ, RZ, 0x2 ;  /* 0x00000002ff0c7424 */ /* 0x000fe200078e00ff */
[----:B------:R-:W-:-:S05]  /*238f0*/  SEL R4, R14, RZ, P1 ;  /* 0x000000ff0e047207 */ /* 0x000fca0000800000 */
[----:B------:R-:W-:-:S04]  /*23900*/  IMAD.IADD R4, R17, 0x1, R4 ;  /* 0x0000000111047824 */ /* 0x000fc800078e0204 */
[----:B------:R-:W-:-:S07]  /*23910*/  IMAD.MOV.U32 R13, RZ, RZ, R4 ;  /* 0x000000ffff0d7224 */ /* 0x000fce00078e0004 */
[----:B------:R-:W-:Y:S05]  /*23920*/  WARPSYNC.COLLECTIVE R15, `(.L_x_3028) ;  /* 0x000000000f087348 */ /* 0x000fea0003c00000 */
[----:B------:R0:W1:Y:S02]  /*23930*/  SHFL.UP P6, R14, R13, R12, R11 ;  /* 0x0400000c0d0e7389 */ /* 0x00006400000c000b */
[----:B01----:R-:W-:Y:S01]  /*23940*/  ENDCOLLECTIVE ;  /* 0x000000000000791b */ /* 0x003fe20003800000 */
.L_x_3028:
[----:B------:R-:W-:Y:S02]  /*23950*/  MOV R12, 0x4 ;  /* 0x00000004000c7802 */ /* 0x000fe40000000f00 */
[----:B------:R-:W-:-:S05]  /*23960*/  SEL R3, R14, RZ, P2 ;  /* 0x000000ff0e037207 */ /* 0x000fca0001000000 */
[----:B------:R-:W-:-:S04]  /*23970*/  IMAD.IADD R6, R4, 0x1, R3 ;  /* 0x0000000104067824 */ /* 0x000fc800078e0203 */
[----:B------:R-:W-:-:S07]  /*23980*/  IMAD.MOV.U32 R13, RZ, RZ, R6 ;  /* 0x000000ffff0d7224 */ /* 0x000fce00078e0006 */
[----:B------:R-:W-:Y:S05]  /*23990*/  WARPSYNC.COLLECTIVE R15, `(.L_x_3029) ;  /* 0x000000000f087348 */ /* 0x000fea0003c00000 */
[----:B------:R0:W1:Y:S02]  /*239a0*/  SHFL.UP P6, R14, R13, R12, R11 ;  /* 0x0400000c0d0e7389 */ /* 0x00006400000c000b */
[----:B01----:R-:W-:Y:S01]  /*239b0*/  ENDCOLLECTIVE ;  /* 0x000000000000791b */ /* 0x003fe20003800000 */
.L_x_3029:
[----:B------:R-:W-:Y:S01]  /*239c0*/  IMAD.MOV.U32 R12, RZ, RZ, 0x8 ;  /* 0x00000008ff0c7424 */ /* 0x000fe200078e00ff */
[----:B------:R-:W-:-:S05]  /*239d0*/  SEL R3, R14, RZ, P3 ;  /* 0x000000ff0e037207 */ /* 0x000fca0001800000 */
[----:B------:R-:W-:-:S04]  /*239e0*/  IMAD.IADD R2, R6, 0x1, R3 ;  /* 0x0000000106027824 */ /* 0x000fc800078e0203 */
[----:B------:R-:W-:-:S07]  /*239f0*/  IMAD.MOV.U32 R13, RZ, RZ, R2 ;  /* 0x000000ffff0d7224 */ /* 0x000fce00078e0002 */
[----:B------:R-:W-:Y:S05]  /*23a00*/  WARPSYNC.COLLECTIVE R15, `(.L_x_3030) ;  /* 0x000000000f087348 */ /* 0x000fea0003c00000 */
[----:B------:R0:W1:Y:S02]  /*23a10*/  SHFL.UP P6, R14, R13, R12, R11 ;  /* 0x0400000c0d0e7389 */ /* 0x00006400000c000b */
[----:B01----:R-:W-:Y:S01]  /*23a20*/  ENDCOLLECTIVE ;  /* 0x000000000000791b */ /* 0x003fe20003800000 */
.L_x_3030:
[----:B------:R-:W-:Y:S01]  /*23a30*/  IMAD.MOV.U32 R12, RZ, RZ, 0x10 ;  /* 0x00000010ff0c7424 */ /* 0x000fe200078e00ff */
[----:B------:R-:W-:-:S05]  /*23a40*/  SEL R3, R14, RZ, P4 ;  /* 0x000000ff0e037207 */ /* 0x000fca0002000000 */
[----:B------:R-:W-:-:S04]  /*23a50*/  IMAD.IADD R3, R2, 0x1, R3 ;  /* 0x0000000102037824 */ /* 0x000fc800078e0203 */
[----:B------:R-:W-:-:S07]  /*23a60*/  IMAD.MOV.U32 R13, RZ, RZ, R3 ;  /* 0x000000ffff0d7224 */ /* 0x000fce00078e0003 */
[----:B------:R-:W-:Y:S05]  /*23a70*/  WARPSYNC.COLLECTIVE R15, `(.L_x_3031) ;  /* 0x000000000f087348 */ /* 0x000fea0003c00000 */
[----:B------:R0:W1:Y:S02]  /*23a80*/  SHFL.UP P6, R14, R13, R12, R11 ;  /* 0x0400000c0d0e7389 */ /* 0x00006400000c000b */
[----:B01----:R-:W-:Y:S01]  /*23a90*/  ENDCOLLECTIVE ;  /* 0x000000000000791b */ /* 0x003fe20003800000 */
.L_x_3031:
        /* <DEDUP_REMOVED lines=8> */
.L_x_3032:
[----:B------:R-:W-:Y:S05]  /*23b20*/  BRA `(.L_x_3033) ;  /* 0xffffffb800447947 */ /* 0x000fea000383ffff */
.L_x_2898:
        /* <DEDUP_REMOVED lines=8> */
.L_x_3035:
[----:B------:R-:W-:Y:S05]  /*23bb0*/  BSYNC B0 ;  /* 0x0000000000007941 */ /* 0x000fea0003800000 */
.L_x_3034:
        /* <DEDUP_REMOVED lines=8> */
.L_x_3036:
[----:B------:R-:W-:Y:S01]  /*23c40*/  IMAD.MOV.U32 R12, RZ, RZ, 0x4 ;  /* 0x00000004ff0c7424 */ /* 0x000fe200078e00ff */
[----:B------:R-:W-:-:S05]  /*23c50*/  SEL R2, R14, RZ, P2 ;  /* 0x000000ff0e027207 */ /* 0x000fca0001000000 */
[----:B------:R-:W-:-:S04]  /*23c60*/  IMAD.IADD R2, R13, 0x1, R2 ;  /* 0x000000010d027824 */ /* 0x000fc800078e0202 */
[----:B------:R-:W-:-:S07]  /*23c70*/  IMAD.MOV.U32 R13, RZ, RZ, R2 ;  /* 0x000000ffff0d7224 */ /* 0x000fce00078e0002 */
[----:B------:R-:W-:Y:S05]  /*23c80*/  WARPSYNC.COLLECTIVE R15, `(.L_x_3037) ;  /* 0x000000000f087348 */ /* 0x000fea0003c00000 */
[----:B------:R0:W1:Y:S02]  /*23c90*/  SHFL.UP P6, R14, R13, R12, R11 ;  /* 0x0400000c0d0e7389 */ /* 0x00006400000c000b */
[----:B01----:R-:W-:Y:S01]  /*23ca0*/  ENDCOLLECTIVE ;  /* 0x000000000000791b */ /* 0x003fe20003800000 */
.L_x_3037:
[----:B------:R-:W-:Y:S02]  /*23cb0*/  MOV R12, 0x8 ;  /* 0x00000008000c7802 */ /* 0x000fe40000000f00 */
[----:B------:R-:W-:-:S05]  /*23cc0*/  SEL R3, R14, RZ, P3 ;  /* 0x000000ff0e037207 */ /* 0x000fca0001800000 */
[----:B------:R-:W-:-:S04]  /*23cd0*/  IMAD.IADD R3, R2, 0x1, R3 ;  /* 0x0000000102037824 */ /* 0x000fc800078e0203 */
[----:B------:R-:W-:-:S07]  /*23ce0*/  IMAD.MOV.U32 R13, RZ, RZ, R3 ;  /* 0x000000ffff0d7224 */ /* 0x000fce00078e0003 */
[----:B------:R-:W-:Y:S05]  /*23cf0*/  WARPSYNC.COLLECTIVE R15, `(.L_x_3038) ;  /* 0x000000000f087348 */ /* 0x000fea0003c00000 */
[----:B------:R0:W1:Y:S02]  /*23d00*/  SHFL.UP P6, R14, R13, R12, R11 ;  /* 0x0400000c0d0e7389 */ /* 0x00006400000c000b */
[----:B01----:R-:W-:Y:S01]  /*23d10*/  ENDCOLLECTIVE ;  /* 0x000000000000791b */ /* 0x003fe20003800000 */
.L_x_3038:
[----:B------:R-:W-:Y:S01]  /*23d20*/  IMAD.MOV.U32 R12, RZ, RZ, 0x10 ;  /* 0x00000010ff0c7424 */ /* 0x000fe200078e00ff */
[----:B------:R-:W-:-:S05]  /*23d30*/  SEL R4, R14, RZ, P4 ;  /* 0x000000ff0e047207 */ /* 0x000fca0002000000 */
[----:B------:R-:W-:-:S04]  /*23d40*/  IMAD.IADD R4, R3, 0x1, R4 ;  /* 0x0000000103047824 */ /* 0x000fc800078e0204 */
[----:B------:R-:W-:-:S07]  /*23d50*/  IMAD.MOV.U32 R13, RZ, RZ, R4 ;  /* 0x000000ffff0d7224 */ /* 0x000fce00078e0004 */
[----:B------:R-:W-:Y:S05]  /*23d60*/  WARPSYNC.COLLECTIVE R15, `(.L_x_3039) ;  /* 0x000000000f087348 */ /* 0x000fea0003c00000 */
[----:B------:R0:W1:Y:S02]  /*23d70*/  SHFL.UP P6, R14, R13, R12, R11 ;  /* 0x0400000c0d0e7389 */ /* 0x00006400000c000b */
[----:B01----:R-:W-:Y:S01]  /*23d80*/  ENDCOLLECTIVE ;  /* 0x000000000000791b */ /* 0x003fe20003800000 */
.L_x_3039:
        /* <DEDUP_REMOVED lines=8> */
.L_x_3040:
[----:B------:R-:W-:Y:S05]  /*23e10*/  BRA `(.L_x_3041) ;  /* 0xffffffb800247947 */ /* 0x000fea000383ffff */
.L_x_2900:
[----:B------:R-:W-:Y:S01]  /*23e20*/  BSSY B0, `(.L_x_3042) ;  /* 0x0000006000007945 */ /* 0x000fe20003800000 */
[----:B------:R-:W-:Y:S02]  /*23e30*/  PLOP3.LUT P6, PT, P6, PT, PT, 0x8, 0x0 ;  /* 0x000000000000781c */ /* 0x000fe400037ce170 */
[----:B------:R-:W-:-:S11]  /*23e40*/  MOV R15, 0xffffffff ;  /* 0xffffffff000f7802 */ /* 0x000fd60000000f00 */
[----:B01----:R-:W-:Y:S05]  /*23e50*/  WARPSYNC.COLLECTIVE R15, `(.L_x_3043) ;  /* 0x000000000f087348 */ /* 0x003fea0003c00000 */
[----:B------:R-:W-:Y:S01]  /*23e60*/  VOTE.ANY R14, PT, P6 ;  /* 0x00000000000e7806 */ /* 0x000fe200030e0100 */
[----:B01----:R-:W-:Y:S06]  /*23e70*/  ENDCOLLECTIVE ;  /* 0x000000000000791b */ /* 0x003fec0003800000 */
.L_x_3043:
[----:B------:R-:W-:Y:S05]  /*23e80*/  BSYNC B0 ;  /* 0x0000000000007941 */ /* 0x000fea0003800000 */
.L_x_3042:
        /* <DEDUP_REMOVED lines=9> */
.L_x_3044:
[----:B------:R-:W-:Y:S01]  /*23f20*/  IMAD.MOV.U32 R17, RZ, RZ, R14 ;  /* 0x000000ffff117224 */ /* 0x000fe200078e000e */
[----:B------:R-:W-:Y:S06]  /*23f30*/  BRA `(.L_x_3045) ;  /* 0xffffffb800147947 */ /* 0x000fec000383ffff */
.L_x_2902:
[----:B------:R-:W-:Y:S01]  /*23f40*/  BSSY B0, `(.L_x_3046) ;  /* 0x0000007000007945 */ /* 0x000fe20003800000 */
[----:B------:R-:W-:Y:S01]  /*23f50*/  IMAD.MOV.U32 R13, RZ, RZ, R3 ;  /* 0x000000ffff0d7224 */ /* 0x000fe200078e0003 */
[----:B------:R-:W-:Y:S01]  /*23f60*/  MOV R11, 0x1f ;  /* 0x0000001f000b7802 */ /* 0x000fe20000000f00 */
[----:B------:R-:W-:-:S07]  /*23f70*/  IMAD.MOV.U32 R15, RZ, RZ, -0x1 ;  /* 0xffffffffff0f7424 */ /* 0x000fce00078e00ff */
[----:B0123--:R-:W-:Y:S05]  /*23f80*/  WARPSYNC.COLLECTIVE R15, `(.L_x_3047) ;  /* 0x000000000f087348 */ /* 0x00ffea0003c00000 */
[----:B------:R4:W0:Y:S02]  /*23f90*/  SHFL.IDX P6, R14, R13, R12, R11 ;  /* 0x0000000c0d0e7389 */ /* 0x00082400000c000b */
[----:B01234-:R-:W-:Y:S01]  /*23fa0*/  ENDCOLLECTIVE ;  /* 0x000000000000791b */ /* 0x01ffe20003800000 */
.L_x_3047:
[----:B------:R-:W-:Y:S05]  /*23fb0*/  BSYNC B0 ;  /* 0x0000000000007941 */ /* 0x000fea0003800000 */
.L_x_3046:
[----:B------:R-:W-:Y:S05]  /*23fc0*/  BRA `(.L_x_2901) ;  /* 0xffffffb8000c7947 */ /* 0x000fea000383ffff */
.L_x_2906:
[----:B0-----:R0:W1:Y:S02]  /*23fd0*/  SYNCS.PHASECHK.TRANS64.TRYWAIT P0, [R4+URZ+0x28c20], R0 ;  /* 0x028c2000040075a7 */ /* 0x001064000800017f */
[----:B-1----:R-:W-:Y:S05]  /*23fe0*/  @!P0 NANOSLEEP.SYNCS 0x989680 ;  /* 0x009896800000895d */ /* 0x002fea0003900000 */
[----:B------:R-:W1:Y:S02]  /*23ff0*/  @!P0 SYNCS.PHASECHK.TRANS64 P0, [R4+URZ+0x28c20], R0 ;  /* 0x028c2000040085a7 */ /* 0x000e64000800007f */
[----:B-1----:R-:W-:Y:S05]  /*24000*/  @!P0 BRA `(.L_x_2906) ;  /* 0xfffffffc00f08947 */ /* 0x002fea000383ffff */
[----:B------:R-:W-:Y:S05]  /*24010*/  BRA `(.L_x_3048) ;  /* 0xffffffbc00847947 */ /* 0x000fea000383ffff */
.L_x_2907:
        /* <DEDUP_REMOVED lines=11> */
.L_x_3050:
[----:B------:R-:W-:Y:S05]  /*240d0*/  BSYNC B0 ;  /* 0x0000000000007941 */ /* 0x000fea0003800000 */
.L_x_3049:
[----:B------:R-:W-:Y:S05]  /*240e0*/  BRA `(.L_x_3051) ;  /* 0xffffffbc006c7947 */ /* 0x000fea000383ffff */
.L_x_2908:
[----:B------:R-:W-:Y:S01]  /*240f0*/  BSSY B0, `(.L_x_3052) ;  /* 0x0000006000007945 */ /* 0x000fe20003800000 */
[----:B------:R-:W-:-:S07]  /*24100*/  IMAD.MOV.U32 R15, RZ, RZ, -0x1 ;  /* 0xffffffffff0f7424 */ /* 0x000fce00078e00ff */
[----:B0-234-:R-:W-:Y:S05]  /*24110*/  WARPSYNC.COLLECTIVE R15, `(.L_x_3053) ;  /* 0x000000000f0c7348 */ /* 0x01dfea0003c00000 */
[----:B------:R-:W-:Y:S02]  /*24120*/  ELECT P6, UR62, PT ;  /* 0x00000000003e782f */ /* 0x000fe400038c0000 */
[----:B------:R-:W-:Y:S01]  /*24130*/  MOV R14, UR62 ;  /* 0x0000003e000e7c02 */ /* 0x000fe20008000f00 */
[----:B0-234-:R-:W-:Y:S10]  /*24140*/  ENDCOLLECTIVE ;  /* 0x000000000000791b */ /* 0x01dff40003800000 */
.L_x_3053:
[----:B------:R-:W-:Y:S05]  /*24150*/  BSYNC B0 ;  /* 0x0000000000007941 */ /* 0x000fea0003800000 */
.L_x_3052:
[----:B------:R-:W-:Y:S05]  /*24160*/  BRA `(.L_x_3054) ;  /* 0xffffffbc00607947 */ /* 0x000fea000383ffff */
.L_x_2910:
[----:B0-----:R0:W1:Y:S02]  /*24170*/  SYNCS.PHASECHK.TRANS64.TRYWAIT P1, [R5+URZ+0x28c40], R0 ;  /* 0x028c4000050075a7 */ /* 0x001064000802017f */
[----:B-1----:R-:W-:Y:S05]  /*24180*/  @!P1 NANOSLEEP.SYNCS 0x989680 ;  /* 0x009896800000995d */ /* 0x002fea0003900000 */
[----:B------:R-:W1:Y:S02]  /*24190*/  @!P1 SYNCS.PHASECHK.TRANS64 P1, [R5+URZ+0x28c40], R0 ;  /* 0x028c4000050095a7 */ /* 0x000e64000802007f */
[----:B-1----:R-:W-:Y:S05]  /*241a0*/  @!P1 BRA `(.L_x_2910) ;  /* 0xfffffffc00f09947 */ /* 0x002fea000383ffff */
[----:B------:R-:W-:Y:S05]  /*241b0*/  BRA `(.L_x_3055) ;  /* 0xffffffbc00807947 */ /* 0x000fea000383ffff */
.L_x_2912:
[----:B-1----:R1:W0:Y:S02]  /*241c0*/  SYNCS.PHASECHK.TRANS64.TRYWAIT P1, [R25+URZ+0x28c40], R2 ;  /* 0x028c4002190075a7 */ /* 0x002224000802017f */
[----:B0-----:R-:W-:Y:S05]  /*241d0*/  @!P1 NANOSLEEP.SYNCS 0x989680 ;  /* 0x009896800000995d */ /* 0x001fea0003900000 */
[----:B------:R-:W0:Y:S02]  /*241e0*/  @!P1 SYNCS.PHASECHK.TRANS64 P1, [R25+URZ+0x28c40], R2 ;  /* 0x028c4002190095a7 */ /* 0x000e24000802007f */
[----:B0-----:R-:W-:Y:S05]  /*241f0*/  @!P1 BRA `(.L_x_2912) ;  /* 0xfffffffc00f09947 */ /* 0x001fea000383ffff */
[----:B------:R-:W-:Y:S05]  /*24200*/  BRA `(.L_x_3056) ;  /* 0xffffffbc008c7947 */ /* 0x000fea000383ffff */
.L_x_2914:
[----:B------:R0:W0:Y:S02]  /*24210*/  SYNCS.PHASECHK.TRANS64.TRYWAIT P1, [R5+URZ+0x28c60], R0 ;  /* 0x028c6000050075a7 */ /* 0x000024000802017f */
[----:B0-----:R-:W-:Y:S05]  /*24220*/  @!P1 NANOSLEEP.SYNCS 0x989680 ;  /* 0x009896800000995d */ /* 0x001fea0003900000 */
[----:B------:R-:W0:Y:S02]  /*24230*/  @!P1 SYNCS.PHASECHK.TRANS64 P1, [R5+URZ+0x28c60], R0 ;  /* 0x028c6000050095a7 */ /* 0x000e24000802007f */
[----:B0-----:R-:W-:Y:S05]  /*24240*/  @!P1 BRA `(.L_x_2914) ;  /* 0xfffffffc00f09947 */ /* 0x001fea000383ffff */
[----:B------:R-:W-:Y:S05]  /*24250*/  BRA `(.L_x_3057) ;  /* 0xffffffbc00887947 */ /* 0x000fea000383ffff */
.L_x_3058:
        /* <DEDUP_REMOVED lines=10> */
.L_x_5812:


//--------------------- .text._ZN7cutlass13device_kernelIN5flash11enable_sm90INS1_16FlashAttnFwdSm90INS1_25CollectiveMainloopFwdSm90ILi2EN4cute5tupleIJNS5_1CILi1EEES8_S8_EEENS6_IJNS7_ILi64EEESA_SA_EEELi512ENS_6half_tEfNS_4arch4Sm90ELb0ELb1ELb1ELb1ELb1ELb0ELb1ELb0ELb0ELb1ELb0ELb0EEENS1_21CollectiveEpilogueFwdINS6_IJSA_NS7_ILi512EEESA_EEES9_SC_SE_Li256ELb1ELb1ELb0ELb0EEENS1_36VarlenDynamicPersistentTileSchedulerILi64ELi64ELi256ELi128ELb0ELb1ELb1ELb1ELb0ELb1EEEEEEEEEvNT_6ParamsE --------------------------
	.section	.text._ZN7cutlass13device_kernelIN5flash11enable_sm90INS1_16FlashAttnFwdSm90INS1_25CollectiveMainloopFwdSm90ILi2EN4cute5tupleIJNS5_1CILi1EEES8_S8_EEENS6_IJNS7_ILi64EEESA_SA_EEELi512ENS_6half_tEfNS_4arch4Sm90ELb0ELb1ELb1ELb1ELb1ELb0ELb1ELb0ELb0ELb1ELb0ELb0EEENS1_21CollectiveEpilogueFwdINS6_IJSA_NS7_ILi512EEESA_EEES9_SC_SE_Li256ELb1ELb1ELb0ELb0EEENS1_36VarlenDynamicPersistentTileSchedulerILi64ELi64ELi256ELi128ELb0ELb1ELb1ELb1ELb0ELb1EEEEEEEEEvNT_6ParamsE,"ax",@progbits
	.align	128
.text._ZN7cutlass13device_kernelIN5flash11enable_sm90INS1_16FlashAttnFwdSm90INS1_25CollectiveMainloopFwdSm90ILi2EN4cute5tupleIJNS5_1CILi1EEES8_S8_EEENS6_IJNS7_ILi64EEESA_SA_EEELi512ENS_6half_tEfNS_4arch4Sm90ELb0ELb1ELb1ELb1ELb1ELb0ELb1ELb0ELb0ELb1ELb0ELb0EEENS1_21CollectiveEpilogueFwdINS6_IJSA_NS7_ILi512EEESA_EEES9_SC_SE_Li256ELb1ELb1ELb0ELb0EEENS1_36VarlenDynamicPersistentTileSchedulerILi64ELi64ELi256ELi128ELb0ELb1ELb1ELb1ELb0ELb1EEEEEEEEEvNT_6ParamsE:
        .type           _ZN7cutlass13device_kernelIN5flash11enable_sm90INS1_16FlashAttnFwdSm90INS1_25CollectiveMainloopFwdSm90ILi2EN4cute5tupleIJNS5_1CILi1EEES8_S8_EEENS6_IJNS7_ILi64EEESA_SA_EEELi512ENS_6half_tEfNS_4arch4Sm90ELb0ELb1ELb1ELb1ELb1ELb0ELb1ELb0ELb0ELb1ELb0ELb0EEENS1_21CollectiveEpilogueFwdINS6_IJSA_NS7_ILi512EEESA_EEES9_SC_SE_Li256ELb1ELb1ELb0ELb0EEENS1_36VarlenDynamicPersistentTileSchedulerILi64ELi64ELi256ELi128ELb0ELb1ELb1ELb1ELb0ELb1EEEEEEEEEvNT_6ParamsE,@function
        .size           _ZN7cutlass13device_kernelIN5flash11enable_sm90INS1_16FlashAttnFwdSm90INS1_25CollectiveMainloopFwdSm90ILi2EN4cute5tupleIJNS5_1CILi1EEES8_S8_EEENS6_IJNS7_ILi64EEESA_SA_EEELi512ENS_6half_tEfNS_4arch4Sm90ELb0ELb1ELb1ELb1ELb1ELb0ELb1ELb0ELb0ELb1ELb0ELb0EEENS1_21CollectiveEpilogueFwdINS6_IJSA_NS7_ILi512EEESA_EEES9_SC_SE_Li256ELb1ELb1ELb0ELb0EEENS1_36VarlenDynamicPersistentTileSchedulerILi64ELi64ELi256ELi128ELb0ELb1ELb1ELb1ELb0ELb1EEEEEEEEEvNT_6ParamsE,(.L_x_5813 - _ZN7cutlass13device_kernelIN5flash11enable_sm90INS1_16FlashAttnFwdSm90INS1_25CollectiveMainloopFwdSm90ILi2EN4cute5tupleIJNS5_1CILi1EEES8_S8_EEENS6_IJNS7_ILi64EEESA_SA_EEELi512ENS_6half_tEfNS_4arch4Sm90ELb0ELb1ELb1ELb1ELb1ELb0ELb1ELb0ELb0ELb1ELb0ELb0EEENS1_21CollectiveEpilogueFwdINS6_IJSA_NS7_ILi512EEESA_EEES9_SC_SE_Li256ELb1ELb1ELb0ELb0EEENS1_36VarlenDynamicPersistentTileSchedulerILi64ELi64ELi256ELi128ELb0ELb1ELb1ELb1ELb0ELb1EEEEEEEEEvNT_6ParamsE)
        .other          _ZN7cutlass13device_kernelIN5flash11enable_sm90INS1_16FlashAttnFwdSm90INS1_25CollectiveMainloopFwdSm90ILi2EN4cute5tupleIJNS5_1CILi1EEES8_S8_EEENS6_IJNS7_ILi64EEESA_SA_EEELi512ENS_6half_tEfNS_4arch4Sm90ELb0ELb1ELb1ELb1ELb1ELb0ELb1ELb0ELb0ELb1ELb0ELb0EEENS1_21CollectiveEpilogueFwdINS6_IJSA_NS7_ILi512EEESA_EEES9_SC_SE_Li256ELb1ELb1ELb0ELb0EEENS1_36VarlenDynamicPersistentTileSchedulerILi64ELi64ELi256ELi128ELb0ELb1ELb1ELb1ELb0ELb1EEEEEEEEEvNT_6ParamsE,@"STO_CUDA_ENTRY STV_DEFAULT"
_ZN7cutlass13device_kernelIN5flash11enable_sm90INS1_16FlashAttnFwdSm90INS1_25CollectiveMainloopFwdSm90ILi2EN4cute5tupleIJNS5_1CILi1EEES8_S8_EEENS6_IJNS7_ILi64EEESA_SA_EEELi512ENS_6half_tEfNS_4arch4Sm90ELb0ELb1ELb1ELb1ELb1ELb0ELb1ELb0ELb0ELb1ELb0ELb0EEENS1_21CollectiveEpilogueFwdINS6_IJSA_NS7_ILi512EEESA_EEES9_SC_SE_Li256ELb1ELb1ELb0ELb0EEENS1_36VarlenDynamicPersistentTileSchedulerILi64ELi64ELi256ELi128ELb0ELb1ELb1ELb1ELb0ELb1EEEEEEEEEvNT_6ParamsE:
        /* <DEDUP_REMOVED lines=43> */
.L_x_3059:
        /* <DEDUP_REMOVED lines=22> */
.L_x_3060:
        /* <DEDUP_REMOVED lines=18> */
.L_x_3061:
        /* <DEDUP_REMOVED lines=22> */
.L_x_3062:
        /* <DEDUP_REMOVED lines=23> */
.L_x_3063:
[----:B0-----:R-:W-:Y:S01]  /*0800*/  ULDC UR4, c[0x0][0x20] ;  /* 0x0000080000047ab9 */ /* 0x001fe20000000800 */
[----:B------:R-:W-:Y:S01]  /*0810*/  UISETP.NE.AND UP0, UPT, UR61, URZ, UPT ;  /* 0x0000003f3d00728c */ /* 0x000fe2000bf05270 */
[----:B------:R-:W-:Y:S01]  /*0820*/  IADD3 R2, P0, R1, UR4, RZ ;  /* 0x0000000401027c10 */ /* 0x000fe2000ff1e0ff */
[----:B------:R-:W-:Y:S01]  /*0830*/  ULDC UR4, c[0x0][0x24] ;  /* 0x0000090000047ab9 */ /* 0x000fe20000000800 */
[----:B------:R-:W-:Y:S01]  /*0840*/  UMOV UR60, 0x1 ;  /* 0x00000001003c7882 */ /* 0x000fe20000000000 */
[----:B------:R-:W-:Y:S01]  /*0850*/  NOP ;  /* 0x0000000000007918 */ /* 0x000fe20000000000 */
[----:B-1234-:R-:W-:Y:S01]  /*0860*/  BAR.SYNC.DEFER_BLOCKING 0x0 ;  /* 0x0000000000007b1d */ /* 0x01efe20000010000 */
[----:B------:R-:W-:Y:S01]  /*0870*/  IADD3 R3, P1, R2, 0x1e0, RZ ;  /* 0x000001e002037810 */ /* 0x000fe20007f3e0ff */
[----:B------:R-:W-:Y:S01]  /*0880*/  IMAD.X R18, RZ, RZ, UR4, P0 ;  /* 0x00000004ff127e24 */ /* 0x000fe200080e06ff */
[----:B------:R-:W-:Y:S01]  /*0890*/  PLOP3.LUT P2, PT, PT, PT, UP0, 0x80, 0x0 ;  /* 0x000000000000781c */ /* 0x000fe20003f4f008 */
[----:B------:R-:W-:-:S02]  /*08a0*/  USEL UR60, UR60, 0x2, !UP0 ;  /* 0x000000023c3c7887 */ /* 0x000fc4000c000000 */
[----:B------:R-:W-:Y:S01]  /*08b0*/  ULDC.64 UR36, c[0x0][0x208] ;  /* 0x0000820000247ab9 */ /* 0x000fe20000000a00 */
[----:B------:R0:W-:Y:S02]  /*08c0*/  STL [R1+0x428], R3 ;  /* 0x0004280301007387 */ /* 0x0001e40000100800 */
[----:B0-----:R-:W-:-:S05]  /*08d0*/  IMAD.X R3, RZ, RZ, R18, P1 ;  /* 0x000000ffff037224 */ /* 0x001fca00008e0612 */
[----:B------:R0:W-:Y:S02]  /*08e0*/  STL [R1+0x424], R3 ;  /* 0x0004240301007387 */ /* 0x0001e40000100800 */
[----:B------:R-:W-:Y:S05]  /*08f0*/  @!P2 BRA `(.L_x_3064) ;  /* 0x0000024800e4a947 */ /* 0x000fea0003800000 */
.L_x_3065:
[----:B------:R-:W-:-:S08]  /*0900*/  NOP ;  /* 0x0000000000007918 */ /* 0x000fd00000000000 */
[----:B------:R-:W1:Y:S02]  /*0910*/  USETMAXREG.TRY_ALLOC.CTAPOOL UP0, 0xe8 ;  /* 0x000000e8000079c8 */ /* 0x000e640008000600 */
[----:B-1----:R-:W-:-:S13]  /*0920*/  PLOP3.LUT P0, PT, PT, PT, UP0, 0x80, 0x0 ;  /* 0x000000000000781c */ /* 0x002fda0003f0f008 */
[----:B------:R-:W-:Y:S05]  /*0930*/  @!P0 BRA `(.L_x_3065) ;  /* 0xfffffffc00f08947 */ /* 0x000fea000383ffff */
[----:B0-----:R-:W0:Y:S01]  /*0940*/  S2R R3, SR_TID.X ;  /* 0x0000000000037919 */ /* 0x001e220000002100 */
[----:B------:R-:W-:Y:S01]  /*0950*/  ULDC UR4, c[0x0][0xd3c] ;  /* 0x00034f0000047ab9 */ /* 0x000fe20000000800 */
[C---:B------:R-:W-:Y:S01]  /*0960*/  IADD3 R196, P1, R2.reuse, 0x1c8, RZ ;  /* 0x000001c802c47810 */ /* 0x040fe20007f3e0ff */
[----:B------:R-:W1:Y:S01]  /*0970*/  S2R R7, SR_CgaCtaId ;  /* 0x0000000000077919 */ /* 0x000e620000008800 */
[----:B------:R-:W-:-:S03]  /*0980*/  IADD3 R199, P2, R2, 0x1d4, RZ ;  /* 0x000001d402c77810 */ /* 0x000fc60007f5e0ff */
[--C-:B------:R-:W-:Y:S01]  /*0990*/  IMAD.X R197, RZ, RZ, R18.reuse, P1 ;  /* 0x000000ffffc57224 */ /* 0x100fe200008e0612 */
[----:B------:R-:W-:Y:S01]  /*09a0*/  STL.64 [R1+0x1c8], RZ ;  /* 0x0001c8ff01007387 */ /* 0x000fe20000100a00 */
[----:B------:R-:W-:-:S03]  /*09b0*/  IMAD.X R198, RZ, RZ, R18, P2 ;  /* 0x000000ffffc67224 */ /* 0x000fc600010e0612 */
[----:B------:R-:W-:Y:S04]  /*09c0*/  STL [R1+0x1d0], RZ ;  /* 0x0001d0ff01007387 */ /* 0x000fe80000100800 */
[----:B------:R-:W-:Y:S01]  /*09d0*/  STL [R1+0x1d4], RZ ;  /* 0x0001d4ff01007387 */ /* 0x000fe20000100800 */
[----:B0-----:R-:W-:-:S04]  /*09e0*/  LOP3.LUT R0, R3, 0xffffff80, RZ, 0xc0, !PT ;  /* 0xffffff8003007812 */ /* 0x001fc800078ec0ff */
[----:B------:R-:W-:Y:S02]  /*09f0*/  ISETP.NE.AND P0, PT, R0, 0x80, PT ;  /* 0x000000800000780c */ /* 0x000fe40003f05270 */
[----:B------:R-:W-:-:S04]  /*0a00*/  MOV R0, 0x400 ;  /* 0x0000040000007802 */ /* 0x000fc80000000f00 */
[----:B-1----:R-:W-:-:S04]  /*0a10*/  LEA R0, R7, R0, 0x18 ;  /* 0x0000000007007211 */ /* 0x002fc800078ec0ff */
[----:B------:R-:W-:-:S03]  /*0a20*/  R2UR UR46, R0 ;  /* 0x00000000002e72ca */ /* 0x000fc600000e0000 */
        /* <DEDUP_REMOVED lines=10> */
[----:B------:R-:W0:Y:S01]  /*0ad0*/  S2UR UR4, SR_SWINHI ;  /* 0x00000000000479c3 */ /* 0x000e220000002f00 */
[----:B------:R-:W-:Y:S01]  /*0ae0*/  R2UR UR5, R9 ;  /* 0x00000000090572ca */ /* 0x000fe200000e0000 */
[----:B------:R-:W-:Y:S01]  /*0af0*/  ULOP3.LUT UR8, UR60, 0x1, URZ, 0xfc, !UPT ;  /* 0x000000013c087892 */ /* 0x000fe2000f8efc3f */
[----:B------:R-:W-:Y:S02]  /*0b00*/  SHF.R.S32.HI R0, RZ, 0x1f, R191 ;  /* 0x0000001fff007819 */ /* 0x000fe400000114bf */
[----:B------:R-:W-:Y:S02]  /*0b10*/  R2UR UR6, R11 ;  /* 0x000000000b0672ca */ /* 0x000fe400000e0000 */
[CC--:B------:R-:W-:Y:S02]  /*0b20*/  LEA.HI R5, R0.reuse, R191.reuse, RZ, 0x7 ;  /* 0x000000bf00057211 */ /* 0x0c0fe400078f38ff */
[----:B------:R-:W-:-:S02]  /*0b30*/  LEA.HI R4, R0, R191, RZ, 0x5 ;  /* 0x000000bf00047211 */ /* 0x000fc400078f28ff */
[----:B------:R-:W-:Y:S02]  /*0b40*/  LOP3.LUT R6, R5, 0xffffff80, RZ, 0xc0, !PT ;  /* 0xffffff8005067812 */ /* 0x000fe400078ec0ff */
[CC--:B------:R-:W-:Y:S02]  /*0b50*/  LEA.HI R3, R0.reuse, R191.reuse, RZ, 0x4 ;  /* 0x000000bf00037211 */ /* 0x0c0fe400078f20ff */
[----:B------:R-:W-:Y:S01]  /*0b60*/  SHF.R.S32.HI R201, RZ, 0x5, R4 ;  /* 0x00000005ffc97819 */ /* 0x000fe20000011404 */
[----:B------:R-:W-:Y:S01]  /*0b70*/  IMAD.IADD R8, R191, 0x1, -R6 ;  /* 0x00000001bf087824 */ /* 0x000fe200078e0a06 */
[----:B------:R-:W-:Y:S02]  /*0b80*/  SHF.R.S32.HI R6, RZ, 0x1f, R4 ;  /* 0x0000001fff067819 */ /* 0x000fe40000011404 */
[----:B------:R-:W-:Y:S02]  /*0b90*/  LEA.HI R10, R0, R191, RZ, 0x2 ;  /* 0x000000bf000a7211 */ /* 0x000fe400078f10ff */
[----:B------:R-:W-:-:S02]  /*0ba0*/  SHF.R.S32.HI R4, RZ, 0x4, R3 ;  /* 0x00000004ff047819 */ /* 0x000fc40000011403 */
[----:B------:R-:W-:Y:S01]  /*0bb0*/  SHF.R.S32.HI R9, RZ, 0x1f, R8 ;  /* 0x0000001fff097819 */ /* 0x000fe20000011408 */
[----:B------:R-:W-:Y:S01]  /*0bc0*/  UMOV UR38, UR46 ;  /* 0x0000002e00267c82 */ /* 0x000fe20008000000 */
[----:B0-----:R-:W-:Y:S01]  /*0bd0*/  UMOV UR39, UR4 ;  /* 0x0000000400277c82 */ /* 0x001fe20008000000 */
[----:B------:R-:W-:Y:S01]  /*0be0*/  LOP3.LUT R202, R3, 0xfffffff0, RZ, 0xc0, !PT ;  /* 0xfffffff003ca7812 */ /* 0x000fe200078ec0ff */
[----:B------:R-:W-:Y:S01]  /*0bf0*/  IMAD.U32 R194, RZ, RZ, UR38 ;  /* 0x00000026ffc27e24 */ /* 0x000fe2000f8e00ff */
[----:B------:R-:W-:Y:S01]  /*0c00*/  LOP3.LUT R14, R10, 0xfffffffc, RZ, 0xc0, !PT ;  /* 0xfffffffc0a0e7812 */ /* 0x000fe200078ec0ff */
[----:B------:R-:W-:Y:S01]  /*0c10*/  IMAD.U32 R195, RZ, RZ, UR39 ;  /* 0x00000027ffc37e24 */ /* 0x000fe2000f8e00ff */
[----:B------:R-:W-:Y:S01]  /*0c20*/  LEA.HI R6, R6, R201, RZ, 0x2 ;  /* 0x000000c906067211 */ /* 0x000fe200078f10ff */
[----:B------:R-:W-:Y:S01]  /*0c30*/  IMAD.IADD R202, R191, 0x1, -R202 ;  /* 0x00000001bfca7824 */ /* 0x000fe200078e0aca */
[----:B------:R-:W-:Y:S01]  /*0c40*/  LEA.HI R3, R3, R4, RZ, 0x1 ;  /* 0x0000000403037211 */ /* 0x000fe200078f08ff */
[----:B------:R-:W-:Y:S01]  /*0c50*/  IMAD.IADD R14, R191, 0x1, -R14 ;  /* 0x00000001bf0e7824 */ /* 0x000fe200078e0a0e */
[----:B------:R-:W-:-:S02]  /*0c60*/  LEA.HI R10, R9, R8, RZ, 0x2 ;  /* 0x00000008090a7211 */ /* 0x000fc400078f10ff */
[----:B------:R-:W-:Y:S02]  /*0c70*/  SHF.R.S32.HI R192, RZ, 0x7, R5 ;  /* 0x00000007ffc07819 */ /* 0x000fe40000011405 */
[----:B------:R-:W-:Y:S02]  /*0c80*/  LOP3.LUT R6, R6, 0x3ffffc, RZ, 0xc0, !PT ;  /* 0x003ffffc06067812 */ /* 0x000fe400078ec0ff */
[----:B------:R-:W-:Y:S01]  /*0c90*/  LOP3.LUT R3, R3, 0x1ffffffe, RZ, 0xc0, !PT ;  /* 0x1ffffffe03037812 */ /* 0x000fe200078ec0ff */
[----:B------:R-:W-:Y:S01]  /*0ca0*/  IMAD R13, R192, 0x100, R202 ;  /* 0x00000100c00d7824 */ /* 0x000fe200078e02ca */
[----:B------:R-:W-:Y:S01]  /*0cb0*/  SHF.R.S32.HI R11, RZ, 0x2, R10 ;  /* 0x00000002ff0b7819 */ /* 0x000fe2000001140a */
[----:B------:R-:W-:Y:S01]  /*0cc0*/  IMAD.IADD R6, R201, 0x1, -R6 ;  /* 0x00000001c9067824 */ /* 0x000fe200078e0a06 */
[----:B------:R-:W-:Y:S01]  /*0cd0*/  SHF.R.S32.HI R12, RZ, 0x1f, R10 ;  /* 0x0000001fff0c7819 */ /* 0x000fe2000001140a */
[----:B------:R-:W-:Y:S01]  /*0ce0*/  IMAD.IADD R3, R4, 0x1, -R3 ;  /* 0x0000000104037824 */ /* 0x000fe200078e0a03 */
[----:B------:R-:W-:Y:S01]  /*0cf0*/  LEA.HI R4, R14, R14, RZ, 0x1 ;  /* 0x0000000e0e047211 */ /* 0x000fe200078f08ff */
[----:B------:R-:W-:Y:S01]  /*0d00*/  IMAD R6, R6, 0x10, R13 ;  /* 0x0000001006067824 */ /* 0x000fe200078e020d */
[----:B------:R-:W-:Y:S01]  /*0d10*/  LEA.HI R12, R12, R11, RZ, 0x3 ;  /* 0x0000000b0c0c7211 */ /* 0x000fe200078f18ff */
[----:B------:R-:W-:Y:S01]  /*0d20*/  IMAD.SHL.U32 R227, R3, 0x8, RZ ;  /* 0x0000000803e37824 */ /* 0x000fe200078e00ff */
[----:B------:R-:W-:-:S02]  /*0d30*/  LEA.HI R0, R0, R191, RZ, 0x3 ;  /* 0x000000bf00007211 */ /* 0x000fc400078f18ff */
[----:B------:R-:W-:Y:S01]  /*0d40*/  LOP3.LUT R12, R12, 0xfffffff8, RZ, 0xc0, !PT ;  /* 0xfffffff80c0c7812 */ /* 0x000fe200078ec0ff */
[----:B------:R-:W-:Y:S01]  /*0d50*/  IMAD.U32 R17, R6, 0x40, R227 ;  /* 0x0000004006117824 */ /* 0x000fe200078e00e3 */
[----:B------:R-:W-:Y:S02]  /*0d60*/  LOP3.LUT R13, R4, 0x1ffffffe, RZ, 0xc0, !PT ;  /* 0x1ffffffe040d7812 */ /* 0x000fe400078ec0ff */
[----:B------:R-:W-:Y:S01]  /*0d70*/  LOP3.LUT R4, R0, 0xfffffff8, RZ, 0xc0, !PT ;  /* 0xfffffff800047812 */ /* 0x000fe200078ec0ff */
[----:B------:R-:W-:Y:S01]  /*0d80*/  IMAD.IADD R12, R11, 0x1, -R12 ;  /* 0x000000010b0c7824 */ /* 0x000fe200078e0a0c */
[----:B------:R-:W-:Y:S01]  /*0d90*/  LEA.HI R5, R5, R192, RZ, 0x1 ;  /* 0x000000c005057211 */ /* 0x000fe200078f08ff */
[----:B------:R-:W-:Y:S01]  /*0da0*/  IMAD.IADD R13, R14, 0x1, -R13 ;  /* 0x000000010e0d7824 */ /* 0x000fe200078e0a0d */
[----:B------:R-:W-:Y:S01]  /*0db0*/  LEA.HI R9, R9, R8, RZ, 0x5 ;  /* 0x0000000809097211 */ /* 0x000fe200078f28ff */
[----:B------:R-:W-:Y:S01]  /*0dc0*/  IMAD.IADD R193, R191, 0x1, -R4 ;  /* 0x00000001bfc17824 */ /* 0x000fe200078e0a04 */
[----:B------:R-:W-:Y:S01]  /*0dd0*/  LOP3.LUT R11, R10, 0x7ffffffc, RZ, 0xc0, !PT ;  /* 0x7ffffffc0a0b7812 */ /* 0x000fe200078ec0ff */
[----:B------:R-:W-:Y:S01]  /*0de0*/  IMAD.WIDE R16, R17, 0x2, R194 ;  /* 0x0000000211107825 */ /* 0x000fe200078e02c2 */
[----:B------:R-:W-:-:S02]  /*0df0*/  LOP3.LUT R5, R5, 0xfffffe, RZ, 0xc0, !PT ;  /* 0x00fffffe05057812 */ /* 0x000fc400078ec0ff */
[----:B------:R-:W-:Y:S01]  /*0e00*/  SHF.R.S32.HI R9, RZ, 0x5, R9 ;  /* 0x00000005ff097819 */ /* 0x000fe20000011409 */
[----:B------:R-:W-:Y:S01]  /*0e10*/  IMAD.SHL.U32 R156, R193, 0x8, RZ ;  /* 0x00000008c19c7824 */ /* 0x000fe200078e00ff */
[----:B------:R-:W-:Y:S01]  /*0e20*/  SHF.R.S32.HI R159, RZ, 0x3, R0 ;  /* 0x00000003ff9f7819 */ /* 0x000fe20000011400 */
[----:B------:R-:W-:Y:S02]  /*0e30*/  IMAD.IADD R11, R8, 0x1, -R11 ;  /* 0x00000001080b7824 */ /* 0x000fe400078e0a0b */
[----:B------:R-:W-:Y:S02]  /*0e40*/  IMAD.IADD R5, R192, 0x1, -R5 ;  /* 0x00000001c0057824 */ /* 0x000fe400078e0a05 */
        /* <DEDUP_REMOVED lines=14> */
[----:B------:R-:W-:Y:S01]  /*0f30*/  IMAD.SHL.U32 R200, R5, 0x100, RZ ;  /* 0x0000010005c87824 */ /* 0x000fe200078e00ff */
[----:B------:R-:W-:Y:S01]  /*0f40*/  SHF.R.S32.HI R176, RZ, 0x1f, R157 ;  /* 0x0000001fffb07819 */ /* 0x000fe2000001149d */
[----:B------:R-:W-:-:S02]  /*0f50*/  IMAD.SHL.U32 R203, R11, 0x2, RZ ;  /* 0x000000020bcb7824 */ /* 0x000fc400078e00ff */
[----:B------:R-:W-:Y:S02]  /*0f60*/  IMAD R228, R13, 0x8, R22 ;  /* 0x000000080de47824 */ /* 0x000fe400078e0216 */
[----:B------:R-:W-:-:S07]  /*0f70*/  IMAD.IADD R23, R203, 0x1, R200 ;  /* 0x00000001cb177824 */ /* 0x000fce00078e02c8 */
.L_x_3205:
        /* <DEDUP_REMOVED lines=14> */
[----:B------:R-:W-:-:S03]  /*1060*/  @UP1 UIMAD.WIDE UR8, UR6, 0x4, UR10 ;  /* 0x00000004060818a5 */ /* 0x000fc6000f8e020a */
[----:B------:R-:W-:Y:S01]  /*1070*/  ULDC.64 UR10, c[0x0][0xb18] ;  /* 0x0002c600000a7ab9 */ /* 0x000fe20000000a00 */
[----:B------:R-:W2:Y:S02]  /*1080*/  @P0 LDG.E R4, desc[UR36][R4.64] ;  /* 0x0000002404040981 */ /* 0x000ea4000c1e1900 */
[----:B-1----:R-:W-:Y:S02]  /*1090*/  IMAD.U32 R8, RZ, RZ, UR8 ;  /* 0x00000008ff087e24 */ /* 0x002fe4000f8e00ff */
[----:B----4-:R-:W-:Y:S01]  /*10a0*/  IMAD.U32 R9, RZ, RZ, UR9 ;  /* 0x00000009ff097e24 */ /* 0x010fe2000f8e00ff */
[----:B------:R-:W-:-:S04]  /*10b0*/  ULDC.64 UR8, c[0x0][0x418] ;  /* 0x0001060000087ab9 */ /* 0x000fc80000000a00 */
[----:B------:R-:W3:Y:S01]  /*10c0*/  @P2 LDG.E R8, desc[UR36][R8.64] ;  /* 0x0000002408082981 */ /* 0x000ee2000c1e1900 */
[----:B------:R-:W-:Y:S01]  /*10d0*/  UISETP.NE.U32.AND UP0, UPT, UR8, URZ, UPT ;  /* 0x0000003f0800728c */ /* 0x000fe2000bf05070 */
[----:B------:R-:W-:Y:S01]  /*10e0*/  ISETP.NE.U32.AND P1, PT, RZ, UR10, PT ;  /* 0x0000000aff007c0c */ /* 0x000fe2000bf25070 */
[----:B------:R-:W-:Y:S01]  /*10f0*/  UMOV UR4, URZ ;  /* 0x0000003f00047c82 */ /* 0x000fe20008000000 */
[----:B------:R-:W-:Y:S01]  /*1100*/  ULDC UR8, c[0x0][0x424] ;  /* 0x0001090000087ab9 */ /* 0x000fe20000000800 */
[----:B------:R-:W-:Y:S01]  /*1110*/  UISETP.NE.AND.EX UP0, UPT, UR9, URZ, UPT, UP0 ;  /* 0x0000003f0900728c */ /* 0x000fe2000bf05300 */
[----:B------:R-:W-:Y:S01]  /*1120*/  ISETP.NE.AND.EX P1, PT, RZ, UR11, PT, P1 ;  /* 0x0000000bff007c0c */ /* 0x000fe2000bf25310 */
[----:B------:R-:W-:Y:S02]  /*1130*/  UMOV UR45, UR7 ;  /* 0x00000007002d7c82 */ /* 0x000fe40008000000 */
[----:B------:R-:W-:-:S04]  /*1140*/  USEL UR8, UR8, 0x1, UP0 ;  /* 0x0000000108087887 */ /* 0x000fc80008000000 */
[----:B------:R-:W-:Y:S01]  /*1150*/  UIMAD UR50, UR8, UR50, URZ ;  /* 0x00000032083272a4 */ /* 0x000fe2000f8e023f */
        /* <DEDUP_REMOVED lines=17> */
.L_x_3066:
[----:B------:R-:W-:Y:S01]  /*1270*/  UMOV UR58, UR5 ;  /* 0x00000005003a7c82 */ /* 0x000fe20008000000 */
        /* <DEDUP_REMOVED lines=9> */
.L_x_3067:
        /* <DEDUP_REMOVED lines=13> */
.L_x_3068:
[----:B------:R-:W0:Y:S01]  /*13e0*/  LDC R0, c[0x0][0xa80] ;  /* 0x0002a000ff007b82 */ /* 0x000e220000000800 */
[----:B------:R-:W-:Y:S01]  /*13f0*/  UISETP.NE.AND UP0, UPT, UR61, 0x1, UPT ;  /* 0x000000013d00788c */ /* 0x000fe2000bf05270 */
[----:B------:R1:W-:Y:S01]  /*1400*/  STL.128 [R1+0x3f0], RZ ;  /* 0x0003f0ff01007387 */ /* 0x0003e20000100c00 */
[----:B------:R-:W-:Y:S01]  /*1410*/  IADD3 R28, P0, R2, 0x3f0, RZ ;  /* 0x000003f0021c7810 */ /* 0x000fe20007f1e0ff */
[----:B------:R-:W-:Y:S02]  /*1420*/  UIADD3 UR50, -UR4, UR50, URZ ;  /* 0x0000003204327290 */ /* 0x000fe4000fffe13f */
[----:B------:R1:W-:Y:S01]  /*1430*/  STL.128 [R1+0x400], RZ ;  /* 0x000400ff01007387 */ /* 0x0003e20000100c00 */
[----:B------:R-:W-:Y:S01]  /*1440*/  PLOP3.LUT P1, PT, PT, PT, UP0, 0x80, 0x0 ;  /* 0x000000000000781c */ /* 0x000fe20003f2f008 */
[----:B------:R-:W-:Y:S02]  /*1450*/  IMAD.X R29, RZ, RZ, R18, P0 ;  /* 0x000000ffff1d7224 */ /* 0x000fe400000e0612 */
[----:B------:R1:W-:Y:S04]  /*1460*/  STL.128 [R1+0x1e0], RZ ;  /* 0x0001e0ff01007387 */ /* 0x0003e80000100c00 */
[----:B------:R1:W-:Y:S04]  /*1470*/  STL.128 [R1+0x1f0], RZ ;  /* 0x0001f0ff01007387 */ /* 0x0003e80000100c00 */
[----:B------:R1:W-:Y:S04]  /*1480*/  STL.128 [R1+0x200], RZ ;  /* 0x000200ff01007387 */ /* 0x0003e80000100c00 */
[----:B------:R1:W-:Y:S04]  /*1490*/  STL.128 [R1+0x210], RZ ;  /* 0x000210ff01007387 */ /* 0x0003e80000100c00 */
[----:B0-----:R1:W-:Y:S04]  /*14a0*/  STL [R1+0x410], R0 ;  /* 0x0004100001007387 */ /* 0x0013e80000100800 */
        /* <DEDUP_REMOVED lines=28> */
[----:B------:R-:W-:Y:S05]  /*1670*/  @!P1 BRA `(.L_x_3069) ;  /* 0x0000007c00dc9947 */ /* 0x000fea0003800000 */
[----:B------:R-:W0:Y:S01]  /*1680*/  LDC.64 R8, c[0x0][0xad8] ;  /* 0x0002b600ff087b82 */ /* 0x000e220000000a00 */
[----:B------:R-:W-:Y:S01]  /*1690*/  ULDC UR4, c[0x0][0x448] ;  /* 0x0001120000047ab9 */ /* 0x000fe20000000800 */
[----:B------:R-:W-:Y:S02]  /*16a0*/  USHF.L.U32 UR6, UR5, 0x6, URZ ;  /* 0x0000000605067899 */ /* 0x000fe4000800063f */
[----:B------:R-:W-:Y:S02]  /*16b0*/  UISETP.NE.AND UP0, UPT, UR4, 0x1, UPT ;  /* 0x000000010400788c */ /* 0x000fe4000bf05270 */
[----:B------:R-:W-:Y:S02]  /*16c0*/  UIADD3 UR7, UR6, 0x3f, URZ ;  /* 0x0000003f06077890 */ /* 0x000fe4000fffe03f */
[----:B------:R-:W-:-:S07]  /*16d0*/  UIADD3 UR8, UR50, 0x1, -UR49 ;  /* 0x0000000132087890 */ /* 0x000fce000fffe831 */
[----:B------:R-:W-:Y:S01]  /*16e0*/  @UP0 UIADD3 UR4, UR6, 0x3f, URZ ;  /* 0x0000003f06040890 */ /* 0x000fe2000fffe03f */
[----:B------:R-:W-:Y:S01]  /*16f0*/  @UP0 ULDC UR5, c[0x0][0x44c] ;  /* 0x0001130000050ab9 */ /* 0x000fe20000000800 */
[----:B------:R-:W-:Y:S02]  /*1700*/  @UP0 ULDC UR9, c[0x0][0x450] ;  /* 0x0001140000090ab9 */ /* 0x000fe40000000800 */
[----:B------:R-:W-:-:S04]  /*1710*/  UIMAD.WIDE.U32 UR4, UR4, UR5, URZ ;  /* 0x00000005040472a5 */ /* 0x000fc8000f8e003f */
[----:B------:R-:W-:Y:S01]  /*1720*/  @UP0 USHF.R.U32.HI UR7, URZ, UR9, UR5 ;  /* 0x000000093f070299 */ /* 0x000fe20008011605 */
[----:B0-----:R-:W-:-:S03]  /*1730*/  ISETP.GE.AND P1, PT, R9, 0x1, PT ;  /* 0x000000010900780c */ /* 0x001fc60003f26270 */
[----:B------:R-:W-:-:S06]  /*1740*/  UIADD3 UR7, UR8, UR7, URZ ;  /* 0x0000000708077290 */ /* 0x000fcc000fffe03f */
[----:B-1----:R-:W-:-:S04]  /*1750*/  VIADD R0, R8, UR7 ;  /* 0x0000000708007c36 */ /* 0x002fc80008000000 */
        /* <DEDUP_REMOVED lines=12> */
.L_x_3071:
[----:B------:R-:W-:-:S13]  /*1820*/  ISETP.NE.AND P0, PT, R9, 0x1, PT ;  /* 0x000000010900780c */ /* 0x000fda0003f05270 */
[----:B------:R-:W0:Y:S02]  /*1830*/  @P0 LDC.64 R4, c[0x0][0xae0] ;  /* 0x0002b800ff040b82 */ /* 0x000e240000000a00 */
[----:B0-----:R-:W-:-:S05]  /*1840*/  @P0 IMAD.HI.U32 R4, R3, R4, RZ ;  /* 0x0000000403040227 */ /* 0x001fca00078e00ff */
[----:B------:R-:W-:-:S07]  /*1850*/  @P0 SHF.R.U32.HI R3, RZ, R5, R4 ;  /* 0x00000005ff030219 */ /* 0x000fce0000011604 */
.L_x_3072:
[----:B------:R-:W-:-:S05]  /*1860*/  IMAD R3, R3, R9, R9 ;  /* 0x0000000903037224 */ /* 0x000fca00078e0209 */
[----:B------:R-:W-:-:S07]  /*1870*/  VIMNMX R0, R0, R3, PT ;  /* 0x0000000300007248 */ /* 0x000fce0003fe0100 */
.L_x_3070:
        /* <DEDUP_REMOVED lines=10> */
[----:B------:R-:W-:Y:S01]  /*1920*/  UIADD3 UR6, UR6, UR50, -UR49 ;  /* 0x0000003206067290 */ /* 0x000fe2000fffe831 */
        /* <DEDUP_REMOVED lines=17> */
.L_x_3074:
[----:B------:R-:W-:-:S13]  /*1a40*/  ISETP.NE.AND P0, PT, R9, 0x1, PT ;  /* 0x000000010900780c */ /* 0x000fda0003f05270 */
[----:B------:R-:W0:Y:S02]  /*1a50*/  @P0 LDC.64 R4, c[0x0][0xae0] ;  /* 0x0002b800ff040b82 */ /* 0x000e240000000a00 */
[----:B0-----:R-:W-:-:S05]  /*1a60*/  @P0 IMAD.HI.U32 R4, R0, R4, RZ ;  /* 0x0000000400040227 */ /* 0x001fca00078e00ff */
[----:B------:R-:W-:-:S07]  /*1a70*/  @P0 SHF.R.U32.HI R0, RZ, R5, R4 ;  /* 0x00000005ff000219 */ /* 0x000fce0000011604 */
.L_x_3075:
[----:B------:R-:W-:-:S05]  /*1a80*/  IMAD R0, R0, R9, RZ ;  /* 0x0000000900007224 */ /* 0x000fca00078e02ff */
[----:B------:R-:W-:-:S07]  /*1a90*/  VIMNMX R3, R3, R0, !PT ;  /* 0x0000000003037248 */ /* 0x000fce0007fe0100 */
.L_x_3073:
        /* <DEDUP_REMOVED lines=704> */
.L_x_3077:
[----:B-----5:R-:W-:-:S05]  /*46a0*/  LEA R5, R5, UR46, 0x3 ;  /* 0x0000002e05057c11 */ /* 0x020fca000f8e18ff */
[----:B------:R-:W-:-:S05]  /*46b0*/  VIADD R4, R5, 0x38860 ;  /* 0x0003886005047836 */ /* 0x000fca0000000000 */
[----:B------:R-:W-:-:S04]  /*46c0*/  PRMT R4, R7, 0x654, R4 ;  /* 0x0000065407047816 */ /* 0x000fc80000000004 */
[----:B------:R0:W-:Y:S02]  /*46d0*/  SYNCS.ARRIVE.TRANS64.RED.A1T0 RZ, [R4+URZ], RZ ;  /* 0x000000ff04ff79a7 */ /* 0x0001e4000810043f */
[----:B0-----:R-:W-:-:S05]  /*46e0*/  VIADD R4, R215, 0xfffffffe ;  /* 0xfffffffed7047836 */ /* 0x001fca0000000000 */
[----:B------:R-:W-:-:S13]  /*46f0*/  ISETP.GE.AND P0, PT, R4, R0, PT ;  /* 0x000000000400720c */ /* 0x000fda0003f06270 */
[----:B------:R-:W-:Y:S05]  /*4700*/  @!P0 BRA `(.L_x_3078) ;  /* 0x0000003c005c8947 */ /* 0x000fea0003800000 */
.L_x_3080:
        /* <DEDUP_REMOVED lines=978> */
.L_x_3079:
[----:B-----5:R-:W-:-:S05]  /*8430*/  LEA R9, R9, UR46, 0x3 ;  /* 0x0000002e09097c11 */ /* 0x020fca000f8e18ff */
[----:B0-----:R-:W-:-:S05]  /*8440*/  VIADD R6, R9, 0x38860 ;  /* 0x0003886009067836 */ /* 0x001fca0000000000 */
[----:B------:R-:W-:-:S04]  /*8450*/  PRMT R6, R7, 0x654, R6 ;  /* 0x0000065407067816 */ /* 0x000fc80000000006 */
[----:B------:R0:W-:Y:S01]  /*8460*/  SYNCS.ARRIVE.TRANS64.RED.A1T0 RZ, [R6+URZ], RZ ;  /* 0x000000ff06ff79a7 */ /* 0x0001e2000810043f */
[----:B------:R-:W-:Y:S05]  /*8470*/  @P0 BRA `(.L_x_3080) ;  /* 0xffffffc000a40947 */ /* 0x000fea000383ffff */
.L_x_3078:
        /* <DEDUP_REMOVED lines=277> */
.L_x_3082:
[----:B------:R-:W-:Y:S05]  /*95d0*/  BSYNC B0 ;  /* 0x0000000000007941 */ /* 0x000fea0003800000 */
.L_x_3081:
[----:B------:R-:W-:Y:S05]  /*95e0*/  BRA `(.L_x_3076) ;  /* 0x0000018c001c7947 */ /* 0x000fea0003800000 */
.L_x_3069:
[----:B------:R-:W-:Y:S01]  /*95f0*/  UIADD3 UR11, UP0, UR38, 0x38830, URZ ;  /* 0x00038830260b7890 */ /* 0x000fe2000ff1e03f */
[----:B------:R-:W-:Y:S01]  /*9600*/  IMAD.U32 R4, RZ, RZ, UR60 ;  /* 0x0000003cff047e24 */ /* 0x000fe2000f8e00ff */
[----:B------:R-:W-:Y:S01]  /*9610*/  UIADD3 UR9, UP1, UR38, 0x38840, URZ ;  /* 0x0003884026097890 */ /* 0x000fe2000ff3e03f */
[----:B------:R-:W-:Y:S01]  /*9620*/  IMAD.MOV.U32 R9, RZ, RZ, R7 ;  /* 0x000000ffff097224 */ /* 0x000fe200078e0007 */
[----:B------:R-:W-:Y:S01]  /*9630*/  UIADD3 UR7, UP2, UR38, 0x38850, URZ ;  /* 0x0003885026077890 */ /* 0x000fe2000ff5e03f */
[----:B------:R-:W-:Y:S01]  /*9640*/  IMAD.MOV.U32 R8, RZ, RZ, 0x100 ;  /* 0x00000100ff087424 */ /* 0x000fe200078e00ff */
[----:B------:R-:W-:Y:S01]  /*9650*/  UIADD3 UR4, UP3, UR38, 0x38860, URZ ;  /* 0x0003886026047890 */ /* 0x000fe2000ff7e03f */
[----:B------:R-:W-:Y:S01]  /*9660*/  IMAD.MOV.U32 R5, RZ, RZ, 0x80 ;  /* 0x00000080ff057424 */ /* 0x000fe200078e00ff */
[----:B------:R-:W-:Y:S01]  /*9670*/  ULDC UR13, c[0x0][0x448] ;  /* 0x00011200000d7ab9 */ /* 0x000fe20000000800 */
[----:B------:R-:W-:Y:S01]  /*9680*/  IMAD.MOV.U32 R6, RZ, RZ, 0x80 ;  /* 0x00000080ff067424 */ /* 0x000fe200078e00ff */
[----:B------:R-:W-:Y:S01]  /*9690*/  UIADD3.X UR12, URZ, UR39, URZ, UP0, !UPT ;  /* 0x000000273f0c7290 */ /* 0x000fe200087fe43f */
[----:B------:R0:W-:Y:S01]  /*96a0*/  STL.64 [R1+0x30], R8 ;  /* 0x0000300801007387 */ /* 0x0001e20000100a00 */
[----:B------:R-:W-:Y:S01]  /*96b0*/  UIADD3.X UR8, URZ, UR39, URZ, UP2, !UPT ;  /* 0x000000273f087290 */ /* 0x000fe200097fe43f */
[----:B------:R-:W-:Y:S01]  /*96c0*/  IMAD.U32 R10, RZ, RZ, UR60 ;  /* 0x0000003cff0a7e24 */ /* 0x000fe2000f8e00ff */
[----:B------:R-:W-:Y:S01]  /*96d0*/  UIADD3.X UR6, URZ, UR39, URZ, UP3, !UPT ;  /* 0x000000273f067290 */ /* 0x000fe20009ffe43f */
[----:B------:R2:W-:Y:S01]  /*96e0*/  STL.128 [R1], R4 ;  /* 0x0000000401007387 */ /* 0x0005e20000100c00 */
[----:B------:R-:W-:Y:S01]  /*96f0*/  UIADD3.X UR10, URZ, UR39, URZ, UP1, !UPT ;  /* 0x000000273f0a7290 */ /* 0x000fe20008ffe43f */
[----:B------:R-:W-:Y:S01]  /*9700*/  IMAD.MOV.U32 R11, RZ, RZ, 0x80 ;  /* 0x00000080ff0b7424 */ /* 0x000fe200078e00ff */
[----:B------:R-:W-:Y:S01]  /*9710*/  UISETP.NE.AND UP4, UPT, UR13, 0x1, UPT ;  /* 0x000000010d00788c */ /* 0x000fe2000bf85270 */
[----:B-1----:R-:W-:Y:S01]  /*9720*/  IMAD.U32 R0, RZ, RZ, UR5 ;  /* 0x00000005ff007e24 */ /* 0x002fe2000f8e00ff */
[----:B------:R1:W-:Y:S01]  /*9730*/  STL [R1+0x10], RZ ;  /* 0x000010ff01007387 */ /* 0x0003e20000100800 */
[----:B------:R-:W-:Y:S01]  /*9740*/  IMAD.U32 R12, RZ, RZ, UR7 ;  /* 0x00000007ff0c7e24 */ /* 0x000fe2000f8e00ff */
[----:B------:R-:W-:Y:S01]  /*9750*/  UIADD3 UR40, UR50, 0x1, -UR49 ;  /* 0x0000000132287890 */ /* 0x000fe2000fffe831 */
[----:B------:R-:W-:Y:S01]  /*9760*/  IMAD.U32 R14, RZ, RZ, UR4 ;  /* 0x00000004ff0e7e24 */ /* 0x000fe2000f8e00ff */
[----:B------:R1:W-:Y:S01]  /*9770*/  STL.64 [R1+0x28], R10 ;  /* 0x0000280a01007387 */ /* 0x0003e20000100a00 */
[----:B------:R-:W-:Y:S01]  /*9780*/  IMAD.U32 R13, RZ, RZ, UR8 ;  /* 0x00000008ff0d7e24 */ /* 0x000fe2000f8e00ff */
[----:B------:R-:W-:Y:S01]  /*9790*/  USHF.L.U32 UR8, UR5, 0x6, URZ ;  /* 0x0000000605087899 */ /* 0x000fe2000800063f */
[----:B------:R-:W-:Y:S01]  /*97a0*/  IMAD.U32 R15, RZ, RZ, UR6 ;  /* 0x00000006ff0f7e24 */ /* 0x000fe2000f8e00ff */
[----:B------:R1:W-:Y:S01]  /*97b0*/  STL [R1+0x50], R0 ;  /* 0x0000500001007387 */ /* 0x0003e20000100800 */
[----:B0-----:R-:W-:Y:S01]  /*97c0*/  IMAD.U32 R8, RZ, RZ, UR11 ;  /* 0x0000000bff087e24 */ /* 0x001fe2000f8e00ff */
[----:B------:R-:W-:Y:S01]  /*97d0*/  ULDC.64 UR4, c[0x0][0xad8] ;  /* 0x0002b60000047ab9 */ /* 0x000fe20000000a00 */
[----:B------:R-:W-:Y:S01]  /*97e0*/  IMAD.U32 R9, RZ, RZ, UR12 ;  /* 0x0000000cff097e24 */ /* 0x000fe2000f8e00ff */
[----:B------:R-:W-:Y:S01]  /*97f0*/  UISETP.GE.AND UP0, UPT, UR5, 0x1, UPT ;  /* 0x000000010500788c */ /* 0x000fe2000bf06270 */
[----:B--2---:R-:W-:Y:S01]  /*9800*/  IMAD.U32 R4, RZ, RZ, UR9 ;  /* 0x00000009ff047e24 */ /* 0x004fe2000f8e00ff */
[----:B------:R1:W-:Y:S01]  /*9810*/  STL.128 [R1+0x40], R12 ;  /* 0x0000400c01007387 */ /* 0x0003e20000100c00 */
[----:B------:R-:W-:Y:S01]  /*9820*/  IMAD.U32 R5, RZ, RZ, UR10 ;  /* 0x0000000aff057e24 */ /* 0x000fe2000f8e00ff */
[----:B------:R-:W-:Y:S01]  /*9830*/  @UP4 UIADD3 UR6, UR8, 0x3f, URZ ;  /* 0x0000003f08064890 */ /* 0x000fe2000fffe03f */
[----:B------:R-:W-:Y:S01]  /*9840*/  IADD3 R48, P0, R2, 0x28, RZ ;  /* 0x0000002802307810 */ /* 0x000fe20007f1e0ff */
[----:B------:R1:W-:Y:S01]  /*9850*/  STL.64 [R1+0x18], R8 ;  /* 0x0000180801007387 */ /* 0x0003e20000100a00 */
[----:B------:R-:W-:Y:S01]  /*9860*/  @UP4 ULDC UR7, c[0x0][0x44c] ;  /* 0x0001130000074ab9 */ /* 0x000fe20000000800 */
[----:B------:R-:W-:Y:S01]  /*9870*/  PLOP3.LUT P1, PT, PT, PT, UP0, 0x40, 0x0 ;  /* 0x000000000000781c */ /* 0x000fe20003f2e808 */
[----:B------:R-:W-:Y:S01]  /*9880*/  UIMAD.WIDE.U32 UR6, UR6, UR7, URZ ;  /* 0x00000007060672a5 */ /* 0x000fe2000f8e003f */
[----:B------:R1:W-:Y:S01]  /*9890*/  STL.64 [R1+0x20], R4 ;  /* 0x0000200401007387 */ /* 0x0003e20000100a00 */
[----:B------:R-:W-:Y:S01]  /*98a0*/  @UP4 ULDC UR10, c[0x0][0x450] ;  /* 0x00011400000a4ab9 */ /* 0x000fe20000000800 */
[----:B------:R-:W-:Y:S01]  /*98b0*/  UIADD3 UR9, UR8, 0x3f, URZ ;  /* 0x0000003f08097890 */ /* 0x000fe2000fffe03f */
[----:B------:R-:W-:Y:S01]  /*98c0*/  IMAD.X R57, RZ, RZ, R18, P0 ;  /* 0x000000ffff397224 */ /* 0x000fe200000e0612 */
[----:B------:R1:W-:Y:S01]  /*98d0*/  STL [R1+0x38], RZ ;  /* 0x000038ff01007387 */ /* 0x0003e20000100800 */
[----:B------:R-:W-:-:S02]  /*98e0*/  @UP4 USHF.R.U32.HI UR9, URZ, UR10, UR7 ;  /* 0x0000000a3f094299 */ /* 0x000fc40008011607 */
[----:B------:R-:W-:Y:S02]  /*98f0*/  UP2UR UR41, UPR, URZ, 0x10 ;  /* 0x000000103f297883 */ /* 0x000fe40008000000 */
[----:B------:R-:W-:Y:S02]  /*9900*/  UIADD3 UR6, UR40, UR9, URZ ;  /* 0x0000000928067290 */ /* 0x000fe4000fffe03f */
[----:B------:R-:W-:Y:S02]  /*9910*/  UP2UR UR44, UPR, URZ, 0x1 ;  /* 0x000000013f2c7883 */ /* 0x000fe40008000000 */
[----:B------:R-:W-:Y:S01]  /*9920*/  UIADD3 UR4, UR6, UR4, URZ ;  /* 0x0000000406047290 */ /* 0x000fe2000fffe03f */
[----:B-1----:R-:W-:Y:S11]  /*9930*/  @P1 BRA `(.L_x_3083) ;  /* 0x0000000000441947 */ /* 0x002ff60003800000 */
        /* <DEDUP_REMOVED lines=10> */
.L_x_3084:
[----:B------:R-:W-:-:S11]  /*99e0*/  UISETP.NE.AND UP0, UPT, UR5, 0x1, UPT ;  /* 0x000000010500788c */ /* 0x000fd6000bf05270 */
[----:B------:R-:W-:Y:S02]  /*99f0*/  @UP0 ULDC.64 UR10, c[0x0][0xae0] ;  /* 0x0002b800000a0ab9 */ /* 0x000fe40000000a00 */
[----:B------:R-:W-:-:S04]  /*9a00*/  UIMAD.WIDE.U32 UR6, UR9, UR10, URZ ;  /* 0x0000000a090672a5 */ /* 0x000fc8000f8e003f */
[----:B------:R-:W-:-:S12]  /*9a10*/  @UP0 USHF.R.U32.HI UR9, URZ, UR11, UR7 ;  /* 0x0000000b3f090299 */ /* 0x000fd80008011607 */
.L_x_3085:
[----:B------:R-:W-:-:S04]  /*9a20*/  UIMAD UR9, UR9, UR5, UR5 ;  /* 0x00000005090972a4 */ /* 0x000fc8000f8e0205 */
[----:B------:R-:W-:-:S04]  /*9a30*/  UISETP.LT.AND UP0, UPT, UR4, UR9, UPT ;  /* 0x000000090400728c */ /* 0x000fc8000bf01270 */
[----:B------:R-:W-:-:S12]  /*9a40*/  USEL UR4, UR4, UR9, UP0 ;  /* 0x0000000904047287 */ /* 0x000fd80008000000 */
.L_x_3083:
        /* <DEDUP_REMOVED lines=32> */
.L_x_3087:
[----:B------:R-:W-:-:S11]  /*9c50*/  UISETP.NE.AND UP0, UPT, UR5, 0x1, UPT ;  /* 0x000000010500788c */ /* 0x000fd6000bf05270 */
[----:B------:R-:W-:Y:S02]  /*9c60*/  @UP0 ULDC.64 UR10, c[0x0][0xae0] ;  /* 0x0002b800000a0ab9 */ /* 0x000fe40000000a00 */
[----:B------:R-:W-:-:S04]  /*9c70*/  UIMAD.WIDE.U32 UR6, UR8, UR10, URZ ;  /* 0x0000000a080672a5 */ /* 0x000fc8000f8e003f */
[----:B------:R-:W-:-:S12]  /*9c80*/  @UP0 USHF.R.U32.HI UR8, URZ, UR11, UR7 ;  /* 0x0000000b3f080299 */ /* 0x000fd80008011607 */
.L_x_3088:
[----:B------:R-:W-:-:S04]  /*9c90*/  UIMAD UR5, UR8, UR5, URZ ;  /* 0x00000005080572a4 */ /* 0x000fc8000f8e023f */
[----:B------:R-:W-:-:S04]  /*9ca0*/  UISETP.LT.AND UP0, UPT, UR4, UR5, UPT ;  /* 0x000000050400728c */ /* 0x000fc8000bf01270 */
[----:B------:R-:W-:-:S12]  /*9cb0*/  USEL UR4, UR4, UR5, !UP0 ;  /* 0x0000000504047287 */ /* 0x000fd8000c000000 */
.L_x_3086:
        /* <DEDUP_REMOVED lines=17> */
[----:B------:R-:W-:Y:S01]  /*9dd0*/  IMAD.MOV.U32 R7, RZ, RZ, 0x40000040 ;  /* 0x40000040ff077424 */ /* 0x000fe200078e00ff */
        /* <DEDUP_REMOVED lines=46> */
[----:B------:R-:W-:Y:S01]  /*a0c0*/  IMAD.X R55, RZ, RZ, R18, P6 ;  /* 0x000000ffff377224 */ /* 0x000fe200030e0612 */
        /* <DEDUP_REMOVED lines=36> */
.L_x_3090:
        /* <DEDUP_REMOVED lines=12> */
.L_x_3089:
[----:B------:R-:W2:Y:S01]  /*a3d0*/  LDL R43, [R1+0x1d4] ;  /* 0x0001d400012b7983 */ /* 0x000ea20000100800 */
[----:B------:R-:W-:Y:S01]  /*a3e0*/  SHF.R.S32.HI R4, RZ, 0x1f, R3 ;  /* 0x0000001fff047819 */ /* 0x000fe20000011403 */
[----:B------:R-:W0:Y:S01]  /*a3f0*/  LDC.64 R50, c[0x0][0xad0] ;  /* 0x0002b400ff327b82 */ /* 0x000e220000000a00 */
[----:B------:R-:W-:Y:S01]  /*a400*/  IADD3 R7, P0, R2, 0xfc, RZ ;  /* 0x000000fc02077810 */ /* 0x000fe20007f1e0ff */
[----:B------:R-:W-:Y:S01]  /*a410*/  IMAD.U32 R14, RZ, RZ, UR38 ;  /* 0x00000026ff0e7e24 */ /* 0x000fe2000f8e00ff */
[----:B------:R-:W-:Y:S01]  /*a420*/  LEA.HI R4, R4, R3, RZ, 0x3 ;  /* 0x0000000304047211 */ /* 0x000fe200078f18ff */
[----:B------:R-:W-:Y:S01]  /*a430*/  IMAD.U32 R15, RZ, RZ, UR39 ;  /* 0x00000027ff0f7e24 */ /* 0x000fe2000f8e00ff */
[----:B------:R-:W-:Y:S01]  /*a440*/  IADD3 R38, P2, R2, 0xb0, RZ ;  /* 0x000000b002267810 */ /* 0x000fe20007f5e0ff */
[----:B------:R-:W-:Y:S01]  /*a450*/  IMAD.X R8, RZ, RZ, R18, P0 ;  /* 0x000000ffff087224 */ /* 0x000fe200000e0612 */
[C---:B------:R-:W-:Y:S01]  /*a460*/  LOP3.LUT R6, R4.reuse, 0xfffffff8, RZ, 0xc0, !PT ;  /* 0xfffffff804067812 */ /* 0x040fe200078ec0ff */
[----:B------:R-:W-:Y:S01]  /*a470*/  IMAD.SHL.U32 R4, R4, 0x40, RZ ;  /* 0x0000004004047824 */ /* 0x000fe200078e00ff */
[----:B------:R1:W-:Y:S01]  /*a480*/  STL.64 [R1+0xc0], R26 ;  /* 0x0000c01a01007387 */ /* 0x0003e20000100a00 */
[----:B------:R-:W-:Y:S01]  /*a490*/  IMAD.MOV.U32 R12, RZ, RZ, 0x10 ;  /* 0x00000010ff0c7424 */ /* 0x000fe200078e00ff */
[----:B------:R-:W-:Y:S01]  /*a4a0*/  BSSY B0, `(.L_x_3091) ;  /* 0x000003a000007945 */ /* 0x000fe20003800000 */
[----:B------:R-:W-:Y:S01]  /*a4b0*/  IMAD.IADD R3, R3, 0x1, -R6 ;  /* 0x0000000103037824 */ /* 0x000fe200078e0a06 */
[----:B------:R-:W-:Y:S01]  /*a4c0*/  LOP3.LUT R11, R4, 0xfffffe00, RZ, 0xc0, !PT ;  /* 0xfffffe00040b7812 */ /* 0x000fe200078ec0ff */
[--C-:B------:R-:W-:Y:S01]  /*a4d0*/  IMAD.X R39, RZ, RZ, R18.reuse, P2 ;  /* 0x000000ffff277224 */ /* 0x100fe200010e0612 */
[----:B------:R-:W-:Y:S01]  /*a4e0*/  IADD3 R6, P1, R2, 0x70, RZ ;  /* 0x0000007002067810 */ /* 0x000fe20007f3e0ff */
[C---:B------:R-:W-:Y:S01]  /*a4f0*/  IMAD.SHL.U32 R5, R3.reuse, 0x40, RZ ;  /* 0x0000004003057824 */ /* 0x040fe200078e00ff */
[----:B------:R-:W-:Y:S01]  /*a500*/  LOP3.LUT P0, RZ, R3, 0x2, RZ, 0xc0, !PT ;  /* 0x0000000203ff7812 */ /* 0x000fe2000780c0ff */
[----:B------:R-:W-:Y:S01]  /*a510*/  IMAD R0, R0, 0x400, R11 ;  /* 0x0000040000007824 */ /* 0x000fe200078e020b */
[----:B------:R3:W-:Y:S01]  /*a520*/  STL.64 [R1+0xb8], R38 ;  /* 0x0000b82601007387 */ /* 0x0007e20000100a00 */
[----:B------:R-:W-:Y:S01]  /*a530*/  IMAD.X R13, RZ, RZ, R18, P1 ;  /* 0x000000ffff0d7224 */ /* 0x000fe200008e0612 */
[----:B------:R-:W-:Y:S01]  /*a540*/  LOP3.LUT R5, R5, 0x1c0, RZ, 0xc0, !PT ;  /* 0x000001c005057812 */ /* 0x000fe200078ec0ff */
[----:B------:R-:W-:Y:S01]  /*a550*/  IMAD.U32 R33, RZ, RZ, UR50 ;  /* 0x00000032ff217e24 */ /* 0x000fe2000f8e00ff */
[----:B------:R-:W-:Y:S01]  /*a560*/  LOP3.LUT P1, RZ, R3, 0x4, RZ, 0xc0, !PT ;  /* 0x0000000403ff7812 */ /* 0x000fe2000782c0ff */
[----:B------:R-:W-:Y:S01]  /*a570*/  IMAD.U32 R32, RZ, RZ, UR49 ;  /* 0x00000031ff207e24 */ /* 0x000fe2000f8e00ff */
[----:B------:R-:W-:Y:S01]  /*a580*/  LOP3.LUT R9, R5, 0x8, R10, 0xf8, !PT ;  /* 0x0000000805097812 */ /* 0x000fe200078ef80a */
[----:B------:R-:W-:Y:S01]  /*a590*/  IMAD.MOV.U32 R36, RZ, RZ, RZ ;  /* 0x000000ffff247224 */ /* 0x000fe200078e00ff */
[----:B------:R-:W-:Y:S01]  /*a5a0*/  SHF.R.U32.HI R4, RZ, 0x3, R5 ;  /* 0x00000003ff047819 */ /* 0x000fe20000011605 */
[----:B------:R-:W-:Y:S01]  /*a5b0*/  IMAD.MOV.U32 R5, RZ, RZ, R8 ;  /* 0x000000ffff057224 */ /* 0x000fe200078e0008 */
[----:B------:R-:W3:Y:S01]  /*a5c0*/  LDC.64 R10, c[0x0][0xae0] ;  /* 0x0002b800ff0a7b82 */ /* 0x000ee20000000a00 */
[----:B------:R-:W-:Y:S01]  /*a5d0*/  SEL R12, R12, 0xfffffff0, !P0 ;  /* 0xfffffff00c0c7807 */ /* 0x000fe20004000000 */
[----:B0-----:R-:W-:Y:S01]  /*a5e0*/  IMAD.MOV.U32 R34, RZ, RZ, R51 ;  /* 0x000000ffff227224 */ /* 0x001fe200078e0033 */
[----:B------:R-:W-:Y:S01]  /*a5f0*/  LOP3.LUT R9, R9, R4, RZ, 0x3c, !PT ;  /* 0x0000000409097212 */ /* 0x000fe200078e3cff */
[----:B------:R-:W-:Y:S01]  /*a600*/  IMAD.MOV.U32 R4, RZ, RZ, R7 ;  /* 0x000000ffff047224 */ /* 0x000fe200078e0007 */
[----:B-1----:R-:W-:Y:S01]  /*a610*/  IADD3 R26, P3, R2, 0xa0, RZ ;  /* 0x000000a0021a7810 */ /* 0x002fe20007f7e0ff */
[----:B------:R-:W-:Y:S01]  /*a620*/  IMAD.MOV.U32 R7, RZ, RZ, R13 ;  /* 0x000000ffff077224 */ /* 0x000fe200078e000d */
[----:B------:R-:W-:Y:S01]  /*a630*/  STL.64 [R1+0xb0], R22 ;  /* 0x0000b01601007387 */ /* 0x000fe20000100a00 */
[----:B------:R-:W-:-:S02]  /*a640*/  IMAD.IADD R3, R0, 0x1, R9 ;  /* 0x0000000100037824 */ /* 0x000fc400078e0209 */
[----:B------:R-:W0:Y:S01]  /*a650*/  LDC.64 R8, c[0x0][0xad8] ;  /* 0x0002b600ff087b82 */ /* 0x000e220000000a00 */
[----:B------:R1:W-:Y:S01]  /*a660*/  STL.128 [R1+0x100], R4 ;  /* 0x0001000401007387 */ /* 0x0003e20000100c00 */
[----:B------:R-:W-:-:S03]  /*a670*/  IMAD.WIDE.U32 R20, R3, 0x2, R14 ;  /* 0x0000000203147825 */ /* 0x000fc600078e000e */
[----:B------:R4:W-:Y:S01]  /*a680*/  STL.U8 [R1+0xc8], RZ ;  /* 0x0000c8ff01007387 */ /* 0x0009e20000100000 */
[----:B------:R-:W-:Y:S01]  /*a690*/  IMAD.MOV.U32 R13, RZ, RZ, 0x20 ;  /* 0x00000020ff0d7424 */ /* 0x000fe200078e00ff */
[----:B------:R-:W-:Y:S01]  /*a6a0*/  IADD3 R20, P0, R20, 0x36400, RZ ;  /* 0x0003640014147810 */ /* 0x000fe20007f1e0ff */
[----:B------:R-:W-:Y:S01]  /*a6b0*/  IMAD.X R27, RZ, RZ, R18, P3 ;  /* 0x000000ffff1b7224 */ /* 0x000fe200018e0612 */
[----:B------:R4:W-:Y:S01]  /*a6c0*/  STL.U8 [R1+0x120], RZ ;  /* 0x000120ff01007387 */ /* 0x0009e20000100000 */
[----:B------:R-:W-:Y:S01]  /*a6d0*/  VIADD R191, R56, 0xffffff80 ;  /* 0xffffff8038bf7836 */ /* 0x000fe20000000000 */
[----:B------:R-:W-:Y:S01]  /*a6e0*/  SEL R13, R13, 0xffffffe0, !P1 ;  /* 0xffffffe00d0d7807 */ /* 0x000fe20004800000 */
[----:B------:R-:W-:Y:S01]  /*a6f0*/  IMAD.X R21, RZ, RZ, R21, P0 ;  /* 0x000000ffff157224 */ /* 0x000fe200000e0615 */
[----:B------:R4:W-:Y:S01]  /*a700*/  STL.128 [R1+0x110], R24 ;  /* 0x0001101801007387 */ /* 0x0009e20000100c00 */
[----:B---3--:R-:W-:Y:S02]  /*a710*/  IMAD.MOV.U32 R38, RZ, RZ, R10 ;  /* 0x000000ffff267224 */ /* 0x008fe400078e000a */
[----:B------:R-:W-:Y:S01]  /*a720*/  IMAD.MOV.U32 R39, RZ, RZ, R11 ;  /* 0x000000ffff277224 */ /* 0x000fe200078e000b */
[----:B-1----:R-:W1:Y:S01]  /*a730*/  LDC R6, c[0x0][0x450] ;  /* 0x00011400ff067b82 */ /* 0x002e620000000800 */
[----:B------:R-:W-:Y:S01]  /*a740*/  IMAD.MOV.U32 R7, RZ, RZ, R50 ;  /* 0x000000ffff077224 */ /* 0x000fe200078e0032 */
[----:B------:R4:W-:Y:S04]  /*a750*/  STL.64 [R1+0xa0], R12 ;  /* 0x0000a00c01007387 */ /* 0x0009e80000100a00 */
[----:B------:R4:W-:Y:S01]  /*a760*/  STL.64 [R1+0xa8], R20 ;  /* 0x0000a81401007387 */ /* 0x0009e20000100a00 */
[----:B0-----:R-:W-:Y:S01]  /*a770*/  IMAD.MOV.U32 R35, RZ, RZ, R8 ;  /* 0x000000ffff237224 */ /* 0x001fe200078e0008 */
[----:B------:R-:W1:Y:S01]  /*a780*/  LDC.64 R4, c[0x0][0x448] ;  /* 0x00011200ff047b82 */ /* 0x000e620000000a00 */
[----:B------:R-:W-:Y:S01]  /*a790*/  IMAD.MOV.U32 R37, RZ, RZ, R9 ;  /* 0x000000ffff257224 */ /* 0x000fe200078e0009 */
[----:B------:R4:W-:Y:S04]  /*a7a0*/  STL [R1+0xcc], R191 ;  /* 0x0000ccbf01007387 */ /* 0x0009e80000100800 */
[----:B------:R4:W-:Y:S04]  /*a7b0*/  STL.128 [R1+0xd0], R32 ;  /* 0x0000d02001007387 */ /* 0x0009e80000100c00 */
[----:B------:R4:W-:Y:S04]  /*a7c0*/  STL.128 [R1+0xe0], R36 ;  /* 0x0000e02401007387 */ /* 0x0009e80000100c00 */
[----:B-1----:R4:W-:Y:S01]  /*a7d0*/  STL.128 [R1+0xf0], R4 ;  /* 0x0000f00401007387 */ /* 0x0029e20000100c00 */
[----:B--2---:R-:W-:-:S04]  /*a7e0*/  LEA.HI R0, R43, R43, RZ, 0x1 ;  /* 0x0000002b2b007211 */ /* 0x004fc800078f08ff */
[----:B------:R-:W-:-:S05]  /*a7f0*/  LOP3.LUT R0, R0, 0xfffffffe, RZ, 0xc0, !PT ;  /* 0xfffffffe00007812 */ /* 0x000fca00078ec0ff */
[----:B------:R-:W-:-:S05]  /*a800*/  IMAD.IADD R0, R43, 0x1, -R0 ;  /* 0x000000012b007824 */ /* 0x000fca00078e0a00 */
[----:B------:R-:W-:-:S04]  /*a810*/  SHF.L.U32 R0, R0, 0x1f, RZ ;  /* 0x0000001f00007819 */ /* 0x000fc800000006ff */
[----:B------:R-:W0:Y:S02]  /*a820*/  SYNCS.PHASECHK.TRANS64.TRYWAIT P0, [UR46+0x38800], R0 ;  /* 0x03880000ff0075a7 */ /* 0x000e24000800016e */
[----:B0---4-:R-:W-:Y:S05]  /*a830*/  @!P0 BRA `(.L_x_3092) ;  /* 0x0000021400a48947 */ /* 0x011fea0003800000 */
.L_x_3304:
[----:B------:R-:W-:Y:S05]  /*a840*/  BSYNC B0 ;  /* 0x0000000000007941 */ /* 0x000fea0003800000 */
.L_x_3091:
[----:B------:R-:W2:Y:S04]  /*a850*/  LDL R34, [R1+0x424] ;  /* 0x0004240001227983 */ /* 0x000ea80000100800 */
[----:B------:R-:W3:Y:S04]  /*a860*/  LDL R33, [R1+0x428] ;  /* 0x0004280001217983 */ /* 0x000ee80000100800 */
[----:B------:R-:W4:Y:S04]  /*a870*/  LDL R32, [R1] ;  /* 0x0000000001207983 */ /* 0x000f280000100800 */
[----:B------:R1:W5:Y:S01]  /*a880*/  LDL.64 R20, [R1+0x1c8] ;  /* 0x0001c80001147983 */ /* 0x0003620000100a00 */
[C---:B------:R-:W-:Y:S01]  /*a890*/  IADD3 R26, P0, R2.reuse, 0xc8, RZ ;  /* 0x000000c8021a7810 */ /* 0x040fe20007f1e0ff */
[----:B------:R-:W-:Y:S01]  /*a8a0*/  IMAD.MOV.U32 R24, RZ, RZ, R30 ;  /* 0x000000ffff187224 */ /* 0x000fe200078e001e */
[----:B------:R-:W-:Y:S01]  /*a8b0*/  BSSY B0, `(.L_x_3093) ;  /* 0x0000039000007945 */ /* 0x000fe20003800000 */
[----:B------:R-:W-:Y:S01]  /*a8c0*/  IMAD.MOV.U32 R25, RZ, RZ, R45 ;  /* 0x000000ffff197224 */ /* 0x000fe200078e002d */
[----:B------:R-:W-:Y:S01]  /*a8d0*/  STL.64 [R1+0x128], R196 ;  /* 0x000128c401007387 */ /* 0x000fe20000100a00 */
[----:B------:R-:W-:Y:S01]  /*a8e0*/  IMAD.X R27, RZ, RZ, R18, P0 ;  /* 0x000000ffff1b7224 */ /* 0x000fe200000e0612 */
[----:B0-----:R-:W-:Y:S01]  /*a8f0*/  IADD3 R0, P0, R2, 0x3e0, RZ ;  /* 0x000003e002007810 */ /* 0x001fe20007f1e0ff */
[----:B------:R-:W-:-:S02]  /*a900*/  IMAD.MOV.U32 R12, RZ, RZ, R41 ;  /* 0x000000ffff0c7224 */ /* 0x000fc400078e0029 */
[----:B------:R-:W-:Y:S01]  /*a910*/  IMAD.MOV.U32 R13, RZ, RZ, R54 ;  /* 0x000000ffff0d7224 */ /* 0x000fe200078e0036 */
[----:B------:R0:W-:Y:S01]  /*a920*/  STL.128 [R1+0x130], R24 ;  /* 0x0001301801007387 */ /* 0x0001e20000100c00 */
[--C-:B------:R-:W-:Y:S01]  /*a930*/  IMAD.X R3, RZ, RZ, R18.reuse, P0 ;  /* 0x000000ffff037224 */ /* 0x100fe200000e0612 */
[----:B------:R-:W-:Y:S01]  /*a940*/  IADD3 R4, P0, R2, 0x100, RZ ;  /* 0x0000010002047810 */ /* 0x000fe20007f1e0ff */
[----:B------:R-:W-:Y:S01]  /*a950*/  IMAD.MOV.U32 R43, RZ, RZ, R53 ;  /* 0x000000ffff2b7224 */ /* 0x000fe200078e0035 */
[----:B------:R1:W-:Y:S03]  /*a960*/  STL.128 [R1+0x150], R12 ;  /* 0x0001500c01007387 */ /* 0x0003e60000100c00 */
[----:B------:R-:W-:Y:S02]  /*a970*/  IMAD.X R7, RZ, RZ, R18, P0 ;  /* 0x000000ffff077224 */ /* 0x000fe400000e0612 */
[----:B0-----:R-:W-:-:S02]  /*a980*/  IMAD.MOV.U32 R26, RZ, RZ, R31 ;  /* 0x000000ffff1a7224 */ /* 0x001fc400078e001f */
[----:B------:R-:W-:Y:S02]  /*a990*/  IMAD.MOV.U32 R27, RZ, RZ, R52 ;  /* 0x000000ffff1b7224 */ /* 0x000fe400078e0034 */
[----:B------:R-:W-:Y:S01]  /*a9a0*/  IMAD.MOV.U32 R24, RZ, RZ, R2 ;  /* 0x000000ffff187224 */ /* 0x000fe200078e0002 */
[C---:B-1----:R-:W-:Y:S01]  /*a9b0*/  IADD3 R12, P1, R2.reuse, 0x108, RZ ;  /* 0x00000108020c7810 */ /* 0x042fe20007f3e0ff */
[----:B------:R-:W-:Y:S01]  /*a9c0*/  IMAD.MOV.U32 R25, RZ, RZ, R18 ;  /* 0x000000ffff197224 */ /* 0x000fe200078e0012 */
[----:B------:R-:W-:-:S03]  /*a9d0*/  IADD3 R14, P0, R2, 0x120, RZ ;  /* 0x00000120020e7810 */ /* 0x000fc60007f1e0ff */
[--C-:B------:R-:W-:Y:S01]  /*a9e0*/  IMAD.X R13, RZ, RZ, R18.reuse, P1 ;  /* 0x000000ffff0d7224 */ /* 0x100fe200008e0612 */
[----:B------:R0:W-:Y:S01]  /*a9f0*/  STL.128 [R1+0x140], R24 ;  /* 0x0001401801007387 */ /* 0x0001e20000100c00 */
[----:B------:R-:W-:-:S05]  /*aa00*/  IMAD.X R15, RZ, RZ, R18, P0 ;  /* 0x000000ffff0f7224 */ /* 0x000fca00000e0612 */
[----:B------:R-:W-:Y:S01]  /*aa10*/  STL.64 [R1+0x1c0], R14 ;  /* 0x0001c00e01007387 */ /* 0x000fe20000100a00 */
[----:B0-----:R-:W-:Y:S02]  /*aa20*/  IMAD.MOV.U32 R26, RZ, RZ, R48 ;  /* 0x000000ffff1a7224 */ /* 0x001fe400078e0030 */
[----:B------:R-:W-:Y:S02]  /*aa30*/  IMAD.MOV.U32 R27, RZ, RZ, R57 ;  /* 0x000000ffff1b7224 */ /* 0x000fe400078e0039 */
[----:B------:R-:W-:Y:S02]  /*aa40*/  IMAD.MOV.U32 R24, RZ, RZ, R199 ;  /* 0x000000ffff187224 */ /* 0x000fe400078e00c7 */
        /* <DEDUP_REMOVED lines=23> */
[----:B------:R0:W-:Y:S01]  /*abc0*/  STL.128 [R1+0x1a0], R24 ;  /* 0x0001a01801007387 */ /* 0x0001e20000100c00 */
[----:B--2---:R-:W-:Y:S02]  /*abd0*/  IMAD.MOV.U32 R41, RZ, RZ, R34 ;  /* 0x000000ffff297224 */ /* 0x004fe400078e0022 */
[----:B---3--:R-:W-:Y:S01]  /*abe0*/  IMAD.MOV.U32 R40, RZ, RZ, R33 ;  /* 0x000000ffff287224 */ /* 0x008fe200078e0021 */
[----:B----4-:R-:W-:-:S04]  /*abf0*/  LOP3.LUT R0, R32, 0x1, RZ, 0xfc, !PT ;  /* 0x0000000120007812 */ /* 0x010fc800078efcff */
[----:B------:R0:W-:Y:S01]  /*ac00*/  STL.128 [R1+0x1b0], R40 ;  /* 0x0001b02801007387 */ /* 0x0001e20000100c00 */
[----:B------:R-:W-:-:S13]  /*ac10*/  ISETP.NE.AND P1, PT, R0, 0x3, PT ;  /* 0x000000030000780c */ /* 0x000fda0003f25270 */
[----:B0-----:R-:W-:Y:S05]  /*ac20*/  @!P1 BRA `(.L_x_3094) ;  /* 0x0000000000049947 */ /* 0x001fea0003800000 */
[----:B------:R-:W-:Y:S01]  /*ac30*/  BPT.TRAP 0x1 ;  /* 0x000000040000795c */ /* 0x000fe20000300000 */
.L_x_3094:
[----:B------:R-:W-:Y:S05]  /*ac40*/  BSYNC B0 ;  /* 0x0000000000007941 */ /* 0x000fea0003800000 */
.L_x_3093:
        /* <DEDUP_REMOVED lines=8> */
.L_x_3096:
[----:B------:R-:W-:Y:S05]  /*acd0*/  BSYNC B0 ;  /* 0x0000000000007941 */ /* 0x000fea0003800000 */
.L_x_3095:
[----:B------:R-:W-:Y:S04]  /*ace0*/  BSSY B0, `(.L_x_3097) ;  /* 0x0000004000007945 */ /* 0x000fe80003800000 */
[----:B-1----:R-:W-:Y:S05]  /*acf0*/  @P0 BRA `(.L_x_3098) ;  /* 0x0000000000080947 */ /* 0x002fea0003800000 */
[----:B------:R-:W1:Y:S02]  /*ad00*/  SYNCS.PHASECHK.TRANS64.TRYWAIT P0, [R20+URZ], R21 ;  /* 0x00000015140075a7 */ /* 0x000e64000800017f */
[----:B-1----:R-:W-:Y:S05]  /*ad10*/  @!P0 BRA `(.L_x_3099) ;  /* 0x0000021000848947 */ /* 0x002fea0003800000 */
.L_x_3098:
[----:B------:R-:W-:Y:S05]  /*ad20*/  BSYNC B0 ;  /* 0x0000000000007941 */ /* 0x000fea0003800000 */
.L_x_3097:
        /* <DEDUP_REMOVED lines=58> */
.L_x_3305:
[----:B------:R-:W-:Y:S05]  /*b0d0*/  BSYNC B0 ;  /* 0x0000000000007941 */ /* 0x000fea0003800000 */
.L_x_3100:
[----:B0-----:R-:W2:Y:S04]  /*b0e0*/  LDL R3, [R1+0x28] ;  /* 0x0000280001037983 */ /* 0x001ea80000100800 */
[----:B------:R0:W5:Y:S01]  /*b0f0*/  LDL.64 R12, [R1+0x1c8] ;  /* 0x0001c800010c7983 */ /* 0x0001620000100a00 */
[----:B------:R-:W-:Y:S01]  /*b100*/  BSSY B0, `(.L_x_3102) ;  /* 0x0000005000007945 */ /* 0x000fe20003800000 */
[----:B--2---:R-:W-:-:S04]  /*b110*/  LOP3.LUT R3, R3, 0x1, RZ, 0xfc, !PT ;  /* 0x0000000103037812 */ /* 0x004fc800078efcff */
[----:B------:R-:W-:-:S13]  /*b120*/  ISETP.NE.AND P1, PT, R3, 0x3, PT ;  /* 0x000000030300780c */ /* 0x000fda0003f25270 */
[----:B0-----:R-:W-:Y:S05]  /*b130*/  @!P1 BRA `(.L_x_3103) ;  /* 0x0000000000049947 */ /* 0x001fea0003800000 */
[----:B------:R-:W-:Y:S01]  /*b140*/  BPT.TRAP 0x1 ;  /* 0x000000040000795c */ /* 0x000fe20000300000 */
.L_x_3103:
[----:B------:R-:W-:Y:S05]  /*b150*/  BSYNC B0 ;  /* 0x0000000000007941 */ /* 0x000fea0003800000 */
.L_x_3102:
        /* <DEDUP_REMOVED lines=8> */
.L_x_3105:
[----:B------:R-:W-:Y:S05]  /*b1e0*/  BSYNC B0 ;  /* 0x0000000000007941 */ /* 0x000fea0003800000 */
.L_x_3104:
[----:B------:R-:W-:Y:S04]  /*b1f0*/  BSSY B0, `(.L_x_3106) ;  /* 0x0000004000007945 */ /* 0x000fe80003800000 */
[----:B-1----:R-:W-:Y:S05]  /*b200*/  @P0 BRA `(.L_x_3107) ;  /* 0x0000000000080947 */ /* 0x002fea0003800000 */
[----:B------:R-:W1:Y:S02]  /*b210*/  SYNCS.PHASECHK.TRANS64.TRYWAIT P0, [R12+URZ], R13 ;  /* 0x0000000d0c0075a7 */ /* 0x000e64000800017f */
[----:B-1----:R-:W-:Y:S05]  /*b220*/  @!P0 BRA `(.L_x_3108) ;  /* 0x0000020c006c8947 */ /* 0x002fea0003800000 */
.L_x_3107:
[----:B------:R-:W-:Y:S05]  /*b230*/  BSYNC B0 ;  /* 0x0000000000007941 */ /* 0x000fea0003800000 */
.L_x_3106:
        /* <DEDUP_REMOVED lines=439> */
.L_x_3110:
[----:B------:R-:W-:Y:S05]  /*cdb0*/  BSYNC B0 ;  /* 0x0000000000007941 */ /* 0x000fea0003800000 */
.L_x_3109:
        /* <DEDUP_REMOVED lines=132> */
.L_x_3114:
[----:B------:R-:W-:-:S13]  /*d600*/  ISETP.NE.AND P0, PT, R57, 0x1, PT ;  /* 0x000000013900780c */ /* 0x000fda0003f05270 */
[----:B------:R-:W-:-:S05]  /*d610*/  @P0 IMAD.HI.U32 R14, R7, R58, RZ ;  /* 0x0000003a070e0227 */ /* 0x000fca00078e00ff */
[----:B------:R-:W-:-:S07]  /*d620*/  @P0 SHF.R.U32.HI R7, RZ, R59, R14 ;  /* 0x0000003bff070219 */ /* 0x000fce000001160e */
.L_x_3115:
[----:B------:R-:W-:Y:S05]  /*d630*/  BSYNC B1 ;  /* 0x0000000000017941 */ /* 0x000fea0003800000 */
.L_x_3113:
[----:B------:R-:W-:-:S04]  /*d640*/  IMAD R14, R7, R57, -UR4 ;  /* 0x80000004070e7e24 */ /* 0x000fc8000f8e0239 */
[----:B------:R-:W-:-:S05]  /*d650*/  IMAD R14, R31, -0x2, R14 ;  /* 0xfffffffe1f0e7824 */ /* 0x000fca00078e020e */
[----:B------:R-:W-:Y:S02]  /*d660*/  VIMNMX R3, R3, R14, !PT ;  /* 0x0000000e03037248 */ /* 0x000fe40007fe0100 */
[----:B------:R-:W-:-:S07]  /*d670*/  VIADDMNMX R4, R14, R57, R4, PT ;  /* 0x000000390e047246 */ /* 0x000fce0003800104 */
.L_x_3112:
[----:B------:R-:W-:Y:S05]  /*d680*/  BSYNC B0 ;  /* 0x0000000000007941 */ /* 0x000fea0003800000 */
.L_x_3111:
        /* <DEDUP_REMOVED lines=90> */
.L_x_3119:
[----:B------:R-:W-:-:S13]  /*dc30*/  ISETP.NE.AND P6, PT, R57, 0x1, PT ;  /* 0x000000013900780c */ /* 0x000fda0003fc5270 */
[----:B------:R-:W-:-:S05]  /*dc40*/  @P6 IMAD.HI.U32 R58, R12, R58, RZ ;  /* 0x0000003a0c3a6227 */ /* 0x000fca00078e00ff */
[----:B------:R-:W-:-:S07]  /*dc50*/  @P6 SHF.R.U32.HI R12, RZ, R59, R58 ;  /* 0x0000003bff0c6219 */ /* 0x000fce000001163a */
.L_x_3120:
[----:B------:R-:W-:Y:S05]  /*dc60*/  BSYNC B1 ;  /* 0x0000000000017941 */ /* 0x000fea0003800000 */
.L_x_3118:
[----:B------:R-:W-:-:S04]  /*dc70*/  IMAD R12, R12, R57, -UR4 ;  /* 0x800000040c0c7e24 */ /* 0x000fc8000f8e0239 */
[----:B------:R-:W-:-:S05]  /*dc80*/  IMAD R12, R31, -0x2, R12 ;  /* 0xfffffffe1f0c7824 */ /* 0x000fca00078e020c */
[----:B------:R-:W-:Y:S02]  /*dc90*/  VIADDMNMX R4, R12, R57, R4, PT ;  /* 0x000000390c047246 */ /* 0x000fe40003800104 */
[----:B------:R-:W-:-:S07]  /*dca0*/  VIMNMX R3, R3, R12, !PT ;  /* 0x0000000c03037248 */ /* 0x000fce0007fe0100 */
.L_x_3117:
[----:B------:R-:W-:Y:S05]  /*dcb0*/  BSYNC B0 ;  /* 0x0000000000007941 */ /* 0x000fea0003800000 */
.L_x_3116:
        /* <DEDUP_REMOVED lines=238> */
[-CC-:B------:R-:W-:Y:S01]  /*eba0*/  FFMA.FTZ R165, R25, R38.reuse, -R3.reuse ;  /* 0x0000002619a57223 */ /* 0x180fe20000010803 */
[-CC-:B------:R-:W-:Y:S01]  /*ebb0*/  FFMA.FTZ R95, R26, R38.reuse, -R3.reuse ;  /* 0x000000261a5f7223 */ /* 0x180fe20000010803 */
[----:B------:R-:W-:Y:S01]  /*ebc0*/  MUFU.EX2 R161, R161 ;  /* 0x000000a100a17308 */ /* 0x000fe20000000800 */
[-C--:B------:R-:W-:Y:S01]  /*ebd0*/  FFMA.FTZ R167, R28, R38.reuse, -R3 ;  /* 0x000000261ca77223 */ /* 0x080fe20000010803 */
[----:B-1----:R-:W-:Y:S01]  /*ebe0*/  FADD.FTZ R7, R160, R83 ;  /* 0x00000053a0077221 */ /* 0x002fe20000010000 */
[-CC-:B------:R-:W-:Y:S01]  /*ebf0*/  FFMA.FTZ R93, R29, R38.reuse, -R3.reuse ;  /* 0x000000261d5d7223 */ /* 0x180fe20000010803 */
[----:B------:R-:W4:Y:S04]  /*ec00*/  LDL R66, [R1+0x230] ;  /* 0x0002300001427983 */ /* 0x000f280000100800 */
[----:B------:R-:W0:Y:S01]  /*ec10*/  MUFU.EX2 R99, R99 ;  /* 0x0000006300637308 */ /* 0x000e220000000800 */
[-CC-:B------:R-:W-:Y:S01]  /*ec20*/  FFMA.FTZ R169, R30, R38.reuse, -R3.reuse ;  /* 0x000000261ea97223 */ /* 0x180fe20000010803 */
[----:B------:R-:W4:Y:S06]  /*ec30*/  LDL R68, [R1+0x234] ;  /* 0x0002340001447983 */ /* 0x000f2c0000100800 */
[----:B------:R-:W-:Y:S01]  /*ec40*/  MUFU.EX2 R111, R111 ;  /* 0x0000006f006f7308 */ /* 0x000fe20000000800 */
[----:B------:R-:W-:-:S07]  /*ec50*/  FFMA.FTZ R91, R31, R38, -R3 ;  /* 0x000000261f5b7223 */ /* 0x000fce0000010803 */
[----:B------:R-:W-:Y:S01]  /*ec60*/  MUFU.EX2 R166, R166 ;  /* 0x000000a600a67308 */ /* 0x000fe20000000800 */
        /* <DEDUP_REMOVED lines=13> */
[----:B------:R-:W-:Y:S01]  /*ed40*/  FFMA.FTZ R85, R37, R38, -R3 ;  /* 0x0000002625557223 */ /* 0x000fe20000010803 */
[----:B------:R-:W4:Y:S06]  /*ed50*/  LDL R76, [R1+0x244] ;  /* 0x00024400014c7983 */ /* 0x000f2c0000100800 */
[----:B------:R-:W-:Y:S08]  /*ed60*/  MUFU.EX2 R172, R172 ;  /* 0x000000ac00ac7308 */ /* 0x000ff00000000800 */
[----:B------:R-:W-:Y:S08]  /*ed70*/  MUFU.EX2 R101, R101 ;  /* 0x0000006500657308 */ /* 0x000ff00000000800 */
[----:B------:R-:W-:Y:S08]  /*ed80*/  MUFU.EX2 R174, R174 ;  /* 0x000000ae00ae7308 */ /* 0x000ff00000000800 */
[----:B------:R-:W-:Y:S01]  /*ed90*/  MUFU.EX2 R103, R103 ;  /* 0x0000006700677308 */ /* 0x000fe20000000800 */
[----:B------:R1:W-:Y:S04]  /*eda0*/  STL [R1+0x3f4], R0 ;  /* 0x0003f40001007387 */ /* 0x0003e80000100800 */
[----:B------:R-:W4:Y:S03]  /*edb0*/  LDL R27, [R1+0x2dc] ;  /* 0x0002dc00011b7983 */ /* 0x000f260000100800 */
[----:B------:R-:W1:Y:S08]  /*edc0*/  MUFU.EX2 R163, R163 ;  /* 0x000000a300a37308 */ /* 0x000e700000000800 */
[----:B------:R-:W2:Y:S01]  /*edd0*/  MUFU.EX2 R97, R97 ;  /* 0x0000006100617308 */ /* 0x000ea20000000800 */
[----:B0-----:R-:W-:-:S07]  /*ede0*/  FADD.FTZ R4, R161, R99 ;  /* 0x00000063a1047221 */ /* 0x001fce0000010000 */
[----:B------:R-:W0:Y:S01]  /*edf0*/  MUFU.EX2 R165, R165 ;  /* 0x000000a500a57308 */ /* 0x000e220000000800 */
[----:B------:R-:W-:Y:S01]  /*ee00*/  FADD.FTZ R12, R162, R7 ;  /* 0x00000007a20c7221 */ /* 0x000fe20000010000 */
[----:B-1----:R-:W-:Y:S01]  /*ee10*/  FADD.FTZ R4, R163, R4 ;  /* 0x00000004a3047221 */ /* 0x002fe20000010000 */
[----:B------:R-:W4:Y:S04]  /*ee20*/  LDL R26, [R1+0x1e0] ;  /* 0x0001e000011a7983 */ /* 0x000f280000100800 */
[----:B------:R-:W4:Y:S01]  /*ee30*/  LDL R28, [R1+0x1e4] ;  /* 0x0001e400011c7983 */ /* 0x000f220000100800 */
[----:B------:R-:W1:Y:S01]  /*ee40*/  MUFU.EX2 R95, R95 ;  /* 0x0000005f005f7308 */ /* 0x000e620000000800 */
[----:B------:R-:W-:Y:S01]  /*ee50*/  FADD.FTZ R7, R113, R12 ;  /* 0x0000000c71077221 */ /* 0x000fe20000010000 */
[----:B--2---:R-:W-:Y:S01]  /*ee60*/  FADD.FTZ R4, R97, R4 ;  /* 0x0000000461047221 */ /* 0x004fe20000010000 */
[----:B------:R-:W2:Y:S04]  /*ee70*/  LDL R30, [R1+0x1e8] ;  /* 0x0001e800011e7983 */ /* 0x000ea80000100800 */
[----:B------:R-:W2:Y:S01]  /*ee80*/  LDL R29, [R1+0x2e0] ;  /* 0x0002e000011d7983 */ /* 0x000ea20000100800 */
[----:B------:R-:W1:Y:S01]  /*ee90*/  MUFU.EX2 R167, R167 ;  /* 0x000000a700a77308 */ /* 0x000e620000000800 */
[----:B------:R-:W-:Y:S01]  /*eea0*/  FADD.FTZ R12, R164, R7 ;  /* 0x00000007a40c7221 */ /* 0x000fe20000010000 */
[----:B0-----:R-:W-:Y:S01]  /*eeb0*/  FADD.FTZ R4, R165, R4 ;  /* 0x00000004a5047221 */ /* 0x001fe20000010000 */
[----:B------:R-:W2:Y:S05]  /*eec0*/  LDL R32, [R1+0x1ec] ;  /* 0x0001ec0001207983 */ /* 0x000eaa0000100800 */
[----:B------:R-:W0:Y:S01]  /*eed0*/  MUFU.EX2 R93, R93 ;  /* 0x0000005d005d7308 */ /* 0x000e220000000800 */
[----:B------:R-:W-:Y:S01]  /*eee0*/  FADD.FTZ R7, R111, R12 ;  /* 0x0000000c6f077221 */ /* 0x000fe20000010000 */
[----:B-1----:R-:W-:Y:S01]  /*eef0*/  FADD.FTZ R4, R95, R4 ;  /* 0x000000045f047221 */ /* 0x002fe20000010000 */
[----:B------:R-:W2:Y:S04]  /*ef00*/  LDL R34, [R1+0x1f0] ;  /* 0x0001f00001227983 */ /* 0x000ea80000100800 */
[----:B------:R-:W2:Y:S01]  /*ef10*/  LDL R31, [R1+0x2e4] ;  /* 0x0002e400011f7983 */ /* 0x000ea20000100800 */
        /* <DEDUP_REMOVED lines=22> */
[----:B-1----:R-:W-:-:S06]  /*f080*/  FADD.FTZ R4, R89, R4 ;  /* 0x0000000459047221 */ /* 0x002fcc0000010000 */
[----:B------:R-:W1:Y:S01]  /*f090*/  MUFU.EX2 R175, R175 ;  /* 0x000000af00af7308 */ /* 0x000e620000000800 */
[----:B------:R-:W-:Y:S01]  /*f0a0*/  FADD.FTZ R12, R172, R3 ;  /* 0x00000003ac0c7221 */ /* 0x000fe20000010000 */
[----:B------:R-:W-:-:S06]  /*f0b0*/  FADD.FTZ R4, R173, R4 ;  /* 0x00000004ad047221 */ /* 0x000fcc0000010000 */
[----:B------:R-:W1:Y:S01]  /*f0c0*/  MUFU.EX2 R85, R85 ;  /* 0x0000005500557308 */ /* 0x000e620000000800 */
[----:B------:R-:W-:Y:S01]  /*f0d0*/  FADD.FTZ R3, R101, R12 ;  /* 0x0000000c65037221 */ /* 0x000fe20000010000 */
[----:B0-----:R-:W-:Y:S01]  /*f0e0*/  FADD.FTZ R4, R87, R4 ;  /* 0x0000000457047221 */ /* 0x001fe20000010000 */
[----:B------:R-:W2:Y:S02]  /*f0f0*/  LDL.64 R12, [R1+0x88] ;  /* 0x00008800010c7983 */ /* 0x000ea40000100a00 */
[----:B------:R-:W-:Y:S02]  /*f100*/  FADD.FTZ R36, R174, R3 ;  /* 0x00000003ae247221 */ /* 0x000fe40000010000 */
        /* <DEDUP_REMOVED lines=85> */
[----:B------:R-:W-:-:S05]  /*f660*/  MOV R24, R24 ;  /* 0x0000001800187202 */ /* 0x000fca0000000f00 */
[--C-:B------:R-:W-:Y:S02]  /*f670*/  IMAD R25, R15, 0x2, R24.reuse ;  /* 0x000000020f197824 */ /* 0x100fe400078e0218 */
[C---:B------:R-:W-:Y:S01]  /*f680*/  IMAD R15, R14.reuse, 0x2, R24 ;  /* 0x000000020e0f7824 */ /* 0x040fe200078e0218 */
[----:B------:R-:W-:Y:S01]  /*f690*/  STSM.16.M88.4 [R24], R160 ;  /* 0x000000a018007844 */ /* 0x000fe20000000200 */
[----:B------:R-:W-:Y:S02]  /*f6a0*/  IMAD R83, R14, 0x2, R25 ;  /* 0x000000020e537824 */ /* 0x000fe400078e0219 */
[----:B------:R-:W-:Y:S01]  /*f6b0*/  IMAD R14, R81, 0x1000, R12 ;  /* 0x00001000510e7824 */ /* 0x000fe200078e020c */
[----:B------:R0:W-:Y:S04]  /*f6c0*/  STSM.16.M88.4 [R15], R164 ;  /* 0x000000a40f007844 */ /* 0x0001e80000000200 */
[----:B------:R-:W-:Y:S01]  /*f6d0*/  R2UR UR6, R14 ;  /* 0x000000000e0672ca */ /* 0x000fe200000e0000 */
[----:B------:R-:W-:Y:S01]  /*f6e0*/  STSM.16.M88.4 [R25], R168 ;  /* 0x000000a819007844 */ /* 0x000fe20000000200 */
[----:B0-----:R-:W-:-:S05]  /*f6f0*/  IMAD.MOV.U32 R15, RZ, RZ, R13 ;  /* 0x000000ffff0f7224 */ /* 0x001fca00078e000d */
[----:B------:R-:W-:Y:S01]  /*f700*/  R2UR UR7, R15 ;  /* 0x000000000f0772ca */ /* 0x000fe200000e0000 */
        /* <DEDUP_REMOVED lines=36> */
[----:B------:R-:W-:Y:S01]  /*f950*/  VIADD R12, R14, 0x80 ;  /* 0x000000800e0c7836 */ /* 0x000fe20000000000 */
[----:B------:R-:W-:-:S04]  /*f960*/  R2UR UR7, R13 ;  /* 0x000000000d0772ca */ /* 0x000fc800000e0000 */
        /* <DEDUP_REMOVED lines=74> */
[----:B------:R-:W-:Y:S01]  /*fe10*/  VIADD R12, R14, 0x100 ;  /* 0x000001000e0c7836 */ /* 0x000fe20000000000 */
[----:B------:R-:W-:-:S04]  /*fe20*/  R2UR UR7, R13 ;  /* 0x000000000d0772ca */ /* 0x000fc800000e0000 */
        /* <DEDUP_REMOVED lines=378> */
.L_x_3122:
[----:B------:R-:W-:Y:S05]  /*115d0*/  BSYNC B0 ;  /* 0x0000000000007941 */ /* 0x000fea0003800000 */
.L_x_3121:
        /* <DEDUP_REMOVED lines=31> */
.L_x_3125:
[----:B------:R-:W-:-:S13]  /*117d0*/  ISETP.NE.AND P0, PT, R9, 0x1, PT ;  /* 0x000000010900780c */ /* 0x000fda0003f05270 */
[----:B------:R-:W-:-:S05]  /*117e0*/  @P0 IMAD.HI.U32 R10, R5, R10, RZ ;  /* 0x0000000a050a0227 */ /* 0x000fca00078e00ff */
[----:B------:R-:W-:-:S07]  /*117f0*/  @P0 SHF.R.U32.HI R5, RZ, R11, R10 ;  /* 0x0000000bff050219 */ /* 0x000fce000001160a */
.L_x_3126:
[----:B------:R-:W-:Y:S05]  /*11800*/  BSYNC B0 ;  /* 0x0000000000007941 */ /* 0x000fea0003800000 */
.L_x_3124:
[----:B------:R-:W-:-:S05]  /*11810*/  IMAD R5, R5, R9, R9 ;  /* 0x0000000905057224 */ /* 0x000fca00078e0209 */
[----:B------:R-:W-:-:S07]  /*11820*/  VIMNMX R8, R8, R5, PT ;  /* 0x0000000508087248 */ /* 0x000fce0003fe0100 */
.L_x_3123:
        /* <DEDUP_REMOVED lines=8> */
.L_x_3130:
[C---:B------:R-:W-:Y:S01]  /*118b0*/  IADD3 R12, P0, R2.reuse, 0x50, RZ ;  /* 0x00000050020c7810 */ /* 0x040fe20007f1e0ff */
[C---:B------:R-:W-:Y:S01]  /*118c0*/  VIADD R7, R2.reuse, 0x128 ;  /* 0x0000012802077836 */ /* 0x040fe20000000000 */
[----:B------:R-:W-:Y:S02]  /*118d0*/  IADD3 R28, P1, R2, 0xcc, RZ ;  /* 0x000000cc021c7810 */ /* 0x000fe40007f3e0ff */
[----:B------:R-:W-:Y:S01]  /*118e0*/  MOV R3, 0x11920 ;  /* 0x0001192000037802 */ /* 0x000fe20000000f00 */
[--C-:B------:R-:W-:Y:S02]  /*118f0*/  IMAD.X R13, RZ, RZ, R18.reuse, P0 ;  /* 0x000000ffff0d7224 */ /* 0x100fe400000e0612 */
[----:B------:R-:W-:-:S08]  /*11900*/  IMAD.X R29, RZ, RZ, R18, P1 ;  /* 0x000000ffff1d7224 */ /* 0x000fd000008e0612 */
[----:B------:R-:W-:Y:S05]  /*11910*/  CALL.REL.NOINC `($_ZN7cutlass13device_kernelIN5flash11enable_sm90INS1_16FlashAttnFwdSm90INS1_25CollectiveMainloopFwdSm90ILi2EN4cute5tupleIJNS5_1CILi1EEES8_S8_EEENS6_IJNS7_ILi64EEESA_SA_EEELi512ENS_6half_tEfNS_4arch4Sm90ELb0ELb1ELb1ELb1ELb1ELb0ELb1ELb0ELb0ELb1ELb0ELb0EEENS1_21CollectiveEpilogueFwdINS6_IJSA_NS7_ILi512EEESA_EEES9_SC_SE_Li256ELb1ELb1ELb0ELb0EEENS1_36VarlenDynamicPersistentTileSchedulerILi64ELi64ELi256ELi128ELb0ELb1ELb1ELb1ELb0ELb1EEEEEEEEEvNT_6ParamsE$_ZZN5flash25CollectiveMainloopFwdSm90ILi2EN4cute5tupleIJNS1_1CILi1EEES4_S4_EEENS2_IJNS3_ILi64EEES6_S6_EEELi512EN7cutlass6half_tEfNS8_4arch4Sm90ELb0ELb1ELb1ELb1ELb1ELb0ELb1ELb0ELb0ELb1ELb0ELb0EE3mmaINS_16FlashAttnFwdSm90ISC_NS_21CollectiveEpilogueFwdINS2_IJS6_NS3_ILi512EEES6_EEES5_S9_SB_Li256ELb1ELb1ELb0ELb0EEENS_36VarlenDynamicPersistentTileSchedulerILi64ELi64ELi256ELi128ELb0ELb1ELb1ELb1ELb0ELb1EEEE13SharedStorageENS1_6TensorINS1_11ArrayEngineIfLm128EEENS1_6LayoutINS2_IJNS2_IJNS3_ILi2EEESR_NS3_ILi32EEEEEES4_S4_EEENS2_IJNS2_IJS4_SR_NS3_ILi4EEEEEENS3_ILi0EEESX_EEEEEEENS_7SoftmaxILi2ELi0EEEEEbRKNSC_6ParamsENS8_13PipelineAsyncILi2EEES17_RNS8_13PipelineStateILj2EEERT0_RT1_iRiRKNS_16SeqlenInfoQKNewKILb1ELb0EEENS2_IJiiiiEEERT_ENKUliT_T0_T1_E_clIZSD_ISM_S10_S12_EbS15_S17_S17_S1A_S1C_S1E_iS1F_S1J_S1K_S1M_EUlRS1N_iE1_NS3_ILb0EEENS3_ILb1EEEEEDaiS1N_S1O_S1P_) ;  /* 0x000001e000087944 */ /* 0x000fea0003c00000 */
[C---:B------:R-:W-:Y:S01]  /*11920*/  ISETP.GT.AND P0, PT, R0.reuse, R6, PT ;  /* 0x000000060000720c */ /* 0x040fe20003f04270 */
[----:B------:R-:W-:-:S12]  /*11930*/  VIADD R0, R0, 0xffffffff ;  /* 0xffffffff00007836 */ /* 0x000fd80000000000 */
[----:B------:R-:W-:Y:S05]  /*11940*/  @P0 BRA `(.L_x_3130) ;  /* 0xfffffffc00d80947 */ /* 0x000fea000383ffff */
[----:B------:R-:W-:Y:S05]  /*11950*/  BSYNC B0 ;  /* 0x0000000000007941 */ /* 0x000fea0003800000 */
.L_x_3129:
[----:B------:R-:W2:Y:S02]  /*11960*/  LDL R4, [R1+0x50] ;  /* 0x0000500001047983 */ /* 0x000ea40000100800 */
[----:B--2---:R-:W-:-:S07]  /*11970*/  IMAD.SHL.U32 R4, R4, 0x40, RZ ;  /* 0x0000004004047824 */ /* 0x004fce00078e00ff */
.L_x_3128:
[----:B------:R-:W-:Y:S05]  /*11980*/  BSYNC B1 ;  /* 0x0000000000017941 */ /* 0x000fea0003800000 */
.L_x_3127:
        /* <DEDUP_REMOVED lines=26> */
.L_x_3133:
[----:B------:R-:W-:Y:S02]  /*11b30*/  ULDC UR4, c[0x0][0xadc] ;  /* 0x0002b70000047ab9 */ /* 0x000fe40000000800 */
[----:B------:R-:W-:-:S05]  /*11b40*/  IMAD.U32 R7, RZ, RZ, UR4 ;  /* 0x00000004ff077e24 */ /* 0x000fca000f8e00ff */
[----:B------:R-:W-:-:S13]  /*11b50*/  ISETP.NE.AND P0, PT, R7, 0x1, PT ;  /* 0x000000010700780c */ /* 0x000fda0003f05270 */
[----:B------:R-:W0:Y:S02]  /*11b60*/  @P0 LDC.64 R8, c[0x0][0xae0] ;  /* 0x0002b800ff080b82 */ /* 0x000e240000000a00 */
[----:B0-----:R-:W-:-:S05]  /*11b70*/  @P0 IMAD.HI.U32 R6, R4, R8, RZ ;  /* 0x0000000804060227 */ /* 0x001fca00078e00ff */
[----:B------:R-:W-:-:S07]  /*11b80*/  @P0 SHF.R.U32.HI R4, RZ, R9, R6 ;  /* 0x00000009ff040219 */ /* 0x000fce0000011606 */
.L_x_3134:
[----:B------:R-:W-:Y:S05]  /*11b90*/  BSYNC B0 ;  /* 0x0000000000007941 */ /* 0x000fea0003800000 */
.L_x_3132:
[----:B------:R-:W-:-:S05]  /*11ba0*/  IMAD R4, R4, R7, RZ ;  /* 0x0000000704047224 */ /* 0x000fca00078e02ff */
[----:B------:R-:W-:-:S07]  /*11bb0*/  VIMNMX R3, R3, R4, !PT ;  /* 0x0000000403037248 */ /* 0x000fce0007fe0100 */
.L_x_3131:
[----:B------:R-:W-:-:S05]  /*11bc0*/  VIADD R3, R3, 0x3f ;  /* 0x0000003f03037836 */ /* 0x000fca0000000000 */
[----:B------:R-:W-:-:S04]  /*11bd0*/  SHF.R.S32.HI R4, RZ, 0x1f, R3 ;  /* 0x0000001fff047819 */ /* 0x000fc80000011403 */
[----:B------:R-:W-:-:S04]  /*11be0*/  LEA.HI R4, R4, R3, RZ, 0x6 ;  /* 0x0000000304047211 */ /* 0x000fc800078f30ff */
[----:B------:R-:W-:-:S04]  /*11bf0*/  SHF.R.S32.HI R4, RZ, 0x6, R4 ;  /* 0x00000006ff047819 */ /* 0x000fc80000011404 */
[----:B------:R-:W-:-:S04]  /*11c00*/  VIMNMX R177, R4, UR43, !PT ;  /* 0x0000002b04b17c48 */ /* 0x000fc8000ffe0100 */
[----:B------:R-:W-:-:S13]  /*11c10*/  ISETP.GE.AND P0, PT, R0, R177, PT ;  /* 0x000000b10000720c */ /* 0x000fda0003f06270 */
[----:B------:R-:W-:Y:S05]  /*11c20*/  @!P0 BRA `(.L_x_3135) ;  /* 0x0000007000588947 */ /* 0x000fea0003800000 */
.L_x_3158:
        /* <DEDUP_REMOVED lines=20> */
.L_x_3137:
[----:B------:R-:W-:Y:S05]  /*11d70*/  BSYNC B0 ;  /* 0x0000000000007941 */ /* 0x000fea0003800000 */
.L_x_3136:
        /* <DEDUP_REMOVED lines=9> */
.L_x_3139:
[----:B------:R-:W-:Y:S05]  /*11e10*/  BSYNC B0 ;  /* 0x0000000000007941 */ /* 0x000fea0003800000 */
.L_x_3138:
[----:B------:R-:W-:Y:S04]  /*11e20*/  BSSY B0, `(.L_x_3140) ;  /* 0x0000006000007945 */ /* 0x000fe80003800000 */
[----:B-1----:R-:W-:Y:S05]  /*11e30*/  @P0 BRA `(.L_x_3141) ;  /* 0x0000000000100947 */ /* 0x002fea0003800000 */
[----:B-----5:R-:W-:Y:S01]  /*11e40*/  IMAD R8, R8, 0x8, R3 ;  /* 0x0000000808087824 */ /* 0x020fe200078e0203 */
[----:B------:R-:W-:-:S04]  /*11e50*/  SHF.L.U32 R9, R9, 0x1f, RZ ;  /* 0x0000001f09097819 */ /* 0x000fc800000006ff */
[----:B------:R-:W1:Y:S02]  /*11e60*/  SYNCS.PHASECHK.TRANS64.TRYWAIT P0, [R8+URZ], R9 ;  /* 0x00000009080075a7 */ /* 0x000e64000800017f */
[----:B-1----:R-:W-:Y:S05]  /*11e70*/  @!P0 BRA `(.L_x_3142) ;  /* 0x000001a0006c8947 */ /* 0x002fea0003800000 */
.L_x_3141:
[----:B------:R-:W-:Y:S05]  /*11e80*/  BSYNC B0 ;  /* 0x0000000000007941 */ /* 0x000fea0003800000 */
.L_x_3140:
        /* <DEDUP_REMOVED lines=57> */
.L_x_3144:
[----:B------:R-:W-:Y:S05]  /*12220*/  BSYNC B0 ;  /* 0x0000000000007941 */ /* 0x000fea0003800000 */
.L_x_3143:
        /* <DEDUP_REMOVED lines=8> */
.L_x_3146:
[----:B------:R-:W-:Y:S05]  /*122b0*/  BSYNC B0 ;  /* 0x0000000000007941 */ /* 0x000fea0003800000 */
.L_x_3145:
[----:B------:R-:W-:Y:S04]  /*122c0*/  BSSY B0, `(.L_x_3147) ;  /* 0x0000004000007945 */ /* 0x000fe80003800000 */
[----:B-1----:R-:W-:Y:S05]  /*122d0*/  @P0 BRA `(.L_x_3148) ;  /* 0x0000000000080947 */ /* 0x002fea0003800000 */
[----:B------:R-:W1:Y:S02]  /*122e0*/  SYNCS.PHASECHK.TRANS64.TRYWAIT P0, [R14+URZ], R15 ;  /* 0x0000000f0e0075a7 */ /* 0x000e64000800017f */
[----:B-1----:R-:W-:Y:S05]  /*122f0*/  @!P0 BRA `(.L_x_3149) ;  /* 0x0000019c00608947 */ /* 0x002fea0003800000 */
.L_x_3148:
[----:B------:R-:W-:Y:S05]  /*12300*/  BSYNC B0 ;  /* 0x0000000000007941 */ /* 0x000fea0003800000 */
.L_x_3147:
        /* <DEDUP_REMOVED lines=204> */
[----:B------:R-:W4:Y:S07]  /*12fd0*/  LDL.64 R56, [R1+0x90] ;  /* 0x0000900001387983 */ /* 0x000f2e0000100a00 */
[----:B------:R-:W-:Y:S01]  /*12fe0*/  HGMMA.64x64x16.F32 R24, gdesc[UR4], R24, UP0, gsb0 ;  /* 0x00e00000041879f0 */ /* 0x000fe2000b800818 */
        /* <DEDUP_REMOVED lines=233> */
.L_x_3151:
[----:B------:R-:W-:Y:S05]  /*13e80*/  BSYNC B0 ;  /* 0x0000000000007941 */ /* 0x000fea0003800000 */
.L_x_3150:
        /* <DEDUP_REMOVED lines=142> */
.L_x_3153:
[----:B------:R-:W-:Y:S05]  /*14770*/  BSYNC B0 ;  /* 0x0000000000007941 */ /* 0x000fea0003800000 */
.L_x_3152:
        /* <DEDUP_REMOVED lines=9> */
.L_x_3155:
[----:B------:R-:W-:Y:S05]  /*14810*/  BSYNC B0 ;  /* 0x0000000000007941 */ /* 0x000fea0003800000 */
.L_x_3154:
        /* <DEDUP_REMOVED lines=675> */
[----:B------:R0:W-:Y:S04]  /*17250*/  STSM.16.M88.4 [R4], R160 ;  /* 0x000000a004007844 */ /* 0x0001e80000000200 */
        /* <DEDUP_REMOVED lines=10> */
[----:B-1----:R-:W-:Y:S01]  /*17300*/  IMAD.MOV.U32 R5, RZ, RZ, R7 ;  /* 0x000000ffff057224 */ /* 0x002fe200078e0007 */
        /* <DEDUP_REMOVED lines=414> */
.L_x_3157:
[----:B------:R-:W-:Y:S05]  /*18cf0*/  BSYNC B0 ;  /* 0x0000000000007941 */ /* 0x000fea0003800000 */
.L_x_3156:
        /* <DEDUP_REMOVED lines=9> */
.L_x_3135:
[----:B------:R-:W-:-:S04]  /*18d90*/  UISETP.LT.AND UP0, UPT, URZ, UR42, UPT ;  /* 0x0000002a3f00728c */ /* 0x000fc8000bf01270 */
[----:B------:R-:W-:-:S06]  /*18da0*/  USEL UR4, URZ, UR42, !UP0 ;  /* 0x0000002a3f047287 */ /* 0x000fcc000c000000 */
[----:B------:R-:W-:-:S13]  /*18db0*/  ISETP.GE.AND P0, PT, R0, UR4, PT ;  /* 0x0000000400007c0c */ /* 0x000fda000bf06270 */
[----:B------:R-:W-:Y:S05]  /*18dc0*/  @!P0 BRA `(.L_x_3159) ;  /* 0x0000007c00fc8947 */ /* 0x000fea0003800000 */
.L_x_3192:
        /* <DEDUP_REMOVED lines=20> */
.L_x_3161:
[----:B------:R-:W-:Y:S05]  /*18f10*/  BSYNC B0 ;  /* 0x0000000000007941 */ /* 0x000fea0003800000 */
.L_x_3160:
        /* <DEDUP_REMOVED lines=9> */
.L_x_3163:
[----:B------:R-:W-:Y:S05]  /*18fb0*/  BSYNC B0 ;  /* 0x0000000000007941 */ /* 0x000fea0003800000 */
.L_x_3162:
[----:B------:R-:W-:Y:S04]  /*18fc0*/  BSSY B0, `(.L_x_3164) ;  /* 0x0000006000007945 */ /* 0x000fe80003800000 */
[----:B-1----:R-:W-:Y:S05]  /*18fd0*/  @P0 BRA `(.L_x_3165) ;  /* 0x0000000000100947 */ /* 0x002fea0003800000 */
[----:B-----5:R-:W-:Y:S01]  /*18fe0*/  IMAD R8, R8, 0x8, R3 ;  /* 0x0000000808087824 */ /* 0x020fe200078e0203 */
[----:B------:R-:W-:-:S04]  /*18ff0*/  SHF.L.U32 R9, R9, 0x1f, RZ ;  /* 0x0000001f09097819 */ /* 0x000fc800000006ff */
[----:B------:R-:W1:Y:S02]  /*19000*/  SYNCS.PHASECHK.TRANS64.TRYWAIT P0, [R8+URZ], R9 ;  /* 0x00000009080075a7 */ /* 0x000e64000800017f */
[----:B-1----:R-:W-:Y:S05]  /*19010*/  @!P0 BRA `(.L_x_3166) ;  /* 0x00000130002c8947 */ /* 0x002fea0003800000 */
.L_x_3165:
[----:B------:R-:W-:Y:S05]  /*19020*/  BSYNC B0 ;  /* 0x0000000000007941 */ /* 0x000fea0003800000 */
.L_x_3164:
        /* <DEDUP_REMOVED lines=57> */
.L_x_3168:
[----:B------:R-:W-:Y:S05]  /*193c0*/  BSYNC B0 ;  /* 0x0000000000007941 */ /* 0x000fea0003800000 */
.L_x_3167:
        /* <DEDUP_REMOVED lines=8> */
.L_x_3170:
[----:B------:R-:W-:Y:S05]  /*19450*/  BSYNC B0 ;  /* 0x0000000000007941 */ /* 0x000fea0003800000 */
.L_x_3169:
[----:B------:R-:W-:Y:S04]  /*19460*/  BSSY B0, `(.L_x_3171) ;  /* 0x0000004000007945 */ /* 0x000fe80003800000 */
[----:B-1----:R-:W-:Y:S05]  /*19470*/  @P0 BRA `(.L_x_3172) ;  /* 0x0000000000080947 */ /* 0x002fea0003800000 */
[----:B------:R-:W1:Y:S02]  /*19480*/  SYNCS.PHASECHK.TRANS64.TRYWAIT P0, [R14+URZ], R15 ;  /* 0x0000000f0e0075a7 */ /* 0x000e64000800017f */
[----:B-1----:R-:W-:Y:S05]  /*19490*/  @!P0 BRA `(.L_x_3173) ;  /* 0x0000012c00208947 */ /* 0x002fea0003800000 */
.L_x_3172:
[----:B------:R-:W-:Y:S05]  /*194a0*/  BSYNC B0 ;  /* 0x0000000000007941 */ /* 0x000fea0003800000 */
.L_x_3171:
        /* <DEDUP_REMOVED lines=439> */
.L_x_3175:
[----:B------:R-:W-:Y:S05]  /*1b020*/  BSYNC B0 ;  /* 0x0000000000007941 */ /* 0x000fea0003800000 */
.L_x_3174:
        /* <DEDUP_REMOVED lines=128> */
.L_x_3179:
[----:B------:R-:W-:-:S13]  /*1b830*/  ISETP.NE.AND P0, PT, R9, 0x1, PT ;  /* 0x000000010900780c */ /* 0x000fda0003f05270 */
[----:B------:R-:W-:-:S05]  /*1b840*/  @P0 IMAD.HI.U32 R12, R8, R10, RZ ;  /* 0x0000000a080c0227 */ /* 0x000fca00078e00ff */
[----:B------:R-:W-:-:S07]  /*1b850*/  @P0 SHF.R.U32.HI R8, RZ, R11, R12 ;  /* 0x0000000bff080219 */ /* 0x000fce000001160c */
.L_x_3180:
[----:B------:R-:W-:Y:S05]  /*1b860*/  BSYNC B1 ;  /* 0x0000000000017941 */ /* 0x000fea0003800000 */
.L_x_3178:
[----:B------:R-:W-:-:S04]  /*1b870*/  IMAD R13, R8, R9, -R31 ;  /* 0x00000009080d7224 */ /* 0x000fc800078e0a1f */
[----:B------:R-:W-:-:S05]  /*1b880*/  IMAD R8, R30, -0x2, R13 ;  /* 0xfffffffe1e087824 */ /* 0x000fca00078e020d */
[----:B------:R-:W-:Y:S02]  /*1b890*/  VIMNMX R7, R7, R8, !PT ;  /* 0x0000000807077248 */ /* 0x000fe40007fe0100 */
[----:B------:R-:W-:-:S07]  /*1b8a0*/  VIADDMNMX R6, R8, R9, R6, PT ;  /* 0x0000000908067246 */ /* 0x000fce0003800106 */
.L_x_3177:
[----:B------:R-:W-:Y:S05]  /*1b8b0*/  BSYNC B0 ;  /* 0x0000000000007941 */ /* 0x000fea0003800000 */
.L_x_3176:
        /* <DEDUP_REMOVED lines=15> */
[----:B------:R-:W-:Y:S02]  /*1b9b0*/  ISETP.GT.AND P3, PT, R7, 0x9, !P5 ;  /* 0x000000090700780c */ /* 0x000fe40006f64270 */
        /* <DEDUP_REMOVED lines=74> */
.L_x_3184:
[----:B------:R-:W-:-:S13]  /*1be60*/  ISETP.NE.AND P6, PT, R9, 0x1, PT ;  /* 0x000000010900780c */ /* 0x000fda0003fc5270 */
[----:B------:R-:W-:-:S05]  /*1be70*/  @P6 IMAD.HI.U32 R10, R4, R10, RZ ;  /* 0x0000000a040a6227 */ /* 0x000fca00078e00ff */
[----:B------:R-:W-:-:S07]  /*1be80*/  @P6 SHF.R.U32.HI R4, RZ, R11, R10 ;  /* 0x0000000bff046219 */ /* 0x000fce000001160a */
.L_x_3185:
[----:B------:R-:W-:Y:S05]  /*1be90*/  BSYNC B1 ;  /* 0x0000000000017941 */ /* 0x000fea0003800000 */
.L_x_3183:
[----:B------:R-:W-:-:S04]  /*1bea0*/  IMAD R5, R4, R9, -R31 ;  /* 0x0000000904057224 */ /* 0x000fc800078e0a1f */
[----:B------:R-:W-:-:S05]  /*1beb0*/  IMAD R30, R30, -0x2, R5 ;  /* 0xfffffffe1e1e7824 */ /* 0x000fca00078e0205 */
[----:B------:R-:W-:Y:S02]  /*1bec0*/  VIADDMNMX R6, R30, R9, R6, PT ;  /* 0x000000091e067246 */ /* 0x000fe40003800106 */
[----:B------:R-:W-:-:S07]  /*1bed0*/  VIMNMX R7, R7, R30, !PT ;  /* 0x0000001e07077248 */ /* 0x000fce0007fe0100 */
.L_x_3182:
[----:B------:R-:W-:Y:S05]  /*1bee0*/  BSYNC B0 ;  /* 0x0000000000007941 */ /* 0x000fea0003800000 */
.L_x_3181:
[C---:B------:R-:W-:Y:S01]  /*1bef0*/  ISETP.GT.AND P0, PT, R7.reuse, 0x1, !P0 ;  /* 0x000000010700780c */ /* 0x040fe20004704270 */
[----:B------:R-:W2:Y:S01]  /*1bf00*/  LDL.64 R10, [R1+0x400] ;  /* 0x00040000010a7983 */ /* 0x000ea20000100a00 */
[----:B------:R-:W-:Y:S02]  /*1bf10*/  ISETP.GT.AND P1, PT, R7, 0x8, !P1 ;  /* 0x000000080700780c */ /* 0x000fe40004f24270 */
[C---:B------:R-:W-:Y:S02]  /*1bf20*/  ISETP.LT.OR P0, PT, R6.reuse, 0x2, P0 ;  /* 0x000000020600780c */ /* 0x040fe40000701670 */
[----:B------:R-:W-:Y:S02]  /*1bf30*/  ISETP.LT.OR P1, PT, R6, 0x9, P1 ;  /* 0x000000090600780c */ /* 0x000fe40000f21670 */
[----:B------:R-:W-:Y:S02]  /*1bf40*/  FSEL R20, R27, -INF , !P0 ;  /* 0xff8000001b147808 */ /* 0x000fe40004000000 */
[----:B------:R-:W3:Y:S01]  /*1bf50*/  LDL.64 R26, [R1+0x3f0] ;  /* 0x0003f000011a7983 */ /* 0x000ee20000100a00 */
[----:B------:R-:W-:-:S02]  /*1bf60*/  ISETP.NE.AND P0, PT, R12, RZ, PT ;  /* 0x000000ff0c00720c */ /* 0x000fc40003f05270 */
[----:B------:R-:W-:Y:S02]  /*1bf70*/  FSEL R212, R212, -INF , !P1 ;  /* 0xff800000d4d47808 */ /* 0x000fe40004800000 */
[----:B------:R-:W-:Y:S02]  /*1bf80*/  ISETP.GT.AND P0, PT, R7, 0x9, !P0 ;  /* 0x000000090700780c */ /* 0x000fe40004704270 */
[----:B------:R-:W-:Y:S02]  /*1bf90*/  ISETP.NE.AND P1, PT, R13, RZ, PT ;  /* 0x000000ff0d00720c */ /* 0x000fe40003f25270 */
[----:B------:R-:W-:Y:S01]  /*1bfa0*/  ISETP.LT.OR P0, PT, R6, 0xa, P0 ;  /* 0x0000000a0600780c */ /* 0x000fe20000701670 */
[----:B------:R-:W4:Y:S01]  /*1bfb0*/  LDL.64 R12, [R1+0xb8] ;  /* 0x0000b800010c7983 */ /* 0x000f220000100a00 */
        /* <DEDUP_REMOVED lines=25> */
[----:B------:R-:W-:Y:S02]  /*1c150*/  FSEL R180, R42, -INF , !P0 ;  /* 0xff8000002ab47808 */ /* 0x000fe40004000000 */
        /* <DEDUP_REMOVED lines=94> */
.L_x_3187:
[----:B------:R-:W-:Y:S05]  /*1c740*/  BSYNC B0 ;  /* 0x0000000000007941 */ /* 0x000fea0003800000 */
.L_x_3186:
        /* <DEDUP_REMOVED lines=9> */
.L_x_3189:
[----:B------:R-:W-:Y:S05]  /*1c7e0*/  BSYNC B0 ;  /* 0x0000000000007941 */ /* 0x000fea0003800000 */
.L_x_3188:
        /* <DEDUP_REMOVED lines=91> */
[----:B------:R-:W3:Y:S01]  /*1cda0*/  MUFU.EX2 R161, R161 ;  /* 0x000000a100a17308 */ /* 0x000ee20000000800 */
[-C--:B------:R-:W-:Y:S01]  /*1cdb0*/  FFMA.FTZ R163, R212, R205.reuse, -R177 ;  /* 0x000000cdd4a37223 */ /* 0x080fe200000108b1 */
[----:B------:R-:W-:-:S06]  /*1cdc0*/  FFMA.FTZ R15, R15, R205, -R12 ;  /* 0x000000cd0f0f7223 */ /* 0x000fcc000001080c */
[----:B------:R-:W0:Y:S01]  /*1cdd0*/  MUFU.EX2 R21, R21 ;  /* 0x0000001500157308 */ /* 0x000e220000000800 */
[----:B------:R-:W-:-:S07]  /*1cde0*/  FFMA.FTZ R14, R14, R205, -R177 ;  /* 0x000000cd0e0e7223 */ /* 0x000fce00000108b1 */
[----:B------:R-:W1:Y:S01]  /*1cdf0*/  MUFU.EX2 R20, R20 ;  /* 0x0000001400147308 */ /* 0x000e620000000800 */
[----:B------:R-:W-:-:S07]  /*1ce00*/  FFMA.FTZ R165, R206, R205, -R177 ;  /* 0x000000cdcea57223 */ /* 0x000fce00000108b1 */
        /* <DEDUP_REMOVED lines=131> */
[C---:B--2---:R-:W-:Y:S01]  /*1d640*/  FMUL.FTZ R63, R150.reuse, R63 ;  /* 0x0000003f963f7220 */ /* 0x044fe20000410000 */
        /* <DEDUP_REMOVED lines=875> */
.L_x_3191:
[----:B------:R-:W-:Y:S05]  /*20d00*/  BSYNC B0 ;  /* 0x0000000000007941 */ /* 0x000fea0003800000 */
.L_x_3190:
[----:B------:R-:W2:Y:S04]  /*20d10*/  LDL.64 R6, [R1+0x48] ;  /* 0x0000480001067983 */ /* 0x000ea80000100a00 */
[----:B------:R-:W3:Y:S01]  /*20d20*/  LDL R4, [R1+0x34] ;  /* 0x0000340001047983 */ /* 0x000ee20000100800 */
[----:B------:R-:W-:-:S04]  /*20d30*/  UISETP.LT.AND UP0, UPT, URZ, UR42, UPT ;  /* 0x0000002a3f00728c */ /* 0x000fc8000bf01270 */
[----:B------:R-:W-:-:S06]  /*20d40*/  USEL UR4, URZ, UR42, !UP0 ;  /* 0x0000002a3f047287 */ /* 0x000fcc000c000000 */
[C---:B------:R-:W-:Y:S01]  /*20d50*/  ISETP.GT.AND P0, PT, R0.reuse, UR4, PT ;  /* 0x0000000400007c0c */ /* 0x040fe2000bf04270 */
[----:B------:R-:W-:Y:S01]  /*20d60*/  VIADD R0, R0, 0xffffffff ;  /* 0xffffffff00007836 */ /* 0x000fe20000000000 */
[----:B--2---:R-:W-:-:S05]  /*20d70*/  MOV R6, R6 ;  /* 0x0000000600067202 */ /* 0x004fca0000000f00 */
[----:B-----5:R-:W-:-:S05]  /*20d80*/  IMAD R3, R3, 0x8, R6 ;  /* 0x0000000803037824 */ /* 0x020fca00078e0206 */
[----:B---3--:R-:W-:-:S04]  /*20d90*/  PRMT R3, R4, 0x654, R3 ;  /* 0x0000065404037816 */ /* 0x008fc80000000003 */
[----:B------:R1:W-:Y:S01]  /*20da0*/  SYNCS.ARRIVE.TRANS64.RED.A1T0 RZ, [R3+URZ], RZ ;  /* 0x000000ff03ff79a7 */ /* 0x0003e2000810043f */
[----:B------:R-:W-:Y:S05]  /*20db0*/  @P0 BRA `(.L_x_3192) ;  /* 0xffffff8000040947 */ /* 0x000fea000383ffff */
.L_x_3159:
        /* <DEDUP_REMOVED lines=330> */
.L_x_3076:
[----:B0-----:R-:W0:Y:S01]  /*22260*/  S2R R7, SR_CgaCtaId ;  /* 0x0000000000077919 */ /* 0x001e220000008800 */
[----:B------:R-:W-:Y:S01]  /*22270*/  MOV R0, 0x400 ;  /* 0x0000040000007802 */ /* 0x000fe20000000f00 */
[----:B------:R-:W-:Y:S01]  /*22280*/  BSSY B0, `(.L_x_3193) ;  /* 0x000031b000007945 */ /* 0x000fe20003800000 */
[----:B------:R-:W-:Y:S02]  /*22290*/  BAR.SYNC.DEFER_BLOCKING 0x5, 0x180 ;  /* 0x0146000000007b1d */ /* 0x000fe40000010000 */
[----:B0-----:R-:W-:-:S04]  /*222a0*/  LEA R0, R7, R0, 0x18 ;  /* 0x0000000007007211 */ /* 0x001fc800078ec0ff */
[----:B------:R-:W-:Y:S02]  /*222b0*/  R2UR UR46, R0 ;  /* 0x00000000002e72ca */ /* 0x000fe400000e0000 */
[----:B------:R-:W-:-:S04]  /*222c0*/  PRMT R0, R3, 0x9910, RZ ;  /* 0x0000991003007816 */ /* 0x000fc800000000ff */
[----:B------:R-:W-:-:S07]  /*222d0*/  ISETP.NE.AND P0, PT, R0, RZ, PT ;  /* 0x000000ff0000720c */ /* 0x000fce0003f05270 */
[----:B------:R-:W0:Y:S02]  /*222e0*/  LDS.128 R8, [UR46+0x388d0] ;  /* 0x0388d02eff087984 */ /* 0x000e240008000c00 */
[----:B0-----:R-:W-:Y:S02]  /*222f0*/  R2UR UR5, R9 ;  /* 0x00000000090572ca */ /* 0x001fe400000e0000 */
[----:B------:R-:W-:Y:S02]  /*22300*/  R2UR UR7, R10 ;  /* 0x000000000a0772ca */ /* 0x000fe400000e0000 */
[----:B------:R-:W-:Y:S01]  /*22310*/  R2UR UR6, R11 ;  /* 0x000000000b0672ca */ /* 0x000fe200000e0000 */
[----:B------:R-:W-:Y:S06]  /*22320*/  BAR.ARV 0x4, 0x180 ;  /* 0x0106000000007b1d */ /* 0x000fec0000002000 */
[----:B------:R-:W-:Y:S08]  /*22330*/  @!P0 BRA `(.L_x_3194) ;  /* 0x0000002000ac8947 */ /* 0x000ff00003800000 */
[----:B------:R-:W2:Y:S04]  /*22340*/  LDL.128 R140, [R1+0x1e0] ;  /* 0x0001e000018c7983 */ /* 0x000ea80000100c00 */
[----:B------:R-:W3:Y:S04]  /*22350*/  LDL.128 R132, [R1+0x200] ;  /* 0x0002000001847983 */ /* 0x000ee80000100c00 */
[----:B------:R-:W4:Y:S04]  /*22360*/  LDL.128 R136, [R1+0x1f0] ;  /* 0x0001f00001887983 */ /* 0x000f280000100c00 */
        /* <DEDUP_REMOVED lines=28> */
[----:B------:R-:W4:Y:S01]  /*22530*/  LDL.128 R8, [R1+0x3d0] ;  /* 0x0003d00001087983 */ /* 0x000f220000100c00 */
[----:B------:R-:W-:Y:S01]  /*22540*/  IADD3 R5, P1, R16, 0x20, RZ ;  /* 0x0000002010057810 */ /* 0x000fe20007f3e0ff */
[----:B------:R-:W-:-:S03]  /*22550*/  ULDC.64 UR8, c[0x0][0xd00] ;  /* 0x0003400000087ab9 */ /* 0x000fc60000000a00 */
[----:B------:R-:W-:Y:S02]  /*22560*/  LOP3.LUT R4, R5, 0x380, RZ, 0xc0, !PT ;  /* 0x0000038005047812 */ /* 0x000fe400078ec0ff */
[----:B------:R-:W-:Y:S02]  /*22570*/  IADD3 R145, P0, R16, 0x40, RZ ;  /* 0x0000004010917810 */ /* 0x000fe40007f1e0ff */
[----:B------:R-:W-:Y:S02]  /*22580*/  SHF.R.U64 R4, R4, 0x3, RZ ;  /* 0x0000000304047819 */ /* 0x000fe400000012ff */
[C---:B------:R-:W-:Y:S02]  /*22590*/  IADD3 R147, P4, R16.reuse, 0x60, RZ ;  /* 0x0000006010937810 */ /* 0x040fe40007f9e0ff */
[C---:B------:R-:W-:Y:S02]  /*225a0*/  IADD3 R149, P3, R16.reuse, 0x2000, RZ ;  /* 0x0000200010957810 */ /* 0x040fe40007f7e0ff */
[----:B------:R-:W-:-:S02]  /*225b0*/  IADD3 R151, P6, R16, 0x2020, RZ ;  /* 0x0000202010977810 */ /* 0x000fc40007fde0ff */
[----:B------:R-:W-:Y:S02]  /*225c0*/  LOP3.LUT R144, R145, 0x380, RZ, 0xc0, !PT ;  /* 0x0000038091907812 */ /* 0x000fe400078ec0ff */
[----:B------:R-:W-:Y:S01]  /*225d0*/  LOP3.LUT R4, R4, R5, RZ, 0x3c, !PT ;  /* 0x0000000504047212 */ /* 0x000fe200078e3cff */
[----:B------:R-:W-:Y:S01]  /*225e0*/  IMAD.X R5, RZ, RZ, R17, P1 ;  /* 0x000000ffff057224 */ /* 0x000fe200008e0611 */
[C---:B------:R-:W-:Y:S02]  /*225f0*/  IADD3 R161, P5, R16.reuse, 0x2040, RZ ;  /* 0x0000204010a17810 */ /* 0x040fe40007fbe0ff */
[----:B------:R-:W-:Y:S02]  /*22600*/  LOP3.LUT R146, R147, 0x380, RZ, 0xc0, !PT ;  /* 0x0000038093927812 */ /* 0x000fe400078ec0ff */
[----:B------:R-:W-:Y:S02]  /*22610*/  IADD3 R163, P2, R16, 0x2060, RZ ;  /* 0x0000206010a37810 */ /* 0x000fe40007f5e0ff */
[----:B------:R-:W-:-:S02]  /*22620*/  LOP3.LUT R148, R149, 0x380, RZ, 0xc0, !PT ;  /* 0x0000038095947812 */ /* 0x000fc400078ec0ff */
[----:B------:R-:W-:Y:S02]  /*22630*/  IADD3 R165, P1, R16, 0x4000, RZ ;  /* 0x0000400010a57810 */ /* 0x000fe40007f3e0ff */
[----:B------:R-:W-:Y:S02]  /*22640*/  LOP3.LUT R150, R151, 0x380, RZ, 0xc0, !PT ;  /* 0x0000038097967812 */ /* 0x000fe400078ec0ff */
[----:B------:R-:W-:Y:S02]  /*22650*/  SHF.R.U64 R144, R144, 0x3, RZ ;  /* 0x0000000390907819 */ /* 0x000fe400000012ff */
[----:B------:R-:W-:Y:S02]  /*22660*/  LOP3.LUT R160, R161, 0x380, RZ, 0xc0, !PT ;  /* 0x00000380a1a07812 */ /* 0x000fe400078ec0ff */
[----:B------:R-:W-:Y:S02]  /*22670*/  SHF.R.U64 R146, R146, 0x3, RZ ;  /* 0x0000000392927819 */ /* 0x000fe400000012ff */
[----:B------:R-:W-:-:S02]  /*22680*/  LOP3.LUT R162, R163, 0x380, RZ, 0xc0, !PT ;  /* 0x00000380a3a27812 */ /* 0x000fc400078ec0ff */
[----:B------:R-:W-:Y:S02]  /*22690*/  LOP3.LUT R173, R16, 0x380, RZ, 0xc0, !PT ;  /* 0x0000038010ad7812 */ /* 0x000fe400078ec0ff */
[----:B------:R-:W-:Y:S02]  /*226a0*/  SHF.R.U64 R148, R148, 0x3, RZ ;  /* 0x0000000394947819 */ /* 0x000fe400000012ff */
[----:B------:R-:W-:Y:S02]  /*226b0*/  LOP3.LUT R164, R165, 0x380, RZ, 0xc0, !PT ;  /* 0x00000380a5a47812 */ /* 0x000fe400078ec0ff */
[----:B------:R-:W-:Y:S02]  /*226c0*/  SHF.R.U64 R150, R150, 0x3, RZ ;  /* 0x0000000396967819 */ /* 0x000fe400000012ff */
[----:B------:R-:W-:Y:S01]  /*226d0*/  LOP3.LUT R144, R144, R145, RZ, 0x3c, !PT ;  /* 0x0000009190907212 */ /* 0x000fe200078e3cff */
[----:B------:R-:W-:Y:S01]  /*226e0*/  IMAD.X R145, RZ, RZ, R17, P0 ;  /* 0x000000ffff917224 */ /* 0x000fe200000e0611 */
[----:B------:R-:W-:-:S02]  /*226f0*/  SHF.R.U64 R160, R160, 0x3, RZ ;  /* 0x00000003a0a07819 */ /* 0x000fc400000012ff */
[----:B------:R-:W-:Y:S01]  /*22700*/  LOP3.LUT R146, R146, R147, RZ, 0x3c, !PT ;  /* 0x0000009392927212 */ /* 0x000fe200078e3cff */
[--C-:B------:R-:W-:Y:S01]  /*22710*/  IMAD.X R147, RZ, RZ, R17.reuse, P4 ;  /* 0x000000ffff937224 */ /* 0x100fe200020e0611 */
[----:B------:R-:W-:Y:S02]  /*22720*/  SHF.R.U64 R162, R162, 0x3, RZ ;  /* 0x00000003a2a27819 */ /* 0x000fe400000012ff */
[----:B------:R-:W-:Y:S02]  /*22730*/  SHF.R.U64 R173, R173, 0x3, RZ ;  /* 0x00000003adad7819 */ /* 0x000fe400000012ff */
[----:B------:R-:W-:Y:S01]  /*22740*/  LOP3.LUT R148, R148, R149, RZ, 0x3c, !PT ;  /* 0x0000009594947212 */ /* 0x000fe200078e3cff */
[----:B------:R-:W-:Y:S01]  /*22750*/  IMAD.X R149, RZ, RZ, R17, P3 ;  /* 0x000000ffff957224 */ /* 0x000fe200018e0611 */
[----:B------:R-:W-:Y:S02]  /*22760*/  IADD3 R167, P0, R16, 0x4020, RZ ;  /* 0x0000402010a77810 */ /* 0x000fe40007f1e0ff */
        /* <DEDUP_REMOVED lines=8> */
[----:B------:R-:W-:Y:S01]  /*227f0*/  IMAD.X R163, RZ, RZ, R17, P2 ;  /* 0x000000ffffa37224 */ /* 0x000fe200010e0611 */
[----:B------:R-:W-:-:S02]  /*22800*/  IADD3 R175, P6, R16, 0x6000, RZ ;  /* 0x0000600010af7810 */ /* 0x000fc40007fde0ff */
[----:B------:R-:W-:Y:S01]  /*22810*/  LOP3.LUT R172, R173, R16, RZ, 0x3c, !PT ;  /* 0x00000010adac7212 */ /* 0x000fe200078e3cff */
[--C-:B------:R-:W-:Y:S01]  /*22820*/  IMAD.MOV.U32 R173, RZ, RZ, R17.reuse ;  /* 0x000000ffffad7224 */ /* 0x100fe200078e0011 */
[----:B------:R-:W-:Y:S02]  /*22830*/  LOP3.LUT R166, R167, 0x380, RZ, 0xc0, !PT ;  /* 0x00000380a7a67812 */ /* 0x000fe400078ec0ff */
[----:B------:R-:W-:Y:S01]  /*22840*/  LOP3.LUT R164, R164, R165, RZ, 0x3c, !PT ;  /* 0x000000a5a4a47212 */ /* 0x000fe200078e3cff */
[----:B------:R-:W-:Y:S01]  /*22850*/  IMAD.X R165, RZ, RZ, R17, P1 ;  /* 0x000000ffffa57224 */ /* 0x000fe200008e0611 */
[C---:B------:R-:W-:Y:S02]  /*22860*/  IADD3 R179, P5, R16.reuse, 0x6020, RZ ;  /* 0x0000602010b37810 */ /* 0x040fe40007fbe0ff */
[----:B------:R-:W-:Y:S02]  /*22870*/  LOP3.LUT R168, R169, 0x380, RZ, 0xc0, !PT ;  /* 0x00000380a9a87812 */ /* 0x000fe400078ec0ff */
[----:B------:R-:W-:-:S02]  /*22880*/  IADD3 R181, P2, R16, 0x6040, RZ ;  /* 0x0000604010b57810 */ /* 0x000fc40007f5e0ff */
[----:B------:R-:W-:Y:S02]  /*22890*/  LOP3.LUT R170, R171, 0x380, RZ, 0xc0, !PT ;  /* 0x00000380abaa7812 */ /* 0x000fe400078ec0ff */
[----:B------:R-:W-:Y:S02]  /*228a0*/  IADD3 R21, P1, R16, 0x6060, RZ ;  /* 0x0000606010157810 */ /* 0x000fe40007f3e0ff */
[----:B------:R-:W-:Y:S02]  /*228b0*/  LOP3.LUT R174, R175, 0x380, RZ, 0xc0, !PT ;  /* 0x00000380afae7812 */ /* 0x000fe400078ec0ff */
[----:B------:R-:W-:Y:S02]  /*228c0*/  SHF.R.U64 R166, R166, 0x3, RZ ;  /* 0x00000003a6a67819 */ /* 0x000fe400000012ff */
[----:B------:R-:W-:Y:S02]  /*228d0*/  LOP3.LUT R178, R179, 0x380, RZ, 0xc0, !PT ;  /* 0x00000380b3b27812 */ /* 0x000fe400078ec0ff */
[----:B------:R-:W-:-:S02]  /*228e0*/  SHF.R.U64 R168, R168, 0x3, RZ ;  /* 0x00000003a8a87819 */ /* 0x000fc400000012ff */
[----:B------:R-:W-:Y:S02]  /*228f0*/  LOP3.LUT R180, R181, 0x380, RZ, 0xc0, !PT ;  /* 0x00000380b5b47812 */ /* 0x000fe400078ec0ff */
[----:B------:R-:W-:Y:S02]  /*22900*/  MOV R172, R172 ;  /* 0x000000ac00ac7202 */ /* 0x000fe40000000f00 */
[----:B------:R-:W-:Y:S02]  /*22910*/  SHF.R.U64 R170, R170, 0x3, RZ ;  /* 0x00000003aaaa7819 */ /* 0x000fe400000012ff */
[----:B------:R-:W-:Y:S02]  /*22920*/  LOP3.LUT R20, R21, 0x380, RZ, 0xc0, !PT ;  /* 0x0000038015147812 */ /* 0x000fe400078ec0ff */
[----:B------:R-:W-:Y:S02]  /*22930*/  MOV R4, R4 ;  /* 0x0000000400047202 */ /* 0x000fe40000000f00 */
[----:B------:R-:W-:-:S02]  /*22940*/  SHF.R.U64 R174, R174, 0x3, RZ ;  /* 0x00000003aeae7819 */ /* 0x000fc400000012ff */
[----:B------:R-:W-:Y:S02]  /*22950*/  MOV R144, R144 ;  /* 0x0000009000907202 */ /* 0x000fe40000000f00 */
[----:B------:R-:W-:Y:S01]  /*22960*/  LOP3.LUT R166, R166, R167, RZ, 0x3c, !PT ;  /* 0x000000a7a6a67212 */ /* 0x000fe200078e3cff */
[--C-:B------:R-:W-:Y:S01]  /*22970*/  IMAD.X R167, RZ, RZ, R17.reuse, P0 ;  /* 0x000000ffffa77224 */ /* 0x100fe200000e0611 */
[----:B------:R-:W-:Y:S02]  /*22980*/  SHF.R.U64 R178, R178, 0x3, RZ ;  /* 0x00000003b2b27819 */ /* 0x000fe400000012ff */
[----:B------:R-:W-:Y:S02]  /*22990*/  MOV R146, R146 ;  /* 0x0000009200927202 */ /* 0x000fe40000000f00 */
[----:B------:R-:W-:Y:S01]  /*229a0*/  LOP3.LUT R168, R168, R169, RZ, 0x3c, !PT ;  /* 0x000000a9a8a87212 */ /* 0x000fe200078e3cff */
[----:B------:R-:W-:Y:S01]  /*229b0*/  IMAD.X R169, RZ, RZ, R17, P4 ;  /* 0x000000ffffa97224 */ /* 0x000fe200020e0611 */
[----:B------:R-:W-:-:S02]  /*229c0*/  SHF.R.U64 R180, R180, 0x3, RZ ;  /* 0x00000003b4b47819 */ /* 0x000fc400000012ff */
[----:B------:R-:W-:Y:S02]  /*229d0*/  MOV R148, R148 ;  /* 0x0000009400947202 */ /* 0x000fe40000000f00 */
[----:B------:R-:W-:Y:S01]  /*229e0*/  LOP3.LUT R170, R170, R171, RZ, 0x3c, !PT ;  /* 0x000000abaaaa7212 */ /* 0x000fe200078e3cff */
[--C-:B------:R-:W-:Y:S01]  /*229f0*/  IMAD.X R171, RZ, RZ, R17.reuse, P3 ;  /* 0x000000ffffab7224 */ /* 0x100fe200018e0611 */
[----:B------:R-:W-:Y:S02]  /*22a00*/  SHF.R.U64 R20, R20, 0x3, RZ ;  /* 0x0000000314147819 */ /* 0x000fe400000012ff */
[----:B------:R-:W-:Y:S02]  /*22a10*/  MOV R150, R150 ;  /* 0x0000009600967202 */ /* 0x000fe40000000f00 */
[----:B------:R-:W-:Y:S01]  /*22a20*/  LOP3.LUT R174, R174, R175, RZ, 0x3c, !PT ;  /* 0x000000afaeae7212 */ /* 0x000fe200078e3cff */
[--C-:B------:R-:W-:Y:S01]  /*22a30*/  IMAD.X R175, RZ, RZ, R17.reuse, P6 ;  /* 0x000000ffffaf7224 */ /* 0x100fe200030e0611 */
[----:B------:R-:W-:Y:S01]  /*22a40*/  MOV R160, R160 ;  /* 0x000000a000a07202 */ /* 0x000fe20000000f00 */
[----:B------:R-:W-:Y:S01]  /*22a50*/  UISETP.NE.U32.AND UP0, UPT, UR8, URZ, UPT ;  /* 0x0000003f0800728c */ /* 0x000fe2000bf05070 */
[----:B------:R-:W-:Y:S01]  /*22a60*/  LOP3.LUT R178, R178, R179, RZ, 0x3c, !PT ;  /* 0x000000b3b2b27212 */ /* 0x000fe200078e3cff */
[----:B------:R-:W-:Y:S01]  /*22a70*/  IMAD.X R179, RZ, RZ, R17, P5 ;  /* 0x000000ffffb37224 */ /* 0x000fe200028e0611 */
[----:B------:R-:W-:-:S02]  /*22a80*/  MOV R162, R162 ;  /* 0x000000a200a27202 */ /* 0x000fc40000000f00 */
[----:B------:R-:W-:Y:S01]  /*22a90*/  LOP3.LUT R180, R180, R181, RZ, 0x3c, !PT ;  /* 0x000000b5b4b47212 */ /* 0x000fe200078e3cff */
[--C-:B------:R-:W-:Y:S01]  /*22aa0*/  IMAD.X R181, RZ, RZ, R17.reuse, P2 ;  /* 0x000000ffffb57224 */ /* 0x100fe200010e0611 */
[----:B------:R-:W-:Y:S02]  /*22ab0*/  MOV R164, R164 ;  /* 0x000000a400a47202 */ /* 0x000fe40000000f00 */
[----:B------:R-:W-:Y:S01]  /*22ac0*/  LOP3.LUT R20, R20, R21, RZ, 0x3c, !PT ;  /* 0x0000001514147212 */ /* 0x000fe200078e3cff */
[----:B------:R-:W-:Y:S01]  /*22ad0*/  IMAD.X R21, RZ, RZ, R17, P1 ;  /* 0x000000ffff157224 */ /* 0x000fe200008e0611 */
[----:B------:R-:W-:Y:S02]  /*22ae0*/  MOV R166, R166 ;  /* 0x000000a600a67202 */ /* 0x000fe40000000f00 */
[----:B------:R-:W-:Y:S01]  /*22af0*/  MOV R168, R168 ;  /* 0x000000a800a87202 */ /* 0x000fe20000000f00 */
[----:B------:R-:W-:Y:S01]  /*22b00*/  UISETP.NE.AND.EX UP0, UPT, UR9, URZ, UPT, UP0 ;  /* 0x0000003f0900728c */ /* 0x000fe2000bf05300 */
[----:B------:R-:W-:-:S02]  /*22b10*/  MOV R170, R170 ;  /* 0x000000aa00aa7202 */ /* 0x000fc40000000f00 */
[----:B------:R-:W-:Y:S01]  /*22b20*/  MOV R174, R174 ;  /* 0x000000ae00ae7202 */ /* 0x000fe20000000f00 */
[----:B------:R-:W-:Y:S01]  /*22b30*/  ULDC.64 UR8, c[0x0][0xd00] ;  /* 0x0003400000087ab9 */ /* 0x000fe20000000a00 */
[----:B------:R-:W-:Y:S01]  /*22b40*/  MOV R178, R178 ;  /* 0x000000b200b27202 */ /* 0x000fe20000000f00 */
[----:B------:R-:W-:Y:S01]  /*22b50*/  UIMAD.WIDE UR8, UR59, 0x4, UR8 ;  /* 0x000000043b0878a5 */ /* 0x000fe2000f8e0208 */
[----:B------:R-:W-:Y:S02]  /*22b60*/  MOV R180, R180 ;  /* 0x000000b400b47202 */ /* 0x000fe40000000f00 */
[----:B------:R-:W-:Y:S02]  /*22b70*/  MOV R20, R20 ;  /* 0x0000001400147202 */ /* 0x000fe40000000f00 */
[----:B--2---:R-:W-:Y:S02]  /*22b80*/  F2FP.F16.F32.PACK_AB R140, R141, R140 ;  /* 0x0000008c8d8c723e */ /* 0x004fe400000000ff */
[----:B------:R-:W-:-:S02]  /*22b90*/  F2FP.F16.F32.PACK_AB R141, R143, R142 ;  /* 0x0000008e8f8d723e */ /* 0x000fc400000000ff */
[----:B---3--:R-:W-:Y:S02]  /*22ba0*/  F2FP.F16.F32.PACK_AB R132, R133, R132 ;  /* 0x000000848584723e */ /* 0x008fe400000000ff */
[----:B------:R-:W-:Y:S02]  /*22bb0*/  F2FP.F16.F32.PACK_AB R133, R135, R134 ;  /* 0x000000868785723e */ /* 0x000fe400000000ff */
[----:B----4-:R-:W-:Y:S02]  /*22bc0*/  F2FP.F16.F32.PACK_AB R142, R137, R136 ;  /* 0x00000088898e723e */ /* 0x010fe400000000ff */
[----:B------:R-:W-:Y:S01]  /*22bd0*/  F2FP.F16.F32.PACK_AB R143, R139, R138 ;  /* 0x0000008a8b8f723e */ /* 0x000fe200000000ff */
        /* <DEDUP_REMOVED lines=14> */
[----:B------:R-:W-:Y:S01]  /*22cc0*/  STSM.16.M88.4 [R172], R140 ;  /* 0x0000008cac007844 */ /* 0x000fe20000000200 */
[----:B------:R-:W-:-:S02]  /*22cd0*/  F2FP.F16.F32.PACK_AB R101, R103, R102 ;  /* 0x000000666765723e */ /* 0x000fc400000000ff */
[----:B------:R-:W-:Y:S02]  /*22ce0*/  F2FP.F16.F32.PACK_AB R110, R105, R104 ;  /* 0x00000068696e723e */ /* 0x000fe400000000ff */
[----:B------:R-:W-:Y:S02]  /*22cf0*/  F2FP.F16.F32.PACK_AB R111, R107, R106 ;  /* 0x0000006a6b6f723e */ /* 0x000fe400000000ff */
[----:B------:R-:W-:Y:S01]  /*22d00*/  F2FP.F16.F32.PACK_AB R92, R93, R92 ;  /* 0x0000005c5d5c723e */ /* 0x000fe200000000ff */
[----:B------:R-:W-:Y:S01]  /*22d10*/  STSM.16.M88.4 [R4], R132 ;  /* 0x0000008404007844 */ /* 0x000fe20000000200 */
[----:B------:R-:W-:Y:S02]  /*22d20*/  F2FP.F16.F32.PACK_AB R93, R95, R94 ;  /* 0x0000005e5f5d723e */ /* 0x000fe400000000ff */
[----:B------:R-:W-:Y:S02]  /*22d30*/  F2FP.F16.F32.PACK_AB R102, R97, R96 ;  /* 0x000000606166723e */ /* 0x000fe400000000ff */
[----:B------:R-:W-:-:S02]  /*22d40*/  F2FP.F16.F32.PACK_AB R103, R99, R98 ;  /* 0x000000626367723e */ /* 0x000fc400000000ff */
[----:B------:R-:W-:Y:S01]  /*22d50*/  F2FP.F16.F32.PACK_AB R84, R85, R84 ;  /* 0x000000545554723e */ /* 0x000fe200000000ff */
[----:B------:R-:W-:Y:S01]  /*22d60*/  STSM.16.M88.4 [R144], R124 ;  /* 0x0000007c90007844 */ /* 0x000fe20000000200 */
        /* <DEDUP_REMOVED lines=42> */
[----:B------:R-:W-:Y:S01]  /*23010*/  F2FP.F16.F32.PACK_AB R31, R27, R26 ;  /* 0x0000001a1b1f723e */ /* 0x000fe200000000ff */
[----:B------:R-:W-:Y:S01]  /*23020*/  STSM.16.M88.4 [R170], R52 ;  /* 0x00000034aa007844 */ /* 0x000fe20000000200 */
[----:B------:R-:W-:-:S02]  /*23030*/  F2FP.F16.F32.PACK_AB R14, R9, R8 ;  /* 0x00000008090e723e */ /* 0x000fc400000000ff */
[----:B------:R-:W-:Y:S01]  /*23040*/  F2FP.F16.F32.PACK_AB R15, R11, R10 ;  /* 0x0000000a0b0f723e */ /* 0x000fe200000000ff */
[----:B------:R-:W-:Y:S01]  /*23050*/  STSM.16.M88.4 [R174], R44 ;  /* 0x0000002cae007844 */ /* 0x000fe20000000200 */
[----:B------:R-:W-:-:S03]  /*23060*/  IMAD.U32 R8, RZ, RZ, UR8 ;  /* 0x00000008ff087e24 */ /* 0x000fc6000f8e00ff */
[----:B------:R-:W-:Y:S01]  /*23070*/  STSM.16.M88.4 [R178], R36 ;  /* 0x00000024b2007844 */ /* 0x000fe20000000200 */
[----:B------:R-:W-:Y:S01]  /*23080*/  IMAD.U32 R9, RZ, RZ, UR9 ;  /* 0x00000009ff097e24 */ /* 0x000fe2000f8e00ff */
[----:B------:R-:W-:Y:S02]  /*23090*/  ULDC.64 UR8, c[0x0][0xd08] ;  /* 0x0003420000087ab9 */ /* 0x000fe40000000a00 */
[----:B------:R-:W-:Y:S04]  /*230a0*/  STSM.16.M88.4 [R180], R28 ;  /* 0x0000001cb4007844 */ /* 0x000fe80000000200 */
[----:B------:R0:W-:Y:S01]  /*230b0*/  STSM.16.M88.4 [R20], R12 ;  /* 0x0000000c14007844 */ /* 0x0001e20000000200 */
[----:B------:R-:W-:-:S04]  /*230c0*/  UISETP.NE.U32.AND UP1, UPT, UR8, URZ, UPT ;  /* 0x0000003f0800728c */ /* 0x000fc8000bf25070 */
[----:B------:R-:W-:Y:S01]  /*230d0*/  UISETP.NE.AND.EX UP1, UPT, UR9, URZ, UPT, UP1 ;  /* 0x0000003f0900728c */ /* 0x000fe2000bf25310 */
[----:B------:R-:W-:Y:S01]  /*230e0*/  BAR.SYNC.DEFER_BLOCKING 0x1, 0x100 ;  /* 0x0044000000007b1d */ /* 0x000fe20000010000 */
[----:B------:R-:W-:-:S04]  /*230f0*/  PLOP3.LUT P0, PT, PT, PT, UP0, 0x80, 0x0 ;  /* 0x000000000000781c */ /* 0x000fc80003f0f008 */
[----:B------:R-:W-:-:S05]  /*23100*/  PLOP3.LUT P6, PT, PT, PT, UP1, 0x80, 0x0 ;  /* 0x000000000000781c */ /* 0x000fca0003fcf018 */
[----:B------:R-:W-:Y:S02]  /*23110*/  @UP1 ULDC.64 UR8, c[0x0][0xd08] ;  /* 0x0003420000081ab9 */ /* 0x000fe40000000a00 */
[----:B------:R-:W-:Y:S01]  /*23120*/  @UP1 UIMAD.WIDE UR8, UR59, 0x4, UR8 ;  /* 0x000000043b0818a5 */ /* 0x000fe2000f8e0208 */
[----:B------:R-:W-:Y:S02]  /*23130*/  ULDC UR4, c[0x0][0xb88] ;  /* 0x0002e20000047ab9 */ /* 0x000fe40000000800 */
[----:B------:R-:W-:-:S03]  /*23140*/  IMAD.U32 R6, RZ, RZ, UR4 ;  /* 0x00000004ff067e24 */ /* 0x000fc6000f8e00ff */
[----:B0-----:R-:W-:Y:S02]  /*23150*/  IMAD.U32 R14, RZ, RZ, UR8 ;  /* 0x00000008ff0e7e24 */ /* 0x001fe4000f8e00ff */
[----:B------:R-:W-:Y:S01]  /*23160*/  IMAD.U32 R15, RZ, RZ, UR9 ;  /* 0x00000009ff0f7e24 */ /* 0x000fe2000f8e00ff */
[----:B------:R-:W2:Y:S04]  /*23170*/  @P0 LDG.E R0, desc[UR36][R8.64] ;  /* 0x0000002408000981 */ /* 0x000ea8000c1e1900 */
[----:B------:R0:W5:Y:S01]  /*23180*/  @P6 LDG.E R6, desc[UR36][R14.64] ;  /* 0x000000240e066981 */ /* 0x000162000c1e1900 */
[----:B------:R-:W-:-:S04]  /*23190*/  IMAD R5, R159, 0x40, R156 ;  /* 0x000000409f057824 */ /* 0x000fc800078e029c */
        /* <DEDUP_REMOVED lines=11> */
[----:B------:R-:W-:Y:S02]  /*23250*/  LOP3.LUT R32, R33, 0x380, RZ, 0xc0, !PT ;  /* 0x0000038021207812 */ /* 0x000fe400078ec0ff */
        /* <DEDUP_REMOVED lines=15> */
[----:B--2---:R-:W-:Y:S01]  /*23350*/  @P0 R2UR UR4, R0 ;  /* 0x00000000000402ca */ /* 0x004fe200000e0000 */
[----:B0-----:R-:W-:-:S14]  /*23360*/  @P6 BRA `(.L_x_3195) ;  /* 0x0000000000106947 */ /* 0x001fdc0003800000 */
[----:B------:R-:W-:Y:S05]  /*23370*/  @!P0 BRA `(.L_x_3195) ;  /* 0x00000000000c8947 */ /* 0x000fea0003800000 */
[----:B------:R-:W2:Y:S04]  /*23380*/  LDG.E R3, desc[UR36][R8.64] ;  /* 0x0000002408037981 */ /* 0x000ea8000c1e1900 */
[----:B-----5:R-:W2:Y:S02]  /*23390*/  LDG.E R6, desc[UR36][R8.64+0x4] ;  /* 0x0000042408067981 */ /* 0x020ea4000c1e1900 */
[----:B--2---:R-:W-:-:S07]  /*233a0*/  IMAD.IADD R6, R6, 0x1, -R3 ;  /* 0x0000000106067824 */ /* 0x004fce00078e0a03 */
.L_x_3195:
[----:B------:R-:W-:Y:S01]  /*233b0*/  IADD3 R45, P0, R4, 0x7000, RZ ;  /* 0x00007000042d7810 */ /* 0x000fe20007f1e0ff */
[--C-:B------:R-:W-:Y:S01]  /*233c0*/  IMAD.X R25, RZ, RZ, R5.reuse, P1 ;  /* 0x000000ffff197224 */ /* 0x100fe200008e0605 */
[----:B------:R-:W-:Y:S01]  /*233d0*/  ISETP.NE.AND P6, PT, R10, RZ, PT ;  /* 0x000000ff0a00720c */ /* 0x000fe20003fc5270 */
[--C-:B------:R-:W-:Y:S01]  /*233e0*/  IMAD.X R29, RZ, RZ, R5.reuse, P2 ;  /* 0x000000ffff1d7224 */ /* 0x100fe200010e0605 */
[----:B------:R-:W-:Y:S01]  /*233f0*/  LOP3.LUT R44, R45, 0x380, RZ, 0xc0, !PT ;  /* 0x000003802d2c7812 */ /* 0x000fe200078ec0ff */
[----:B------:R-:W0:Y:S01]  /*23400*/  SHFL.IDX PT, R10, R192, RZ, 0x1f ;  /* 0x00001fffc00a7589 */ /* 0x000e2200000e0000 */
[--C-:B------:R-:W-:Y:S01]  /*23410*/  IMAD.X R33, RZ, RZ, R5.reuse, P3 ;  /* 0x000000ffff217224 */ /* 0x100fe200018e0605 */
[----:B------:R-:W-:Y:S01]  /*23420*/  IADD3 R53, P1, R4, 0x9000, RZ ;  /* 0x0000900004357810 */ /* 0x000fe20007f3e0ff */
[--C-:B------:R-:W-:Y:S01]  /*23430*/  IMAD.X R13, RZ, RZ, R5.reuse, P6 ;  /* 0x000000ffff0d7224 */ /* 0x100fe200030e0605 */
[----:B------:R-:W-:Y:S01]  /*23440*/  SHF.R.U64 R44, R44, 0x3, RZ ;  /* 0x000000032c2c7819 */ /* 0x000fe200000012ff */
[--C-:B------:R-:W-:Y:S01]  /*23450*/  IMAD.X R37, RZ, RZ, R5.reuse, P4 ;  /* 0x000000ffff257224 */ /* 0x100fe200020e0605 */
[----:B------:R-:W-:Y:S01]  /*23460*/  IADD3 R49, P6, R4, 0x8000, RZ ;  /* 0x0000800004317810 */ /* 0x000fe20007fde0ff */
[--C-:B------:R-:W-:Y:S01]  /*23470*/  IMAD.X R41, RZ, RZ, R5.reuse, P5 ;  /* 0x000000ffff297224 */ /* 0x100fe200028e0605 */
[----:B------:R-:W-:Y:S01]  /*23480*/  LOP3.LUT R44, R44, R45, RZ, 0x3c, !PT ;  /* 0x0000002d2c2c7212 */ /* 0x000fe200078e3cff */
[--C-:B------:R-:W-:Y:S01]  /*23490*/  IMAD.X R45, RZ, RZ, R5.reuse, P0 ;  /* 0x000000ffff2d7224 */ /* 0x100fe200000e0605 */
[----:B------:R-:W-:Y:S01]  /*234a0*/  IADD3 R73, P0, R4, 0xe000, RZ ;  /* 0x0000e00004497810 */ /* 0x000fe20007f1e0ff */
[----:B------:R-:W-:Y:S01]  /*234b0*/  USHF.R.S32.HI UR9, URZ, 0x1f, UR59 ;  /* 0x0000001f3f097899 */ /* 0x000fe2000801143b */
        /* <DEDUP_REMOVED lines=8> */
[----:B------:R-:W-:Y:S01]  /*23540*/  LOP3.LUT R48, R48, R49, RZ, 0x3c, !PT ;  /* 0x0000003130307212 */ /* 0x000fe200078e3cff */
[--C-:B------:R-:W-:Y:S01]  /*23550*/  IMAD.X R49, RZ, RZ, R5.reuse, P6 ;  /* 0x000000ffff317224 */ /* 0x100fe200030e0605 */
[----:B------:R-:W-:Y:S01]  /*23560*/  LOP3.LUT R72, R72, R73, RZ, 0x3c, !PT ;  /* 0x0000004948487212 */ /* 0x000fe200078e3cff */
[----:B------:R-:W-:Y:S01]  /*23570*/  IMAD.X R73, RZ, RZ, R5, P0 ;  /* 0x000000ffff497224 */ /* 0x000fe200000e0605 */
[----:B0-----:R-:W-:-:S02]  /*23580*/  ISETP.NE.AND P0, PT, R10, RZ, PT ;  /* 0x000000ff0a00720c */ /* 0x001fc40003f05270 */
        /* <DEDUP_REMOVED lines=32> */
[----:B------:R-:W-:Y:S01]  /*23790*/  LOP3.LUT R76, R0, R3, RZ, 0x3c, !PT ;  /* 0x00000003004c7212 */ /* 0x000fe200078e3cff */
[----:B------:R-:W-:Y:S06]  /*237a0*/  @P0 BRA `(.L_x_3196) ;  /* 0x0000000000cc0947 */ /* 0x000fec0003800000 */
[----:B------:R-:W0:Y:S01]  /*237b0*/  LDC R10, c[0x0][0xce8] ;  /* 0x00033a00ff0a7b82 */ /* 0x000e220000000800 */
[----:B------:R-:W-:Y:S01]  /*237c0*/  IMAD.MOV R0, RZ, RZ, -R200 ;  /* 0x000000ffff007224 */ /* 0x000fe200078e0ac8 */
[----:B------:R-:W-:Y:S01]  /*237d0*/  ULDC.64 UR12, c[0x0][0xc90] ;  /* 0x00032400000c7ab9 */ /* 0x000fe20000000a00 */
[----:B------:R-:W-:Y:S02]  /*237e0*/  IMAD.U32 R3, RZ, RZ, UR58 ;  /* 0x0000003aff037e24 */ /* 0x000fe4000f8e00ff */
[----:B------:R-:W-:Y:S01]  /*237f0*/  IMAD.U32 R5, RZ, RZ, UR58 ;  /* 0x0000003aff057e24 */ /* 0x000fe2000f8e00ff */
[----:B------:R-:W-:Y:S01]  /*23800*/  ISETP.NE.AND P0, PT, R203, R0, PT ;  /* 0x00000000cb00720c */ /* 0x000fe20003f05270 */
[----:B------:R-:W-:Y:S01]  /*23810*/  IMAD R26, R3, 0x40, R22 ;  /* 0x00000040031a7824 */ /* 0x000fe200078e0216 */
[----:B------:R-:W-:Y:S01]  /*23820*/  UMOV UR10, UR4 ;  /* 0x00000004000a7c82 */ /* 0x000fe20008000000 */
[----:B------:R-:W-:Y:S01]  /*23830*/  UMOV UR11, UR16 ;  /* 0x00000010000b7c82 */ /* 0x000fe20008000000 */
[----:B------:R-:W-:Y:S01]  /*23840*/  ULDC.64 UR14, c[0x0][0xc98] ;  /* 0x00032600000e7ab9 */ /* 0x000fe20000000a00 */
[----:B0----5:R-:W-:-:S05]  /*23850*/  IMAD R21, R6, R10, RZ ;  /* 0x0000000a06157224 */ /* 0x021fca00078e02ff */
[----:B------:R-:W-:-:S13]  /*23860*/  ISETP.GE.OR P1, PT, R26, R21, P0 ;  /* 0x000000151a00720c */ /* 0x000fda0000726670 */
[----:B------:R-:W2:Y:S01]  /*23870*/  @!P1 LDL R15, [R1+0x400] ;  /* 0x00040000010f9983 */ /* 0x000ea20000100800 */
[----:B------:R-:W-:Y:S01]  /*23880*/  ISETP.NE.AND P2, PT, R10, 0x1, PT ;  /* 0x000000010a00780c */ /* 0x000fe20003f45270 */
[----:B------:R-:W-:Y:S01]  /*23890*/  IMAD R5, R5, 0x40, R228 ;  /* 0x0000004005057824 */ /* 0x000fe200078e02e4 */
[----:B------:R-:W-:Y:S02]  /*238a0*/  UIMAD UR9, UR17, UR12, URZ ;  /* 0x0000000c110972a4 */ /* 0x000fe4000f8e023f */
[----:B------:R-:W-:Y:S01]  /*238b0*/  UIMAD.WIDE.U32 UR10, UR45, UR12, UR10 ;  /* 0x0000000c2d0a72a5 */ /* 0x000fe2000f8e000a */
        /* <DEDUP_REMOVED lines=21> */
[----:B------:R-:W-:Y:S01]  /*23a10*/  ULDC.64 UR10, c[0x0][0xc50] ;  /* 0x00031400000a7ab9 */ /* 0x000fe20000000a00 */
[----:B------:R-:W-:Y:S01]  /*23a20*/  VIADD R0, R26, 0x8 ;  /* 0x000000081a007836 */ /* 0x000fe20000000000 */
[----:B------:R-:W-:Y:S01]  /*23a30*/  LEA R14, P2, R4, UR10, 0x2 ;  /* 0x0000000a040e7c11 */ /* 0x000fe2000f8410ff */
[----:B------:R-:W-:-:S03]  /*23a40*/  IMAD.IADD R3, R5, 0x1, R3 ;  /* 0x0000000105037824 */ /* 0x000fc600078e0203 */
[----:B------:R-:W-:Y:S01]  /*23a50*/  ISETP.GE.OR P0, PT, R0, R21, P0 ;  /* 0x000000150000720c */ /* 0x000fe20000706670 */
[----:B------:R-:W-:Y:S01]  /*23a60*/  SHFL.IDX PT, R10, R14, RZ, 0x1c1f ;  /* 0x001c1fff0e0a7589 */ /* 0x000fe200000e0000 */
[----:B------:R-:W-:-:S05]  /*23a70*/  LEA.HI.X R20, R4, UR11, R3, 0x2, P2 ;  /* 0x0000000b04147c11 */ /* 0x000fca00090f1403 */
[----:B------:R-:W2:Y:S04]  /*23a80*/  SHFL.IDX PT, R11, R20, RZ, 0x1c1f ;  /* 0x001c1fff140b7589 */ /* 0x000ea800000e0000 */
[----:B--2---:R-:W-:Y:S04]  /*23a90*/  @!P1 ST.E desc[UR36][R10.64], R15 ;  /* 0x0000000f0a009985 */ /* 0x004fe8000c101924 */
[----:B------:R-:W2:Y:S04]  /*23aa0*/  @!P0 LDL R3, [R1+0x404] ;  /* 0x0004040001038983 */ /* 0x000ea80000100800 */
[----:B------:R-:W-:Y:S04]  /*23ab0*/  SHFL.IDX PT, R4, R14, 0x1, 0x1c1f ;  /* 0x003c1f000e047f89 */ /* 0x000fe800000e0000 */
[----:B------:R-:W2:Y:S04]  /*23ac0*/  SHFL.IDX PT, R5, R20, 0x1, 0x1c1f ;  /* 0x003c1f0014057f89 */ /* 0x000ea800000e0000 */
[----:B--2---:R0:W-:Y:S02]  /*23ad0*/  @!P0 ST.E desc[UR36][R4.64], R3 ;  /* 0x0000000304008985 */ /* 0x0041e4000c101924 */
.L_x_3196:
[----:B------:R-:W1:Y:S01]  /*23ae0*/  LDC R83, c[0x0][0xce8] ;  /* 0x00033a00ff537b82 */ /* 0x000e620000000800 */
[----:B------:R-:W-:Y:S01]  /*23af0*/  ULDC UR14, c[0x0][0xbc8] ;  /* 0x0002f200000e7ab9 */ /* 0x000fe20000000800 */
[----:B------:R-:W-:Y:S01]  /*23b00*/  ULDC.64 UR12, c[0x0][0xba0] ;  /* 0x0002e800000c7ab9 */ /* 0x000fe20000000a00 */
[----:B------:R-:W-:Y:S01]  /*23b10*/  ISETP.GE.AND P0, PT, R155, UR14, PT ;  /* 0x0000000e9b007c0c */ /* 0x000fe2000bf06270 */
[----:B------:R-:W5:Y:S01]  /*23b20*/  LD.E.128 R8, desc[UR36][R8.64] ;  /* 0x0000002408087980 */ /* 0x000f62000c101d00 */
[----:B------:R-:W-:Y:S02]  /*23b30*/  ISETP.GE.AND P1, PT, R156, UR14, PT ;  /* 0x0000000e9c007c0c */ /* 0x000fe4000bf26270 */
[----:B0-----:R-:W-:Y:S01]  /*23b40*/  SEL R3, RZ, 0xffffffff, P0 ;  /* 0xffffffffff037807 */ /* 0x001fe20000000000 */
[----:B------:R-:W5:Y:S01]  /*23b50*/  LD.E.128 R12, desc[UR36][R12.64] ;  /* 0x000000240c0c7980 */ /* 0x000f62000c101d00 */
[----:B------:R-:W-:-:S03]  /*23b60*/  SEL R0, RZ, 0x1, P1 ;  /* 0x00000001ff007807 */ /* 0x000fc60000800000 */
[----:B------:R-:W-:Y:S01]  /*23b70*/  IMAD.SHL.U32 R5, R3, 0x2, RZ ;  /* 0x0000000203057824 */ /* 0x000fe200078e00ff */
[----:B------:R-:W-:Y:S01]  /*23b80*/  ISETP.GE.AND P0, PT, R154, UR14, PT ;  /* 0x0000000e9a007c0c */ /* 0x000fe2000bf06270 */
[----:B------:R-:W5:Y:S04]  /*23b90*/  LD.E.128 R24, desc[UR36][R24.64] ;  /* 0x0000002418187980 */ /* 0x000f68000c101d00 */
[----:B------:R-:W5:Y:S04]  /*23ba0*/  LD.E.128 R28, desc[UR36][R28.64] ;  /* 0x000000241c1c7980 */ /* 0x000f68000c101d00 */
[----:B------:R-:W5:Y:S01]  /*23bb0*/  LD.E.128 R32, desc[UR36][R32.64] ;  /* 0x0000002420207980 */ /* 0x000f62000c101d00 */
[----:B-1----:R-:W-:-:S02]  /*23bc0*/  ISETP.NE.AND P2, PT, R83, 0x1, PT ;  /* 0x000000015300780c */ /* 0x002fc40003f45270 */
[----:B------:R-:W-:Y:S01]  /*23bd0*/  LOP3.LUT R0, R5, 0x2, R0, 0xe2, !PT ;  /* 0x0000000205007812 */ /* 0x000fe200078ee200 */
[----:B------:R-:W5:Y:S01]  /*23be0*/  LD.E.128 R36, desc[UR36][R36.64] ;  /* 0x0000002424247980 */ /* 0x000f62000c101d00 */
[----:B------:R-:W-:Y:S01]  /*23bf0*/  SEL R3, RZ, 0xffffffff, P0 ;  /* 0xffffffffff037807 */ /* 0x000fe20000000000 */
[----:B------:R-:W-:Y:S02]  /*23c00*/  UIMAD UR9, UR16, UR12, URZ ;  /* 0x0000000c100972a4 */ /* 0x000fe4000f8e023f */
[----:B------:R-:W5:Y:S04]  /*23c10*/  LD.E.128 R40, desc[UR36][R40.64] ;  /* 0x0000002428287980 */ /* 0x000f68000c101d00 */
[----:B------:R-:W5:Y:S02]  /*23c20*/  LD.E.128 R44, desc[UR36][R44.64] ;  /* 0x000000242c2c7980 */ /* 0x000f64000c101d00 */
[----:B------:R-:W0:Y:S01]  /*23c30*/  @P2 LDC R5, c[0x0][0xcec] ;  /* 0x00033b00ff052b82 */ /* 0x000e220000000800 */
[----:B------:R-:W-:Y:S01]  /*23c40*/  IMAD.SHL.U32 R3, R3, 0x4, RZ ;  /* 0x0000000403037824 */ /* 0x000fe200078e00ff */
[----:B------:R-:W-:Y:S01]  /*23c50*/  ISETP.GE.AND P0, PT, R153, UR14, PT ;  /* 0x0000000e99007c0c */ /* 0x000fe2000bf06270 */
[----:B------:R-:W5:Y:S04]  /*23c60*/  LD.E.128 R48, desc[UR36][R48.64] ;  /* 0x0000002430307980 */ /* 0x000f68000c101d00 */
[----:B------:R-:W5:Y:S01]  /*23c70*/  LD.E.128 R52, desc[UR36][R52.64] ;  /* 0x0000002434347980 */ /* 0x000f62000c101d00 */
[----:B------:R-:W1:Y:S01]  /*23c80*/  @P2 LDC R21, c[0x0][0xcf0] ;  /* 0x00033c00ff152b82 */ /* 0x000e620000000800 */
[----:B------:R-:W-:Y:S01]  /*23c90*/  UIMAD.WIDE.U32 UR10, UR4, UR12, URZ ;  /* 0x0000000c040a72a5 */ /* 0x000fe2000f8e003f */
[----:B------:R-:W-:Y:S01]  /*23ca0*/  LOP3.LUT R3, R3, 0x4, R0, 0xe2, !PT ;  /* 0x0000000403037812 */ /* 0x000fe200078ee200 */
[----:B------:R-:W-:Y:S01]  /*23cb0*/  UIMAD UR9, UR4, UR13, UR9 ;  /* 0x0000000d040972a4 */ /* 0x000fe2000f8e0209 */
[----:B------:R-:W-:Y:S01]  /*23cc0*/  SEL R4, RZ, 0xffffffff, P0 ;  /* 0xffffffffff047807 */ /* 0x000fe20000000000 */
[----:B------:R-:W-:Y:S01]  /*23cd0*/  IMAD R0, R193, 0x20, R159 ;  /* 0x00000020c1007824 */ /* 0x000fe200078e029f */
[----:B------:R-:W-:Y:S01]  /*23ce0*/  ULDC.64 UR12, c[0x0][0xbe8] ;  /* 0x0002fa00000c7ab9 */ /* 0x000fe20000000a00 */
[----:B------:R-:W-:Y:S01]  /*23cf0*/  IMAD.U32 R81, RZ, RZ, UR58 ;  /* 0x0000003aff517e24 */ /* 0x000fe2000f8e00ff */
[----:B------:R-:W-:Y:S01]  /*23d00*/  ISETP.GE.AND P0, PT, R152, UR14, PT ;  /* 0x0000000e98007c0c */ /* 0x000fe2000bf06270 */
[----:B------:R-:W-:Y:S01]  /*23d10*/  UIADD3 UR11, UR11, UR9, URZ ;  /* 0x000000090b0b7290 */ /* 0x000fe2000fffe03f */
[----:B------:R-:W5:Y:S01]  /*23d20*/  LD.E.128 R56, desc[UR36][R56.64] ;  /* 0x0000002438387980 */ /* 0x000f62000c101d00 */
[----:B------:R-:W-:Y:S01]  /*23d30*/  UIMAD UR4, UR17, UR12, URZ ;  /* 0x0000000c110472a4 */ /* 0x000fe2000f8e023f */
[----:B------:R-:W-:Y:S01]  /*23d40*/  IMAD R82, R81, 0x40, R0 ;  /* 0x0000004051527824 */ /* 0x000fe200078e0200 */
[----:B------:R-:W-:Y:S01]  /*23d50*/  SEL R0, RZ, 0xffffffff, P0 ;  /* 0xffffffffff007807 */ /* 0x000fe20000000000 */
[----:B------:R-:W-:Y:S01]  /*23d60*/  UIMAD.WIDE.U32 UR10, UR45, UR12, UR10 ;  /* 0x0000000c2d0a72a5 */ /* 0x000fe2000f8e000a */
[----:B------:R-:W5:Y:S01]  /*23d70*/  LD.E.128 R60, desc[UR36][R60.64] ;  /* 0x000000243c3c7980 */ /* 0x000f62000c101d00 */
[----:B------:R-:W-:Y:S01]  /*23d80*/  UIMAD UR4, UR45, UR13, UR4 ;  /* 0x0000000d2d0472a4 */ /* 0x000fe2000f8e0204 */
[----:B------:R-:W-:-:S02]  /*23d90*/  IMAD.SHL.U32 R4, R4, 0x8, RZ ;  /* 0x0000000804047824 */ /* 0x000fc400078e00ff */
[----:B------:R-:W-:Y:S01]  /*23da0*/  ULDC.64 UR12, c[0x0][0xbf0] ;  /* 0x0002fc00000c7ab9 */ /* 0x000fe20000000a00 */
[----:B------:R-:W-:Y:S01]  /*23db0*/  UIADD3 UR11, UR11, UR4, URZ ;  /* 0x000000040b0b7290 */ /* 0x000fe2000fffe03f */
[----:B------:R-:W-:Y:S01]  /*23dc0*/  IMAD.SHL.U32 R81, R0, 0x10, RZ ;  /* 0x0000001000517824 */ /* 0x000fe200078e00ff */
[----:B------:R-:W-:Y:S01]  /*23dd0*/  UIMAD UR4, UR18, UR12, URZ ;  /* 0x0000000c120472a4 */ /* 0x000fe2000f8e023f */
[----:B0-----:R-:W-:Y:S01]  /*23de0*/  @P2 IMAD.HI.U32 R0, R82, R5, RZ ;  /* 0x0000000552002227 */ /* 0x001fe200078e00ff */
[----:B------:R-:W-:Y:S01]  /*23df0*/  LOP3.LUT R4, R4, 0x8, R3, 0xe2, !PT ;  /* 0x0000000804047812 */ /* 0x000fe200078ee203 */
[----:B------:R-:W5:Y:S01]  /*23e00*/  LD.E.128 R64, desc[UR36][R64.64] ;  /* 0x0000002440407980 */ /* 0x000f62000c101d00 */
[----:B------:R-:W-:Y:S01]  /*23e10*/  UIMAD UR4, UR8, UR13, UR4 ;  /* 0x0000000d080472a4 */ /* 0x000fe2000f8e0204 */
[----:B------:R-:W-:Y:S01]  /*23e20*/  IMAD.MOV.U32 R3, RZ, RZ, R82 ;  /* 0x000000ffff037224 */ /* 0x000fe200078e0052 */
[----:B------:R-:W-:Y:S01]  /*23e30*/  UIMAD.WIDE.U32 UR8, UR8, UR12, UR10 ;  /* 0x0000000c080872a5 */ /* 0x000fe2000f8e000a */
[----:B-1----:R-:W-:Y:S01]  /*23e40*/  @P2 SHF.R.U32.HI R3, RZ, R21, R0 ;  /* 0x00000015ff032219 */ /* 0x002fe20000011600 */
[----:B------:R-:W5:Y:S01]  /*23e50*/  LD.E.128 R68, desc[UR36][R68.64] ;  /* 0x0000002444447980 */ /* 0x000f62000c101d00 */
[----:B------:R-:W-:-:S02]  /*23e60*/  LOP3.LUT R20, R81, 0x10, R4, 0xe2, !PT ;  /* 0x0000001051147812 */ /* 0x000fc400078ee204 */
[--C-:B------:R-:W-:Y:S01]  /*23e70*/  SHF.R.S32.HI R21, RZ, 0x1f, R3.reuse ;  /* 0x0000001fff157819 */ /* 0x100fe20000011403 */
[----:B------:R-:W-:Y:S01]  /*23e80*/  UIADD3 UR4, UR9, UR4, URZ ;  /* 0x0000000409047290 */ /* 0x000fe2000fffe03f */
[----:B------:R-:W-:Y:S01]  /*23e90*/  ISETP.GE.AND P0, PT, R19, UR14, PT ;  /* 0x0000000e13007c0c */ /* 0x000fe2000bf06270 */
[----:B------:R-:W-:Y:S01]  /*23ea0*/  IMAD.U32 R4, RZ, RZ, UR8 ;  /* 0x00000008ff047e24 */ /* 0x000fe2000f8e00ff */
[----:B------:R-:W5:Y:S01]  /*23eb0*/  LD.E.128 R72, desc[UR36][R72.64] ;  /* 0x0000002448487980 */ /* 0x000f62000c101d00 */
[----:B------:R-:W-:Y:S01]  /*23ec0*/  IMAD.U32 R5, RZ, RZ, UR9 ;  /* 0x00000009ff057e24 */ /* 0x000fe2000f8e00ff */
[----:B------:R-:W-:Y:S01]  /*23ed0*/  ULDC.64 UR8, c[0x0][0xbe0] ;  /* 0x0002f80000087ab9 */ /* 0x000fe20000000a00 */
[----:B------:R-:W-:Y:S01]  /*23ee0*/  IMAD.MOV R81, RZ, RZ, -R3 ;  /* 0x000000ffff517224 */ /* 0x000fe200078e0a03 */
        /* <DEDUP_REMOVED lines=11> */
[----:B0-----:R-:W0:Y:S01]  /*23fa0*/  FENCE.VIEW.ASYNC.S ;  /* 0x00000000000073c6 */ /* 0x001e220000000000 */
[----:B------:R-:W-:Y:S01]  /*23fb0*/  IMAD.SHL.U32 R85, R0, 0x20, RZ ;  /* 0x0000002000557824 */ /* 0x000fe200078e00ff */
[----:B------:R-:W-:Y:S01]  /*23fc0*/  SHF.R.S32.HI R0, RZ, 0x1f, R21 ;  /* 0x0000001fff007819 */ /* 0x000fe20000011415 */
[C---:B------:R-:W-:Y:S01]  /*23fd0*/  IMAD R81, R3.reuse, UR9, R80 ;  /* 0x0000000903517c24 */ /* 0x040fe2000f8e0250 */
[----:B------:R-:W-:Y:S01]  /*23fe0*/  UIADD3 UR4, UR46, 0x38820, URZ ;  /* 0x000388202e047890 */ /* 0x000fe2000fffe03f */
[----:B------:R-:W-:Y:S01]  /*23ff0*/  IMAD.WIDE.U32 R4, R3, UR8, R4 ;  /* 0x0000000803047c25 */ /* 0x000fe2000f8e0004 */
[----:B------:R-:W-:Y:S01]  /*24000*/  ULDC.64 UR8, c[0x0][0xbd8] ;  /* 0x0002f60000087ab9 */ /* 0x000fe20000000a00 */
[----:B------:R-:W-:Y:S01]  /*24010*/  SEL R3, RZ, 0x40, P0 ;  /* 0x00000040ff037807 */ /* 0x000fe20000000000 */
[----:B------:R-:W-:Y:S01]  /*24020*/  UPRMT UR4, URZ, 0x654, UR4 ;  /* 0x000006543f047896 */ /* 0x000fe20008000004 */
[----:B-----5:R-:W-:Y:S01]  /*24030*/  IMAD R88, R6, R83, RZ ;  /* 0x0000005306587224 */ /* 0x020fe200078e02ff */
[----:B------:R-:W-:Y:S01]  /*24040*/  ISETP.GE.AND P0, PT, R157, UR14, PT ;  /* 0x0000000e9d007c0c */ /* 0x000fe2000bf06270 */
[----:B------:R-:W-:Y:S01]  /*24050*/  IMAD.U32 R6, RZ, RZ, UR58 ;  /* 0x0000003aff067e24 */ /* 0x000fe2000f8e00ff */
[----:B------:R-:W-:Y:S01]  /*24060*/  LOP3.LUT R20, R85, 0x20, R20, 0xe2, !PT ;  /* 0x0000002055147812 */ /* 0x000fe200078ee214 */
[----:B------:R-:W-:Y:S01]  /*24070*/  IMAD.IADD R5, R5, 0x1, R81 ;  /* 0x0000000105057824 */ /* 0x000fe200078e0251 */
[----:B------:R-:W-:Y:S01]  /*24080*/  BSSY B1, `(.L_x_3197) ;  /* 0x0000030000017945 */ /* 0x000fe20003800000 */
[----:B------:R-:W-:Y:S01]  /*24090*/  IMAD R0, R0, UR8, RZ ;  /* 0x0000000800007c24 */ /* 0x000fe2000f8e02ff */
[----:B------:R-:W-:Y:S01]  /*240a0*/  LOP3.LUT R3, R20, R3, RZ, 0xfc, !PT ;  /* 0x0000000314037212 */ /* 0x000fe200078efcff */
[----:B------:R-:W-:-:S02]  /*240b0*/  IMAD R87, R6, 0x40, R159 ;  /* 0x0000004006577824 */ /* 0x000fc400078e029f */
[C---:B------:R-:W-:Y:S01]  /*240c0*/  IMAD R81, R21.reuse, UR9, R0 ;  /* 0x0000000915517c24 */ /* 0x040fe2000f8e0200 */
[----:B------:R-:W-:Y:S01]  /*240d0*/  SEL R0, RZ, 0x80, P0 ;  /* 0x00000080ff007807 */ /* 0x000fe20000000000 */
[----:B------:R-:W-:Y:S01]  /*240e0*/  IMAD.WIDE.U32 R4, R21, UR8, R4 ;  /* 0x0000000815047c25 */ /* 0x000fe2000f8e0004 */
[----:B------:R-:W-:Y:S01]  /*240f0*/  ISETP.GE.AND P0, PT, R87, R88, PT ;  /* 0x000000585700720c */ /* 0x000fe20003f06270 */
[----:B------:R-:W-:Y:S01]  /*24100*/  ULDC.64 UR8, c[0x0][0xb80] ;  /* 0x0002e00000087ab9 */ /* 0x000fe20000000a00 */
[----:B0-----:R-:W-:Y:S01]  /*24110*/  SYNCS.ARRIVE.TRANS64.RED.A1T0 RZ, [UR4], RZ ;  /* 0x000000ffffff79a7 */ /* 0x001fe20008100404 */
[----:B------:R-:W-:Y:S01]  /*24120*/  IMAD.IADD R5, R5, 0x1, R81 ;  /* 0x0000000105057824 */ /* 0x000fe200078e0251 */
[C---:B------:R-:W-:Y:S02]  /*24130*/  LEA R6, P1, R4.reuse, UR8, 0x1 ;  /* 0x0000000804067c11 */ /* 0x040fe4000f8208ff */
[----:B------:R-:W-:Y:S02]  /*24140*/  LOP3.LUT R0, R3, R0, RZ, 0xfc, !PT ;  /* 0x0000000003007212 */ /* 0x000fe400078efcff */
        /* <DEDUP_REMOVED lines=35> */
.L_x_3198:
[----:B------:R-:W-:Y:S05]  /*24380*/  BSYNC B1 ;  /* 0x0000000000017941 */ /* 0x000fea0003800000 */
.L_x_3197:
        /* <DEDUP_REMOVED lines=38> */
.L_x_3194:
        /* <DEDUP_REMOVED lines=18> */
[----:B------:R-:W-:Y:S02]  /*24710*/  IMAD.U32 R8, RZ, RZ, UR8 ;  /* 0x00000008ff087e24 */ /* 0x000fe4000f8e00ff */
        /* <DEDUP_REMOVED lines=11> */
.L_x_3200:
        /* <DEDUP_REMOVED lines=48> */
.L_x_3202:
[----:B------:R-:W-:Y:S05]  /*24ad0*/  BSYNC B1 ;  /* 0x0000000000017941 */ /* 0x000fea0003800000 */
.L_x_3201:
        /* <DEDUP_REMOVED lines=14> */
[----:B------:R-:W-:Y:S01]  /*24bc0*/  UIADD3 UR11, UR11, UR9, URZ ;  /* 0x000000090b0b7290 */ /* 0x000fe2000fffe03f */
[----:B------:R-:W-:Y:S01]  /*24bd0*/  ISETP.GE.AND P2, PT, R154, UR15, PT ;  /* 0x0000000f9a007c0c */ /* 0x000fe2000bf46270 */
[----:B------:R-:W-:Y:S01]  /*24be0*/  UIMAD UR4, UR13, UR16, URZ ;  /* 0x000000100d0472a4 */ /* 0x000fe2000f8e023f */
[----:B------:R-:W-:Y:S01]  /*24bf0*/  LOP3.LUT R4, R4, 0x2, R3, 0xe2, !PT ;  /* 0x0000000204047812 */ /* 0x000fe200078ee203 */
[----:B------:R-:W-:Y:S01]  /*24c00*/  IMAD R3, R193, 0x20, R159 ;  /* 0x00000020c1037824 */ /* 0x000fe200078e029f */
[----:B------:R-:W-:Y:S01]  /*24c10*/  UIMAD.WIDE.U32 UR10, UR45, UR16, UR10 ;  /* 0x000000102d0a72a5 */ /* 0x000fe2000f8e000a */
[----:B------:R-:W-:Y:S01]  /*24c20*/  SEL R6, RZ, 0xffffffff, P2 ;  /* 0xffffffffff067807 */ /* 0x000fe20001000000 */
[----:B------:R-:W1:Y:S01]  /*24c30*/  @P0 LDC R9, c[0x0][0xcf0] ;  /* 0x00033c00ff090b82 */ /* 0x000e620000000800 */
[----:B------:R-:W-:Y:S01]  /*24c40*/  UIMAD UR4, UR45, UR17, UR4 ;  /* 0x000000112d0472a4 */ /* 0x000fe2000f8e0204 */
[----:B------:R-:W-:Y:S01]  /*24c50*/  IMAD R8, R8, 0x40, R3 ;  /* 0x0000004008087824 */ /* 0x000fe200078e0203 */
[----:B------:R-:W-:Y:S01]  /*24c60*/  ULDC.64 UR12, c[0x0][0xbf0] ;  /* 0x0002fc00000c7ab9 */ /* 0x000fe20000000a00 */
[----:B------:R-:W-:Y:S01]  /*24c70*/  ISETP.GE.AND P1, PT, R153, UR15, PT ;  /* 0x0000000f99007c0c */ /* 0x000fe2000bf26270 */
[----:B------:R-:W-:Y:S01]  /*24c80*/  UIADD3 UR11, UR11, UR4, URZ ;  /* 0x000000040b0b7290 */ /* 0x000fe2000fffe03f */
[----:B------:R-:W-:Y:S01]  /*24c90*/  IMAD.SHL.U32 R15, R6, 0x4, RZ ;  /* 0x00000004060f7824 */ /* 0x000fe200078e00ff */
[----:B------:R-:W-:Y:S01]  /*24ca0*/  UIMAD UR4, UR14, UR12, URZ ;  /* 0x0000000c0e0472a4 */ /* 0x000fe2000f8e023f */
[----:B------:R-:W-:Y:S01]  /*24cb0*/  SEL R11, RZ, 0xffffffff, P1 ;  /* 0xffffffffff0b7807 */ /* 0x000fe20000800000 */
[----:B------:R-:W-:Y:S01]  /*24cc0*/  IMAD.MOV.U32 R3, RZ, RZ, R8 ;  /* 0x000000ffff037224 */ /* 0x000fe200078e0008 */
[----:B------:R-:W-:Y:S01]  /*24cd0*/  ISETP.GE.AND P2, PT, R157, UR15, PT ;  /* 0x0000000f9d007c0c */ /* 0x000fe2000bf46270 */
[----:B------:R-:W-:Y:S01]  /*24ce0*/  UIMAD UR4, UR8, UR13, UR4 ;  /* 0x0000000d080472a4 */ /* 0x000fe2000f8e0204 */
[----:B------:R-:W-:Y:S01]  /*24cf0*/  LOP3.LUT R10, R15, 0x4, R4, 0xe2, !PT ;  /* 0x000000040f0a7812 */ /* 0x000fe200078ee204 */
[----:B------:R-:W-:Y:S01]  /*24d00*/  UIMAD.WIDE.U32 UR8, UR8, UR12, UR10 ;  /* 0x0000000c080872a5 */ /* 0x000fe2000f8e000a */
[----:B------:R-:W-:Y:S01]  /*24d10*/  IMAD.SHL.U32 R11, R11, 0x8, RZ ;  /* 0x000000080b0b7824 */ /* 0x000fe200078e00ff */
[----:B------:R-:W-:Y:S01]  /*24d20*/  BSSY B1, `(.L_x_3203) ;  /* 0x000004c000017945 */ /* 0x000fe20003800000 */
[----:B0-----:R-:W-:Y:S01]  /*24d30*/  @P0 IMAD.HI.U32 R6, R8, R5, RZ ;  /* 0x0000000508060227 */ /* 0x001fe200078e00ff */
[----:B------:R-:W-:-:S02]  /*24d40*/  UIADD3 UR4, UR9, UR4, URZ ;  /* 0x0000000409047290 */ /* 0x000fc4000fffe03f */
[----:B------:R-:W-:Y:S01]  /*24d50*/  LOP3.LUT R10, R11, 0x8, R10, 0xe2, !PT ;  /* 0x000000080b0a7812 */ /* 0x000fe200078ee20a */
[----:B------:R-:W-:Y:S02]  /*24d60*/  IMAD.U32 R4, RZ, RZ, UR8 ;  /* 0x00000008ff047e24 */ /* 0x000fe4000f8e00ff */
[----:B------:R-:W-:Y:S01]  /*24d70*/  IMAD.U32 R5, RZ, RZ, UR9 ;  /* 0x00000009ff057e24 */ /* 0x000fe2000f8e00ff */
[----:B------:R-:W-:Y:S01]  /*24d80*/  ULDC.64 UR8, c[0x0][0xbe0] ;  /* 0x0002f80000087ab9 */ /* 0x000fe20000000a00 */
        /* <DEDUP_REMOVED lines=8> */
[----:B------:R-:W-:-:S03]  /*24e10*/  ISETP.GE.AND P0, PT, R19, UR15, PT ;  /* 0x0000000f13007c0c */ /* 0x000fc6000bf06270 */
[----:B------:R-:W-:Y:S02]  /*24e20*/  IMAD R6, R6, UR8, RZ ;  /* 0x0000000806067c24 */ /* 0x000fe4000f8e02ff */
[----:B------:R-:W-:Y:S01]  /*24e30*/  IMAD R9, R13, R9, R8 ;  /* 0x000000090d097224 */ /* 0x000fe200078e0208 */
[----:B------:R-:W-:Y:S01]  /*24e40*/  SEL R8, RZ, 0xffffffff, P0 ;  /* 0xffffffffff087807 */ /* 0x000fe20000000000 */
[----:B------:R-:W-:Y:S01]  /*24e50*/  IMAD.SHL.U32 R15, R11, 0x10, RZ ;  /* 0x000000100b0f7824 */ /* 0x000fe200078e00ff */
[----:B------:R-:W-:Y:S01]  /*24e60*/  ISETP.GE.AND P0, PT, R158, UR15, PT ;  /* 0x0000000f9e007c0c */ /* 0x000fe2000bf06270 */
[----:B------:R-:W-:Y:S01]  /*24e70*/  IMAD R11, R3, UR9, R6 ;  /* 0x00000009030b7c24 */ /* 0x000fe2000f8e0206 */
[----:B------:R-:W-:Y:S01]  /*24e80*/  SHF.R.S32.HI R3, RZ, 0x1f, R9 ;  /* 0x0000001fff037819 */ /* 0x000fe20000011409 */
[----:B------:R-:W-:Y:S01]  /*24e90*/  ULDC.64 UR8, c[0x0][0xbd8] ;  /* 0x0002f60000087ab9 */ /* 0x000fe20000000a00 */
[----:B------:R-:W-:Y:S01]  /*24ea0*/  IMAD.U32 R6, RZ, RZ, UR58 ;  /* 0x0000003aff067e24 */ /* 0x000fe2000f8e00ff */
[----:B------:R-:W-:Y:S01]  /*24eb0*/  LOP3.LUT R10, R15, 0x10, R10, 0xe2, !PT ;  /* 0x000000100f0a7812 */ /* 0x000fe200078ee20a */
[----:B------:R-:W-:-:S02]  /*24ec0*/  IMAD.IADD R5, R5, 0x1, R11 ;  /* 0x0000000105057824 */ /* 0x000fc400078e020b */
[----:B------:R-:W-:Y:S02]  /*24ed0*/  IMAD R0, R3, UR8, RZ ;  /* 0x0000000803007c24 */ /* 0x000fe4000f8e02ff */
[----:B------:R-:W-:-:S04]  /*24ee0*/  IMAD.WIDE.U32 R4, R9, UR8, R4 ;  /* 0x0000000809047c25 */ /* 0x000fc8000f8e0004 */
[----:B------:R-:W-:Y:S01]  /*24ef0*/  IMAD R3, R9, UR9, R0 ;  /* 0x0000000909037c24 */ /* 0x000fe2000f8e0200 */
[----:B------:R-:W-:Y:S01]  /*24f00*/  SEL R9, RZ, 0x40, P0 ;  /* 0x00000040ff097807 */ /* 0x000fe20000000000 */
[----:B------:R-:W-:Y:S01]  /*24f10*/  IMAD R0, R6, 0x40, R159 ;  /* 0x0000004006007824 */ /* 0x000fe200078e029f */
[----:B------:R-:W-:Y:S01]  /*24f20*/  ULDC.64 UR8, c[0x0][0xb80] ;  /* 0x0002e00000087ab9 */ /* 0x000fe20000000a00 */
[----:B------:R-:W-:Y:S01]  /*24f30*/  IMAD.SHL.U32 R15, R8, 0x20, RZ ;  /* 0x00000020080f7824 */ /* 0x000fe200078e00ff */
[----:B------:R-:W-:Y:S01]  /*24f40*/  LEA R6, P1, R4, UR8, 0x1 ;  /* 0x0000000804067c11 */ /* 0x000fe2000f8208ff */
[----:B------:R-:W-:Y:S01]  /*24f50*/  IMAD.IADD R3, R5, 0x1, R3 ;  /* 0x0000000105037824 */ /* 0x000fe200078e0203 */
[----:B------:R-:W-:Y:S02]  /*24f60*/  ISETP.GE.AND P0, PT, R0, R27, PT ;  /* 0x0000001b0000720c */ /* 0x000fe40003f06270 */
[----:B------:R-:W-:Y:S01]  /*24f70*/  LOP3.LUT R10, R15, 0x20, R10, 0xe2, !PT ;  /* 0x000000200f0a7812 */ /* 0x000fe200078ee20a */
[----:B------:R0:W1:Y:S01]  /*24f80*/  SHFL.IDX PT, R8, R6, RZ, 0x181f ;  /* 0x00181fff06087589 */ /* 0x00006200000e0000 */
[----:B------:R-:W-:-:S02]  /*24f90*/  LEA.HI.X R3, R4, UR9, R3, 0x1, P1 ;  /* 0x0000000904037c11 */ /* 0x000fc400088f0c03 */
[----:B------:R-:W-:Y:S02]  /*24fa0*/  LOP3.LUT R24, R10, R9, RZ, 0xfc, !PT ;  /* 0x000000090a187212 */ /* 0x000fe400078efcff */
        /* <DEDUP_REMOVED lines=35> */
.L_x_3204:
[----:B------:R-:W-:Y:S05]  /*251e0*/  BSYNC B1 ;  /* 0x0000000000017941 */ /* 0x000fea0003800000 */
.L_x_3203:
        /* <DEDUP_REMOVED lines=36> */
.L_x_3199:
[----:B------:R-:W-:Y:S05]  /*25430*/  BSYNC B0 ;  /* 0x0000000000007941 */ /* 0x000fea0003800000 */
.L_x_3193:
[----:B------:R-:W-:Y:S02]  /*25440*/  ULDC UR4, c[0x0][0xd3c] ;  /* 0x00034f0000047ab9 */ /* 0x000fe40000000800 */
[----:B------:R-:W-:-:S06]  /*25450*/  UISETP.GE.AND UP0, UPT, UR6, UR4, UPT ;  /* 0x000000040600728c */ /* 0x000fcc000bf06270 */
[----:B------:R-:W-:-:S13]  /*25460*/  PLOP3.LUT P0, PT, PT, PT, UP0, 0x80, 0x0 ;  /* 0x000000000000781c */ /* 0x000fda0003f0f008 */
[----:B------:R-:W-:Y:S05]  /*25470*/  @!P0 BRA `(.L_x_3205) ;  /* 0xfffffdb800c08947 */ /* 0x000fea000383ffff */
[----:B------:R-:W-:Y:S05]  /*25480*/  EXIT ;  /* 0x000000000000794d */ /* 0x000fea0003800000 */
.L_x_3064:
[----:B------:R-:W-:-:S08]  /*25490*/  NOP ;  /* 0x0000000000007918 */ /* 0x000fd00000000000 */
[----:B0-----:R-:W0:-:S00]  /*254a0*/  USETMAXREG.DEALLOC.CTAPOOL 0x28 ;  /* 0x00000028000079c8 */ /* 0x001e0000080e0500 */
        /* <DEDUP_REMOVED lines=14> */
.L_x_3206:
        /* <DEDUP_REMOVED lines=40> */
.L_x_3212:
        /* <DEDUP_REMOVED lines=12> */
.L_x_3211:
[----:B------:R-:W-:Y:S05]  /*258d0*/  BSYNC B0 ;  /* 0x0000000000007941 */ /* 0x000fea0003800000 */
.L_x_3210:
        /* <DEDUP_REMOVED lines=20> */
.L_x_3208:
        /* <DEDUP_REMOVED lines=20> */
.L_x_3213:
[----:B---3--:R-:W-:Y:S01]  /*25b60*/  IMAD R16, R16, UR5, R11 ;  /* 0x0000000510107c24 */ /* 0x008fe2000f8e020b */
[----:B------:R-:W-:Y:S01]  /*25b70*/  IABS R2, R4 ;  /* 0x0000000400027213 */ /* 0x000fe20000000000 */
[----:B-12---:R-:W-:-:S03]  /*25b80*/  IMAD.MOV R9, RZ, RZ, -R3 ;  /* 0x000000ffff097224 */ /* 0x006fc600078e0a03 */
        /* <DEDUP_REMOVED lines=20> */
[----:B------:R-:W-:-:S04]  /*25cd0*/  IMAD R13, R7, R2, RZ ;  /* 0x00000002070d7224 */ /* 0x000fc800078e02ff */
[----:B------:R-:W-:-:S05]  /*25ce0*/  IMAD.MOV R6, RZ, RZ, -R13 ;  /* 0x000000ffff067224 */ /* 0x000fca00078e0a0d */
[----:B------:R-:W-:Y:S01]  /*25cf0*/  VIADDMNMX R15, R6, UR5, R7, PT ;  /* 0x00000005060f7c46 */ /* 0x000fe2000b800107 */
[----:B------:R-:W-:-:S03]  /*25d00*/  IMAD.MOV R7, RZ, RZ, -R2 ;  /* 0x000000ffff077224 */ /* 0x000fc600078e0a02 */
[----:B------:R-:W-:Y:S01]  /*25d10*/  IABS R8, R15 ;  /* 0x0000000f00087213 */ /* 0x000fe20000000000 */
[----:B------:R-:W-:Y:S01]  /*25d20*/  IMAD R4, R4, R7, R11 ;  /* 0x0000000704047224 */ /* 0x000fe200078e020b */
[----:B0-----:R-:W-:Y:S01]  /*25d30*/  IABS R10, R15 ;  /* 0x0000000f000a7213 */ /* 0x001fe20000000000 */
[----:B------:R-:W-:Y:S01]  /*25d40*/  IMAD.MOV R18, RZ, RZ, -R15 ;  /* 0x000000ffff127224 */ /* 0x000fe200078e0a0f */
[----:B------:R-:W0:Y:S02]  /*25d50*/  I2F.RP R6, R8 ;  /* 0x0000000800067306 */ /* 0x000e240000209400 */
[----:B------:R-:W-:-:S06]  /*25d60*/  IABS R9, R4 ;  /* 0x0000000400097213 */ /* 0x000fcc0000000000 */
        /* <DEDUP_REMOVED lines=26> */
.L_x_3209:
[----:B------:R-:W-:Y:S01]  /*25f10*/  ULDC UR4, c[0x0][0xd3c] ;  /* 0x00034f0000047ab9 */ /* 0x000fe20000000800 */
[----:B------:R-:W-:Y:S02]  /*25f20*/  IMAD.MOV.U32 R17, RZ, RZ, RZ ;  /* 0x000000ffff117224 */ /* 0x000fe400078e00ff */
[----:B------:R-:W-:Y:S02]  /*25f30*/  IMAD.U32 R16, RZ, RZ, UR6 ;  /* 0x00000006ff107e24 */ /* 0x000fe4000f8e00ff */
[----:B------:R-:W-:Y:S02]  /*25f40*/  IMAD.MOV.U32 R18, RZ, RZ, RZ ;  /* 0x000000ffff127224 */ /* 0x000fe400078e00ff */
[----:B------:R-:W-:-:S07]  /*25f50*/  IMAD.U32 R19, RZ, RZ, UR4 ;  /* 0x00000004ff137e24 */ /* 0x000fce000f8e00ff */
.L_x_3214:
[----:B------:R-:W-:-:S13]  /*25f60*/  ISETP.NE.AND P0, PT, R5, RZ, PT ;  /* 0x000000ff0500720c */ /* 0x000fda0003f05270 */
[----:B------:R-:W0:Y:S01]  /*25f70*/  @!P0 S2R R3, SR_CgaCtaId ;  /* 0x0000000000038919 */ /* 0x000e220000008800 */
[----:B------:R-:W-:-:S04]  /*25f80*/  @!P0 MOV R0, 0x400 ;  /* 0x0000040000008802 */ /* 0x000fc80000000f00 */
[----:B0-----:R-:W-:-:S05]  /*25f90*/  @!P0 LEA R0, R3, R0, 0x18 ;  /* 0x0000000003008211 */ /* 0x001fca00078ec0ff */
[----:B------:R1:W-:Y:S01]  /*25fa0*/  @!P0 STS.128 [R0+0x388d0], R16 ;  /* 0x0388d01000008388 */ /* 0x0003e20000000c00 */
[----:B------:R-:W-:Y:S06]  /*25fb0*/  BAR.ARV 0x5, 0x180 ;  /* 0x0146000000007b1d */ /* 0x000fec0000002000 */
.L_x_3207:
        /* <DEDUP_REMOVED lines=20> */
[----:B------:R-:W-:Y:S01]  /*26100*/  LOP3.LUT R35, R2, 0x38, R4, 0x78, !PT ;  /* 0x0000003802237812 */ /* 0x000fe200078e7804 */
[----:B------:R-:W-:Y:S01]  /*26110*/  IMAD.SHL.U32 R2, R4, 0x10, RZ ;  /* 0x0000001004027824 */ /* 0x000fe200078e00ff */
[----:B------:R-:W-:Y:S02]  /*26120*/  SHF.R.U32.HI R4, RZ, 0x3, R3 ;  /* 0x00000003ff047819 */ /* 0x000fe40000011603 */
[----:B------:R-:W-:Y:S02]  /*26130*/  LOP3.LUT R3, R0, 0x38, RZ, 0xc0, !PT ;  /* 0x0000003800037812 */ /* 0x000fe400078ec0ff */
[----:B------:R-:W-:Y:S02]  /*26140*/  LOP3.LUT R35, R35, 0x200, R0, 0xf8, !PT ;  /* 0x0000020023237812 */ /* 0x000fe400078ef800 */
[----:B------:R-:W-:Y:S02]  /*26150*/  LOP3.LUT R2, R4, 0x70, R2, 0xf8, !PT ;  /* 0x0000007004027812 */ /* 0x000fe400078ef802 */
[----:B------:R-:W-:Y:S01]  /*26160*/  LOP3.LUT R0, R3, 0x40, RZ, 0xfc, !PT ;  /* 0x0000004003007812 */ /* 0x000fe200078efcff */
[----:B------:R-:W-:Y:S01]  /*26170*/  IMAD R25, R35, 0x2, R23 ;  /* 0x0000000223197824 */ /* 0x000fe200078e0217 */
[----:B------:R-:W-:-:S02]  /*26180*/  LOP3.LUT R4, R3, 0x80, RZ, 0xfc, !PT ;  /* 0x0000008003047812 */ /* 0x000fc400078efcff */
[C---:B------:R-:W-:Y:S02]  /*26190*/  LOP3.LUT R2, R3.reuse, 0xc0, RZ, 0xfc, !PT ;  /* 0x000000c003027812 */ /* 0x040fe400078efcff */
[C---:B------:R-:W-:Y:S02]  /*261a0*/  LOP3.LUT R0, R3.reuse, 0x100, RZ, 0xfc, !PT ;  /* 0x0000010003007812 */ /* 0x040fe400078efcff */
[C---:B------:R-:W-:Y:S02]  /*261b0*/  LOP3.LUT R4, R3.reuse, 0x140, RZ, 0xfc, !PT ;  /* 0x0000014003047812 */ /* 0x040fe400078efcff */
[C---:B------:R-:W-:Y:S02]  /*261c0*/  LOP3.LUT R2, R3.reuse, 0x180, RZ, 0xfc, !PT ;  /* 0x0000018003027812 */ /* 0x040fe400078efcff */
[----:B---3--:R-:W-:-:S07]  /*261d0*/  LOP3.LUT R0, R3, 0x1c0, RZ, 0xfc, !PT ;  /* 0x000001c003007812 */ /* 0x008fce00078efcff */
.L_x_3290:
[----:B------:R-:W-:Y:S05]  /*261e0*/  YIELD ;  /* 0x0000000000007946 */ /* 0x000fea0003800000 */
[----:B------:R-:W-:Y:S01]  /*261f0*/  ULDC.64 UR4, c[0x0][0xb20] ;  /* 0x0002c80000047ab9 */ /* 0x000fe20000000a00 */
[----:B------:R-:W-:Y:S01]  /*26200*/  IMAD.MOV.U32 R32, RZ, RZ, RZ ;  /* 0x000000ffff207224 */ /* 0x000fe200078e00ff */
[----:B------:R-:W-:-:S04]  /*26210*/  ISETP.NE.U32.AND P0, PT, RZ, UR4, PT ;  /* 0x00000004ff007c0c */ /* 0x000fc8000bf05070 */
[----:B------:R-:W-:Y:S01]  /*26220*/  ISETP.NE.AND.EX P0, PT, RZ, UR5, PT, P0 ;  /* 0x00000005ff007c0c */ /* 0x000fe2000bf05300 */
[----:B------:R-:W-:-:S12]  /*26230*/  ULDC.64 UR4, c[0x0][0xb10] ;  /* 0x0002c40000047ab9 */ /* 0x000fd80000000a00 */
[----:B------:R-:W0:Y:S02]  /*26240*/  @P0 LDC.64 R2, c[0x0][0xb20] ;  /* 0x0002c800ff020b82 */ /* 0x000e240000000a00 */
[----:B0-----:R-:W-:-:S05]  /*26250*/  @P0 IMAD.WIDE R2, R19, 0x4, R2 ;  /* 0x0000000413020825 */ /* 0x001fca00078e0202 */
[----:B------:R0:W5:Y:S01]  /*26260*/  @P0 LDG.E R32, desc[UR36][R2.64] ;  /* 0x0000002402200981 */ /* 0x000162000c1e1900 */
[----:B------:R-:W-:Y:S01]  /*26270*/  ISETP.NE.U32.AND P0, PT, RZ, UR4, PT ;  /* 0x00000004ff007c0c */ /* 0x000fe2000bf05070 */
[----:B------:R-:W-:Y:S01]  /*26280*/  IMAD.MOV.U32 R36, RZ, RZ, RZ ;  /* 0x000000ffff247224 */ /* 0x000fe200078e00ff */
[----:B------:R-:W-:Y:S02]  /*26290*/  LOP3.LUT R22, R22, 0xffffffbf, RZ, 0xc0, !PT ;  /* 0xffffffbf16167812 */ /* 0x000fe400078ec0ff */
[----:B------:R-:W-:Y:S01]  /*262a0*/  ISETP.NE.AND.EX P1, PT, RZ, UR5, PT, P0 ;  /* 0x00000005ff007c0c */ /* 0x000fe2000bf25300 */
[----:B------:R-:W-:Y:S02]  /*262b0*/  ULDC.64 UR4, c[0x0][0xaf8] ;  /* 0x0002be0000047ab9 */ /* 0x000fe40000000a00 */
[----:B------:R-:W-:Y:S01]  /*262c0*/  ISETP.NE.U32.AND P0, PT, RZ, UR4, PT ;  /* 0x00000004ff007c0c */ /* 0x000fe2000bf05070 */
[----:B0-----:R-:W0:Y:S03]  /*262d0*/  LDC.64 R2, c[0x0][0xaf8] ;  /* 0x0002be00ff027b82 */ /* 0x001e260000000a00 */
[----:B------:R-:W-:Y:S01]  /*262e0*/  ISETP.NE.AND.EX P2, PT, RZ, UR5, PT, P0 ;  /* 0x00000005ff007c0c */ /* 0x000fe2000bf45300 */
[----:B------:R-:W-:-:S05]  /*262f0*/  ULDC.64 UR4, c[0x0][0x418] ;  /* 0x0001060000047ab9 */ /* 0x000fca0000000a00 */
[----:B-1----:R-:W1:Y:S07]  /*26300*/  @P1 LDC.64 R4, c[0x0][0xb10] ;  /* 0x0002c400ff041b82 */ /* 0x002e6e0000000a00 */
[----:B------:R-:W-:Y:S01]  /*26310*/  @P2 LOP3.LUT R22, R22, 0x40, RZ, 0xfc, !PT ;  /* 0x0000004016162812 */ /* 0x000fe200078efcff */
[----:B0-----:R-:W-:-:S05]  /*26320*/  IMAD.WIDE R2, R19, 0x4, R2 ;  /* 0x0000000413027825 */ /* 0x001fca00078e0202 */
[----:B------:R0:W5:Y:S01]  /*26330*/  @P2 LDG.E R36, desc[UR36][R2.64] ;  /* 0x0000002402242981 */ /* 0x000162000c1e1900 */
[----:B-1----:R-:W-:-:S05]  /*26340*/  @P1 IMAD.WIDE R4, R19, 0x4, R4 ;  /* 0x0000000413041825 */ /* 0x002fca00078e0204 */
[----:B--2---:R-:W2:Y:S01]  /*26350*/  @P1 LDG.E R0, desc[UR36][R4.64] ;  /* 0x0000002404001981 */ /* 0x004ea2000c1e1900 */
        /* <DEDUP_REMOVED lines=10> */
[----:B0-----:R-:W-:-:S05]  /*26400*/  IMAD.U32 R0, RZ, RZ, UR4 ;  /* 0x00000004ff007e24 */ /* 0x001fca000f8e00ff */
[----:B------:R1:W-:Y:S01]  /*26410*/  STL [R1+0x424], R0 ;  /* 0x0004240001007387 */ /* 0x0003e20000100800 */
[----:B------:R-:W-:Y:S05]  /*26420*/  @!P2 BRA `(.L_x_3216) ;  /* 0x000000000010a947 */ /* 0x000fea0003800000 */
[----:B------:R-:W2:Y:S04]  /*26430*/  LDG.E R5, desc[UR36][R2.64] ;  /* 0x0000002402057981 */ /* 0x000ea8000c1e1900 */
[----:B-1----:R-:W2:Y:S02]  /*26440*/  LDG.E R0, desc[UR36][R2.64+0x4] ;  /* 0x0000042402007981 */ /* 0x002ea4000c1e1900 */
[----:B--2---:R-:W-:-:S05]  /*26450*/  IMAD.IADD R0, R0, 0x1, -R5 ;  /* 0x0000000100007824 */ /* 0x004fca00078e0a05 */
[----:B------:R2:W-:Y:S02]  /*26460*/  STL [R1+0x424], R0 ;  /* 0x0004240001007387 */ /* 0x0005e40000100800 */
.L_x_3216:
[----:B------:R-:W-:Y:S02]  /*26470*/  ULDC.64 UR4, c[0x0][0xb18] ;  /* 0x0002c60000047ab9 */ /* 0x000fe40000000a00 */
[----:B------:R-:W-:-:S04]  /*26480*/  ISETP.NE.U32.AND P0, PT, RZ, UR4, PT ;  /* 0x00000004ff007c0c */ /* 0x000fc8000bf05070 */
[----:B------:R-:W-:-:S13]  /*26490*/  ISETP.NE.AND.EX P0, PT, RZ, UR5, PT, P0 ;  /* 0x00000005ff007c0c */ /* 0x000fda000bf05300 */
[----:B------:R-:W-:Y:S05]  /*264a0*/  @!P0 BRA `(.L_x_3217) ;  /* 0x0000000000108947 */ /* 0x000fea0003800000 */
[----:B0-----:R-:W0:Y:S02]  /*264b0*/  LDC.64 R2, c[0x0][0xb18] ;  /* 0x0002c600ff027b82 */ /* 0x001e240000000a00 */
[----:B0-----:R-:W-:-:S05]  /*264c0*/  IMAD.WIDE R2, R19, 0x4, R2 ;  /* 0x0000000413027825 */ /* 0x001fca00078e0202 */
[----:B------:R3:W5:Y:S01]  /*264d0*/  LDG.E R27, desc[UR36][R2.64] ;  /* 0x00000024021b7981 */ /* 0x000762000c1e1900 */
[----:B------:R-:W-:Y:S05]  /*264e0*/  BRA `(.L_x_3218) ;  /* 0x0000000000247947 */ /* 0x000fea0003800000 */
.L_x_3217:
[----:B------:R-:W-:Y:S02]  /*264f0*/  ULDC.64 UR4, c[0x0][0xb00] ;  /* 0x0002c00000047ab9 */ /* 0x000fe40000000a00 */
[----:B------:R-:W-:-:S04]  /*26500*/  ISETP.NE.U32.AND P0, PT, RZ, UR4, PT ;  /* 0x00000004ff007c0c */ /* 0x000fc8000bf05070 */
[----:B------:R-:W-:-:S13]  /*26510*/  ISETP.NE.AND.EX P0, PT, RZ, UR5, PT, P0 ;  /* 0x00000005ff007c0c */ /* 0x000fda000bf05300 */
[----:B------:R-:W-:Y:S05]  /*26520*/  @!P0 BRA `(.L_x_3218) ;  /* 0x0000000000148947 */ /* 0x000fea0003800000 */
[----:B0-----:R-:W0:Y:S02]  /*26530*/  LDC.64 R2, c[0x0][0xb00] ;  /* 0x0002c000ff027b82 */ /* 0x001e240000000a00 */
[----:B0-----:R-:W-:-:S05]  /*26540*/  IMAD.WIDE R2, R19, 0x4, R2 ;  /* 0x0000000413027825 */ /* 0x001fca00078e0202 */
[----:B------:R-:W3:Y:S04]  /*26550*/  LDG.E R27, desc[UR36][R2.64] ;  /* 0x00000024021b7981 */ /* 0x000ee8000c1e1900 */
[----:B-12---:R-:W3:Y:S02]  /*26560*/  LDG.E R0, desc[UR36][R2.64+0x4] ;  /* 0x0000042402007981 */ /* 0x006ee4000c1e1900 */
[----:B---3--:R-:W-:-:S07]  /*26570*/  IMAD.IADD R27, R0, 0x1, -R27 ;  /* 0x00000001001b7824 */ /* 0x008fce00078e0a1b */
.L_x_3218:
[----:B------:R-:W4:Y:S01]  /*26580*/  LDL R6, [R1+0x424] ;  /* 0x0004240001067983 */ /* 0x000f220000100800 */
[----:B012---:R-:W0:Y:S01]  /*26590*/  LDC R0, c[0x0][0x448] ;  /* 0x00011200ff007b82 */ /* 0x007e220000000800 */
[----:B------:R-:W-:Y:S01]  /*265a0*/  IMAD.SHL.U32 R8, R17, 0x40, RZ ;  /* 0x0000004011087824 */ /* 0x000fe200078e00ff */
[----:B------:R-:W-:Y:S01]  /*265b0*/  LOP3.LUT R22, R22, 0xfffff7ff, RZ, 0xc0, !PT ;  /* 0xfffff7ff16167812 */ /* 0x000fe200078ec0ff */
[----:B-----5:R-:W-:-:S03]  /*265c0*/  IMAD.IADD R27, R27, 0x1, -R32 ;  /* 0x000000011b1b7824 */ /* 0x020fc600078e0a20 */
[----:B------:R1:W-:Y:S02]  /*265d0*/  STL [R1+0x420], R8 ;  /* 0x0004200801007387 */ /* 0x0003e40000100800 */
[----:B---3--:R-:W2:Y:S01]  /*265e0*/  LDC.64 R2, c[0x0][0xad8] ;  /* 0x0002b600ff027b82 */ /* 0x008ea20000000a00 */
[----:B0-----:R-:W-:Y:S01]  /*265f0*/  ISETP.NE.AND P2, PT, R0, 0x1, PT ;  /* 0x000000010000780c */ /* 0x001fe20003f45270 */
[----:B------:R-:W-:Y:S01]  /*26600*/  VIADD R0, R8, 0x3f ;  /* 0x0000003f08007836 */ /* 0x000fe20000000000 */
[----:B--2---:R-:W-:-:S11]  /*26610*/  ISETP.GE.AND P1, PT, R3, 0x1, PT ;  /* 0x000000010300780c */ /* 0x004fd60003f26270 */
[----:B------:R-:W0:Y:S01]  /*26620*/  @P2 LDC R5, c[0x0][0x44c] ;  /* 0x00011300ff052b82 */ /* 0x000e220000000800 */
[----:B------:R-:W-:-:S07]  /*26630*/  @P2 LOP3.LUT R22, R22, 0x800, RZ, 0xfc, !PT ;  /* 0x0000080016162812 */ /* 0x000fce00078efcff */
[----:B------:R-:W2:Y:S01]  /*26640*/  @P2 LDC R7, c[0x0][0x450] ;  /* 0x00011400ff072b82 */ /* 0x000ea20000000800 */
[----:B0-----:R-:W-:-:S05]  /*26650*/  @P2 IMAD.HI.U32 R4, R0, R5, RZ ;  /* 0x0000000500042227 */ /* 0x001fca00078e00ff */
[----:B--2---:R-:W-:Y:S02]  /*26660*/  @P2 SHF.R.U32.HI R0, RZ, R7, R4 ;  /* 0x00000007ff002219 */ /* 0x004fe40000011604 */
[----:B----4-:R-:W-:-:S05]  /*26670*/  IADD3 R5, R27, 0x1, -R6 ;  /* 0x000000011b057810 */ /* 0x010fca0007ffe806 */
[----:B------:R-:W-:-:S04]  /*26680*/  IMAD.IADD R7, R5, 0x1, R0 ;  /* 0x0000000105077824 */ /* 0x000fc800078e0200 */
[----:B------:R-:W-:Y:S01]  /*26690*/  IMAD.IADD R2, R7, 0x1, R2 ;  /* 0x0000000107027824 */ /* 0x000fe200078e0202 */
[----:B-1----:R-:W-:Y:S06]  /*266a0*/  @!P1 BRA `(.L_x_3219) ;  /* 0x0000000000489947 */ /* 0x002fec0003800000 */
        /* <DEDUP_REMOVED lines=11> */
.L_x_3221:
[----:B------:R-:W-:-:S13]  /*26760*/  ISETP.NE.AND P0, PT, R3, 0x1, PT ;  /* 0x000000010300780c */ /* 0x000fda0003f05270 */
[----:B------:R-:W0:Y:S02]  /*26770*/  @P0 LDC.64 R4, c[0x0][0xae0] ;  /* 0x0002b800ff040b82 */ /* 0x000e240000000a00 */
[----:B0-----:R-:W-:-:S05]  /*26780*/  @P0 IMAD.HI.U32 R4, R0, R4, RZ ;  /* 0x0000000400040227 */ /* 0x001fca00078e00ff */
[----:B------:R-:W-:-:S07]  /*26790*/  @P0 SHF.R.U32.HI R0, RZ, R5, R4 ;  /* 0x00000005ff000219 */ /* 0x000fce0000011604 */
.L_x_3222:
[----:B------:R-:W-:Y:S05]  /*267a0*/  BSYNC B0 ;  /* 0x0000000000007941 */ /* 0x000fea0003800000 */
.L_x_3220:
[----:B------:R-:W-:-:S05]  /*267b0*/  IMAD R5, R0, R3, R3 ;  /* 0x0000000300057224 */ /* 0x000fca00078e0203 */
[----:B------:R-:W-:-:S07]  /*267c0*/  VIMNMX R2, R2, R5, PT ;  /* 0x0000000502027248 */ /* 0x000fce0003fe0100 */
.L_x_3219:
        /* <DEDUP_REMOVED lines=29> */
.L_x_3225:
[----:B------:R-:W-:-:S13]  /*269a0*/  ISETP.NE.AND P0, PT, R3, 0x1, PT ;  /* 0x000000010300780c */ /* 0x000fda0003f05270 */
[----:B------:R-:W1:Y:S02]  /*269b0*/  @P0 LDC.64 R4, c[0x0][0xae0] ;  /* 0x0002b800ff040b82 */ /* 0x000e640000000a00 */
[----:B-1----:R-:W-:-:S05]  /*269c0*/  @P0 IMAD.HI.U32 R4, R2, R4, RZ ;  /* 0x0000000402040227 */ /* 0x002fca00078e00ff */
[----:B------:R-:W-:-:S07]  /*269d0*/  @P0 SHF.R.U32.HI R2, RZ, R5, R4 ;  /* 0x00000005ff020219 */ /* 0x000fce0000011604 */
.L_x_3226:
[----:B------:R-:W-:Y:S05]  /*269e0*/  BSYNC B0 ;  /* 0x0000000000007941 */ /* 0x000fea0003800000 */
.L_x_3224:
[----:B------:R-:W-:-:S05]  /*269f0*/  IMAD R3, R2, R3, RZ ;  /* 0x0000000302037224 */ /* 0x000fca00078e02ff */
[----:B------:R-:W-:-:S07]  /*26a00*/  VIMNMX R0, R0, R3, !PT ;  /* 0x0000000300007248 */ /* 0x000fce0007fe0100 */
.L_x_3223:
        /* <DEDUP_REMOVED lines=24> */
.L_x_3228:
        /* <DEDUP_REMOVED lines=20> */
.L_x_3231:
[----:B------:R-:W-:Y:S05]  /*26cd0*/  BSYNC B6 ;  /* 0x0000000000067941 */ /* 0x000fea0003800000 */
.L_x_3230:
        /* <DEDUP_REMOVED lines=19> */
[----:B0-2---:R-:W-:Y:S05]  /*26e10*/  CALL.ABS.NOINC R2 ;  /* 0x0000000002007343 */ /* 0x005fea0003c00000 */
.L_x_3234:
        /* <DEDUP_REMOVED lines=15> */
.L_x_3233:
[----:B------:R-:W-:Y:S05]  /*26f10*/  BSYNC B6 ;  /* 0x0000000000067941 */ /* 0x000fea0003800000 */
.L_x_3232:
[----:B------:R-:W-:Y:S01]  /*26f20*/  ULDC.64 UR4, c[0x0][0xaf0] ;  /* 0x0002bc0000047ab9 */ /* 0x000fe20000000a00 */
[----:B------:R-:W1:Y:S01]  /*26f30*/  S2R R17, SR_TID.X ;  /* 0x0000000000117919 */ /* 0x000e620000002100 */
[----:B------:R-:W-:Y:S01]  /*26f40*/  ISETP.NE.U32.AND P0, PT, RZ, UR4, PT ;  /* 0x00000004ff007c0c */ /* 0x000fe2000bf05070 */
[----:B------:R-:W-:Y:S01]  /*26f50*/  IMAD.MOV.U32 R29, RZ, RZ, R19 ;  /* 0x000000ffff1d7224 */ /* 0x000fe200078e0013 */
[----:B------:R-:W-:Y:S01]  /*26f60*/  ULDC UR4, c[0x0][0x320] ;  /* 0x0000c80000047ab9 */ /* 0x000fe20000000800 */
[----:B------:R-:W2:Y:S01]  /*26f70*/  S2R R28, SR_TID.X ;  /* 0x00000000001c7919 */ /* 0x000ea20000002100 */
[----:B------:R-:W-:Y:S01]  /*26f80*/  ISETP.NE.AND.EX P0, PT, RZ, UR5, PT, P0 ;  /* 0x00000005ff007c0c */ /* 0x000fe2000bf05300 */
[----:B------:R-:W3:-:S12]  /*26f90*/  LDC R10, c[0x0][0x430] ;  /* 0x00010c00ff0a7b82 */ /* 0x000ed80000000800 */
[----:B------:R-:W4:Y:S01]  /*26fa0*/  @P0 LDC.64 R2, c[0x0][0xaf0] ;  /* 0x0002bc00ff020b82 */ /* 0x000f220000000a00 */
[----:B-1----:R-:W-:-:S05]  /*26fb0*/  IMAD.SHL.U32 R17, R17, 0x8, RZ ;  /* 0x0000000811117824 */ /* 0x002fca00078e00ff */
[----:B------:R-:W-:-:S04]  /*26fc0*/  LOP3.LUT R17, R17, 0x38, RZ, 0xc0, !PT ;  /* 0x0000003811117812 */ /* 0x000fc800078ec0ff */
[----:B------:R-:W-:Y:S01]  /*26fd0*/  LOP3.LUT R31, R17, 0x180, RZ, 0xfc, !PT ;  /* 0x00000180111f7812 */ /* 0x000fe200078efcff */
[----:B----4-:R-:W-:Y:S01]  /*26fe0*/  @P0 IMAD.WIDE R2, R19, 0x4, R2 ;  /* 0x0000000413020825 */ /* 0x010fe200078e0202 */
[C---:B------:R-:W-:Y:S02]  /*26ff0*/  LOP3.LUT R20, R17.reuse, 0x40, RZ, 0xfc, !PT ;  /* 0x0000004011147812 */ /* 0x040fe400078efcff */
[----:B------:R-:W-:Y:S02]  /*27000*/  LOP3.LUT R17, R17, 0x1c0, RZ, 0xfc, !PT ;  /* 0x000001c011117812 */ /* 0x000fe400078efcff */
[----:B------:R1:W5:Y:S01]  /*27010*/  @P0 LDG.E R29, desc[UR36][R2.64] ;  /* 0x00000024021d0981 */ /* 0x000362000c1e1900 */
[----:B--2---:R-:W-:Y:S01]  /*27020*/  IMAD.SHL.U32 R21, R28, 0x8, RZ ;  /* 0x000000081c157824 */ /* 0x004fe200078e00ff */
[----:B------:R-:W-:Y:S01]  /*27030*/  ISETP.GE.AND P0, PT, R17, UR4, PT ;  /* 0x0000000411007c0c */ /* 0x000fe2000bf06270 */
[----:B------:R-:W-:Y:S01]  /*27040*/  UMOV UR5, 0xffffffff ;  /* 0xffffffff00057882 */ /* 0x000fe20000000000 */
[----:B------:R-:W2:Y:S01]  /*27050*/  S2R R17, SR_TID.X ;  /* 0x0000000000117919 */ /* 0x000ea20000002100 */
[----:B------:R-:W-:-:S02]  /*27060*/  ISETP.GE.AND P3, PT, R20, UR4, PT ;  /* 0x0000000414007c0c */ /* 0x000fc4000bf66270 */
[----:B------:R-:W-:Y:S01]  /*27070*/  LOP3.LUT R21, R21, 0x38, RZ, 0xc0, !PT ;  /* 0x0000003815157812 */ /* 0x000fe200078ec0ff */
[----:B------:R-:W4:Y:S01]  /*27080*/  S2R R20, SR_TID.X ;  /* 0x0000000000147919 */ /* 0x000f220000002100 */
[----:B------:R-:W-:Y:S02]  /*27090*/  ISETP.GE.AND P1, PT, R31, UR4, PT ;  /* 0x000000041f007c0c */ /* 0x000fe4000bf26270 */
[----:B------:R-:W-:Y:S02]  /*270a0*/  ISETP.GE.AND P2, PT, R21, UR4, PT ;  /* 0x0000000415007c0c */ /* 0x000fe4000bf46270 */
[----:B------:R-:W-:Y:S02]  /*270b0*/  LOP3.LUT R22, R22, 0xfffffdff, RZ, 0xc0, !PT ;  /* 0xfffffdff16167812 */ /* 0x000fe400078ec0ff */
[----:B------:R-:W-:Y:S02]  /*270c0*/  LEA R0, R30, 0xffffffc0, 0x6 ;  /* 0xffffffc01e007811 */ /* 0x000fe400078e30ff */
[----:B------:R-:W-:-:S02]  /*270d0*/  SEL R6, RZ, 0x40, P1 ;  /* 0x00000040ff067807 */ /* 0x000fc40000800000 */
[----:B------:R-:W-:Y:S02]  /*270e0*/  @P3 LOP3.LUT R22, R22, 0x200, RZ, 0xfc, !PT ;  /* 0x0000020016163812 */ /* 0x000fe400078efcff */
[----:B0-----:R-:W-:Y:S02]  /*270f0*/  SEL R30, RZ, 0x80, P0 ;  /* 0x00000080ff1e7807 */ /* 0x001fe40000000000 */
[----:B------:R-:W-:-:S04]  /*27100*/  LOP3.LUT R22, R22, 0xfffffbff, RZ, 0xc0, !PT ;  /* 0xfffffbff16167812 */ /* 0x000fc800078ec0ff */
[----:B------:R-:W-:-:S04]  /*27110*/  @P2 LOP3.LUT R22, R22, 0x400, RZ, 0xfc, !PT ;  /* 0x0000040016162812 */ /* 0x000fc800078efcff */
[----:B------:R-:W-:Y:S01]  /*27120*/  LOP3.LUT R22, R22, 0xffffffdf, RZ, 0xc0, !PT ;  /* 0xffffffdf16167812 */ /* 0x000fe200078ec0ff */
[----:B--2---:R-:W-:-:S05]  /*27130*/  IMAD.SHL.U32 R17, R17, 0x8, RZ ;  /* 0x0000000811117824 */ /* 0x004fca00078e00ff */
[----:B------:R-:W-:-:S04]  /*27140*/  LOP3.LUT R17, R17, 0x38, RZ, 0xc0, !PT ;  /* 0x0000003811117812 */ /* 0x000fc800078ec0ff */
[----:B------:R-:W-:Y:S01]  /*27150*/  LOP3.LUT R31, R17, 0x80, RZ, 0xfc, !PT ;  /* 0x00000080111f7812 */ /* 0x000fe200078efcff */
[C---:B------:R-:W-:Y:S01]  /*27160*/  IMAD.SHL.U32 R17, R28.reuse, 0x8, RZ ;  /* 0x000000081c117824 */ /* 0x040fe200078e00ff */
[----:B------:R-:W-:Y:S02]  /*27170*/  LOP3.LUT R28, R28, 0x7f, RZ, 0xc0, !PT ;  /* 0x0000007f1c1c7812 */ /* 0x000fe400078ec0ff */
[----:B------:R-:W-:Y:S02]  /*27180*/  ISETP.GE.AND P5, PT, R31, UR4, PT ;  /* 0x000000041f007c0c */ /* 0x000fe4000bfa6270 */
[----:B------:R-:W-:Y:S02]  /*27190*/  LOP3.LUT R17, R17, 0x38, RZ, 0xc0, !PT ;  /* 0x0000003811117812 */ /* 0x000fe400078ec0ff */
[----:B------:R-:W-:Y:S02]  /*271a0*/  SHF.R.U32.HI R31, RZ, 0x3, R28 ;  /* 0x00000003ff1f7819 */ /* 0x000fe4000001161c */
[----:B------:R-:W-:Y:S01]  /*271b0*/  LOP3.LUT R28, R17, 0xc0, RZ, 0xfc, !PT ;  /* 0x000000c0111c7812 */ /* 0x000fe200078efcff */
[----:B----4-:R-:W-:-:S03]  /*271c0*/  IMAD.SHL.U32 R17, R20, 0x10, RZ ;  /* 0x0000001014117824 */ /* 0x010fc600078e00ff */
[----:B------:R-:W-:Y:S02]  /*271d0*/  ISETP.GE.AND P4, PT, R28, UR4, PT ;  /* 0x000000041c007c0c */ /* 0x000fe4000bf86270 */
[C---:B------:R-:W-:Y:S02]  /*271e0*/  LOP3.LUT R28, R21.reuse, 0x100, RZ, 0xfc, !PT ;  /* 0x00000100151c7812 */ /* 0x040fe400078efcff */
[----:B------:R-:W-:Y:S02]  /*271f0*/  LOP3.LUT R21, R21, 0x140, RZ, 0xfc, !PT ;  /* 0x0000014015157812 */ /* 0x000fe400078efcff */
[----:B------:R-:W-:Y:S02]  /*27200*/  @P5 LOP3.LUT R22, R22, 0x20, RZ, 0xfc, !PT ;  /* 0x0000002016165812 */ /* 0x000fe400078efcff */
[----:B------:R-:W-:Y:S02]  /*27210*/  ISETP.GE.AND P2, PT, R21, UR4, PT ;  /* 0x0000000415007c0c */ /* 0x000fe4000bf46270 */
[----:B------:R-:W-:-:S02]  /*27220*/  LOP3.LUT R22, R22, 0xffffffef, RZ, 0xc0, !PT ;  /* 0xffffffef16167812 */ /* 0x000fc400078ec0ff */
[----:B------:R-:W-:Y:S02]  /*27230*/  ISETP.GE.AND P3, PT, R28, UR4, PT ;  /* 0x000000041c007c0c */ /* 0x000fe4000bf66270 */
[----:B------:R-:W-:Y:S02]  /*27240*/  @P4 LOP3.LUT R22, R22, 0x10, RZ, 0xfc, !PT ;  /* 0x0000001016164812 */ /* 0x000fe400078efcff */
[----:B------:R-:W-:Y:S02]  /*27250*/  LOP3.LUT R17, R31, 0x70, R17, 0xf8, !PT ;  /* 0x000000701f117812 */ /* 0x000fe400078ef811 */
[----:B------:R-:W-:-:S03]  /*27260*/  LOP3.LUT R22, R22, 0xfffffffb, RZ, 0xc0, !PT ;  /* 0xfffffffb16167812 */ /* 0x000fc600078ec0ff */
[----:B------:R-:W-:Y:S01]  /*27270*/  IMAD.IADD R7, R17, 0x1, R0 ;  /* 0x0000000111077824 */ /* 0x000fe200078e0200 */
[----:B------:R-:W-:-:S04]  /*27280*/  @P2 LOP3.LUT R22, R22, 0x4, RZ, 0xfc, !PT ;  /* 0x0000000416162812 */ /* 0x000fc800078efcff */
[----:B------:R-:W-:-:S04]  /*27290*/  LOP3.LUT R22, R22, 0xfffffff7, RZ, 0xc0, !PT ;  /* 0xfffffff716167812 */ /* 0x000fc800078ec0ff */
[----:B------:R-:W-:Y:S01]  /*272a0*/  @P3 LOP3.LUT R22, R22, 0x8, RZ, 0xfc, !PT ;  /* 0x0000000816163812 */ /* 0x000fe200078efcff */
[----:B-1-3--:R-:W-:Y:S06]  /*272b0*/  BRA.DIV UR5, `(.L_x_3235) ;  /* 0x0000004e05ac7947 */ /* 0x00afec000b800000 */
.L_x_3308:
[----:B------:R-:W-:Y:S01]  /*272c0*/  ISETP.NE.AND P1, PT, R10, 0x1, PT ;  /* 0x000000010a00780c */ /* 0x000fe20003f25270 */
[----:B------:R-:W-:Y:S01]  /*272d0*/  IMAD.MOV.U32 R37, RZ, RZ, RZ ;  /* 0x000000ffff257224 */ /* 0x000fe200078e00ff */
[C---:B------:R-:W-:Y:S01]  /*272e0*/  ISETP.GE.AND P0, PT, R7.reuse, R27, PT ;  /* 0x0000001b0700720c */ /* 0x040fe20003f06270 */
[----:B------:R-:W-:Y:S01]  /*272f0*/  IMAD.IADD R7, R7, 0x1, R32 ;  /* 0x0000000107077824 */ /* 0x000fe200078e0220 */
[----:B-----5:R-:W-:Y:S02]  /*27300*/  SHF.R.S32.HI R34, RZ, 0x1f, R29 ;  /* 0x0000001fff227819 */ /* 0x020fe4000001141d */
[----:B------:R-:W-:Y:S01]  /*27310*/  ISETP.GT.U32.OR P0, PT, R17, 0x3f, P0 ;  /* 0x0000003f1100780c */ /* 0x000fe20000704470 */
[----:B------:R-:W-:Y:S01]  /*27320*/  IMAD.MOV.U32 R8, RZ, RZ, R7 ;  /* 0x000000ffff087224 */ /* 0x000fe200078e0007 */
[C---:B------:R-:W-:Y:S02]  /*27330*/  LOP3.LUT P6, RZ, R22.reuse, 0x400, RZ, 0xc0, !PT ;  /* 0x0000040016ff7812 */ /* 0x040fe400078cc0ff */
[----:B------:R-:W-:-:S03]  /*27340*/  LOP3.LUT R22, R22, 0xffffdfff, RZ, 0xc0, !PT ;  /* 0xffffdfff16167812 */ /* 0x000fc600078ec0ff */
[----:B------:R-:W0:Y:S01]  /*27350*/  @P1 LDC R3, c[0x0][0x434] ;  /* 0x00010d00ff031b82 */ /* 0x000e220000000800 */
[----:B------:R-:W-:-:S07]  /*27360*/  @P1 LOP3.LUT R22, R22, 0x2000, RZ, 0xfc, !PT ;  /* 0x0000200016161812 */ /* 0x000fce00078efcff */
        /* <DEDUP_REMOVED lines=33> */
[----:B------:R-:W-:Y:S01]  /*27580*/  IMAD R2, R10, R2, R7 ;  /* 0x000000020a027224 */ /* 0x000fe200078e0207 */
[----:B------:R0:W-:Y:S04]  /*27590*/  STL [R1+0x448], R6 ;  /* 0x0004480601007387 */ /* 0x0001e80000100800 */
[----:B------:R0:W-:Y:S05]  /*275a0*/  STL [R1+0x428], R2 ;  /* 0x0004280201007387 */ /* 0x0001ea0000100800 */
[----:B------:R-:W-:-:S04]  /*275b0*/  @P0 LOP3.LUT R22, R22, 0x1000, RZ, 0xfc, !PT ;  /* 0x0000100016160812 */ /* 0x000fc800078efcff */
[----:B------:R-:W-:-:S04]  /*275c0*/  LOP3.LUT R22, R22, 0xfffffffe, RZ, 0xc0, !PT ;  /* 0xfffffffe16167812 */ /* 0x000fc800078ec0ff */
[----:B------:R-:W-:Y:S01]  /*275d0*/  @P1 LOP3.LUT R22, R22, 0x1, RZ, 0xfc, !PT ;  /* 0x0000000116161812 */ /* 0x000fe200078efcff */
[----:B0-----:R-:W-:Y:S06]  /*275e0*/  @!P0 BRA `(.L_x_3236) ;  /* 0x0000000000048947 */ /* 0x001fec0003800000 */
[----:B------:R-:W-:Y:S01]  /*275f0*/  BPT.TRAP 0x1 ;  /* 0x000000040000795c */ /* 0x000fe20000300000 */
.L_x_3236:
        /* <DEDUP_REMOVED lines=9> */
.L_x_3309:
[----:B------:R-:W-:Y:S05]  /*27690*/  BSYNC B0 ;  /* 0x0000000000007941 */ /* 0x000fea0003800000 */
.L_x_3237:
[----:B------:R-:W0:Y:S01]  /*276a0*/  LDL R2, [R1+0x428] ;  /* 0x0004280001027983 */ /* 0x000e220000100800 */
[----:B------:R-:W-:Y:S01]  /*276b0*/  ULDC.64 UR4, c[0x0][0x300] ;  /* 0x0000c00000047ab9 */ /* 0x000fe20000000a00 */
[----:B-----5:R-:W-:Y:S02]  /*276c0*/  SHF.R.S32.HI R4, RZ, 0x1f, R37 ;  /* 0x0000001fff047819 */ /* 0x020fe40000011425 */
[----:B------:R-:W-:-:S03]  /*276d0*/  LOP3.LUT R22, R22, 0xfffffffd, RZ, 0xc0, !PT ;  /* 0xfffffffd16167812 */ /* 0x000fc600078ec0ff */
[----:B------:R-:W-:Y:S01]  /*276e0*/  STL [R1+0x440], R4 ;  /* 0x0004400401007387 */ /* 0x000fe20000100800 */
[----:B0-----:R-:W-:-:S05]  /*276f0*/  SHF.R.S32.HI R0, RZ, 0x1f, R2 ;  /* 0x0000001fff007819 */ /* 0x001fca0000011402 */
[----:B------:R0:W-:Y:S02]  /*27700*/  STL [R1+0x43c], R0 ;  /* 0x00043c0001007387 */ /* 0x0001e40000100800 */
[----:B0-----:R-:W-:-:S04]  /*27710*/  IMAD R0, R0, UR4, RZ ;  /* 0x0000000400007c24 */ /* 0x001fc8000f8e02ff */
[C---:B------:R-:W-:Y:S02]  /*27720*/  IMAD R0, R2.reuse, UR5, R0 ;  /* 0x0000000502007c24 */ /* 0x040fe4000f8e0200 */
[----:B------:R-:W-:Y:S01]  /*27730*/  IMAD.WIDE.U32 R2, R2, UR4, RZ ;  /* 0x0000000402027c25 */ /* 0x000fe2000f8e00ff */
[----:B------:R-:W-:-:S03]  /*27740*/  ULDC.64 UR4, c[0x0][0x310] ;  /* 0x0000c40000047ab9 */ /* 0x000fc60000000a00 */
[----:B------:R-:W-:Y:S02]  /*27750*/  IMAD.IADD R3, R3, 0x1, R0 ;  /* 0x0000000103037824 */ /* 0x000fe400078e0200 */
[----:B------:R-:W-:Y:S02]  /*27760*/  IMAD R0, R4, UR4, RZ ;  /* 0x0000000404007c24 */ /* 0x000fe4000f8e02ff */
[----:B------:R-:W0:Y:S01]  /*27770*/  S2R R4, SR_TID.X ;  /* 0x0000000000047919 */ /* 0x000e220000002100 */
        /* <DEDUP_REMOVED lines=52> */
.L_x_3319:
        /* <DEDUP_REMOVED lines=10> */
.L_x_3240:
        /* <DEDUP_REMOVED lines=11> */
.L_x_3241:
[----:B------:R-:W-:Y:S01]  /*27c10*/  VIADD R0, R23, 0x20400 ;  /* 0x0002040017007836 */ /* 0x000fe20000000000 */
[----:B------:R-:W-:Y:S01]  /*27c20*/  LOP3.LUT P1, RZ, R22, 0x40, RZ, 0xc0, !PT ;  /* 0x0000004016ff7812 */ /* 0x000fe2000782c0ff */
[----:B------:R1:W-:-:S12]  /*27c30*/  SYNCS.ARRIVE.TRANS64.A1T0 RZ, [R17+URZ+0x38830], RZ ;  /* 0x038830ff11ff79a7 */ /* 0x0003d8000810003f */
[----:B------:R-:W-:Y:S05]  /*27c40*/  WARPSYNC.ALL ;  /* 0x0000000000007948 */ /* 0x000fea0003800000 */
[----:B------:R-:W-:Y:S01]  /*27c50*/  BAR.SYNC.DEFER_BLOCKING 0x8, 0x100 ;  /* 0x0204000000007b1d */ /* 0x000fe20000010000 */
[----:B------:R-:W-:Y:S02]  /*27c60*/  LOP3.LUT P0, RZ, R0, 0x3ff, RZ, 0xc0, !PT ;  /* 0x000003ff00ff7812 */ /* 0x000fe4000780c0ff */
[----:B------:R-:W-:-:S03]  /*27c70*/  SHF.R.S32.HI R0, RZ, 0x1f, R19 ;  /* 0x0000001fff007819 */ /* 0x000fc60000011413 */
[----:B------:R-:W-:Y:S01]  /*27c80*/  BSSY B6, `(.L_x_3242) ;  /* 0x0000018000067945 */ /* 0x000fe20003800000 */
[----:B------:R-:W-:Y:S02]  /*27c90*/  SEL R31, R0, RZ, !P1 ;  /* 0x000000ff001f7207 */ /* 0x000fe40004800000 */
[----:B------:R-:W-:-:S03]  /*27ca0*/  SEL R0, R19, RZ, !P1 ;  /* 0x000000ff13007207 */ /* 0x000fc60004800000 */
[----:B------:R-:W-:Y:S04]  /*27cb0*/  STL [R1+0x438], R31 ;  /* 0x0004381f01007387 */ /* 0x000fe80000100800 */
[----:B------:R2:W-:Y:S02]  /*27cc0*/  STL [R1+0x42c], R0 ;  /* 0x00042c0001007387 */ /* 0x0005e40000100800 */
[----:B--2---:R-:W-:-:S05]  /*27cd0*/  SHF.R.S32.HI R0, RZ, 0x1f, R36 ;  /* 0x0000001fff007819 */ /* 0x004fca0000011424 */
[----:B------:R2:W-:Y:S01]  /*27ce0*/  STL [R1+0x430], R0 ;  /* 0x0004300001007387 */ /* 0x0005e20000100800 */
        /* <DEDUP_REMOVED lines=16> */
[----:B012---:R-:W-:Y:S05]  /*27df0*/  CALL.ABS.NOINC R2 ;  /* 0x0000000002007343 */ /* 0x007fea0003c00000 */
.L_x_3243:
[----:B------:R-:W-:Y:S05]  /*27e00*/  BSYNC B6 ;  /* 0x0000000000067941 */ /* 0x000fea0003800000 */
.L_x_3242:
[----:B------:R-:W3:Y:S01]  /*27e10*/  LDL R20, [R1+0x430] ;  /* 0x0004300001147983 */ /* 0x000ee20000100800 */
[----:B------:R-:W-:Y:S01]  /*27e20*/  IMAD.MOV.U32 R5, RZ, RZ, R31 ;  /* 0x000000ffff057224 */ /* 0x000fe200078e001f */
[----:B------:R-:W-:Y:S02]  /*27e30*/  ULDC.64 UR4, c[0x0][0x298] ;  /* 0x0000a60000047ab9 */ /* 0x000fe40000000a00 */
[----:B------:R-:W4:Y:S01]  /*27e40*/  LDL R21, [R1+0x42c] ;  /* 0x00042c0001157983 */ /* 0x000f220000100800 */
[----:B0-----:R-:W0:Y:S01]  /*27e50*/  S2R R2, SR_TID.X ;  /* 0x0000000000027919 */ /* 0x001e220000002100 */
[----:B------:R-:W1:Y:S01]  /*27e60*/  S2R R31, SR_TID.X ;  /* 0x00000000001f7919 */ /* 0x000e620000002100 */
[----:B0-----:R-:W-:-:S04]  /*27e70*/  LOP3.LUT R2, R2, 0x7f, RZ, 0xc0, !PT ;  /* 0x0000007f02027812 */ /* 0x001fc800078ec0ff */
[----:B--2---:R-:W-:Y:S02]  /*27e80*/  SHF.R.U32.HI R0, RZ, 0x3, R2 ;  /* 0x00000003ff007819 */ /* 0x004fe40000011602 */
[----:B------:R-:W0:Y:S01]  /*27e90*/  LDC R2, c[0x0][0x448] ;  /* 0x00011200ff027b82 */ /* 0x000e220000000800 */
[----:B---3--:R-:W-:Y:S02]  /*27ea0*/  IMAD.MOV.U32 R4, RZ, RZ, R20 ;  /* 0x000000ffff047224 */ /* 0x008fe400078e0014 */
[----:B------:R-:W2:Y:S01]  /*27eb0*/  LDL R20, [R1+0x420] ;  /* 0x0004200001147983 */ /* 0x000ea20000100800 */
[----:B0-----:R-:W-:Y:S01]  /*27ec0*/  ISETP.NE.AND P6, PT, R2, 0x1, PT ;  /* 0x000000010200780c */ /* 0x001fe20003fc5270 */
[----:B-1----:R-:W-:-:S12]  /*27ed0*/  IMAD.SHL.U32 R31, R31, 0x10, RZ ;  /* 0x000000101f1f7824 */ /* 0x002fd800078e00ff */
[----:B------:R-:W0:Y:S08]  /*27ee0*/  @P6 LDC R3, c[0x0][0x44c] ;  /* 0x00011300ff036b82 */ /* 0x000e300000000800 */
[----:B------:R-:W1:Y:S01]  /*27ef0*/  @P6 LDC R2, c[0x0][0x450] ;  /* 0x00011400ff026b82 */ /* 0x000e620000000800 */
[----:B------:R-:W-:Y:S01]  /*27f00*/  LOP3.LUT R31, R0, 0x70, R31, 0xf8, !PT ;  /* 0x00000070001f7812 */ /* 0x000fe200078ef81f */
[----:B------:R-:W-:-:S04]  /*27f10*/  IMAD R4, R4, UR4, RZ ;  /* 0x0000000404047c24 */ /* 0x000fc8000f8e02ff */
[----:B------:R-:W-:Y:S02]  /*27f20*/  IMAD R4, R36, UR5, R4 ;  /* 0x0000000524047c24 */ /* 0x000fe4000f8e0204 */
[----:B--2---:R-:W-:-:S04]  /*27f30*/  IMAD.IADD R31, R31, 0x1, R20 ;  /* 0x000000011f1f7824 */ /* 0x004fc800078e0214 */
[----:B0-----:R-:W-:-:S04]  /*27f40*/  @P6 IMAD.HI.U32 R3, R31, R3, RZ ;  /* 0x000000031f036227 */ /* 0x001fc800078e00ff */
[----:B------:R-:W-:Y:S01]  /*27f50*/  IMAD.MOV.U32 R0, RZ, RZ, R31 ;  /* 0x000000ffff007224 */ /* 0x000fe200078e001f */
[----:B-1----:R-:W-:Y:S01]  /*27f60*/  @P6 SHF.R.U32.HI R0, RZ, R2, R3 ;  /* 0x00000002ff006219 */ /* 0x002fe20000011603 */
        /* <DEDUP_REMOVED lines=9> */
[C---:B----4-:R-:W-:Y:S01]  /*28000*/  IMAD.WIDE.U32 R2, R21.reuse, UR4, R2 ;  /* 0x0000000415027c25 */ /* 0x050fe2000f8e0002 */
[----:B------:R-:W0:Y:S03]  /*28010*/  LDC R5, c[0x0][0x448] ;  /* 0x00011200ff057b82 */ /* 0x000e260000000800 */
[----:B------:R-:W-:Y:S01]  /*28020*/  IMAD R4, R21, UR5, R4 ;  /* 0x0000000515047c24 */ /* 0x000fe2000f8e0204 */
[----:B------:R-:W1:Y:S01]  /*28030*/  S2R R6, SR_TID.X ;  /* 0x0000000000067919 */ /* 0x000e620000002100 */
[----:B------:R-:W-:Y:S01]  /*28040*/  ULDC.64 UR4, c[0x0][0x2d0] ;  /* 0x0000b40000047ab9 */ /* 0x000fe20000000a00 */
[----:B------:R2:W5:Y:S01]  /*28050*/  LDL R21, [R1+0x424] ;  /* 0x0004240001157983 */ /* 0x0005620000100800 */
[----:B------:R-:W-:Y:S01]  /*28060*/  IMAD.IADD R3, R3, 0x1, R4 ;  /* 0x0000000103037824 */ /* 0x000fe200078e0204 */
[----:B------:R-:W-:-:S05]  /*28070*/  SHF.R.S32.HI R4, RZ, 0x1f, R0 ;  /* 0x0000001fff047819 */ /* 0x000fca0000011400 */
[----:B------:R-:W-:Y:S02]  /*28080*/  IMAD R4, R4, UR4, RZ ;  /* 0x0000000404047c24 */ /* 0x000fe4000f8e02ff */
[----:B------:R-:W-:-:S04]  /*28090*/  IMAD.WIDE.U32 R2, R0, UR4, R2 ;  /* 0x0000000400027c25 */ /* 0x000fc8000f8e0002 */
[----:B------:R-:W-:Y:S01]  /*280a0*/  IMAD R4, R0, UR5, R4 ;  /* 0x0000000500047c24 */ /* 0x000fe2000f8e0204 */
[----:B------:R-:W-:Y:S01]  /*280b0*/  ULDC.64 UR4, c[0x0][0x2c8] ;  /* 0x0000b20000047ab9 */ /* 0x000fe20000000a00 */
[----:B------:R-:W-:-:S04]  /*280c0*/  IMAD.MOV R0, RZ, RZ, -R0 ;  /* 0x000000ffff007224 */ /* 0x000fc800078e0a00 */
[----:B0-----:R-:W-:Y:S02]  /*280d0*/  IMAD R0, R5, R0, R31 ;  /* 0x0000000005007224 */ /* 0x001fe400078e021f */
[----:B------:R-:W-:-:S03]  /*280e0*/  IMAD.IADD R3, R3, 0x1, R4 ;  /* 0x0000000103037824 */ /* 0x000fc600078e0204 */
[----:B------:R-:W-:Y:S01]  /*280f0*/  SHF.R.S32.HI R4, RZ, 0x1f, R0 ;  /* 0x0000001fff047819 */ /* 0x000fe20000011400 */
[----:B------:R-:W-:-:S04]  /*28100*/  IMAD.WIDE.U32 R2, R0, UR4, R2 ;  /* 0x0000000400027c25 */ /* 0x000fc8000f8e0002 */
[----:B------:R-:W-:-:S04]  /*28110*/  IMAD R4, R4, UR4, RZ ;  /* 0x0000000404047c24 */ /* 0x000fc8000f8e02ff */
[----:B------:R-:W-:Y:S01]  /*28120*/  IMAD R4, R0, UR5, R4 ;  /* 0x0000000500047c24 */ /* 0x000fe2000f8e0204 */
[----:B------:R-:W-:Y:S01]  /*28130*/  ULDC.64 UR4, c[0x0][0x280] ;  /* 0x0000a00000047ab9 */ /* 0x000fe20000000a00 */
[----:B-1----:R-:W-:Y:S01]  /*28140*/  IMAD.SHL.U32 R9, R6, 0x8, RZ ;  /* 0x0000000806097824 */ /* 0x002fe200078e00ff */
[C---:B------:R-:W-:Y:S01]  /*28150*/  LEA R0, P0, R2.reuse, UR4, 0x1 ;  /* 0x0000000402007c11 */ /* 0x040fe2000f8008ff */
[----:B------:R-:W-:Y:S01]  /*28160*/  IMAD.IADD R3, R3, 0x1, R4 ;  /* 0x0000000103037824 */ /* 0x000fe200078e0204 */
[----:B------:R-:W-:Y:S02]  /*28170*/  ULDC UR4, c[0x0][0x2b8] ;  /* 0x0000ae0000047ab9 */ /* 0x000fe40000000800 */
[----:B------:R-:W-:Y:S02]  /*28180*/  LOP3.LUT R9, R9, 0x38, RZ, 0xc0, !PT ;  /* 0x0000003809097812 */ /* 0x000fe400078ec0ff */
[----:B------:R-:W-:Y:S01]  /*28190*/  LEA.HI.X R2, R2, UR5, R3, 0x1, P0 ;  /* 0x0000000502027c11 */ /* 0x000fe200080f0c03 */
[----:B------:R-:W-:Y:S01]  /*281a0*/  UMOV UR5, 0xffffffff ;  /* 0xffffffff00057882 */ /* 0x000fe20000000000 */
[----:B------:R-:W-:-:S02]  /*281b0*/  LOP3.LUT R6, R6, 0x7f, RZ, 0xc0, !PT ;  /* 0x0000007f06067812 */ /* 0x000fc400078ec0ff */
[----:B------:R-:W-:Y:S02]  /*281c0*/  ISETP.GE.AND P0, PT, R9, UR4, PT ;  /* 0x0000000409007c0c */ /* 0x000fe4000bf06270 */
[----:B------:R-:W-:Y:S01]  /*281d0*/  SHF.R.U32.HI R10, RZ, 0x3, R6 ;  /* 0x00000003ff0a7819 */ /* 0x000fe20000011606 */
[----:B--2---:R-:W-:Y:S10]  /*281e0*/  BRA.DIV UR5, `(.L_x_3244) ;  /* 0x0000004605747947 */ /* 0x004ff4000b800000 */
[----:B------:R-:W0:Y:S01]  /*281f0*/  SHFL.IDX PT, R6, R0, RZ, 0x181f ;  /* 0x00181fff00067589 */ /* 0x000e2200000e0000 */
[----:B-----5:R-:W-:Y:S01]  /*28200*/  IMAD R3, R21, R5, RZ ;  /* 0x0000000515037224 */ /* 0x020fe200078e02ff */
[----:B------:R-:W-:Y:S01]  /*28210*/  LOP3.LUT R22, R22, 0xfffffeff, RZ, 0xc0, !PT ;  /* 0xfffffeff16167812 */ /* 0x000fe200078ec0ff */
[----:B------:R-:W-:Y:S01]  /*28220*/  IMAD.IADD R4, R10, 0x1, R20 ;  /* 0x000000010a047824 */ /* 0x000fe200078e0214 */
[----:B------:R-:W1:Y:S04]  /*28230*/  SHFL.IDX PT, R5, R2, RZ, 0x181f ;  /* 0x00181fff02057589 */ /* 0x000e6800000e0000 */
[----:B------:R-:W-:-:S13]  /*28240*/  ISETP.GE.AND P2, PT, R4, R3, PT ;  /* 0x000000030400720c */ /* 0x000fda0003f46270 */
[----:B------:R-:W-:Y:S02]  /*28250*/  @P2 LOP3.LUT R22, R22, 0x100, RZ, 0xfc, !PT ;  /* 0x0000010016162812 */ /* 0x000fe400078efcff */
[----:B0-----:R-:W-:Y:S02]  /*28260*/  @!P2 LEA R6, P1, R9, R6, 0x1 ;  /* 0x000000060906a211 */ /* 0x001fe400078208ff */
[----:B------:R-:W-:-:S03]  /*28270*/  LOP3.LUT R22, R22, 0xffffff7f, RZ, 0xc0, !PT ;  /* 0xffffff7f16167812 */ /* 0x000fc600078ec0ff */
[----:B-1----:R-:W-:-:S04]  /*28280*/  @!P2 IMAD.X R5, RZ, RZ, R5, P1 ;  /* 0x000000ffff05a224 */ /* 0x002fc800008e0605 */
[----:B------:R-:W-:Y:S02]  /*28290*/  @!P2 IMAD.MOV.U32 R7, RZ, RZ, R5 ;  /* 0x000000ffff07a224 */ /* 0x000fe400078e0005 */
[----:B------:R-:W-:-:S03]  /*282a0*/  VIADD R5, R4, 0x10 ;  /* 0x0000001004057836 */ /* 0x000fc60000000000 */
[----:B------:R-:W-:Y:S01]  /*282b0*/  @!PT LDS RZ, [RZ] ;  /* 0x00000000fffff984 */ /* 0x000fe20000000800 */
[----:B------:R0:W-:Y:S02]  /*282c0*/  @!P2 LDGSTS.E.BYPASS.LTC128B.128 [R25+0x20400], desc[UR36][R6.64], !P0 ;  /* 0x204000000619afae */ /* 0x0001e4000c101d64 */
[----:B------:R-:W-:Y:S02]  /*282d0*/  ISETP.GE.AND P2, PT, R5, R3, PT ;  /* 0x000000030500720c */ /* 0x000fe40003f46270 */
        /* <DEDUP_REMOVED lines=9> */
[----:B------:R-:W-:Y:S02]  /*28370*/  ISETP.GE.AND P2, PT, R5, R3, PT ;  /* 0x000000030500720c */ /* 0x000fe40003f46270 */
[----:B------:R-:W-:Y:S04]  /*28380*/  SHFL.IDX PT, R5, R2, 0x2, 0x181f ;  /* 0x00581f0002057f89 */ /* 0x000fe800000e0000 */
[----:B0-----:R-:W0:Y:S07]  /*28390*/  SHFL.IDX PT, R6, R0, 0x2, 0x181f ;  /* 0x00581f0000067f89 */ /* 0x001e2e00000e0000 */
[----:B------:R-:W-:Y:S01]  /*283a0*/  @P2 LOP3.LUT R22, R22, 0x40, RZ, 0xfc, !PT ;  /* 0x0000004016162812 */ /* 0x000fe200078efcff */
[----:B------:R-:W1:Y:S01]  /*283b0*/  SHFL.IDX PT, R0, R0, 0x3, 0x181f ;  /* 0x00781f0000007f89 */ /* 0x000e6200000e0000 */
[----:B0-----:R-:W-:-:S05]  /*283c0*/  @!P2 LEA R6, P1, R9, R6, 0x1 ;  /* 0x000000060906a211 */ /* 0x001fca00078208ff */
[----:B------:R-:W-:-:S04]  /*283d0*/  @!P2 IMAD.X R5, RZ, RZ, R5, P1 ;  /* 0x000000ffff05a224 */ /* 0x000fc800008e0605 */
[----:B------:R-:W-:Y:S02]  /*283e0*/  @!P2 IMAD.MOV.U32 R7, RZ, RZ, R5 ;  /* 0x000000ffff07a224 */ /* 0x000fe400078e0005 */
[----:B------:R0:W2:Y:S04]  /*283f0*/  SHFL.IDX PT, R5, R2, 0x3, 0x181f ;  /* 0x00781f0002057f89 */ /* 0x0000a800000e0000 */
[----:B-1----:R0:W-:Y:S02]  /*28400*/  @!P2 LDGSTS.E.BYPASS.LTC128B.128 [R25+0x21400], desc[UR36][R6.64], !P0 ;  /* 0x214000000619afae */ /* 0x0021e4000c101d64 */
.L_x_3328:
[----:B------:R-:W-:Y:S01]  /*28410*/  VIADD R4, R4, 0x30 ;  /* 0x0000003004047836 */ /* 0x000fe20000000000 */
[----:B------:R-:W-:-:S04]  /*28420*/  LOP3.LUT R22, R22, 0xfffeffff, RZ, 0xc0, !PT ;  /* 0xfffeffff16167812 */ /* 0x000fc800078ec0ff */
[----:B------:R-:W-:-:S13]  /*28430*/  ISETP.GE.AND P2, PT, R4, R3, PT ;  /* 0x000000030400720c */ /* 0x000fda0003f46270 */
[----:B0-----:R-:W-:Y:S02]  /*28440*/  @!P2 LEA R2, P1, R9, R0, 0x1 ;  /* 0x000000000902a211 */ /* 0x001fe400078208ff */
[----:B------:R-:W-:-:S03]  /*28450*/  @P2 LOP3.LUT R22, R22, 0x10000, RZ, 0xfc, !PT ;  /* 0x0001000016162812 */ /* 0x000fc600078efcff */
[----:B--2---:R-:W-:-:S05]  /*28460*/  @!P2 IMAD.X R3, RZ, RZ, R5, P1 ;  /* 0x000000ffff03a224 */ /* 0x004fca00008e0605 */
[----:B------:R-:W-:Y:S01]  /*28470*/  @!PT LDS RZ, [RZ] ;  /* 0x00000000fffff984 */ /* 0x000fe20000000800 */
[----:B------:R-:W-:Y:S01]  /*28480*/  @!PT LDS RZ, [RZ] ;  /* 0x00000000fffff984 */ /* 0x000fe20000000800 */
[----:B------:R-:W-:Y:S01]  /*28490*/  @!PT LDS RZ, [RZ] ;  /* 0x00000000fffff984 */ /* 0x000fe20000000800 */
[----:B------:R0:W-:Y:S01]  /*284a0*/  @!P2 LDGSTS.E.BYPASS.LTC128B.128 [R25+0x21c00], desc[UR36][R2.64], !P0 ;  /* 0x21c000000219afae */ /* 0x0001e2000c101d64 */
[----:B------:R-:W-:Y:S01]  /*284b0*/  PLOP3.LUT P0, PT, PT, PT, PT, 0x80, 0x0 ;  /* 0x000000000000781c */ /* 0x000fe20003f0f070 */
[----:B------:R-:W-:-:S12]  /*284c0*/  NOP ;  /* 0x0000000000007918 */ /* 0x000fd80000000000 */
.L_x_3245:
        /* <DEDUP_REMOVED lines=28> */
.L_x_3247:
[----:B------:R-:W-:Y:S05]  /*28690*/  BSYNC B6 ;  /* 0x0000000000067941 */ /* 0x000fea0003800000 */
.L_x_3246:
        /* <DEDUP_REMOVED lines=49> */
[----:B------:R-:W-:Y:S01]  /*289b0*/  LOP3.LUT R7, R21, 0x80, RZ, 0xfc, !PT ;  /* 0x0000008015077812 */ /* 0x000fe200078efcff */
[----:B------:R-:W-:Y:S01]  /*289c0*/  IMAD.IADD R6, R3, 0x1, R0 ;  /* 0x0000000103067824 */ /* 0x000fe200078e0200 */
[----:B------:R-:W-:Y:S01]  /*289d0*/  LEA R0, P0, R2, UR4, 0x1 ;  /* 0x0000000402007c11 */ /* 0x000fe2000f8008ff */
[----:B------:R-:W-:Y:S01]  /*289e0*/  ULDC UR4, c[0x0][0x3b8] ;  /* 0x0000ee0000047ab9 */ /* 0x000fe20000000800 */
[----:B------:R-:W-:Y:S02]  /*289f0*/  LOP3.LUT R20, R20, 0x38, RZ, 0xc0, !PT ;  /* 0x0000003814147812 */ /* 0x000fe400078ec0ff */
[----:B------:R-:W-:Y:S02]  /*28a00*/  ISETP.GE.AND P4, PT, R7, UR4, PT ;  /* 0x0000000407007c0c */ /* 0x000fe4000bf86270 */
        /* <DEDUP_REMOVED lines=109> */
.L_x_3338:
        /* <DEDUP_REMOVED lines=23> */
.L_x_3250:
[----:B------:R-:W-:Y:S05]  /*29250*/  BSYNC B0 ;  /* 0x0000000000007941 */ /* 0x000fea0003800000 */
.L_x_3249:
[----:B------:R-:W-:Y:S01]  /*29260*/  NOP ;  /* 0x0000000000007918 */ /* 0x000fe20000000000 */
[----:B------:R-:W-:-:S13]  /*29270*/  PLOP3.LUT P0, PT, PT, PT, PT, 0x80, 0x0 ;  /* 0x000000000000781c */ /* 0x000fda0003f0f070 */
.L_x_3251:
        /* <DEDUP_REMOVED lines=18> */
.L_x_3339:
[----:B------:R-:W-:Y:S05]  /*293a0*/  BSYNC B0 ;  /* 0x0000000000007941 */ /* 0x000fea0003800000 */
.L_x_3252:
[----:B------:R-:W-:-:S05]  /*293b0*/  IMAD.U32 R2, RZ, RZ, UR38 ;  /* 0x00000026ff027e24 */ /* 0x000fca000f8e00ff */
[----:B------:R-:W-:-:S13]  /*293c0*/  ISETP.NE.AND P0, PT, R2, 0x3, PT ;  /* 0x000000030200780c */ /* 0x000fda0003f05270 */
[----:B------:R-:W-:Y:S05]  /*293d0*/  @!P0 BRA `(.L_x_3254) ;  /* 0x0000000000048947 */ /* 0x000fea0003800000 */
[----:B------:R-:W-:Y:S01]  /*293e0*/  BPT.TRAP 0x1 ;  /* 0x000000040000795c */ /* 0x000fe20000300000 */
.L_x_3254:
[----:B0-----:R-:W-:Y:S01]  /*293f0*/  SHF.L.U32 R0, R26, 0x1f, RZ ;  /* 0x0000001f1a007819 */ /* 0x001fe200000006ff */
[----:B------:R-:W-:Y:S03]  /*29400*/  BSSY B0, `(.L_x_3255) ;  /* 0x0000003000007945 */ /* 0x000fe60003800000 */
[----:B------:R-:W0:Y:S02]  /*29410*/  SYNCS.PHASECHK.TRANS64.TRYWAIT P0, [R17+URZ+0x38860], R0 ;  /* 0x03886000110075a7 */ /* 0x000e24000800017f */
[----:B0-----:R-:W-:Y:S05]  /*29420*/  @!P0 BRA `(.L_x_3256) ;  /* 0x0000004000f88947 */ /* 0x001fea0003800000 */
.L_x_3340:
[----:B------:R-:W-:Y:S05]  /*29430*/  BSYNC B0 ;  /* 0x0000000000007941 */ /* 0x000fea0003800000 */
.L_x_3255:
[----:B------:R-:W0:Y:S01]  /*29440*/  LDL.LU R3, [R1+0x43c] ;  /* 0x00043c0001037983 */ /* 0x000e220000300800 */
[----:B------:R-:W-:-:S03]  /*29450*/  ULDC.64 UR4, c[0x0][0x328] ;  /* 0x0000ca0000047ab9 */ /* 0x000fc60000000a00 */
[----:B------:R-:W2:Y:S04]  /*29460*/  LDL.LU R2, [R1+0x428] ;  /* 0x0004280001027983 */ /* 0x000ea80000300800 */
        /* <DEDUP_REMOVED lines=107> */
.L_x_3350:
        /* <DEDUP_REMOVED lines=34> */
.L_x_3258:
        /* <DEDUP_REMOVED lines=11> */
.L_x_3259:
[----:B------:R-:W2:Y:S01]  /*29df0*/  LDL.LU R2, [R1+0x434] ;  /* 0x0004340001027983 */ /* 0x000ea20000300800 */
[----:B------:R1:W-:Y:S01]  /*29e00*/  SYNCS.ARRIVE.TRANS64.A1T0 RZ, [R17+URZ+0x38850], RZ ;  /* 0x038850ff11ff79a7 */ /* 0x0003e2000810003f */
[----:B------:R-:W-:Y:S01]  /*29e10*/  BSSY B0, `(.L_x_3260) ;  /* 0x00000f7000007945 */ /* 0x000fe20003800000 */
[----:B--2---:R-:W-:-:S05]  /*29e20*/  VIADD R7, R2, 0xfffffffe ;  /* 0xfffffffe02077836 */ /* 0x004fca0000000000 */
[----:B------:R-:W-:-:S13]  /*29e30*/  ISETP.GE.AND P0, PT, R7, R33, PT ;  /* 0x000000210700720c */ /* 0x000fda0003f06270 */
[----:B-1----:R-:W-:Y:S05]  /*29e40*/  @!P0 BRA `(.L_x_3261) ;  /* 0x0000000c00cc8947 */ /* 0x002fea0003800000 */
[----:B------:R-:W2:Y:S01]  /*29e50*/  LDL.LU R2, [R1+0x448] ;  /* 0x0004480001027983 */ /* 0x000ea20000300800 */
[----:B------:R-:W-:-:S04]  /*29e60*/  LOP3.LUT R30, R30, 0x80, RZ, 0xc0, !PT ;  /* 0x000000801e1e7812 */ /* 0x000fc800078ec0ff */
[----:B------:R-:W-:Y:S02]  /*29e70*/  SHF.R.U32.HI R30, RZ, 0x3, R30 ;  /* 0x00000003ff1e7819 */ /* 0x000fe4000001161e */
[----:B--2---:R-:W-:-:S04]  /*29e80*/  LOP3.LUT R31, R2, 0x40, RZ, 0xc0, !PT ;  /* 0x00000040021f7812 */ /* 0x004fc800078ec0ff */
[----:B------:R-:W-:-:S07]  /*29e90*/  SHF.R.U32.HI R31, RZ, 0x2, R31 ;  /* 0x00000002ff1f7819 */ /* 0x000fce000001161f */
.L_x_3274:
[----:B-1----:R-:W1:Y:S01]  /*29ea0*/  S2R R2, SR_TID.X ;  /* 0x0000000000027919 */ /* 0x002e620000002100 */
[----:B--2---:R-:W2:Y:S01]  /*29eb0*/  LDC R4, c[0x0][0x430] ;  /* 0x00010c00ff047b82 */ /* 0x004ea20000000800 */
[----:B---3--:R-:W-:Y:S01]  /*29ec0*/  IMAD R6, R7, 0x40, R32 ;  /* 0x0000004007067824 */ /* 0x008fe200078e0220 */
[----:B------:R-:W-:Y:S05]  /*29ed0*/  YIELD ;  /* 0x0000000000007946 */ /* 0x000fea0003800000 */
[----:B------:R-:W3:Y:S01]  /*29ee0*/  S2R R3, SR_TID.X ;  /* 0x0000000000037919 */ /* 0x000ee20000002100 */
[----:B------:R-:W-:Y:S01]  /*29ef0*/  IMAD.U32 R11, RZ, RZ, UR38 ;  /* 0x00000026ff0b7e24 */ /* 0x000fe2000f8e00ff */
[----:B------:R-:W-:Y:S01]  /*29f00*/  ULDC UR4, c[0x0][0x430] ;  /* 0x00010c0000047ab9 */ /* 0x000fe20000000800 */
[----:B------:R-:W-:Y:S01]  /*29f10*/  VIADD R24, R24, 0x1 ;  /* 0x0000000118187836 */ /* 0x000fe20000000000 */
[----:B--2---:R-:W-:-:S02]  /*29f20*/  ISETP.NE.AND P0, PT, R4, 0x1, PT ;  /* 0x000000010400780c */ /* 0x004fc40003f05270 */
[----:B-1----:R-:W-:-:S04]  /*29f30*/  LOP3.LUT R2, R2, 0x7f, RZ, 0xc0, !PT ;  /* 0x0000007f02027812 */ /* 0x002fc800078ec0ff */
[----:B------:R-:W-:Y:S01]  /*29f40*/  SHF.R.U32.HI R2, RZ, 0x3, R2 ;  /* 0x00000003ff027819 */ /* 0x000fe20000011602 */
[----:B---3--:R-:W-:-:S06]  /*29f50*/  IMAD.SHL.U32 R4, R3, 0x10, RZ ;  /* 0x0000001003047824 */ /* 0x008fcc00078e00ff */
[----:B------:R-:W1:Y:S01]  /*29f60*/  @P0 LDC R3, c[0x0][0x434] ;  /* 0x00010d00ff030b82 */ /* 0x000e620000000800 */
[----:B------:R-:W-:-:S04]  /*29f70*/  LOP3.LUT R4, R2, 0x70, R4, 0xf8, !PT ;  /* 0x0000007002047812 */ /* 0x000fc800078ef804 */
[----:B------:R-:W-:-:S03]  /*29f80*/  ISETP.GT.U32.AND P1, PT, R4, 0x3f, PT ;  /* 0x0000003f0400780c */ /* 0x000fc60003f24070 */
[----:B------:R-:W2:Y:S01]  /*29f90*/  @P0 LDC R2, c[0x0][0x438] ;  /* 0x00010e00ff020b82 */ /* 0x000ea20000000800 */
[----:B------:R-:W-:-:S04]  /*29fa0*/  IMAD.IADD R6, R4, 0x1, R6 ;  /* 0x0000000104067824 */ /* 0x000fc800078e0206 */
[----:B------:R-:W-:-:S05]  /*29fb0*/  IMAD.MOV.U32 R10, RZ, RZ, R6 ;  /* 0x000000ffff0a7224 */ /* 0x000fca00078e0006 */
[----:B0-----:R-:W0:Y:S01]  /*29fc0*/  @!P1 LDC.64 R4, c[0x0][0x428] ;  /* 0x00010a00ff049b82 */ /* 0x001e220000000a00 */
[----:B-1----:R-:W-:-:S07]  /*29fd0*/  @P0 IMAD.HI.U32 R3, R6, R3, RZ ;  /* 0x0000000306030227 */ /* 0x002fce00078e00ff */
[----:B------:R-:W1:Y:S01]  /*29fe0*/  @!P1 LDC.64 R8, c[0x0][0x418] ;  /* 0x00010600ff089b82 */ /* 0x000e620000000a00 */
[----:B--2---:R-:W-:-:S04]  /*29ff0*/  @P0 SHF.R.U32.HI R10, RZ, R2, R3 ;  /* 0x00000002ff0a0219 */ /* 0x004fc80000011603 */
[--C-:B------:R-:W-:Y:S01]  /*2a000*/  @!P1 SHF.R.S32.HI R3, RZ, 0x1f, R10.reuse ;  /* 0x0000001fff039819 */ /* 0x100fe2000001140a */
[----:B------:R-:W-:-:S04]  /*2a010*/  @!P1 IMAD.MOV.U32 R2, RZ, RZ, R10 ;  /* 0x000000ffff029224 */ /* 0x000fc800078e000a */
[----:B0-----:R-:W-:-:S04]  /*2a020*/  @!P1 IMAD.WIDE.U32 R2, R29, R4, R2 ;  /* 0x000000041d029225 */ /* 0x001fc800078e0002 */
[----:B------:R-:W-:-:S04]  /*2a030*/  @!P1 IMAD R4, R34, R4, RZ ;  /* 0x0000000422049224 */ /* 0x000fc800078e02ff */
[----:B------:R-:W-:Y:S01]  /*2a040*/  @!P1 IMAD R5, R29, R5, R4 ;  /* 0x000000051d059224 */ /* 0x000fe200078e0204 */
[----:B-1----:R-:W-:Y:S01]  /*2a050*/  @!P1 LEA R8, P0, R2, R8, 0x2 ;  /* 0x0000000802089211 */ /* 0x002fe200078010ff */
        /* <DEDUP_REMOVED lines=13> */
[----:B------:R-:W-:Y:S01]  /*2a130*/  ISETP.GT.AND P3, PT, R2, R33, PT ;  /* 0x000000210200720c */ /* 0x000fe20003f64270 */
[----:B0-----:R-:W-:-:S12]  /*2a140*/  @!P1 BRA `(.L_x_3262) ;  /* 0x0000000000049947 */ /* 0x001fd80003800000 */
[----:B------:R-:W-:Y:S01]  /*2a150*/  BPT.TRAP 0x1 ;  /* 0x000000040000795c */ /* 0x000fe20000300000 */
.L_x_3262:
[----:B------:R-:W-:Y:S01]  /*2a160*/  IMAD R6, R24, 0x8, R23 ;  /* 0x0000000818067824 */ /* 0x000fe200078e0217 */
[----:B------:R-:W-:Y:S01]  /*2a170*/  SHF.L.U32 R17, R26, 0x1f, RZ ;  /* 0x0000001f1a117819 */ /* 0x000fe200000006ff */
[----:B------:R-:W-:Y:S01]  /*2a180*/  BSSY B1, `(.L_x_3263) ;  /* 0x0000004000017945 */ /* 0x000fe20003800000 */
[----:B------:R-:W-:Y:S02]  /*2a190*/  SHF.R.S32.HI R9, RZ, 0x1f, R5 ;  /* 0x0000001fff097819 */ /* 0x000fe40000011405 */
[----:B------:R-:W0:Y:S02]  /*2a1a0*/  SYNCS.PHASECHK.TRANS64.TRYWAIT P0, [R6+URZ+0x38840], R17 ;  /* 0x03884011060075a7 */ /* 0x000e24000800017f */
[----:B0-----:R-:W-:Y:S05]  /*2a1b0*/  @!P0 BRA `(.L_x_3264) ;  /* 0x0000003c00d08947 */ /* 0x001fea0003800000 */
.L_x_3351:
[----:B------:R-:W-:Y:S05]  /*2a1c0*/  BSYNC B1 ;  /* 0x0000000000017941 */ /* 0x000fea0003800000 */
.L_x_3263:
        /* <DEDUP_REMOVED lines=42> */
.L_x_3361:
        /* <DEDUP_REMOVED lines=8> */
.L_x_3266:
        /* <DEDUP_REMOVED lines=11> */
.L_x_3267:
[----:B------:R2:W-:Y:S01]  /*2a5a0*/  SYNCS.ARRIVE.TRANS64.A1T0 RZ, [R6+URZ+0x38830], RZ ;  /* 0x038830ff06ff79a7 */ /* 0x0005e2000810003f */
[----:B------:R-:W-:Y:S05]  /*2a5b0*/  @!P2 BRA `(.L_x_3268) ;  /* 0x000000000004a947 */ /* 0x000fea0003800000 */
[----:B------:R-:W-:Y:S01]  /*2a5c0*/  BPT.TRAP 0x1 ;  /* 0x000000040000795c */ /* 0x000fe20000300000 */
.L_x_3268:
[----:B------:R-:W3:Y:S01]  /*2a5d0*/  SYNCS.PHASECHK.TRANS64.TRYWAIT P0, [R6+URZ+0x38860], R17 ;  /* 0x03886011060075a7 */ /* 0x000ee2000800017f */
[----:B------:R-:W-:Y:S04]  /*2a5e0*/  BSSY B1, `(.L_x_3269) ;  /* 0x0000002000017945 */ /* 0x000fe80003800000 */
[----:B---3--:R-:W-:Y:S05]  /*2a5f0*/  @!P0 BRA `(.L_x_3270) ;  /* 0x0000003c00f08947 */ /* 0x008fea0003800000 */
.L_x_3362:
[----:B------:R-:W-:Y:S05]  /*2a600*/  BSYNC B1 ;  /* 0x0000000000017941 */ /* 0x000fea0003800000 */
.L_x_3269:
        /* <DEDUP_REMOVED lines=81> */
.L_x_3372:
        /* <DEDUP_REMOVED lines=25> */
.L_x_3272:
        /* <DEDUP_REMOVED lines=11> */
.L_x_3273:
[----:B------:R3:W-:Y:S01]  /*2ad60*/  SYNCS.ARRIVE.TRANS64.A1T0 RZ, [R6+URZ+0x38850], RZ ;  /* 0x038850ff06ff79a7 */ /* 0x0007e2000810003f */
[----:B------:R-:W-:Y:S05]  /*2ad70*/  @P3 BRA `(.L_x_3274) ;  /* 0xfffffff000483947 */ /* 0x000fea000383ffff */
.L_x_3261:
[----:B------:R-:W-:Y:S05]  /*2ad80*/  BSYNC B0 ;  /* 0x0000000000007941 */ /* 0x000fea0003800000 */
.L_x_3260:
        /* <DEDUP_REMOVED lines=21> */
.L_x_3276:
[----:B------:R-:W-:Y:S05]  /*2aee0*/  BSYNC B0 ;  /* 0x0000000000007941 */ /* 0x000fea0003800000 */
.L_x_3275:
[----:B------:R-:W-:-:S07]  /*2aef0*/  SEL R24, R24, RZ, P0 ;  /* 0x000000ff18187207 */ /* 0x000fce0000000000 */
.L_x_3229:
[----:B------:R-:W-:Y:S05]  /*2af00*/  BSYNC B7 ;  /* 0x0000000000077941 */ /* 0x000fea0003800000 */
.L_x_3227:
        /* <DEDUP_REMOVED lines=11> */
.L_x_3277:
[----:B------:R-:W4:Y:S01]  /*2afc0*/  S2R R0, SR_TID.X ;  /* 0x0000000000007919 */ /* 0x000f220000002100 */
[----:B------:R-:W-:Y:S01]  /*2afd0*/  UMOV UR4, 0xffffffff ;  /* 0xffffffff00047882 */ /* 0x000fe20000000000 */
[----:B----4-:R-:W-:-:S04]  /*2afe0*/  LOP3.LUT R8, R0, 0x1f, RZ, 0xc0, !PT ;  /* 0x0000001f00087812 */ /* 0x010fc800078ec0ff */
[----:B------:R-:W-:Y:S01]  /*2aff0*/  ISETP.NE.AND P0, PT, R8, 0x1f, PT ;  /* 0x0000001f0800780c */ /* 0x000fe20003f05270 */
[----:B------:R-:W-:-:S12]  /*2b000*/  BRA.DIV UR4, `(.L_x_3279) ;  /* 0x0000003e045c7947 */ /* 0x000fd8000b800000 */
[----:B0-----:R-:W-:Y:S01]  /*2b010*/  IMAD.IADD R5, R19, 0x1, R8 ;  /* 0x0000000113057824 */ /* 0x001fe200078e0208 */
        /* <DEDUP_REMOVED lines=30> */
.L_x_3382:
[----:B------:R-:W-:Y:S02]  /*2b200*/  ULDC UR4, c[0x0][0xd38] ;  /* 0x00034e0000047ab9 */ /* 0x000fe40000000800 */
[----:B------:R-:W-:-:S04]  /*2b210*/  IMAD.U32 R4, RZ, RZ, UR4 ;  /* 0x00000004ff047e24 */ /* 0x000fc8000f8e00ff */
[----:B--2---:R-:W-:-:S04]  /*2b220*/  IMAD R14, R14, R4, RZ ;  /* 0x000000040e0e7224 */ /* 0x004fc800078e02ff */
[----:B------:R-:W-:-:S05]  /*2b230*/  IMAD.IADD R5, R5, 0x1, R14 ;  /* 0x0000000105057824 */ /* 0x000fca00078e020e */
[----:B------:R-:W-:-:S13]  /*2b240*/  ISETP.GT.AND P6, PT, R5, R0, PT ;  /* 0x000000000500720c */ /* 0x000fda0003fc4270 */
[----:B------:R-:W-:Y:S05]  /*2b250*/  @P6 BRA `(.L_x_3280) ;  /* 0x00000000009c6947 */ /* 0x000fea0003800000 */
.L_x_3285:
        /* <DEDUP_REMOVED lines=14> */
.L_x_3283:
[----:B------:R-:W-:Y:S05]  /*2b340*/  BSYNC B0 ;  /* 0x0000000000007941 */ /* 0x000fea0003800000 */
.L_x_3282:
        /* <DEDUP_REMOVED lines=18> */
.L_x_3390:
[----:B------:R-:W-:Y:S02]  /*2b470*/  ULDC UR4, c[0x0][0xd38] ;  /* 0x00034e0000047ab9 */ /* 0x000fe40000000800 */
[----:B------:R-:W-:-:S04]  /*2b480*/  IMAD.U32 R4, RZ, RZ, UR4 ;  /* 0x00000004ff047e24 */ /* 0x000fc8000f8e00ff */
[----:B--2---:R-:W-:-:S04]  /*2b490*/  IMAD R14, R14, R4, RZ ;  /* 0x000000040e0e7224 */ /* 0x004fc800078e02ff */
[----:B------:R-:W-:-:S05]  /*2b4a0*/  IMAD.IADD R5, R14, 0x1, R5 ;  /* 0x000000010e057824 */ /* 0x000fca00078e0205 */
[----:B------:R-:W-:-:S13]  /*2b4b0*/  ISETP.GT.AND P6, PT, R5, R0, PT ;  /* 0x000000000500720c */ /* 0x000fda0003fc4270 */
[----:B------:R-:W-:Y:S05]  /*2b4c0*/  @!P6 BRA `(.L_x_3285) ;  /* 0xfffffffc0064e947 */ /* 0x000fea000383ffff */
.L_x_3280:
        /* <DEDUP_REMOVED lines=8> */
.L_x_3394:
[----:B------:R-:W-:Y:S01]  /*2b550*/  ISETP.NE.AND P0, PT, R3, RZ, PT ;  /* 0x000000ff0300720c */ /* 0x000fe20003f05270 */
[----:B------:R-:W-:-:S12]  /*2b560*/  IMAD.MOV.U32 R14, RZ, RZ, RZ ;  /* 0x000000ffff0e7224 */ /* 0x000fd800078e00ff */
[----:B------:R-:W-:Y:S05]  /*2b570*/  @!P0 BRA `(.L_x_3287) ;  /* 0x0000000000108947 */ /* 0x000fea0003800000 */
[----:B------:R-:W-:Y:S01]  /*2b580*/  UMOV UR4, 0xffffffff ;  /* 0xffffffff00047882 */ /* 0x000fe20000000000 */
[----:B------:R-:W-:Y:S02]  /*2b590*/  VIADD R12, R6, 0xffffffff ;  /* 0xffffffff060c7836 */ /* 0x000fe40000000000 */
[----:B------:R-:W-:Y:S05]  /*2b5a0*/  BRA.DIV UR4, `(.L_x_3288) ;  /* 0x00000042041c7947 */ /* 0x000fea000b800000 */
[----:B------:R4:W0:Y:S02]  /*2b5b0*/  SHFL.IDX PT, R14, R2, R12, 0x1f ;  /* 0x00001f0c020e7589 */ /* 0x00082400000e0000 */
.L_x_3287:
        /* <DEDUP_REMOVED lines=12> */
[----:B0-----:R-:W-:-:S04]  /*2b680*/  IMAD.MOV R11, RZ, RZ, -R3 ;  /* 0x000000ffff0b7224 */ /* 0x001fc800078e0a03 */
        /* <DEDUP_REMOVED lines=28> */
[----:B0-----:R-:W-:-:S06]  /*2b850*/  VIADD R3, R8, 0xffffffe ;  /* 0x0ffffffe08037836 */ /* 0x001fcc0000000000 */
        /* <DEDUP_REMOVED lines=21> */
[----:B------:R-:W-:-:S05]  /*2b9b0*/  LOP3.LUT R2, RZ, R2, RZ, 0x33, !PT ;  /* 0x00000002ff027212 */ /* 0x000fca00078e33ff */
[----:B------:R-:W-:Y:S01]  /*2b9c0*/  IMAD.IADD R17, R17, 0x1, R2 ;  /* 0x0000000111117824 */ /* 0x000fe200078e0202 */
[----:B------:R-:W-:Y:S06]  /*2b9d0*/  BRA `(.L_x_3289) ;  /* 0x00000000001c7947 */ /* 0x000fec0003800000 */
.L_x_3281:
[----:B------:R-:W-:Y:S01]  /*2b9e0*/  UMOV UR4, URZ ;  /* 0x0000003f00047c82 */ /* 0x000fe20008000000 */
[----:B------:R-:W-:Y:S01]  /*2b9f0*/  UMOV UR5, URZ ;  /* 0x0000003f00057c82 */ /* 0x000fe20008000000 */
[----:B------:R-:W-:Y:S01]  /*2ba00*/  ULDC UR6, c[0x0][0xd3c] ;  /* 0x00034f0000067ab9 */ /* 0x000fe20000000800 */
[----:B------:R-:W-:Y:S02]  /*2ba10*/  IMAD.MOV.U32 R16, RZ, RZ, R0 ;  /* 0x000000ffff107224 */ /* 0x000fe400078e0000 */
[----:B------:R-:W-:Y:S02]  /*2ba20*/  IMAD.U32 R17, RZ, RZ, UR4 ;  /* 0x00000004ff117e24 */ /* 0x000fe4000f8e00ff */
[----:B------:R-:W-:Y:S02]  /*2ba30*/  IMAD.U32 R18, RZ, RZ, UR5 ;  /* 0x00000005ff127e24 */ /* 0x000fe4000f8e00ff */
[----:B------:R-:W-:-:S07]  /*2ba40*/  IMAD.U32 R19, RZ, RZ, UR6 ;  /* 0x00000006ff137e24 */ /* 0x000fce000f8e00ff */
.L_x_3289:
        /* <DEDUP_REMOVED lines=10> */
.L_x_3278:
[----:B------:R-:W-:Y:S02]  /*2baf0*/  ULDC UR4, c[0x0][0xd3c] ;  /* 0x00034f0000047ab9 */ /* 0x000fe40000000800 */
[----:B0-----:R-:W-:-:S13]  /*2bb00*/  ISETP.GE.AND P0, PT, R19, UR4, PT ;  /* 0x0000000413007c0c */ /* 0x001fda000bf06270 */
[----:B------:R-:W-:Y:S05]  /*2bb10*/  @!P0 BRA `(.L_x_3290) ;  /* 0xffffffa400b08947 */ /* 0x000fea000383ffff */
[----:B------:R-:W-:Y:S05]  /*2bb20*/  BSYNC B8 ;  /* 0x0000000000087941 */ /* 0x000fea0003800000 */
.L_x_3215:
[----:B-1----:R-:W5:Y:S01]  /*2bb30*/  LDL.LU R0, [R1+0x444] ;  /* 0x0004440001007983 */ /* 0x002f620000300800 */
[----:B------:R-:W-:Y:S01]  /*2bb40*/  BSSY B0, `(.L_x_3291) ;  /* 0x000000b000007945 */ /* 0x000fe20003800000 */
[----:B------:R-:W0:Y:S01]  /*2bb50*/  S2R R5, SR_CgaCtaId ;  /* 0x0000000000057919 */ /* 0x000e220000008800 */
[----:B-----5:R-:W-:-:S05]  /*2bb60*/  VIADD R0, R0, 0x1 ;  /* 0x0000000100007836 */ /* 0x020fca0000000000 */
        /* <DEDUP_REMOVED lines=8> */
.L_x_3397:
[----:B------:R-:W-:Y:S05]  /*2bbf0*/  BSYNC B0 ;  /* 0x0000000000007941 */ /* 0x000fea0003800000 */
.L_x_3291:
[----:B------:R-:W-:-:S03]  /*2bc00*/  UMOV UR4, 0xffffffff ;  /* 0xffffffff00047882 */ /* 0x000fc60000000000 */
[----:B------:R-:W-:Y:S05]  /*2bc10*/  BRA.DIV UR4, `(.L_x_3293) ;  /* 0x0000003a04b87947 */ /* 0x000fea000b800000 */
[----:B0-----:R-:W0:Y:S02]  /*2bc20*/  S2R R0, SR_TID.X ;  /* 0x0000000000007919 */ /* 0x001e240000002100 */
[----:B0-----:R-:W-:-:S04]  /*2bc30*/  SHF.R.U32.HI R0, RZ, 0x5, R0 ;  /* 0x00000005ff007819 */ /* 0x001fc80000011600 */
[----:B------:R-:W-:-:S05]  /*2bc40*/  LOP3.LUT R0, R0, 0x3, RZ, 0xc0, !PT ;  /* 0x0000000300007812 */ /* 0x000fca00078ec0ff */
[----:B------:R0:W1:Y:S02]  /*2bc50*/  SHFL.IDX PT, R14, R0, RZ, 0x1f ;  /* 0x00001fff000e7589 */ /* 0x00006400000e0000 */
.L_x_3400:
[----:B-1----:R-:W-:Y:S01]  /*2bc60*/  ISETP.NE.AND P0, PT, R14, RZ, PT ;  /* 0x000000ff0e00720c */ /* 0x002fe20003f05270 */
[----:B------:R-:W-:-:S12]  /*2bc70*/  BSSY B0, `(.L_x_3294) ;  /* 0x0000024000007945 */ /* 0x000fd80003800000 */
[----:B------:R-:W-:Y:S05]  /*2bc80*/  @P0 BRA `(.L_x_3295) ;  /* 0x0000000000880947 */ /* 0x000fea0003800000 */
[----:B------:R-:W-:-:S03]  /*2bc90*/  UMOV UR4, 0xffffffff ;  /* 0xffffffff00047882 */ /* 0x000fc60000000000 */
[----:B------:R-:W-:Y:S05]  /*2bca0*/  BRA.DIV UR4, `(.L_x_3296) ;  /* 0x0000003a04c87947 */ /* 0x000fea000b800000 */
[----:B------:R-:W-:-:S13]  /*2bcb0*/  ELECT P6, URZ, PT ;  /* 0x00000000003f782f */ /* 0x000fda00038c0000 */
.L_x_3403:
[----:B------:R-:W-:Y:S05]  /*2bcc0*/  @!P6 BRA `(.L_x_3295) ;  /* 0x000000000078e947 */ /* 0x000fea0003800000 */
[----:B------:R-:W-:-:S06]  /*2bcd0*/  ULOP3.LUT UR4, UR60, 0x2, URZ, 0xfc, !UPT ;  /* 0x000000023c047892 */ /* 0x000fcc000f8efc3f */
[----:B0-----:R-:W-:-:S05]  /*2bce0*/  IMAD.U32 R0, RZ, RZ, UR4 ;  /* 0x00000004ff007e24 */ /* 0x001fca000f8e00ff */
[----:B------:R-:W-:-:S13]  /*2bcf0*/  ISETP.NE.AND P0, PT, R0, 0x3, PT ;  /* 0x000000030000780c */ /* 0x000fda0003f05270 */
[----:B------:R-:W-:Y:S05]  /*2bd00*/  @!P0 BRA `(.L_x_3297) ;  /* 0x0000000000048947 */ /* 0x000fea0003800000 */
[----:B------:R-:W-:Y:S01]  /*2bd10*/  BPT.TRAP 0x1 ;  /* 0x000000040000795c */ /* 0x000fe20000300000 */
.L_x_3297:
[----:B------:R-:W-:Y:S01]  /*2bd20*/  IMAD R5, R24, 0x8, R7 ;  /* 0x0000000818057824 */ /* 0x000fe200078e0207 */
[----:B------:R-:W-:Y:S01]  /*2bd30*/  SHF.L.U32 R0, R26, 0x1f, RZ ;  /* 0x0000001f1a007819 */ /* 0x000fe200000006ff */
[----:B------:R-:W-:-:S03]  /*2bd40*/  VIADD R24, R24, 0x1 ;  /* 0x0000000118187836 */ /* 0x000fc60000000000 */
[----:B------:R-:W0:Y:S02]  /*2bd50*/  SYNCS.PHASECHK.TRANS64.TRYWAIT P1, [R5+URZ+0x38840], R0 ;  /* 0x03884000050075a7 */ /* 0x000e24000802017f */
[----:B------:R-:W-:-:S04]  /*2bd60*/  ISETP.NE.AND P2, PT, R24, 0x2, PT ;  /* 0x000000021800780c */ /* 0x000fc80003f45270 */
[----:B------:R-:W-:Y:S01]  /*2bd70*/  SEL R3, RZ, 0x1, P2 ;  /* 0x00000001ff037807 */ /* 0x000fe20001000000 */
[----:B0-----:R-:W-:Y:S08]  /*2bd80*/  @!P1 BRA `(.L_x_3298) ;  /* 0x0000003800b09947 */ /* 0x001ff00003800000 */
.L_x_3404:
[----:B------:R-:W-:Y:S02]  /*2bd90*/  SEL R24, R24, RZ, P2 ;  /* 0x000000ff18187207 */ /* 0x000fe40001000000 */
[----:B------:R-:W-:Y:S01]  /*2bda0*/  LOP3.LUT R2, R26, R3, RZ, 0x3c, !PT ;  /* 0x000000031a027212 */ /* 0x000fe200078e3cff */
[----:B------:R-:W-:Y:S06]  /*2bdb0*/  @!P0 BRA `(.L_x_3299) ;  /* 0x0000000000048947 */ /* 0x000fec0003800000 */
[----:B------:R-:W-:Y:S01]  /*2bdc0*/  BPT.TRAP 0x1 ;  /* 0x000000040000795c */ /* 0x000fe20000300000 */
.L_x_3299:
[----:B------:R-:W-:Y:S01]  /*2bdd0*/  IMAD R3, R24, 0x8, R7 ;  /* 0x0000000818037824 */ /* 0x000fe200078e0207 */
[----:B------:R-:W-:-:S04]  /*2bde0*/  SHF.L.U32 R2, R2, 0x1f, RZ ;  /* 0x0000001f02027819 */ /* 0x000fc800000006ff */
[----:B------:R-:W1:Y:S02]  /*2bdf0*/  SYNCS.PHASECHK.TRANS64.TRYWAIT P1, [R3+URZ+0x38840], R2 ;  /* 0x03884002030075a7 */ /* 0x000e64000802017f */
[----:B-1----:R-:W-:Y:S05]  /*2be00*/  @!P1 BRA `(.L_x_3300) ;  /* 0x0000003800a49947 */ /* 0x002fea0003800000 */
.L_x_3405:
[----:B------:R-:W-:Y:S05]  /*2be10*/  @!P0 BRA `(.L_x_3301) ;  /* 0x0000000000048947 */ /* 0x000fea0003800000 */
[----:B------:R-:W-:Y:S01]  /*2be20*/  BPT.TRAP 0x1 ;  /* 0x000000040000795c */ /* 0x000fe20000300000 */
.L_x_3301:
[----:B------:R-:W5:Y:S02]  /*2be30*/  SYNCS.PHASECHK.TRANS64.TRYWAIT P1, [R5+URZ+0x38860], R0 ;  /* 0x03886000050075a7 */ /* 0x000f64000802017f */
[----:B-----5:R-:W-:Y:S05]  /*2be40*/  @!P1 BRA `(.L_x_3302) ;  /* 0x0000003800a89947 */ /* 0x020fea0003800000 */
.L_x_3406:
[----:B------:R-:W-:Y:S05]  /*2be50*/  @!P0 BRA `(.L_x_3303) ;  /* 0x0000000000048947 */ /* 0x000fea0003800000 */
[----:B------:R-:W-:Y:S01]  /*2be60*/  BPT.TRAP 0x1 ;  /* 0x000000040000795c */ /* 0x000fe20000300000 */
.L_x_3303:
[----:B------:R0:W0:Y:S02]  /*2be70*/  SYNCS.PHASECHK.TRANS64.TRYWAIT P0, [R3+URZ+0x38860], R2 ;  /* 0x03886002030075a7 */ /* 0x000024000800017f */
[----:B0-----:R-:W-:Y:S05]  /*2be80*/  @!P0 NANOSLEEP.SYNCS 0x989680 ;  /* 0x009896800000895d */ /* 0x001fea0003900000 */
[----:B------:R-:W0:Y:S02]  /*2be90*/  @!P0 SYNCS.PHASECHK.TRANS64 P0, [R3+URZ+0x38860], R2 ;  /* 0x03886002030085a7 */ /* 0x000e24000800007f */
[----:B0-----:R-:W-:Y:S05]  /*2bea0*/  @!P0 BRA `(.L_x_3303) ;  /* 0xfffffffc00f08947 */ /* 0x001fea000383ffff */
.L_x_3295:
[----:B------:R-:W-:Y:S05]  /*2beb0*/  BSYNC B0 ;  /* 0x0000000000007941 */ /* 0x000fea0003800000 */
.L_x_3294:
[----:B------:R-:W-:Y:S05]  /*2bec0*/  EXIT ;  /* 0x000000000000794d */ /* 0x000fea0003800000 */
.L_x_3092:
[----:B0-----:R-:W-:-:S04]  /*2bed0*/  IMAD.U32 R3, RZ, RZ, UR46 ;  /* 0x0000002eff037e24 */ /* 0x001fc8000f8e00ff */
[----:B------:R0:W1:Y:S03]  /*2bee0*/  SYNCS.PHASECHK.TRANS64.TRYWAIT P0, [R3+URZ+0x38800], R0 ;  /* 0x03880000030075a7 */ /* 0x000066000800017f */
[----:B-1----:R-:W-:Y:S05]  /*2bef0*/  @!P0 NANOSLEEP.SYNCS 0x989680 ;  /* 0x009896800000895d */ /* 0x002fea0003900000 */
[----:B------:R-:W1:Y:S02]  /*2bf00*/  @!P0 SYNCS.PHASECHK.TRANS64 P0, [R3+URZ+0x38800], R0 ;  /* 0x03880000030085a7 */ /* 0x000e64000800007f */
[----:B-1----:R-:W-:Y:S05]  /*2bf10*/  @!P0 BRA `(.L_x_3092) ;  /* 0xfffffffc00ec8947 */ /* 0x002fea000383ffff */
[----:B------:R-:W-:Y:S05]  /*2bf20*/  BRA `(.L_x_3304) ;  /* 0xfffffde800447947 */ /* 0x000fea000383ffff */
.L_x_3099:
[----:B-1----:R1:W2:Y:S02]  /*2bf30*/  SYNCS.PHASECHK.TRANS64.TRYWAIT P0, [R20+URZ], R21 ;  /* 0x00000015140075a7 */ /* 0x0022a4000800017f */
[----:B--2---:R-:W-:Y:S05]  /*2bf40*/  @!P0 NANOSLEEP.SYNCS 0x989680 ;  /* 0x009896800000895d */ /* 0x004fea0003900000 */
[----:B------:R-:W2:Y:S02]  /*2bf50*/  @!P0 SYNCS.PHASECHK.TRANS64 P0, [R20+URZ], R21 ;  /* 0x00000015140085a7 */ /* 0x000ea4000800007f */
[----:B--2---:R-:W-:Y:S05]  /*2bf60*/  @!P0 BRA `(.L_x_3099) ;  /* 0xfffffffc00f08947 */ /* 0x004fea000383ffff */
[----:B------:R-:W-:Y:S05]  /*2bf70*/  BRA `(.L_x_3098) ;  /* 0xfffffdec00687947 */ /* 0x000fea000383ffff */
.L_x_3101:
[----:B0-----:R-:W-:-:S04]  /*2bf80*/  IMAD.U32 R4, RZ, RZ, UR46 ;  /* 0x0000002eff047e24 */ /* 0x001fc8000f8e00ff */
[----:B------:R0:W1:Y:S03]  /*2bf90*/  SYNCS.PHASECHK.TRANS64.TRYWAIT P0, [R4+URZ+0x38810], R3 ;  /* 0x03881003040075a7 */ /* 0x000066000800017f */
[----:B-1----:R-:W-:Y:S05]  /*2bfa0*/  @!P0 NANOSLEEP.SYNCS 0x989680 ;  /* 0x009896800000895d */ /* 0x002fea0003900000 */
[----:B------:R-:W1:Y:S02]  /*2bfb0*/  @!P0 SYNCS.PHASECHK.TRANS64 P0, [R4+URZ+0x38810], R3 ;  /* 0x03881003040085a7 */ /* 0x000e64000800007f */
[----:B-1----:R-:W-:Y:S05]  /*2bfc0*/  @!P0 BRA `(.L_x_3101) ;  /* 0xfffffffc00ec8947 */ /* 0x002fea000383ffff */
[----:B------:R-:W-:Y:S05]  /*2bfd0*/  BRA `(.L_x_3305) ;  /* 0xfffffdf0003c7947 */ /* 0x000fea000383ffff */
.L_x_3108:
[----:B-1----:R1:W2:Y:S02]  /*2bfe0*/  SYNCS.PHASECHK.TRANS64.TRYWAIT P0, [R12+URZ], R13 ;  /* 0x0000000d0c0075a7 */ /* 0x0022a4000800017f */
[----:B--2---:R-:W-:Y:S05]  /*2bff0*/  @!P0 NANOSLEEP.SYNCS 0x989680 ;  /* 0x009896800000895d */ /* 0x004fea0003900000 */
[----:B------:R-:W2:Y:S02]  /*2c000*/  @!P0 SYNCS.PHASECHK.TRANS64 P0, [R12+URZ], R13 ;  /* 0x0000000d0c0085a7 */ /* 0x000ea4000800007f */
[----:B--2---:R-:W-:Y:S05]  /*2c010*/  @!P0 BRA `(.L_x_3108) ;  /* 0xfffffffc00f08947 */ /* 0x004fea000383ffff */
[----:B------:R-:W-:Y:S05]  /*2c020*/  BRA `(.L_x_3107) ;  /* 0xfffffdf000807947 */ /* 0x000fea000383ffff */
.L_x_3142:
[----:B-1----:R1:W2:Y:S02]  /*2c030*/  SYNCS.PHASECHK.TRANS64.TRYWAIT P0, [R8+URZ], R9 ;  /* 0x00000009080075a7 */ /* 0x0022a4000800017f */
[----:B--2---:R-:W-:Y:S05]  /*2c040*/  @!P0 NANOSLEEP.SYNCS 0x989680 ;  /* 0x009896800000895d */ /* 0x004fea0003900000 */
[----:B------:R-:W2:Y:S02]  /*2c050*/  @!P0 SYNCS.PHASECHK.TRANS64 P0, [R8+URZ], R9 ;  /* 0x00000009080085a7 */ /* 0x000ea4000800007f */
[----:B--2---:R-:W-:Y:S05]  /*2c060*/  @!P0 BRA `(.L_x_3142) ;  /* 0xfffffffc00f08947 */ /* 0x004fea000383ffff */
[----:B------:R-:W-:Y:S05]  /*2c070*/  BRA `(.L_x_3141) ;  /* 0xfffffe5c00807947 */ /* 0x000fea000383ffff */
.L_x_3149:
[----:B-1----:R1:W2:Y:S02]  /*2c080*/  SYNCS.PHASECHK.TRANS64.TRYWAIT P0, [R14+URZ], R15 ;  /* 0x0000000f0e0075a7 */ /* 0x0022a4000800017f */
[----:B--2---:R-:W-:Y:S05]  /*2c090*/  @!P0 NANOSLEEP.SYNCS 0x989680 ;  /* 0x009896800000895d */ /* 0x004fea0003900000 */
[----:B------:R-:W2:Y:S02]  /*2c0a0*/  @!P0 SYNCS.PHASECHK.TRANS64 P0, [R14+URZ], R15 ;  /* 0x0000000f0e0085a7 */ /* 0x000ea4000800007f */
[----:B--2---:R-:W-:Y:S05]  /*2c0b0*/  @!P0 BRA `(.L_x_3149) ;  /* 0xfffffffc00f08947 */ /* 0x004fea000383ffff */
[----:B------:R-:W-:Y:S05]  /*2c0c0*/  BRA `(.L_x_3148) ;  /* 0xfffffe60008c7947 */ /* 0x000fea000383ffff */
.L_x_3166:
[----:B-1----:R1:W2:Y:S02]  /*2c0d0*/  SYNCS.PHASECHK.TRANS64.TRYWAIT P0, [R8+URZ], R9 ;  /* 0x00000009080075a7 */ /* 0x0022a4000800017f */
[----:B--2---:R-:W-:Y:S05]  /*2c0e0*/  @!P0 NANOSLEEP.SYNCS 0x989680 ;  /* 0x009896800000895d */ /* 0x004fea0003900000 */
[----:B------:R-:W2:Y:S02]  /*2c0f0*/  @!P0 SYNCS.PHASECHK.TRANS64 P0, [R8+URZ], R9 ;  /* 0x00000009080085a7 */ /* 0x000ea4000800007f */
[----:B--2---:R-:W-:Y:S05]  /*2c100*/  @!P0 BRA `(.L_x_3166) ;  /* 0xfffffffc00f08947 */ /* 0x004fea000383ffff */
[----:B------:R-:W-:Y:S05]  /*2c110*/  BRA `(.L_x_3165) ;  /* 0xfffffecc00c07947 */ /* 0x000fea000383ffff */
.L_x_3173:
[----:B-1----:R1:W2:Y:S02]  /*2c120*/  SYNCS.PHASECHK.TRANS64.TRYWAIT P0, [R14+URZ], R15 ;  /* 0x0000000f0e0075a7 */ /* 0x0022a4000800017f */
[----:B--2---:R-:W-:Y:S05]  /*2c130*/  @!P0 NANOSLEEP.SYNCS 0x989680 ;  /* 0x009896800000895d */ /* 0x004fea0003900000 */
[----:B------:R-:W2:Y:S02]  /*2c140*/  @!P0 SYNCS.PHASECHK.TRANS64 P0, [R14+URZ], R15 ;  /* 0x0000000f0e0085a7 */ /* 0x000ea4000800007f */
[----:B--2---:R-:W-:Y:S05]  /*2c150*/  @!P0 BRA `(.L_x_3173) ;  /* 0xfffffffc00f08947 */ /* 0x004fea000383ffff */
[----:B------:R-:W-:Y:S05]  /*2c160*/  BRA `(.L_x_3172) ;  /* 0xfffffed000cc7947 */ /* 0x000fea000383ffff */
.L_x_3235:
        /* <DEDUP_REMOVED lines=10> */
.L_x_3307:
[----:B------:R-:W-:Y:S05]  /*2c210*/  BSYNC B0 ;  /* 0x0000000000007941 */ /* 0x000fea0003800000 */
.L_x_3306:
[----:B------:R-:W-:Y:S05]  /*2c220*/  BRA `(.L_x_3308) ;  /* 0xffffffb000247947 */ /* 0x000fea000383ffff */
.L_x_3238:
[----:B0-----:R0:W1:Y:S02]  /*2c230*/  SYNCS.PHASECHK.TRANS64.TRYWAIT P0, [R17+URZ+0x38840], R0 ;  /* 0x03884000110075a7 */ /* 0x001064000800017f */
[----:B-1----:R-:W-:Y:S05]  /*2c240*/  @!P0 NANOSLEEP.SYNCS 0x989680 ;  /* 0x009896800000895d */ /* 0x002fea0003900000 */
[----:B------:R-:W1:Y:S02]  /*2c250*/  @!P0 SYNCS.PHASECHK.TRANS64 P0, [R17+URZ+0x38840], R0 ;  /* 0x03884000110085a7 */ /* 0x000e64000800007f */
[----:B-1----:R-:W-:Y:S05]  /*2c260*/  @!P0 BRA `(.L_x_3238) ;  /* 0xfffffffc00f08947 */ /* 0x002fea000383ffff */
[----:B------:R-:W-:Y:S05]  /*2c270*/  BRA `(.L_x_3309) ;  /* 0xffffffb400047947 */ /* 0x000fea000383ffff */
.L_x_3239:
        /* <DEDUP_REMOVED lines=8> */
.L_x_3311:
[----:B------:R-:W-:Y:S05]  /*2c300*/  BSYNC B0 ;  /* 0x0000000000007941 */ /* 0x000fea0003800000 */
.L_x_3310:
        /* <DEDUP_REMOVED lines=9> */
.L_x_3312:
[----:B------:R-:W-:Y:S02]  /*2c3a0*/  IMAD.MOV.U32 R13, RZ, RZ, R5 ;  /* 0x000000ffff0d7224 */ /* 0x000fe400078e0005 */
[----:B------:R-:W-:Y:S02]  /*2c3b0*/  IMAD.MOV.U32 R12, RZ, RZ, 0x1 ;  /* 0x00000001ff0c7424 */ /* 0x000fe400078e00ff */
[----:B------:R-:W-:-:S07]  /*2c3c0*/  IMAD.MOV.U32 R3, RZ, RZ, R14 ;  /* 0x000000ffff037224 */ /* 0x000fce00078e000e */
[----:B------:R-:W-:Y:S05]  /*2c3d0*/  WARPSYNC.COLLECTIVE R15, `(.L_x_3313) ;  /* 0x000000000f087348 */ /* 0x000fea0003c00000 */
[----:B------:R0:W1:Y:S02]  /*2c3e0*/  SHFL.IDX P6, R14, R13, R12, R11 ;  /* 0x0000000c0d0e7389 */ /* 0x00006400000c000b */
[----:B01----:R-:W-:Y:S01]  /*2c3f0*/  ENDCOLLECTIVE ;  /* 0x000000000000791b */ /* 0x003fe20003800000 */
.L_x_3313:
        /* <DEDUP_REMOVED lines=15> */
.L_x_3314:
[----:B------:R-:W-:Y:S02]  /*2c4f0*/  @P0 IMAD R6, R4, 0x2, R23 ;  /* 0x0000000204060824 */ /* 0x000fe400078e0217 */
[----:B------:R-:W-:Y:S02]  /*2c500*/  IMAD.MOV.U32 R13, RZ, RZ, R5 ;  /* 0x000000ffff0d7224 */ /* 0x000fe400078e0005 */
[----:B------:R-:W-:Y:S02]  /*2c510*/  IMAD.MOV.U32 R12, RZ, RZ, 0x2 ;  /* 0x00000002ff0c7424 */ /* 0x000fe400078e00ff */
[----:B------:R-:W-:-:S07]  /*2c520*/  IMAD.MOV.U32 R3, RZ, RZ, R14 ;  /* 0x000000ffff037224 */ /* 0x000fce00078e000e */
[----:B------:R-:W-:Y:S05]  /*2c530*/  WARPSYNC.COLLECTIVE R15, `(.L_x_3315) ;  /* 0x000000000f087348 */ /* 0x000fea0003c00000 */
[----:B------:R0:W1:Y:S02]  /*2c540*/  SHFL.IDX P6, R14, R13, R12, R11 ;  /* 0x0000000c0d0e7389 */ /* 0x00006400000c000b */
[----:B01----:R-:W-:Y:S01]  /*2c550*/  ENDCOLLECTIVE ;  /* 0x000000000000791b */ /* 0x003fe20003800000 */
.L_x_3315:
        /* <DEDUP_REMOVED lines=15> */
.L_x_3316:
[----:B------:R-:W-:Y:S02]  /*2c650*/  @P0 IMAD R6, R4, 0x2, R23 ;  /* 0x0000000204060824 */ /* 0x000fe400078e0217 */
[----:B------:R-:W-:Y:S02]  /*2c660*/  IMAD.MOV.U32 R13, RZ, RZ, R5 ;  /* 0x000000ffff0d7224 */ /* 0x000fe400078e0005 */
[----:B------:R-:W-:Y:S02]  /*2c670*/  IMAD.MOV.U32 R12, RZ, RZ, 0x3 ;  /* 0x00000003ff0c7424 */ /* 0x000fe400078e00ff */
[----:B------:R-:W-:-:S07]  /*2c680*/  IMAD.MOV.U32 R3, RZ, RZ, R14 ;  /* 0x000000ffff037224 */ /* 0x000fce00078e000e */
[----:B------:R-:W-:Y:S05]  /*2c690*/  WARPSYNC.COLLECTIVE R15, `(.L_x_3317) ;  /* 0x000000000f087348 */ /* 0x000fea0003c00000 */
[----:B------:R0:W1:Y:S02]  /*2c6a0*/  SHFL.IDX P6, R14, R13, R12, R11 ;  /* 0x0000000c0d0e7389 */ /* 0x00006400000c000b */
[----:B01----:R-:W-:Y:S01]  /*2c6b0*/  ENDCOLLECTIVE ;  /* 0x000000000000791b */ /* 0x003fe20003800000 */
.L_x_3317:
        /* <DEDUP_REMOVED lines=10> */
.L_x_3318:
[----:B------:R-:W-:Y:S01]  /*2c760*/  @!PT LDS RZ, [RZ] ;  /* 0x00000000fffff984 */ /* 0x000fe20000000800 */
[----:B------:R-:W-:Y:S01]  /*2c770*/  @!PT LDS RZ, [RZ] ;  /* 0x00000000fffff984 */ /* 0x000fe20000000800 */
[----:B------:R-:W-:Y:S01]  /*2c780*/  @!PT LDS RZ, [RZ] ;  /* 0x00000000fffff984 */ /* 0x000fe20000000800 */
[----:B------:R0:W-:Y:S01]  /*2c790*/  @P0 LDGSTS.E.BYPASS.LTC128B.128 [R6+0x23400], desc[UR36][R2.64], !P2 ;  /* 0x2340000002060fae */ /* 0x0001e2000d101d64 */
[----:B------:R-:W-:Y:S01]  /*2c7a0*/  IMAD.MOV.U32 R0, RZ, RZ, R14 ;  /* 0x000000ffff007224 */ /* 0x000fe200078e000e */
[----:B------:R-:W-:Y:S06]  /*2c7b0*/  BRA `(.L_x_3319) ;  /* 0xffffffb000c07947 */ /* 0x000fec000383ffff */
.L_x_3244:
[----:B------:R-:W-:Y:S01]  /*2c7c0*/  IMAD.MOV.U32 R13, RZ, RZ, R2 ;  /* 0x000000ffff0d7224 */ /* 0x000fe200078e0002 */
[----:B------:R-:W-:Y:S01]  /*2c7d0*/  LOP3.LUT R22, R22, 0xfffffeff, RZ, 0xc0, !PT ;  /* 0xfffffeff16167812 */ /* 0x000fe200078ec0ff */
        /* <DEDUP_REMOVED lines=8> */
.L_x_3320:
        /* <DEDUP_REMOVED lines=9> */
.L_x_3321:
[----:B------:R-:W-:Y:S02]  /*2c8f0*/  IMAD.MOV.U32 R13, RZ, RZ, R2 ;  /* 0x000000ffff0d7224 */ /* 0x000fe400078e0002 */
[----:B------:R-:W-:Y:S02]  /*2c900*/  IMAD.MOV.U32 R12, RZ, RZ, 0x1 ;  /* 0x00000001ff0c7424 */ /* 0x000fe400078e00ff */
[----:B------:R-:W-:-:S07]  /*2c910*/  IMAD.MOV.U32 R6, RZ, RZ, R14 ;  /* 0x000000ffff067224 */ /* 0x000fce00078e000e */
[----:B------:R-:W-:Y:S05]  /*2c920*/  WARPSYNC.COLLECTIVE R15, `(.L_x_3322) ;  /* 0x000000000f087348 */ /* 0x000fea0003c00000 */
[----:B------:R0:W1:Y:S02]  /*2c930*/  SHFL.IDX P6, R14, R13, R12, R11 ;  /* 0x0000000c0d0e7389 */ /* 0x00006400000c000b */
[----:B01----:R-:W-:Y:S01]  /*2c940*/  ENDCOLLECTIVE ;  /* 0x000000000000791b */ /* 0x003fe20003800000 */
.L_x_3322:
        /* <DEDUP_REMOVED lines=8> */
[----:B------:R-:W-:Y:S01]  /*2c9d0*/  ISETP.GE.AND P2, PT, R8, R3, PT ;  /* 0x000000030800720c */ /* 0x000fe20003f46270 */
[----:B------:R-:W-:-:S12]  /*2c9e0*/  IMAD.MOV.U32 R5, RZ, RZ, R14 ;  /* 0x000000ffff057224 */ /* 0x000fd800078e000e */
[----:B0-----:R-:W-:Y:S05]  /*2c9f0*/  WARPSYNC.COLLECTIVE R15, `(.L_x_3323) ;  /* 0x000000000f087348 */ /* 0x001fea0003c00000 */
[----:B------:R1:W2:Y:S02]  /*2ca00*/  SHFL.IDX P6, R14, R13, R12, R11 ;  /* 0x0000000c0d0e7389 */ /* 0x0002a400000c000b */
[----:B012---:R-:W-:Y:S01]  /*2ca10*/  ENDCOLLECTIVE ;  /* 0x000000000000791b */ /* 0x007fe20003800000 */
.L_x_3323:
        /* <DEDUP_REMOVED lines=8> */
.L_x_3324:
        /* <DEDUP_REMOVED lines=9> */
[----:B------:R-:W-:Y:S01]  /*2cb30*/  ISETP.GE.AND P2, PT, R5, R3, PT ;  /* 0x000000030500720c */ /* 0x000fe20003f46270 */
[----:B------:R-:W-:-:S12]  /*2cb40*/  IMAD.MOV.U32 R5, RZ, RZ, R14 ;  /* 0x000000ffff057224 */ /* 0x000fd800078e000e */
[----:B0-----:R-:W-:Y:S05]  /*2cb50*/  WARPSYNC.COLLECTIVE R15, `(.L_x_3325) ;  /* 0x000000000f087348 */ /* 0x001fea0003c00000 */
[----:B------:R1:W2:Y:S02]  /*2cb60*/  SHFL.IDX P6, R14, R13, R12, R11 ;  /* 0x0000000c0d0e7389 */ /* 0x0002a400000c000b */
[----:B012---:R-:W-:Y:S01]  /*2cb70*/  ENDCOLLECTIVE ;  /* 0x000000000000791b */ /* 0x007fe20003800000 */
.L_x_3325:
[----:B------:R-:W-:Y:S01]  /*2cb80*/  @P2 LOP3.LUT R22, R22, 0x40, RZ, 0xfc, !PT ;  /* 0x0000004016162812 */ /* 0x000fe200078efcff */
[----:B------:R-:W-:Y:S02]  /*2cb90*/  IMAD.MOV.U32 R13, RZ, RZ, R2 ;  /* 0x000000ffff0d7224 */ /* 0x000fe400078e0002 */
[----:B------:R-:W-:Y:S02]  /*2cba0*/  IMAD.MOV.U32 R12, RZ, RZ, 0x3 ;  /* 0x00000003ff0c7424 */ /* 0x000fe400078e00ff */
[----:B------:R-:W-:-:S07]  /*2cbb0*/  IMAD.MOV.U32 R6, RZ, RZ, R14 ;  /* 0x000000ffff067224 */ /* 0x000fce00078e000e */
[----:B------:R-:W-:Y:S05]  /*2cbc0*/  WARPSYNC.COLLECTIVE R15, `(.L_x_3326) ;  /* 0x000000000f087348 */ /* 0x000fea0003c00000 */
[----:B------:R0:W1:Y:S02]  /*2cbd0*/  SHFL.IDX P6, R14, R13, R12, R11 ;  /* 0x0000000c0d0e7389 */ /* 0x00006400000c000b */
[----:B01----:R-:W-:Y:S01]  /*2cbe0*/  ENDCOLLECTIVE ;  /* 0x000000000000791b */ /* 0x003fe20003800000 */
.L_x_3326:
        /* <DEDUP_REMOVED lines=12> */
.L_x_3327:
[----:B------:R-:W-:Y:S01]  /*2ccb0*/  IMAD.MOV.U32 R0, RZ, RZ, R14 ;  /* 0x000000ffff007224 */ /* 0x000fe200078e000e */
[----:B------:R-:W-:Y:S06]  /*2ccc0*/  BRA `(.L_x_3328) ;  /* 0xffffffb400d07947 */ /* 0x000fec000383ffff */
.L_x_3248:
        /* <DEDUP_REMOVED lines=47> */
.L_x_3330:
[----:B------:R-:W-:Y:S05]  /*2cfc0*/  BSYNC B0 ;  /* 0x0000000000007941 */ /* 0x000fea0003800000 */
.L_x_3329:
        /* <DEDUP_REMOVED lines=11> */
.L_x_3331:
[----:B------:R-:W-:-:S04]  /*2d080*/  LOP3.LUT R22, R22, 0xdfffffff, RZ, 0xc0, !PT ;  /* 0xdfffffff16167812 */ /* 0x000fc800078ec0ff */
[----:B------:R-:W-:-:S04]  /*2d090*/  @P1 LOP3.LUT R22, R22, 0x20000000, RZ, 0xfc, !PT ;  /* 0x2000000016161812 */ /* 0x000fc800078efcff */
[C---:B------:R-:W-:Y:S01]  /*2d0a0*/  LOP3.LUT P1, RZ, R22.reuse, 0x800, RZ, 0xc0, !PT ;  /* 0x0000080016ff7812 */ /* 0x040fe2000782c0ff */
        /* <DEDUP_REMOVED lines=36> */
.L_x_3332:
[----:B------:R-:W-:Y:S02]  /*2d2f0*/  IMAD.MOV.U32 R13, RZ, RZ, R0 ;  /* 0x000000ffff0d7224 */ /* 0x000fe400078e0000 */
[----:B------:R-:W-:-:S07]  /*2d300*/  IMAD.MOV.U32 R7, RZ, RZ, R14 ;  /* 0x000000ffff077224 */ /* 0x000fce00078e000e */
[----:B------:R-:W-:Y:S05]  /*2d310*/  WARPSYNC.COLLECTIVE R15, `(.L_x_3333) ;  /* 0x000000000f087348 */ /* 0x000fea0003c00000 */
[----:B------:R0:W1:Y:S02]  /*2d320*/  SHFL.IDX P6, R14, R13, R12, R11 ;  /* 0x0000000c0d0e7389 */ /* 0x00006400000c000b */
[----:B01----:R-:W-:Y:S01]  /*2d330*/  ENDCOLLECTIVE ;  /* 0x000000000000791b */ /* 0x003fe20003800000 */
.L_x_3333:
        /* <DEDUP_REMOVED lines=33> */
.L_x_3334:
[----:B------:R-:W-:Y:S02]  /*2d550*/  IMAD.MOV.U32 R13, RZ, RZ, R0 ;  /* 0x000000ffff0d7224 */ /* 0x000fe400078e0000 */
[----:B------:R-:W-:-:S07]  /*2d560*/  IMAD.MOV.U32 R7, RZ, RZ, R14 ;  /* 0x000000ffff077224 */ /* 0x000fce00078e000e */
[----:B------:R-:W-:Y:S05]  /*2d570*/  WARPSYNC.COLLECTIVE R15, `(.L_x_3335) ;  /* 0x000000000f087348 */ /* 0x000fea0003c00000 */
[----:B------:R0:W1:Y:S02]  /*2d580*/  SHFL.IDX P6, R14, R13, R12, R11 ;  /* 0x0000000c0d0e7389 */ /* 0x00006400000c000b */
[----:B01----:R-:W-:Y:S01]  /*2d590*/  ENDCOLLECTIVE ;  /* 0x000000000000791b */ /* 0x003fe20003800000 */
.L_x_3335:
        /* <DEDUP_REMOVED lines=27> */
.L_x_3336:
[----:B------:R-:W-:Y:S02]  /*2d750*/  IMAD.MOV.U32 R13, RZ, RZ, R0 ;  /* 0x000000ffff0d7224 */ /* 0x000fe400078e0000 */
[----:B------:R-:W-:-:S07]  /*2d760*/  IMAD.MOV.U32 R6, RZ, RZ, R14 ;  /* 0x000000ffff067224 */ /* 0x000fce00078e000e */
[----:B------:R-:W-:Y:S05]  /*2d770*/  WARPSYNC.COLLECTIVE R15, `(.L_x_3337) ;  /* 0x000000000f087348 */ /* 0x000fea0003c00000 */
[----:B------:R0:W1:Y:S02]  /*2d780*/  SHFL.IDX P6, R14, R13, R12, R11 ;  /* 0x0000000c0d0e7389 */ /* 0x00006400000c000b */
[----:B01----:R-:W-:Y:S01]  /*2d790*/  ENDCOLLECTIVE ;  /* 0x000000000000791b */ /* 0x003fe20003800000 */
.L_x_3337:
[----:B------:R-:W-:Y:S01]  /*2d7a0*/  IMAD.MOV.U32 R0, RZ, RZ, R14 ;  /* 0x000000ffff007224 */ /* 0x000fe200078e000e */
[----:B------:R-:W-:Y:S06]  /*2d7b0*/  BRA `(.L_x_3338) ;  /* 0xffffffb800487947 */ /* 0x000fec000383ffff */
.L_x_3253:
[----:B0-----:R0:W1:Y:S02]  /*2d7c0*/  SYNCS.PHASECHK.TRANS64.TRYWAIT P0, [R23+URZ+0x38820], R0 ;  /* 0x03882000170075a7 */ /* 0x001064000800017f */
[----:B-1----:R-:W-:Y:S05]  /*2d7d0*/  @!P0 NANOSLEEP.SYNCS 0x989680 ;  /* 0x009896800000895d */ /* 0x002fea0003900000 */
[----:B------:R-:W1:Y:S02]  /*2d7e0*/  @!P0 SYNCS.PHASECHK.TRANS64 P0, [R23+URZ+0x38820], R0 ;  /* 0x03882000170085a7 */ /* 0x000e64000800007f */
[----:B-1----:R-:W-:Y:S05]  /*2d7f0*/  @!P0 BRA `(.L_x_3253) ;  /* 0xfffffffc00f08947 */ /* 0x002fea000383ffff */
[----:B------:R-:W-:Y:S05]  /*2d800*/  BRA `(.L_x_3339) ;  /* 0xffffffb800e47947 */ /* 0x000fea000383ffff */
.L_x_3256:
[----:B0-----:R0:W1:Y:S02]  /*2d810*/  SYNCS.PHASECHK.TRANS64.TRYWAIT P0, [R17+URZ+0x38860], R0 ;  /* 0x03886000110075a7 */ /* 0x001064000800017f */
[----:B-1----:R-:W-:Y:S05]  /*2d820*/  @!P0 NANOSLEEP.SYNCS 0x989680 ;  /* 0x009896800000895d */ /* 0x002fea0003900000 */
[----:B------:R-:W1:Y:S02]  /*2d830*/  @!P0 SYNCS.PHASECHK.TRANS64 P0, [R17+URZ+0x38860], R0 ;  /* 0x03886000110085a7 */ /* 0x000e64000800007f */
[----:B-1----:R-:W-:Y:S05]  /*2d840*/  @!P0 BRA `(.L_x_3256) ;  /* 0xfffffffc00f08947 */ /* 0x002fea000383ffff */
[----:B------:R-:W-:Y:S05]  /*2d850*/  BRA `(.L_x_3340) ;  /* 0xffffffb800f47947 */ /* 0x000fea000383ffff */
.L_x_3257:
        /* <DEDUP_REMOVED lines=8> */
.L_x_3342:
[----:B------:R-:W-:Y:S05]  /*2d8e0*/  BSYNC B0 ;  /* 0x0000000000007941 */ /* 0x000fea0003800000 */
.L_x_3341:
        /* <DEDUP_REMOVED lines=15> */
.L_x_3343:
        /* <DEDUP_REMOVED lines=39> */
.L_x_3344:
[----:B------:R-:W-:Y:S02]  /*2dc50*/  IMAD.MOV.U32 R13, RZ, RZ, R5 ;  /* 0x000000ffff0d7224 */ /* 0x000fe400078e0005 */
[----:B------:R-:W-:-:S07]  /*2dc60*/  IMAD.MOV.U32 R3, RZ, RZ, R14 ;  /* 0x000000ffff037224 */ /* 0x000fce00078e000e */
[----:B------:R-:W-:Y:S05]  /*2dc70*/  WARPSYNC.COLLECTIVE R15, `(.L_x_3345) ;  /* 0x000000000f087348 */ /* 0x000fea0003c00000 */
[----:B------:R0:W1:Y:S02]  /*2dc80*/  SHFL.IDX P6, R14, R13, R12, R11 ;  /* 0x0000000c0d0e7389 */ /* 0x00006400000c000b */
[----:B01----:R-:W-:Y:S01]  /*2dc90*/  ENDCOLLECTIVE ;  /* 0x000000000000791b */ /* 0x003fe20003800000 */
.L_x_3345:
        /* <DEDUP_REMOVED lines=29> */
.L_x_3346:
[----:B------:R-:W-:Y:S02]  /*2de70*/  IMAD.MOV.U32 R13, RZ, RZ, R5 ;  /* 0x000000ffff0d7224 */ /* 0x000fe400078e0005 */
[----:B------:R-:W-:-:S07]  /*2de80*/  IMAD.MOV.U32 R7, RZ, RZ, R14 ;  /* 0x000000ffff077224 */ /* 0x000fce00078e000e */
[----:B------:R-:W-:Y:S05]  /*2de90*/  WARPSYNC.COLLECTIVE R15, `(.L_x_3347) ;  /* 0x000000000f087348 */ /* 0x000fea0003c00000 */
[----:B------:R0:W1:Y:S02]  /*2dea0*/  SHFL.IDX P6, R14, R13, R12, R11 ;  /* 0x0000000c0d0e7389 */ /* 0x00006400000c000b */
[----:B01----:R-:W-:Y:S01]  /*2deb0*/  ENDCOLLECTIVE ;  /* 0x000000000000791b */ /* 0x003fe20003800000 */
.L_x_3347:
        /* <DEDUP_REMOVED lines=29> */
.L_x_3348:
[----:B------:R-:W-:Y:S02]  /*2e090*/  IMAD.MOV.U32 R13, RZ, RZ, R5 ;  /* 0x000000ffff0d7224 */ /* 0x000fe400078e0005 */
[----:B------:R-:W-:-:S07]  /*2e0a0*/  IMAD.MOV.U32 R6, RZ, RZ, R14 ;  /* 0x000000ffff067224 */ /* 0x000fce00078e000e */
[----:B------:R-:W-:Y:S05]  /*2e0b0*/  WARPSYNC.COLLECTIVE R15, `(.L_x_3349) ;  /* 0x000000000f087348 */ /* 0x000fea0003c00000 */
[----:B------:R0:W1:Y:S02]  /*2e0c0*/  SHFL.IDX P6, R14, R13, R12, R11 ;  /* 0x0000000c0d0e7389 */ /* 0x00006400000c000b */
[----:B01----:R-:W-:Y:S01]  /*2e0d0*/  ENDCOLLECTIVE ;  /* 0x000000000000791b */ /* 0x003fe20003800000 */
.L_x_3349:
[----:B------:R-:W-:Y:S01]  /*2e0e0*/  IMAD.MOV.U32 R2, RZ, RZ, R14 ;  /* 0x000000ffff027224 */ /* 0x000fe200078e000e */
[----:B------:R-:W-:Y:S06]  /*2e0f0*/  BRA `(.L_x_3350) ;  /* 0xffffffb800887947 */ /* 0x000fec000383ffff */
.L_x_3264:
[----:B0-----:R0:W1:Y:S02]  /*2e100*/  SYNCS.PHASECHK.TRANS64.TRYWAIT P0, [R6+URZ+0x38840], R17 ;  /* 0x03884011060075a7 */ /* 0x001064000800017f */
[----:B-1----:R-:W-:Y:S05]  /*2e110*/  @!P0 NANOSLEEP.SYNCS 0x989680 ;  /* 0x009896800000895d */ /* 0x002fea0003900000 */
[----:B------:R-:W1:Y:S02]  /*2e120*/  @!P0 SYNCS.PHASECHK.TRANS64 P0, [R6+URZ+0x38840], R17 ;  /* 0x03884011060085a7 */ /* 0x000e64000800007f */
[----:B-1----:R-:W-:Y:S05]  /*2e130*/  @!P0 BRA `(.L_x_3264) ;  /* 0xfffffffc00f08947 */ /* 0x002fea000383ffff */
[----:B------:R-:W-:Y:S05]  /*2e140*/  BRA `(.L_x_3351) ;  /* 0xffffffc0001c7947 */ /* 0x000fea000383ffff */
.L_x_3265:
        /* <DEDUP_REMOVED lines=8> */
.L_x_3353:
[----:B------:R-:W-:Y:S05]  /*2e1d0*/  BSYNC B1 ;  /* 0x0000000000017941 */ /* 0x000fea0003800000 */
.L_x_3352:
        /* <DEDUP_REMOVED lines=9> */
.L_x_3354:
[----:B------:R-:W-:Y:S02]  /*2e270*/  IMAD.MOV.U32 R13, RZ, RZ, R27 ;  /* 0x000000ffff0d7224 */ /* 0x000fe400078e001b */
[----:B------:R-:W-:Y:S02]  /*2e280*/  IMAD.MOV.U32 R12, RZ, RZ, 0x1 ;  /* 0x00000001ff0c7424 */ /* 0x000fe400078e00ff */
[----:B------:R-:W-:-:S07]  /*2e290*/  IMAD.MOV.U32 R2, RZ, RZ, R14 ;  /* 0x000000ffff027224 */ /* 0x000fce00078e000e */
[----:B------:R-:W-:Y:S05]  /*2e2a0*/  WARPSYNC.COLLECTIVE R15, `(.L_x_3355) ;  /* 0x000000000f087348 */ /* 0x000fea0003c00000 */
[----:B------:R0:W1:Y:S02]  /*2e2b0*/  SHFL.IDX P6, R14, R13, R12, R11 ;  /* 0x0000000c0d0e7389 */ /* 0x00006400000c000b */
[----:B01----:R-:W-:Y:S01]  /*2e2c0*/  ENDCOLLECTIVE ;  /* 0x000000000000791b */ /* 0x003fe20003800000 */
.L_x_3355:
        /* <DEDUP_REMOVED lines=11> */
.L_x_3356:
[----:B------:R-:W-:Y:S02]  /*2e380*/  IMAD.MOV.U32 R13, RZ, RZ, R27 ;  /* 0x000000ffff0d7224 */ /* 0x000fe400078e001b */
[----:B------:R-:W-:Y:S02]  /*2e390*/  IMAD.MOV.U32 R12, RZ, RZ, 0x2 ;  /* 0x00000002ff0c7424 */ /* 0x000fe400078e00ff */
[----:B------:R-:W-:-:S07]  /*2e3a0*/  IMAD.MOV.U32 R2, RZ, RZ, R14 ;  /* 0x000000ffff027224 */ /* 0x000fce00078e000e */
[----:B------:R-:W-:Y:S05]  /*2e3b0*/  WARPSYNC.COLLECTIVE R15, `(.L_x_3357) ;  /* 0x000000000f087348 */ /* 0x000fea0003c00000 */
[----:B------:R0:W1:Y:S02]  /*2e3c0*/  SHFL.IDX P6, R14, R13, R12, R11 ;  /* 0x0000000c0d0e7389 */ /* 0x00006400000c000b */
[----:B01----:R-:W-:Y:S01]  /*2e3d0*/  ENDCOLLECTIVE ;  /* 0x000000000000791b */ /* 0x003fe20003800000 */
.L_x_3357:
        /* <DEDUP_REMOVED lines=11> */
.L_x_3358:
[----:B------:R-:W-:Y:S02]  /*2e490*/  IMAD.MOV.U32 R13, RZ, RZ, R27 ;  /* 0x000000ffff0d7224 */ /* 0x000fe400078e001b */
[----:B------:R-:W-:Y:S02]  /*2e4a0*/  IMAD.MOV.U32 R12, RZ, RZ, 0x3 ;  /* 0x00000003ff0c7424 */ /* 0x000fe400078e00ff */
[----:B------:R-:W-:-:S07]  /*2e4b0*/  IMAD.MOV.U32 R2, RZ, RZ, R14 ;  /* 0x000000ffff027224 */ /* 0x000fce00078e000e */
[----:B------:R-:W-:Y:S05]  /*2e4c0*/  WARPSYNC.COLLECTIVE R15, `(.L_x_3359) ;  /* 0x000000000f087348 */ /* 0x000fea0003c00000 */
[----:B------:R0:W1:Y:S02]  /*2e4d0*/  SHFL.IDX P6, R14, R13, R12, R11 ;  /* 0x0000000c0d0e7389 */ /* 0x00006400000c000b */
[----:B01----:R-:W-:Y:S01]  /*2e4e0*/  ENDCOLLECTIVE ;  /* 0x000000000000791b */ /* 0x003fe20003800000 */
.L_x_3359:
        /* <DEDUP_REMOVED lines=11> */
.L_x_3360:
[----:B------:R-:W-:Y:S01]  /*2e5a0*/  IMAD.MOV.U32 R2, RZ, RZ, R14 ;  /* 0x000000ffff027224 */ /* 0x000fe200078e000e */
[----:B------:R-:W-:Y:S06]  /*2e5b0*/  BRA `(.L_x_3361) ;  /* 0xffffffbc00ac7947 */ /* 0x000fec000383ffff */
.L_x_3270:
[----:B---3--:R3:W4:Y:S02]  /*2e5c0*/  SYNCS.PHASECHK.TRANS64.TRYWAIT P0, [R6+URZ+0x38860], R17 ;  /* 0x03886011060075a7 */ /* 0x008724000800017f */
[----:B----4-:R-:W-:Y:S05]  /*2e5d0*/  @!P0 NANOSLEEP.SYNCS 0x989680 ;  /* 0x009896800000895d */ /* 0x010fea0003900000 */
[----:B------:R-:W4:Y:S02]  /*2e5e0*/  @!P0 SYNCS.PHASECHK.TRANS64 P0, [R6+URZ+0x38860], R17 ;  /* 0x03886011060085a7 */ /* 0x000f24000800007f */
[----:B----4-:R-:W-:Y:S05]  /*2e5f0*/  @!P0 BRA `(.L_x_3270) ;  /* 0xfffffffc00f08947 */ /* 0x010fea000383ffff */
[----:B------:R-:W-:Y:S05]  /*2e600*/  BRA `(.L_x_3362) ;  /* 0xffffffbc00fc7947 */ /* 0x000fea000383ffff */
.L_x_3271:
        /* <DEDUP_REMOVED lines=8> */
.L_x_3364:
[----:B------:R-:W-:Y:S05]  /*2e690*/  BSYNC B1 ;  /* 0x0000000000017941 */ /* 0x000fea0003800000 */
.L_x_3363:
        /* <DEDUP_REMOVED lines=13> */
.L_x_3365:
        /* <DEDUP_REMOVED lines=17> */
.L_x_3366:
        /* <DEDUP_REMOVED lines=16> */
.L_x_3367:
        /* <DEDUP_REMOVED lines=19> */
.L_x_3368:
        /* <DEDUP_REMOVED lines=14> */
.L_x_3369:
        /* <DEDUP_REMOVED lines=16> */
.L_x_3370:
        /* <DEDUP_REMOVED lines=14> */
.L_x_3371:
[----:B------:R-:W-:Y:S05]  /*2ed70*/  BRA `(.L_x_3372) ;  /* 0xffffffbc00687947 */ /* 0x000fea000383ffff */
.L_x_3279:
        /* <DEDUP_REMOVED lines=8> */
.L_x_3374:
[----:B------:R-:W-:Y:S05]  /*2ee00*/  BSYNC B0 ;  /* 0x0000000000007941 */ /* 0x000fea0003800000 */
.L_x_3373:
        /* <DEDUP_REMOVED lines=9> */
.L_x_3375:
        /* <DEDUP_REMOVED lines=18> */
.L_x_3376:
[----:B------:R-:W-:Y:S01]  /*2efc0*/  IMAD.MOV.U32 R12, RZ, RZ, 0x2 ;  /* 0x00000002ff0c7424 */ /* 0x000fe200078e00ff */
[----:B------:R-:W-:-:S05]  /*2efd0*/  SEL R4, R14, RZ, P1 ;  /* 0x000000ff0e047207 */ /* 0x000fca0000800000 */
[----:B------:R-:W-:-:S04]  /*2efe0*/  IMAD.IADD R4, R17, 0x1, R4 ;  /* 0x0000000111047824 */ /* 0x000fc800078e0204 */
[----:B------:R-:W-:-:S07]  /*2eff0*/  IMAD.MOV.U32 R13, RZ, RZ, R4 ;  /* 0x000000ffff0d7224 */ /* 0x000fce00078e0004 */
[----:B------:R-:W-:Y:S05]  /*2f000*/  WARPSYNC.COLLECTIVE R15, `(.L_x_3377) ;  /* 0x000000000f087348 */ /* 0x000fea0003c00000 */
[----:B------:R0:W1:Y:S02]  /*2f010*/  SHFL.UP P6, R14, R13, R12, R11 ;  /* 0x0400000c0d0e7389 */ /* 0x00006400000c000b */
[----:B01----:R-:W-:Y:S01]  /*2f020*/  ENDCOLLECTIVE ;  /* 0x000000000000791b */ /* 0x003fe20003800000 */
.L_x_3377:
[----:B------:R-:W-:Y:S01]  /*2f030*/  IMAD.MOV.U32 R12, RZ, RZ, 0x4 ;  /* 0x00000004ff0c7424 */ /* 0x000fe200078e00ff */
[----:B------:R-:W-:-:S05]  /*2f040*/  SEL R3, R14, RZ, P2 ;  /* 0x000000ff0e037207 */ /* 0x000fca0001000000 */
[----:B------:R-:W-:-:S04]  /*2f050*/  IMAD.IADD R6, R4, 0x1, R3 ;  /* 0x0000000104067824 */ /* 0x000fc800078e0203 */
[----:B------:R-:W-:-:S07]  /*2f060*/  IMAD.MOV.U32 R13, RZ, RZ, R6 ;  /* 0x000000ffff0d7224 */ /* 0x000fce00078e0006 */
[----:B------:R-:W-:Y:S05]  /*2f070*/  WARPSYNC.COLLECTIVE R15, `(.L_x_3378) ;  /* 0x000000000f087348 */ /* 0x000fea0003c00000 */
[----:B------:R0:W1:Y:S02]  /*2f080*/  SHFL.UP P6, R14, R13, R12, R11 ;  /* 0x0400000c0d0e7389 */ /* 0x00006400000c000b */
[----:B01----:R-:W-:Y:S01]  /*2f090*/  ENDCOLLECTIVE ;  /* 0x000000000000791b */ /* 0x003fe20003800000 */
.L_x_3378:
[----:B------:R-:W-:Y:S01]  /*2f0a0*/  IMAD.MOV.U32 R12, RZ, RZ, 0x8 ;  /* 0x00000008ff0c7424 */ /* 0x000fe200078e00ff */
[----:B------:R-:W-:-:S05]  /*2f0b0*/  SEL R3, R14, RZ, P3 ;  /* 0x000000ff0e037207 */ /* 0x000fca0001800000 */
[----:B------:R-:W-:-:S04]  /*2f0c0*/  IMAD.IADD R2, R6, 0x1, R3 ;  /* 0x0000000106027824 */ /* 0x000fc800078e0203 */
[----:B------:R-:W-:-:S07]  /*2f0d0*/  IMAD.MOV.U32 R13, RZ, RZ, R2 ;  /* 0x000000ffff0d7224 */ /* 0x000fce00078e0002 */
[----:B------:R-:W-:Y:S05]  /*2f0e0*/  WARPSYNC.COLLECTIVE R15, `(.L_x_3379) ;  /* 0x000000000f087348 */ /* 0x000fea0003c00000 */
[----:B------:R0:W1:Y:S02]  /*2f0f0*/  SHFL.UP P6, R14, R13, R12, R11 ;  /* 0x0400000c0d0e7389 */ /* 0x00006400000c000b */
[----:B01----:R-:W-:Y:S01]  /*2f100*/  ENDCOLLECTIVE ;  /* 0x000000000000791b */ /* 0x003fe20003800000 */
.L_x_3379:
[----:B------:R-:W-:Y:S01]  /*2f110*/  IMAD.MOV.U32 R12, RZ, RZ, 0x10 ;  /* 0x00000010ff0c7424 */ /* 0x000fe200078e00ff */
[----:B------:R-:W-:-:S05]  /*2f120*/  SEL R3, R14, RZ, P4 ;  /* 0x000000ff0e037207 */ /* 0x000fca0002000000 */
[----:B------:R-:W-:-:S04]  /*2f130*/  IMAD.IADD R3, R2, 0x1, R3 ;  /* 0x0000000102037824 */ /* 0x000fc800078e0203 */
[----:B------:R-:W-:-:S07]  /*2f140*/  IMAD.MOV.U32 R13, RZ, RZ, R3 ;  /* 0x000000ffff0d7224 */ /* 0x000fce00078e0003 */
[----:B------:R-:W-:Y:S05]  /*2f150*/  WARPSYNC.COLLECTIVE R15, `(.L_x_3380) ;  /* 0x000000000f087348 */ /* 0x000fea0003c00000 */
[----:B------:R0:W1:Y:S02]  /*2f160*/  SHFL.UP P6, R14, R13, R12, R11 ;  /* 0x0400000c0d0e7389 */ /* 0x00006400000c000b */
[----:B01----:R-:W-:Y:S01]  /*2f170*/  ENDCOLLECTIVE ;  /* 0x000000000000791b */ /* 0x003fe20003800000 */
.L_x_3380:
        /* <DEDUP_REMOVED lines=8> */
.L_x_3381:
[----:B------:R-:W-:Y:S05]  /*2f200*/  BRA `(.L_x_3382) ;  /* 0xffffffbc00fc7947 */ /* 0x000fea000383ffff */
.L_x_3284:
        /* <DEDUP_REMOVED lines=8> */
.L_x_3384:
[----:B------:R-:W-:Y:S05]  /*2f290*/  BSYNC B0 ;  /* 0x0000000000007941 */ /* 0x000fea0003800000 */
.L_x_3383:
        /* <DEDUP_REMOVED lines=8> */
.L_x_3385:
[----:B------:R-:W-:Y:S01]  /*2f320*/  IMAD.MOV.U32 R12, RZ, RZ, 0x4 ;  /* 0x00000004ff0c7424 */ /* 0x000fe200078e00ff */
[----:B------:R-:W-:-:S05]  /*2f330*/  SEL R2, R14, RZ, P2 ;  /* 0x000000ff0e027207 */ /* 0x000fca0001000000 */
[----:B------:R-:W-:-:S04]  /*2f340*/  IMAD.IADD R2, R13, 0x1, R2 ;  /* 0x000000010d027824 */ /* 0x000fc800078e0202 */
[----:B------:R-:W-:-:S07]  /*2f350*/  IMAD.MOV.U32 R13, RZ, RZ, R2 ;  /* 0x000000ffff0d7224 */ /* 0x000fce00078e0002 */
[----:B------:R-:W-:Y:S05]  /*2f360*/  WARPSYNC.COLLECTIVE R15, `(.L_x_3386) ;  /* 0x000000000f087348 */ /* 0x000fea0003c00000 */
[----:B------:R0:W1:Y:S02]  /*2f370*/  SHFL.UP P6, R14, R13, R12, R11 ;  /* 0x0400000c0d0e7389 */ /* 0x00006400000c000b */
[----:B01----:R-:W-:Y:S01]  /*2f380*/  ENDCOLLECTIVE ;  /* 0x000000000000791b */ /* 0x003fe20003800000 */
.L_x_3386:
[----:B------:R-:W-:Y:S01]  /*2f390*/  IMAD.MOV.U32 R12, RZ, RZ, 0x8 ;  /* 0x00000008ff0c7424 */ /* 0x000fe200078e00ff */
[----:B------:R-:W-:-:S05]  /*2f3a0*/  SEL R3, R14, RZ, P3 ;  /* 0x000000ff0e037207 */ /* 0x000fca0001800000 */
[----:B------:R-:W-:-:S04]  /*2f3b0*/  IMAD.IADD R3, R2, 0x1, R3 ;  /* 0x0000000102037824 */ /* 0x000fc800078e0203 */
[----:B------:R-:W-:-:S07]  /*2f3c0*/  IMAD.MOV.U32 R13, RZ, RZ, R3 ;  /* 0x000000ffff0d7224 */ /* 0x000fce00078e0003 */
[----:B------:R-:W-:Y:S05]  /*2f3d0*/  WARPSYNC.COLLECTIVE R15, `(.L_x_3387) ;  /* 0x000000000f087348 */ /* 0x000fea0003c00000 */
[----:B------:R0:W1:Y:S02]  /*2f3e0*/  SHFL.UP P6, R14, R13, R12, R11 ;  /* 0x0400000c0d0e7389 */ /* 0x00006400000c000b */
[----:B01----:R-:W-:Y:S01]  /*2f3f0*/  ENDCOLLECTIVE ;  /* 0x000000000000791b */ /* 0x003fe20003800000 */
.L_x_3387:
[----:B------:R-:W-:Y:S01]  /*2f400*/  IMAD.MOV.U32 R12, RZ, RZ, 0x10 ;  /* 0x00000010ff0c7424 */ /* 0x000fe200078e00ff */
[----:B------:R-:W-:-:S05]  /*2f410*/  SEL R4, R14, RZ, P4 ;  /* 0x000000ff0e047207 */ /* 0x000fca0002000000 */
[----:B------:R-:W-:-:S04]  /*2f420*/  IMAD.IADD R4, R3, 0x1, R4 ;  /* 0x0000000103047824 */ /* 0x000fc800078e0204 */
[----:B------:R-:W-:-:S07]  /*2f430*/  IMAD.MOV.U32 R13, RZ, RZ, R4 ;  /* 0x000000ffff0d7224 */ /* 0x000fce00078e0004 */
[----:B------:R-:W-:Y:S05]  /*2f440*/  WARPSYNC.COLLECTIVE R15, `(.L_x_3388) ;  /* 0x000000000f087348 */ /* 0x000fea0003c00000 */
[----:B------:R0:W1:Y:S02]  /*2f450*/  SHFL.UP P6, R14, R13, R12, R11 ;  /* 0x0400000c0d0e7389 */ /* 0x00006400000c000b */
[----:B01----:R-:W-:Y:S01]  /*2f460*/  ENDCOLLECTIVE ;  /* 0x000000000000791b */ /* 0x003fe20003800000 */
.L_x_3388:
        /* <DEDUP_REMOVED lines=8> */
.L_x_3389:
[----:B------:R-:W-:Y:S05]  /*2f4f0*/  BRA `(.L_x_3390) ;  /* 0xffffffbc00dc7947 */ /* 0x000fea000383ffff */
.L_x_3286:
[----:B------:R-:W-:Y:S01]  /*2f500*/  BSSY B0, `(.L_x_3391) ;  /* 0x0000006000007945 */ /* 0x000fe20003800000 */
[----:B------:R-:W-:Y:S01]  /*2f510*/  PLOP3.LUT P6, PT, P6, PT, PT, 0x8, 0x0 ;  /* 0x000000000000781c */ /* 0x000fe200037ce170 */
[----:B------:R-:W-:-:S12]  /*2f520*/  IMAD.MOV.U32 R15, RZ, RZ, -0x1 ;  /* 0xffffffffff0f7424 */ /* 0x000fd800078e00ff */
[----:B01----:R-:W-:Y:S05]  /*2f530*/  WARPSYNC.COLLECTIVE R15, `(.L_x_3392) ;  /* 0x000000000f087348 */ /* 0x003fea0003c00000 */
[----:B------:R-:W-:Y:S01]  /*2f540*/  VOTE.ANY R14, PT, P6 ;  /* 0x00000000000e7806 */ /* 0x000fe200030e0100 */
[----:B01----:R-:W-:Y:S06]  /*2f550*/  ENDCOLLECTIVE ;  /* 0x000000000000791b */ /* 0x003fec0003800000 */
.L_x_3392:
[----:B------:R-:W-:Y:S05]  /*2f560*/  BSYNC B0 ;  /* 0x0000000000007941 */ /* 0x000fea0003800000 */
.L_x_3391:
        /* <DEDUP_REMOVED lines=9> */
.L_x_3393:
[----:B------:R-:W-:Y:S01]  /*2f600*/  IMAD.MOV.U32 R17, RZ, RZ, R14 ;  /* 0x000000ffff117224 */ /* 0x000fe200078e000e */
[----:B------:R-:W-:Y:S06]  /*2f610*/  BRA `(.L_x_3394) ;  /* 0xffffffbc00cc7947 */ /* 0x000fec000383ffff */
.L_x_3288:
[----:B------:R-:W-:Y:S01]  /*2f620*/  BSSY B0, `(.L_x_3395) ;  /* 0x0000007000007945 */ /* 0x000fe20003800000 */
[----:B------:R-:W-:Y:S02]  /*2f630*/  IMAD.MOV.U32 R13, RZ, RZ, R2 ;  /* 0x000000ffff0d7224 */ /* 0x000fe400078e0002 */
[----:B------:R-:W-:Y:S02]  /*2f640*/  IMAD.MOV.U32 R11, RZ, RZ, 0x1f ;  /* 0x0000001fff0b7424 */ /* 0x000fe400078e00ff */
[----:B------:R-:W-:-:S07]  /*2f650*/  IMAD.MOV.U32 R15, RZ, RZ, -0x1 ;  /* 0xffffffffff0f7424 */ /* 0x000fce00078e00ff */
[----:B0123--:R-:W-:Y:S05]  /*2f660*/  WARPSYNC.COLLECTIVE R15, `(.L_x_3396) ;  /* 0x000000000f087348 */ /* 0x00ffea0003c00000 */
[----:B------:R4:W0:Y:S02]  /*2f670*/  SHFL.IDX P6, R14, R13, R12, R11 ;  /* 0x0000000c0d0e7389 */ /* 0x00082400000c000b */
[----:B01234-:R-:W-:Y:S01]  /*2f680*/  ENDCOLLECTIVE ;  /* 0x000000000000791b */ /* 0x01ffe20003800000 */
.L_x_3396:
[----:B------:R-:W-:Y:S05]  /*2f690*/  BSYNC B0 ;  /* 0x0000000000007941 */ /* 0x000fea0003800000 */
.L_x_3395:
[----:B------:R-:W-:Y:S05]  /*2f6a0*/  BRA `(.L_x_3287) ;  /* 0xffffffbc00c47947 */ /* 0x000fea000383ffff */
.L_x_3292:
[----:B0-----:R0:W1:Y:S02]  /*2f6b0*/  SYNCS.PHASECHK.TRANS64.TRYWAIT P0, [R7+URZ+0x38820], R0 ;  /* 0x03882000070075a7 */ /* 0x001064000800017f */
[----:B-1----:R-:W-:Y:S05]  /*2f6c0*/  @!P0 NANOSLEEP.SYNCS 0x989680 ;  /* 0x009896800000895d */ /* 0x002fea0003900000 */
[----:B------:R-:W1:Y:S02]  /*2f6d0*/  @!P0 SYNCS.PHASECHK.TRANS64 P0, [R7+URZ+0x38820], R0 ;  /* 0x03882000070085a7 */ /* 0x000e64000800007f */
[----:B-1----:R-:W-:Y:S05]  /*2f6e0*/  @!P0 BRA `(.L_x_3292) ;  /* 0xfffffffc00f08947 */ /* 0x002fea000383ffff */
[----:B------:R-:W-:Y:S05]  /*2f6f0*/  BRA `(.L_x_3397) ;  /* 0xffffffc4003c7947 */ /* 0x000fea000383ffff */
.L_x_3293:
        /* <DEDUP_REMOVED lines=11> */
.L_x_3399:
[----:B------:R-:W-:Y:S05]  /*2f7b0*/  BSYNC B0 ;  /* 0x0000000000007941 */ /* 0x000fea0003800000 */
.L_x_3398:
[----:B------:R-:W-:Y:S05]  /*2f7c0*/  BRA `(.L_x_3400) ;  /* 0xffffffc400247947 */ /* 0x000fea000383ffff */
.L_x_3296:
[----:B------:R-:W-:Y:S01]  /*2f7d0*/  BSSY B1, `(.L_x_3401) ;  /* 0x0000006000017945 */ /* 0x000fe20003800000 */
[----:B------:R-:W-:-:S07]  /*2f7e0*/  IMAD.MOV.U32 R15, RZ, RZ, -0x1 ;  /* 0xffffffffff0f7424 */ /* 0x000fce00078e00ff */
[----:B0-234-:R-:W-:Y:S05]  /*2f7f0*/  WARPSYNC.COLLECTIVE R15, `(.L_x_3402) ;  /* 0x000000000f0c7348 */ /* 0x01dfea0003c00000 */
[----:B------:R-:W-:Y:S02]  /*2f800*/  ELECT P6, UR62, PT ;  /* 0x00000000003e782f */ /* 0x000fe400038c0000 */
[----:B------:R-:W-:Y:S01]  /*2f810*/  MOV R14, UR62 ;  /* 0x0000003e000e7c02 */ /* 0x000fe20008000f00 */
[----:B0-234-:R-:W-:Y:S10]  /*2f820*/  ENDCOLLECTIVE ;  /* 0x000000000000791b */ /* 0x01dff40003800000 */
.L_x_3402:
[----:B------:R-:W-:Y:S05]  /*2f830*/  BSYNC B1 ;  /* 0x0000000000017941 */ /* 0x000fea0003800000 */
.L_x_3401:
[----:B------:R-:W-:Y:S05]  /*2f840*/  BRA `(.L_x_3403) ;  /* 0xffffffc4001c7947 */ /* 0x000fea000383ffff */
.L_x_3298:
[----:B0-----:R0:W1:Y:S02]  /*2f850*/  SYNCS.PHASECHK.TRANS64.TRYWAIT P1, [R5+URZ+0x38840], R0 ;  /* 0x03884000050075a7 */ /* 0x001064000802017f */
[----:B-1----:R-:W-:Y:S05]  /*2f860*/  @!P1 NANOSLEEP.SYNCS 0x989680 ;  /* 0x009896800000995d */ /* 0x002fea0003900000 */
[----:B------:R-:W1:Y:S02]  /*2f870*/  @!P1 SYNCS.PHASECHK.TRANS64 P1, [R5+URZ+0x38840], R0 ;  /* 0x03884000050095a7 */ /* 0x000e64000802007f */
[----:B-1----:R-:W-:Y:S05]  /*2f880*/  @!P1 BRA `(.L_x_3298) ;  /* 0xfffffffc00f09947 */ /* 0x002fea000383ffff */
[----:B------:R-:W-:Y:S05]  /*2f890*/  BRA `(.L_x_3404) ;  /* 0xffffffc4003c7947 */ /* 0x000fea000383ffff */
.L_x_3300:
[----:B-1----:R1:W0:Y:S02]  /*2f8a0*/  SYNCS.PHASECHK.TRANS64.TRYWAIT P1, [R3+URZ+0x38840], R2 ;  /* 0x03884002030075a7 */ /* 0x002224000802017f */
[----:B0-----:R-:W-:Y:S05]  /*2f8b0*/  @!P1 NANOSLEEP.SYNCS 0x989680 ;  /* 0x009896800000995d */ /* 0x001fea0003900000 */
[----:B------:R-:W0:Y:S02]  /*2f8c0*/  @!P1 SYNCS.PHASECHK.TRANS64 P1, [R3+URZ+0x38840], R2 ;  /* 0x03884002030095a7 */ /* 0x000e24000802007f */
[----:B0-----:R-:W-:Y:S05]  /*2f8d0*/  @!P1 BRA `(.L_x_3300) ;  /* 0xfffffffc00f09947 */ /* 0x001fea000383ffff */
[----:B------:R-:W-:Y:S05]  /*2f8e0*/  BRA `(.L_x_3405) ;  /* 0xffffffc400487947 */ /* 0x000fea000383ffff */
.L_x_3302:
[----:B------:R0:W0:Y:S02]  /*2f8f0*/  SYNCS.PHASECHK.TRANS64.TRYWAIT P1, [R5+URZ+0x38860], R0 ;  /* 0x03886000050075a7 */ /* 0x000024000802017f */
[----:B0-----:R-:W-:Y:S05]  /*2f900*/  @!P1 NANOSLEEP.SYNCS 0x989680 ;  /* 0x009896800000995d */ /* 0x001fea0003900000 */
[----:B------:R-:W0:Y:S02]  /*2f910*/  @!P1 SYNCS.PHASECHK.TRANS64 P1, [R5+URZ+0x38860], R0 ;  /* 0x03886000050095a7 */ /* 0x000e24000802007f */
[----:B0-----:R-:W-:Y:S05]  /*2f920*/  @!P1 BRA `(.L_x_3302) ;  /* 0xfffffffc00f09947 */ /* 0x001fea000383ffff */
[----:B------:R-:W-:Y:S05]  /*2f930*/  BRA `(.L_x_3406) ;  /* 0xffffffc400447947 */ /* 0x000fea000383ffff */
        .type           $_ZN7cutlass13device_kernelIN5flash11enable_sm90INS1_16FlashAttnFwdSm90INS1_25CollectiveMainloopFwdSm90ILi2EN4cute5tupleIJNS5_1CILi1EEES8_S8_EEENS6_IJNS7_ILi64EEESA_SA_EEELi512ENS_6half_tEfNS_4arch4Sm90ELb0ELb1ELb1ELb1ELb1ELb0ELb1ELb0ELb0ELb1ELb0ELb0EEENS1_21CollectiveEpilogueFwdINS6_IJSA_NS7_ILi512EEESA_EEES9_SC_SE_Li256ELb1ELb1ELb0ELb0EEENS1_36VarlenDynamicPersistentTileSchedulerILi64ELi64ELi256ELi128ELb0ELb1ELb1ELb1ELb0ELb1EEEEEEEEEvNT_6ParamsE$_ZZN5flash25CollectiveMainloopFwdSm90ILi2EN4cute5tupleIJNS1_1CILi1EEES4_S4_EEENS2_IJNS3_ILi64EEES6_S6_EEELi512EN7cutlass6half_tEfNS8_4arch4Sm90ELb0ELb1ELb1ELb1ELb1ELb0ELb1ELb0ELb0ELb1ELb0ELb0EE3mmaINS_16FlashAttnFwdSm90ISC_NS_21CollectiveEpilogueFwdINS2_IJS6_NS3_ILi512EEES6_EEES5_S9_SB_Li256ELb1ELb1ELb0ELb0EEENS_36VarlenDynamicPersistentTileSchedulerILi64ELi64ELi256ELi128ELb0ELb1ELb1ELb1ELb0ELb1EEEE13SharedStorageENS1_6TensorINS1_11ArrayEngineIfLm128EEENS1_6LayoutINS2_IJNS2_IJNS3_ILi2EEESR_NS3_ILi32EEEEEES4_S4_EEENS2_IJNS2_IJS4_SR_NS3_ILi4EEEEEENS3_ILi0EEESX_EEEEEEENS_7SoftmaxILi2ELi0EEEEEbRKNSC_6ParamsENS8_13PipelineAsyncILi2EEES17_RNS8_13PipelineStateILj2EEERT0_RT1_iRiRKNS_16SeqlenInfoQKNewKILb1ELb0EEENS2_IJiiiiEEERT_ENKUliT_T0_T1_E_clIZSD_ISM_S10_S12_EbS15_S17_S17_S1A_S1C_S1E_iS1F_S1J_S1K_S1M_EUlRS1N_iE1_NS3_ILb0EEENS3_ILb1EEEEEDaiS1N_S1O_S1P_,@function
        .size           $_ZN7cutlass13device_kernelIN5flash11enable_sm90INS1_16FlashAttnFwdSm90INS1_25CollectiveMainloopFwdSm90ILi2EN4cute5tupleIJNS5_1CILi1EEES8_S8_EEENS6_IJNS7_ILi64EEESA_SA_EEELi512ENS_6half_tEfNS_4arch4Sm90ELb0ELb1ELb1ELb1ELb1ELb0ELb1ELb0ELb0ELb1ELb0ELb0EEENS1_21CollectiveEpilogueFwdINS6_IJSA_NS7_ILi512EEESA_EEES9_SC_SE_Li256ELb1ELb1ELb0ELb0EEENS1_36VarlenDynamicPersistentTileSchedulerILi64ELi64ELi256ELi128ELb0ELb1ELb1ELb1ELb0ELb1EEEEEEEEEvNT_6ParamsE$_ZZN5flash25CollectiveMainloopFwdSm90ILi2EN4cute5tupleIJNS1_1CILi1EEES4_S4_EEENS2_IJNS3_ILi64EEES6_S6_EEELi512EN7cutlass6half_tEfNS8_4arch4Sm90ELb0ELb1ELb1ELb1ELb1ELb0ELb1ELb0ELb0ELb1ELb0ELb0EE3mmaINS_16FlashAttnFwdSm90ISC_NS_21CollectiveEpilogueFwdINS2_IJS6_NS3_ILi512EEES6_EEES5_S9_SB_Li256ELb1ELb1ELb0ELb0EEENS_36VarlenDynamicPersistentTileSchedulerILi64ELi64ELi256ELi128ELb0ELb1ELb1ELb1ELb0ELb1EEEE13SharedStorageENS1_6TensorINS1_11ArrayEngineIfLm128EEENS1_6LayoutINS2_IJNS2_IJNS3_ILi2EEESR_NS3_ILi32EEEEEES4_S4_EEENS2_IJNS2_IJS4_SR_NS3_ILi4EEEEEENS3_ILi0EEESX_EEEEEEENS_7SoftmaxILi2ELi0EEEEEbRKNSC_6ParamsENS8_13PipelineAsyncILi2EEES17_RNS8_13PipelineStateILj2EEERT0_RT1_iRiRKNS_16SeqlenInfoQKNewKILb1ELb0EEENS2_IJiiiiEEERT_ENKUliT_T0_T1_E_clIZSD_ISM_S10_S12_EbS15_S17_S17_S1A_S1C_S1E_iS1F_S1J_S1K_S1M_EUlRS1N_iE1_NS3_ILb0EEENS3_ILb1EEEEEDaiS1N_S1O_S1P_,(.L_x_5813 - $_ZN7cutlass13device_kernelIN5flash11enable_sm90INS1_16FlashAttnFwdSm90INS1_25CollectiveMainloopFwdSm90ILi2EN4cute5tupleIJNS5_1CILi1EEES8_S8_EEENS6_IJNS7_ILi64EEESA_SA_EEELi512ENS_6half_tEfNS_4arch4Sm90ELb0ELb1ELb1ELb1ELb1ELb0ELb1ELb0ELb0ELb1ELb0ELb0EEENS1_21CollectiveEpilogueFwdINS6_IJSA_NS7_ILi512EEESA_EEES9_SC_SE_Li256ELb1ELb1ELb0ELb0EEENS1_36VarlenDynamicPersistentTileSchedulerILi64ELi64ELi256ELi128ELb0ELb1ELb1ELb1ELb0ELb1EEEEEEEEEvNT_6ParamsE$_ZZN5flash25CollectiveMainloopFwdSm90ILi2EN4cute5tupleIJNS1_1CILi1EEES4_S4_EEENS2_IJNS3_ILi64EEES6_S6_EEELi512EN7cutlass6half_tEfNS8_4arch4Sm90ELb0ELb1ELb1ELb1ELb1ELb0ELb1ELb0ELb0ELb1ELb0ELb0EE3mmaINS_16FlashAttnFwdSm90ISC_NS_21CollectiveEpilogueFwdINS2_IJS6_NS3_ILi512EEES6_EEES5_S9_SB_Li256ELb1ELb1ELb0ELb0EEENS_36VarlenDynamicPersistentTileSchedulerILi64ELi64ELi256ELi128ELb0ELb1ELb1ELb1ELb0ELb1EEEE13SharedStorageENS1_6TensorINS1_11ArrayEngineIfLm128EEENS1_6LayoutINS2_IJNS2_IJNS3_ILi2EEESR_NS3_ILi32EEEEEES4_S4_EEENS2_IJNS2_IJS4_SR_NS3_ILi4EEEEEENS3_ILi0EEESX_EEEEEEENS_7SoftmaxILi2ELi0EEEEEbRKNSC_6ParamsENS8_13PipelineAsyncILi2EEES17_RNS8_13PipelineStateILj2EEERT0_RT1_iRiRKNS_16SeqlenInfoQKNewKILb1ELb0EEENS2_IJiiiiEEERT_ENKUliT_T0_T1_E_clIZSD_ISM_S10_S12_EbS15_S17_S17_S1A_S1C_S1E_iS1F_S1J_S1K_S1M_EUlRS1N_iE1_NS3_ILb0EEENS3_ILb1EEEEEDaiS1N_S1O_S1P_)
$_ZN7cutlass13device_kernelIN5flash11enable_sm90INS1_16FlashAttnFwdSm90INS1_25CollectiveMainloopFwdSm90ILi2EN4cute5tupleIJNS5_1CILi1EEES8_S8_EEENS6_IJNS7_ILi64EEESA_SA_EEELi512ENS_6half_tEfNS_4arch4Sm90ELb0ELb1ELb1ELb1ELb1ELb0ELb1ELb0ELb0ELb1ELb0ELb0EEENS1_21CollectiveEpilogueFwdINS6_IJSA_NS7_ILi512EEESA_EEES9_SC_SE_Li256ELb1ELb1ELb0ELb0EEENS1_36VarlenDynamicPersistentTileSchedulerILi64ELi64ELi256ELi128ELb0ELb1ELb1ELb1ELb0ELb1EEEEEEEEEvNT_6ParamsE$_ZZN5flash25CollectiveMainloopFwdSm90ILi2EN4cute5tupleIJNS1_1CILi1EEES4_S4_EEENS2_IJNS3_ILi64EEES6_S6_EEELi512EN7cutlass6half_tEfNS8_4arch4Sm90ELb0ELb1ELb1ELb1ELb1ELb0ELb1ELb0ELb0ELb1ELb0ELb0EE3mmaINS_16FlashAttnFwdSm90ISC_NS_21CollectiveEpilogueFwdINS2_IJS6_NS3_ILi512EEES6_EEES5_S9_SB_Li256ELb1ELb1ELb0ELb0EEENS_36VarlenDynamicPersistentTileSchedulerILi64ELi64ELi256ELi128ELb0ELb1ELb1ELb1ELb0ELb1EEEE13SharedStorageENS1_6TensorINS1_11ArrayEngineIfLm128EEENS1_6LayoutINS2_IJNS2_IJNS3_ILi2EEESR_NS3_ILi32EEEEEES4_S4_EEENS2_IJNS2_IJS4_SR_NS3_ILi4EEEEEENS3_ILi0EEESX_EEEEEEENS_7SoftmaxILi2ELi0EEEEEbRKNSC_6ParamsENS8_13PipelineAsyncILi2EEES17_RNS8_13PipelineStateILj2EEERT0_RT1_iRiRKNS_16SeqlenInfoQKNewKILb1ELb0EEENS2_IJiiiiEEERT_ENKUliT_T0_T1_E_clIZSD_ISM_S10_S12_EbS15_S17_S17_S1A_S1C_S1E_iS1F_S1J_S1K_S1M_EUlRS1N_iE1_NS3_ILb0EEENS3_ILb1EEEEEDaiS1N_S1O_S1P_:
        /* <DEDUP_REMOVED lines=48> */
.L_x_3408:
[----:B------:R-:W-:Y:S05]  /*2fc40*/  BSYNC B2 ;  /* 0x0000000000027941 */ /* 0x000fea0003800000 */
.L_x_3407:
        /* <DEDUP_REMOVED lines=17> */
.L_x_3410:
[----:B------:R-:W-:Y:S05]  /*2fd60*/  BSYNC B2 ;  /* 0x0000000000027941 */ /* 0x000fea0003800000 */
.L_x_3409:
        /* <DEDUP_REMOVED lines=10> */
.L_x_3412:
[----:B------:R-:W-:Y:S05]  /*2fe10*/  BSYNC B2 ;  /* 0x0000000000027941 */ /* 0x000fea0003800000 */
.L_x_3411:
        /* <DEDUP_REMOVED lines=92> */
.L_x_3415:
[----:B------:R-:W-:Y:S05]  /*303e0*/  BSYNC B2 ;  /* 0x0000000000027941 */ /* 0x000fea0003800000 */
.L_x_3414:
        /* <DEDUP_REMOVED lines=17> */
.L_x_3417:
[----:B------:R-:W-:Y:S05]  /*30500*/  BSYNC B2 ;  /* 0x0000000000027941 */ /* 0x000fea0003800000 */
.L_x_3416:
        /* <DEDUP_REMOVED lines=10> */
.L_x_3419:
[----:B------:R-:W-:Y:S05]  /*305b0*/  BSYNC B2 ;  /* 0x0000000000027941 */ /* 0x000fea0003800000 */
.L_x_3418:
        /* <DEDUP_REMOVED lines=581> */
.L_x_3422:
[----:B------:R-:W-:Y:S05]  /*32a10*/  BSYNC B2 ;  /* 0x0000000000027941 */ /* 0x000fea0003800000 */
.L_x_3421:
        /* <DEDUP_REMOVED lines=45> */
[----:B------:R-:W-:Y:S01]  /*32cf0*/  LOP3.LUT R63, RZ, R63, RZ, 0x33, !PT ;  /* 0x0000003fff3f7212 */ /* 0x000fe200078e33ff */
        /* <DEDUP_REMOVED lines=23> */
[----:B------:R-:W-:-:S03]  /*32e70*/  LOP3.LUT R21, R21, 0x1ffffffe, RZ, 0xc0, !PT ;  /* 0x1ffffffe15157812 */ /* 0x000fc600078ec0ff */
[----:B------:R-:W-:Y:S02]  /*32e80*/  IMAD.IADD R26, R25, 0x1, -R26 ;  /* 0x00000001191a7824 */ /* 0x000fe400078e0a1a */
[----:B------:R-:W-:Y:S01]  /*32e90*/  FMUL.FTZ R38, R38, R20 ;  /* 0x0000001426267220 */ /* 0x000fe20000410000 */
[----:B------:R-:W-:Y:S02]  /*32ea0*/  IMAD.IADD R21, R28, 0x1, -R21 ;  /* 0x000000011c157824 */ /* 0x000fe400078e0a15 */
[----:B------:R-:W-:Y:S01]  /*32eb0*/  IMAD.U32 R26, R15, 0x10, R26 ;  /* 0x000000100f1a7824 */ /* 0x000fe200078e001a */
[----:B------:R0:W4:Y:S03]  /*32ec0*/  MUFU.TANH R70, R38 ;  /* 0x0000002600467308 */ /* 0x0001260000002400 */
[----:B0-----:R-:W-:-:S04]  /*32ed0*/  IMAD R38, R21, 0x8, R26 ;  /* 0x0000000815267824 */ /* 0x001fc800078e021a */
[----:B------:R-:W-:-:S04]  /*32ee0*/  @P0 IMAD.HI.U32 R59, R38, R59, RZ ;  /* 0x0000003b263b0227 */ /* 0x000fc800078e00ff */
[----:B------:R-:W-:Y:S01]  /*32ef0*/  FMUL.FTZ R31, R31, R20 ;  /* 0x000000141f1f7220 */ /* 0x000fe20000410000 */
[----:B------:R-:W-:Y:S01]  /*32f00*/  @P0 SHF.R.U32.HI R38, RZ, R62, R59 ;  /* 0x0000003eff260219 */ /* 0x000fe2000001163b */
[----:B------:R-:W-:Y:S02]  /*32f10*/  IMAD.SHL.U32 R59, R0, 0x40, RZ ;  /* 0x00000040003b7824 */ /* 0x000fe400078e00ff */
[-C--:B------:R-:W-:Y:S01]  /*32f20*/  FMUL.FTZ R35, R35, R20.reuse ;  /* 0x0000001423237220 */ /* 0x080fe20000410000 */
[-C--:B------:R-:W-:Y:S01]  /*32f30*/  FMUL.FTZ R36, R36, R20.reuse ;  /* 0x0000001424247220 */ /* 0x080fe20000410000 */
[-C--:B------:R-:W-:Y:S01]  /*32f40*/  FMUL.FTZ R37, R37, R20.reuse ;  /* 0x0000001425257220 */ /* 0x080fe20000410000 */
[----:B------:R-:W0:Y:S01]  /*32f50*/  SHFL.IDX PT, R26, R38, RZ, 0x1c1f ;  /* 0x001c1fff261a7589 */ /* 0x000e2200000e0000 */
[----:B------:R-:W-:Y:S01]  /*32f60*/  LOP3.LUT R15, R14, 0x7ffffffc, RZ, 0xc0, !PT ;  /* 0x7ffffffc0e0f7812 */ /* 0x000fe200078ec0ff */
[-C--:B------:R-:W-:Y:S01]  /*32f70*/  FMUL.FTZ R58, R30, R20.reuse ;  /* 0x000000141e3a7220 */ /* 0x080fe20000410000 */
[----:B------:R-:W0:Y:S01]  /*32f80*/  MUFU.TANH R67, R31 ;  /* 0x0000001f00437308 */ /* 0x000e220000002400 */
[----:B------:R-:W-:Y:S01]  /*32f90*/  IADD3 R14, -R59, 0x1, RZ ;  /* 0x000000013b0e7810 */ /* 0x000fe20007ffe1ff */
[-C--:B------:R-:W-:Y:S01]  /*32fa0*/  FMUL.FTZ R29, R29, R20.reuse ;  /* 0x000000141d1d7220 */ /* 0x080fe20000410000 */
[-C--:B------:R-:W-:Y:S01]  /*32fb0*/  FMUL.FTZ R32, R32, R20.reuse ;  /* 0x0000001420207220 */ /* 0x080fe20000410000 */
[-C--:B------:R-:W-:Y:S01]  /*32fc0*/  FMUL.FTZ R33, R33, R20.reuse ;  /* 0x0000001421217220 */ /* 0x080fe20000410000 */
[-C--:B------:R-:W-:Y:S01]  /*32fd0*/  FMUL.FTZ R40, R40, R20.reuse ;  /* 0x0000001428287220 */ /* 0x080fe20000410000 */
[-C--:B------:R-:W-:Y:S01]  /*32fe0*/  FMUL.FTZ R41, R41, R20.reuse ;  /* 0x0000001429297220 */ /* 0x080fe20000410000 */
[-C--:B------:R-:W-:Y:S01]  /*32ff0*/  FMUL.FTZ R42, R42, R20.reuse ;  /* 0x000000142a2a7220 */ /* 0x080fe20000410000 */
        /* <DEDUP_REMOVED lines=9> */
[-C--:B-1----:R-:W-:Y:S01]  /*33090*/  FMUL.FTZ R35, R43, R20.reuse ;  /* 0x000000142b237220 */ /* 0x082fe20000410000 */
[-C--:B------:R-:W-:Y:S01]  /*330a0*/  FMUL.FTZ R52, R52, R20.reuse ;  /* 0x0000001434347220 */ /* 0x080fe20000410000 */
[-C--:B------:R-:W-:Y:S01]  /*330b0*/  FMUL.FTZ R53, R53, R20.reuse ;  /* 0x0000001435357220 */ /* 0x080fe20000410000 */
[-C--:B------:R-:W-:Y:S01]  /*330c0*/  FMUL.FTZ R54, R54, R20.reuse ;  /* 0x0000001436367220 */ /* 0x080fe20000410000 */
[-C--:B------:R-:W-:Y:S01]  /*330d0*/  FMUL.FTZ R34, R34, R20.reuse ;  /* 0x0000001422227220 */ /* 0x080fe20000410000 */
[----:B------:R-:W-:-:S02]  /*330e0*/  FMUL.FTZ R39, R39, R20 ;  /* 0x0000001427277220 */ /* 0x000fc40000410000 */
[----:B------:R1:W0:Y:S01]  /*330f0*/  MUFU.TANH R31, R37 ;  /* 0x00000025001f7308 */ /* 0x0002220000002400 */
[-C--:B--2---:R-:W-:Y:S01]  /*33100*/  FMUL.FTZ R36, R46, R20.reuse ;  /* 0x000000142e247220 */ /* 0x084fe20000410000 */
[----:B------:R-:W-:Y:S01]  /*33110*/  FMUL.FTZ R20, R55, R20 ;  /* 0x0000001437147220 */ /* 0x000fe20000410000 */
[----:B-1----:R-:W-:-:S05]  /*33120*/  IMAD.IADD R37, R24, 0x1, -R15 ;  /* 0x0000000118257824 */ /* 0x002fca00078e0a0f */
[----:B------:R-:W1:Y:S01]  /*33130*/  MUFU.TANH R11, R11 ;  /* 0x0000000b000b7308 */ /* 0x000e620000002400 */
[----:B------:R-:W-:-:S07]  /*33140*/  IMAD R14, R37, -0x2, R14 ;  /* 0xfffffffe250e7824 */ /* 0x000fce00078e020e */
[----:B------:R-:W2:Y:S01]  /*33150*/  MUFU.TANH R13, R13 ;  /* 0x0000000d000d7308 */ /* 0x000ea20000002400 */
[----:B------:R-:W-:-:S07]  /*33160*/  IADD3 R14, -R56, R14, R57 ;  /* 0x0000000e380e7210 */ /* 0x000fce0007ffe139 */
        /* <DEDUP_REMOVED lines=21> */
[----:B------:R-:W-:Y:S02]  /*332c0*/  IMAD.IADD R63, R14, 0x1, R63 ;  /* 0x000000010e3f7824 */ /* 0x000fe400078e023f */
[----:B------:R-:W-:-:S03]  /*332d0*/  IMAD.IADD R64, R64, 0x1, -R59 ;  /* 0x0000000140407824 */ /* 0x000fc600078e0a3b */
[----:B------:R0:W1:Y:S08]  /*332e0*/  MUFU.TANH R68, R34 ;  /* 0x0000002200447308 */ /* 0x0000700000002400 */
[----:B------:R3:W1:Y:S01]  /*332f0*/  MUFU.TANH R71, R39 ;  /* 0x0000002700477308 */ /* 0x0006620000002400 */
[--C-:B0-----:R-:W-:Y:S02]  /*33300*/  IMAD.IADD R34, R63, 0x1, R26.reuse ;  /* 0x000000013f227824 */ /* 0x101fe400078e021a */
[----:B---3--:R-:W-:Y:S01]  /*33310*/  IMAD.IADD R39, R61, 0x1, R26 ;  /* 0x000000013d277824 */ /* 0x008fe200078e021a */
[----:B--2-4-:R-:W-:Y:S06]  /*33320*/  @!P1 BRA `(.L_x_3424) ;  /* 0x0000000000889947 */ /* 0x014fec0003800000 */
        /* <DEDUP_REMOVED lines=16> */
.L_x_3428:
[----:B------:R-:W-:Y:S05]  /*33430*/  BSYNC B4 ;  /* 0x0000000000047941 */ /* 0x000fea0003800000 */
.L_x_3427:
[----:B------:R-:W-:Y:S01]  /*33440*/  LOP3.LUT R15, RZ, R15, RZ, 0x33, !PT ;  /* 0x0000000fff0f7212 */ /* 0x000fe200078e33ff */
[----:B------:R-:W-:Y:S06]  /*33450*/  BRA `(.L_x_3429) ;  /* 0x0000000000287947 */ /* 0x000fec0003800000 */
.L_x_3426:
        /* <DEDUP_REMOVED lines=10> */
.L_x_3429:
[----:B------:R-:W-:Y:S05]  /*33500*/  BSYNC B3 ;  /* 0x0000000000037941 */ /* 0x000fea0003800000 */
.L_x_3425:
[----:B------:R-:W-:-:S04]  /*33510*/  IMAD R14, R12, R15, -R59 ;  /* 0x0000000f0c0e7224 */ /* 0x000fc800078e0a3b */
[----:B------:R-:W-:-:S05]  /*33520*/  IMAD R15, R37, -0x2, R14 ;  /* 0xfffffffe250f7824 */ /* 0x000fca00078e020e */
[----:B------:R-:W-:Y:S02]  /*33530*/  VIMNMX R34, R34, R15, !PT ;  /* 0x0000000f22227248 */ /* 0x000fe40007fe0100 */
[----:B------:R-:W-:-:S07]  /*33540*/  VIADDMNMX R39, R15, R12, R39, PT ;  /* 0x0000000c0f277246 */ /* 0x000fce0003800127 */
.L_x_3424:
[----:B------:R-:W-:Y:S05]  /*33550*/  BSYNC B2 ;  /* 0x0000000000027941 */ /* 0x000fea0003800000 */
.L_x_3423:
        /* <DEDUP_REMOVED lines=14> */
[C---:B------:R-:W-:Y:S02]  /*33640*/  ISETP.LT.OR P2, PT, R39.reuse, 0x11, P2 ;  /* 0x000000112700780c */ /* 0x040fe40001741670 */
        /* <DEDUP_REMOVED lines=23> */
[----:B------:R-:W-:Y:S01]  /*337c0*/  FSEL R27, R40, -INF , !P2 ;  /* 0xff800000281b7808 */ /* 0x000fe20005000000 */
[----:B0-----:R-:W-:Y:S01]  /*337d0*/  IMAD.IADD R40, R63, 0x1, R38 ;  /* 0x000000013f287824 */ /* 0x001fe200078e0226 */
        /* <DEDUP_REMOVED lines=56> */
.L_x_3435:
[----:B------:R-:W-:Y:S05]  /*33b60*/  BSYNC B4 ;  /* 0x0000000000047941 */ /* 0x000fea0003800000 */
.L_x_3434:
[----:B------:R-:W-:Y:S01]  /*33b70*/  LOP3.LUT R57, RZ, R57, RZ, 0x33, !PT ;  /* 0x00000039ff397212 */ /* 0x000fe200078e33ff */
[----:B------:R-:W-:Y:S06]  /*33b80*/  BRA `(.L_x_3436) ;  /* 0x0000000000287947 */ /* 0x000fec0003800000 */
.L_x_3433:
        /* <DEDUP_REMOVED lines=10> */
.L_x_3436:
[----:B------:R-:W-:Y:S05]  /*33c30*/  BSYNC B3 ;  /* 0x0000000000037941 */ /* 0x000fea0003800000 */
.L_x_3432:
[----:B------:R-:W-:-:S04]  /*33c40*/  IMAD R8, R12, R57, -R59 ;  /* 0x000000390c087224 */ /* 0x000fc800078e0a3b */
[----:B------:R-:W-:-:S05]  /*33c50*/  IMAD R37, R37, -0x2, R8 ;  /* 0xfffffffe25257824 */ /* 0x000fca00078e0208 */
[----:B------:R-:W-:Y:S02]  /*33c60*/  VIADDMNMX R39, R37, R12, R39, PT ;  /* 0x0000000c25277246 */ /* 0x000fe40003800127 */
[----:B------:R-:W-:-:S07]  /*33c70*/  VIMNMX R40, R40, R37, !PT ;  /* 0x0000002528287248 */ /* 0x000fce0007fe0100 */
.L_x_3431:
[----:B------:R-:W-:Y:S05]  /*33c80*/  BSYNC B2 ;  /* 0x0000000000027941 */ /* 0x000fea0003800000 */
.L_x_3430:
[----:B------:R-:W2:Y:S01]  /*33c90*/  LDL.64 R8, [R7+0x70] ;  /* 0x0000700007087983 */ /* 0x000ea20000100a00 */
[----:B------:R-:W-:Y:S02]  /*33ca0*/  R2UR UR4, R4 ;  /* 0x00000000040472ca */ /* 0x000fe400000e0000 */
[----:B------:R-:W-:Y:S02]  /*33cb0*/  R2UR UR5, R5 ;  /* 0x00000000050572ca */ /* 0x000fe400000e0000 */
[----:B------:R-:W-:Y:S02]  /*33cc0*/  ISETP.GT.AND P0, PT, R40, 0x1, !P0 ;  /* 0x000000012800780c */ /* 0x000fe40004704270 */
        /* <DEDUP_REMOVED lines=14> */
[----:B-1----:R-:W-:Y:S02]  /*33db0*/  FSEL R57, R68, -INF , !P0 ;  /* 0xff80000044397808 */ /* 0x002fe40004000000 */
        /* <DEDUP_REMOVED lines=23> */
[----:B------:R-:W-:Y:S02]  /*33f30*/  ISETP.GT.AND P1, PT, R40, 0x28, !P1 ;  /* 0x000000282800780c */ /* 0x000fe40004f24270 */
[----:B------:R-:W-:-:S02]  /*33f40*/  ISETP.LT.OR P0, PT, R39, 0x22, P0 ;  /* 0x000000222700780c */ /* 0x000fc40000701670 */
[C---:B------:R-:W-:Y:S02]  /*33f50*/  ISETP.GT.AND P2, PT, R40.reuse, 0x29, !P2 ;  /* 0x000000292800780c */ /* 0x040fe40005744270 */
[----:B------:R-:W-:Y:S02]  /*33f60*/  ISETP.LT.OR P1, PT, R39, 0x29, P1 ;  /* 0x000000292700780c */ /* 0x000fe40000f21670 */
[----:B------:R-:W-:Y:S02]  /*33f70*/  FSEL R63, R35, -INF , !P0 ;  /* 0xff800000233f7808 */ /* 0x000fe40004000000 */
[----:B------:R-:W-:Y:S02]  /*33f80*/  ISETP.GT.AND P3, PT, R40, 0x30, !P3 ;  /* 0x000000302800780c */ /* 0x000fe40005f64270 */
[----:B------:R-:W-:Y:S02]  /*33f90*/  ISETP.LT.OR P2, PT, R39, 0x2a, P2 ;  /* 0x0000002a2700780c */ /* 0x000fe40001741670 */
[----:B------:R-:W-:-:S02]  /*33fa0*/  FSEL R73, R36, -INF , !P1 ;  /* 0xff80000024497808 */ /* 0x000fc40004800000 */
[C---:B------:R-:W-:Y:S02]  /*33fb0*/  ISETP.GT.AND P4, PT, R40.reuse, 0x31, !P4 ;  /* 0x000000312800780c */ /* 0x040fe40006784270 */
[----:B------:R-:W-:Y:S02]  /*33fc0*/  ISETP.LT.OR P3, PT, R39, 0x31, P3 ;  /* 0x000000312700780c */ /* 0x000fe40001f61670 */
[----:B------:R-:W-:Y:S02]  /*33fd0*/  FSEL R75, R47, -INF , !P2 ;  /* 0xff8000002f4b7808 */ /* 0x000fe40005000000 */
[----:B------:R-:W-:Y:S02]  /*33fe0*/  ISETP.GT.AND P5, PT, R40, 0x38, !P5 ;  /* 0x000000382800780c */ /* 0x000fe40006fa4270 */
[----:B------:R-:W-:Y:S02]  /*33ff0*/  ISETP.LT.OR P4, PT, R39, 0x32, P4 ;  /* 0x000000322700780c */ /* 0x000fe40002781670 */
[----:B------:R-:W-:-:S02]  /*34000*/  FSEL R77, R50, -INF , !P3 ;  /* 0xff800000324d7808 */ /* 0x000fc40005800000 */
[----:B------:R-:W-:Y:S02]  /*34010*/  ISETP.GT.AND P6, PT, R40, 0x39, !P6 ;  /* 0x000000392800780c */ /* 0x000fe400077c4270 */
[----:B------:R-:W-:Y:S01]  /*34020*/  ISETP.LT.OR P5, PT, R39, 0x39, P5 ;  /* 0x000000392700780c */ /* 0x000fe20002fa1670 */
[----:B------:R-:W3:Y:S01]  /*34030*/  LD.E R40, desc[UR4][R8.64+0x10] ;  /* 0x0000100408287980 */ /* 0x000ee2000c101900 */
[----:B------:R-:W-:Y:S02]  /*34040*/  FSEL R79, R51, -INF , !P4 ;  /* 0xff800000334f7808 */ /* 0x000fe40006000000 */
[----:B------:R-:W-:Y:S02]  /*34050*/  ISETP.LT.OR P6, PT, R39, 0x3a, P6 ;  /* 0x0000003a2700780c */ /* 0x000fe400037c1670 */
[----:B------:R-:W-:Y:S02]  /*34060*/  FSEL R81, R54, -INF , !P5 ;  /* 0xff80000036517808 */ /* 0x000fe40006800000 */
[----:B------:R-:W-:-:S02]  /*34070*/  R2UR UR6, R4 ;  /* 0x00000000040672ca */ /* 0x000fc400000e0000 */
[----:B------:R-:W-:Y:S02]  /*34080*/  R2UR UR7, R5 ;  /* 0x00000000050772ca */ /* 0x000fe400000e0000 */
[----:B------:R-:W-:-:S11]  /*34090*/  FSEL R83, R43, -INF , !P6 ;  /* 0xff8000002b537808 */ /* 0x000fd60007000000 */
[----:B------:R-:W4:Y:S01]  /*340a0*/  LD.E R41, desc[UR6][R8.64+0x14] ;  /* 0x0000140608297980 */ /* 0x000f22000c101900 */
        /* <DEDUP_REMOVED lines=33> */
[----:B------:R-:W-:Y:S04]  /*342c0*/  ST.E.64 desc[UR4][R8.64], R36 ;  /* 0x0000002408007985 */ /* 0x000fe8000c101b04 */
[----:B------:R-:W2:Y:S01]  /*342d0*/  LD.E R44, desc[UR6][R8.64+0x4] ;  /* 0x00000406082c7980 */ /* 0x000ea2000c101900 */
[----:B0-----:R-:W-:-:S05]  /*342e0*/  FMNMX.FTZ R11, R36, R11, !PT ;  /* 0x0000000b240b7209 */ /* 0x001fca0007810000 */
[----:B------:R-:W0:Y:S02]  /*342f0*/  SHFL.BFLY PT, R38, R11, 0x1, 0x1f ;  /* 0x0c201f000b267f89 */ /* 0x000e2400000e0000 */
[----:B0-----:R-:W-:Y:S02]  /*34300*/  FMNMX.FTZ R35, R11, R38, !PT ;  /* 0x000000260b237209 */ /* 0x001fe40007810000 */
[----:B------:R-:W5:Y:S04]  /*34310*/  LD.E R38, desc[UR4][R8.64+0x20] ;  /* 0x0000200408267980 */ /* 0x000f68000c101900 */
[----:B------:R-:W-:Y:S04]  /*34320*/  ST.E desc[UR4][R8.64], R35 ;  /* 0x0000002308007985 */ /* 0x000fe8000c101904 */
[----:B------:R-:W3:Y:S01]  /*34330*/  LD.E R39, desc[UR6][R8.64] ;  /* 0x0000000608277980 */ /* 0x000ee2000c101900 */
[----:B------:R-:W-:-:S02]  /*34340*/  R2UR UR8, R4 ;  /* 0x00000000040872ca */ /* 0x000fc400000e0000 */
[----:B------:R-:W-:Y:S01]  /*34350*/  R2UR UR9, R5 ;  /* 0x00000000050972ca */ /* 0x000fe200000e0000 */
[----:B--2---:R-:W0:Y:S02]  /*34360*/  SHFL.BFLY PT, R11, R44, 0x2, 0x1f ;  /* 0x0c401f002c0b7f89 */ /* 0x004e2400000e0000 */
        /* <DEDUP_REMOVED lines=9> */
[----:B-----5:R-:W-:Y:S02]  /*34400*/  FMUL.FTZ R11, R11, R38 ;  /* 0x000000260b0b7220 */ /* 0x020fe40000410000 */
[----:B------:R-:W-:-:S04]  /*34410*/  FMUL.FTZ R12, R38, R13 ;  /* 0x0000000d260c7220 */ /* 0x000fc80000410000 */
[----:B------:R-:W0:Y:S08]  /*34420*/  MUFU.EX2 R11, R11 ;  /* 0x0000000b000b7308 */ /* 0x000e300000000800 */
[----:B------:R-:W4:Y:S01]  /*34430*/  MUFU.EX2 R12, R12 ;  /* 0x0000000c000c7308 */ /* 0x000f220000000800 */
[----:B------:R1:W-:Y:S01]  /*34440*/  ST.E desc[UR4][R8.64+0x4], R35 ;  /* 0x0000042308007985 */ /* 0x0003e2000c101904 */
[----:B0-----:R-:W-:Y:S01]  /*34450*/  FMUL.FTZ R13, R11, R40 ;  /* 0x000000280b0d7220 */ /* 0x001fe20000410000 */
[----:B----4-:R-:W-:-:S04]  /*34460*/  FMUL.FTZ R41, R12, R41 ;  /* 0x000000290c297220 */ /* 0x010fc80000410000 */
        /* <DEDUP_REMOVED lines=21> */
.L_x_3438:
[----:B------:R-:W-:Y:S05]  /*345c0*/  BSYNC B2 ;  /* 0x0000000000027941 */ /* 0x000fea0003800000 */
.L_x_3437:
        /* <DEDUP_REMOVED lines=13> */
.L_x_3440:
[----:B------:R-:W-:Y:S05]  /*346a0*/  BSYNC B2 ;  /* 0x0000000000027941 */ /* 0x000fea0003800000 */
.L_x_3439:
        /* <DEDUP_REMOVED lines=1394> */
[----:B------:R-:W-:Y:S01]  /*39dd0*/  R2UR UR17, R5 ;  /* 0x00000000051172ca */ /* 0x000fe200000e0000 */
[----:B------:R-:W-:-:S02]  /*39de0*/  VIADD R12, R10, 0x100 ;  /* 0x000001000a0c7836 */ /* 0x000fc40000000000 */
        /* <DEDUP_REMOVED lines=1912> */
.L_x_3442:
[----:B------:R-:W-:Y:S05]  /*41570*/  BSYNC B2 ;  /* 0x0000000000027941 */ /* 0x000fea0003800000 */
.L_x_3441:
        /* <DEDUP_REMOVED lines=12> */
[----:B0-----:R-:W-:Y:S05]  /*41640*/  RET.REL.NODEC R4 `(_ZN7cutlass13device_kernelIN5flash11enable_sm90INS1_16FlashAttnFwdSm90INS1_25CollectiveMainloopFwdSm90ILi2EN4cute5tupleIJNS5_1CILi1EEES8_S8_EEENS6_IJNS7_ILi64EEESA_SA_EEELi512ENS_6half_tEfNS_4arch4Sm90ELb0ELb1ELb1ELb1ELb1ELb0ELb1ELb0ELb0ELb1ELb0ELb0EEENS1_21CollectiveEpilogueFwdINS6_IJSA_NS7_ILi512EEESA_EEES9_SC_SE_Li256ELb1ELb1ELb0ELb0EEENS1_36VarlenDynamicPersistentTileSchedulerILi64ELi64ELi256ELi128ELb0ELb1ELb1ELb1ELb0ELb1EEEEEEEEEvNT_6ParamsE) ;  /* 0xfffffbe8046c7950 */ /* 0x001fea0003c3ffff */
.L_x_3413:
[----:B0-----:R0:W1:Y:S02]  /*41650*/  SYNCS.PHASECHK.TRANS64.TRYWAIT P0, [R11+URZ], R24 ;  /* 0x000000180b0075a7 */ /* 0x001064000800017f */
[----:B-1----:R-:W-:Y:S05]  /*41660*/  @!P0 NANOSLEEP.SYNCS 0x989680 ;  /* 0x009896800000895d */ /* 0x002fea0003900000 */
[----:B------:R-:W1:Y:S02]  /*41670*/  @!P0 SYNCS.PHASECHK.TRANS64 P0, [R11+URZ], R24 ;  /* 0x000000180b0085a7 */ /* 0x000e64000800007f */
[----:B-1----:R-:W-:Y:S05]  /*41680*/  @!P0 BRA `(.L_x_3413) ;  /* 0xfffffffc00f08947 */ /* 0x002fea000383ffff */
[----:B------:R-:W-:Y:S05]  /*41690*/  BRA `(.L_x_3412) ;  /* 0xfffffee400dc7947 */ /* 0x000fea000383ffff */
.L_x_3420:
[----:B0-----:R0:W1:Y:S02]  /*416a0*/  SYNCS.PHASECHK.TRANS64.TRYWAIT P0, [R56+URZ], R57 ;  /* 0x00000039380075a7 */ /* 0x001064000800017f */
[----:B-1----:R-:W-:Y:S05]  /*416b0*/  @!P0 NANOSLEEP.SYNCS 0x989680 ;  /* 0x009896800000895d */ /* 0x002fea0003900000 */
[----:B------:R-:W1:Y:S02]  /*416c0*/  @!P0 SYNCS.PHASECHK.TRANS64 P0, [R56+URZ], R57 ;  /* 0x00000039380085a7 */ /* 0x000e64000800007f */
[----:B-1----:R-:W-:Y:S05]  /*416d0*/  @!P0 BRA `(.L_x_3420) ;  /* 0xfffffffc00f08947 */ /* 0x002fea000383ffff */
[----:B------:R-:W-:Y:S05]  /*416e0*/  BRA `(.L_x_3419) ;  /* 0xfffffeec00b07947 */ /* 0x000fea000383ffff */
.L_x_3443:
        /* <DEDUP_REMOVED lines=9> */
.L_x_5813:


//--------------------- .text._ZN7cutlass13device_kernelIN5flash11enable_sm90INS1_16FlashAttnFwdSm90INS1_25CollectiveMainloopFwdSm90ILi2EN4cute5tupleIJNS5_1CILi1EEES8_S8_EEENS6_IJNS7_ILi64EEESA_SA_EEELi512ENS_6half_tEfNS_4arch4Sm90ELb0ELb1ELb1ELb1ELb1ELb1ELb1ELb0ELb0ELb1ELb0ELb0EEENS1_21CollectiveEpilogueFwdINS6_IJSA_NS7_ILi512EEESA_EEES9_SC_SE_Li256ELb1ELb1ELb0ELb0EEENS1_36VarlenDynamicPersistentTileSchedulerILi64ELi64ELi256ELi128ELb0ELb1ELb1ELb1ELb0ELb1EEEEEEEEEvNT_6ParamsE --------------------------
	.section	.text._ZN7cutlass13device_kernelIN5flash11enable_sm90INS1_16FlashAttnFwdSm90INS1_25CollectiveMainloopFwdSm90ILi2EN4cute5tupleIJNS5_1CILi1EEES8_S8_EEENS6_IJNS7_ILi64EEESA_SA_EEELi512ENS_6half_tEfNS_4arch4Sm90ELb0ELb1ELb1ELb1ELb1ELb1ELb1ELb0ELb0ELb1ELb0ELb0EEENS1_21CollectiveEpilogueFwdINS6_IJSA_NS7_ILi512EEESA_EEES9_SC_SE_Li256ELb1ELb1ELb0ELb0EEENS1_36VarlenDynamicPersistentTileSchedulerILi64ELi64ELi256ELi128ELb0ELb1ELb1ELb1ELb0ELb1EEEEEEEEEvNT_6ParamsE,"ax",@progbits
	.align	128
.text._ZN7cutlass13device_kernelIN5flash11enable_sm90INS1_16FlashAttnFwdSm90INS1_25CollectiveMainloopFwdSm90ILi2EN4cute5tupleIJNS5_1CILi1EEES8_S8_EEENS6_IJNS7_ILi64EEESA_SA_EEELi512ENS_6half_tEfNS_4arch4Sm90ELb0ELb1ELb1ELb1ELb1ELb1ELb1ELb0ELb0ELb1ELb0ELb0EEENS1_21CollectiveEpilogueFwdINS6_IJSA_NS7_ILi512EEESA_EEES9_SC_SE_Li256ELb1ELb1ELb0ELb0EEENS1_36VarlenDynamicPersistentTileSchedulerILi64ELi64ELi256ELi128ELb0ELb1ELb1ELb1ELb0ELb1EEEEEEEEEvNT_6ParamsE:
        .type           _ZN7cutlass13device_kernelIN5flash11enable_sm90INS1_16FlashAttnFwdSm90INS1_25CollectiveMainloopFwdSm90ILi2EN4cute5tupleIJNS5_1CILi1EEES8_S8_EEENS6_IJNS7_ILi64EEESA_SA_EEELi512ENS_6half_tEfNS_4arch4Sm90ELb0ELb1ELb1ELb1ELb1ELb1ELb1ELb0ELb0ELb1ELb0ELb0EEENS1_21CollectiveEpilogueFwdINS6_IJSA_NS7_ILi512EEESA_EEES9_SC_SE_Li256ELb1ELb1ELb0ELb0EEENS1_36VarlenDynamicPersistentTileSchedulerILi64ELi64ELi256ELi128ELb0ELb1ELb1ELb1ELb0ELb1EEEEEEEEEvNT_6ParamsE,@function
        .size           _ZN7cutlass13device_kernelIN5flash11enable_sm90INS1_16FlashAttnFwdSm90INS1_25CollectiveMainloopFwdSm90ILi2EN4cute5tupleIJNS5_1CILi1EEES8_S8_EEENS6_IJNS7_ILi64EEESA_SA_EEELi512ENS_6half_tEfNS_4arch4Sm90ELb0ELb1ELb1ELb1ELb1ELb1ELb1ELb0ELb0ELb1ELb0ELb0EEENS1_21CollectiveEpilogueFwdINS6_IJSA_NS7_ILi512EEESA_EEES9_SC_SE_Li256ELb1ELb1ELb0ELb0EEENS1_36VarlenDynamicPersistentTileSchedulerILi64ELi64ELi256ELi128ELb0ELb1ELb1ELb1ELb0ELb1EEEEEEEEEvNT_6ParamsE,(.L_x_5815 - _ZN7cutlass13device_kernelIN5flash11enable_sm90INS1_16FlashAttnFwdSm90INS1_25CollectiveMainloopFwdSm90ILi2EN4cute5tupleIJNS5_1CILi1EEES8_S8_EEENS6_IJNS7_ILi64EEESA_SA_EEELi512ENS_6half_tEfNS_4arch4Sm90ELb0ELb1ELb1ELb1ELb1ELb1ELb1ELb0ELb0ELb1ELb0ELb0EEENS1_21CollectiveEpilogueFwdINS6_IJSA_NS7_ILi512EEESA_EEES9_SC_SE_Li256ELb1ELb1ELb0ELb0EEENS1_36VarlenDynamicPersistentTileSchedulerILi64ELi64ELi256ELi128ELb0ELb1ELb1ELb1ELb0ELb1EEEEEEEEEvNT_6ParamsE)
        .other          _ZN7cutlass13device_kernelIN5flash11enable_sm90INS1_16FlashAttnFwdSm90INS1_25CollectiveMainloopFwdSm90ILi2EN4cute5tupleIJNS5_1CILi1EEES8_S8_EEENS6_IJNS7_ILi64EEESA_SA_EEELi512ENS_6half_tEfNS_4arch4Sm90ELb0ELb1ELb1ELb1ELb1ELb1ELb1ELb0ELb0ELb1ELb0ELb0EEENS1_21CollectiveEpilogueFwdINS6_IJSA_NS7_ILi512EEESA_EEES9_SC_SE_Li256ELb1ELb1ELb0ELb0EEENS1_36VarlenDynamicPersistentTileSchedulerILi64ELi64ELi256ELi128ELb0ELb1ELb1ELb1ELb0ELb1EEEEEEEEEvNT_6ParamsE,@"STO_CUDA_ENTRY STV_DEFAULT"
_ZN7cutlass13device_kernelIN5flash11enable_sm90INS1_16FlashAttnFwdSm90INS1_25CollectiveMainloopFwdSm90ILi2EN4cute5tupleIJNS5_1CILi1EEES8_S8_EEENS6_IJNS7_ILi64EEESA_SA_EEELi512ENS_6half_tEfNS_4arch4Sm90ELb0ELb1ELb1ELb1ELb1ELb1ELb1ELb0ELb0ELb1ELb0ELb0EEENS1_21CollectiveEpilogueFwdINS6_IJSA_NS7_ILi512EEESA_EEES9_SC_SE_Li256ELb1ELb1ELb0ELb0EEENS1_36VarlenDynamicPersistentTileSchedulerILi64ELi64ELi256ELi128ELb0ELb1ELb1ELb1ELb0ELb1EEEEEEEEEvNT_6ParamsE:
[----:B------:R-:W0:Y:S02]  /*0000*/  LDC R1, c[0x0][0x28] ;  /* 0x00000a00ff017b82 */ /* 0x000e240000000800 */
[----:B0-----:R-:W-:-:S05]  /*0010*/  VIADD R1, R1, 0xfffffba0 ;  /* 0xfffffba001017836 */ /* 0x001fca0000000000 */
[----:B------:R-:W-:Y:S01]  /*0020*/  R2UR UR4, R1 ;  /* 0x00000000010472ca */ /* 0x000fe200000e0000 */
[----:B------:R-:W0:Y:S01]  /*0030*/  S2R R3, SR_TID.X ;  /* 0x0000000000037919 */ /* 0x000e220000002100 */
[----:B------:R-:W-:Y:S01]  /*0040*/  ELECT P0, URZ, PT ;  /* 0x00000000003f782f */ /* 0x000fe20003800000 */
[----:B------:R-:W-:Y:S01]  /*0050*/  BSSY B0, `(.L_x_3444) ;  /* 0x0000012000007945 */ /* 0x000fe20003800000 */
[----:B------:R-:W-:Y:S01]  /*0060*/  ULDC UR38, c[0x0][0x20] ;  /* 0x0000080000267ab9 */ /* 0x000fe20000000800 */
[----:B------:R-:W-:-:S08]  /*0070*/  ULDC UR37, c[0x0][0x24] ;  /* 0x0000090000257ab9 */ /* 0x000fd00000000800 */
[----:B------:R-:W-:-:S04]  /*0080*/  UIADD3 UR38, UP0, UR4, UR38, URZ ;  /* 0x0000002604267290 */ /* 0x000fc8000ff1e03f */
[----:B------:R-:W-:Y:S01]  /*0090*/  UIADD3.X UR37, URZ, UR37, URZ, UP0, !UPT ;  /* 0x000000253f257290 */ /* 0x000fe200087fe43f */
[--C-:B0-----:R-:W-:Y:S02]  /*00a0*/  SHF.R.U32.HI R0, RZ, 0x5, R3.reuse ;  /* 0x00000005ff007819 */ /* 0x101fe40000011603 */
[----:B------:R-:W-:-:S03]  /*00b0*/  SHF.R.U32.HI R3, RZ, 0x7, R3 ;  /* 0x00000007ff037819 */ /* 0x000fc60000011603 */
        /* <DEDUP_REMOVED lines=11> */
.L_x_3445:
[----:B------:R-:W-:Y:S05]  /*0170*/  BSYNC B0 ;  /* 0x0000000000007941 */ /* 0x000fea0003800000 */
.L_x_3444:
        /* <DEDUP_REMOVED lines=17> */
[----:B------:R-:W-:Y:S01]  /*0290*/  @UP0 USHF.L.U32 UR6, UR6, 0x1, URZ ;  /* 0x0000000106060899 */ /* 0x000fe2000800063f */
[----:B------:R-:W-:-:S03]  /*02a0*/  VOTEU.ANY UP0, P0 ;  /* 0x00000000003f7886 */ /* 0x000fc60000000100 */
[----:B------:R-:W-:Y:S01]  /*02b0*/  UISETP.NE.AND UP3, UPT, UR41, URZ, UPT ;  /* 0x0000003f2900728c */ /* 0x000fe2000bf65270 */
[----:B------:R-:W0:Y:S02]  /*02c0*/  FENCE.VIEW.ASYNC.S ;  /* 0x00000000000073c6 */ /* 0x000e240000000000 */
[----:B0-----:R0:W1:Y:S01]  /*02d0*/  @UP0 SYNCS.EXCH.64 URZ, [UR8+0x38800], UR4 ;  /* 0x03880004083f05b2 */ /* 0x0010620008000100 */
[----:B------:R-:W-:Y:S01]  /*02e0*/  UP2UR UR42, UPR, URZ, 0x8 ;  /* 0x000000083f2a7883 */ /* 0x000fe20008000000 */
[----:B------:R0:W2:Y:S03]  /*02f0*/  @UP1 SYNCS.EXCH.64 URZ, [UR8+0x38810], UR4 ;  /* 0x03881004083f15b2 */ /* 0x0000a60008000100 */
[----:B------:R0:W3:Y:S01]  /*0300*/  @UP2 SYNCS.EXCH.64 URZ, [UR8+0x38820], UR6 ;  /* 0x03882006083f25b2 */ /* 0x0000e20008000100 */
[----:B------:R-:W-:Y:S07]  /*0310*/  @P1 BRA `(.L_x_3446) ;  /* 0x0000000000381947 */ /* 0x000fee0003800000 */
        /* <DEDUP_REMOVED lines=13> */
[----:B----4-:R-:W-:Y:S01]  /*03f0*/  NOP ;  /* 0x0000000000007918 */ /* 0x010fe20000000000 */
.L_x_3446:
[----:B------:R-:W4:Y:S01]  /*0400*/  SHFL.IDX PT, R2, R0, RZ, 0x1f ;  /* 0x00001fff00027589 */ /* 0x000f2200000e0000 */
[----:B------:R-:W-:Y:S01]  /*0410*/  NOP ;  /* 0x0000000000007918 */ /* 0x000fe20000000000 */
[----:B----4-:R-:W-:-:S13]  /*0420*/  ISETP.NE.AND P0, PT, R2, RZ, PT ;  /* 0x000000ff0200720c */ /* 0x010fda0003f05270 */
        /* <DEDUP_REMOVED lines=18> */
[----:B----4-:R-:W-:Y:S01]  /*0550*/  NOP ;  /* 0x0000000000007918 */ /* 0x010fe20000000000 */
.L_x_3447:
[----:B------:R-:W4:Y:S01]  /*0560*/  SHFL.IDX PT, R2, R0, RZ, 0x1f ;  /* 0x00001fff00027589 */ /* 0x000f2200000e0000 */
[----:B------:R-:W-:Y:S01]  /*0570*/  NOP ;  /* 0x0000000000007918 */ /* 0x000fe20000000000 */
[----:B----4-:R-:W-:-:S13]  /*0580*/  ISETP.NE.AND P0, PT, R2, RZ, PT ;  /* 0x000000ff0200720c */ /* 0x010fda0003f05270 */
        /* <DEDUP_REMOVED lines=15> */
.L_x_3448:
        /* <DEDUP_REMOVED lines=22> */
.L_x_3449:
        /* <DEDUP_REMOVED lines=22> */
.L_x_3450:
[----:B------:R-:W-:Y:S01]  /*0940*/  UISETP.NE.AND UP0, UPT, UR41, URZ, UPT ;  /* 0x0000003f2900728c */ /* 0x000fe2000bf05270 */
[----:B------:R-:W-:Y:S01]  /*0950*/  NOP ;  /* 0x0000000000007918 */ /* 0x000fe20000000000 */
[----:B------:R-:W-:Y:S01]  /*0960*/  ULDC.64 UR46, c[0x0][0x208] ;  /* 0x00008200002e7ab9 */ /* 0x000fe20000000a00 */
[----:B------:R-:W-:Y:S01]  /*0970*/  BSSY B9, `(.L_x_3451) ;  /* 0x00034fe000097945 */ /* 0x000fe20003800000 */
[----:B0123--:R-:W-:Y:S02]  /*0980*/  BAR.SYNC.DEFER_BLOCKING 0x0 ;  /* 0x0000000000007b1d */ /* 0x00ffe40000010000 */
[----:B------:R-:W-:-:S13]  /*0990*/  PLOP3.LUT P0, PT, PT, PT, UP0, 0x40, 0x0 ;  /* 0x000000000000781c */ /* 0x000fda0003f0e808 */
[----:B------:R-:W-:Y:S05]  /*09a0*/  @P0 BRA `(.L_x_3452) ;  /* 0x000002c400000947 */ /* 0x000fea0003800000 */
.L_x_3453:
[----:B------:R-:W-:-:S08]  /*09b0*/  NOP ;  /* 0x0000000000007918 */ /* 0x000fd00000000000 */
[----:B------:R-:W0:Y:S02]  /*09c0*/  USETMAXREG.TRY_ALLOC.CTAPOOL UP0, 0xe8 ;  /* 0x000000e8000079c8 */ /* 0x000e240008000600 */
[----:B0-----:R-:W-:-:S13]  /*09d0*/  PLOP3.LUT P0, PT, PT, PT, UP0, 0x80, 0x0 ;  /* 0x000000000000781c */ /* 0x001fda0003f0f008 */
[----:B------:R-:W-:Y:S05]  /*09e0*/  @!P0 BRA `(.L_x_3453) ;  /* 0xfffffffc00f08947 */ /* 0x000fea000383ffff */
[----:B------:R-:W0:Y:S01]  /*09f0*/  S2R R0, SR_TID.X ;  /* 0x0000000000007919 */ /* 0x000e220000002100 */
[----:B------:R-:W1:Y:S01]  /*0a00*/  S2UR UR4, SR_CgaCtaId ;  /* 0x00000000000479c3 */ /* 0x000e620000008800 */
[----:B------:R-:W-:Y:S04]  /*0a10*/  STL.64 [R1+0x1c8], RZ ;  /* 0x0001c8ff01007387 */ /* 0x000fe80000100a00 */
[----:B------:R-:W-:Y:S04]  /*0a20*/  STL [R1+0x1d0], RZ ;  /* 0x0001d0ff01007387 */ /* 0x000fe80000100800 */
[----:B------:R-:W-:Y:S01]  /*0a30*/  STL [R1+0x1d4], RZ ;  /* 0x0001d4ff01007387 */ /* 0x000fe20000100800 */
[----:B-1----:R-:W-:Y:S01]  /*0a40*/  IMAD.U32 R23, RZ, RZ, UR4 ;  /* 0x00000004ff177e24 */ /* 0x002fe2000f8e00ff */
[----:B------:R-:W-:Y:S01]  /*0a50*/  ULDC UR4, c[0x0][0xd3c] ;  /* 0x00034f0000047ab9 */ /* 0x000fe20000000800 */
[----:B0-----:R-:W-:-:S04]  /*0a60*/  SHF.R.U32.HI R2, RZ, 0x7, R0 ;  /* 0x00000007ff027819 */ /* 0x001fc80000011600 */
[----:B------:R-:W-:Y:S02]  /*0a70*/  ISETP.NE.AND P0, PT, R2, 0x1, PT ;  /* 0x000000010200780c */ /* 0x000fe40003f05270 */
[----:B------:R-:W-:-:S04]  /*0a80*/  MOV R2, 0x400 ;  /* 0x0000040000027802 */ /* 0x000fc80000000f00 */
[----:B------:R-:W-:-:S07]  /*0a90*/  LEA R2, R23, R2, 0x18 ;  /* 0x0000000217027211 */ /* 0x000fce00078ec0ff */
[----:B------:R-:W-:Y:S06]  /*0aa0*/  @!P0 BAR.ARV 0x8, 0x100 ;  /* 0x0204000000008b1d */ /* 0x000fec0000002000 */
[----:B------:R-:W-:-:S13]  /*0ab0*/  ISETP.GE.U32.AND P0, PT, R0, 0x100, PT ;  /* 0x000001000000780c */ /* 0x000fda0003f06070 */
[----:B------:R-:W-:Y:S08]  /*0ac0*/  @P0 BAR.ARV 0xf, 0x100 ;  /* 0x03c4000000000b1d */ /* 0x000ff00000002000 */
[----:B------:R-:W-:Y:S06]  /*0ad0*/  BAR.SYNC.DEFER_BLOCKING 0x5, 0x180 ;  /* 0x0146000000007b1d */ /* 0x000fec0000010000 */
[----:B------:R-:W0:Y:S02]  /*0ae0*/  LDS.128 R112, [R2+0x388d0] ;  /* 0x0388d00002707984 */ /* 0x000e240000000c00 */
[----:B------:R-:W-:Y:S06]  /*0af0*/  BAR.ARV 0x4, 0x180 ;  /* 0x0106000000007b1d */ /* 0x000fec0000002000 */
[----:B0-----:R-:W-:-:S13]  /*0b00*/  ISETP.GE.AND P0, PT, R115, UR4, PT ;  /* 0x0000000473007c0c */ /* 0x001fda000bf06270 */
[----:B------:R-:W-:Y:S05]  /*0b10*/  @P0 BRA `(.L_x_3454) ;  /* 0x0000034c008c0947 */ /* 0x000fea0003800000 */
[----:B------:R-:W-:Y:S01]  /*0b20*/  VIADD R229, R0, 0xffffff80 ;  /* 0xffffff8000e57836 */ /* 0x000fe20000000000 */
[----:B------:R-:W0:Y:S01]  /*0b30*/  S2UR UR4, SR_SWINHI ;  /* 0x00000000000479c3 */ /* 0x000e220000002f00 */
[----:B------:R-:W-:Y:S01]  /*0b40*/  R2UR UR44, R2 ;  /* 0x00000000022c72ca */ /* 0x000fe200000e0000 */
[----:B------:R-:W-:Y:S01]  /*0b50*/  IMAD.MOV.U32 R157, RZ, RZ, 0x2 ;  /* 0x00000002ff9d7424 */ /* 0x000fe200078e00ff */
[----:B------:R-:W-:Y:S01]  /*0b60*/  UIADD3 UR36, UP0, UR38, 0x1c8, URZ ;  /* 0x000001c826247890 */ /* 0x000fe2000ff1e03f */
[----:B------:R-:W-:Y:S01]  /*0b70*/  SHF.R.S32.HI R0, RZ, 0x1f, R229 ;  /* 0x0000001fff007819 */ /* 0x000fe200000114e5 */
[----:B------:R-:W-:Y:S01]  /*0b80*/  UIADD3 UR39, UP1, UR38, 0x1d4, URZ ;  /* 0x000001d426277890 */ /* 0x000fe2000ff3e03f */
[----:B------:R-:W-:Y:S01]  /*0b90*/  IMAD.MOV.U32 R19, RZ, RZ, RZ ;  /* 0x000000ffff137224 */ /* 0x000fe200078e00ff */
[----:B------:R-:W-:Y:S01]  /*0ba0*/  UIADD3.X UR40, URZ, UR37, URZ, UP0, !UPT ;  /* 0x000000253f287290 */ /* 0x000fe200087fe43f */
[----:B------:R-:W-:Y:S01]  /*0bb0*/  LEA.HI R5, R0, R229, RZ, 0x7 ;  /* 0x000000e500057211 */ /* 0x000fe200078f38ff */
[----:B------:R-:W-:Y:S01]  /*0bc0*/  IMAD.MOV.U32 R153, RZ, RZ, RZ ;  /* 0x000000ffff997224 */ /* 0x000fe200078e00ff */
[----:B------:R-:W-:-:S02]  /*0bd0*/  UIADD3.X UR43, URZ, UR37, URZ, UP1, !UPT ;  /* 0x000000253f2b7290 */ /* 0x000fc40008ffe43f */
[----:B------:R-:W-:Y:S02]  /*0be0*/  LOP3.LUT R4, R5, 0xffffff80, RZ, 0xc0, !PT ;  /* 0xffffff8005047812 */ /* 0x000fe400078ec0ff */
[----:B------:R-:W-:-:S03]  /*0bf0*/  SHF.R.S32.HI R15, RZ, 0x7, R5 ;  /* 0x00000007ff0f7819 */ /* 0x000fc60000011405 */
[----:B------:R-:W-:Y:S01]  /*0c00*/  IMAD.IADD R7, R229, 0x1, -R4 ;  /* 0x00000001e5077824 */ /* 0x000fe200078e0a04 */
[----:B------:R-:W-:Y:S01]  /*0c10*/  LEA.HI R4, R0, R229, RZ, 0x5 ;  /* 0x000000e500047211 */ /* 0x000fe200078f28ff */
[----:B------:R-:W-:Y:S01]  /*0c20*/  STL [R1+0x414], R15 ;  /* 0x0004140f01007387 */ /* 0x000fe20000100800 */
[----:B------:R-:W-:Y:S02]  /*0c30*/  LEA.HI R5, R5, R15, RZ, 0x1 ;  /* 0x0000000f05057211 */ /* 0x000fe400078f08ff */
[----:B------:R-:W-:Y:S02]  /*0c40*/  SHF.R.S32.HI R10, RZ, 0x1f, R7 ;  /* 0x0000001fff0a7819 */ /* 0x000fe40000011407 */
[----:B------:R-:W-:Y:S01]  /*0c50*/  SHF.R.S32.HI R221, RZ, 0x5, R4 ;  /* 0x00000005ffdd7819 */ /* 0x000fe20000011404 */
[----:B------:R-:W-:Y:S01]  /*0c60*/  UMOV UR44, UR44 ;  /* 0x0000002c002c7c82 */ /* 0x000fe20008000000 */
[----:B0-----:R-:W-:Y:S01]  /*0c70*/  UMOV UR45, UR4 ;  /* 0x00000004002d7c82 */ /* 0x001fe20008000000 */
[----:B------:R-:W-:-:S02]  /*0c80*/  LEA.HI R9, R10, R7, RZ, 0x2 ;  /* 0x000000070a097211 */ /* 0x000fc400078f10ff */
[----:B------:R-:W-:Y:S02]  /*0c90*/  SHF.R.S32.HI R8, RZ, 0x1f, R4 ;  /* 0x0000001fff087819 */ /* 0x000fe40000011404 */
[--C-:B------:R-:W-:Y:S02]  /*0ca0*/  SHF.R.S32.HI R6, RZ, 0x2, R9.reuse ;  /* 0x00000002ff067819 */ /* 0x100fe40000011409 */
[----:B------:R-:W-:Y:S02]  /*0cb0*/  SHF.R.S32.HI R3, RZ, 0x1f, R9 ;  /* 0x0000001fff037819 */ /* 0x000fe40000011409 */
[----:B------:R-:W-:Y:S02]  /*0cc0*/  LEA.HI R8, R8, R221, RZ, 0x2 ;  /* 0x000000dd08087211 */ /* 0x000fe400078f10ff */
[----:B------:R-:W-:Y:S02]  /*0cd0*/  LEA.HI R3, R3, R6, RZ, 0x3 ;  /* 0x0000000603037211 */ /* 0x000fe400078f18ff */
[----:B------:R-:W-:-:S02]  /*0ce0*/  LEA.HI R10, R10, R7, RZ, 0x5 ;  /* 0x000000070a0a7211 */ /* 0x000fc400078f28ff */
[----:B------:R-:W-:Y:S02]  /*0cf0*/  LOP3.LUT R11, R3, 0xfffffff8, RZ, 0xc0, !PT ;  /* 0xfffffff8030b7812 */ /* 0x000fe400078ec0ff */
[----:B------:R-:W-:Y:S02]  /*0d00*/  LEA.HI R3, R0, R229, RZ, 0x4 ;  /* 0x000000e500037211 */ /* 0x000fe400078f20ff */
[----:B------:R-:W-:Y:S01]  /*0d10*/  LOP3.LUT R8, R8, 0x3ffffc, RZ, 0xc0, !PT ;  /* 0x003ffffc08087812 */ /* 0x000fe200078ec0ff */
[----:B------:R-:W-:Y:S01]  /*0d20*/  IMAD.IADD R11, R6, 0x1, -R11 ;  /* 0x00000001060b7824 */ /* 0x000fe200078e0a0b */
[----:B------:R-:W-:Y:S02]  /*0d30*/  SHF.R.S32.HI R6, RZ, 0x4, R3 ;  /* 0x00000004ff067819 */ /* 0x000fe40000011403 */
[----:B------:R-:W-:Y:S01]  /*0d40*/  LOP3.LUT R4, R3, 0xfffffff0, RZ, 0xc0, !PT ;  /* 0xfffffff003047812 */ /* 0x000fe200078ec0ff */
[----:B------:R-:W-:Y:S01]  /*0d50*/  IMAD.IADD R8, R221, 0x1, -R8 ;  /* 0x00000001dd087824 */ /* 0x000fe200078e0a08 */
[----:B------:R-:W-:-:S02]  /*0d60*/  LEA.HI R3, R3, R6, RZ, 0x1 ;  /* 0x0000000603037211 */ /* 0x000fc400078f08ff */
[----:B------:R-:W-:Y:S01]  /*0d70*/  LOP3.LUT R5, R5, 0xfffffe, RZ, 0xc0, !PT ;  /* 0x00fffffe05057812 */ /* 0x000fe200078ec0ff */
[----:B------:R-:W-:Y:S01]  /*0d80*/  IMAD.IADD R12, R229, 0x1, -R4 ;  /* 0x00000001e50c7824 */ /* 0x000fe200078e0a04 */
[----:B------:R-:W-:Y:S02]  /*0d90*/  LOP3.LUT R3, R3, 0x1ffffffe, RZ, 0xc0, !PT ;  /* 0x1ffffffe03037812 */ /* 0x000fe400078ec0ff */
[----:B------:R-:W-:Y:S01]  /*0da0*/  LOP3.LUT R4, R9, 0x7ffffffc, RZ, 0xc0, !PT ;  /* 0x7ffffffc09047812 */ /* 0x000fe200078ec0ff */
[----:B------:R-:W-:Y:S01]  /*0db0*/  IMAD R13, R15, 0x100, R12 ;  /* 0x000001000f0d7824 */ /* 0x000fe200078e020c */
[----:B------:R0:W-:Y:S01]  /*0dc0*/  STL [R1+0x434], R12 ;  /* 0x0004340c01007387 */ /* 0x0001e20000100800 */
[----:B------:R-:W-:Y:S01]  /*0dd0*/  IMAD.IADD R3, R6, 0x1, -R3 ;  /* 0x0000000106037824 */ /* 0x000fe200078e0a03 */
[CC--:B------:R-:W-:Y:S01]  /*0de0*/  LEA.HI R6, R0.reuse, R229.reuse, RZ, 0x3 ;  /* 0x000000e500067211 */ /* 0x0c0fe200078f18ff */
[----:B------:R-:W-:Y:S01]  /*0df0*/  IMAD.IADD R4, R7, 0x1, -R4 ;  /* 0x0000000107047824 */ /* 0x000fe200078e0a04 */
[----:B------:R-:W-:Y:S01]  /*0e00*/  LEA.HI R0, R0, R229, RZ, 0x2 ;  /* 0x000000e500007211 */ /* 0x000fe200078f10ff */
[----:B------:R-:W-:Y:S01]  /*0e10*/  IMAD R13, R8, 0x10, R13 ;  /* 0x00000010080d7824 */ /* 0x000fe200078e020d */
[----:B------:R-:W-:Y:S01]  /*0e20*/  SHF.R.S32.HI R220, RZ, 0x3, R6 ;  /* 0x00000003ffdc7819 */ /* 0x000fe20000011406 */
[----:B------:R-:W-:Y:S01]  /*0e30*/  IMAD.IADD R5, R15, 0x1, -R5 ;  /* 0x000000010f057824 */ /* 0x000fe200078e0a05 */
[--C-:B------:R-:W-:Y:S01]  /*0e40*/  SHF.R.S32.HI R152, RZ, 0x2, R0.reuse ;  /* 0x00000002ff987819 */ /* 0x100fe20000011400 */
[----:B------:R-:W-:Y:S01]  /*0e50*/  IMAD.SHL.U32 R9, R3, 0x8, RZ ;  /* 0x0000000803097824 */ /* 0x000fe200078e00ff */
[----:B------:R-:W-:Y:S01]  /*0e60*/  SHF.R.S32.HI R7, RZ, 0x1f, R0 ;  /* 0x0000001fff077819 */ /* 0x000fe20000011400 */
[----:B------:R-:W-:Y:S01]  /*0e70*/  IMAD.SHL.U32 R4, R4, 0x2, RZ ;  /* 0x0000000204047824 */ /* 0x000fe200078e00ff */
[----:B------:R-:W-:Y:S01]  /*0e80*/  LOP3.LUT R0, R0, 0xfffffffc, RZ, 0xc0, !PT ;  /* 0xfffffffc00007812 */ /* 0x000fe200078ec0ff */
[----:B------:R-:W-:Y:S01]  /*0e90*/  VIADD R14, R152, 0x20 ;  /* 0x00000020980e7836 */ /* 0x000fe20000000000 */
[----:B------:R-:W-:Y:S01]  /*0ea0*/  LEA.HI R7, R7, R152, RZ, 0x3 ;  /* 0x0000009807077211 */ /* 0x000fe200078f18ff */
[----:B------:R-:W-:Y:S01]  /*0eb0*/  STL [R1+0x444], R9 ;  /* 0x0004440901007387 */ /* 0x000fe20000100800 */
[----:B------:R-:W-:Y:S01]  /*0ec0*/  LOP3.LUT R6, R6, 0xfffffff8, RZ, 0xc0, !PT ;  /* 0xfffffff806067812 */ /* 0x000fe200078ec0ff */
[----:B0-----:R-:W-:Y:S01]  /*0ed0*/  IMAD.IADD R12, R229, 0x1, -R0 ;  /* 0x00000001e50c7824 */ /* 0x001fe200078e0a00 */
[----:B------:R-:W-:Y:S01]  /*0ee0*/  SHF.R.S32.HI R8, RZ, 0x1f, R14 ;  /* 0x0000001fff087819 */ /* 0x000fe2000001140e */
[----:B------:R-:W-:Y:S01]  /*0ef0*/  STL [R1+0x420], R14 ;  /* 0x0004200e01007387 */ /* 0x000fe20000100800 */
[----:B------:R-:W-:Y:S01]  /*0f00*/  LOP3.LUT R7, R7, 0xfffffff8, RZ, 0xc0, !PT ;  /* 0xfffffff807077812 */ /* 0x000fe200078ec0ff */
[----:B------:R-:W-:Y:S01]  /*0f10*/  IMAD.SHL.U32 R154, R12, 0x4, RZ ;  /* 0x000000040c9a7824 */ /* 0x000fe200078e00ff */
[----:B------:R-:W-:Y:S01]  /*0f20*/  LEA.HI R8, R8, R14, RZ, 0x3 ;  /* 0x0000000e08087211 */ /* 0x000fe200078f18ff */
[----:B------:R-:W-:Y:S01]  /*0f30*/  IMAD.IADD R18, R229, 0x1, -R6 ;  /* 0x00000001e5127824 */ /* 0x000fe200078e0a06 */
[----:B------:R-:W-:Y:S01]  /*0f40*/  LEA.HI R0, R12, R12, RZ, 0x1 ;  /* 0x0000000c0c007211 */ /* 0x000fe200078f08ff */
[----:B------:R-:W-:Y:S01]  /*0f50*/  VIADD R160, R154, 0x10 ;  /* 0x000000109aa07836 */ /* 0x000fe20000000000 */
[----:B------:R-:W-:Y:S01]  /*0f60*/  SHF.R.S32.HI R10, RZ, 0x5, R10 ;  /* 0x00000005ff0a7819 */ /* 0x000fe2000001140a */
[----:B------:R-:W-:Y:S01]  /*0f70*/  IMAD.SHL.U32 R6, R14, 0x40, RZ ;  /* 0x000000400e067824 */ /* 0x000fe200078e00ff */
[----:B------:R-:W-:Y:S01]  /*0f80*/  LOP3.LUT R0, R0, 0x1ffffffe, RZ, 0xc0, !PT ;  /* 0x1ffffffe00007812 */ /* 0x000fe200078ec0ff */
[----:B------:R-:W-:Y:S01]  /*0f90*/  IMAD.IADD R158, R152, 0x1, -R7 ;  /* 0x00000001989e7824 */ /* 0x000fe200078e0a07 */
[----:B------:R-:W-:Y:S01]  /*0fa0*/  STL [R1+0x410], R12 ;  /* 0x0004100c01007387 */ /* 0x000fe20000100800 */
[----:B------:R-:W-:Y:S01]  /*0fb0*/  IMAD.SHL.U32 R7, R5, 0x100, RZ ;  /* 0x0000010005077824 */ /* 0x000fe200078e00ff */
[----:B------:R-:W-:Y:S01]  /*0fc0*/  SHF.R.S32.HI R5, RZ, 0x1f, R160 ;  /* 0x0000001fff057819 */ /* 0x000fe200000114a0 */
[----:B------:R-:W-:Y:S01]  /*0fd0*/  IMAD.SHL.U32 R8, R8, 0x40, RZ ;  /* 0x0000004008087824 */ /* 0x000fe200078e00ff */
[----:B------:R-:W-:Y:S01]  /*0fe0*/  LOP3.LUT R6, R6, 0x1c0, RZ, 0xc0, !PT ;  /* 0x000001c006067812 */ /* 0x000fe200078ec0ff */
[C---:B------:R-:W-:Y:S01]  /*0ff0*/  IMAD.SHL.U32 R16, R12.reuse, 0x8, RZ ;  /* 0x000000080c107824 */ /* 0x040fe200078e00ff */
[----:B------:R-:W-:Y:S01]  /*1000*/  STL [R1+0x430], R7 ;  /* 0x0004300701007387 */ /* 0x000fe20000100800 */
[----:B------:R-:W-:-:S02]  /*1010*/  IMAD.IADD R3, R12, 0x1, -R0 ;  /* 0x000000010c037824 */ /* 0x000fc400078e0a00 */
[----:B------:R-:W-:Y:S01]  /*1020*/  IMAD R192, R10, 0x10, R11 ;  /* 0x000000100ac07824 */ /* 0x000fe200078e020b */
[----:B------:R0:W-:Y:S01]  /*1030*/  STL [R1+0x41c], R5 ;  /* 0x00041c0501007387 */ /* 0x0001e20000100800 */
[--C-:B------:R-:W-:Y:S01]  /*1040*/  LOP3.LUT R0, R6, 0x38, R16.reuse, 0xf8, !PT ;  /* 0x0000003806007812 */ /* 0x100fe200078ef810 */
[----:B------:R-:W-:Y:S01]  /*1050*/  IMAD.SHL.U32 R215, R18, 0x8, RZ ;  /* 0x0000000812d77824 */ /* 0x000fe200078e00ff */
[----:B------:R-:W-:Y:S01]  /*1060*/  SHF.R.S32.HI R17, RZ, 0x1f, R16 ;  /* 0x0000001fff117819 */ /* 0x000fe20000011410 */
[----:B------:R1:W-:Y:S01]  /*1070*/  STL [R1+0x42c], R6 ;  /* 0x00042c0601007387 */ /* 0x0003e20000100800 */
[C---:B------:R-:W-:Y:S02]  /*1080*/  VIADD R188, R16.reuse, 0x40 ;  /* 0x0000004010bc7836 */ /* 0x040fe40000000000 */
[C---:B------:R-:W-:Y:S01]  /*1090*/  VIADD R187, R16.reuse, 0x60 ;  /* 0x0000006010bb7836 */ /* 0x040fe20000000000 */
[----:B------:R-:W-:Y:S01]  /*10a0*/  STL [R1+0x440], R4 ;  /* 0x0004400401007387 */ /* 0x000fe20000100800 */
[----:B------:R-:W-:Y:S01]  /*10b0*/  VIADD R186, R16, 0x80 ;  /* 0x0000008010ba7836 */ /* 0x000fe20000000000 */
[----:B0-----:R-:W-:Y:S01]  /*10c0*/  LOP3.LUT R5, R8, 0xfffffe00, RZ, 0xc0, !PT ;  /* 0xfffffe0008057812 */ /* 0x001fe200078ec0ff */
[C---:B------:R-:W-:Y:S01]  /*10d0*/  VIADD R185, R16.reuse, 0xa0 ;  /* 0x000000a010b97836 */ /* 0x040fe20000000000 */
[----:B------:R-:W-:Y:S01]  /*10e0*/  STL [R1+0x424], R18 ;  /* 0x0004241201007387 */ /* 0x000fe20000100800 */
[C---:B------:R-:W-:Y:S01]  /*10f0*/  VIADD R184, R16.reuse, 0xc0 ;  /* 0x000000c010b87836 */ /* 0x040fe20000000000 */
[----:B-1----:R-:W-:Y:S01]  /*1100*/  SHF.R.U32.HI R6, RZ, 0x3, R6 ;  /* 0x00000003ff067819 */ /* 0x002fe20000011606 */
[C---:B------:R-:W-:Y:S01]  /*1110*/  VIADD R183, R16.reuse, 0xe0 ;  /* 0x000000e010b77836 */ /* 0x040fe20000000000 */
[----:B------:R0:W-:Y:S01]  /*1120*/  STL [R1+0x43c], R5 ;  /* 0x00043c0501007387 */ /* 0x0001e20000100800 */
[C---:B------:R-:W-:Y:S01]  /*1130*/  VIADD R182, R16.reuse, 0x100 ;  /* 0x0000010010b67836 */ /* 0x040fe20000000000 */
[----:B------:R-:W-:Y:S01]  /*1140*/  SHF.R.S32.HI R195, RZ, 0x1f, R188 ;  /* 0x0000001fffc37819 */ /* 0x000fe200000114bc */
[C---:B------:R-:W-:Y:S01]  /*1150*/  VIADD R181, R16.reuse, 0x120 ;  /* 0x0000012010b57836 */ /* 0x040fe20000000000 */
[----:B------:R-:W-:Y:S01]  /*1160*/  STL [R1+0x438], R6 ;  /* 0x0004380601007387 */ /* 0x000fe20000100800 */
[C---:B------:R-:W-:Y:S01]  /*1170*/  VIADD R180, R16.reuse, 0x140 ;  /* 0x0000014010b47836 */ /* 0x040fe20000000000 */
[----:B------:R-:W-:Y:S01]  /*1180*/  SHF.R.S32.HI R196, RZ, 0x1f, R187 ;  /* 0x0000001fffc47819 */ /* 0x000fe200000114bb */
[C---:B------:R-:W-:Y:S01]  /*1190*/  VIADD R163, R16.reuse, 0x160 ;  /* 0x0000016010a37836 */ /* 0x040fe20000000000 */
[----:B------:R-:W-:Y:S01]  /*11a0*/  SHF.R.S32.HI R197, RZ, 0x1f, R186 ;  /* 0x0000001fffc57819 */ /* 0x000fe200000114ba */
[C---:B------:R-:W-:Y:S01]  /*11b0*/  VIADD R162, R16.reuse, 0x180 ;  /* 0x0000018010a27836 */ /* 0x040fe20000000000 */
[----:B0-----:R-:W-:Y:S01]  /*11c0*/  LOP3.LUT R5, R5, R0, R6, 0xf6, !PT ;  /* 0x0000000005057212 */ /* 0x001fe200078ef606 */
[C---:B------:R-:W-:Y:S01]  /*11d0*/  VIADD R161, R16.reuse, 0x1a0 ;  /* 0x000001a010a17836 */ /* 0x040fe20000000000 */
[----:B------:R-:W-:Y:S01]  /*11e0*/  SHF.R.S32.HI R198, RZ, 0x1f, R185 ;  /* 0x0000001fffc67819 */ /* 0x000fe200000114b9 */
[C---:B------:R-:W-:Y:S01]  /*11f0*/  VIADD R190, R16.reuse, 0x1c0 ;  /* 0x000001c010be7836 */ /* 0x040fe20000000000 */
[----:B------:R-:W-:Y:S01]  /*1200*/  SHF.R.S32.HI R199, RZ, 0x1f, R184 ;  /* 0x0000001fffc77819 */ /* 0x000fe200000114b8 */
[----:B------:R-:W-:Y:S01]  /*1210*/  IMAD R0, R5, 0x2, R2 ;  /* 0x0000000205007824 */ /* 0x000fe200078e0202 */
[----:B------:R-:W-:Y:S01]  /*1220*/  SHF.R.S32.HI R200, RZ, 0x1f, R183 ;  /* 0x0000001fffc87819 */ /* 0x000fe200000114b7 */
[C---:B------:R-:W-:Y:S01]  /*1230*/  VIADD R189, R16.reuse, 0x1e0 ;  /* 0x000001e010bd7836 */ /* 0x040fe20000000000 */
[----:B------:R-:W-:Y:S01]  /*1240*/  SHF.R.S32.HI R201, RZ, 0x1f, R182 ;  /* 0x0000001fffc97819 */ /* 0x000fe200000114b6 */
[----:B------:R-:W-:Y:S01]  /*1250*/  VIADD R18, R16, 0x20 ;  /* 0x0000002010127836 */ /* 0x000fe20000000000 */
[----:B------:R0:W-:Y:S01]  /*1260*/  STL [R1+0x428], R0 ;  /* 0x0004280001007387 */ /* 0x0001e20000100800 */
        /* <DEDUP_REMOVED lines=10> */
[----:B0-----:R-:W-:Y:S01]  /*1310*/  IMAD R0, R3, 0x8, R192 ;  /* 0x0000000803007824 */ /* 0x001fe200078e02c0 */
[----:B------:R-:W-:Y:S01]  /*1320*/  SHF.R.S32.HI R207, RZ, 0x1f, R190 ;  /* 0x0000001fffcf7819 */ /* 0x000fe200000114be */
[C---:B------:R-:W-:Y:S01]  /*1330*/  VIADD R218, R215.reuse, 0x180 ;  /* 0x00000180d7da7836 */ /* 0x040fe20000000000 */
[----:B------:R-:W-:Y:S01]  /*1340*/  SHF.R.S32.HI R208, RZ, 0x1f, R189 ;  /* 0x0000001fffd07819 */ /* 0x000fe200000114bd */
[----:B------:R-:W-:Y:S01]  /*1350*/  VIADD R217, R215, 0x1c0 ;  /* 0x000001c0d7d97836 */ /* 0x000fe20000000000 */
[----:B------:R0:W-:Y:S01]  /*1360*/  STL [R1+0x448], R0 ;  /* 0x0004480001007387 */ /* 0x0001e20000100800 */
[----:B------:R-:W-:Y:S01]  /*1370*/  IMAD.U32 R156, R13, 0x40, R9 ;  /* 0x000000400d9c7824 */ /* 0x000fe200078e0009 */
[----:B------:R-:W-:Y:S01]  /*1380*/  SHF.R.S32.HI R159, RZ, 0x1f, R18 ;  /* 0x0000001fff9f7819 */ /* 0x000fe20000011412 */
[----:B------:R-:W-:Y:S01]  /*1390*/  IMAD.IADD R193, R4, 0x1, R7 ;  /* 0x0000000104c17824 */ /* 0x000fe200078e0207 */
[----:B------:R-:W-:Y:S01]  /*13a0*/  SHF.R.S32.HI R228, RZ, 0x1f, R214 ;  /* 0x0000001fffe47819 */ /* 0x000fe200000114d6 */
[----:B------:R-:W-:Y:S01]  /*13b0*/  IMAD.WIDE R156, R156, R157, UR44 ;  /* 0x0000002c9c9c7e25 */ /* 0x000fe2000f8e029d */
[----:B------:R-:W-:-:S02]  /*13c0*/  SHF.R.S32.HI R227, RZ, 0x1f, R213 ;  /* 0x0000001fffe37819 */ /* 0x000fc400000114d5 */
[----:B------:R-:W-:Y:S02]  /*13d0*/  SHF.R.S32.HI R226, RZ, 0x1f, R212 ;  /* 0x0000001fffe27819 */ /* 0x000fe400000114d4 */
[----:B------:R-:W-:Y:S02]  /*13e0*/  SHF.R.S32.HI R225, RZ, 0x1f, R211 ;  /* 0x0000001fffe17819 */ /* 0x000fe400000114d3 */
[----:B------:R-:W-:Y:S02]  /*13f0*/  SHF.R.S32.HI R224, RZ, 0x1f, R210 ;  /* 0x0000001fffe07819 */ /* 0x000fe400000114d2 */
[----:B------:R-:W-:Y:S02]  /*1400*/  SHF.R.S32.HI R223, RZ, 0x1f, R218 ;  /* 0x0000001fffdf7819 */ /* 0x000fe400000114da */
[----:B------:R-:W-:Y:S02]  /*1410*/  SHF.R.S32.HI R222, RZ, 0x1f, R217 ;  /* 0x0000001fffde7819 */ /* 0x000fe400000114d9 */
[----:B------:R-:W-:-:S02]  /*1420*/  SHF.L.U64.HI R195, R188, 0x1, R195 ;  /* 0x00000001bcc37819 */ /* 0x000fc400000102c3 */
[----:B------:R-:W-:Y:S02]  /*1430*/  SHF.L.U64.HI R196, R187, 0x1, R196 ;  /* 0x00000001bbc47819 */ /* 0x000fe400000102c4 */
[----:B------:R-:W-:Y:S02]  /*1440*/  SHF.L.U64.HI R197, R186, 0x1, R197 ;  /* 0x00000001bac57819 */ /* 0x000fe400000102c5 */
[----:B------:R-:W-:Y:S02]  /*1450*/  SHF.L.U64.HI R198, R185, 0x1, R198 ;  /* 0x00000001b9c67819 */ /* 0x000fe400000102c6 */
[----:B------:R-:W-:Y:S02]  /*1460*/  SHF.L.U64.HI R199, R184, 0x1, R199 ;  /* 0x00000001b8c77819 */ /* 0x000fe400000102c7 */
[----:B------:R-:W-:Y:S02]  /*1470*/  SHF.L.U64.HI R200, R183, 0x1, R200 ;  /* 0x00000001b7c87819 */ /* 0x000fe400000102c8 */
[----:B------:R-:W-:-:S02]  /*1480*/  SHF.L.U64.HI R201, R182, 0x1, R201 ;  /* 0x00000001b6c97819 */ /* 0x000fc400000102c9 */
[----:B------:R-:W-:Y:S02]  /*1490*/  SHF.L.U64.HI R202, R181, 0x1, R202 ;  /* 0x00000001b5ca7819 */ /* 0x000fe400000102ca */
[----:B------:R-:W-:Y:S02]  /*14a0*/  SHF.L.U64.HI R203, R180, 0x1, R203 ;  /* 0x00000001b4cb7819 */ /* 0x000fe400000102cb */
[----:B------:R-:W-:Y:S02]  /*14b0*/  SHF.L.U64.HI R204, R163, 0x1, R204 ;  /* 0x00000001a3cc7819 */ /* 0x000fe400000102cc */
[----:B------:R-:W-:Y:S02]  /*14c0*/  SHF.L.U64.HI R205, R162, 0x1, R205 ;  /* 0x00000001a2cd7819 */ /* 0x000fe400000102cd */
[----:B------:R-:W-:Y:S02]  /*14d0*/  SHF.L.U64.HI R206, R161, 0x1, R206 ;  /* 0x00000001a1ce7819 */ /* 0x000fe400000102ce */
[----:B------:R-:W-:-:S02]  /*14e0*/  SHF.L.U64.HI R207, R190, 0x1, R207 ;  /* 0x00000001becf7819 */ /* 0x000fc400000102cf */
[----:B0-----:R-:W-:-:S07]  /*14f0*/  SHF.L.U64.HI R208, R189, 0x1, R208 ;  /* 0x00000001bdd07819 */ /* 0x001fce00000102d0 */
.L_x_3675:
[----:B------:R-:W-:Y:S01]  /*1500*/  ULDC.64 UR4, c[0x0][0xb20] ;  /* 0x0002c80000047ab9 */ /* 0x000fe20000000a00 */
[----:B01----:R-:W0:Y:S01]  /*1510*/  LDC.64 R6, c[0x0][0xb00] ;  /* 0x0002c000ff067b82 */ /* 0x003e220000000a00 */
[----:B------:R-:W-:Y:S01]  /*1520*/  ISETP.NE.U32.AND P0, PT, RZ, UR4, PT ;  /* 0x00000004ff007c0c */ /* 0x000fe2000bf05070 */
[----:B------:R-:W-:Y:S01]  /*1530*/  IMAD.MOV.U32 R3, RZ, RZ, RZ ;  /* 0x000000ffff037224 */ /* 0x000fe200078e00ff */
[----:B------:R-:W-:Y:S01]  /*1540*/  ULDC.64 UR6, c[0x0][0xb18] ;  /* 0x0002c60000067ab9 */ /* 0x000fe20000000a00 */
[----:B----4-:R-:W-:Y:S01]  /*1550*/  IMAD.MOV.U32 R27, RZ, RZ, RZ ;  /* 0x000000ffff1b7224 */ /* 0x010fe200078e00ff */
[----:B------:R-:W-:Y:S01]  /*1560*/  ISETP.NE.AND.EX P0, PT, RZ, UR5, PT, P0 ;  /* 0x00000005ff007c0c */ /* 0x000fe2000bf05300 */
[----:B------:R-:W-:Y:S02]  /*1570*/  ULDC.64 UR4, c[0x0][0xb10] ;  /* 0x0002c40000047ab9 */ /* 0x000fe40000000a00 */
[----:B------:R-:W-:-:S04]  /*1580*/  ISETP.NE.U32.AND P1, PT, RZ, UR4, PT ;  /* 0x00000004ff007c0c */ /* 0x000fc8000bf25070 */
[----:B------:R-:W-:Y:S01]  /*1590*/  ISETP.NE.AND.EX P1, PT, RZ, UR5, PT, P1 ;  /* 0x00000005ff007c0c */ /* 0x000fe2000bf25310 */
[----:B------:R-:W-:Y:S02]  /*15a0*/  ULDC.64 UR4, c[0x0][0xb00] ;  /* 0x0002c00000047ab9 */ /* 0x000fe40000000a00 */
[----:B------:R-:W-:-:S03]  /*15b0*/  ISETP.NE.U32.AND P3, PT, RZ, UR4, PT ;  /* 0x00000004ff007c0c */ /* 0x000fc6000bf65070 */
[----:B------:R-:W1:Y:S01]  /*15c0*/  @P0 LDC.64 R4, c[0x0][0xb20] ;  /* 0x0002c800ff040b82 */ /* 0x000e620000000a00 */
[----:B------:R-:W-:Y:S01]  /*15d0*/  ISETP.NE.AND.EX P3, PT, RZ, UR5, PT, P3 ;  /* 0x00000005ff007c0c */ /* 0x000fe2000bf65330 */
[----:B0-----:R-:W-:-:S06]  /*15e0*/  IMAD.WIDE R10, R115, 0x4, R6 ;  /* 0x00000004730a7825 */ /* 0x001fcc00078e0206 */
[----:B------:R-:W0:Y:S01]  /*15f0*/  @P1 LDC.64 R8, c[0x0][0xb10] ;  /* 0x0002c400ff081b82 */ /* 0x000e220000000a00 */
[----:B------:R-:W-:Y:S02]  /*1600*/  ULDC UR4, c[0x0][0x288] ;  /* 0x0000a20000047ab9 */ /* 0x000fe40000000800 */
[----:B------:R-:W-:Y:S01]  /*1610*/  IMAD.U32 R24, RZ, RZ, UR4 ;  /* 0x00000004ff187e24 */ /* 0x000fe2000f8e00ff */
[----:B------:R-:W-:Y:S02]  /*1620*/  ULDC.64 UR4, c[0x0][0x418] ;  /* 0x0001060000047ab9 */ /* 0x000fe40000000a00 */
[----:B--2---:R2:W5:Y:S01]  /*1630*/  @P3 LDG.E R27, desc[UR46][R10.64] ;  /* 0x0000002e0a1b3981 */ /* 0x004562000c1e1900 */
[----:B-1----:R-:W-:-:S05]  /*1640*/  @P0 IMAD.WIDE R4, R115, 0x4, R4 ;  /* 0x0000000473040825 */ /* 0x002fca00078e0204 */
[----:B------:R2:W5:Y:S01]  /*1650*/  @P0 LDG.E R3, desc[UR46][R4.64] ;  /* 0x0000002e04030981 */ /* 0x000562000c1e1900 */
[----:B0-----:R-:W-:-:S05]  /*1660*/  @P1 IMAD.WIDE R6, R115, 0x4, R8 ;  /* 0x0000000473061825 */ /* 0x001fca00078e0208 */
[----:B------:R2:W5:Y:S01]  /*1670*/  @P1 LDG.E R24, desc[UR46][R6.64] ;  /* 0x0000002e06181981 */ /* 0x000562000c1e1900 */
        /* <DEDUP_REMOVED lines=9> */
[----:B------:R-:W-:Y:S02]  /*1710*/  IMAD.MOV.U32 R216, RZ, RZ, R114 ;  /* 0x000000ffffd87224 */ /* 0x000fe400078e0072 */
[----:B------:R-:W-:Y:S01]  /*1720*/  IMAD.MOV.U32 R219, RZ, RZ, R115 ;  /* 0x000000ffffdb7224 */ /* 0x000fe200078e0073 */
[----:B--2---:R-:W-:Y:S06]  /*1730*/  @P1 BRA `(.L_x_3455) ;  /* 0x0000000000241947 */ /* 0x004fec0003800000 */
        /* <DEDUP_REMOVED lines=9> */
.L_x_3455:
[----:B------:R-:W-:Y:S02]  /*17d0*/  IMAD.U32 R38, RZ, RZ, UR5 ;  /* 0x00000005ff267e24 */ /* 0x000fe4000f8e00ff */
[----:B------:R-:W-:Y:S01]  /*17e0*/  IMAD.U32 R26, RZ, RZ, UR4 ;  /* 0x00000004ff1a7e24 */ /* 0x000fe2000f8e00ff */
[----:B------:R-:W-:Y:S06]  /*17f0*/  @!P2 BRA `(.L_x_3456) ;  /* 0x000000000010a947 */ /* 0x000fec0003800000 */
[----:B------:R-:W0:Y:S02]  /*1800*/  LDC.64 R4, c[0x0][0xb18] ;  /* 0x0002c600ff047b82 */ /* 0x000e240000000a00 */
[----:B0-----:R-:W-:-:S05]  /*1810*/  IMAD.WIDE R4, R115, 0x4, R4 ;  /* 0x0000000473047825 */ /* 0x001fca00078e0204 */
[----:B------:R0:W5:Y:S01]  /*1820*/  LDG.E R26, desc[UR46][R4.64] ;  /* 0x0000002e041a7981 */ /* 0x000162000c1e1900 */
[----:B------:R-:W-:Y:S05]  /*1830*/  BRA `(.L_x_3457) ;  /* 0x0000000000107947 */ /* 0x000fea0003800000 */
.L_x_3456:
[----:B------:R-:W-:Y:S05]  /*1840*/  @!P3 BRA `(.L_x_3457) ;  /* 0x00000000000cb947 */ /* 0x000fea0003800000 */
[----:B------:R-:W2:Y:S04]  /*1850*/  LDG.E R5, desc[UR46][R10.64] ;  /* 0x0000002e0a057981 */ /* 0x000ea8000c1e1900 */
[----:B------:R-:W2:Y:S02]  /*1860*/  LDG.E R26, desc[UR46][R10.64+0x4] ;  /* 0x0000042e0a1a7981 */ /* 0x000ea4000c1e1900 */
[----:B--2---:R-:W-:-:S07]  /*1870*/  IMAD.IADD R26, R26, 0x1, -R5 ;  /* 0x000000011a1a7824 */ /* 0x004fce00078e0a05 */
.L_x_3457:
        /* <DEDUP_REMOVED lines=11> */
[----:B------:R-:W3:Y:S01]  /*1930*/  @P0 LDG.E R11, desc[UR46][R6.64+0x4] ;  /* 0x0000042e060b0981 */ /* 0x000ee2000c1e1900 */
[----:B-----5:R-:W-:Y:S02]  /*1940*/  IMAD.MOV.U32 R36, RZ, RZ, R26 ;  /* 0x000000ffff247224 */ /* 0x020fe400078e001a */
[----:B--2---:R-:W-:-:S05]  /*1950*/  @P1 IMAD.WIDE R8, R115, 0x4, R8 ;  /* 0x0000000473081825 */ /* 0x004fca00078e0208 */
[----:B------:R1:W5:Y:S01]  /*1960*/  @P1 LDG.E R36, desc[UR46][R8.64] ;  /* 0x0000002e08241981 */ /* 0x000362000c1e1900 */
[----:B0-----:R-:W-:Y:S01]  /*1970*/  ISETP.NE.AND P1, PT, R4, 0x1, PT ;  /* 0x000000010400780c */ /* 0x001fe20003f25270 */
[----:B------:R-:W-:Y:S01]  /*1980*/  IMAD.SHL.U32 R194, R113, 0x40, RZ ;  /* 0x0000004071c27824 */ /* 0x000fe200078e00ff */
[----:B------:R-:W0:Y:S11]  /*1990*/  LDC.64 R4, c[0x0][0xad8] ;  /* 0x0002b600ff047b82 */ /* 0x000e360000000a00 */
[----:B------:R-:W2:Y:S08]  /*19a0*/  @P1 LDC R13, c[0x0][0x44c] ;  /* 0x00011300ff0d1b82 */ /* 0x000eb00000000800 */
[----:B------:R-:W4:Y:S01]  /*19b0*/  @P1 LDC R10, c[0x0][0x450] ;  /* 0x00011400ff0a1b82 */ /* 0x000f220000000800 */
[----:B0-----:R-:W-:Y:S01]  /*19c0*/  ISETP.GE.AND P2, PT, R5, 0x1, PT ;  /* 0x000000010500780c */ /* 0x001fe20003f46270 */
[----:B---3--:R-:W-:-:S02]  /*19d0*/  @P0 IMAD.IADD R38, R11, 0x1, -R0 ;  /* 0x000000010b260824 */ /* 0x008fc400078e0a00 */
[----:B------:R-:W-:Y:S02]  /*19e0*/  IMAD.IADD R11, R26, 0x1, -R3 ;  /* 0x000000011a0b7824 */ /* 0x000fe400078e0a03 */
[----:B------:R-:W-:Y:S02]  /*19f0*/  VIADD R0, R194, 0x3f ;  /* 0x0000003fc2007836 */ /* 0x000fe40000000000 */
[----:B------:R-:W-:Y:S02]  /*1a00*/  IMAD.IADD R25, R11, 0x1, R38 ;  /* 0x000000010b197824 */ /* 0x000fe400078e0226 */
[----:B--2---:R-:W-:-:S03]  /*1a10*/  @P1 IMAD.HI.U32 R3, R0, R13, RZ ;  /* 0x0000000d00031227 */ /* 0x004fc600078e00ff */
[C---:B------:R-:W-:Y:S01]  /*1a20*/  IADD3 R209, R25.reuse, 0x1, -R24 ;  /* 0x0000000119d17810 */ /* 0x040fe20007ffe818 */
[----:B------:R-:W-:Y:S01]  /*1a30*/  IMAD.MOV.U32 R6, RZ, RZ, R0 ;  /* 0x000000ffff067224 */ /* 0x000fe200078e0000 */
[----:B----4-:R-:W-:Y:S01]  /*1a40*/  @P1 SHF.R.U32.HI R6, RZ, R10, R3 ;  /* 0x0000000aff061219 */ /* 0x010fe20000011603 */
[----:B------:R-:W-:-:S04]  /*1a50*/  VIADD R0, R25, 0x3f ;  /* 0x0000003f19007836 */ /* 0x000fc80000000000 */
[----:B-1----:R-:W-:Y:S01]  /*1a60*/  IMAD.IADD R9, R209, 0x1, R6 ;  /* 0x00000001d1097824 */ /* 0x002fe200078e0206 */
[----:B------:R-:W-:-:S03]  /*1a70*/  SHF.R.S32.HI R3, RZ, 0x1f, R0 ;  /* 0x0000001fff037819 */ /* 0x000fc60000011400 */
[----:B------:R-:W-:Y:S01]  /*1a80*/  IMAD.IADD R4, R9, 0x1, R4 ;  /* 0x0000000109047824 */ /* 0x000fe200078e0204 */
[----:B------:R-:W-:-:S04]  /*1a90*/  LEA.HI R3, R3, R0, RZ, 0x6 ;  /* 0x0000000003037211 */ /* 0x000fc800078f30ff */
        /* <DEDUP_REMOVED lines=13> */
.L_x_3460:
[----:B------:R-:W-:-:S13]  /*1b70*/  ISETP.NE.AND P0, PT, R5, 0x1, PT ;  /* 0x000000010500780c */ /* 0x000fda0003f05270 */
[----:B------:R-:W0:Y:S02]  /*1b80*/  @P0 LDC.64 R6, c[0x0][0xae0] ;  /* 0x0002b800ff060b82 */ /* 0x000e240000000a00 */
[----:B0-----:R-:W-:-:S05]  /*1b90*/  @P0 IMAD.HI.U32 R6, R0, R6, RZ ;  /* 0x0000000600060227 */ /* 0x001fca00078e00ff */
[----:B------:R-:W-:-:S07]  /*1ba0*/  @P0 SHF.R.U32.HI R0, RZ, R7, R6 ;  /* 0x00000007ff000219 */ /* 0x000fce0000011606 */
.L_x_3461:
[----:B------:R-:W-:Y:S05]  /*1bb0*/  BSYNC B0 ;  /* 0x0000000000007941 */ /* 0x000fea0003800000 */
.L_x_3459:
[----:B------:R-:W-:-:S05]  /*1bc0*/  IMAD R3, R0, R5, R5 ;  /* 0x0000000500037224 */ /* 0x000fca00078e0205 */
[----:B------:R-:W-:-:S07]  /*1bd0*/  VIMNMX R4, R4, R3, PT ;  /* 0x0000000304047248 */ /* 0x000fce0003fe0100 */
.L_x_3458:
        /* <DEDUP_REMOVED lines=20> */
.L_x_3464:
[----:B------:R-:W-:-:S13]  /*1d20*/  ISETP.NE.AND P0, PT, R5, 0x1, PT ;  /* 0x000000010500780c */ /* 0x000fda0003f05270 */
[----:B------:R-:W0:Y:S02]  /*1d30*/  @P0 LDC.64 R6, c[0x0][0xae0] ;  /* 0x0002b800ff060b82 */ /* 0x000e240000000a00 */
[----:B0-----:R-:W-:-:S05]  /*1d40*/  @P0 IMAD.HI.U32 R6, R0, R6, RZ ;  /* 0x0000000600060227 */ /* 0x001fca00078e00ff */
[----:B------:R-:W-:-:S07]  /*1d50*/  @P0 SHF.R.U32.HI R0, RZ, R7, R6 ;  /* 0x00000007ff000219 */ /* 0x000fce0000011606 */
.L_x_3465:
[----:B------:R-:W-:Y:S05]  /*1d60*/  BSYNC B0 ;  /* 0x0000000000007941 */ /* 0x000fea0003800000 */
.L_x_3463:
[----:B------:R-:W-:-:S05]  /*1d70*/  IMAD R0, R0, R5, RZ ;  /* 0x0000000500007224 */ /* 0x000fca00078e02ff */
[----:B------:R-:W-:-:S07]  /*1d80*/  VIMNMX R3, R3, R0, !PT ;  /* 0x0000000003037248 */ /* 0x000fce0007fe0100 */
.L_x_3462:
[----:B------:R-:W-:Y:S01]  /*1d90*/  VIADD R4, R4, 0x3f ;  /* 0x0000003f04047836 */ /* 0x000fe20000000000 */
[----:B------:R-:W-:-:S04]  /*1da0*/  SHF.R.S32.HI R0, RZ, 0x1f, R3 ;  /* 0x0000001fff007819 */ /* 0x000fc80000011403 */
[----:B------:R-:W-:Y:S02]  /*1db0*/  SHF.R.S32.HI R5, RZ, 0x1f, R4 ;  /* 0x0000001fff057819 */ /* 0x000fe40000011404 */
[----:B------:R-:W-:Y:S02]  /*1dc0*/  LEA.HI R0, R0, R3, RZ, 0x6 ;  /* 0x0000000300007211 */ /* 0x000fe400078f30ff */
[----:B------:R-:W-:Y:S02]  /*1dd0*/  LEA.HI R5, R5, R4, RZ, 0x6 ;  /* 0x0000000405057211 */ /* 0x000fe400078f30ff */
[----:B------:R-:W-:Y:S02]  /*1de0*/  SHF.R.S32.HI R3, RZ, 0x6, R0 ;  /* 0x00000006ff037819 */ /* 0x000fe40000011400 */
[----:B------:R-:W-:Y:S02]  /*1df0*/  SHF.R.S32.HI R0, RZ, 0x6, R5 ;  /* 0x00000006ff007819 */ /* 0x000fe40000011405 */
[----:B------:R-:W-:-:S02]  /*1e00*/  VIMNMX R3, RZ, R3, !PT ;  /* 0x00000003ff037248 */ /* 0x000fc40007fe0100 */
        /* <DEDUP_REMOVED lines=35> */
.L_x_3468:
[----:B------:R-:W-:Y:S05]  /*2040*/  BSYNC B6 ;  /* 0x0000000000067941 */ /* 0x000fea0003800000 */
.L_x_3467:
        /* <DEDUP_REMOVED lines=20> */
.L_x_3470:
[----:B------:R-:W-:Y:S05]  /*2190*/  BSYNC B6 ;  /* 0x0000000000067941 */ /* 0x000fea0003800000 */
.L_x_3469:
[----:B------:R-:W-:Y:S01]  /*21a0*/  ULDC.64 UR4, c[0x0][0xaf0] ;  /* 0x0002bc0000047ab9 */ /* 0x000fe20000000a00 */
[----:B------:R-:W-:Y:S01]  /*21b0*/  IMAD.MOV.U32 R0, RZ, RZ, R115 ;  /* 0x000000ffff007224 */ /* 0x000fe200078e0073 */
[----:B------:R-:W-:Y:S01]  /*21c0*/  ISETP.NE.U32.AND P0, PT, RZ, UR4, PT ;  /* 0x00000004ff007c0c */ /* 0x000fe2000bf05070 */
[----:B------:R-:W2:Y:S01]  /*21d0*/  LDL R28, [R1+0x410] ;  /* 0x00041000011c7983 */ /* 0x000ea20000100800 */
[----:B------:R-:W0:Y:S02]  /*21e0*/  LDC R49, c[0x0][0x3f4] ;  /* 0x0000fd00ff317b82 */ /* 0x000e240000000800 */
[----:B------:R-:W-:-:S06]  /*21f0*/  ISETP.NE.AND.EX P0, PT, RZ, UR5, PT, P0 ;  /* 0x00000005ff007c0c */ /* 0x000fcc000bf05300 */
[----:B------:R-:W1:Y:S01]  /*2200*/  LDC.64 R42, c[0x0][0x408] ;  /* 0x00010200ff2a7b82 */ /* 0x000e620000000a00 */
[----:B------:R-:W3:Y:S01]  /*2210*/  S2R R29, SR_TID.X ;  /* 0x00000000001d7919 */ /* 0x000ee20000002100 */
[----:B------:R-:W-:Y:S01]  /*2220*/  SHF.R.S32.HI R9, RZ, 0x1f, R152 ;  /* 0x0000001fff097819 */ /* 0x000fe20000011498 */
[----:B------:R-:W-:-:S05]  /*2230*/  ULDC.64 UR4, c[0x0][0x3f8] ;  /* 0x0000fe0000047ab9 */ /* 0x000fca0000000a00 */
[----:B------:R-:W4:Y:S02]  /*2240*/  @P0 LDC.64 R4, c[0x0][0xaf0] ;  /* 0x0002bc00ff040b82 */ /* 0x000f240000000a00 */
[----:B----4-:R-:W-:-:S05]  /*2250*/  @P0 IMAD.WIDE R4, R115, 0x4, R4 ;  /* 0x0000000473040825 */ /* 0x010fca00078e0204 */
[----:B------:R4:W2:Y:S01]  /*2260*/  @P0 LDG.E R0, desc[UR46][R4.64] ;  /* 0x0000002e04000981 */ /* 0x0008a2000c1e1900 */
[--C-:B------:R-:W-:Y:S01]  /*2270*/  SHF.R.S32.HI R155, RZ, 0x1f, R154.reuse ;  /* 0x0000001fff9b7819 */ /* 0x100fe2000001149a */
[C---:B------:R-:W-:Y:S01]  /*2280*/  IMAD R3, R9.reuse, UR4, RZ ;  /* 0x0000000409037c24 */ /* 0x040fe2000f8e02ff */
[----:B0-----:R-:W-:Y:S01]  /*2290*/  ISETP.GE.AND P3, PT, R16, R49, PT ;  /* 0x000000311000720c */ /* 0x001fe20003f66270 */
[----:B-1----:R-:W-:Y:S01]  /*22a0*/  IMAD R10, R9, R42, RZ ;  /* 0x0000002a090a7224 */ /* 0x002fe200078e02ff */
[----:B------:R-:W-:Y:S01]  /*22b0*/  SHF.L.U64.HI R41, R42, 0x6, R43 ;  /* 0x000000062a297819 */ /* 0x000fe2000001022b */
[C---:B------:R-:W-:Y:S01]  /*22c0*/  IMAD R15, R152.reuse, UR5, R3 ;  /* 0x00000005980f7c24 */ /* 0x040fe2000f8e0203 */
[----:B------:R-:W-:Y:S01]  /*22d0*/  SEL R13, R49, RZ, P3 ;  /* 0x000000ff310d7207 */ /* 0x000fe20001800000 */
[C---:B------:R-:W-:Y:S01]  /*22e0*/  IMAD.WIDE.U32 R6, R152.reuse, UR4, R154 ;  /* 0x0000000498067c25 */ /* 0x040fe2000f8e009a */
[----:B---3--:R-:W-:Y:S02]  /*22f0*/  SHF.R.U32.HI R29, RZ, 0x7, R29 ;  /* 0x00000007ff1d7819 */ /* 0x008fe4000001161d */
[----:B------:R-:W-:Y:S01]  /*2300*/  SHF.R.S32.HI R45, RZ, 0x1f, R114 ;  /* 0x0000001fff2d7819 */ /* 0x000fe20000011472 */
[----:B------:R-:W-:-:S04]  /*2310*/  IMAD.WIDE.U32 R8, R152, UR4, R16 ;  /* 0x0000000498087c25 */ /* 0x000fc8000f8e0010 */
[----:B------:R-:W-:Y:S02]  /*2320*/  IMAD.IADD R7, R7, 0x1, R15 ;  /* 0x0000000107077824 */ /* 0x000fe400078e020f */
[----:B------:R-:W-:Y:S02]  /*2330*/  IMAD R21, R152, R43, R10 ;  /* 0x0000002b98157224 */ /* 0x000fe400078e020a */
[----:B------:R-:W-:Y:S01]  /*2340*/  IMAD.IADD R9, R15, 0x1, R9 ;  /* 0x000000010f097824 */ /* 0x000fe200078e0209 */
[----:B-----5:R-:W-:Y:S01]  /*2350*/  SHF.R.S32.HI R15, RZ, 0x1f, R36 ;  /* 0x0000001fff0f7819 */ /* 0x020fe20000011424 */
[----:B------:R-:W-:Y:S02]  /*2360*/  IMAD.IADD R13, R16, 0x1, R13 ;  /* 0x00000001100d7824 */ /* 0x000fe400078e020d */
[----:B----4-:R-:W-:-:S03]  /*2370*/  IMAD.WIDE.U32 R4, R152, R42, R154 ;  /* 0x0000002a98047225 */ /* 0x010fc600078e009a */
[----:B------:R-:W-:Y:S01]  /*2380*/  SHF.R.S32.HI R40, RZ, 0x1f, R13 ;  /* 0x0000001fff287819 */ /* 0x000fe2000001140d */
[----:B------:R-:W-:-:S03]  /*2390*/  IMAD.WIDE.U32 R10, R152, R42, R16 ;  /* 0x0000002a980a7225 */ /* 0x000fc600078e0010 */
[----:B------:R-:W-:Y:S01]  /*23a0*/  LEA.HI R40, R40, R13, RZ, 0x3 ;  /* 0x0000000d28287211 */ /* 0x000fe200078f18ff */
[----:B------:R-:W-:Y:S02]  /*23b0*/  IMAD.SHL.U32 R44, R158, 0x40, RZ ;  /* 0x000000409e2c7824 */ /* 0x000fe400078e00ff */
[----:B------:R-:W-:Y:S01]  /*23c0*/  IMAD.IADD R5, R5, 0x1, R21 ;  /* 0x0000000105057824 */ /* 0x000fe200078e0215 */
[----:B------:R-:W-:Y:S01]  /*23d0*/  LOP3.LUT R54, R40, 0xfffffff8, RZ, 0xc0, !PT ;  /* 0xfffffff828367812 */ /* 0x000fe200078ec0ff */
[----:B------:R-:W-:Y:S01]  /*23e0*/  IMAD.IADD R11, R21, 0x1, R11 ;  /* 0x00000001150b7824 */ /* 0x000fe200078e020b */
[----:B------:R-:W-:Y:S01]  /*23f0*/  LOP3.LUT R44, R44, 0x1c0, RZ, 0xc0, !PT ;  /* 0x000001c02c2c7812 */ /* 0x000fe200078ec0ff */
[C---:B------:R-:W-:Y:S01]  /*2400*/  IMAD R21, R15.reuse, UR4, RZ ;  /* 0x000000040f157c24 */ /* 0x040fe2000f8e02ff */
[----:B------:R-:W-:Y:S01]  /*2410*/  SHF.R.S32.HI R60, RZ, 0x1f, R54 ;  /* 0x0000001fff3c7819 */ /* 0x000fe20000011436 */
[----:B------:R-:W-:Y:S01]  /*2420*/  IMAD R15, R15, R42, RZ ;  /* 0x0000002a0f0f7224 */ /* 0x000fe200078e02ff */
[----:B------:R-:W-:Y:S01]  /*2430*/  SHF.R.U32.HI R48, RZ, 0x3, R44 ;  /* 0x00000003ff307819 */ /* 0x000fe2000001162c */
[----:B------:R-:W-:Y:S01]  /*2440*/  IMAD.IADD R3, R27, 0x1, R26 ;  /* 0x000000011b037824 */ /* 0x000fe200078e021a */
[----:B------:R-:W-:Y:S01]  /*2450*/  LOP3.LUT R50, R44, 0x18, R16, 0xf8, !PT ;  /* 0x000000182c327812 */ /* 0x000fe200078ef810 */
[----:B------:R-:W-:Y:S01]  /*2460*/  IMAD R15, R36, R43, R15 ;  /* 0x0000002b240f7224 */ /* 0x000fe200078e020f */
[----:B------:R-:W-:Y:S01]  /*2470*/  LOP3.LUT R59, R44, 0x38, R40, 0xf8, !PT ;  /* 0x000000382c3b7812 */ /* 0x000fe200078ef828 */
[----:B------:R-:W-:-:S02]  /*2480*/  IMAD R13, R36, UR5, R21 ;  /* 0x00000005240d7c24 */ /* 0x000fc4000f8e0215 */
[----:B------:R-:W-:Y:S02]  /*2490*/  IMAD.SHL.U32 R43, R221, 0x200, RZ ;  /* 0x00000200dd2b7824 */ /* 0x000fe400078e00ff */
[----:B------:R-:W-:-:S03]  /*24a0*/  IMAD.WIDE.U32 R20, R36, UR4, R6 ;  /* 0x0000000424147c25 */ /* 0x000fc6000f8e0006 */
[C---:B------:R-:W-:Y:S01]  /*24b0*/  LOP3.LUT R50, R43.reuse, R50, R48, 0xf6, !PT ;  /* 0x000000322b327212 */ /* 0x040fe200078ef630 */
[C---:B------:R-:W-:Y:S01]  /*24c0*/  IMAD.WIDE.U32 R26, R36.reuse, UR4, R8 ;  /* 0x00000004241a7c25 */ /* 0x040fe2000f8e0008 */
[----:B------:R-:W-:Y:S01]  /*24d0*/  ULDC UR4, c[0x0][0x2f4] ;  /* 0x0000bd0000047ab9 */ /* 0x000fe20000000800 */
[----:B------:R-:W-:Y:S02]  /*24e0*/  LOP3.LUT R59, R43, R59, R48, 0xf6, !PT ;  /* 0x0000003b2b3b7212 */ /* 0x000fe400078ef630 */
[-C--:B------:R-:W-:Y:S01]  /*24f0*/  IMAD.WIDE.U32 R32, R36, R42.reuse, R4 ;  /* 0x0000002a24207225 */ /* 0x080fe200078e0004 */
[----:B------:R-:W-:Y:S02]  /*2500*/  ISETP.GE.AND P2, PT, R16, UR4, PT ;  /* 0x0000000410007c0c */ /* 0x000fe4000bf46270 */
[----:B------:R-:W-:Y:S01]  /*2510*/  ISETP.GE.AND P1, PT, R18, UR4, PT ;  /* 0x0000000412007c0c */ /* 0x000fe2000bf26270 */
[----:B------:R-:W-:-:S04]  /*2520*/  IMAD.WIDE.U32 R34, R36, R42, R10 ;  /* 0x0000002a24227225 */ /* 0x000fc800078e000a */
[----:B------:R-:W-:Y:S02]  /*2530*/  IMAD.SHL.U32 R42, R42, 0x40, RZ ;  /* 0x000000402a2a7824 */ /* 0x000fe400078e00ff */
[----:B------:R-:W-:Y:S02]  /*2540*/  VIADD R46, R29, 0x8 ;  /* 0x000000081d2e7836 */ /* 0x000fe40000000000 */
[----:B------:R-:W-:Y:S02]  /*2550*/  IMAD.SHL.U32 R49, R49, 0x2, RZ ;  /* 0x0000000231317824 */ /* 0x000fe400078e00ff */
[----:B------:R-:W-:Y:S02]  /*2560*/  IMAD.IADD R51, R21, 0x1, R13 ;  /* 0x0000000115337824 */ /* 0x000fe400078e020d */
[----:B------:R-:W-:Y:S02]  /*2570*/  IMAD.IADD R52, R13, 0x1, R27 ;  /* 0x000000010d347824 */ /* 0x000fe400078e021b */
[----:B------:R-:W-:-:S02]  /*2580*/  IMAD.IADD R55, R33, 0x1, R15 ;  /* 0x0000000121377824 */ /* 0x000fc400078e020f */
[----:B------:R-:W-:Y:S02]  /*2590*/  IMAD.IADD R58, R15, 0x1, R35 ;  /* 0x000000010f3a7824 */ /* 0x000fe400078e0223 */
[----:B--2---:R-:W-:Y:S01]  /*25a0*/  IMAD R47, R28, 0x40, R152 ;  /* 0x000000401c2f7824 */ /* 0x004fe200078e0298 */
[----:B------:R-:W-:-:S07]  /*25b0*/  SHF.R.S32.HI R53, RZ, 0x1f, R0 ;  /* 0x0000001fff357819 */ /* 0x000fce0000011400 */
.L_x_3502:
        /* <DEDUP_REMOVED lines=11> */
[----:B--2---:R-:W2:Y:S08]  /*2670*/  @!P0 LDC.64 R4, c[0x0][0x418] ;  /* 0x00010600ff048b82 */ /* 0x004eb00000000a00 */
[----:B------:R-:W3:Y:S08]  /*2680*/  @P4 LDC R9, c[0x0][0x434] ;  /* 0x00010d00ff094b82 */ /* 0x000ef00000000800 */
        /* <DEDUP_REMOVED lines=17> */
[----:B------:R-:W-:Y:S01]  /*27a0*/  ISETP.GT.AND P4, PT, R22, R37, PT ;  /* 0x000000251600720c */ /* 0x000fe20003f84270 */
[----:B------:R-:W-:-:S04]  /*27b0*/  IMAD.IADD R7, R50, 0x1, R71 ;  /* 0x0000000132077824 */ /* 0x000fc800078e0247 */
[----:B------:R-:W-:Y:S01]  /*27c0*/  IMAD R70, R7, 0x2, R2 ;  /* 0x0000000207467824 */ /* 0x000fe200078e0202 */
[----:B0-----:R-:W-:Y:S07]  /*27d0*/  @!P0 BRA `(.L_x_3472) ;  /* 0x0000001400b08947 */ /* 0x001fee0003800000 */
[----:B------:R-:W-:Y:S01]  /*27e0*/  SHF.R.S32.HI R67, RZ, 0x1f, R66 ;  /* 0x0000001fff437819 */ /* 0x000fe20000011442 */
[----:B------:R-:W-:Y:S01]  /*27f0*/  ULDC.64 UR4, c[0x0][0x300] ;  /* 0x0000c00000047ab9 */ /* 0x000fe20000000a00 */
[----:B-----5:R-:W-:Y:S01]  /*2800*/  SHF.R.S32.HI R62, RZ, 0x1f, R63 ;  /* 0x0000001fff3e7819 */ /* 0x020fe2000001143f */
[C---:B------:R-:W-:Y:S01]  /*2810*/  IMAD.WIDE.U32 R4, R66.reuse, UR4, RZ ;  /* 0x0000000442047c25 */ /* 0x040fe2000f8e00ff */
[----:B------:R-:W-:Y:S01]  /*2820*/  SHF.R.S32.HI R15, RZ, 0x1f, R22 ;  /* 0x0000001fff0f7819 */ /* 0x000fe20000011416 */
[----:B------:R-:W-:Y:S02]  /*2830*/  ULDC.64 UR6, c[0x0][0x3f8] ;  /* 0x0000fe0000067ab9 */ /* 0x000fe40000000a00 */
[----:B------:R-:W-:Y:S02]  /*2840*/  IMAD R7, R67, UR4, RZ ;  /* 0x0000000443077c24 */ /* 0x000fe4000f8e02ff */
[----:B------:R-:W-:Y:S02]  /*2850*/  IMAD R11, R15, UR6, RZ ;  /* 0x000000060f0b7c24 */ /* 0x000fe4000f8e02ff */
[----:B------:R-:W-:Y:S01]  /*2860*/  IMAD R7, R66, UR5, R7 ;  /* 0x0000000542077c24 */ /* 0x000fe2000f8e0207 */
[----:B------:R-:W-:Y:S01]  /*2870*/  ULDC.64 UR4, c[0x0][0x310] ;  /* 0x0000c40000047ab9 */ /* 0x000fe20000000a00 */
[----:B------:R-:W-:-:S02]  /*2880*/  IMAD R11, R22, UR7, R11 ;  /* 0x00000007160b7c24 */ /* 0x000fc4000f8e020b */
[----:B------:R-:W-:Y:S02]  /*2890*/  IMAD R6, R62, UR4, RZ ;  /* 0x000000043e067c24 */ /* 0x000fe4000f8e02ff */
[----:B------:R-:W-:Y:S02]  /*28a0*/  IMAD.IADD R5, R5, 0x1, R7 ;  /* 0x0000000105057824 */ /* 0x000fe400078e0207 */
[C---:B------:R-:W-:Y:S02]  /*28b0*/  IMAD R7, R63.reuse, UR5, R6 ;  /* 0x000000053f077c24 */ /* 0x040fe4000f8e0206 */
[----:B------:R-:W-:Y:S01]  /*28c0*/  IMAD.WIDE.U32 R4, R63, UR4, R4 ;  /* 0x000000043f047c25 */ /* 0x000fe2000f8e0004 */
[----:B------:R-:W-:-:S03]  /*28d0*/  ULDC.64 UR4, c[0x0][0x308] ;  /* 0x0000c20000047ab9 */ /* 0x000fc60000000a00 */
[----:B------:R-:W-:Y:S02]  /*28e0*/  IMAD.IADD R5, R5, 0x1, R7 ;  /* 0x0000000105057824 */ /* 0x000fe400078e0207 */
[----:B------:R-:W-:Y:S01]  /*28f0*/  IMAD.WIDE.U32 R6, R22, UR6, RZ ;  /* 0x0000000616067c25 */ /* 0x000fe2000f8e00ff */
[----:B------:R-:W-:Y:S02]  /*2900*/  ULDC.U8 UR6, c[0x0][0x410] ;  /* 0x0001040000067ab9 */ /* 0x000fe40000000000 */
[----:B------:R-:W-:Y:S01]  /*2910*/  ISETP.NE.AND P0, PT, RZ, UR6, PT ;  /* 0x00000006ff007c0c */ /* 0x000fe2000bf05270 */
[----:B------:R-:W-:Y:S02]  /*2920*/  IMAD R9, R45, UR4, RZ ;  /* 0x000000042d097c24 */ /* 0x000fe4000f8e02ff */
[----:B------:R-:W-:-:S04]  /*2930*/  IMAD.WIDE.U32 R4, R114, UR4, R4 ;  /* 0x0000000472047c25 */ /* 0x000fc8000f8e0004 */
[----:B------:R-:W-:Y:S01]  /*2940*/  IMAD R9, R114, UR5, R9 ;  /* 0x0000000572097c24 */ /* 0x000fe2000f8e0209 */
[----:B------:R-:W-:Y:S01]  /*2950*/  ULDC.64 UR4, c[0x0][0x2e8] ;  /* 0x0000ba0000047ab9 */ /* 0x000fe20000000a00 */
[----:B------:R-:W-:Y:S01]  /*2960*/  IMAD.IADD R7, R7, 0x1, R11 ;  /* 0x0000000107077824 */ /* 0x000fe200078e020b */
[----:B------:R-:W-:Y:S01]  /*2970*/  LEA R64, P5, R4, UR4, 0x1 ;  /* 0x0000000404407c11 */ /* 0x000fe2000f8a08ff */
[----:B------:R-:W-:Y:S02]  /*2980*/  IMAD.IADD R65, R5, 0x1, R9 ;  /* 0x0000000105417824 */ /* 0x000fe400078e0209 */
[C---:B------:R-:W-:Y:S01]  /*2990*/  IMAD.SHL.U32 R13, R6.reuse, 0x40, RZ ;  /* 0x00000040060d7824 */ /* 0x040fe200078e00ff */
[----:B------:R-:W-:Y:S02]  /*29a0*/  SHF.L.U64.HI R6, R6, 0x6, R7 ;  /* 0x0000000606067819 */ /* 0x000fe40000010207 */
[----:B------:R-:W-:Y:S01]  /*29b0*/  LEA.HI.X R65, R4, UR5, R65, 0x1, P5 ;  /* 0x0000000504417c11 */ /* 0x000fe2000a8f0c41 */
        /* <DEDUP_REMOVED lines=16> */
[----:B------:R-:W-:Y:S01]  /*2ac0*/  IMAD R11, R15, R42, R7 ;  /* 0x0000002a0f0b7224 */ /* 0x000fe200078e0207 */
[----:B------:R-:W-:Y:S01]  /*2ad0*/  IADD3 R7, P5, R13, R20, RZ ;  /* 0x000000140d077210 */ /* 0x000fe20007fbe0ff */
[----:B------:R-:W-:-:S04]  /*2ae0*/  IMAD.WIDE.U32 R8, R22, R42, R4 ;  /* 0x0000002a16087225 */ /* 0x000fc800078e0004 */
[----:B------:R-:W-:Y:S01]  /*2af0*/  IMAD.IADD R5, R9, 0x1, R11 ;  /* 0x0000000109057824 */ /* 0x000fe200078e020b */
[----:B------:R-:W-:Y:S01]  /*2b00*/  LEA R4, P6, R8, UR6, 0x1 ;  /* 0x0000000608047c11 */ /* 0x000fe2000f8c08ff */
[----:B------:R-:W-:Y:S01]  /*2b10*/  IMAD.X R10, R6, 0x1, R51, P5 ;  /* 0x00000001060a7824 */ /* 0x000fe200028e0633 */
[C---:B------:R-:W-:Y:S02]  /*2b20*/  LEA R6, P5, R7.reuse, UR4, 0x1 ;  /* 0x0000000407067c11 */ /* 0x040fe4000f8a08ff */
[----:B------:R-:W-:Y:S02]  /*2b30*/  LEA.HI.X R5, R8, UR7, R5, 0x1, P6 ;  /* 0x0000000708057c11 */ /* 0x000fe4000b0f0c05 */
[----:B------:R-:W-:Y:S02]  /*2b40*/  CS2R R8, SRZ ;  /* 0x0000000000087805 */ /* 0x000fe4000001ff00 */
[----:B------:R-:W-:Y:S02]  /*2b50*/  LEA.HI.X R7, R7, UR5, R10, 0x1, P5 ;  /* 0x0000000507077c11 */ /* 0x000fe4000a8f0c0a */
[----:B------:R-:W-:-:S02]  /*2b60*/  ISETP.GE.AND P6, PT, R154, R73, PT ;  /* 0x000000499a00720c */ /* 0x000fc40003fc6270 */
[----:B------:R-:W-:-:S11]  /*2b70*/  ISETP.GE.AND P5, PT, R160, R73, PT ;  /* 0x00000049a000720c */ /* 0x000fd60003fa6270 */
[----:B------:R0:W5:Y:S04]  /*2b80*/  @!P6 LDG.E.64 R30, desc[UR46][R6.64] ;  /* 0x0000002e061ee981 */ /* 0x000168000c1e1b00 */
[----:B------:R0:W5:Y:S04]  /*2b90*/  @!P5 LDG.E.64 R8, desc[UR46][R6.64+0x20] ;  /* 0x0000202e0608d981 */ /* 0x000168000c1e1b00 */
[----:B------:R0:W5:Y:S04]  /*2ba0*/  @!P6 LDG.E.64 R56, desc[UR46][R4.64] ;  /* 0x0000002e0438e981 */ /* 0x000168000c1e1b00 */
[----:B------:R0:W5:Y:S02]  /*2bb0*/  @!P5 LDG.E.64 R28, desc[UR46][R4.64+0x20] ;  /* 0x0000202e041cd981 */ /* 0x000164000c1e1b00 */
.L_x_3475:
[----:B------:R-:W-:Y:S05]  /*2bc0*/  BSYNC B1 ;  /* 0x0000000000017941 */ /* 0x000fea0003800000 */
.L_x_3474:
[----:B------:R-:W-:Y:S01]  /*2bd0*/  ISETP.NE.AND P5, PT, RZ, UR41, PT ;  /* 0x00000029ff007c0c */ /* 0x000fe2000bfa5270 */
        /* <DEDUP_REMOVED lines=12> */
[----:B------:R-:W-:Y:S06]  /*2ca0*/  @P5 BRA `(.L_x_3476) ;  /* 0x0000000000045947 */ /* 0x000fec0003800000 */
[----:B------:R-:W-:Y:S01]  /*2cb0*/  BPT.TRAP 0x1 ;  /* 0x000000040000795c */ /* 0x000fe20000300000 */
.L_x_3476:
[----:B------:R-:W-:Y:S01]  /*2cc0*/  IMAD R61, R19, 0x8, R2 ;  /* 0x00000008133d7824 */ /* 0x000fe200078e0202 */
[----:B------:R-:W-:Y:S01]  /*2cd0*/  SHF.L.U32 R68, R153, 0x1f, RZ ;  /* 0x0000001f99447819 */ /* 0x000fe200000006ff */
[----:B------:R-:W-:Y:S03]  /*2ce0*/  BSSY B1, `(.L_x_3477) ;  /* 0x0000003000017945 */ /* 0x000fe60003800000 */
[----:B------:R-:W0:Y:S02]  /*2cf0*/  SYNCS.PHASECHK.TRANS64.TRYWAIT P5, [R61+URZ+0x38890], R68 ;  /* 0x038890443d0075a7 */ /* 0x000e2400080a017f */
[----:B0-----:R-:W-:Y:S05]  /*2d00*/  @!P5 BRA `(.L_x_3478) ;  /* 0x0000032c0018d947 */ /* 0x001fea0003800000 */
.L_x_3826:
[----:B------:R-:W-:Y:S05]  /*2d10*/  BSYNC B1 ;  /* 0x0000000000017941 */ /* 0x000fea0003800000 */
.L_x_3477:
[----:B------:R-:W-:-:S03]  /*2d20*/  UMOV UR4, 0xffffffff ;  /* 0xffffffff00047882 */ /* 0x000fc60000000000 */
[----:B------:R-:W-:Y:S05]  /*2d30*/  BRA.DIV UR4, `(.L_x_3479) ;  /* 0x0000032e04207947 */ /* 0x000fea000b800000 */
[----:B------:R-:W1:Y:S04]  /*2d40*/  SHFL.IDX PT, R65, R65, RZ, 0x1c1f ;  /* 0x001c1fff41417589 */ /* 0x000e6800000e0000 */
[----:B------:R2:W3:Y:S02]  /*2d50*/  SHFL.IDX PT, R14, R64, RZ, 0x1c1f ;  /* 0x001c1fff400e7589 */ /* 0x0004e400000e0000 */
.L_x_3830:
        /* <DEDUP_REMOVED lines=50> */
.L_x_3484:
[----:B------:R-:W-:Y:S05]  /*3080*/  BSYNC B2 ;  /* 0x0000000000027941 */ /* 0x000fea0003800000 */
.L_x_3483:
[----:B0-----:R4:W-:Y:S02]  /*3090*/  ST.E.128 desc[UR46][R10.64], R4 ;  /* 0x000000040a007985 */ /* 0x0019e4000c101d2e */
.L_x_3482:
[----:B------:R-:W-:Y:S05]  /*30a0*/  BSYNC B1 ;  /* 0x0000000000017941 */ /* 0x000fea0003800000 */
.L_x_3481:
[----:B------:R-:W-:Y:S05]  /*30b0*/  @P1 BRA `(.L_x_3480) ;  /* 0x0000001000501947 */ /* 0x000fea0003800000 */
[----:B----4-:R-:W-:Y:S01]  /*30c0*/  IMAD.MOV.U32 R4, RZ, RZ, 0x20 ;  /* 0x00000020ff047424 */ /* 0x010fe200078e00ff */
[----:B------:R-:W-:Y:S01]  /*30d0*/  LOP3.LUT P0, RZ, R158, 0x4, RZ, 0xc0, !PT ;  /* 0x000000049eff7812 */ /* 0x000fe2000780c0ff */
[----:B------:R-:W-:Y:S01]  /*30e0*/  BSSY B1, `(.L_x_3485) ;  /* 0x0000032000017945 */ /* 0x000fe20003800000 */
[----:B------:R-:W-:Y:S02]  /*30f0*/  ISETP.GE.AND P5, PT, R160, R73, PT ;  /* 0x00000049a000720c */ /* 0x000fe40003fa6270 */
[----:B------:R-:W-:Y:S02]  /*3100*/  SEL R4, R4, 0xffffffe0, !P0 ;  /* 0xffffffe004047807 */ /* 0x000fe40004000000 */
[----:B---3--:R-:W-:Y:S02]  /*3110*/  LEA R10, P0, R18, R14, 0x1 ;  /* 0x0000000e120a7211 */ /* 0x008fe400078008ff */
        /* <DEDUP_REMOVED lines=46> */
.L_x_3486:
[----:B------:R-:W-:Y:S05]  /*3400*/  BSYNC B1 ;  /* 0x0000000000017941 */ /* 0x000fea0003800000 */
.L_x_3485:
[----:B-1----:R1:W-:Y:S01]  /*3410*/  ST.E.128 desc[UR46][R10.64], R4 ;  /* 0x000000040a007985 */ /* 0x0023e2000c101d2e */
[----:B------:R-:W-:Y:S05]  /*3420*/  BRA `(.L_x_3480) ;  /* 0x0000000c00747947 */ /* 0x000fea0003800000 */
.L_x_3473:
[----:B------:R-:W-:Y:S01]  /*3430*/  IMAD R69, R22, -0x40, R38 ;  /* 0xffffffc016457824 */ /* 0x000fe200078e0226 */
[----:B------:R-:W-:Y:S01]  /*3440*/  ISETP.GE.AND P0, PT, R16, R73, PT ;  /* 0x000000491000720c */ /* 0x000fe20003f06270 */
[----:B------:R-:W-:Y:S01]  /*3450*/  ULDC.64 UR4, c[0x0][0x3e8] ;  /* 0x0000fa0000047ab9 */ /* 0x000fe20000000a00 */
[----:B------:R-:W-:Y:S02]  /*3460*/  IADD3 R4, P6, R13, R26, RZ ;  /* 0x0000001a0d047210 */ /* 0x000fe40007fde0ff */
[----:B------:R-:W-:-:S03]  /*3470*/  VIMNMX R69, R69, 0x40, PT ;  /* 0x0000004045457848 */ /* 0x000fc60003fe0100 */
[----:B------:R-:W-:Y:S01]  /*3480*/  IMAD.X R5, R6, 0x1, R52, P6 ;  /* 0x0000000106057824 */ /* 0x000fe200030e0634 */
[----:B------:R-:W-:Y:S02]  /*3490*/  ISETP.GE.OR P5, PT, R152, R69, P0 ;  /* 0x000000459800720c */ /* 0x000fe400007a6670 */
[----:B------:R-:W-:-:S04]  /*34a0*/  LEA R12, P6, R4, UR4, 0x1 ;  /* 0x00000004040c7c11 */ /* 0x000fc8000f8c08ff */
[----:B------:R-:W-:-:S07]  /*34b0*/  LEA.HI.X R13, R4, UR5, R5, 0x1, P6 ;  /* 0x00000005040d7c11 */ /* 0x000fce000b0f0c05 */
[----:B------:R-:W0:Y:S01]  /*34c0*/  @!P5 LDC.64 R8, c[0x0][0x400] ;  /* 0x00010000ff08db82 */ /* 0x000e220000000a00 */
[----:B------:R-:W-:Y:S02]  /*34d0*/  @!P5 IMAD R6, R41, R22, RZ ;  /* 0x000000162906d224 */ /* 0x000fe400078e02ff */
[----:B------:R-:W-:Y:S02]  /*34e0*/  @!P5 IMAD.MOV.U32 R4, RZ, RZ, R34 ;  /* 0x000000ffff04d224 */ /* 0x000fe400078e0022 */
[----:B------:R-:W-:Y:S02]  /*34f0*/  @!P5 IMAD.MOV.U32 R5, RZ, RZ, R58 ;  /* 0x000000ffff05d224 */ /* 0x000fe400078e003a */
[-C--:B------:R-:W-:Y:S01]  /*3500*/  @!P5 IMAD R15, R15, R42.reuse, R6 ;  /* 0x0000002a0f0fd224 */ /* 0x080fe200078e0206 */
[----:B------:R-:W-:Y:S01]  /*3510*/  CS2R R6, SRZ ;  /* 0x0000000000067805 */ /* 0x000fe2000001ff00 */
[----:B------:R-:W-:Y:S01]  /*3520*/  @!P5 IMAD.WIDE.U32 R10, R22, R42, R4 ;  /* 0x0000002a160ad225 */ /* 0x000fe200078e0004 */
[----:B------:R-:W-:-:S03]  /*3530*/  CS2R R4, SRZ ;  /* 0x0000000000047805 */ /* 0x000fc6000001ff00 */
[----:B------:R-:W-:Y:S01]  /*3540*/  @!P5 IMAD.IADD R11, R15, 0x1, R11 ;  /* 0x000000010f0bd824 */ /* 0x000fe200078e020b */
[----:B------:R-:W-:Y:S02]  /*3550*/  CS2R R30, SRZ ;  /* 0x00000000001e7805 */ /* 0x000fe4000001ff00 */
[----:B------:R-:W-:Y:S01]  /*3560*/  CS2R R28, SRZ ;  /* 0x00000000001c7805 */ /* 0x000fe2000001ff00 */
[----:B------:R-:W2:Y:S01]  /*3570*/  @!P5 LDG.E.128 R4, desc[UR46][R12.64] ;  /* 0x0000002e0c04d981 */ /* 0x000ea2000c1e1d00 */
[----:B0-----:R-:W-:-:S04]  /*3580*/  @!P5 LEA R8, P6, R10, R8, 0x1 ;  /* 0x000000080a08d211 */ /* 0x001fc800078c08ff */
[----:B------:R-:W-:-:S05]  /*3590*/  @!P5 LEA.HI.X R9, R10, R9, R11, 0x1, P6 ;  /* 0x000000090a09d211 */ /* 0x000fca00030f0c0b */
[----:B------:R-:W3:Y:S01]  /*35a0*/  @!P5 LDG.E.128 R28, desc[UR46][R8.64] ;  /* 0x0000002e081cd981 */ /* 0x000ee2000c1e1d00 */
[----:B------:R-:W-:Y:S01]  /*35b0*/  ISETP.NE.AND P5, PT, RZ, UR41, PT ;  /* 0x00000029ff007c0c */ /* 0x000fe2000bfa5270 */
[----:B--2---:R-:W-:Y:S02]  /*35c0*/  IMAD.MOV.U32 R10, RZ, RZ, R6 ;  /* 0x000000ffff0a7224 */ /* 0x004fe400078e0006 */
[----:B------:R-:W-:Y:S02]  /*35d0*/  IMAD.MOV.U32 R11, RZ, RZ, R7 ;  /* 0x000000ffff0b7224 */ /* 0x000fe400078e0007 */
[----:B------:R-:W-:Y:S02]  /*35e0*/  IMAD.MOV.U32 R14, RZ, RZ, R4 ;  /* 0x000000ffff0e7224 */ /* 0x000fe400078e0004 */
[----:B------:R-:W-:Y:S01]  /*35f0*/  IMAD.MOV.U32 R15, RZ, RZ, R5 ;  /* 0x000000ffff0f7224 */ /* 0x000fe200078e0005 */
[----:B------:R-:W-:Y:S02]  /*3600*/  PRMT R76, R76, 0x5410, R11 ;  /* 0x000054104c4c7816 */ /* 0x000fe4000000000b */
[----:B------:R-:W-:-:S02]  /*3610*/  PRMT R84, R10, 0x5410, R14 ;  /* 0x000054100a547816 */ /* 0x000fc4000000000e */
[----:B------:R-:W-:Y:S01]  /*3620*/  PRMT R74, R74, 0x5410, R15 ;  /* 0x000054104a4a7816 */ /* 0x000fe2000000000f */
[----:B---3--:R-:W-:Y:S02]  /*3630*/  IMAD.MOV.U32 R10, RZ, RZ, R30 ;  /* 0x000000ffff0a7224 */ /* 0x008fe400078e001e */
[----:B------:R-:W-:Y:S02]  /*3640*/  IMAD.MOV.U32 R8, RZ, RZ, R31 ;  /* 0x000000ffff087224 */ /* 0x000fe400078e001f */
[----:B------:R-:W-:Y:S02]  /*3650*/  IMAD.MOV.U32 R9, RZ, RZ, R28 ;  /* 0x000000ffff097224 */ /* 0x000fe400078e001c */
[----:B------:R-:W-:Y:S01]  /*3660*/  IMAD.MOV.U32 R11, RZ, RZ, R29 ;  /* 0x000000ffff0b7224 */ /* 0x000fe200078e001d */
[----:B------:R-:W-:Y:S02]  /*3670*/  PRMT R76, R8, 0x7610, R76 ;  /* 0x00007610084c7816 */ /* 0x000fe4000000004c */
[----:B------:R-:W-:-:S02]  /*3680*/  PRMT R83, R10, 0x5410, R9 ;  /* 0x000054100a537816 */ /* 0x000fc40000000009 */
[----:B------:R-:W-:Y:S01]  /*3690*/  PRMT R74, R11, 0x7610, R74 ;  /* 0x000076100b4a7816 */ /* 0x000fe2000000004a */
[----:B------:R-:W-:Y:S06]  /*36a0*/  @P5 BRA `(.L_x_3487) ;  /* 0x0000000000045947 */ /* 0x000fec0003800000 */
[----:B------:R-:W-:Y:S01]  /*36b0*/  BPT.TRAP 0x1 ;  /* 0x000000040000795c */ /* 0x000fe20000300000 */
.L_x_3487:
[----:B------:R-:W-:Y:S01]  /*36c0*/  IMAD R61, R19, 0x8, R2 ;  /* 0x00000008133d7824 */ /* 0x000fe200078e0202 */
[----:B------:R-:W-:Y:S01]  /*36d0*/  SHF.L.U32 R68, R153, 0x1f, RZ ;  /* 0x0000001f99447819 */ /* 0x000fe200000006ff */
[----:B------:R-:W-:Y:S03]  /*36e0*/  BSSY B1, `(.L_x_3488) ;  /* 0x0000003000017945 */ /* 0x000fe60003800000 */
[----:B------:R-:W0:Y:S02]  /*36f0*/  SYNCS.PHASECHK.TRANS64.TRYWAIT P5, [R61+URZ+0x38890], R68 ;  /* 0x038890443d0075a7 */ /* 0x000e2400080a017f */
[----:B0-----:R-:W-:Y:S05]  /*3700*/  @!P5 BRA `(.L_x_3489) ;  /* 0x0000032000f4d947 */ /* 0x001fea0003800000 */
.L_x_3831:
[----:B------:R-:W-:Y:S05]  /*3710*/  BSYNC B1 ;  /* 0x0000000000017941 */ /* 0x000fea0003800000 */
.L_x_3488:
[----:B------:R-:W-:-:S03]  /*3720*/  UMOV UR4, 0xffffffff ;  /* 0xffffffff00047882 */ /* 0x000fc60000000000 */
[----:B------:R-:W-:Y:S05]  /*3730*/  BRA.DIV UR4, `(.L_x_3490) ;  /* 0x0000032204fc7947 */ /* 0x000fea000b800000 */
[----:B------:R-:W1:Y:S04]  /*3740*/  SHFL.IDX PT, R65, R65, RZ, 0x1c1f ;  /* 0x001c1fff41417589 */ /* 0x000e6800000e0000 */
[----:B------:R-:W2:Y:S02]  /*3750*/  SHFL.IDX PT, R64, R64, RZ, 0x1c1f ;  /* 0x001c1fff40407589 */ /* 0x000ea400000e0000 */
.L_x_3835:
        /* <DEDUP_REMOVED lines=10> */
[----:B------:R-:W-:-:S04]  /*3800*/  SHF.R.S32.HI R9, RZ, 0x4, R9 ;  /* 0x00000004ff097819 */ /* 0x000fc80000011409 */
[----:B------:R-:W-:-:S05]  /*3810*/  LEA.HI.SX32 R9, R40, R9, 0x1d ;  /* 0x0000000928097211 */ /* 0x000fca00078feaff */
[----:B------:R-:W-:Y:S02]  /*3820*/  IMAD.SHL.U32 R73, R9, 0x8, RZ ;  /* 0x0000000809497824 */ /* 0x000fe400078e00ff */
[----:B------:R-:W-:-:S03]  /*3830*/  IMAD.IADD R9, R59, 0x1, R71 ;  /* 0x000000013b097824 */ /* 0x000fc600078e0247 */
[----:B------:R-:W-:Y:S01]  /*3840*/  LOP3.LUT R8, R44, 0x38, R73, 0xf8, !PT ;  /* 0x000000382c087812 */ /* 0x000fe200078ef849 */
[----:B------:R-:W-:-:S03]  /*3850*/  IMAD R9, R9, 0x2, R2 ;  /* 0x0000000209097824 */ /* 0x000fc600078e0202 */
[----:B------:R-:W-:-:S05]  /*3860*/  LOP3.LUT R8, R43, R8, R48, 0xf6, !PT ;  /* 0x000000082b087212 */ /* 0x000fca00078ef630 */
[----:B------:R-:W-:Y:S02]  /*3870*/  IMAD.IADD R71, R71, 0x1, R8 ;  /* 0x0000000147477824 */ /* 0x000fe400078e0208 */
[----:B------:R-:W1:Y:S02]  /*3880*/  LDS.128 R8, [R9+0x22400] ;  /* 0x0224000009087984 */ /* 0x000e640000000c00 */
[----:B------:R-:W-:-:S05]  /*3890*/  IMAD R71, R71, 0x2, R2 ;  /* 0x0000000247477824 */ /* 0x000fca00078e0202 */
[----:B------:R2:W3:Y:S01]  /*38a0*/  LDS.128 R12, [R71+0x22400] ;  /* 0x02240000470c7984 */ /* 0x0004e20000000c00 */
[----:B------:R-:W-:Y:S05]  /*38b0*/  @P0 BRA `(.L_x_3492) ;  /* 0x0000000400540947 */ /* 0x000fea0003800000 */
[--C-:B------:R-:W-:Y:S02]  /*38c0*/  SHF.R.U64 R80, R28, 0x10, R29.reuse ;  /* 0x000000101c507819 */ /* 0x100fe4000000121d */
[----:B------:R-:W-:Y:S02]  /*38d0*/  SHF.R.U32.HI R28, RZ, 0x10, R29 ;  /* 0x00000010ff1c7819 */ /* 0x000fe4000001161d */
[--C-:B------:R-:W-:Y:S01]  /*38e0*/  SHF.R.U64 R82, R4, 0x10, R5.reuse ;  /* 0x0000001004527819 */ /* 0x100fe20000001205 */
[----:B-1----:R-:W-:Y:S01]  /*38f0*/  HADD2.F32 R4, -RZ, R9.H0_H0 ;  /* 0x20000009ff047230 */ /* 0x002fe20000004100 */
[----:B------:R-:W-:Y:S01]  /*3900*/  SHF.R.U32.HI R72, RZ, 0x10, R5 ;  /* 0x00000010ff487819 */ /* 0x000fe20000011605 */
[--C-:B---3--:R-:W-:Y:S01]  /*3910*/  HADD2.F32 R5, -RZ, R13.reuse.H0_H0 ;  /* 0x2000000dff057230 */ /* 0x108fe20000004100 */
[--C-:B------:R-:W-:Y:S01]  /*3920*/  SHF.R.U64 R81, R6, 0x10, R7.reuse ;  /* 0x0000001006517819 */ /* 0x100fe20000001207 */
[----:B------:R-:W-:Y:S01]  /*3930*/  HADD2.F32 R13, -RZ, R13.H1_H1 ;  /* 0x3000000dff0d7230 */ /* 0x000fe20000004100 */
[----:B------:R-:W-:Y:S01]  /*3940*/  SHF.R.U32.HI R75, RZ, 0x10, R7 ;  /* 0x00000010ff4b7819 */ /* 0x000fe20000011607 */
[----:B------:R-:W-:Y:S01]  /*3950*/  HADD2.F32 R7, -RZ, R74.H0_H0 ;  /* 0x2000004aff077230 */ /* 0x000fe20000004100 */
[--C-:B------:R-:W-:Y:S01]  /*3960*/  SHF.R.U64 R79, R30, 0x10, R31.reuse ;  /* 0x000000101e4f7819 */ /* 0x100fe2000000121f */
[----:B------:R-:W-:Y:S01]  /*3970*/  HADD2.F32 R30, -RZ, R28.H0_H0 ;  /* 0x2000001cff1e7230 */ /* 0x000fe20000004100 */
[----:B--2---:R-:W-:Y:S01]  /*3980*/  SHF.R.U32.HI R71, RZ, 0x10, R31 ;  /* 0x00000010ff477819 */ /* 0x004fe2000001161f */
        /* <DEDUP_REMOVED lines=15> */
[----:B------:R-:W-:Y:S01]  /*3a80*/  FMUL.FTZ R9, R5, R7 ;  /* 0x0000000705097220 */ /* 0x000fe20000410000 */
[----:B------:R-:W-:Y:S01]  /*3a90*/  HADD2.F32 R30, -RZ, R71.H0_H0 ;  /* 0x20000047ff1e7230 */ /* 0x000fe20000004100 */
[----:B------:R-:W-:Y:S01]  /*3aa0*/  F2FP.F16.F32.PACK_AB R29, R74, R29 ;  /* 0x0000001d4a1d723e */ /* 0x000fe200000000ff */
[----:B------:R-:W-:Y:S02]  /*3ab0*/  HADD2.F32 R6, -RZ, R76.H1_H1 ;  /* 0x3000004cff067230 */ /* 0x000fe40000004100 */
[----:B------:R-:W-:Y:S01]  /*3ac0*/  FMUL.FTZ R76, R4, R7 ;  /* 0x00000007044c7220 */ /* 0x000fe20000410000 */
        /* <DEDUP_REMOVED lines=50> */
[----:B------:R-:W-:Y:S02]  /*3df0*/  IMAD.MOV.U32 R8, RZ, RZ, R30 ;  /* 0x000000ffff087224 */ /* 0x000fe400078e001e */
[----:B------:R-:W-:-:S07]  /*3e00*/  IMAD.MOV.U32 R9, RZ, RZ, R29 ;  /* 0x000000ffff097224 */ /* 0x000fce00078e001d */
.L_x_3492:
[----:B------:R-:W-:Y:S05]  /*3e10*/  BSYNC B1 ;  /* 0x0000000000017941 */ /* 0x000fea0003800000 */
.L_x_3491:
        /* <DEDUP_REMOVED lines=8> */
.L_x_3472:
[----:B------:R-:W-:-:S13]  /*3ea0*/  ISETP.NE.AND P0, PT, RZ, UR41, PT ;  /* 0x00000029ff007c0c */ /* 0x000fda000bf05270 */
[----:B------:R-:W-:Y:S05]  /*3eb0*/  @P0 BRA `(.L_x_3493) ;  /* 0x0000000000040947 */ /* 0x000fea0003800000 */
[----:B------:R-:W-:Y:S01]  /*3ec0*/  BPT.TRAP 0x1 ;  /* 0x000000040000795c */ /* 0x000fe20000300000 */
.L_x_3493:
[----:B------:R-:W-:Y:S01]  /*3ed0*/  IMAD R61, R19, 0x8, R2 ;  /* 0x00000008133d7824 */ /* 0x000fe200078e0202 */
[----:B------:R-:W-:Y:S01]  /*3ee0*/  SHF.L.U32 R68, R153, 0x1f, RZ ;  /* 0x0000001f99447819 */ /* 0x000fe200000006ff */
[----:B------:R-:W-:Y:S01]  /*3ef0*/  BSSY B1, `(.L_x_3494) ;  /* 0x0000004000017945 */ /* 0x000fe20003800000 */
[----:B------:R-:W-:Y:S02]  /*3f00*/  SHF.R.S32.HI R67, RZ, 0x1f, R66 ;  /* 0x0000001fff437819 */ /* 0x000fe40000011442 */
[----:B------:R-:W0:Y:S02]  /*3f10*/  SYNCS.PHASECHK.TRANS64.TRYWAIT P0, [R61+URZ+0x38890], R68 ;  /* 0x038890443d0075a7 */ /* 0x000e24000800017f */
[----:B0-----:R-:W-:Y:S05]  /*3f20*/  @!P0 BRA `(.L_x_3495) ;  /* 0x0000031c004c8947 */ /* 0x001fea0003800000 */
.L_x_3836:
[----:B------:R-:W-:Y:S05]  /*3f30*/  BSYNC B1 ;  /* 0x0000000000017941 */ /* 0x000fea0003800000 */
.L_x_3494:
        /* <DEDUP_REMOVED lines=26> */
.L_x_3840:
        /* <DEDUP_REMOVED lines=18> */
.L_x_3480:
[----:B------:R-:W-:Y:S05]  /*4200*/  BSYNC B0 ;  /* 0x0000000000007941 */ /* 0x000fea0003800000 */
.L_x_3471:
[----:B-1-34-:R-:W1:Y:S01]  /*4210*/  S2R R4, SR_TID.X ;  /* 0x0000000000047919 */ /* 0x01ae620000002100 */
[----:B------:R-:W-:Y:S01]  /*4220*/  @!PT LDS RZ, [RZ] ;  /* 0x00000000fffff984 */ /* 0x000fe20000000800 */
[----:B------:R-:W-:Y:S01]  /*4230*/  @!PT LDS RZ, [RZ] ;  /* 0x00000000fffff984 */ /* 0x000fe20000000800 */
[----:B------:R-:W-:Y:S01]  /*4240*/  @!PT LDS RZ, [RZ] ;  /* 0x00000000fffff984 */ /* 0x000fe20000000800 */
[----:B------:R-:W-:Y:S01]  /*4250*/  @!PT LDS RZ, [RZ] ;  /* 0x00000000fffff984 */ /* 0x000fe20000000800 */
[----:B------:R3:W-:Y:S06]  /*4260*/  MEMBAR.ALL.CTA ;  /* 0x0000000000007992 */ /* 0x0007ec0000008000 */
[----:B---3--:R-:W3:Y:S01]  /*4270*/  FENCE.VIEW.ASYNC.S ;  /* 0x00000000000073c6 */ /* 0x008ee20000000000 */
[----:B------:R-:W-:Y:S05]  /*4280*/  WARPSYNC.ALL ;  /* 0x0000000000007948 */ /* 0x000fea0003800000 */
[----:B------:R-:W-:Y:S01]  /*4290*/  UISETP.NE.AND UP0, UPT, UR41, URZ, UPT ;  /* 0x0000003f2900728c */ /* 0x000fe2000bf05270 */
[----:B---3--:R3:W-:Y:S05]  /*42a0*/  BAR.SYNC.DEFER_BLOCKING R46, 0x80 ;  /* 0x0002002e0000751d */ /* 0x0087ea0000010000 */
[----:B------:R-:W-:-:S02]  /*42b0*/  PLOP3.LUT P5, PT, PT, PT, UP0, 0x80, 0x0 ;  /* 0x000000000000781c */ /* 0x000fc40003faf008 */
[----:B-1----:R-:W-:-:S13]  /*42c0*/  LOP3.LUT P0, RZ, R4, 0x7f, RZ, 0xc0, !PT ;  /* 0x0000007f04ff7812 */ /* 0x002fda000780c0ff */
[----:B------:R-:W-:-:S05]  /*42d0*/  @!P0 VIADD R4, R61, 0x388a0 ;  /* 0x000388a03d048836 */ /* 0x000fca0000000000 */
[----:B------:R-:W-:-:S04]  /*42e0*/  @!P0 PRMT R4, RZ, 0x654, R4 ;  /* 0x00000654ff048816 */ /* 0x000fc80000000004 */
[----:B------:R3:W-:Y:S01]  /*42f0*/  @!P0 SYNCS.ARRIVE.TRANS64.RED.A1T0 RZ, [R4+URZ], RZ ;  /* 0x000000ff04ff89a7 */ /* 0x0007e2000810043f */
[----:B------:R-:W-:Y:S05]  /*4300*/  @P5 BRA `(.L_x_3497) ;  /* 0x0000000000045947 */ /* 0x000fea0003800000 */
[----:B------:R-:W-:Y:S01]  /*4310*/  BPT.TRAP 0x1 ;  /* 0x000000040000795c */ /* 0x000fe20000300000 */
.L_x_3497:
[----:B------:R-:W1:Y:S01]  /*4320*/  SYNCS.PHASECHK.TRANS64.TRYWAIT P5, [R61+URZ+0x388b0], R68 ;  /* 0x0388b0443d0075a7 */ /* 0x000e6200080a017f */
[----:B------:R-:W-:Y:S04]  /*4330*/  BSSY B0, `(.L_x_3498) ;  /* 0x0000002000007945 */ /* 0x000fe80003800000 */
[----:B-1----:R-:W-:Y:S05]  /*4340*/  @!P5 BRA `(.L_x_3499) ;  /* 0x00000318009cd947 */ /* 0x002fea0003800000 */
.L_x_3841:
[----:B------:R-:W-:Y:S05]  /*4350*/  BSYNC B0 ;  /* 0x0000000000007941 */ /* 0x000fea0003800000 */
.L_x_3498:
[----:B------:R-:W-:Y:S01]  /*4360*/  ULDC.64 UR4, c[0x0][0x328] ;  /* 0x0000ca0000047ab9 */ /* 0x000fe20000000a00 */
[----:B------:R-:W-:Y:S01]  /*4370*/  BSSY B0, `(.L_x_3500) ;  /* 0x000006d000007945 */ /* 0x000fe20003800000 */
[----:B------:R-:W-:Y:S02]  /*4380*/  IMAD R67, R67, UR4, RZ ;  /* 0x0000000443437c24 */ /* 0x000fe4000f8e02ff */
[----:B---3--:R-:W-:-:S04]  /*4390*/  IMAD.WIDE.U32 R4, R66, UR4, RZ ;  /* 0x0000000442047c25 */ /* 0x008fc8000f8e00ff */
        /* <DEDUP_REMOVED lines=18> */
[----:B---3--:R-:W-:Y:S05]  /*44c0*/  @!P5 BRA `(.L_x_3501) ;  /* 0x00000004005cd947 */ /* 0x008fea0003800000 */
[----:B------:R-:W-:Y:S01]  /*44d0*/  ULDC UR4, c[0x0][0x320] ;  /* 0x0000c80000047ab9 */ /* 0x000fe20000000800 */
[----:B------:R-:W-:Y:S01]  /*44e0*/  IMAD R9, R19, 0x8000, R50 ;  /* 0x0000800013097824 */ /* 0x000fe200078e0232 */
[----:B------:R-:W-:Y:S02]  /*44f0*/  ISETP.GE.AND P6, PT, R16, UR4, PT ;  /* 0x0000000410007c0c */ /* 0x000fe4000bfc6270 */
[----:B------:R-:W-:Y:S01]  /*4500*/  LOP3.LUT P5, RZ, R158, 0x4, RZ, 0xc0, !PT ;  /* 0x000000049eff7812 */ /* 0x000fe200078ac0ff */
[C---:B------:R-:W-:Y:S02]  /*4510*/  IMAD R10, R9.reuse, 0x2, R2 ;  /* 0x00000002090a7824 */ /* 0x040fe400078e0202 */
[----:B------:R-:W-:-:S08]  /*4520*/  VIADD R11, R9, 0x20 ;  /* 0x00000020090b7836 */ /* 0x000fd00000000000 */
[----:B------:R-:W3:Y:S02]  /*4530*/  @!P6 LDS.128 R4, [R10+0x400] ;  /* 0x000400000a04e984 */ /* 0x000ee40000000c00 */
[----:B------:R-:W-:Y:S01]  /*4540*/  @P5 VIADD R11, R9, 0xffffffe0 ;  /* 0xffffffe0090b5836 */ /* 0x000fe20000000000 */
[----:B----4-:R-:W-:-:S03]  /*4550*/  @!P6 LEA R8, P5, R16, R15, 0x1 ;  /* 0x0000000f1008e211 */ /* 0x010fc600078a08ff */
[----:B------:R-:W-:Y:S01]  /*4560*/  IMAD R11, R11, 0x2, R2 ;  /* 0x000000020b0b7824 */ /* 0x000fe200078e0202 */
[----:B0-----:R-:W-:Y:S02]  /*4570*/  @!P6 LEA.HI.X R9, R16, R13, R17, 0x1, P5 ;  /* 0x0000000d1009e211 */ /* 0x001fe400028f0c11 */
[----:B------:R-:W-:-:S03]  /*4580*/  ISETP.GE.AND P5, PT, R18, UR4, PT ;  /* 0x0000000412007c0c */ /* 0x000fc6000bfa6270 */
[----:B---3--:R0:W-:Y:S10]  /*4590*/  @!P6 ST.E.128 desc[UR46][R8.64], R4 ;  /* 0x000000040800e985 */ /* 0x0081f4000c101d2e */
[----:B------:R-:W3:Y:S01]  /*45a0*/  @!P5 LDS.128 R4, [R11+0x400] ;  /* 0x000400000b04d984 */ /* 0x000ee20000000c00 */
[----:B0-----:R-:W-:-:S04]  /*45b0*/  @!P5 LEA R8, P6, R18, R15, 0x1 ;  /* 0x0000000f1208d211 */ /* 0x001fc800078c08ff */
[----:B------:R-:W-:Y:S02]  /*45c0*/  @!P5 LEA.HI.X R9, R18, R13, R159, 0x1, P6 ;  /* 0x0000000d1209d211 */ /* 0x000fe400030f0c9f */
[----:B------:R-:W-:-:S03]  /*45d0*/  ISETP.GE.AND P6, PT, R188, UR4, PT ;  /* 0x00000004bc007c0c */ /* 0x000fc6000bfc6270 */
[----:B---3--:R0:W-:Y:S10]  /*45e0*/  @!P5 ST.E.128 desc[UR46][R8.64], R4 ;  /* 0x000000040800d985 */ /* 0x0081f4000c101d2e */
[----:B------:R-:W3:Y:S01]  /*45f0*/  @!P6 LDS.128 R4, [R10+0x2400] ;  /* 0x002400000a04e984 */ /* 0x000ee20000000c00 */
[----:B0-----:R-:W-:-:S05]  /*4600*/  @!P6 LEA R8, P5, R188, R15, 0x1 ;  /* 0x0000000fbc08e211 */ /* 0x001fca00078a08ff */
[----:B------:R-:W-:Y:S01]  /*4610*/  @!P6 IMAD.X R9, R13, 0x1, R195, P5 ;  /* 0x000000010d09e824 */ /* 0x000fe200028e06c3 */
[----:B------:R-:W-:-:S04]  /*4620*/  ISETP.GE.AND P5, PT, R187, UR4, PT ;  /* 0x00000004bb007c0c */ /* 0x000fc8000bfa6270 */
[----:B---3--:R0:W-:Y:S09]  /*4630*/  @!P6 ST.E.128 desc[UR46][R8.64], R4 ;  /* 0x000000040800e985 */ /* 0x0081f2000c101d2e */
        /* <DEDUP_REMOVED lines=62> */
[----:B------:R-:W-:-:S05]  /*4a20*/  @!P5 IMAD.X R9, R13, 0x1, R208, P6 ;  /* 0x000000010d09d824 */ /* 0x000fca00030e06d0 */
[----:B---3--:R3:W-:Y:S03]  /*4a30*/  @!P5 ST.E.128 desc[UR46][R8.64], R4 ;  /* 0x000000040800d985 */ /* 0x0087e6000c101d2e */
.L_x_3501:
[----:B------:R-:W-:Y:S05]  /*4a40*/  BSYNC B0 ;  /* 0x0000000000007941 */ /* 0x000fea0003800000 */
.L_x_3500:
[----:B------:R-:W-:Y:S01]  /*4a50*/  @!PT LDS RZ, [RZ] ;  /* 0x00000000fffff984 */ /* 0x000fe20000000800 */
[----:B------:R-:W-:Y:S01]  /*4a60*/  @!PT LDS RZ, [RZ] ;  /* 0x00000000fffff984 */ /* 0x000fe20000000800 */
[----:B------:R-:W-:Y:S01]  /*4a70*/  @!PT LDS RZ, [RZ] ;  /* 0x00000000fffff984 */ /* 0x000fe20000000800 */
[----:B------:R-:W-:Y:S01]  /*4a80*/  @!PT LDS RZ, [RZ] ;  /* 0x00000000fffff984 */ /* 0x000fe20000000800 */
[----:B------:R5:W-:Y:S06]  /*4a90*/  MEMBAR.ALL.CTA ;  /* 0x0000000000007992 */ /* 0x000bec0000008000 */
[----:B-----5:R-:W5:Y:S01]  /*4aa0*/  FENCE.VIEW.ASYNC.S ;  /* 0x00000000000073c6 */ /* 0x020f620000000000 */
[----:B------:R-:W-:Y:S02]  /*4ab0*/  VIADD R19, R19, 0x1 ;  /* 0x0000000113137836 */ /* 0x000fe40000000000 */
[----:B01----:R-:W-:Y:S01]  /*4ac0*/  @!P0 VIADD R61, R61, 0x388c0 ;  /* 0x000388c03d3d8836 */ /* 0x003fe20000000000 */
[----:B-----5:R0:W-:Y:S02]  /*4ad0*/  BAR.SYNC.DEFER_BLOCKING R46, 0x80 ;  /* 0x0002002e0000751d */ /* 0x0201e40000010000 */
[----:B------:R-:W-:-:S02]  /*4ae0*/  ISETP.NE.AND P5, PT, R19, 0x2, PT ;  /* 0x000000021300780c */ /* 0x000fc40003fa5270 */
[----:B------:R-:W-:Y:S02]  /*4af0*/  @!P0 PRMT R61, RZ, 0x654, R61 ;  /* 0x00000654ff3d8816 */ /* 0x000fe4000000003d */
[----:B---3--:R-:W-:Y:S02]  /*4b00*/  SEL R4, RZ, 0x1, P5 ;  /* 0x00000001ff047807 */ /* 0x008fe40002800000 */
[----:B------:R-:W-:Y:S02]  /*4b10*/  SEL R19, R19, RZ, P5 ;  /* 0x000000ff13137207 */ /* 0x000fe40002800000 */
[----:B------:R-:W-:Y:S01]  /*4b20*/  LOP3.LUT R153, R153, R4, RZ, 0x3c, !PT ;  /* 0x0000000499997212 */ /* 0x000fe200078e3cff */
[----:B------:R0:W-:Y:S01]  /*4b30*/  @!P0 SYNCS.ARRIVE.TRANS64.RED.A1T0 RZ, [R61+URZ], RZ ;  /* 0x000000ff3dff89a7 */ /* 0x0001e2000810043f */
[----:B------:R-:W-:Y:S01]  /*4b40*/  PLOP3.LUT P0, PT, PT, PT, PT, 0x8, 0x0 ;  /* 0x000000000000781c */ /* 0x000fe20003f0e170 */
[----:B------:R-:W-:-:S12]  /*4b50*/  @P4 BRA `(.L_x_3502) ;  /* 0xffffffd800984947 */ /* 0x000fd8000383ffff */
.L_x_3466:
[----:B------:R-:W1:Y:S01]  /*4b60*/  LDC R0, c[0x0][0xa80] ;  /* 0x0002a000ff007b82 */ /* 0x000e620000000800 */
[----:B------:R3:W-:Y:S01]  /*4b70*/  STL.128 [R1+0x1e0], RZ ;  /* 0x0001e0ff01007387 */ /* 0x0007e20000100c00 */
[----:B------:R-:W-:Y:S01]  /*4b80*/  BSSY B0, `(.L_x_3503) ;  /* 0x0000027000007945 */ /* 0x000fe20003800000 */
[----:B------:R-:W-:Y:S02]  /*4b90*/  IMAD.U32 R37, RZ, RZ, UR38 ;  /* 0x00000026ff257e24 */ /* 0x000fe4000f8e00ff */
[----:B------:R3:W-:Y:S04]  /*4ba0*/  STL.128 [R1+0x1f0], RZ ;  /* 0x0001f0ff01007387 */ /* 0x0007e80000100c00 */
[----:B------:R3:W-:Y:S04]  /*4bb0*/  STL.128 [R1+0x210], RZ ;  /* 0x000210ff01007387 */ /* 0x0007e80000100c00 */
[----:B------:R3:W-:Y:S04]  /*4bc0*/  STL.128 [R1+0x220], RZ ;  /* 0x000220ff01007387 */ /* 0x0007e80000100c00 */
[----:B------:R3:W-:Y:S04]  /*4bd0*/  STL.128 [R1+0x230], RZ ;  /* 0x000230ff01007387 */ /* 0x0007e80000100c00 */
[----:B------:R3:W-:Y:S04]  /*4be0*/  STL.128 [R1+0x240], RZ ;  /* 0x000240ff01007387 */ /* 0x0007e80000100c00 */
[----:B-1----:R3:W-:Y:S04]  /*4bf0*/  STL [R1+0x200], R0 ;  /* 0x0002000001007387 */ /* 0x0027e80000100800 */
        /* <DEDUP_REMOVED lines=28> */
[----:B------:R-:W-:Y:S05]  /*4dc0*/  @P0 BRA `(.L_x_3504) ;  /* 0x0000000000080947 */ /* 0x000fea0003800000 */
[----:B------:R-:W1:Y:S02]  /*4dd0*/  FENCE.VIEW.ASYNC.G ;  /* 0x00000000000073c6 */ /* 0x000e640000000100 */
[----:B-1----:R-:W-:Y:S06]  /*4de0*/  BAR.ARV 0xc, 0x180 ;  /* 0x0306000000007b1d */ /* 0x002fec0000002000 */
.L_x_3504:
[----:B------:R-:W-:Y:S05]  /*4df0*/  BSYNC B0 ;  /* 0x0000000000007941 */ /* 0x000fea0003800000 */
.L_x_3503:
[----:B------:R-:W-:Y:S01]  /*4e00*/  UISETP.NE.AND UP0, UPT, UR41, 0x1, UPT ;  /* 0x000000012900788c */ /* 0x000fe2000bf05270 */
[----:B------:R-:W-:Y:S01]  /*4e10*/  IMAD.U32 R32, RZ, RZ, UR38 ;  /* 0x00000026ff207e24 */ /* 0x000fe2000f8e00ff */
[----:B------:R-:W-:Y:S01]  /*4e20*/  IADD3 R37, P0, R37, 0x1e0, RZ ;  /* 0x000001e025257810 */ /* 0x000fe20007f1e0ff */
[----:B------:R-:W-:Y:S03]  /*4e30*/  BSSY B7, `(.L_x_3505) ;  /* 0x00024f0000077945 */ /* 0x000fe60003800000 */
[----:B------:R-:W-:Y:S01]  /*4e40*/  PLOP3.LUT P2, PT, PT, PT, UP0, 0x80, 0x0 ;  /* 0x000000000000781c */ /* 0x000fe20003f4f008 */
[----:B------:R-:W-:Y:S01]  /*4e50*/  IMAD.X R38, RZ, RZ, UR37, P0 ;  /* 0x00000025ff267e24 */ /* 0x000fe200080e06ff */
[----:B------:R-:W-:-:S05]  /*4e60*/  IADD3 R32, P1, R32, 0x210, RZ ;  /* 0x0000021020207810 */ /* 0x000fca0007f3e0ff */
[----:B------:R-:W-:-:S06]  /*4e70*/  IMAD.X R31, RZ, RZ, UR37, P1 ;  /* 0x00000025ff1f7e24 */ /* 0x000fcc00088e06ff */
[----:B------:R-:W-:Y:S05]  /*4e80*/  @!P2 BRA `(.L_x_3506) ;  /* 0x00000080000ca947 */ /* 0x000fea0003800000 */
[----:B---3--:R-:W1:Y:S08]  /*4e90*/  LDC R0, c[0x0][0x448] ;  /* 0x00011200ff007b82 */ /* 0x008e700000000800 */
[----:B------:R-:W3:Y:S01]  /*4ea0*/  LDC.64 R6, c[0x0][0xad8] ;  /* 0x0002b600ff067b82 */ /* 0x000ee20000000a00 */
[----:B-1----:R-:W-:Y:S01]  /*4eb0*/  ISETP.NE.AND P1, PT, R0, 0x1, PT ;  /* 0x000000010000780c */ /* 0x002fe20003f25270 */
[----:B------:R-:W-:Y:S01]  /*4ec0*/  VIADD R0, R194, 0x3f ;  /* 0x0000003fc2007836 */ /* 0x000fe20000000000 */
[----:B---3--:R-:W-:-:S11]  /*4ed0*/  ISETP.GE.AND P2, PT, R7, 0x1, PT ;  /* 0x000000010700780c */ /* 0x008fd60003f46270 */
[----:B------:R-:W1:Y:S08]  /*4ee0*/  @P1 LDC R3, c[0x0][0x44c] ;  /* 0x00011300ff031b82 */ /* 0x000e700000000800 */
[----:B------:R-:W3:Y:S01]  /*4ef0*/  @P1 LDC R4, c[0x0][0x450] ;  /* 0x00011400ff041b82 */ /* 0x000ee20000000800 */
[----:B-1----:R-:W-:-:S05]  /*4f00*/  @P1 IMAD.HI.U32 R3, R0, R3, RZ ;  /* 0x0000000300031227 */ /* 0x002fca00078e00ff */
[----:B---3--:R-:W-:-:S05]  /*4f10*/  @P1 SHF.R.U32.HI R0, RZ, R4, R3 ;  /* 0x00000004ff001219 */ /* 0x008fca0000011603 */
        /* <DEDUP_REMOVED lines=14> */
.L_x_3509:
[----:B------:R-:W-:-:S13]  /*5000*/  ISETP.NE.AND P0, PT, R7, 0x1, PT ;  /* 0x000000010700780c */ /* 0x000fda0003f05270 */
[----:B------:R-:W1:Y:S02]  /*5010*/  @P0 LDC.64 R4, c[0x0][0xae0] ;  /* 0x0002b800ff040b82 */ /* 0x000e640000000a00 */
[----:B-1----:R-:W-:-:S05]  /*5020*/  @P0 IMAD.HI.U32 R4, R3, R4, RZ ;  /* 0x0000000403040227 */ /* 0x002fca00078e00ff */
[----:B------:R-:W-:-:S07]  /*5030*/  @P0 SHF.R.U32.HI R3, RZ, R5, R4 ;  /* 0x00000005ff030219 */ /* 0x000fce0000011604 */
.L_x_3510:
[----:B------:R-:W-:Y:S05]  /*5040*/  BSYNC B0 ;  /* 0x0000000000007941 */ /* 0x000fea0003800000 */
.L_x_3508:
[----:B------:R-:W-:-:S05]  /*5050*/  IMAD R3, R3, R7, R7 ;  /* 0x0000000703037224 */ /* 0x000fca00078e0207 */
[----:B------:R-:W-:-:S07]  /*5060*/  VIMNMX R0, R0, R3, PT ;  /* 0x0000000300007248 */ /* 0x000fce0003fe0100 */
.L_x_3507:
[----:B------:R-:W1:Y:S01]  /*5070*/  @P1 LDC R5, c[0x0][0x44c] ;  /* 0x00011300ff051b82 */ /* 0x000e620000000800 */
[----:B------:R-:W-:Y:S01]  /*5080*/  VIADD R0, R0, 0x3f ;  /* 0x0000003f00007836 */ /* 0x000fe20000000000 */
[----:B------:R-:W-:Y:S01]  /*5090*/  ULDC UR4, c[0x0][0xad4] ;  /* 0x0002b50000047ab9 */ /* 0x000fe20000000800 */
[----:B------:R-:W-:-:S03]  /*50a0*/  IMAD.MOV.U32 R4, RZ, RZ, R194 ;  /* 0x000000ffff047224 */ /* 0x000fc600078e00c2 */
[----:B------:R-:W-:Y:S02]  /*50b0*/  SHF.R.S32.HI R3, RZ, 0x1f, R0 ;  /* 0x0000001fff037819 */ /* 0x000fe40000011400 */
[----:B------:R-:W3:Y:S02]  /*50c0*/  @P1 LDC R6, c[0x0][0x450] ;  /* 0x00011400ff061b82 */ /* 0x000ee40000000800 */
[----:B------:R-:W-:-:S04]  /*50d0*/  LEA.HI R3, R3, R0, RZ, 0x6 ;  /* 0x0000000003037211 */ /* 0x000fc800078f30ff */
[----:B------:R-:W-:-:S04]  /*50e0*/  SHF.R.S32.HI R0, RZ, 0x6, R3 ;  /* 0x00000006ff007819 */ /* 0x000fc80000011403 */
[----:B------:R-:W-:Y:S01]  /*50f0*/  VIMNMX R13, R39, R0, PT ;  /* 0x00000000270d7248 */ /* 0x000fe20003fe0100 */
[----:B-1----:R-:W-:-:S05]  /*5100*/  @P1 IMAD.HI.U32 R5, R194, R5, RZ ;  /* 0x00000005c2051227 */ /* 0x002fca00078e00ff */
[----:B---3--:R-:W-:-:S05]  /*5110*/  @P1 SHF.R.U32.HI R4, RZ, R6, R5 ;  /* 0x00000006ff041219 */ /* 0x008fca0000011605 */
        /* <DEDUP_REMOVED lines=13> */
.L_x_3513:
[----:B------:R-:W-:-:S13]  /*51f0*/  ISETP.NE.AND P0, PT, R7, 0x1, PT ;  /* 0x000000010700780c */ /* 0x000fda0003f05270 */
[----:B------:R-:W1:Y:S02]  /*5200*/  @P0 LDC.64 R4, c[0x0][0xae0] ;  /* 0x0002b800ff040b82 */ /* 0x000e640000000a00 */
[----:B-1----:R-:W-:-:S05]  /*5210*/  @P0 IMAD.HI.U32 R4, R191, R4, RZ ;  /* 0x00000004bf040227 */ /* 0x002fca00078e00ff */
[----:B------:R-:W-:-:S07]  /*5220*/  @P0 SHF.R.U32.HI R191, RZ, R5, R4 ;  /* 0x00000005ffbf0219 */ /* 0x000fce0000011604 */
.L_x_3514:
[----:B------:R-:W-:Y:S05]  /*5230*/  BSYNC B0 ;  /* 0x0000000000007941 */ /* 0x000fea0003800000 */
.L_x_3512:
[----:B------:R-:W-:-:S05]  /*5240*/  IMAD R191, R191, R7, RZ ;  /* 0x00000007bfbf7224 */ /* 0x000fca00078e02ff */
[----:B------:R-:W-:-:S07]  /*5250*/  VIMNMX R0, R0, R191, !PT ;  /* 0x000000bf00007248 */ /* 0x000fce0007fe0100 */
.L_x_3511:
[----:B------:R-:W-:-:S04]  /*5260*/  SHF.R.S32.HI R3, RZ, 0x1f, R0 ;  /* 0x0000001fff037819 */ /* 0x000fc80000011400 */
[----:B------:R-:W-:-:S04]  /*5270*/  LEA.HI R3, R3, R0, RZ, 0x6 ;  /* 0x0000000003037211 */ /* 0x000fc800078f30ff */
[--C-:B------:R-:W-:Y:S02]  /*5280*/  SHF.R.S32.HI R0, RZ, 0x6, R3.reuse ;  /* 0x00000006ff007819 */ /* 0x100fe40000011403 */
[----:B------:R-:W-:Y:S02]  /*5290*/  PRMT R3, RZ, 0x7610, R3 ;  /* 0x00007610ff037816 */ /* 0x000fe40000000003 */
[----:B------:R-:W-:-:S04]  /*52a0*/  VIMNMX R0, RZ, R0, !PT ;  /* 0x00000000ff007248 */ /* 0x000fc80007fe0100 */
[----:B------:R-:W-:-:S13]  /*52b0*/  ISETP.GT.AND P0, PT, R13, R0, PT ;  /* 0x000000000d00720c */ /* 0x000fda0003f04270 */
[----:B------:R-:W-:Y:S05]  /*52c0*/  @!P0 BRA `(.L_x_3515) ;  /* 0x0000024800988947 */ /* 0x000fea0003800000 */
        /* <DEDUP_REMOVED lines=33> */
[----:B-----5:R-:W4:Y:S04]  /*54e0*/  LDL R36, [R1+0x280] ;  /* 0x0002800001247983 */ /* 0x020f280000100800 */
        /* <DEDUP_REMOVED lines=19> */
[----:B0-----:R-:W4:Y:S04]  /*5620*/  LDL R46, [R1+0x2d0] ;  /* 0x0002d000012e7983 */ /* 0x001f280000100800 */
        /* <DEDUP_REMOVED lines=59> */
[----:B---3--:R0:W-:Y:S04]  /*59e0*/  STL [R1+0x210], R8 ;  /* 0x0002100801007387 */ /* 0x0081e80000100800 */
[----:B----4-:R-:W3:Y:S04]  /*59f0*/  LDL R15, [R1+0x2e4] ;  /* 0x0002e400010f7983 */ /* 0x010ee80000100800 */
        /* <DEDUP_REMOVED lines=16> */
[----:B------:R-:W0:Y:S02]  /*5b00*/  SHFL.IDX PT, R3, R4, RZ, 0x1f ;  /* 0x00001fff04037589 */ /* 0x000e2400000e0000 */
[----:B0-----:R-:W-:-:S04]  /*5b10*/  LEA.HI R4, R3, R3, RZ, 0x1 ;  /* 0x0000000303047211 */ /* 0x001fc800078f08ff */
[----:B------:R-:W-:-:S05]  /*5b20*/  LOP3.LUT R4, R4, 0x1fffe, RZ, 0xc0, !PT ;  /* 0x0001fffe04047812 */ /* 0x000fca00078ec0ff */
[----:B------:R-:W-:-:S04]  /*5b30*/  IMAD.IADD R3, R3, 0x1, -R4 ;  /* 0x0000000103037824 */ /* 0x000fc800078e0a04 */
[----:B------:R-:W-:-:S04]  /*5b40*/  IMAD R3, R3, 0x8000, R2 ;  /* 0x0000800003037824 */ /* 0x000fc800078e0202 */
[----:B------:R-:W-:Y:S02]  /*5b50*/  VIADD R3, R3, 0x400 ;  /* 0x0000040003037836 */ /* 0x000fe40000000000 */
[----:B------:R-:W-:-:S03]  /*5b60*/  VIADD R4, R2, 0x36400 ;  /* 0x0003640002047836 */ /* 0x000fc60000000000 */
[----:B------:R-:W-:Y:S02]  /*5b70*/  SHF.R.U32.HI R3, RZ, 0x4, R3 ;  /* 0x00000004ff037819 */ /* 0x000fe40000011603 */
[----:B------:R-:W-:Y:S02]  /*5b80*/  SHF.R.U32.HI R4, RZ, 0x4, R4 ;  /* 0x00000004ff047819 */ /* 0x000fe40000011604 */
[----:B------:R-:W-:Y:S02]  /*5b90*/  LOP3.LUT R3, R3, 0x3fff, RZ, 0xc0, !PT ;  /* 0x00003fff03037812 */ /* 0x000fe400078ec0ff */
[----:B------:R-:W-:Y:S02]  /*5ba0*/  LOP3.LUT R4, R4, 0x3fff, RZ, 0xc0, !PT ;  /* 0x00003fff04047812 */ /* 0x000fe400078ec0ff */
[----:B------:R-:W-:Y:S01]  /*5bb0*/  LOP3.LUT R3, R3, 0x2000000, RZ, 0xfc, !PT ;  /* 0x0200000003037812 */ /* 0x000fe200078efcff */
[----:B------:R0:W-:Y:S01]  /*5bc0*/  STL [R1+0x2d8], R5 ;  /* 0x0002d80501007387 */ /* 0x0001e20000100800 */
[----:B------:R-:W-:-:S03]  /*5bd0*/  LOP3.LUT R4, R4, 0x10000, RZ, 0xfc, !PT ;  /* 0x0001000004047812 */ /* 0x000fc600078efcff */
[----:B------:R1:W-:Y:S01]  /*5be0*/  STL [R1+0x2dc], R7 ;  /* 0x0002dc0701007387 */ /* 0x0003e20000100800 */
[----:B------:R-:W-:Y:S02]  /*5bf0*/  IMAD R6, R6, 0x1000, R3 ;  /* 0x0000100006067824 */ /* 0x000fe400078e0203 */
[----:B0-----:R-:W-:Y:S02]  /*5c00*/  IMAD.MOV.U32 R5, RZ, RZ, 0x40000040 ;  /* 0x40000040ff057424 */ /* 0x001fe400078e00ff */
[----:B-1----:R-:W-:Y:S01]  /*5c10*/  IMAD.MOV.U32 R7, RZ, RZ, 0x40000040 ;  /* 0x40000040ff077424 */ /* 0x002fe200078e00ff */
[----:B------:R0:W-:Y:S01]  /*5c20*/  STL [R1+0x220], R24 ;  /* 0x0002201801007387 */ /* 0x0001e20000100800 */
[----:B------:R-:W-:Y:S02]  /*5c30*/  R2UR UR6, R6 ;  /* 0x00000000060672ca */ /* 0x000fe400000e0000 */
[----:B------:R-:W-:Y:S01]  /*5c40*/  R2UR UR4, R4 ;  /* 0x00000000040472ca */ /* 0x000fe200000e0000 */
[----:B------:R1:W-:Y:S01]  /*5c50*/  STL [R1+0x2ec], R25 ;  /* 0x0002ec1901007387 */ /* 0x0003e20000100800 */
[----:B------:R-:W-:-:S02]  /*5c60*/  R2UR UR7, R7 ;  /* 0x00000000070772ca */ /* 0x000fc400000e0000 */
[----:B------:R-:W-:Y:S01]  /*5c70*/  R2UR UR5, R5 ;  /* 0x00000000050572ca */ /* 0x000fe200000e0000 */
[----:B0-----:R-:W-:Y:S02]  /*5c80*/  VIADD R24, R6, 0x80 ;  /* 0x0000008006187836 */ /* 0x001fe40000000000 */
[----:B-1----:R-:W-:Y:S01]  /*5c90*/  IMAD.MOV.U32 R25, RZ, RZ, 0x40000040 ;  /* 0x40000040ff197424 */ /* 0x002fe200078e00ff */
[----:B------:R-:W-:Y:S02]  /*5ca0*/  STL [R1+0x214], R78 ;  /* 0x0002144e01007387 */ /* 0x000fe40000100800 */
[----:B------:R-:W-:Y:S02]  /*5cb0*/  R2UR UR10, R24 ;  /* 0x00000000180a72ca */ /* 0x000fe400000e0000 */
[----:B------:R-:W-:Y:S01]  /*5cc0*/  STL [R1+0x218], R80 ;  /* 0x0002185001007387 */ /* 0x000fe20000100800 */
[----:B------:R-:W-:-:S03]  /*5cd0*/  R2UR UR11, R25 ;  /* 0x00000000190b72ca */ /* 0x000fc600000e0000 */
        /* <DEDUP_REMOVED lines=103> */
[----:B0-----:R-:W-:-:S06]  /*6350*/  WARPGROUP.ARRIVE ;  /* 0x00000000000079c5 */ /* 0x001fcc0000000000 */
[----:B------:R-:W-:Y:S01]  /*6360*/  HGMMA.64x256x16.F32 R24, gdesc[UR4].tnspB, RZ, !UPT, gsb0 ;  /* 0x43e00000041879f0 */ /* 0x000fe2000c0008ff */
[----:B------:R0:W-:Y:S04]  /*6370*/  STL [R1+0x3d0], R11 ;  /* 0x0003d00b01007387 */ /* 0x0001e80000100800 */
[----:B------:R1:W-:Y:S01]  /*6380*/  STL [R1+0x3d4], R10 ;  /* 0x0003d40a01007387 */ /* 0x0003e20000100800 */
[----:B0-----:R-:W-:Y:S02]  /*6390*/  IMAD.MOV.U32 R11, RZ, RZ, 0x40000040 ;  /* 0x40000040ff0b7424 */ /* 0x001fe400078e00ff */
[----:B-1----:R-:W-:-:S03]  /*63a0*/  VIADD R10, R4, 0x2 ;  /* 0x00000002040a7836 */ /* 0x002fc60000000000 */
[----:B------:R-:W-:Y:S02]  /*63b0*/  R2UR UR9, R11 ;  /* 0x000000000b0972ca */ /* 0x000fe400000e0000 */
[----:B------:R-:W-:Y:S01]  /*63c0*/  R2UR UR8, R10 ;  /* 0x000000000a0872ca */ /* 0x000fe200000e0000 */
[----:B---3--:R-:W-:Y:S04]  /*63d0*/  STL [R1+0x2e4], R15 ;  /* 0x0002e40f01007387 */ /* 0x008fe80000100800 */
[----:B----4-:R-:W-:Y:S04]  /*63e0*/  STL [R1+0x2e8], R21 ;  /* 0x0002e81501007387 */ /* 0x010fe80000100800 */
        /* <DEDUP_REMOVED lines=15> */
[----:B0-----:R-:W-:-:S02]  /*64e0*/  IMAD.MOV.U32 R9, RZ, RZ, 0x40000040 ;  /* 0x40000040ff097424 */ /* 0x001fc400078e00ff */
[----:B------:R-:W-:Y:S01]  /*64f0*/  IMAD.MOV.U32 R7, RZ, RZ, 0x40000040 ;  /* 0x40000040ff077424 */ /* 0x000fe200078e00ff */
[----:B------:R0:W5:Y:S01]  /*6500*/  LDL R15, [R1+0x1c8] ;  /* 0x0001c800010f7983 */ /* 0x0001620000100800 */
[----:B-1----:R-:W-:Y:S01]  /*6510*/  VIADD R8, R6, 0x100 ;  /* 0x0000010006087836 */ /* 0x002fe20000000000 */
        /* <DEDUP_REMOVED lines=34> */
[----:B------:R-:W-:Y:S01]  /*6740*/  HGMMA.64x256x16.F32 R24, gdesc[UR8].tnspB, R24, gsb0 ;  /* 0x43e00000081879f0 */ /* 0x000fe20008000818 */
[----:B------:R-:W-:Y:S01]  /*6750*/  R2UR UR6, R8 ;  /* 0x00000000080672ca */ /* 0x000fe200000e0000 */
[----:B------:R-:W-:Y:S01]  /*6760*/  VIADD R8, R4, 0x4 ;  /* 0x0000000404087836 */ /* 0x000fe20000000000 */
[----:B------:R-:W-:Y:S01]  /*6770*/  R2UR UR7, R9 ;  /* 0x00000000090772ca */ /* 0x000fe200000e0000 */
[----:B------:R-:W-:-:S03]  /*6780*/  IMAD.MOV.U32 R9, RZ, RZ, 0x40000040 ;  /* 0x40000040ff097424 */ /* 0x000fc600078e00ff */
        /* <DEDUP_REMOVED lines=114> */
[----:B------:R-:W4:Y:S04]  /*6eb0*/  LDL R82, [R1+0x218] ;  /* 0x0002180001527983 */ /* 0x000f280000100800 */
[----:B--2---:R-:W2:Y:S04]  /*6ec0*/  LDL R84, [R1+0x21c] ;  /* 0x00021c0001547983 */ /* 0x004ea80000100800 */
[----:B------:R-:W2:Y:S04]  /*6ed0*/  LDL R14, [R1+0x220] ;  /* 0x00022000010e7983 */ /* 0x000ea80000100800 */
[----:B------:R-:W2:Y:S04]  /*6ee0*/  LDL R86, [R1+0x224] ;  /* 0x0002240001567983 */ /* 0x000ea80000100800 */
[----:B---3--:R-:W3:Y:S04]  /*6ef0*/  LDL R88, [R1+0x228] ;  /* 0x0002280001587983 */ /* 0x008ee80000100800 */
[----:B------:R-:W3:Y:S04]  /*6f00*/  LDL R90, [R1+0x22c] ;  /* 0x00022c00015a7983 */ /* 0x000ee80000100800 */
[----:B------:R-:W3:Y:S04]  /*6f10*/  LDL R20, [R1+0x230] ;  /* 0x0002300001147983 */ /* 0x000ee80000100800 */
[----:B----4-:R-:W4:Y:S04]  /*6f20*/  LDL R92, [R1+0x234] ;  /* 0x00023400015c7983 */ /* 0x010f280000100800 */
        /* <DEDUP_REMOVED lines=118> */
[----:B------:R0:W-:Y:S04]  /*7690*/  STL [R1+0x210], R12 ;  /* 0x0002100c01007387 */ /* 0x0001e80000100800 */
[----:B------:R0:W-:Y:S04]  /*76a0*/  STL [R1+0x214], R80 ;  /* 0x0002145001007387 */ /* 0x0001e80000100800 */
[----:B------:R0:W-:Y:S04]  /*76b0*/  STL [R1+0x218], R82 ;  /* 0x0002185201007387 */ /* 0x0001e80000100800 */
[----:B--2---:R0:W-:Y:S04]  /*76c0*/  STL [R1+0x21c], R84 ;  /* 0x00021c5401007387 */ /* 0x0041e80000100800 */
[----:B------:R0:W-:Y:S04]  /*76d0*/  STL [R1+0x220], R14 ;  /* 0x0002200e01007387 */ /* 0x0001e80000100800 */
[----:B------:R0:W-:Y:S04]  /*76e0*/  STL [R1+0x224], R86 ;  /* 0x0002245601007387 */ /* 0x0001e80000100800 */
[----:B---3--:R0:W-:Y:S04]  /*76f0*/  STL [R1+0x228], R88 ;  /* 0x0002285801007387 */ /* 0x0081e80000100800 */
[----:B------:R0:W-:Y:S04]  /*7700*/  STL [R1+0x22c], R90 ;  /* 0x00022c5a01007387 */ /* 0x0001e80000100800 */
        /* <DEDUP_REMOVED lines=121> */
[----:B------:R-:W-:-:S13]  /*7ea0*/  ISETP.NE.AND P0, PT, RZ, UR41, PT ;  /* 0x00000029ff007c0c */ /* 0x000fda000bf05270 */
[----:B0-----:R-:W-:Y:S05]  /*7eb0*/  @P0 BRA `(.L_x_3516) ;  /* 0x0000000000040947 */ /* 0x001fea0003800000 */
[----:B------:R-:W-:Y:S01]  /*7ec0*/  BPT.TRAP 0x1 ;  /* 0x000000040000795c */ /* 0x000fe20000300000 */
.L_x_3516:
[----:B------:R-:W-:Y:S01]  /*7ed0*/  VIADD R20, R13, 0xfffffffe ;  /* 0xfffffffe0d147836 */ /* 0x000fe20000000000 */
[----:B------:R-:W-:Y:S01]  /*7ee0*/  BSSY B0, `(.L_x_3517) ;  /* 0x00003e8000007945 */ /* 0x000fe20003800000 */
[----:B-----5:R-:W-:-:S03]  /*7ef0*/  IMAD R15, R15, 0x8, R2 ;  /* 0x000000080f0f7824 */ /* 0x020fc600078e0202 */
[----:B------:R-:W-:Y:S01]  /*7f00*/  ISETP.GE.AND P0, PT, R20, R0, PT ;  /* 0x000000001400720c */ /* 0x000fe20003f06270 */
[----:B------:R-:W-:-:S05]  /*7f10*/  VIADD R12, R15, 0x38860 ;  /* 0x000388600f0c7836 */ /* 0x000fca0000000000 */
[----:B------:R-:W-:-:S04]  /*7f20*/  PRMT R12, R23, 0x654, R12 ;  /* 0x00000654170c7816 */ /* 0x000fc8000000000c */
[----:B------:R0:W-:Y:S03]  /*7f30*/  SYNCS.ARRIVE.TRANS64.RED.A1T0 RZ, [R12+URZ], RZ ;  /* 0x000000ff0cff79a7 */ /* 0x0001e6000810043f */
[----:B------:R-:W-:Y:S05]  /*7f40*/  @!P0 BRA `(.L_x_3518) ;  /* 0x0000003c00848947 */ /* 0x000fea0003800000 */
.L_x_3520:
        /* <DEDUP_REMOVED lines=60> */
[----:B01----:R-:W4:Y:S04]  /*8310*/  LDL.64 R12, [R1+0x3c8] ;  /* 0x0003c800010c7983 */ /* 0x003f280000100a00 */
[----:B------:R-:W4:Y:S04]  /*8320*/  LDL.64 R28, [R1+0x3d8] ;  /* 0x0003d800011c7983 */ /* 0x000f280000100a00 */
[----:B------:R-:W4:Y:S04]  /*8330*/  LDL.64 R26, [R1+0x3e8] ;  /* 0x0003e800011a7983 */ /* 0x000f280000100a00 */
[----:B------:R-:W4:Y:S04]  /*8340*/  LDL.64 R24, [R1+0x3f8] ;  /* 0x0003f80001187983 */ /* 0x000f280000100a00 */
[----:B------:R-:W4:Y:S01]  /*8350*/  LDL.64 R14, [R1+0x408] ;  /* 0x00040800010e7983 */ /* 0x000f220000100a00 */
[----:B--2---:R-:W-:-:S04]  /*8360*/  IMAD R149, R21, 0x40, R192 ;  /* 0x0000004015957824 */ /* 0x004fc800078e02c0 */
[----:B------:R-:W-:Y:S01]  /*8370*/  IMAD R22, R149, 0x4, R2 ;  /* 0x0000000495167824 */ /* 0x000fe200078e0202 */
[----:B------:R-:W-:Y:S06]  /*8380*/  BAR.SYNC.DEFER_BLOCKING 0xe, 0x100 ;  /* 0x0384000000007b1d */ /* 0x000fec0000010000 */
[----:B------:R-:W3:Y:S04]  /*8390*/  LDS R148, [R22+0x38400] ;  /* 0x0384000016947984 */ /* 0x000ee80000000800 */
[----:B------:R-:W0:Y:S01]  /*83a0*/  LDS R22, [R22+0x38420] ;  /* 0x0384200016167984 */ /* 0x000e220000000800 */
[C---:B---3--:R-:W-:Y:S01]  /*83b0*/  FMUL.FTZ R147, R148.reuse, R147 ;  /* 0x0000009394937220 */ /* 0x048fe20000410000 */
[C---:B------:R-:W-:Y:S01]  /*83c0*/  FMUL.FTZ R146, R148.reuse, R146 ;  /* 0x0000009294927220 */ /* 0x040fe20000410000 */
[C---:B----4-:R-:W-:Y:S01]  /*83d0*/  FMUL.FTZ R145, R148.reuse, R145 ;  /* 0x0000009194917220 */ /* 0x050fe20000410000 */
        /* <DEDUP_REMOVED lines=63> */
[----:B------:R-:W-:Y:S01]  /*87d0*/  STL.64 [R1+0x220], R146 ;  /* 0x0002209201007387 */ /* 0x000fe20000100a00 */
[C---:B------:R-:W-:Y:S01]  /*87e0*/  FMUL.FTZ R85, R22.reuse, R85 ;  /* 0x0000005516557220 */ /* 0x040fe20000410000 */
[----:B------:R-:W-:-:S02]  /*87f0*/  FMUL.FTZ R84, R22, R84 ;  /* 0x0000005416547220 */ /* 0x000fc40000410000 */
[----:B------:R-:W-:Y:S01]  /*8800*/  STL.64 [R1+0x230], R144 ;  /* 0x0002309001007387 */ /* 0x000fe20000100a00 */
[C---:B------:R-:W-:Y:S01]  /*8810*/  FMUL.FTZ R73, R22.reuse, R73 ;  /* 0x0000004916497220 */ /* 0x040fe20000410000 */
[C---:B------:R-:W-:Y:S02]  /*8820*/  FMUL.FTZ R72, R22.reuse, R72 ;  /* 0x0000004816487220 */ /* 0x040fe40000410000 */
[----:B------:R-:W-:Y:S01]  /*8830*/  STL.64 [R1+0x240], R142 ;  /* 0x0002408e01007387 */ /* 0x000fe20000100a00 */
[C---:B------:R-:W-:Y:S01]  /*8840*/  FMUL.FTZ R81, R22.reuse, R81 ;  /* 0x0000005116517220 */ /* 0x040fe20000410000 */
[C---:B------:R-:W-:Y:S02]  /*8850*/  FMUL.FTZ R80, R22.reuse, R80 ;  /* 0x0000005016507220 */ /* 0x040fe40000410000 */
        /* <DEDUP_REMOVED lines=404> */
[----:B------:R-:W-:Y:S01]  /*a1a0*/  VIADD R22, R21, 0x1 ;  /* 0x0000000115167836 */ /* 0x000fe20000000000 */
[----:B------:R-:W-:Y:S01]  /*a1b0*/  R2UR UR4, R4 ;  /* 0x00000000040472ca */ /* 0x000fe200000e0000 */
[----:B------:R-:W-:Y:S01]  /*a1c0*/  IMAD.MOV.U32 R13, RZ, RZ, 0x40000040 ;  /* 0x40000040ff0d7424 */ /* 0x000fe200078e00ff */
[----:B------:R-:W-:Y:S01]  /*a1d0*/  R2UR UR5, R5 ;  /* 0x00000000050572ca */ /* 0x000fe200000e0000 */
[----:B------:R-:W-:Y:S01]  /*a1e0*/  IMAD.MOV.U32 R15, RZ, RZ, 0x40000040 ;  /* 0x40000040ff0f7424 */ /* 0x000fe200078e00ff */
[----:B------:R-:W-:Y:S01]  /*a1f0*/  ISETP.NE.AND P0, PT, R22, 0x2, PT ;  /* 0x000000021600780c */ /* 0x000fe20003f05270 */
[----:B------:R0:W-:Y:S01]  /*a200*/  STL [R1+0x1c8], R22 ;  /* 0x0001c81601007387 */ /* 0x0001e20000100800 */
[----:B------:R-:W-:Y:S01]  /*a210*/  R2UR UR7, R13 ;  /* 0x000000000d0772ca */ /* 0x000fe200000e0000 */
[----:B------:R-:W-:-:S10]  /*a220*/  IMAD.MOV.U32 R13, RZ, RZ, 0x40000040 ;  /* 0x40000040ff0d7424 */ /* 0x000fd400078e00ff */
[----:B0-----:R-:W-:-:S04]  /*a230*/  @!P0 IMAD.MOV.U32 R22, RZ, RZ, RZ ;  /* 0x000000ffff168224 */ /* 0x001fc800078e00ff */
[----:B------:R-:W-:-:S04]  /*a240*/  IMAD R12, R22, 0x1000, R3 ;  /* 0x00001000160c7824 */ /* 0x000fc800078e0203 */
[C---:B------:R-:W-:Y:S01]  /*a250*/  VIADD R14, R12.reuse, 0x80 ;  /* 0x000000800c0e7836 */ /* 0x040fe20000000000 */
[----:B------:R-:W-:Y:S01]  /*a260*/  R2UR UR6, R12 ;  /* 0x000000000c0672ca */ /* 0x000fe200000e0000 */
[----:B--2---:R-:W-:-:S12]  /*a270*/  WARPGROUP.ARRIVE ;  /* 0x00000000000079c5 */ /* 0x004fd80000000000 */
[----:B------:R-:W-:Y:S01]  /*a280*/  HGMMA.64x256x16.F32 R24, gdesc[UR4].tnspB, R24, gsb0 ;  /* 0x43e00000041879f0 */ /* 0x000fe20008000818 */
        /* <DEDUP_REMOVED lines=42> */
[----:B------:R-:W-:Y:S02]  /*a530*/  R2UR UR6, R14 ;  /* 0x000000000e0672ca */ /* 0x000fe400000e0000 */
[----:B------:R-:W-:Y:S02]  /*a540*/  R2UR UR7, R15 ;  /* 0x000000000f0772ca */ /* 0x000fe400000e0000 */
        /* <DEDUP_REMOVED lines=38> */
[----:B------:R-:W-:Y:S01]  /*a7b0*/  R2UR UR7, R13 ;  /* 0x000000000d0772ca */ /* 0x000fe200000e0000 */
[----:B------:R-:W2:Y:S01]  /*a7c0*/  LDL R12, [R1+0x1d0] ;  /* 0x0001d000010c7983 */ /* 0x000ea20000100800 */
[----:B------:R-:W-:Y:S02]  /*a7d0*/  R2UR UR4, R6 ;  /* 0x00000000060472ca */ /* 0x000fe400000e0000 */
[----:B------:R-:W-:Y:S01]  /*a7e0*/  R2UR UR5, R7 ;  /* 0x00000000070572ca */ /* 0x000fe200000e0000 */
[----:B------:R-:W3:Y:S04]  /*a7f0*/  @!P0 LDL R13, [R1+0x1cc] ;  /* 0x0001cc00010d8983 */ /* 0x000ee80000100800 */
        /* <DEDUP_REMOVED lines=70> */
[----:B------:R-:W3:Y:S04]  /*ac60*/  LDL R22, [R1+0x210] ;  /* 0x0002100001167983 */ /* 0x000ee80000100800 */
[----:B-1----:R-:W3:Y:S04]  /*ac70*/  LDL R86, [R1+0x214] ;  /* 0x0002140001567983 */ /* 0x002ee80000100800 */
        /* <DEDUP_REMOVED lines=125> */
[----:B------:R-:W3:Y:S01]  /*b450*/  LDL R131, [R1+0x40c] ;  /* 0x00040c0001837983 */ /* 0x000ee20000100800 */
[----:B------:R-:W-:Y:S01]  /*b460*/  VIADD R12, R12, 0x1 ;  /* 0x000000010c0c7836 */ /* 0x000fe20000000000 */
[----:B------:R-:W-:-:S02]  /*b470*/  UISETP.NE.AND UP0, UPT, UR41, URZ, UPT ;  /* 0x0000003f2900728c */ /* 0x000fc4000bf05270 */
[----:B------:R0:W-:Y:S04]  /*b480*/  STL [R1+0x210], R22 ;  /* 0x0002101601007387 */ /* 0x0001e80000100800 */
        /* <DEDUP_REMOVED lines=26> */
[----:B---3--:R0:W-:Y:S04]  /*b630*/  STL [R1+0x278], R124 ;  /* 0x0002787c01007387 */ /* 0x0081e80000100800 */
        /* <DEDUP_REMOVED lines=102> */
[----:B------:R-:W-:-:S02]  /*bca0*/  PLOP3.LUT P1, PT, PT, PT, UP0, 0x80, 0x0 ;  /* 0x000000000000781c */ /* 0x000fc40003f2f008 */
[----:B------:R-:W-:-:S05]  /*bcb0*/  @!P0 LOP3.LUT R14, R13, 0x1, RZ, 0x3c, !PT ;  /* 0x000000010d0e8812 */ /* 0x000fca00078e3cff */
[----:B------:R0:W-:Y:S01]  /*bcc0*/  @!P0 STL [R1+0x1cc], R14 ;  /* 0x0001cc0e01008387 */ /* 0x0001e20000100800 */
[C---:B------:R-:W-:Y:S01]  /*bcd0*/  ISETP.GT.AND P0, PT, R20.reuse, R0, PT ;  /* 0x000000001400720c */ /* 0x040fe20003f04270 */
[----:B------:R-:W-:-:S04]  /*bce0*/  VIADD R20, R20, 0xffffffff ;  /* 0xffffffff14147836 */ /* 0x000fc80000000000 */
[----:B------:R-:W-:Y:S08]  /*bcf0*/  @P1 BRA `(.L_x_3519) ;  /* 0x0000000000041947 */ /* 0x000ff00003800000 */
[----:B------:R-:W-:Y:S01]  /*bd00*/  BPT.TRAP 0x1 ;  /* 0x000000040000795c */ /* 0x000fe20000300000 */
.L_x_3519:
[----:B-----5:R-:W-:-:S04]  /*bd10*/  IMAD R15, R15, 0x8, R2 ;  /* 0x000000080f0f7824 */ /* 0x020fc800078e0202 */
[----:B0-----:R-:W-:-:S05]  /*bd20*/  VIADD R12, R15, 0x38860 ;  /* 0x000388600f0c7836 */ /* 0x001fca0000000000 */
[----:B------:R-:W-:-:S04]  /*bd30*/  PRMT R12, R23, 0x654, R12 ;  /* 0x00000654170c7816 */ /* 0x000fc8000000000c */
[----:B------:R1:W-:Y:S01]  /*bd40*/  SYNCS.ARRIVE.TRANS64.RED.A1T0 RZ, [R12+URZ], RZ ;  /* 0x000000ff0cff79a7 */ /* 0x0003e2000810043f */
[----:B------:R-:W-:Y:S05]  /*bd50*/  @P0 BRA `(.L_x_3520) ;  /* 0xffffffc0007c0947 */ /* 0x000fea000383ffff */
.L_x_3518:
[----:B------:R-:W-:Y:S05]  /*bd60*/  BSYNC B0 ;  /* 0x0000000000007941 */ /* 0x000fea0003800000 */
.L_x_3517:
        /* <DEDUP_REMOVED lines=37> */
[----:B01----:R-:W5:Y:S04]  /*bfc0*/  LDL.64 R12, [R1+0x250] ;  /* 0x00025000010c7983 */ /* 0x003f680000100a00 */
        /* <DEDUP_REMOVED lines=27> */
[----:B------:R-:W5:Y:S04]  /*c180*/  LDL R3, [R1+0x1d0] ;  /* 0x0001d00001037983 */ /* 0x000f680000100800 */
[----:B------:R-:W5:Y:S01]  /*c190*/  LDL R0, [R1+0x1c8] ;  /* 0x0001c80001007983 */ /* 0x000f620000100800 */
[----:B--2---:R-:W-:-:S04]  /*c1a0*/  IMAD R137, R137, 0x40, R192 ;  /* 0x0000004089897824 */ /* 0x004fc800078e02c0 */
[----:B------:R-:W-:Y:S01]  /*c1b0*/  IMAD R2, R137, 0x4, R2 ;  /* 0x0000000489027824 */ /* 0x000fe200078e0202 */
[----:B------:R-:W-:Y:S06]  /*c1c0*/  BAR.SYNC.DEFER_BLOCKING 0xe, 0x100 ;  /* 0x0384000000007b1d */ /* 0x000fec0000010000 */
[----:B------:R-:W-:Y:S04]  /*c1d0*/  LDS R136, [R2+0x38400] ;  /* 0x0384000002887984 */ /* 0x000fe80000000800 */
[----:B------:R-:W3:Y:S02]  /*c1e0*/  LDS R2, [R2+0x38420] ;  /* 0x0384200002027984 */ /* 0x000ee40000000800 */
[C---:B---3--:R-:W-:Y:S01]  /*c1f0*/  FMUL.FTZ R73, R2.reuse, R73 ;  /* 0x0000004902497220 */ /* 0x048fe20000410000 */
[C---:B------:R-:W-:Y:S01]  /*c200*/  FMUL.FTZ R72, R2.reuse, R72 ;  /* 0x0000004802487220 */ /* 0x040fe20000410000 */
[C---:B----4-:R-:W-:Y:S01]  /*c210*/  FMUL.FTZ R75, R2.reuse, R75 ;  /* 0x0000004b024b7220 */ /* 0x050fe20000410000 */
[C---:B------:R-:W-:Y:S01]  /*c220*/  FMUL.FTZ R74, R2.reuse, R74 ;  /* 0x0000004a024a7220 */ /* 0x040fe20000410000 */
        /* <DEDUP_REMOVED lines=124> */
[----:B------:R-:W-:-:S02]  /*c9f0*/  VIADD R2, R3, 0x1 ;  /* 0x0000000103027836 */ /* 0x000fc40000000000 */
        /* <DEDUP_REMOVED lines=69> */
[----:B------:R-:W-:-:S12]  /*ce50*/  IMAD.MOV.U32 R3, RZ, RZ, 0x1 ;  /* 0x00000001ff037424 */ /* 0x000fd800078e00ff */
[----:B-1----:R-:W-:Y:S05]  /*ce60*/  @P0 BRA `(.L_x_3515) ;  /* 0x000001cc00b00947 */ /* 0x002fea0003800000 */
[----:B------:R-:W2:Y:S04]  /*ce70*/  LDL R0, [R1+0x1cc] ;  /* 0x0001cc0001007983 */ /* 0x000ea80000100800 */
[----:B------:R1:W-:Y:S01]  /*ce80*/  STL [R1+0x1c8], RZ ;  /* 0x0001c8ff01007387 */ /* 0x0003e20000100800 */
[----:B--2---:R-:W-:-:S05]  /*ce90*/  LOP3.LUT R0, R0, 0x1, RZ, 0x3c, !PT ;  /* 0x0000000100007812 */ /* 0x004fca00078e3cff */
[----:B------:R1:W-:Y:S01]  /*cea0*/  STL [R1+0x1cc], R0 ;  /* 0x0001cc0001007387 */ /* 0x0003e20000100800 */
[----:B------:R-:W-:Y:S05]  /*ceb0*/  BRA `(.L_x_3515) ;  /* 0x000001cc009c7947 */ /* 0x000fea0003800000 */
.L_x_3506:
[----:B---3--:R-:W1:Y:S01]  /*cec0*/  LDC R0, c[0x0][0x448] ;  /* 0x00011200ff007b82 */ /* 0x008e620000000800 */
[----:B------:R-:W-:Y:S01]  /*ced0*/  UISETP.NE.AND UP2, UPT, UR41, URZ, UPT ;  /* 0x0000003f2900728c */ /* 0x000fe2000bf45270 */
[----:B------:R-:W-:Y:S01]  /*cee0*/  IMAD.MOV.U32 R8, RZ, RZ, 0x1 ;  /* 0x00000001ff087424 */ /* 0x000fe200078e00ff */
[----:B------:R-:W-:Y:S01]  /*cef0*/  UIADD3 UR10, UP0, UR44, 0x38830, URZ ;  /* 0x000388302c0a7890 */ /* 0x000fe2000ff1e03f */
[----:B------:R-:W-:Y:S01]  /*cf00*/  IMAD.MOV.U32 R7, RZ, RZ, R23 ;  /* 0x000000ffff077224 */ /* 0x000fe200078e0017 */
[----:B------:R-:W-:Y:S01]  /*cf10*/  UIADD3 UR8, UP1, UR44, 0x38840, URZ ;  /* 0x000388402c087890 */ /* 0x000fe2000ff3e03f */
[----:B------:R-:W-:Y:S01]  /*cf20*/  IMAD.MOV.U32 R6, RZ, RZ, 0x100 ;  /* 0x00000100ff067424 */ /* 0x000fe200078e00ff */
[----:B------:R-:W-:Y:S01]  /*cf30*/  PLOP3.LUT P1, PT, PT, PT, UP2, 0x40, 0x0 ;  /* 0x000000000000781c */ /* 0x000fe20003f2e828 */
[----:B------:R-:W3:Y:S01]  /*cf40*/  LDC.64 R10, c[0x0][0xad8] ;  /* 0x0002b600ff0a7b82 */ /* 0x000ee20000000a00 */
[----:B------:R-:W-:Y:S01]  /*cf50*/  UIADD3 UR6, UP2, UR44, 0x38850, URZ ;  /* 0x000388502c067890 */ /* 0x000fe2000ff5e03f */
[----:B------:R-:W-:Y:S01]  /*cf60*/  IMAD.MOV.U32 R5, RZ, RZ, 0x80 ;  /* 0x00000080ff057424 */ /* 0x000fe200078e00ff */
[----:B------:R-:W-:Y:S01]  /*cf70*/  UIADD3 UR4, UP3, UR44, 0x38860, URZ ;  /* 0x000388602c047890 */ /* 0x000fe2000ff7e03f */
[----:B------:R-:W-:Y:S01]  /*cf80*/  SEL R4, R8, 0x2, P1 ;  /* 0x0000000208047807 */ /* 0x000fe20000800000 */
[----:B------:R-:W-:Y:S01]  /*cf90*/  UIADD3.X UR11, URZ, UR45, URZ, UP0, !UPT ;  /* 0x0000002d3f0b7290 */ /* 0x000fe200087fe43f */
[----:B------:R0:W-:Y:S01]  /*cfa0*/  STL.64 [R1+0x30], R6 ;  /* 0x0000300601007387 */ /* 0x0001e20000100a00 */
[----:B------:R-:W-:Y:S01]  /*cfb0*/  UIADD3.X UR9, URZ, UR45, URZ, UP1, !UPT ;  /* 0x0000002d3f097290 */ /* 0x000fe20008ffe43f */
[----:B------:R-:W-:Y:S01]  /*cfc0*/  IMAD.MOV.U32 R21, RZ, RZ, 0x80 ;  /* 0x00000080ff157424 */ /* 0x000fe200078e00ff */
[----:B------:R-:W-:Y:S01]  /*cfd0*/  UIADD3.X UR7, URZ, UR45, URZ, UP2, !UPT ;  /* 0x0000002d3f077290 */ /* 0x000fe200097fe43f */
[----:B------:R-:W-:Y:S01]  /*cfe0*/  IMAD.U32 R9, RZ, RZ, UR4 ;  /* 0x00000004ff097e24 */ /* 0x000fe2000f8e00ff */
[----:B------:R-:W-:Y:S01]  /*cff0*/  UIADD3.X UR5, URZ, UR45, URZ, UP3, !UPT ;  /* 0x0000002d3f057290 */ /* 0x000fe20009ffe43f */
[----:B------:R-:W-:Y:S01]  /*d000*/  IMAD.MOV.U32 R20, RZ, RZ, R4 ;  /* 0x000000ffff147224 */ /* 0x000fe200078e0004 */
[----:B------:R2:W-:Y:S01]  /*d010*/  STL.64 [R1+0x28], R4 ;  /* 0x0000280401007387 */ /* 0x0005e20000100a00 */
[----:B------:R-:W-:Y:S01]  /*d020*/  IMAD.MOV.U32 R22, RZ, RZ, 0x80 ;  /* 0x00000080ff167424 */ /* 0x000fe200078e00ff */
[----:B-1----:R-:W-:Y:S01]  /*d030*/  ISETP.NE.AND P0, PT, R0, 0x1, PT ;  /* 0x000000010000780c */ /* 0x002fe20003f05270 */
[----:B------:R-:W-:Y:S01]  /*d040*/  IMAD.U32 R0, RZ, RZ, UR6 ;  /* 0x00000006ff007e24 */ /* 0x000fe2000f8e00ff */
[----:B------:R1:W-:Y:S01]  /*d050*/  STL [R1+0x50], R113 ;  /* 0x0000507101007387 */ /* 0x0003e20000100800 */
[----:B------:R-:W-:-:S02]  /*d060*/  IMAD.U32 R12, RZ, RZ, UR10 ;  /* 0x0000000aff0c7e24 */ /* 0x000fc4000f8e00ff */
[----:B0-----:R-:W-:Y:S01]  /*d070*/  IMAD.U32 R7, RZ, RZ, UR5 ;  /* 0x00000005ff077e24 */ /* 0x001fe2000f8e00ff */
[----:B------:R1:W-:Y:S01]  /*d080*/  STL.128 [R1], R20 ;  /* 0x0000001401007387 */ /* 0x0003e20000100c00 */
[----:B------:R-:W-:Y:S01]  /*d090*/  IMAD.U32 R14, RZ, RZ, UR8 ;  /* 0x00000008ff0e7e24 */ /* 0x000fe2000f8e00ff */
[----:B---3--:R-:W-:Y:S01]  /*d0a0*/  ISETP.GE.AND P3, PT, R11, 0x1, PT ;  /* 0x000000010b00780c */ /* 0x008fe20003f66270 */
[----:B--2---:R-:W-:Y:S01]  /*d0b0*/  IMAD.U32 R5, RZ, RZ, UR7 ;  /* 0x00000007ff057e24 */ /* 0x004fe2000f8e00ff */
[----:B------:R1:W-:Y:S01]  /*d0c0*/  STL [R1+0x10], RZ ;  /* 0x000010ff01007387 */ /* 0x0003e20000100800 */
[----:B------:R-:W-:Y:S02]  /*d0d0*/  IMAD.U32 R13, RZ, RZ, UR11 ;  /* 0x0000000bff0d7e24 */ /* 0x000fe4000f8e00ff */
[----:B------:R-:W0:Y:S01]  /*d0e0*/  @P0 LDC R3, c[0x0][0x44c] ;  /* 0x00011300ff030b82 */ /* 0x000e220000000800 */
[----:B----4-:R-:W-:Y:S01]  /*d0f0*/  IMAD.U32 R15, RZ, RZ, UR9 ;  /* 0x00000009ff0f7e24 */ /* 0x010fe2000f8e00ff */
[----:B------:R1:W-:Y:S01]  /*d100*/  STL [R1+0x38], RZ ;  /* 0x000038ff01007387 */ /* 0x0003e20000100800 */
[----:B------:R-:W-:-:S02]  /*d110*/  IMAD.MOV.U32 R4, RZ, RZ, R0 ;  /* 0x000000ffff047224 */ /* 0x000fc400078e0000 */
[----:B------:R-:W-:Y:S01]  /*d120*/  IMAD.MOV.U32 R6, RZ, RZ, R9 ;  /* 0x000000ffff067224 */ /* 0x000fe200078e0009 */
[----:B------:R1:W-:Y:S01]  /*d130*/  STL.64 [R1+0x18], R12 ;  /* 0x0000180c01007387 */ /* 0x0003e20000100a00 */
[----:B------:R-:W-:Y:S01]  /*d140*/  VIADD R0, R194, 0x3f ;  /* 0x0000003fc2007836 */ /* 0x000fe20000000000 */
[----:B------:R-:W2:Y:S01]  /*d150*/  @P0 LDC R26, c[0x0][0x450] ;  /* 0x00011400ff1a0b82 */ /* 0x000ea20000000800 */
[----:B------:R-:W-:Y:S01]  /*d160*/  IMAD.U32 R30, RZ, RZ, UR38 ;  /* 0x00000026ff1e7e24 */ /* 0x000fe2000f8e00ff */
[----:B------:R1:W-:Y:S01]  /*d170*/  STL.128 [R1+0x40], R4 ;  /* 0x0000400401007387 */ /* 0x0003e20000100c00 */
[----:B------:R-:W-:-:S03]  /*d180*/  IMAD.U32 R56, RZ, RZ, UR38 ;  /* 0x00000026ff387e24 */ /* 0x000fc6000f8e00ff */
[----:B------:R1:W-:Y:S01]  /*d190*/  STL.64 [R1+0x20], R14 ;  /* 0x0000200e01007387 */ /* 0x0003e20000100a00 */
[----:B------:R-:W-:Y:S02]  /*d1a0*/  IADD3 R30, P1, R30, 0x28, RZ ;  /* 0x000000281e1e7810 */ /* 0x000fe40007f3e0ff */
[----:B------:R-:W-:-:S03]  /*d1b0*/  IADD3 R56, P2, R56, 0x50, RZ ;  /* 0x0000005038387810 */ /* 0x000fc60007f5e0ff */
[----:B------:R-:W-:Y:S02]  /*d1c0*/  IMAD.X R33, RZ, RZ, UR37, P1 ;  /* 0x00000025ff217e24 */ /* 0x000fe400088e06ff */
[----:B------:R-:W-:Y:S02]  /*d1d0*/  IMAD.X R57, RZ, RZ, UR37, P2 ;  /* 0x00000025ff397e24 */ /* 0x000fe400090e06ff */
[----:B0-----:R-:W-:-:S05]  /*d1e0*/  @P0 IMAD.HI.U32 R3, R0, R3, RZ ;  /* 0x0000000300030227 */ /* 0x001fca00078e00ff */
[----:B--2---:R-:W-:-:S05]  /*d1f0*/  @P0 SHF.R.U32.HI R0, RZ, R26, R3 ;  /* 0x0000001aff000219 */ /* 0x004fca0000011603 */
        /* <DEDUP_REMOVED lines=14> */
.L_x_3523:
[----:B------:R-:W-:-:S13]  /*d2e0*/  ISETP.NE.AND P1, PT, R11, 0x1, PT ;  /* 0x000000010b00780c */ /* 0x000fda0003f25270 */
[----:B------:R-:W0:Y:S02]  /*d2f0*/  @P1 LDC.64 R4, c[0x0][0xae0] ;  /* 0x0002b800ff041b82 */ /* 0x000e240000000a00 */
[----:B0-----:R-:W-:-:S05]  /*d300*/  @P1 IMAD.HI.U32 R4, R0, R4, RZ ;  /* 0x0000000400041227 */ /* 0x001fca00078e00ff */
[----:B------:R-:W-:-:S07]  /*d310*/  @P1 SHF.R.U32.HI R0, RZ, R5, R4 ;  /* 0x00000005ff001219 */ /* 0x000fce0000011604 */
.L_x_3524:
[----:B------:R-:W-:Y:S05]  /*d320*/  BSYNC B0 ;  /* 0x0000000000007941 */ /* 0x000fea0003800000 */
.L_x_3522:
[----:B------:R-:W-:-:S05]  /*d330*/  IMAD R3, R0, R11, R11 ;  /* 0x0000000b00037224 */ /* 0x000fca00078e020b */
[----:B------:R-:W-:-:S07]  /*d340*/  VIMNMX R10, R10, R3, PT ;  /* 0x000000030a0a7248 */ /* 0x000fce0003fe0100 */
.L_x_3521:
[----:B------:R-:W0:Y:S01]  /*d350*/  @P0 LDC R5, c[0x0][0x44c] ;  /* 0x00011300ff050b82 */ /* 0x000e220000000800 */
[----:B------:R-:W-:Y:S01]  /*d360*/  VIADD R10, R10, 0x3f ;  /* 0x0000003f0a0a7836 */ /* 0x000fe20000000000 */
[----:B------:R-:W-:Y:S01]  /*d370*/  ULDC UR4, c[0x0][0xad4] ;  /* 0x0002b50000047ab9 */ /* 0x000fe20000000800 */
[----:B------:R-:W-:-:S03]  /*d380*/  IMAD.MOV.U32 R4, RZ, RZ, R194 ;  /* 0x000000ffff047224 */ /* 0x000fc600078e00c2 */
[----:B------:R-:W-:Y:S02]  /*d390*/  SHF.R.S32.HI R3, RZ, 0x1f, R10 ;  /* 0x0000001fff037819 */ /* 0x000fe4000001140a */
[----:B------:R-:W1:Y:S02]  /*d3a0*/  @P0 LDC R0, c[0x0][0x450] ;  /* 0x00011400ff000b82 */ /* 0x000e640000000800 */
[----:B------:R-:W-:Y:S01]  /*d3b0*/  LEA.HI R3, R3, R10, RZ, 0x6 ;  /* 0x0000000a03037211 */ /* 0x000fe200078f30ff */
[----:B0-----:R-:W-:-:S05]  /*d3c0*/  @P0 IMAD.HI.U32 R5, R194, R5, RZ ;  /* 0x00000005c2050227 */ /* 0x001fca00078e00ff */
[----:B-1----:R-:W-:Y:S02]  /*d3d0*/  @P0 SHF.R.U32.HI R4, RZ, R0, R5 ;  /* 0x00000000ff040219 */ /* 0x002fe40000011605 */
[----:B------:R-:W-:-:S03]  /*d3e0*/  SHF.R.S32.HI R0, RZ, 0x6, R3 ;  /* 0x00000006ff007819 */ /* 0x000fc60000011403 */
[----:B------:R-:W-:Y:S01]  /*d3f0*/  IMAD.IADD R3, R191, 0x1, R4 ;  /* 0x00000001bf037824 */ /* 0x000fe200078e0204 */
[----:B------:R-:W-:-:S03]  /*d400*/  VIMNMX R23, R39, R0, PT ;  /* 0x0000000027177248 */ /* 0x000fc60003fe0100 */
        /* <DEDUP_REMOVED lines=12> */
.L_x_3527:
[----:B------:R-:W-:-:S13]  /*d4d0*/  ISETP.NE.AND P0, PT, R11, 0x1, PT ;  /* 0x000000010b00780c */ /* 0x000fda0003f05270 */
[----:B------:R-:W0:Y:S02]  /*d4e0*/  @P0 LDC.64 R4, c[0x0][0xae0] ;  /* 0x0002b800ff040b82 */ /* 0x000e240000000a00 */
[----:B0-----:R-:W-:-:S05]  /*d4f0*/  @P0 IMAD.HI.U32 R4, R3, R4, RZ ;  /* 0x0000000403040227 */ /* 0x001fca00078e00ff */
[----:B------:R-:W-:-:S07]  /*d500*/  @P0 SHF.R.U32.HI R3, RZ, R5, R4 ;  /* 0x00000005ff030219 */ /* 0x000fce0000011604 */
.L_x_3528:
[----:B------:R-:W-:Y:S05]  /*d510*/  BSYNC B0 ;  /* 0x0000000000007941 */ /* 0x000fea0003800000 */
.L_x_3526:
[----:B------:R-:W-:-:S05]  /*d520*/  IMAD R3, R3, R11, RZ ;  /* 0x0000000b03037224 */ /* 0x000fca00078e02ff */
[----:B------:R-:W-:-:S07]  /*d530*/  VIMNMX R0, R0, R3, !PT ;  /* 0x0000000300007248 */ /* 0x000fce0007fe0100 */
.L_x_3525:
[----:B------:R-:W-:-:S04]  /*d540*/  SHF.R.S32.HI R3, RZ, 0x1f, R0 ;  /* 0x0000001fff037819 */ /* 0x000fc80000011400 */
[----:B------:R-:W-:-:S04]  /*d550*/  LEA.HI R3, R3, R0, RZ, 0x6 ;  /* 0x0000000003037211 */ /* 0x000fc800078f30ff */
[----:B------:R-:W-:-:S04]  /*d560*/  SHF.R.S32.HI R3, RZ, 0x6, R3 ;  /* 0x00000006ff037819 */ /* 0x000fc80000011403 */
[----:B------:R-:W-:Y:S02]  /*d570*/  VIMNMX R22, RZ, R3, !PT ;  /* 0x00000003ff167248 */ /* 0x000fe40007fe0100 */
[----:B------:R-:W-:Y:S02]  /*d580*/  PRMT R3, RZ, 0x7610, R3 ;  /* 0x00007610ff037816 */ /* 0x000fe40000000003 */
[----:B------:R-:W-:-:S13]  /*d590*/  ISETP.GT.AND P0, PT, R23, R22, PT ;  /* 0x000000161700720c */ /* 0x000fda0003f04270 */
[----:B------:R-:W-:Y:S05]  /*d5a0*/  @!P0 BRA `(.L_x_3515) ;  /* 0x000001c400e08947 */ /* 0x000fea0003800000 */
[----:B------:R-:W2:Y:S01]  /*d5b0*/  LDL R4, [R1+0x414] ;  /* 0x0004140001047983 */ /* 0x000ea20000100800 */
[C---:B------:R-:W-:Y:S01]  /*d5c0*/  VIADD R7, R2.reuse, 0x400 ;  /* 0x0000040002077836 */ /* 0x040fe20000000000 */
[----:B------:R-:W-:Y:S01]  /*d5d0*/  UIADD3 UR4, UP0, UR44, 0x38400, URZ ;  /* 0x000384002c047890 */ /* 0x000fe2000ff1e03f */
[----:B------:R-:W-:Y:S01]  /*d5e0*/  IMAD.MOV.U32 R9, RZ, RZ, RZ ;  /* 0x000000ffff097224 */ /* 0x000fe200078e00ff */
[----:B------:R-:W0:Y:S01]  /*d5f0*/  S2R R45, SR_TID.X ;  /* 0x00000000002d7919 */ /* 0x000e220000002100 */
[----:B------:R-:W-:Y:S01]  /*d600*/  IMAD.MOV.U32 R10, RZ, RZ, 0x1 ;  /* 0x00000001ff0a7424 */ /* 0x000fe200078e00ff */
[----:B------:R-:W-:Y:S01]  /*d610*/  UIADD3.X UR5, URZ, UR45, URZ, UP0, !UPT ;  /* 0x0000002d3f057290 */ /* 0x000fe200087fe43f */
[----:B------:R-:W-:Y:S02]  /*d620*/  IMAD.MOV.U32 R11, RZ, RZ, RZ ;  /* 0x000000ffff0b7224 */ /* 0x000fe400078e00ff */
[----:B------:R-:W-:Y:S02]  /*d630*/  IMAD.U32 R12, RZ, RZ, UR4 ;  /* 0x00000004ff0c7e24 */ /* 0x000fe4000f8e00ff */
[----:B------:R-:W-:Y:S01]  /*d640*/  VIADD R65, R2, 0x20400 ;  /* 0x0002040002417836 */ /* 0x000fe20000000000 */
[----:B------:R1:W-:Y:S01]  /*d650*/  STL.128 [R1+0x60], R8 ;  /* 0x0000600801007387 */ /* 0x0003e20000100c00 */
[----:B------:R-:W-:-:S02]  /*d660*/  IMAD.U32 R13, RZ, RZ, UR5 ;  /* 0x00000005ff0d7e24 */ /* 0x000fc4000f8e00ff */
[----:B------:R-:W-:Y:S02]  /*d670*/  IMAD.U32 R26, RZ, RZ, UR38 ;  /* 0x00000026ff1a7e24 */ /* 0x000fe4000f8e00ff */
[----:B------:R-:W-:Y:S01]  /*d680*/  IMAD.U32 R60, RZ, RZ, UR38 ;  /* 0x00000026ff3c7e24 */ /* 0x000fe2000f8e00ff */
[----:B------:R3:W-:Y:S01]  /*d690*/  STL.64 [R1+0x58], R12 ;  /* 0x0000580c01007387 */ /* 0x0007e20000100a00 */
[----:B------:R-:W-:Y:S02]  /*d6a0*/  IMAD.U32 R51, RZ, RZ, UR38 ;  /* 0x00000026ff337e24 */ /* 0x000fe4000f8e00ff */
[----:B------:R-:W-:Y:S02]  /*d6b0*/  IMAD.U32 R42, RZ, RZ, UR38 ;  /* 0x00000026ff2a7e24 */ /* 0x000fe4000f8e00ff */
[----:B------:R-:W-:Y:S02]  /*d6c0*/  IMAD.U32 R53, RZ, RZ, UR38 ;  /* 0x00000026ff357e24 */ /* 0x000fe4000f8e00ff */
[----:B------:R-:W-:-:S02]  /*d6d0*/  IMAD.U32 R44, RZ, RZ, UR38 ;  /* 0x00000026ff2c7e24 */ /* 0x000fc4000f8e00ff */
[----:B------:R-:W-:Y:S02]  /*d6e0*/  IMAD.U32 R48, RZ, RZ, UR38 ;  /* 0x00000026ff307e24 */ /* 0x000fe4000f8e00ff */
[----:B-1----:R-:W-:Y:S01]  /*d6f0*/  IMAD.MOV.U32 R9, RZ, RZ, 0x40000040 ;  /* 0x40000040ff097424 */ /* 0x002fe200078e00ff */
[----:B---3--:R1:W5:Y:S01]  /*d700*/  LDL R12, [R1+0x444] ;  /* 0x00044400010c7983 */ /* 0x0083620000100800 */
[----:B------:R-:W-:Y:S02]  /*d710*/  IMAD.U32 R34, RZ, RZ, UR38 ;  /* 0x00000026ff227e24 */ /* 0x000fe4000f8e00ff */
[----:B0-----:R-:W-:-:S05]  /*d720*/  VIADD R6, R45, 0xffffff80 ;  /* 0xffffff802d067836 */ /* 0x001fca0000000000 */
[----:B------:R0:W-:Y:S02]  /*d730*/  STL [R1+0x74], R6 ;  /* 0x0000740601007387 */ /* 0x0001e40000100800 */
[----:B0-----:R-:W-:-:S04]  /*d740*/  SHF.R.U32.HI R6, RZ, 0x4, R7 ;  /* 0x00000004ff067819 */ /* 0x001fc80000011607 */
[----:B------:R-:W-:-:S04]  /*d750*/  LOP3.LUT R6, R6, 0x3fff, RZ, 0xc0, !PT ;  /* 0x00003fff06067812 */ /* 0x000fc800078ec0ff */
[----:B------:R-:W-:Y:S01]  /*d760*/  LOP3.LUT R6, R6, 0x10000, RZ, 0xfc, !PT ;  /* 0x0001000006067812 */ /* 0x000fe200078efcff */
[----:B--2---:R0:W2:Y:S02]  /*d770*/  SHFL.IDX PT, R0, R4, RZ, 0x1f ;  /* 0x00001fff04007589 */ /* 0x0040a400000e0000 */
[----:B0-----:R-:W-:-:S05]  /*d780*/  VIADD R4, R2, 0x36400 ;  /* 0x0003640002047836 */ /* 0x001fca0000000000 */
[----:B------:R-:W-:Y:S01]  /*d790*/  LOP3.LUT P0, RZ, R4, 0x3ff, RZ, 0xc0, !PT ;  /* 0x000003ff04ff7812 */ /* 0x000fe2000780c0ff */
[----:B------:R-:W-:-:S05]  /*d7a0*/  VIADD R4, R2, 0x26400 ;  /* 0x0002640002047836 */ /* 0x000fca0000000000 */
[----:B------:R-:W-:-:S04]  /*d7b0*/  SHF.R.U32.HI R5, RZ, 0x4, R4 ;  /* 0x00000004ff057819 */ /* 0x000fc80000011604 */
[----:B------:R-:W-:Y:S02]  /*d7c0*/  LOP3.LUT R5, R5, 0x3fff, RZ, 0xc0, !PT ;  /* 0x00003fff05057812 */ /* 0x000fe400078ec0ff */
[----:B--2---:R-:W-:-:S04]  /*d7d0*/  LEA.HI R3, R0, R0, RZ, 0x1 ;  /* 0x0000000000037211 */ /* 0x004fc800078f08ff */
[----:B------:R-:W-:-:S05]  /*d7e0*/  LOP3.LUT R3, R3, 0x6, RZ, 0xc0, !PT ;  /* 0x0000000603037812 */ /* 0x000fca00078ec0ff */
[----:B------:R-:W-:Y:S02]  /*d7f0*/  IMAD.IADD R0, R0, 0x1, -R3 ;  /* 0x0000000100007824 */ /* 0x000fe400078e0a03 */
[----:B------:R-:W-:Y:S02]  /*d800*/  VIADD R3, R2, 0x22400 ;  /* 0x0002240002037836 */ /* 0x000fe40000000000 */
[----:B------:R-:W-:Y:S01]  /*d810*/  IMAD R4, R0, 0x8000, R7 ;  /* 0x0000800000047824 */ /* 0x000fe200078e0207 */
[----:B------:R-:W-:Y:S01]  /*d820*/  LOP3.LUT R7, R5, 0x10000, RZ, 0xfc, !PT ;  /* 0x0001000005077812 */ /* 0x000fe200078efcff */
[----:B------:R-:W-:Y:S01]  /*d830*/  IMAD.MOV.U32 R5, RZ, RZ, 0x40000040 ;  /* 0x40000040ff057424 */ /* 0x000fe200078e00ff */
[----:B------:R-:W-:Y:S02]  /*d840*/  SHF.R.U32.HI R3, RZ, 0x4, R3 ;  /* 0x00000004ff037819 */ /* 0x000fe40000011603 */
[----:B------:R-:W-:Y:S02]  /*d850*/  SHF.R.U32.HI R4, RZ, 0x4, R4 ;  /* 0x00000004ff047819 */ /* 0x000fe40000011604 */
[----:B------:R-:W-:-:S02]  /*d860*/  LOP3.LUT R3, R3, 0x3fff, RZ, 0xc0, !PT ;  /* 0x00003fff03037812 */ /* 0x000fc400078ec0ff */
[----:B------:R-:W-:Y:S02]  /*d870*/  SHF.R.U32.HI R0, RZ, 0x4, R65 ;  /* 0x00000004ff007819 */ /* 0x000fe40000011641 */
[----:B------:R-:W-:Y:S02]  /*d880*/  LOP3.LUT R10, R3, 0x10000, RZ, 0xfc, !PT ;  /* 0x00010000030a7812 */ /* 0x000fe400078efcff */
[----:B------:R-:W-:Y:S01]  /*d890*/  LOP3.LUT R3, R4, 0x3fff, RZ, 0xc0, !PT ;  /* 0x00003fff04037812 */ /* 0x000fe200078ec0ff */
[----:B------:R-:W-:Y:S01]  /*d8a0*/  IMAD.MOV.U32 R4, RZ, RZ, R7 ;  /* 0x000000ffff047224 */ /* 0x000fe200078e0007 */
[----:B------:R-:W-:Y:S01]  /*d8b0*/  LOP3.LUT R0, R0, 0x3fff, RZ, 0xc0, !PT ;  /* 0x00003fff00007812 */ /* 0x000fe200078ec0ff */
[----:B------:R-:W-:Y:S01]  /*d8c0*/  IMAD.MOV.U32 R7, RZ, RZ, 0x40000040 ;  /* 0x40000040ff077424 */ /* 0x000fe200078e00ff */
[----:B------:R-:W-:Y:S02]  /*d8d0*/  LOP3.LUT R3, R3, 0x2000000, RZ, 0xfc, !PT ;  /* 0x0200000003037812 */ /* 0x000fe400078efcff */
[----:B------:R-:W-:Y:S01]  /*d8e0*/  LOP3.LUT R8, R0, 0x10000, RZ, 0xfc, !PT ;  /* 0x0001000000087812 */ /* 0x000fe200078efcff */
[----:B------:R-:W-:Y:S01]  /*d8f0*/  BSSY B6, `(.L_x_3529) ;  /* 0x0000038000067945 */ /* 0x000fe20003800000 */
[----:B------:R0:W-:Y:S01]  /*d900*/  STL.128 [R1+0x90], R4 ;  /* 0x0000900401007387 */ /* 0x0001e20000100c00 */
[----:B------:R-:W-:Y:S01]  /*d910*/  IADD3 R26, P6, R26, 0x58, RZ ;  /* 0x000000581a1a7810 */ /* 0x000fe20007fde0ff */
[----:B------:R-:W-:-:S02]  /*d920*/  IMAD.MOV.U32 R0, RZ, RZ, R221 ;  /* 0x000000ffff007224 */ /* 0x000fc400078e00dd */
[----:B------:R1:W-:Y:S01]  /*d930*/  STL.64 [R1+0x78], R8 ;  /* 0x0000780801007387 */ /* 0x0003e20000100a00 */
[----:B0-----:R-:W-:-:S03]  /*d940*/  IMAD.MOV.U32 R6, RZ, RZ, R3 ;  /* 0x000000ffff067224 */ /* 0x001fc600078e0003 */
[----:B------:R1:W5:Y:S01]  /*d950*/  LDL R3, [R1+0x434] ;  /* 0x0004340001037983 */ /* 0x0003620000100800 */
[----:B------:R-:W-:Y:S02]  /*d960*/  IMAD.MOV.U32 R4, RZ, RZ, R10 ;  /* 0x000000ffff047224 */ /* 0x000fe400078e000a */
[----:B------:R-:W-:-:S03]  /*d970*/  IMAD.U32 R10, RZ, RZ, UR38 ;  /* 0x00000026ff0a7e24 */ /* 0x000fc6000f8e00ff */
[----:B------:R1:W-:Y:S01]  /*d980*/  STL.128 [R1+0x80], R4 ;  /* 0x0000800401007387 */ /* 0x0003e20000100c00 */
[----:B------:R-:W-:Y:S02]  /*d990*/  IADD3 R60, P5, R60, 0x60, RZ ;  /* 0x000000603c3c7810 */ /* 0x000fe40007fbe0ff */
[----:B------:R-:W-:Y:S01]  /*d9a0*/  IADD3 R39, P2, R10, 0x74, RZ ;  /* 0x000000740a277810 */ /* 0x000fe20007f5e0ff */
[----:B------:R-:W-:Y:S01]  /*d9b0*/  IMAD.X R27, RZ, RZ, UR37, P6 ;  /* 0x00000025ff1b7e24 */ /* 0x000fe2000b0e06ff */
[----:B------:R-:W-:Y:S01]  /*d9c0*/  IADD3 R51, P1, R51, 0x68, RZ ;  /* 0x0000006833337810 */ /* 0x000fe20007f3e0ff */
[----:B------:R-:W-:Y:S01]  /*d9d0*/  IMAD.X R59, RZ, RZ, UR37, P5 ;  /* 0x00000025ff3b7e24 */ /* 0x000fe2000a8e06ff */
[----:B------:R-:W-:Y:S01]  /*d9e0*/  IADD3 R42, P4, R42, 0x78, RZ ;  /* 0x000000782a2a7810 */ /* 0x000fe20007f9e0ff */
[----:B------:R-:W-:Y:S01]  /*d9f0*/  IMAD.X R40, RZ, RZ, UR37, P2 ;  /* 0x00000025ff287e24 */ /* 0x000fe200090e06ff */
[----:B------:R-:W-:Y:S02]  /*da00*/  IADD3 R53, P3, R53, 0x80, RZ ;  /* 0x0000008035357810 */ /* 0x000fe40007f7e0ff */
[----:B------:R-:W-:-:S02]  /*da10*/  IADD3 R44, P2, R44, 0x88, RZ ;  /* 0x000000882c2c7810 */ /* 0x000fc40007f5e0ff */
[----:B------:R-:W-:Y:S02]  /*da20*/  IADD3 R48, P6, R48, 0x90, RZ ;  /* 0x0000009030307810 */ /* 0x000fe40007fde0ff */
[----:B------:R-:W-:Y:S01]  /*da30*/  IADD3 R34, P5, R34, 0x98, RZ ;  /* 0x0000009822227810 */ /* 0x000fe20007fbe0ff */
[----:B------:R-:W-:Y:S02]  /*da40*/  IMAD.X R50, RZ, RZ, UR37, P1 ;  /* 0x00000025ff327e24 */ /* 0x000fe400088e06ff */
[----:B------:R-:W-:Y:S02]  /*da50*/  IMAD.X R41, RZ, RZ, UR37, P4 ;  /* 0x00000025ff297e24 */ /* 0x000fe4000a0e06ff */
[----:B------:R-:W-:Y:S02]  /*da60*/  IMAD.X R52, RZ, RZ, UR37, P3 ;  /* 0x00000025ff347e24 */ /* 0x000fe400098e06ff */
[----:B------:R-:W-:Y:S02]  /*da70*/  IMAD.X R43, RZ, RZ, UR37, P2 ;  /* 0x00000025ff2b7e24 */ /* 0x000fe400090e06ff */
[----:B------:R-:W-:-:S02]  /*da80*/  IMAD.X R49, RZ, RZ, UR37, P6 ;  /* 0x00000025ff317e24 */ /* 0x000fc4000b0e06ff */
[----:B------:R-:W-:Y:S01]  /*da90*/  IMAD.X R35, RZ, RZ, UR37, P5 ;  /* 0x00000025ff237e24 */ /* 0x000fe2000a8e06ff */
[----:B-1----:R-:W-:Y:S06]  /*daa0*/  @!P0 BRA `(.L_x_3530) ;  /* 0x0000000000708947 */ /* 0x002fec0003800000 */
[----:B------:R-:W-:Y:S01]  /*dab0*/  MOV R14, 0x0 ;  /* 0x00000000000e7802 */ /* 0x000fe20000000f00 */
[----:B------:R-:W-:Y:S01]  /*dac0*/  ULDC.64 UR4, c[0x4][0x90] ;  /* 0x0100240000047ab9 */ /* 0x000fe20000000a00 */
[----:B------:R-:W-:Y:S01]  /*dad0*/  ULDC.64 UR6, c[0x4][0x98] ;  /* 0x0100260000067ab9 */ /* 0x000fe20000000a00 */
[----:B------:R-:W-:Y:S02]  /*dae0*/  IMAD.U32 R4, RZ, RZ, UR4 ;  /* 0x00000004ff047e24 */ /* 0x000fe4000f8e00ff */
[----:B------:R-:W-:Y:S01]  /*daf0*/  IMAD.U32 R5, RZ, RZ, UR5 ;  /* 0x00000005ff057e24 */ /* 0x000fe2000f8e00ff */
[----:B------:R-:W0:Y:S01]  /*db00*/  LDC.64 R14, c[0x4][R14] ;  /* 0x010000000e0e7b82 */ /* 0x000e220000000a00 */
[----:B------:R-:W-:Y:S01]  /*db10*/  ULDC.64 UR4, c[0x4][0x20] ;  /* 0x0100080000047ab9 */ /* 0x000fe20000000a00 */
[----:B------:R-:W-:Y:S02]  /*db20*/  IMAD.U32 R6, RZ, RZ, UR6 ;  /* 0x00000006ff067e24 */ /* 0x000fe4000f8e00ff */
[----:B------:R-:W-:-:S02]  /*db30*/  IMAD.U32 R7, RZ, RZ, UR7 ;  /* 0x00000007ff077e24 */ /* 0x000fc4000f8e00ff */
[----:B------:R-:W-:Y:S02]  /*db40*/  IMAD.U32 R10, RZ, RZ, UR4 ;  /* 0x00000004ff0a7e24 */ /* 0x000fe4000f8e00ff */
[----:B------:R-:W-:Y:S02]  /*db50*/  IMAD.U32 R11, RZ, RZ, UR5 ;  /* 0x00000005ff0b7e24 */ /* 0x000fe4000f8e00ff */
[----:B------:R-:W-:Y:S02]  /*db60*/  IMAD.MOV.U32 R8, RZ, RZ, 0x70 ;  /* 0x00000070ff087424 */ /* 0x000fe400078e00ff */
[----:B-----5:R-:W-:Y:S02]  /*db70*/  IMAD.MOV.U32 R12, RZ, RZ, 0x1 ;  /* 0x00000001ff0c7424 */ /* 0x020fe400078e00ff */
[----:B------:R-:W-:-:S07]  /*db80*/  IMAD.MOV.U32 R13, RZ, RZ, RZ ;  /* 0x000000ffff0d7224 */ /* 0x000fce00078e00ff */
[----:B------:R-:W-:-:S07]  /*db90*/  LEPC R20, `(.L_x_3531) ;  /* 0x000000001014794e */ /* 0x000fce0000000000 */
[----:B0-----:R-:W-:Y:S05]  /*dba0*/  CALL.ABS.NOINC R14 ;  /* 0x000000000e007343 */ /* 0x001fea0003c00000 */
.L_x_3531:
        /* <DEDUP_REMOVED lines=12> */
.L_x_3530:
[----:B------:R-:W-:Y:S05]  /*dc70*/  BSYNC B6 ;  /* 0x0000000000067941 */ /* 0x000fea0003800000 */
.L_x_3529:
[----:B-----5:R-:W-:Y:S01]  /*dc80*/  SHF.R.S32.HI R4, RZ, 0x1f, R3 ;  /* 0x0000001fff047819 */ /* 0x020fe20000011403 */
[----:B------:R-:W-:Y:S01]  /*dc90*/  UIADD3 UR6, UP0, UR38, 0xfc, URZ ;  /* 0x000000fc26067890 */ /* 0x000fe2000ff1e03f */
[----:B------:R-:W0:Y:S01]  /*dca0*/  LDC.64 R28, c[0x0][0xad8] ;  /* 0x0002b600ff1c7b82 */ /* 0x000e220000000a00 */
[----:B------:R-:W-:Y:S01]  /*dcb0*/  UIADD3 UR4, UP1, UR38, 0x70, URZ ;  /* 0x0000007026047890 */ /* 0x000fe2000ff3e03f */
[----:B------:R-:W-:Y:S01]  /*dcc0*/  LEA.HI R4, R4, R3, RZ, 0x3 ;  /* 0x0000000304047211 */ /* 0x000fe200078f18ff */
[----:B------:R-:W-:Y:S01]  /*dcd0*/  UIADD3.X UR7, URZ, UR37, URZ, UP0, !UPT ;  /* 0x000000253f077290 */ /* 0x000fe200087fe43f */
[----:B------:R-:W-:Y:S01]  /*dce0*/  IMAD.MOV.U32 R15, RZ, RZ, 0x2 ;  /* 0x00000002ff0f7424 */ /* 0x000fe200078e00ff */
[----:B------:R-:W-:Y:S01]  /*dcf0*/  UIADD3.X UR5, URZ, UR37, URZ, UP1, !UPT ;  /* 0x000000253f057290 */ /* 0x000fe20008ffe43f */
[C---:B------:R-:W-:Y:S01]  /*dd00*/  LOP3.LUT R6, R4.reuse, 0xfffffff8, RZ, 0xc0, !PT ;  /* 0xfffffff804067812 */ /* 0x040fe200078ec0ff */
[----:B------:R-:W-:Y:S01]  /*dd10*/  IMAD.SHL.U32 R4, R4, 0x40, RZ ;  /* 0x0000004004047824 */ /* 0x000fe200078e00ff */
[----:B------:R-:W1:Y:S01]  /*dd20*/  LDC.64 R20, c[0x0][0xae0] ;  /* 0x0002b800ff147b82 */ /* 0x000e620000000a00 */
[----:B------:R-:W-:Y:S01]  /*dd30*/  IMAD.U32 R8, RZ, RZ, UR4 ;  /* 0x00000004ff087e24 */ /* 0x000fe2000f8e00ff */
[----:B------:R-:W-:Y:S01]  /*dd40*/  UIADD3 UR4, UP1, UR38, 0xa0, URZ ;  /* 0x000000a026047890 */ /* 0x000fe2000ff3e03f */
[----:B------:R-:W-:Y:S01]  /*dd50*/  IMAD.IADD R10, R3, 0x1, -R6 ;  /* 0x00000001030a7824 */ /* 0x000fe200078e0a06 */
[----:B------:R-:W-:Y:S01]  /*dd60*/  LOP3.LUT R9, R4, 0xfffffe00, RZ, 0xc0, !PT ;  /* 0xfffffe0004097812 */ /* 0x000fe200078ec0ff */
[----:B------:R-:W-:Y:S01]  /*dd70*/  IMAD.U32 R6, RZ, RZ, UR6 ;  /* 0x00000006ff067e24 */ /* 0x000fe2000f8e00ff */
[----:B------:R-:W-:Y:S01]  /*dd80*/  STL.64 [R1+0xc0], R26 ;  /* 0x0000c01a01007387 */ /* 0x000fe20000100a00 */
[C---:B------:R-:W-:Y:S01]  /*dd90*/  IMAD.SHL.U32 R3, R10.reuse, 0x40, RZ ;  /* 0x000000400a037824 */ /* 0x040fe200078e00ff */
[C---:B------:R-:W-:Y:S01]  /*dda0*/  LOP3.LUT P0, RZ, R10.reuse, 0x2, RZ, 0xc0, !PT ;  /* 0x000000020aff7812 */ /* 0x040fe2000780c0ff */
[----:B------:R-:W-:Y:S01]  /*ddb0*/  IMAD.MOV.U32 R4, RZ, RZ, R6 ;  /* 0x000000ffff047224 */ /* 0x000fe200078e0006 */
[----:B------:R-:W-:Y:S01]  /*ddc0*/  LOP3.LUT P1, RZ, R10, 0x4, RZ, 0xc0, !PT ;  /* 0x000000040aff7812 */ /* 0x000fe2000782c0ff */
[----:B------:R-:W-:Y:S01]  /*ddd0*/  IMAD R9, R0, 0x400, R9 ;  /* 0x0000040000097824 */ /* 0x000fe200078e0209 */
[----:B------:R-:W-:Y:S01]  /*dde0*/  LOP3.LUT R3, R3, 0x1c0, RZ, 0xc0, !PT ;  /* 0x000001c003037812 */ /* 0x000fe200078ec0ff */
[----:B------:R-:W-:Y:S01]  /*ddf0*/  IMAD.U32 R5, RZ, RZ, UR7 ;  /* 0x00000007ff057e24 */ /* 0x000fe2000f8e00ff */
[----:B------:R-:W-:Y:S01]  /*de00*/  UIADD3 UR6, UP0, UR38, 0xb0, URZ ;  /* 0x000000b026067890 */ /* 0x000fe2000ff1e03f */
[----:B------:R-:W-:Y:S01]  /*de10*/  IMAD.U32 R7, RZ, RZ, UR5 ;  /* 0x00000005ff077e24 */ /* 0x000fe2000f8e00ff */
[----:B------:R-:W-:Y:S01]  /*de20*/  LOP3.LUT R11, R3, 0x8, R12, 0xf8, !PT ;  /* 0x00000008030b7812 */ /* 0x000fe200078ef80c */
[----:B------:R-:W-:Y:S01]  /*de30*/  IMAD.MOV.U32 R6, RZ, RZ, R8 ;  /* 0x000000ffff067224 */ /* 0x000fe200078e0008 */
[----:B------:R-:W-:Y:S01]  /*de40*/  SHF.R.U32.HI R12, RZ, 0x3, R3 ;  /* 0x00000003ff0c7819 */ /* 0x000fe20000011603 */
[----:B------:R-:W-:Y:S01]  /*de50*/  UIADD3.X UR5, URZ, UR37, URZ, UP1, !UPT ;  /* 0x000000253f057290 */ /* 0x000fe20008ffe43f */
[----:B------:R-:W-:Y:S01]  /*de60*/  IMAD.MOV.U32 R54, RZ, RZ, 0x10 ;  /* 0x00000010ff367424 */ /* 0x000fe200078e00ff */
[----:B------:R-:W-:Y:S01]  /*de70*/  UIADD3.X UR7, URZ, UR37, URZ, UP0, !UPT ;  /* 0x000000253f077290 */ /* 0x000fe200087fe43f */
[----:B------:R-:W-:Y:S01]  /*de80*/  LOP3.LUT R0, R11, R12, RZ, 0x3c, !PT ;  /* 0x0000000c0b007212 */ /* 0x000fe200078e3cff */
[----:B------:R2:W-:Y:S01]  /*de90*/  STL.128 [R1+0x100], R4 ;  /* 0x0001000401007387 */ /* 0x0005e20000100c00 */
[----:B------:R-:W3:Y:S01]  /*dea0*/  LDC.64 R12, c[0x0][0xad0] ;  /* 0x0002b400ff0c7b82 */ /* 0x000ee20000000a00 */
[----:B------:R-:W-:Y:S01]  /*deb0*/  IMAD.MOV.U32 R8, RZ, RZ, R39 ;  /* 0x000000ffff087224 */ /* 0x000fe200078e0027 */
[----:B------:R-:W-:Y:S01]  /*dec0*/  SEL R54, R54, 0xfffffff0, !P0 ;  /* 0xfffffff036367807 */ /* 0x000fe20004000000 */
[----:B------:R-:W-:Y:S01]  /*ded0*/  IMAD.IADD R0, R9, 0x1, R0 ;  /* 0x0000000109007824 */ /* 0x000fe200078e0200 */
[----:B------:R-:W-:Y:S01]  /*dee0*/  STL.64 [R1+0xb0], R192 ;  /* 0x0000b0c001007387 */ /* 0x000fe20000100a00 */
[----:B------:R-:W-:-:S02]  /*def0*/  IMAD.MOV.U32 R9, RZ, RZ, R40 ;  /* 0x000000ffff097224 */ /* 0x000fc400078e0028 */
[----:B------:R-:W-:Y:S01]  /*df00*/  IMAD.WIDE.U32 R14, R0, R15, UR44 ;  /* 0x0000002c000e7e25 */ /* 0x000fe2000f8e000f */
[----:B------:R-:W-:Y:S03]  /*df10*/  STL.U8 [R1+0xc8], RZ ;  /* 0x0000c8ff01007387 */ /* 0x000fe60000100000 */
[----:B------:R-:W-:Y:S01]  /*df20*/  IMAD.U32 R10, RZ, RZ, UR4 ;  /* 0x00000004ff0a7e24 */ /* 0x000fe2000f8e00ff */
[----:B------:R-:W-:Y:S01]  /*df30*/  IADD3 R14, P0, R14, 0x36400, RZ ;  /* 0x000364000e0e7810 */ /* 0x000fe20007f1e0ff */
[----:B------:R-:W-:Y:S01]  /*df40*/  IMAD.U32 R11, RZ, RZ, UR5 ;  /* 0x00000005ff0b7e24 */ /* 0x000fe2000f8e00ff */
[----:B------:R-:W-:Y:S01]  /*df50*/  STL.U8 [R1+0x120], RZ ;  /* 0x000120ff01007387 */ /* 0x000fe20000100000 */
[----:B--2---:R-:W2:Y:S01]  /*df60*/  LDC R6, c[0x0][0x450] ;  /* 0x00011400ff067b82 */ /* 0x004ea20000000800 */
[----:B------:R-:W-:Y:S01]  /*df70*/  IMAD.MOV.U32 R55, RZ, RZ, 0x20 ;  /* 0x00000020ff377424 */ /* 0x000fe200078e00ff */
[----:B------:R-:W-:Y:S01]  /*df80*/  ULDC UR4, c[0x0][0x3f4] ;  /* 0x0000fd0000047ab9 */ /* 0x000fe20000000800 */
[----:B------:R4:W-:Y:S01]  /*df90*/  STL.128 [R1+0x110], R8 ;  /* 0x0001100801007387 */ /* 0x0009e20000100c00 */
[----:B------:R-:W-:Y:S01]  /*dfa0*/  IMAD.X R15, RZ, RZ, R15, P0 ;  /* 0x000000ffff0f7224 */ /* 0x000fe200000e060f */
[----:B------:R-:W-:Y:S01]  /*dfb0*/  ISETP.LT.AND P0, PT, RZ, UR4, PT ;  /* 0x00000004ff007c0c */ /* 0x000fe2000bf01270 */
[----:B0-----:R-:W-:Y:S01]  /*dfc0*/  IMAD.MOV.U32 R27, RZ, RZ, R28 ;  /* 0x000000ffff1b7224 */ /* 0x001fe200078e001c */
[----:B------:R-:W-:Y:S01]  /*dfd0*/  SEL R55, R55, 0xffffffe0, !P1 ;  /* 0xffffffe037377807 */ /* 0x000fe20004800000 */
[----:B------:R-:W2:Y:S01]  /*dfe0*/  LDC.64 R4, c[0x0][0x448] ;  /* 0x00011200ff047b82 */ /* 0x000ea20000000a00 */
[----:B---3--:R-:W-:Y:S01]  /*dff0*/  IMAD.MOV.U32 R26, RZ, RZ, R13 ;  /* 0x000000ffff1a7224 */ /* 0x008fe200078e000d */
[----:B------:R-:W-:Y:S01]  /*e000*/  STL.64 [R1+0xa8], R14 ;  /* 0x0000a80e01007387 */ /* 0x000fe20000100a00 */
[----:B------:R-:W-:-:S02]  /*e010*/  IMAD.MOV.U32 R7, RZ, RZ, R12 ;  /* 0x000000ffff077224 */ /* 0x000fc400078e000c */
[----:B------:R-:W-:Y:S01]  /*e020*/  VIADD R229, R45, 0xffffff80 ;  /* 0xffffff802de57836 */ /* 0x000fe20000000000 */
[----:B------:R-:W-:Y:S01]  /*e030*/  STL.64 [R1+0xa0], R54 ;  /* 0x0000a03601007387 */ /* 0x000fe20000100a00 */
[----:B------:R-:W-:Y:S02]  /*e040*/  IMAD.U32 R46, RZ, RZ, UR6 ;  /* 0x00000006ff2e7e24 */ /* 0x000fe4000f8e00ff */
[----:B------:R-:W-:Y:S01]  /*e050*/  IMAD.U32 R47, RZ, RZ, UR7 ;  /* 0x00000007ff2f7e24 */ /* 0x000fe2000f8e00ff */
[----:B------:R-:W-:Y:S01]  /*e060*/  STL.128 [R1+0xd0], R24 ;  /* 0x0000d01801007387 */ /* 0x000fe20000100c00 */
[----:B----4-:R-:W-:Y:S02]  /*e070*/  IMAD.MOV.U32 R8, RZ, RZ, RZ ;  /* 0x000000ffff087224 */ /* 0x010fe400078e00ff */
[----:B------:R-:W-:Y:S01]  /*e080*/  IMAD.MOV.U32 R9, RZ, RZ, R29 ;  /* 0x000000ffff097224 */ /* 0x000fe200078e001d */
[----:B------:R-:W-:Y:S01]  /*e090*/  STL [R1+0xcc], R229 ;  /* 0x0000cce501007387 */ /* 0x000fe20000100800 */
[----:B-1----:R-:W-:-:S02]  /*e0a0*/  IMAD.MOV.U32 R10, RZ, RZ, R20 ;  /* 0x000000ffff0a7224 */ /* 0x002fc400078e0014 */
[----:B------:R-:W-:Y:S01]  /*e0b0*/  IMAD.MOV.U32 R11, RZ, RZ, R21 ;  /* 0x000000ffff0b7224 */ /* 0x000fe200078e0015 */
[----:B------:R0:W-:Y:S01]  /*e0c0*/  STL.64 [R1+0xb8], R46 ;  /* 0x0000b82e01007387 */ /* 0x0001e20000100a00 */
[----:B------:R-:W-:Y:S02]  /*e0d0*/  IMAD.U32 R28, RZ, RZ, UR38 ;  /* 0x00000026ff1c7e24 */ /* 0x000fe4000f8e00ff */
[----:B------:R-:W-:Y:S01]  /*e0e0*/  IMAD.U32 R39, RZ, RZ, UR38 ;  /* 0x00000026ff277e24 */ /* 0x000fe2000f8e00ff */
[----:B------:R1:W-:Y:S01]  /*e0f0*/  STL.128 [R1+0xe0], R8 ;  /* 0x0000e00801007387 */ /* 0x0003e20000100c00 */
[----:B------:R-:W-:Y:S01]  /*e100*/  IMAD.U32 R63, RZ, RZ, UR38 ;  /* 0x00000026ff3f7e24 */ /* 0x000fe2000f8e00ff */
[----:B------:R-:W-:Y:S01]  /*e110*/  IADD3 R28, P1, R28, 0x120, RZ ;  /* 0x000001201c1c7810 */ /* 0x000fe20007f3e0ff */
[----:B------:R-:W-:Y:S01]  /*e120*/  IMAD.U32 R45, RZ, RZ, UR38 ;  /* 0x00000026ff2d7e24 */ /* 0x000fe2000f8e00ff */
[----:B--2---:R1:W-:Y:S01]  /*e130*/  STL.128 [R1+0xf0], R4 ;  /* 0x0000f00401007387 */ /* 0x0043e20000100c00 */
[----:B------:R-:W-:Y:S01]  /*e140*/  IMAD.U32 R40, RZ, RZ, UR38 ;  /* 0x00000026ff287e24 */ /* 0x000fe2000f8e00ff */
[----:B------:R-:W-:Y:S01]  /*e150*/  IADD3 R39, P2, R39, 0xcc, RZ ;  /* 0x000000cc27277810 */ /* 0x000fe20007f5e0ff */
[----:B------:R-:W-:Y:S01]  /*e160*/  IMAD.X R29, RZ, RZ, UR37, P1 ;  /* 0x00000025ff1d7e24 */ /* 0x000fe200088e06ff */
[----:B------:R-:W-:Y:S01]  /*e170*/  IADD3 R63, P3, R63, 0xc8, RZ ;  /* 0x000000c83f3f7810 */ /* 0x000fe20007f7e0ff */
[----:B0-----:R-:W-:Y:S01]  /*e180*/  IMAD.U32 R47, RZ, RZ, UR38 ;  /* 0x00000026ff2f7e24 */ /* 0x001fe2000f8e00ff */
[----:B------:R-:W-:Y:S01]  /*e190*/  IADD3 R45, P4, R45, 0xb8, RZ ;  /* 0x000000b82d2d7810 */ /* 0x000fe20007f9e0ff */
[----:B------:R-:W-:Y:S01]  /*e1a0*/  IMAD.X R46, RZ, RZ, UR37, P2 ;  /* 0x00000025ff2e7e24 */ /* 0x000fe200090e06ff */
[----:B------:R-:W-:Y:S01]  /*e1b0*/  IADD3 R40, P6, R40, 0x108, RZ ;  /* 0x0000010828287810 */ /* 0x000fe20007fde0ff */
[----:B------:R-:W-:Y:S01]  /*e1c0*/  IMAD.X R64, RZ, RZ, UR37, P3 ;  /* 0x00000025ff407e24 */ /* 0x000fe200098e06ff */
[----:B------:R-:W-:Y:S01]  /*e1d0*/  IADD3 R47, P5, R47, 0x100, RZ ;  /* 0x000001002f2f7810 */ /* 0x000fe20007fbe0ff */
[----:B------:R-:W-:-:S02]  /*e1e0*/  IMAD.X R61, RZ, RZ, UR37, P4 ;  /* 0x00000025ff3d7e24 */ /* 0x000fc4000a0e06ff */
[----:B------:R-:W-:Y:S02]  /*e1f0*/  IMAD.X R58, RZ, RZ, UR37, P6 ;  /* 0x00000025ff3a7e24 */ /* 0x000fe4000b0e06ff */
[----:B------:R-:W-:Y:S01]  /*e200*/  IMAD.X R62, RZ, RZ, UR37, P5 ;  /* 0x00000025ff3e7e24 */ /* 0x000fe2000a8e06ff */
[----:B-1----:R-:W-:Y:S07]  /*e210*/  @P0 BRA `(.L_x_3532) ;  /* 0x0000000000400947 */ /* 0x002fee0003800000 */
        /* <DEDUP_REMOVED lines=10> */
.L_x_3535:
[----:B-1----:R1:W2:Y:S02]  /*e2c0*/  SYNCS.PHASECHK.TRANS64.TRYWAIT P0, [R2+URZ+0x38800], R3 ;  /* 0x03880003020075a7 */ /* 0x0022a4000800017f */
[----:B--2---:R-:W-:Y:S05]  /*e2d0*/  @!P0 NANOSLEEP.SYNCS 0x989680 ;  /* 0x009896800000895d */ /* 0x004fea0003900000 */
[----:B------:R-:W2:Y:S02]  /*e2e0*/  @!P0 SYNCS.PHASECHK.TRANS64 P0, [R2+URZ+0x38800], R3 ;  /* 0x03880003020085a7 */ /* 0x000ea4000800007f */
[----:B--2---:R-:W-:Y:S05]  /*e2f0*/  @!P0 BRA `(.L_x_3535) ;  /* 0xfffffffc00f08947 */ /* 0x004fea000383ffff */
.L_x_3534:
[----:B------:R-:W-:Y:S05]  /*e300*/  BSYNC B0 ;  /* 0x0000000000007941 */ /* 0x000fea0003800000 */
.L_x_3533:
[----:B------:R-:W-:Y:S05]  /*e310*/  BRA `(.L_x_3536) ;  /* 0x0000002c00247947 */ /* 0x000fea0003800000 */
.L_x_3532:
[----:B------:R-:W-:Y:S01]  /*e320*/  LOP3.LUT P0, RZ, R65, 0x3ff, RZ, 0xc0, !PT ;  /* 0x000003ff41ff7812 */ /* 0x000fe2000780c0ff */
[----:B------:R-:W-:Y:S01]  /*e330*/  ULDC.64 UR4, c[0x0][0x3f8] ;  /* 0x0000fe0000047ab9 */ /* 0x000fe20000000a00 */
[----:B------:R-:W-:Y:S01]  /*e340*/  SHF.R.S32.HI R0, RZ, 0x1f, R36 ;  /* 0x0000001fff007819 */ /* 0x000fe20000011424 */
[----:B------:R-:W-:Y:S01]  /*e350*/  ULDC.64 UR6, c[0x0][0x408] ;  /* 0x0001020000067ab9 */ /* 0x000fe20000000a00 */
[----:B------:R-:W-:Y:S01]  /*e360*/  IMAD.WIDE.U32 R26, R36, UR4, RZ ;  /* 0x00000004241a7c25 */ /* 0x000fe2000f8e00ff */
[----:B------:R-:W-:Y:S03]  /*e370*/  BSSY B6, `(.L_x_3537) ;  /* 0x0000019000067945 */ /* 0x000fe60003800000 */
        /* <DEDUP_REMOVED lines=24> */
.L_x_3538:
[----:B------:R-:W-:Y:S05]  /*e500*/  BSYNC B6 ;  /* 0x0000000000067941 */ /* 0x000fea0003800000 */
.L_x_3537:
[----:B------:R-:W2:Y:S01]  /*e510*/  LDL R3, [R1+0x50] ;  /* 0x0000500001037983 */ /* 0x000ea20000100800 */
[----:B------:R-:W-:Y:S01]  /*e520*/  ULDC.U8 UR4, c[0x0][0x410] ;  /* 0x0001040000047ab9 */ /* 0x000fe20000000000 */
[----:B------:R-:W-:Y:S01]  /*e530*/  BSSY B0, `(.L_x_3539) ;  /* 0x000029f000007945 */ /* 0x000fe20003800000 */
[----:B------:R-:W-:Y:S01]  /*e540*/  ISETP.NE.AND P0, PT, RZ, UR4, PT ;  /* 0x00000004ff007c0c */ /* 0x000fe2000bf05270 */
[----:B--2---:R-:W-:-:S12]  /*e550*/  IMAD R0, R3, 0x40, R152 ;  /* 0x0000004003007824 */ /* 0x004fd800078e0298 */
[----:B------:R-:W-:Y:S05]  /*e560*/  @!P0 BRA `(.L_x_3540) ;  /* 0x0000001400708947 */ /* 0x000fea0003800000 */
[----:B------:R-:W2:Y:S01]  /*e570*/  LDL R20, [R1+0x410] ;  /* 0x0004100001147983 */ /* 0x000ea20000100800 */
[----:B------:R-:W0:Y:S01]  /*e580*/  LDC R71, c[0x0][0x448] ;  /* 0x00011200ff477b82 */ /* 0x000e220000000800 */
[----:B------:R-:W-:Y:S01]  /*e590*/  ULDC.64 UR4, c[0x0][0x3f8] ;  /* 0x0000fe0000047ab9 */ /* 0x000fe20000000a00 */
[----:B------:R-:W-:Y:S01]  /*e5a0*/  ULDC.64 UR6, c[0x0][0x408] ;  /* 0x0001020000067ab9 */ /* 0x000fe20000000a00 */
[----:B------:R-:W-:Y:S02]  /*e5b0*/  IMAD.MOV.U32 R27, RZ, RZ, R25 ;  /* 0x000000ffff1b7224 */ /* 0x000fe400078e0019 */
[----:B------:R-:W-:Y:S01]  /*e5c0*/  IMAD.MOV.U32 R55, RZ, RZ, R65 ;  /* 0x000000ffff377224 */ /* 0x000fe200078e0041 */
[----:B0-----:R-:W-:-:S13]  /*e5d0*/  ISETP.NE.AND P0, PT, R71, 0x1, PT ;  /* 0x000000014700780c */ /* 0x001fda0003f05270 */
[----:B------:R-:W0:Y:S08]  /*e5e0*/  @P0 LDC R4, c[0x0][0x44c] ;  /* 0x00011300ff040b82 */ /* 0x000e300000000800 */
[----:B------:R-:W1:Y:S01]  /*e5f0*/  @P0 LDC R5, c[0x0][0x450] ;  /* 0x00011400ff050b82 */ /* 0x000e620000000800 */
[----:B--2---:R-:W-:-:S04]  /*e600*/  IMAD R3, R20, 0x20, R0 ;  /* 0x0000002014037824 */ /* 0x004fc800078e0200 */
        /* <DEDUP_REMOVED lines=23> */
.L_x_3847:
        /* <DEDUP_REMOVED lines=8> */
[----:B------:R-:W3:Y:S01]  /*e800*/  LDL R11, [R1+0x41c] ;  /* 0x00041c00010b7983 */ /* 0x000ee20000100800 */
[----:B------:R-:W-:Y:S01]  /*e810*/  ULDC UR4, c[0x0][0x3f4] ;  /* 0x0000fd0000047ab9 */ /* 0x000fe20000000800 */
[----:B--2---:R-:W-:Y:S01]  /*e820*/  IMAD.MOV.U32 R4, RZ, RZ, R6 ;  /* 0x000000ffff047224 */ /* 0x004fe200078e0006 */
[----:B------:R-:W-:Y:S01]  /*e830*/  ISETP.GE.AND P2, PT, R154, UR4, PT ;  /* 0x000000049a007c0c */ /* 0x000fe2000bf46270 */
[----:B-1----:R-:W-:Y:S01]  /*e840*/  IMAD.MOV.U32 R5, RZ, RZ, R3 ;  /* 0x000000ffff057224 */ /* 0x002fe200078e0003 */
[----:B------:R-:W-:Y:S02]  /*e850*/  ISETP.GE.AND P3, PT, R160, UR4, PT ;  /* 0x00000004a0007c0c */ /* 0x000fe4000bf66270 */
[----:B------:R-:W-:-:S09]  /*e860*/  CS2R R54, SRZ ;  /* 0x0000000000367805 */ /* 0x000fd2000001ff00 */
[----:B------:R-:W-:-:S04]  /*e870*/  @!P2 IMAD.WIDE R4, R154, 0x2, R4 ;  /* 0x000000029a04a825 */ /* 0x000fc800078e0204 */
[----:B------:R-:W-:Y:S01]  /*e880*/  @!P3 IMAD.SHL.U32 R9, R160, 0x2, RZ ;  /* 0x00000002a009b824 */ /* 0x000fe200078e00ff */
[----:B------:R1:W5:Y:S01]  /*e890*/  @!P2 LD.E.64 R54, desc[UR46][R4.64] ;  /* 0x0000002e0436a980 */ /* 0x000362000c101b00 */
[----:B------:R-:W-:Y:S02]  /*e8a0*/  CS2R R66, SRZ ;  /* 0x0000000000427805 */ /* 0x000fe4000001ff00 */
[----:B------:R-:W-:Y:S02]  /*e8b0*/  CS2R R24, SRZ ;  /* 0x0000000000187805 */ /* 0x000fe4000001ff00 */
[----:B------:R-:W-:Y:S02]  /*e8c0*/  CS2R R26, SRZ ;  /* 0x00000000001a7805 */ /* 0x000fe4000001ff00 */
[-C--:B-1----:R-:W-:Y:S02]  /*e8d0*/  @!P3 IADD3 R4, P0, R6, R9.reuse, RZ ;  /* 0x000000090604b210 */ /* 0x082fe40007f1e0ff */
[----:B----4-:R-:W-:Y:S01]  /*e8e0*/  @!P3 IADD3 R6, P1, R8, R9, RZ ;  /* 0x000000090806b210 */ /* 0x010fe20007f3e0ff */
[----:B---3--:R-:W-:-:S02]  /*e8f0*/  IMAD.MOV.U32 R9, RZ, RZ, R7 ;  /* 0x000000ffff097224 */ /* 0x008fc400078e0007 */
[----:B------:R-:W-:-:S05]  /*e900*/  @!P2 IMAD.WIDE R8, R154, 0x2, R8 ;  /* 0x000000029a08a825 */ /* 0x000fca00078e0208 */
[----:B------:R1:W5:Y:S01]  /*e910*/  @!P2 LD.E.64 R66, desc[UR46][R8.64] ;  /* 0x0000002e0842a980 */ /* 0x000362000c101b00 */
[----:B------:R-:W-:-:S05]  /*e920*/  @!P3 SHF.L.U64.HI R12, R160, 0x1, R11 ;  /* 0x00000001a00cb819 */ /* 0x000fca000001020b */
[--C-:B------:R-:W-:Y:S02]  /*e930*/  @!P3 IMAD.X R5, R3, 0x1, R12.reuse, P0 ;  /* 0x000000010305b824 */ /* 0x100fe400000e060c */
[----:B------:R-:W-:-:S03]  /*e940*/  @!P3 IMAD.X R7, R7, 0x1, R12, P1 ;  /* 0x000000010707b824 */ /* 0x000fc600008e060c */
[----:B------:R1:W5:Y:S04]  /*e950*/  @!P3 LD.E.64 R24, desc[UR46][R4.64] ;  /* 0x0000002e0418b980 */ /* 0x000368000c101b00 */
[----:B------:R1:W5:Y:S02]  /*e960*/  @!P3 LD.E.64 R26, desc[UR46][R6.64] ;  /* 0x0000002e061ab980 */ /* 0x000364000c101b00 */
.L_x_3543:
[----:B------:R-:W-:Y:S05]  /*e970*/  BSYNC B1 ;  /* 0x0000000000017941 */ /* 0x000fea0003800000 */
.L_x_3542:
[----:B-1---5:R-:W-:Y:S01]  /*e980*/  IMAD.MOV.U32 R3, RZ, RZ, R24 ;  /* 0x000000ffff037224 */ /* 0x022fe200078e0018 */
[----:B------:R-:W-:Y:S01]  /*e990*/  UMOV UR4, 0xffffffff ;  /* 0xffffffff00047882 */ /* 0x000fe20000000000 */
[----:B------:R-:W-:Y:S01]  /*e9a0*/  IMAD.MOV.U32 R4, RZ, RZ, R25 ;  /* 0x000000ffff047224 */ /* 0x000fe200078e0019 */
[----:B------:R-:W-:Y:S01]  /*e9b0*/  CS2R R20, SRZ ;  /* 0x0000000000147805 */ /* 0x000fe2000001ff00 */
[----:B------:R-:W-:Y:S01]  /*e9c0*/  IMAD.MOV.U32 R5, RZ, RZ, R54 ;  /* 0x000000ffff057224 */ /* 0x000fe200078e0036 */
[----:B------:R-:W-:Y:S01]  /*e9d0*/  PRMT R70, R3, 0x7610, R70 ;  /* 0x0000761003467816 */ /* 0x000fe20000000046 */
[----:B--2---:R-:W-:Y:S01]  /*e9e0*/  IMAD.MOV.U32 R6, RZ, RZ, R55 ;  /* 0x000000ffff067224 */ /* 0x004fe200078e0037 */
[----:B------:R-:W-:Y:S01]  /*e9f0*/  PRMT R69, R4, 0x7610, R69 ;  /* 0x0000761004457816 */ /* 0x000fe20000000045 */
[----:B------:R-:W-:Y:S01]  /*ea00*/  IMAD.MOV.U32 R3, RZ, RZ, R26 ;  /* 0x000000ffff037224 */ /* 0x000fe200078e001a */
[----:B------:R-:W-:Y:S01]  /*ea10*/  PRMT R72, R5, 0x7610, R72 ;  /* 0x0000761005487816 */ /* 0x000fe20000000048 */
[----:B------:R-:W-:Y:S01]  /*ea20*/  IMAD.MOV.U32 R4, RZ, RZ, R27 ;  /* 0x000000ffff047224 */ /* 0x000fe200078e001b */
[----:B------:R-:W-:Y:S01]  /*ea30*/  PRMT R80, R6, 0x7610, R80 ;  /* 0x0000761006507816 */ /* 0x000fe20000000050 */
[----:B------:R-:W-:Y:S01]  /*ea40*/  IMAD.MOV.U32 R5, RZ, RZ, R66 ;  /* 0x000000ffff057224 */ /* 0x000fe200078e0042 */
[----:B------:R-:W-:Y:S01]  /*ea50*/  PRMT R70, R70, 0x5410, R3 ;  /* 0x0000541046467816 */ /* 0x000fe20000000003 */
[----:B------:R-:W-:Y:S01]  /*ea60*/  IMAD.MOV.U32 R6, RZ, RZ, R67 ;  /* 0x000000ffff067224 */ /* 0x000fe200078e0043 */
[----:B------:R-:W-:-:S02]  /*ea70*/  PRMT R69, R69, 0x5410, R4 ;  /* 0x0000541045457816 */ /* 0x000fc40000000004 */
[----:B------:R-:W-:Y:S02]  /*ea80*/  PRMT R72, R72, 0x5410, R5 ;  /* 0x0000541048487816 */ /* 0x000fe40000000005 */
[----:B------:R-:W-:Y:S01]  /*ea90*/  PRMT R80, R80, 0x5410, R6 ;  /* 0x0000541050507816 */ /* 0x000fe20000000006 */
[----:B------:R-:W-:Y:S06]  /*eaa0*/  BRA.DIV UR4, `(.L_x_3544) ;  /* 0x00000276044c7947 */ /* 0x000fec000b800000 */
[----:B------:R1:W2:Y:S04]  /*eab0*/  SHFL.IDX PT, R3, R36, 0x1, 0x1c1f ;  /* 0x003c1f0024037f89 */ /* 0x0002a800000e0000 */
[----:B------:R1:W0:Y:S04]  /*eac0*/  SHFL.IDX PT, R6, R10, 0x1, 0x1c1f ;  /* 0x003c1f000a067f89 */ /* 0x00022800000e0000 */
[----:B---3--:R1:W3:Y:S04]  /*ead0*/  SHFL.IDX PT, R7, R68, 0x1, 0x1c1f ;  /* 0x003c1f0044077f89 */ /* 0x0082e800000e0000 */
[----:B------:R1:W0:Y:S02]  /*eae0*/  SHFL.IDX PT, R14, R65, 0x1, 0x1c1f ;  /* 0x003c1f00410e7f89 */ /* 0x00022400000e0000 */
.L_x_3853:
[----:B------:R-:W5:Y:S01]  /*eaf0*/  LDL R5, [R1+0x1d4] ;  /* 0x0001d40001057983 */ /* 0x000f620000100800 */
[----:B------:R-:W-:Y:S01]  /*eb00*/  VIADD R0, R0, 0x20 ;  /* 0x0000002000007836 */ /* 0x000fe20000000000 */
[----:B------:R-:W-:Y:S01]  /*eb10*/  BSSY B1, `(.L_x_3545) ;  /* 0x0000022000017945 */ /* 0x000fe20003800000 */
[----:B01----:R-:W-:Y:S02]  /*eb20*/  CS2R R10, SRZ ;  /* 0x00000000000a7805 */ /* 0x003fe4000001ff00 */
[----:B----4-:R-:W-:Y:S02]  /*eb30*/  CS2R R8, SRZ ;  /* 0x0000000000087805 */ /* 0x010fe4000001ff00 */
[----:B------:R-:W-:Y:S02]  /*eb40*/  CS2R R12, SRZ ;  /* 0x00000000000c7805 */ /* 0x000fe4000001ff00 */
[----:B------:R-:W-:Y:S02]  /*eb50*/  ISETP.GE.AND P0, PT, R0, R71, PT ;  /* 0x000000470000720c */ /* 0x000fe40003f06270 */
[----:B-----5:R-:W-:-:S04]  /*eb60*/  LEA.HI R4, R5, R5, RZ, 0x1 ;  /* 0x0000000505047211 */ /* 0x020fc800078f08ff */
[----:B------:R-:W-:-:S05]  /*eb70*/  LOP3.LUT R4, R4, 0xfffffffe, RZ, 0xc0, !PT ;  /* 0xfffffffe04047812 */ /* 0x000fca00078ec0ff */
[----:B------:R-:W-:-:S05]  /*eb80*/  IMAD.IADD R4, R5, 0x1, -R4 ;  /* 0x0000000105047824 */ /* 0x000fca00078e0a04 */
[----:B------:R-:W-:Y:S01]  /*eb90*/  SHF.L.U32 R65, R4, 0x1f, RZ ;  /* 0x0000001f04417819 */ /* 0x000fe200000006ff */
[----:B------:R-:W-:Y:S06]  /*eba0*/  @P0 BRA `(.L_x_3546) ;  /* 0x0000000000600947 */ /* 0x000fec0003800000 */
[----:B------:R-:W4:Y:S01]  /*ebb0*/  LDL R15, [R1+0x41c] ;  /* 0x00041c00010f7983 */ /* 0x000f220000100800 */
[----:B------:R-:W-:Y:S01]  /*ebc0*/  ULDC UR4, c[0x0][0x3f4] ;  /* 0x0000fd0000047ab9 */ /* 0x000fe20000000800 */
[----:B------:R-:W-:Y:S01]  /*ebd0*/  IMAD.MOV.U32 R4, RZ, RZ, R6 ;  /* 0x000000ffff047224 */ /* 0x000fe200078e0006 */
[----:B------:R-:W-:Y:S01]  /*ebe0*/  ISETP.GE.AND P2, PT, R154, UR4, PT ;  /* 0x000000049a007c0c */ /* 0x000fe2000bf46270 */
[----:B--2---:R-:W-:Y:S01]  /*ebf0*/  IMAD.MOV.U32 R5, RZ, RZ, R3 ;  /* 0x000000ffff057224 */ /* 0x004fe200078e0003 */
[----:B------:R-:W-:Y:S02]  /*ec00*/  ISETP.GE.AND P3, PT, R160, UR4, PT ;  /* 0x00000004a0007c0c */ /* 0x000fe4000bf66270 */
[----:B------:R-:W-:Y:S01]  /*ec10*/  CS2R R10, SRZ ;  /* 0x00000000000a7805 */ /* 0x000fe2000001ff00 */
[----:B------:R-:W-:-:S08]  /*ec20*/  IMAD.MOV.U32 R8, RZ, RZ, R14 ;  /* 0x000000ffff087224 */ /* 0x000fd000078e000e */
[----:B------:R-:W-:-:S04]  /*ec30*/  @!P2 IMAD.WIDE R4, R154, 0x2, R4 ;  /* 0x000000029a04a825 */ /* 0x000fc800078e0204 */
[----:B------:R-:W-:Y:S01]  /*ec40*/  @!P3 IMAD.SHL.U32 R9, R160, 0x2, RZ ;  /* 0x00000002a009b824 */ /* 0x000fe200078e00ff */
[----:B------:R0:W5:Y:S01]  /*ec50*/  @!P2 LD.E.64 R10, desc[UR46][R4.64] ;  /* 0x0000002e040aa980 */ /* 0x000162000c101b00 */
[----:B------:R-:W-:Y:S02]  /*ec60*/  CS2R R12, SRZ ;  /* 0x00000000000c7805 */ /* 0x000fe4000001ff00 */
[----:B------:R-:W-:Y:S02]  /*ec70*/  CS2R R20, SRZ ;  /* 0x0000000000147805 */ /* 0x000fe4000001ff00 */
[-C--:B0-----:R-:W-:Y:S02]  /*ec80*/  @!P3 IADD3 R4, P0, R6, R9.reuse, RZ ;  /* 0x000000090604b210 */ /* 0x081fe40007f1e0ff */
[----:B------:R-:W-:Y:S01]  /*ec90*/  @!P3 IADD3 R6, P1, R14, R9, RZ ;  /* 0x000000090e06b210 */ /* 0x000fe20007f3e0ff */
[----:B---3--:R-:W-:Y:S01]  /*eca0*/  IMAD.MOV.U32 R9, RZ, RZ, R7 ;  /* 0x000000ffff097224 */ /* 0x008fe200078e0007 */
[----:B----4-:R-:W-:Y:S01]  /*ecb0*/  @!P3 SHF.L.U64.HI R0, R160, 0x1, R15 ;  /* 0x00000001a000b819 */ /* 0x010fe2000001020f */
[----:B------:R-:W-:Y:S01]  /*ecc0*/  @!P2 IMAD.WIDE R14, R154, 0x2, R8 ;  /* 0x000000029a0ea825 */ /* 0x000fe200078e0208 */
[----:B------:R-:W-:-:S03]  /*ecd0*/  CS2R R8, SRZ ;  /* 0x0000000000087805 */ /* 0x000fc6000001ff00 */
[--C-:B------:R-:W-:Y:S01]  /*ece0*/  @!P3 IMAD.X R5, R3, 0x1, R0.reuse, P0 ;  /* 0x000000010305b824 */ /* 0x100fe200000e0600 */
[----:B------:R0:W5:Y:S01]  /*ecf0*/  @!P2 LD.E.64 R12, desc[UR46][R14.64] ;  /* 0x0000002e0e0ca980 */ /* 0x000162000c101b00 */
[----:B------:R-:W-:-:S03]  /*ed00*/  @!P3 IMAD.X R7, R7, 0x1, R0, P1 ;  /* 0x000000010707b824 */ /* 0x000fc600008e0600 */
[----:B------:R0:W5:Y:S04]  /*ed10*/  @!P3 LD.E.64 R20, desc[UR46][R4.64] ;  /* 0x0000002e0414b980 */ /* 0x000168000c101b00 */
[----:B------:R0:W5:Y:S02]  /*ed20*/  @!P3 LD.E.64 R8, desc[UR46][R6.64] ;  /* 0x0000002e0608b980 */ /* 0x000164000c101b00 */
.L_x_3546:
[----:B------:R-:W-:Y:S05]  /*ed30*/  BSYNC B1 ;  /* 0x0000000000017941 */ /* 0x000fea0003800000 */
.L_x_3545:
[----:B------:R-:W1:Y:S01]  /*ed40*/  SYNCS.PHASECHK.TRANS64.TRYWAIT P0, [R2+URZ+0x38800], R65 ;  /* 0x03880041020075a7 */ /* 0x000e62000800017f */
[----:B------:R-:W-:Y:S04]  /*ed50*/  BSSY B1, `(.L_x_3547) ;  /* 0x0000002000017945 */ /* 0x000fe80003800000 */
[----:B-1----:R-:W-:Y:S05]  /*ed60*/  @!P0 BRA `(.L_x_3548) ;  /* 0x00000274000c8947 */ /* 0x002fea0003800000 */
.L_x_3854:
[----:B------:R-:W-:Y:S05]  /*ed70*/  BSYNC B1 ;  /* 0x0000000000017941 */ /* 0x000fea0003800000 */
.L_x_3547:
[----:B0-----:R-:W4:Y:S01]  /*ed80*/  LDL R5, [R1+0x50] ;  /* 0x0000500001057983 */ /* 0x001f220000100800 */
[C---:B------:R-:W-:Y:S01]  /*ed90*/  IMAD.SHL.U32 R0, R158.reuse, 0x40, RZ ;  /* 0x000000409e007824 */ /* 0x040fe200078e00ff */
[----:B------:R-:W-:Y:S01]  /*eda0*/  LOP3.LUT P1, RZ, R158, 0x4, RZ, 0xc0, !PT ;  /* 0x000000049eff7812 */ /* 0x000fe2000782c0ff */
[----:B-----5:R-:W-:Y:S01]  /*edb0*/  IMAD.MOV.U32 R4, RZ, RZ, R21 ;  /* 0x000000ffff047224 */ /* 0x020fe200078e0015 */
[----:B------:R-:W-:Y:S01]  /*edc0*/  BSSY B1, `(.L_x_3549) ;  /* 0x0000077000017945 */ /* 0x000fe20003800000 */
[----:B------:R-:W-:Y:S01]  /*edd0*/  IMAD.MOV.U32 R6, RZ, RZ, R8 ;  /* 0x000000ffff067224 */ /* 0x000fe200078e0008 */
[----:B--2---:R-:W-:-:S04]  /*ede0*/  LOP3.LUT R3, R0, 0x1c0, RZ, 0xc0, !PT ;  /* 0x000001c000037812 */ /* 0x004fc800078ec0ff */
[----:B------:R-:W-:Y:S02]  /*edf0*/  LOP3.LUT R0, R3, 0x18, R16, 0xf8, !PT ;  /* 0x0000001803007812 */ /* 0x000fe400078ef810 */
[----:B------:R-:W-:Y:S02]  /*ee00*/  SHF.R.U32.HI R3, RZ, 0x3, R3 ;  /* 0x00000003ff037819 */ /* 0x000fe40000011603 */
[----:B------:R-:W-:Y:S01]  /*ee10*/  PRMT R14, R6, 0x7610, R14 ;  /* 0x00007610060e7816 */ /* 0x000fe2000000000e */
[----:B------:R-:W-:Y:S01]  /*ee20*/  IMAD.MOV.U32 R6, RZ, RZ, R13 ;  /* 0x000000ffff067224 */ /* 0x000fe200078e000d */
[----:B------:R-:W-:-:S05]  /*ee30*/  LOP3.LUT R0, R0, R3, RZ, 0x3c, !PT ;  /* 0x0000000300007212 */ /* 0x000fca00078e3cff */
[----:B------:R-:W-:Y:S02]  /*ee40*/  IMAD R3, R221, 0x200, R0 ;  /* 0x00000200dd037824 */ /* 0x000fe400078e0200 */
[----:B------:R-:W-:Y:S02]  /*ee50*/  IMAD.MOV.U32 R0, RZ, RZ, R20 ;  /* 0x000000ffff007224 */ /* 0x000fe400078e0014 */
[----:B-1----:R-:W-:Y:S02]  /*ee60*/  IMAD R2, R3, 0x2, R2 ;  /* 0x0000000203027824 */ /* 0x002fe400078e0202 */
[----:B------:R-:W-:Y:S01]  /*ee70*/  IMAD.MOV.U32 R3, RZ, RZ, R10 ;  /* 0x000000ffff037224 */ /* 0x000fe200078e000a */
[----:B------:R-:W-:Y:S01]  /*ee80*/  PRMT R0, R0, 0x5410, R4 ;  /* 0x0000541000007816 */ /* 0x000fe20000000004 */
[----:B------:R-:W-:Y:S02]  /*ee90*/  IMAD.MOV.U32 R4, RZ, RZ, R11 ;  /* 0x000000ffff047224 */ /* 0x000fe400078e000b */
[C---:B---3--:R-:W-:Y:S01]  /*eea0*/  VIADD R7, R2.reuse, 0x20400 ;  /* 0x0002040002077836 */ /* 0x048fe20000000000 */
[----:B------:R-:W-:Y:S01]  /*eeb0*/  PRMT R36, R3, 0x7610, R36 ;  /* 0x0000761003247816 */ /* 0x000fe20000000024 */
[----:B------:R-:W-:Y:S01]  /*eec0*/  VIADD R3, R2, 0x20440 ;  /* 0x0002044002037836 */ /* 0x000fe20000000000 */
[----:B------:R-:W-:Y:S01]  /*eed0*/  PRMT R15, R4, 0x7610, R15 ;  /* 0x00007610040f7816 */ /* 0x000fe2000000000f */
[----:B------:R-:W-:-:S02]  /*eee0*/  IMAD.MOV.U32 R4, RZ, RZ, R9 ;  /* 0x000000ffff047224 */ /* 0x000fc400078e0009 */
[----:B------:R-:W-:Y:S01]  /*eef0*/  @P1 VIADD R3, R7, 0xffffffc0 ;  /* 0xffffffc007031836 */ /* 0x000fe20000000000 */
[----:B------:R-:W-:Y:S02]  /*ef00*/  PRMT R15, R15, 0x5410, R6 ;  /* 0x000054100f0f7816 */ /* 0x000fe40000000006 */
[----:B------:R-:W-:Y:S01]  /*ef10*/  PRMT R14, R14, 0x5410, R4 ;  /* 0x000054100e0e7816 */ /* 0x000fe20000000004 */
[----:B----4-:R-:W-:-:S05]  /*ef20*/  IMAD R5, R5, -0x40, R71 ;  /* 0xffffffc005057824 */ /* 0x010fca00078e0247 */
[----:B------:R-:W-:Y:S01]  /*ef30*/  VIMNMX R65, R5, 0x40, PT ;  /* 0x0000004005417848 */ /* 0x000fe20003fe0100 */
[----:B------:R-:W-:-:S03]  /*ef40*/  IMAD.MOV.U32 R5, RZ, RZ, R12 ;  /* 0x000000ffff057224 */ /* 0x000fc600078e000c */
[----:B------:R-:W-:Y:S02]  /*ef50*/  ISETP.GE.AND P0, PT, R152, R65, PT ;  /* 0x000000419800720c */ /* 0x000fe40003f06270 */
[----:B------:R-:W-:-:S11]  /*ef60*/  PRMT R81, R5, 0x7610, R81 ;  /* 0x0000761005517816 */ /* 0x000fd60000000051 */
[----:B------:R-:W-:Y:S05]  /*ef70*/  @P0 BRA `(.L_x_3550) ;  /* 0x00000004006c0947 */ /* 0x000fea0003800000 */
[----:B------:R-:W0:Y:S01]  /*ef80*/  LDC R5, c[0x0][0x3f4] ;  /* 0x0000fd00ff057b82 */ /* 0x000e220000000800 */
[----:B------:R-:W-:Y:S01]  /*ef90*/  BSSY B2, `(.L_x_3551) ;  /* 0x000002e000027945 */ /* 0x000fe20003800000 */
[-C--:B0-----:R-:W-:Y:S02]  /*efa0*/  ISETP.GE.AND P0, PT, R154, R5.reuse, PT ;  /* 0x000000059a00720c */ /* 0x081fe40003f06270 */
[----:B------:R-:W-:-:S11]  /*efb0*/  ISETP.GE.AND P1, PT, R160, R5, PT ;  /* 0x00000005a000720c */ /* 0x000fd60003f26270 */
[----:B------:R-:W-:Y:S05]  /*efc0*/  @P0 BRA `(.L_x_3552) ;  /* 0x0000000000a80947 */ /* 0x000fea0003800000 */
[----:B------:R-:W0:Y:S01]  /*efd0*/  LDS.128 R4, [R2+0x20400] ;  /* 0x0204000002047984 */ /* 0x000e220000000c00 */
[----:B------:R-:W-:Y:S01]  /*efe0*/  SHF.R.U32.HI R71, RZ, 0x10, R55 ;  /* 0x00000010ff477819 */ /* 0x000fe20000011637 */
[--C-:B------:R-:W-:Y:S01]  /*eff0*/  HADD2.F32 R68, -RZ, R72.reuse.H0_H0 ;  /* 0x20000048ff447230 */ /* 0x100fe20000004100 */
[--C-:B------:R-:W-:Y:S01]  /*f000*/  SHF.R.U32.HI R73, RZ, 0x10, R67.reuse ;  /* 0x00000010ff497819 */ /* 0x100fe20000011643 */
[----:B------:R-:W-:Y:S01]  /*f010*/  HADD2.F32 R72, -RZ, R72.H1_H1 ;  /* 0x30000048ff487230 */ /* 0x000fe20000004100 */
[----:B------:R-:W-:Y:S01]  /*f020*/  SHF.R.U64 R77, R66, 0x10, R67 ;  /* 0x00000010424d7819 */ /* 0x000fe20000001243 */
[----:B------:R-:W-:Y:S01]  /*f030*/  HADD2.F32 R71, -RZ, R71.H0_H0 ;  /* 0x20000047ff477230 */ /* 0x000fe20000004100 */
[----:B------:R-:W-:Y:S01]  /*f040*/  SHF.R.U64 R79, R54, 0x10, R55 ;  /* 0x00000010364f7819 */ /* 0x000fe20000001237 */
[----:B------:R-:W-:Y:S02]  /*f050*/  HADD2.F32 R73, -RZ, R73.H0_H0 ;  /* 0x20000049ff497230 */ /* 0x000fe40000004100 */
[----:B0-----:R-:W-:-:S02]  /*f060*/  HADD2.F32 R66, -RZ, R7.H0_H0 ;  /* 0x20000007ff427230 */ /* 0x001fc40000004100 */
[----:B------:R-:W-:Y:S02]  /*f070*/  HADD2.F32 R67, -RZ, R7.H1_H1 ;  /* 0x30000007ff437230 */ /* 0x000fe40000004100 */
[--C-:B------:R-:W-:Y:S02]  /*f080*/  HADD2.F32 R7, -RZ, R4.reuse.H0_H0 ;  /* 0x20000004ff077230 */ /* 0x100fe40000004100 */
[----:B------:R-:W-:Y:S02]  /*f090*/  HADD2.F32 R4, -RZ, R4.H1_H1 ;  /* 0x30000004ff047230 */ /* 0x000fe40000004100 */
[C---:B------:R-:W-:Y:S01]  /*f0a0*/  FMUL.FTZ R76, R67.reuse, R71 ;  /* 0x00000047434c7220 */ /* 0x040fe20000410000 */
[-C--:B------:R-:W-:Y:S01]  /*f0b0*/  FMUL.FTZ R75, R67, R73.reuse ;  /* 0x00000049434b7220 */ /* 0x080fe20000410000 */
[--C-:B------:R-:W-:Y:S02]  /*f0c0*/  HADD2.F32 R54, -RZ, R6.reuse.H0_H0 ;  /* 0x20000006ff367230 */ /* 0x100fe40000004100 */
[----:B------:R-:W-:Y:S01]  /*f0d0*/  FMUL.FTZ R74, R4, R72 ;  /* 0x00000048044a7220 */ /* 0x000fe20000410000 */
[----:B------:R-:W-:Y:S01]  /*f0e0*/  FFMA.FTZ R78, R66, R73, R76 ;  /* 0x00000049424e7223 */ /* 0x000fe2000001004c */
[----:B------:R-:W-:-:S02]  /*f0f0*/  HADD2.F32 R55, -RZ, R6.H1_H1 ;  /* 0x30000006ff377230 */ /* 0x000fc40000004100 */
[-C--:B------:R-:W-:Y:S01]  /*f100*/  FMUL.FTZ R76, R4, R68.reuse ;  /* 0x00000044044c7220 */ /* 0x080fe20000410000 */
[C---:B------:R-:W-:Y:S01]  /*f110*/  FFMA.FTZ R74, R7.reuse, R68, -R74 ;  /* 0x00000044074a7223 */ /* 0x040fe2000001084a */
[--C-:B------:R-:W-:Y:S02]  /*f120*/  HADD2.F32 R6, -RZ, R5.reuse.H0_H0 ;  /* 0x20000005ff067230 */ /* 0x100fe40000004100 */
[----:B------:R-:W-:Y:S01]  /*f130*/  FFMA.FTZ R75, R66, R71, -R75 ;  /* 0x00000047424b7223 */ /* 0x000fe2000001084b */
[--C-:B------:R-:W-:Y:S02]  /*f140*/  HADD2.F32 R68, -RZ, R80.reuse.H1_H1 ;  /* 0x30000050ff447230 */ /* 0x100fe40000004100 */
[----:B------:R-:W-:Y:S01]  /*f150*/  FFMA.FTZ R71, R7, R72, R76 ;  /* 0x0000004807477223 */ /* 0x000fe2000001004c */
[----:B------:R-:W-:Y:S02]  /*f160*/  HADD2.F32 R5, -RZ, R5.H1_H1 ;  /* 0x30000005ff057230 */ /* 0x000fe40000004100 */
[----:B------:R-:W-:-:S02]  /*f170*/  HADD2.F32 R66, -RZ, R80.H0_H0 ;  /* 0x20000050ff427230 */ /* 0x000fc40000004100 */
[C---:B------:R-:W-:Y:S01]  /*f180*/  FMUL.FTZ R73, R55.reuse, R68 ;  /* 0x0000004437497220 */ /* 0x040fe20000410000 */
[----:B------:R-:W-:Y:S02]  /*f190*/  HADD2.F32 R67, -RZ, R77.H0_H0 ;  /* 0x2000004dff437230 */ /* 0x000fe40000004100 */
[----:B------:R-:W-:Y:S02]  /*f1a0*/  HADD2.F32 R4, -RZ, R79.H0_H0 ;  /* 0x2000004fff047230 */ /* 0x000fe40000004100 */
[-C--:B------:R-:W-:Y:S01]  /*f1b0*/  FMUL.FTZ R55, R55, R66.reuse ;  /* 0x0000004237377220 */ /* 0x080fe20000410000 */
[C---:B------:R-:W-:Y:S01]  /*f1c0*/  FFMA.FTZ R73, R54.reuse, R66, -R73 ;  /* 0x0000004236497223 */ /* 0x040fe20000010849 */
[C---:B------:R-:W-:Y:S01]  /*f1d0*/  FMUL.FTZ R7, R5.reuse, R67 ;  /* 0x0000004305077220 */ /* 0x040fe20000410000 */
[----:B------:R-:W-:Y:S01]  /*f1e0*/  FMUL.FTZ R72, R5, R4 ;  /* 0x0000000405487220 */ /* 0x000fe20000410000 */
[----:B------:R-:W-:Y:S02]  /*f1f0*/  FFMA.FTZ R54, R54, R68, R55 ;  /* 0x0000004436367223 */ /* 0x000fe40000010037 */
[----:B------:R-:W-:Y:S01]  /*f200*/  FFMA.FTZ R5, R6, R4, -R7 ;  /* 0x0000000406057223 */ /* 0x000fe20000010807 */
[----:B------:R-:W-:Y:S01]  /*f210*/  F2FP.F16.F32.PACK_AB R7, R78, R75 ;  /* 0x0000004b4e07723e */ /* 0x000fe200000000ff */
[----:B------:R-:W-:Y:S01]  /*f220*/  FFMA.FTZ R72, R6, R67, R72 ;  /* 0x0000004306487223 */ /* 0x000fe20000010048 */
[----:B------:R-:W-:-:S02]  /*f230*/  F2FP.F16.F32.PACK_AB R4, R71, R74 ;  /* 0x0000004a4704723e */ /* 0x000fc400000000ff */
[----:B------:R-:W-:Y:S02]  /*f240*/  F2FP.F16.F32.PACK_AB R6, R54, R73 ;  /* 0x000000493606723e */ /* 0x000fe400000000ff */
[----:B------:R-:W-:-:S05]  /*f250*/  F2FP.F16.F32.PACK_AB R5, R72, R5 ;  /* 0x000000054805723e */ /* 0x000fca00000000ff */
[----:B------:R0:W-:Y:S02]  /*f260*/  STS.128 [R2+0x20400], R4 ;  /* 0x0204000402007388 */ /* 0x0001e40000000c00 */
.L_x_3552:
[----:B------:R-:W-:Y:S05]  /*f270*/  BSYNC B2 ;  /* 0x0000000000027941 */ /* 0x000fea0003800000 */
.L_x_3551:
[----:B------:R-:W-:Y:S05]  /*f280*/  @P1 BRA `(.L_x_3550) ;  /* 0x0000000000a81947 */ /* 0x000fea0003800000 */
[----:B0-----:R-:W0:Y:S01]  /*f290*/  LDS.128 R4, [R3] ;  /* 0x0000000003047984 */ /* 0x001e220000000c00 */
[----:B------:R-:W-:Y:S01]  /*f2a0*/  SHF.R.U32.HI R66, RZ, 0x10, R27 ;  /* 0x00000010ff427819 */ /* 0x000fe2000001161b */
[--C-:B------:R-:W-:Y:S01]  /*f2b0*/  HADD2.F32 R54, -RZ, R70.reuse.H0_H0 ;  /* 0x20000046ff367230 */ /* 0x100fe20000004100 */
[----:B------:R-:W-:Y:S01]  /*f2c0*/  SHF.R.U32.HI R55, RZ, 0x10, R25 ;  /* 0x00000010ff377819 */ /* 0x000fe20000011619 */
[----:B------:R-:W-:Y:S01]  /*f2d0*/  HADD2.F32 R70, -RZ, R70.H1_H1 ;  /* 0x30000046ff467230 */ /* 0x000fe20000004100 */
[----:B------:R-:W-:Y:S01]  /*f2e0*/  SHF.R.U64 R73, R26, 0x10, R27 ;  /* 0x000000101a497819 */ /* 0x000fe2000000121b */
[----:B------:R-:W-:Y:S01]  /*f2f0*/  HADD2.F32 R66, -RZ, R66.H0_H0 ;  /* 0x20000042ff427230 */ /* 0x000fe20000004100 */
[----:B------:R-:W-:Y:S01]  /*f300*/  SHF.R.U64 R74, R24, 0x10, R25 ;  /* 0x00000010184a7819 */ /* 0x000fe20000001219 */
[----:B------:R-:W-:Y:S02]  /*f310*/  HADD2.F32 R55, -RZ, R55.H0_H0 ;  /* 0x20000037ff377230 */ /* 0x000fe40000004100 */
[----:B0-----:R-:W-:-:S02]  /*f320*/  HADD2.F32 R27, -RZ, R7.H1_H1 ;  /* 0x30000007ff1b7230 */ /* 0x001fc40000004100 */
[----:B------:R-:W-:Y:S02]  /*f330*/  HADD2.F32 R26, -RZ, R7.H0_H0 ;  /* 0x20000007ff1a7230 */ /* 0x000fe40000004100 */
[--C-:B------:R-:W-:Y:S02]  /*f340*/  HADD2.F32 R7, -RZ, R4.reuse.H0_H0 ;  /* 0x20000004ff077230 */ /* 0x100fe40000004100 */
[CC--:B------:R-:W-:Y:S01]  /*f350*/  FMUL.FTZ R67, R27.reuse, R66.reuse ;  /* 0x000000421b437220 */ /* 0x0c0fe20000410000 */
[----:B------:R-:W-:Y:S01]  /*f360*/  FMUL.FTZ R27, R27, R55 ;  /* 0x000000371b1b7220 */ /* 0x000fe20000410000 */
[----:B------:R-:W-:Y:S02]  /*f370*/  HADD2.F32 R4, -RZ, R4.H1_H1 ;  /* 0x30000004ff047230 */ /* 0x000fe40000004100 */
[--C-:B------:R-:W-:Y:S02]  /*f380*/  HADD2.F32 R24, -RZ, R6.reuse.H0_H0 ;  /* 0x20000006ff187230 */ /* 0x100fe40000004100 */
[----:B------:R-:W-:Y:S01]  /*f390*/  FFMA.FTZ R72, R26, R66, R27 ;  /* 0x000000421a487223 */ /* 0x000fe2000001001b */
[----:B------:R-:W-:-:S02]  /*f3a0*/  HADD2.F32 R25, -RZ, R6.H1_H1 ;  /* 0x30000006ff197230 */ /* 0x000fc40000004100 */
[----:B------:R-:W-:Y:S01]  /*f3b0*/  FMUL.FTZ R68, R4, R70 ;  /* 0x0000004604447220 */ /* 0x000fe20000410000 */
[----:B------:R-:W-:Y:S02]  /*f3c0*/  HADD2.F32 R27, -RZ, R69.H1_H1 ;  /* 0x30000045ff1b7230 */ /* 0x000fe40000004100 */
[----:B------:R-:W-:Y:S01]  /*f3d0*/  FFMA.FTZ R71, R26, R55, -R67 ;  /* 0x000000371a477223 */ /* 0x000fe20000010843 */
[----:B------:R-:W-:Y:S02]  /*f3e0*/  HADD2.F32 R6, -RZ, R5.H0_H0 ;  /* 0x20000005ff067230 */ /* 0x000fe40000004100 */
[-C--:B------:R-:W-:Y:S01]  /*f3f0*/  FMUL.FTZ R66, R4, R54.reuse ;  /* 0x0000003604427220 */ /* 0x080fe20000410000 */
[----:B------:R-:W-:Y:S02]  /*f400*/  HADD2.F32 R69, -RZ, R69.H0_H0 ;  /* 0x20000045ff457230 */ /* 0x000fe40000004100 */
[----:B------:R-:W-:Y:S01]  /*f410*/  FFMA.FTZ R68, R7, R54, -R68 ;  /* 0x0000003607447223 */ /* 0x000fe20000010844 */
[----:B------:R-:W-:-:S02]  /*f420*/  HADD2.F32 R5, -RZ, R5.H1_H1 ;  /* 0x30000005ff057230 */ /* 0x000fc40000004100 */
[----:B------:R-:W-:Y:S01]  /*f430*/  FFMA.FTZ R55, R7, R70, R66 ;  /* 0x0000004607377223 */ /* 0x000fe20000010042 */
[----:B------:R-:W-:Y:S02]  /*f440*/  HADD2.F32 R26, -RZ, R73.H0_H0 ;  /* 0x20000049ff1a7230 */ /* 0x000fe40000004100 */
[C---:B------:R-:W-:Y:S01]  /*f450*/  FMUL.FTZ R67, R25.reuse, R27 ;  /* 0x0000001b19437220 */ /* 0x040fe20000410000 */
[----:B------:R-:W-:Y:S02]  /*f460*/  HADD2.F32 R4, -RZ, R74.H0_H0 ;  /* 0x2000004aff047230 */ /* 0x000fe40000004100 */
[-C--:B------:R-:W-:Y:S01]  /*f470*/  FMUL.FTZ R54, R25, R69.reuse ;  /* 0x0000004519367220 */ /* 0x080fe20000410000 */
[C---:B------:R-:W-:Y:S01]  /*f480*/  FMUL.FTZ R7, R5.reuse, R26 ;  /* 0x0000001a05077220 */ /* 0x040fe20000410000 */
[C---:B------:R-:W-:Y:S01]  /*f490*/  FFMA.FTZ R67, R24.reuse, R69, -R67 ;  /* 0x0000004518437223 */ /* 0x040fe20000010843 */
[-C--:B------:R-:W-:Y:S01]  /*f4a0*/  FMUL.FTZ R25, R5, R4.reuse ;  /* 0x0000000405197220 */ /* 0x080fe20000410000 */
[----:B------:R-:W-:Y:S01]  /*f4b0*/  FFMA.FTZ R54, R24, R27, R54 ;  /* 0x0000001b18367223 */ /* 0x000fe20000010036 */
[----:B------:R-:W-:Y:S01]  /*f4c0*/  FFMA.FTZ R5, R6, R4, -R7 ;  /* 0x0000000406057223 */ /* 0x000fe20000010807 */
[----:B------:R-:W-:Y:S01]  /*f4d0*/  F2FP.F16.F32.PACK_AB R7, R72, R71 ;  /* 0x000000474807723e */ /* 0x000fe200000000ff */
[----:B------:R-:W-:Y:S01]  /*f4e0*/  FFMA.FTZ R26, R6, R26, R25 ;  /* 0x0000001a061a7223 */ /* 0x000fe20000010019 */
[----:B------:R-:W-:-:S02]  /*f4f0*/  F2FP.F16.F32.PACK_AB R4, R55, R68 ;  /* 0x000000443704723e */ /* 0x000fc400000000ff */
[----:B------:R-:W-:Y:S02]  /*f500*/  F2FP.F16.F32.PACK_AB R6, R54, R67 ;  /* 0x000000433606723e */ /* 0x000fe400000000ff */
[----:B------:R-:W-:-:S05]  /*f510*/  F2FP.F16.F32.PACK_AB R5, R26, R5 ;  /* 0x000000051a05723e */ /* 0x000fca00000000ff */
[----:B------:R1:W-:Y:S02]  /*f520*/  STS.128 [R3], R4 ;  /* 0x0000000403007388 */ /* 0x0003e40000000c00 */
.L_x_3550:
[----:B------:R-:W-:Y:S05]  /*f530*/  BSYNC B1 ;  /* 0x0000000000017941 */ /* 0x000fea0003800000 */
.L_x_3549:
[----:B01----:R-:W2:Y:S02]  /*f540*/  LDL R4, [R1+0x420] ;  /* 0x0004200001047983 */ /* 0x003ea40000100800 */
[----:B--2---:R-:W-:-:S13]  /*f550*/  ISETP.GE.AND P0, PT, R4, R65, PT ;  /* 0x000000410400720c */ /* 0x004fda0003f06270 */
        /* <DEDUP_REMOVED lines=8> */
[----:B------:R-:W-:Y:S01]  /*f5e0*/  HADD2.F32 R36, -RZ, R36.H0_H0 ;  /* 0x20000024ff247230 */ /* 0x000fe20000004100 */
[----:B------:R-:W-:Y:S01]  /*f5f0*/  SHF.R.U32.HI R24, RZ, 0x10, R11 ;  /* 0x00000010ff187819 */ /* 0x000fe2000001160b */
[----:B------:R-:W-:Y:S01]  /*f600*/  HADD2.F32 R25, -RZ, R81.H0_H0 ;  /* 0x20000051ff197230 */ /* 0x000fe20000004100 */
[----:B------:R-:W-:Y:S01]  /*f610*/  SHF.R.U64 R65, R12, 0x10, R13 ;  /* 0x000000100c417819 */ /* 0x000fe2000000120d */
[----:B------:R-:W-:Y:S01]  /*f620*/  HADD2.F32 R26, -RZ, R26.H0_H0 ;  /* 0x2000001aff1a7230 */ /* 0x000fe20000004100 */
[----:B------:R-:W-:Y:S01]  /*f630*/  SHF.R.U64 R66, R10, 0x10, R11 ;  /* 0x000000100a427819 */ /* 0x000fe2000000120b */
[----:B------:R-:W-:Y:S02]  /*f640*/  HADD2.F32 R24, -RZ, R24.H0_H0 ;  /* 0x20000018ff187230 */ /* 0x000fe40000004100 */
[----:B0-----:R-:W-:-:S02]  /*f650*/  HADD2.F32 R13, -RZ, R7.H1_H1 ;  /* 0x30000007ff0d7230 */ /* 0x001fc40000004100 */
[----:B------:R-:W-:Y:S02]  /*f660*/  HADD2.F32 R12, -RZ, R7.H0_H0 ;  /* 0x20000007ff0c7230 */ /* 0x000fe40000004100 */
[--C-:B------:R-:W-:Y:S02]  /*f670*/  HADD2.F32 R7, -RZ, R4.reuse.H0_H0 ;  /* 0x20000004ff077230 */ /* 0x100fe40000004100 */
[C---:B------:R-:W-:Y:S01]  /*f680*/  FMUL.FTZ R27, R13.reuse, R26 ;  /* 0x0000001a0d1b7220 */ /* 0x040fe20000410000 */
[----:B------:R-:W-:Y:S01]  /*f690*/  FMUL.FTZ R13, R13, R24 ;  /* 0x000000180d0d7220 */ /* 0x000fe20000410000 */
[----:B------:R-:W-:Y:S02]  /*f6a0*/  HADD2.F32 R4, -RZ, R4.H1_H1 ;  /* 0x30000004ff047230 */ /* 0x000fe40000004100 */
[--C-:B------:R-:W-:Y:S02]  /*f6b0*/  HADD2.F32 R10, -RZ, R6.reuse.H0_H0 ;  /* 0x20000006ff0a7230 */ /* 0x100fe40000004100 */
[----:B------:R-:W-:Y:S01]  /*f6c0*/  FFMA.FTZ R26, R12, R26, R13 ;  /* 0x0000001a0c1a7223 */ /* 0x000fe2000001000d */
[----:B------:R-:W-:-:S02]  /*f6d0*/  HADD2.F32 R11, -RZ, R6.H1_H1 ;  /* 0x30000006ff0b7230 */ /* 0x000fc40000004100 */
[----:B------:R-:W-:Y:S01]  /*f6e0*/  FFMA.FTZ R55, R12, R24, -R27 ;  /* 0x000000180c377223 */ /* 0x000fe2000001081b */
[----:B------:R-:W-:Y:S02]  /*f6f0*/  HADD2.F32 R13, -RZ, R15.H1_H1 ;  /* 0x3000000fff0d7230 */ /* 0x000fe40000004100 */
[C---:B------:R-:W-:Y:S01]  /*f700*/  FMUL.FTZ R54, R4.reuse, R25 ;  /* 0x0000001904367220 */ /* 0x040fe20000410000 */
        /* <DEDUP_REMOVED lines=20> */
[----:B------:R0:W-:Y:S02]  /*f850*/  STS.128 [R2+0x21400], R4 ;  /* 0x0214000402007388 */ /* 0x0001e40000000c00 */
.L_x_3555:
[----:B------:R-:W-:Y:S05]  /*f860*/  BSYNC B1 ;  /* 0x0000000000017941 */ /* 0x000fea0003800000 */
.L_x_3554:
[----:B------:R-:W-:Y:S05]  /*f870*/  @P1 BRA `(.L_x_3553) ;  /* 0x0000001400a81947 */ /* 0x000fea0003800000 */
[----:B0-----:R-:W0:Y:S01]  /*f880*/  LDS.128 R4, [R3+0x1000] ;  /* 0x0010000003047984 */ /* 0x001e220000000c00 */
[----:B------:R-:W-:Y:S01]  /*f890*/  SHF.R.U32.HI R15, RZ, 0x10, R9 ;  /* 0x00000010ff0f7819 */ /* 0x000fe20000011609 */
[----:B------:R-:W-:Y:S01]  /*f8a0*/  HADD2.F32 R11, -RZ, R0.H0_H0 ;  /* 0x20000000ff0b7230 */ /* 0x000fe20000004100 */
[--C-:B------:R-:W-:Y:S01]  /*f8b0*/  SHF.R.U32.HI R12, RZ, 0x10, R21.reuse ;  /* 0x00000010ff0c7819 */ /* 0x100fe20000011615 */
[----:B------:R-:W-:Y:S01]  /*f8c0*/  HADD2.F32 R13, -RZ, R14.H0_H0 ;  /* 0x2000000eff0d7230 */ /* 0x000fe20000004100 */
[----:B------:R-:W-:Y:S01]  /*f8d0*/  SHF.R.U64 R26, R20, 0x10, R21 ;  /* 0x00000010141a7819 */ /* 0x000fe20000001215 */
[----:B------:R-:W-:Y:S01]  /*f8e0*/  HADD2.F32 R15, -RZ, R15.H0_H0 ;  /* 0x2000000fff0f7230 */ /* 0x000fe20000004100 */
[----:B------:R-:W-:Y:S01]  /*f8f0*/  SHF.R.U64 R24, R8, 0x10, R9 ;  /* 0x0000001008187819 */ /* 0x000fe20000001209 */
[----:B------:R-:W-:Y:S02]  /*f900*/  HADD2.F32 R12, -RZ, R12.H0_H0 ;  /* 0x2000000cff0c7230 */ /* 0x000fe40000004100 */
[----:B------:R-:W-:-:S02]  /*f910*/  HADD2.F32 R14, -RZ, R14.H1_H1 ;  /* 0x3000000eff0e7230 */ /* 0x000fc40000004100 */
[--C-:B0-----:R-:W-:Y:S02]  /*f920*/  HADD2.F32 R10, -RZ, R7.reuse.H1_H1 ;  /* 0x30000007ff0a7230 */ /* 0x101fe40000004100 */
[----:B------:R-:W-:Y:S02]  /*f930*/  HADD2.F32 R9, -RZ, R7.H0_H0 ;  /* 0x20000007ff097230 */ /* 0x000fe40000004100 */
[--C-:B------:R-:W-:Y:S02]  /*f940*/  HADD2.F32 R2, -RZ, R4.reuse.H0_H0 ;  /* 0x20000004ff027230 */ /* 0x100fe40000004100 */
[C---:B------:R-:W-:Y:S01]  /*f950*/  FMUL.FTZ R20, R10.reuse, R15 ;  /* 0x0000000f0a147220 */ /* 0x040fe20000410000 */
[----:B------:R-:W-:Y:S02]  /*f960*/  HADD2.F32 R4, -RZ, R4.H1_H1 ;  /* 0x30000004ff047230 */ /* 0x000fe40000004100 */
[----:B------:R-:W-:Y:S01]  /*f970*/  FMUL.FTZ R10, R10, R12 ;  /* 0x0000000c0a0a7220 */ /* 0x000fe20000410000 */
[----:B------:R-:W-:-:S02]  /*f980*/  HADD2.F32 R7, -RZ, R6.H0_H0 ;  /* 0x20000006ff077230 */ /* 0x000fc40000004100 */
[C---:B------:R-:W-:Y:S01]  /*f990*/  FFMA.FTZ R20, R9.reuse, R12, -R20 ;  /* 0x0000000c09147223 */ /* 0x040fe20000010814 */
[----:B------:R-:W-:Y:S02]  /*f9a0*/  HADD2.F32 R8, -RZ, R6.H1_H1 ;  /* 0x30000006ff087230 */ /* 0x000fe40000004100 */
[----:B------:R-:W-:Y:S01]  /*f9b0*/  FFMA.FTZ R25, R9, R15, R10 ;  /* 0x0000000f09197223 */ /* 0x000fe2000001000a */
[C---:B------:R-:W-:Y:S01]  /*f9c0*/  FMUL.FTZ R21, R4.reuse, R13 ;  /* 0x0000000d04157220 */ /* 0x040fe20000410000 */
[-C--:B------:R-:W-:Y:S01]  /*f9d0*/  FMUL.FTZ R15, R4, R11.reuse ;  /* 0x0000000b040f7220 */ /* 0x080fe20000410000 */
[--C-:B------:R-:W-:Y:S02]  /*f9e0*/  HADD2.F32 R6, -RZ, R5.reuse.H0_H0 ;  /* 0x20000005ff067230 */ /* 0x100fe40000004100 */
[----:B------:R-:W-:Y:S01]  /*f9f0*/  FMUL.FTZ R10, R8, R14 ;  /* 0x0000000e080a7220 */ /* 0x000fe20000410000 */
[----:B------:R-:W-:Y:S02]  /*fa00*/  HADD2.F32 R4, -RZ, R0.H1_H1 ;  /* 0x30000000ff047230 */ /* 0x000fe40000004100 */
[----:B------:R-:W-:Y:S01]  /*fa10*/  FFMA.FTZ R21, R2, R11, -R21 ;  /* 0x0000000b02157223 */ /* 0x000fe20000010815 */
[----:B------:R-:W-:-:S02]  /*fa20*/  HADD2.F32 R5, -RZ, R5.H1_H1 ;  /* 0x30000005ff057230 */ /* 0x000fc40000004100 */
[----:B------:R-:W-:Y:S01]  /*fa30*/  FFMA.FTZ R2, R2, R13, R15 ;  /* 0x0000000d02027223 */ /* 0x000fe2000001000f */
[----:B------:R-:W-:Y:S02]  /*fa40*/  HADD2.F32 R9, -RZ, R24.H0_H0 ;  /* 0x20000018ff097230 */ /* 0x000fe40000004100 */
[-C--:B------:R-:W-:Y:S01]  /*fa50*/  FMUL.FTZ R13, R8, R4.reuse ;  /* 0x00000004080d7220 */ /* 0x080fe20000410000 */
[----:B------:R-:W-:Y:S02]  /*fa60*/  HADD2.F32 R0, -RZ, R26.H0_H0 ;  /* 0x2000001aff007230 */ /* 0x000fe40000004100 */
[----:B------:R-:W-:Y:S01]  /*fa70*/  FFMA.FTZ R10, R7, R4, -R10 ;  /* 0x00000004070a7223 */ /* 0x000fe2000001080a */
[----:B------:R-:W-:Y:S01]  /*fa80*/  F2FP.F16.F32.PACK_AB R4, R2, R21 ;  /* 0x000000150204723e */ /* 0x000fe200000000ff */
[----:B------:R-:W-:Y:S01]  /*fa90*/  FMUL.FTZ R11, R5, R9 ;  /* 0x00000009050b7220 */ /* 0x000fe20000410000 */
[----:B------:R-:W-:Y:S01]  /*faa0*/  FFMA.FTZ R13, R7, R14, R13 ;  /* 0x0000000e070d7223 */ /* 0x000fe2000001000d */
[----:B------:R-:W-:Y:S01]  /*fab0*/  FMUL.FTZ R8, R5, R0 ;  /* 0x0000000005087220 */ /* 0x000fe20000410000 */
[----:B------:R-:W-:Y:S01]  /*fac0*/  F2FP.F16.F32.PACK_AB R7, R25, R20 ;  /* 0x000000141907723e */ /* 0x000fe200000000ff */
[----:B------:R-:W-:-:S02]  /*fad0*/  FFMA.FTZ R5, R6, R0, -R11 ;  /* 0x0000000006057223 */ /* 0x000fc4000001080b */
[----:B------:R-:W-:Y:S01]  /*fae0*/  FFMA.FTZ R8, R6, R9, R8 ;  /* 0x0000000906087223 */ /* 0x000fe20000010008 */
[----:B------:R-:W-:-:S04]  /*faf0*/  F2FP.F16.F32.PACK_AB R6, R13, R10 ;  /* 0x0000000a0d06723e */ /* 0x000fc800000000ff */
[----:B------:R-:W-:-:S05]  /*fb00*/  F2FP.F16.F32.PACK_AB R5, R8, R5 ;  /* 0x000000050805723e */ /* 0x000fca00000000ff */
[----:B------:R2:W-:Y:S01]  /*fb10*/  STS.128 [R3+0x1000], R4 ;  /* 0x0010000403007388 */ /* 0x0005e20000000c00 */
[----:B------:R-:W-:Y:S05]  /*fb20*/  BRA `(.L_x_3553) ;  /* 0x0000001000fc7947 */ /* 0x000fea0003800000 */
.L_x_3540:
        /* <DEDUP_REMOVED lines=37> */
[C---:B------:R-:W-:Y:S01]  /*fd80*/  @!P1 IMAD.SHL.U32 R7, R16.reuse, 0x2, RZ ;  /* 0x0000000210079824 */ /* 0x040fe200078e00ff */
[----:B------:R-:W-:-:S04]  /*fd90*/  @!P1 SHF.L.U64.HI R6, R16, 0x1, R17 ;  /* 0x0000000110069819 */ /* 0x000fc80000010211 */
[----:B-1----:R-:W-:-:S05]  /*fda0*/  @!P1 IADD3 R8, P2, R4, R7, RZ ;  /* 0x0000000704089210 */ /* 0x002fca0007f5e0ff */
[----:B--2---:R-:W-:-:S06]  /*fdb0*/  @!P1 IMAD.X R9, R3, 0x1, R6, P2 ;  /* 0x0000000103099824 */ /* 0x004fcc00010e0606 */
[----:B------:R-:W2:Y:S01]  /*fdc0*/  @!P1 LD.E.128 R8, desc[UR46][R8.64] ;  /* 0x0000002e08089980 */ /* 0x000ea2000c101d00 */
[----:B---3--:R-:W-:-:S05]  /*fdd0*/  @!P1 IADD3 R4, P2, R14, R7, RZ ;  /* 0x000000070e049210 */ /* 0x008fca0007f5e0ff */
[----:B----4-:R-:W-:-:S06]  /*fde0*/  @!P1 IMAD.X R5, R5, 0x1, R6, P2 ;  /* 0x0000000105059824 */ /* 0x010fcc00010e0606 */
[----:B------:R-:W3:Y:S01]  /*fdf0*/  @!P1 LD.E.128 R4, desc[UR46][R4.64] ;  /* 0x0000002e04049980 */ /* 0x000ee2000c101d00 */
[----:B------:R-:W-:Y:S02]  /*fe00*/  CS2R R20, SRZ ;  /* 0x0000000000147805 */ /* 0x000fe4000001ff00 */
[----:B------:R-:W-:Y:S02]  /*fe10*/  CS2R R54, SRZ ;  /* 0x0000000000367805 */ /* 0x000fe4000001ff00 */
[----:B------:R-:W-:Y:S01]  /*fe20*/  CS2R R66, SRZ ;  /* 0x0000000000427805 */ /* 0x000fe2000001ff00 */
[----:B------:R-:W0:Y:S01]  /*fe30*/  SHFL.IDX PT, R14, R65, 0x1, 0x1c1f ;  /* 0x003c1f00410e7f89 */ /* 0x000e2200000e0000 */
[----:B------:R-:W-:-:S03]  /*fe40*/  CS2R R68, SRZ ;  /* 0x0000000000447805 */ /* 0x000fc6000001ff00 */
[----:B------:R-:W1:Y:S04]  /*fe50*/  SHFL.IDX PT, R25, R25, 0x1, 0x1c1f ;  /* 0x003c1f0019197f89 */ /* 0x000e6800000e0000 */
[----:B------:R4:W0:Y:S01]  /*fe60*/  SHFL.IDX PT, R24, R36, 0x1, 0x1c1f ;  /* 0x003c1f0024187f89 */ /* 0x00082200000e0000 */
[----:B--2---:R-:W-:Y:S02]  /*fe70*/  @!P1 IMAD.MOV.U32 R20, RZ, RZ, R8 ;  /* 0x000000ffff149224 */ /* 0x004fe400078e0008 */
[----:B------:R-:W-:Y:S02]  /*fe80*/  @!P1 IMAD.MOV.U32 R54, RZ, RZ, R10 ;  /* 0x000000ffff369224 */ /* 0x000fe400078e000a */
[----:B------:R-:W-:Y:S02]  /*fe90*/  IMAD.MOV.U32 R3, RZ, RZ, R20 ;  /* 0x000000ffff037224 */ /* 0x000fe400078e0014 */
[----:B------:R-:W-:-:S02]  /*fea0*/  @!P1 IMAD.MOV.U32 R55, RZ, RZ, R11 ;  /* 0x000000ffff379224 */ /* 0x000fc400078e000b */
[----:B------:R-:W-:Y:S01]  /*feb0*/  @!P1 IMAD.MOV.U32 R21, RZ, RZ, R9 ;  /* 0x000000ffff159224 */ /* 0x000fe200078e0009 */
[----:B------:R-:W-:Y:S01]  /*fec0*/  PRMT R75, R3, 0x7610, R75 ;  /* 0x00007610034b7816 */ /* 0x000fe2000000004b */
[----:B------:R-:W-:Y:S01]  /*fed0*/  IMAD.MOV.U32 R8, RZ, RZ, R54 ;  /* 0x000000ffff087224 */ /* 0x000fe200078e0036 */
[----:B------:R2:W0:Y:S01]  /*fee0*/  SHFL.IDX PT, R3, R26, 0x1, 0x1c1f ;  /* 0x003c1f001a037f89 */ /* 0x00042200000e0000 */
[----:B---3--:R-:W-:Y:S02]  /*fef0*/  @!P1 IMAD.MOV.U32 R66, RZ, RZ, R4 ;  /* 0x000000ffff429224 */ /* 0x008fe400078e0004 */
[----:B------:R-:W-:Y:S01]  /*ff00*/  @!P1 IMAD.MOV.U32 R67, RZ, RZ, R5 ;  /* 0x000000ffff439224 */ /* 0x000fe200078e0005 */
[----:B------:R-:W-:Y:S01]  /*ff10*/  PRMT R70, R8, 0x7610, R70 ;  /* 0x0000761008467816 */ /* 0x000fe20000000046 */
[----:B------:R-:W-:Y:S02]  /*ff20*/  @!P1 IMAD.MOV.U32 R68, RZ, RZ, R6 ;  /* 0x000000ffff449224 */ /* 0x000fe400078e0006 */
[----:B------:R-:W-:-:S02]  /*ff30*/  @!P1 IMAD.MOV.U32 R69, RZ, RZ, R7 ;  /* 0x000000ffff459224 */ /* 0x000fc400078e0007 */
[----:B------:R-:W-:Y:S02]  /*ff40*/  IMAD.MOV.U32 R9, RZ, RZ, R55 ;  /* 0x000000ffff097224 */ /* 0x000fe400078e0037 */
[----:B------:R-:W-:Y:S02]  /*ff50*/  IMAD.MOV.U32 R12, RZ, RZ, R21 ;  /* 0x000000ffff0c7224 */ /* 0x000fe400078e0015 */
[----:B------:R-:W-:Y:S01]  /*ff60*/  IMAD.MOV.U32 R4, RZ, RZ, R66 ;  /* 0x000000ffff047224 */ /* 0x000fe200078e0042 */
[----:B----4-:R-:W-:Y:S01]  /*ff70*/  PRMT R36, R9, 0x7610, R36 ;  /* 0x0000761009247816 */ /* 0x010fe20000000024 */
[----:B------:R-:W-:Y:S01]  /*ff80*/  IMAD.MOV.U32 R5, RZ, RZ, R67 ;  /* 0x000000ffff057224 */ /* 0x000fe200078e0043 */
[----:B------:R-:W-:Y:S01]  /*ff90*/  PRMT R77, R12, 0x7610, R77 ;  /* 0x000076100c4d7816 */ /* 0x000fe2000000004d */
[----:B------:R-:W-:Y:S01]  /*ffa0*/  IMAD.MOV.U32 R6, RZ, RZ, R68 ;  /* 0x000000ffff067224 */ /* 0x000fe200078e0044 */
[----:B------:R-:W-:Y:S01]  /*ffb0*/  PRMT R75, R75, 0x5410, R4 ;  /* 0x000054104b4b7816 */ /* 0x000fe20000000004 */
[----:B------:R-:W-:Y:S01]  /*ffc0*/  IMAD.MOV.U32 R7, RZ, RZ, R69 ;  /* 0x000000ffff077224 */ /* 0x000fe200078e0045 */
[----:B------:R-:W-:-:S02]  /*ffd0*/  PRMT R79, R5, 0x7610, R79 ;  /* 0x00007610054f7816 */ /* 0x000fc4000000004f */
[----:B------:R-:W-:Y:S02]  /*ffe0*/  CS2R R8, SRZ ;  /* 0x0000000000087805 */ /* 0x000fe4000001ff00 */
[----:B------:R-:W-:Y:S02]  /*fff0*/  PRMT R90, R6, 0x7610, R90 ;  /* 0x00007610065a7816 */ /* 0x000fe4000000005a */
[----:B012---:R-:W-:-:S07]  /*10000*/  PRMT R86, R7, 0x7610, R86 ;  /* 0x0000761007567816 */ /* 0x007fce0000000056 */
.L_x_3864:
        /* <DEDUP_REMOVED lines=18> */
[-C--:B------:R-:W-:Y:S02]  /*10130*/  IADD3 R4, P1, R24, R9.reuse, RZ ;  /* 0x0000000918047210 */ /* 0x080fe40007f3e0ff */
[----:B------:R-:W-:-:S03]  /*10140*/  IADD3 R8, P2, R14, R9, RZ ;  /* 0x000000090e087210 */ /* 0x000fc60007f5e0ff */
[--C-:B------:R-:W-:Y:S02]  /*10150*/  IMAD.X R5, R3, 0x1, R0.reuse, P1 ;  /* 0x0000000103057824 */ /* 0x100fe400008e0600 */
[----:B------:R-:W-:-:S04]  /*10160*/  IMAD.X R9, R25, 0x1, R0, P2 ;  /* 0x0000000119097824 */ /* 0x000fc800010e0600 */
[----:B------:R-:W5:Y:S04]  /*10170*/  LD.E.128 R4, desc[UR46][R4.64] ;  /* 0x0000002e04047980 */ /* 0x000f68000c101d00 */
[----:B------:R-:W5:Y:S02]  /*10180*/  LD.E.128 R8, desc[UR46][R8.64] ;  /* 0x0000002e08087980 */ /* 0x000f64000c101d00 */
.L_x_3558:
[----:B------:R-:W-:Y:S05]  /*10190*/  BSYNC B1 ;  /* 0x0000000000017941 */ /* 0x000fea0003800000 */
.L_x_3557:
[----:B------:R-:W0:Y:S01]  /*101a0*/  SYNCS.PHASECHK.TRANS64.TRYWAIT P1, [R2+URZ+0x38800], R13 ;  /* 0x0388000d020075a7 */ /* 0x000e22000802017f */
[----:B------:R-:W-:Y:S04]  /*101b0*/  BSSY B1, `(.L_x_3559) ;  /* 0x0000002000017945 */ /* 0x000fe80003800000 */
[----:B0-----:R-:W-:Y:S05]  /*101c0*/  @!P1 BRA `(.L_x_3560) ;  /* 0x0000026400709947 */ /* 0x001fea0003800000 */
.L_x_3865:
[----:B------:R-:W-:Y:S05]  /*101d0*/  BSYNC B1 ;  /* 0x0000000000017941 */ /* 0x000fea0003800000 */
.L_x_3559:
[----:B------:R-:W2:Y:S04]  /*101e0*/  LDL R0, [R1+0x50] ;  /* 0x0000500001007983 */ /* 0x000ea80000100800 */
[----:B------:R-:W3:Y:S01]  /*101f0*/  LDL R14, [R1+0x420] ;  /* 0x00042000010e7983 */ /* 0x000ee20000100800 */
[----:B-----5:R-:W-:-:S05]  /*10200*/  IMAD.MOV.U32 R3, RZ, RZ, R8 ;  /* 0x000000ffff037224 */ /* 0x020fca00078e0008 */
[----:B------:R-:W-:Y:S01]  /*10210*/  PRMT R36, R36, 0x5410, R3 ;  /* 0x0000541024247816 */ /* 0x000fe20000000003 */
[----:B------:R-:W-:Y:S02]  /*10220*/  IMAD.MOV.U32 R12, RZ, RZ, R9 ;  /* 0x000000ffff0c7224 */ /* 0x000fe400078e0009 */
[----:B0-----:R-:W-:Y:S02]  /*10230*/  IMAD.MOV.U32 R13, RZ, RZ, R10 ;  /* 0x000000ffff0d7224 */ /* 0x001fe400078e000a */
[----:B------:R-:W-:Y:S01]  /*10240*/  IMAD.IADD R72, R16, 0x1, R71 ;  /* 0x0000000110487824 */ /* 0x000fe200078e0247 */
[----:B------:R-:W-:Y:S01]  /*10250*/  PRMT R65, R12, 0x7610, R65 ;  /* 0x000076100c417816 */ /* 0x000fe20000000041 */
[----:B------:R-:W-:Y:S01]  /*10260*/  IMAD.MOV.U32 R12, RZ, RZ, R11 ;  /* 0x000000ffff0c7224 */ /* 0x000fe200078e000b */
[----:B------:R-:W-:Y:S01]  /*10270*/  BSSY B1, `(.L_x_3561) ;  /* 0x000006d000017945 */ /* 0x000fe20003800000 */
[----:B------:R-:W-:Y:S01]  /*10280*/  IMAD.MOV.U32 R71, RZ, RZ, R7 ;  /* 0x000000ffff477224 */ /* 0x000fe200078e0007 */
[----:B------:R-:W-:Y:S01]  /*10290*/  LOP3.LUT R72, R72, 0x38, RZ, 0xc0, !PT ;  /* 0x0000003848487812 */ /* 0x000fe200078ec0ff */
[----:B--2---:R-:W-:-:S05]  /*102a0*/  IMAD R0, R0, -0x40, R27 ;  /* 0xffffffc000007824 */ /* 0x004fca00078e021b */
[----:B------:R-:W-:-:S04]  /*102b0*/  VIMNMX R3, R0, 0x40, PT ;  /* 0x0000004000037848 */ /* 0x000fc80003fe0100 */
[-C--:B------:R-:W-:Y:S02]  /*102c0*/  ISETP.GE.OR P1, PT, R152, R3.reuse, P0 ;  /* 0x000000039800720c */ /* 0x080fe40000726670 */
[----:B---3--:R-:W-:Y:S01]  /*102d0*/  ISETP.GE.OR P0, PT, R14, R3, P0 ;  /* 0x000000030e00720c */ /* 0x008fe20000706670 */
[----:B------:R-:W-:Y:S01]  /*102e0*/  IMAD.MOV.U32 R3, RZ, RZ, R5 ;  /* 0x000000ffff037224 */ /* 0x000fe200078e0005 */
[----:B------:R-:W-:Y:S01]  /*102f0*/  PRMT R0, R13, 0x7610, R0 ;  /* 0x000076100d007816 */ /* 0x000fe20000000000 */
[----:B------:R-:W-:-:S03]  /*10300*/  IMAD.MOV.U32 R13, RZ, RZ, R4 ;  /* 0x000000ffff0d7224 */ /* 0x000fc600078e0004 */
[----:B------:R-:W-:Y:S01]  /*10310*/  PRMT R70, R70, 0x5410, R3 ;  /* 0x0000541046467816 */ /* 0x000fe20000000003 */
[----:B------:R-:W-:Y:S01]  /*10320*/  IMAD.MOV.U32 R3, RZ, RZ, R6 ;  /* 0x000000ffff037224 */ /* 0x000fe200078e0006 */
[----:B------:R-:W-:Y:S02]  /*10330*/  PRMT R0, R0, 0x5410, R12 ;  /* 0x0000541000007816 */ /* 0x000fe4000000000c */
[----:B------:R-:W-:Y:S01]  /*10340*/  PRMT R65, R65, 0x5410, R13 ;  /* 0x0000541041417816 */ /* 0x000fe2000000000d */
[----:B------:R-:W-:Y:S06]  /*10350*/  @P1 BRA `(.L_x_3562) ;  /* 0x0000000400781947 */ /* 0x000fec0003800000 */
[----:B------:R-:W-:Y:S01]  /*10360*/  IMAD.SHL.U32 R12, R158, 0x40, RZ ;  /* 0x000000409e0c7824 */ /* 0x000fe200078e00ff */
[--C-:B------:R-:W-:Y:S01]  /*10370*/  SHF.R.U64 R87, R66, 0x10, R67.reuse ;  /* 0x0000001042577819 */ /* 0x100fe20000001243 */
[----:B------:R-:W-:Y:S01]  /*10380*/  IMAD.SHL.U32 R25, R221, 0x200, RZ ;  /* 0x00000200dd197824 */ /* 0x000fe200078e00ff */
[----:B------:R-:W-:Y:S01]  /*10390*/  SHF.R.U32.HI R76, RZ, 0x10, R67 ;  /* 0x00000010ff4c7819 */ /* 0x000fe20000011643 */
[----:B------:R-:W-:Y:S01]  /*103a0*/  HADD2.F32 R79, -RZ, R79.H0_H0 ;  /* 0x2000004fff4f7230 */ /* 0x000fe20000004100 */
[----:B------:R-:W-:Y:S01]  /*103b0*/  LOP3.LUT R13, R12, 0x1c0, RZ, 0xc0, !PT ;  /* 0x000001c00c0d7812 */ /* 0x000fe200078ec0ff */
[----:B------:R-:W-:Y:S01]  /*103c0*/  HADD2.F32 R77, -RZ, R77.H0_H0 ;  /* 0x2000004dff4d7230 */ /* 0x000fe20000004100 */
[----:B------:R-:W-:Y:S01]  /*103d0*/  SHF.R.U64 R89, R20, 0x10, R21 ;  /* 0x0000001014597819 */ /* 0x000fe20000001215 */
[----:B------:R-:W-:Y:S01]  /*103e0*/  HADD2.F32 R76, -RZ, R76.H0_H0 ;  /* 0x2000004cff4c7230 */ /* 0x000fe20000004100 */
[----:B------:R-:W-:Y:S02]  /*103f0*/  SHF.R.U32.HI R15, RZ, 0x3, R13 ;  /* 0x00000003ff0f7819 */ /* 0x000fe4000001160d */
[----:B------:R-:W-:-:S02]  /*10400*/  LOP3.LUT R12, R13, 0x38, R16, 0xf8, !PT ;  /* 0x000000380d0c7812 */ /* 0x000fc400078ef810 */
[----:B------:R-:W-:Y:S02]  /*10410*/  LOP3.LUT R24, R15, R72, R13, 0x1e, !PT ;  /* 0x000000480f187212 */ /* 0x000fe400078e1e0d */
[----:B------:R-:W-:Y:S02]  /*10420*/  LOP3.LUT R73, R25, R12, R15, 0xf6, !PT ;  /* 0x0000000c19497212 */ /* 0x000fe400078ef60f */
[----:B------:R-:W-:Y:S02]  /*10430*/  LOP3.LUT R25, R24, R25, RZ, 0xfc, !PT ;  /* 0x0000001918197212 */ /* 0x000fe400078efcff */
[----:B------:R-:W-:Y:S01]  /*10440*/  SHF.R.U32.HI R78, RZ, 0x10, R21 ;  /* 0x00000010ff4e7819 */ /* 0x000fe20000011615 */
[--C-:B------:R-:W-:Y:S01]  /*10450*/  IMAD R73, R73, 0x2, R2.reuse ;  /* 0x0000000249497824 */ /* 0x100fe200078e0202 */
[--C-:B------:R-:W-:Y:S01]  /*10460*/  SHF.R.U64 R85, R68, 0x10, R69.reuse ;  /* 0x0000001044557819 */ /* 0x100fe20000001245 */
[----:B------:R-:W-:Y:S01]  /*10470*/  IMAD R74, R25, 0x2, R2 ;  /* 0x00000002194a7824 */ /* 0x000fe200078e0202 */
[----:B------:R-:W-:-:S02]  /*10480*/  SHF.R.U32.HI R82, RZ, 0x10, R69 ;  /* 0x00000010ff527819 */ /* 0x000fc40000011645 */
[----:B------:R-:W0:Y:S01]  /*10490*/  LDS.128 R12, [R73+0x20400] ;  /* 0x02040000490c7984 */ /* 0x000e220000000c00 */
[--C-:B------:R-:W-:Y:S02]  /*104a0*/  SHF.R.U64 R88, R54, 0x10, R55.reuse ;  /* 0x0000001036587819 */ /* 0x100fe40000001237 */
[----:B------:R-:W-:Y:S01]  /*104b0*/  SHF.R.U32.HI R84, RZ, 0x10, R55 ;  /* 0x00000010ff547819 */ /* 0x000fe20000011637 */
        /* <DEDUP_REMOVED lines=11> */
[----:B------:R-:W-:Y:S02]  /*10570*/  HADD2.F32 R81, -RZ, R86.H0_H0 ;  /* 0x20000056ff517230 */ /* 0x000fe40000004100 */
[----:B------:R-:W-:Y:S01]  /*10580*/  FFMA.FTZ R83, R20, R79, R83 ;  /* 0x0000004f14537223 */ /* 0x000fe20000010053 */
[----:B------:R-:W-:-:S02]  /*10590*/  HADD2.F32 R77, -RZ, R36.H0_H0 ;  /* 0x20000024ff4d7230 */ /* 0x000fc40000004100 */
        /* <DEDUP_REMOVED lines=14> */
[--C-:B------:R-:W-:Y:S02]  /*10680*/  HADD2.F32 R68, -RZ, R75.reuse.H1_H1 ;  /* 0x3000004bff447230 */ /* 0x100fe40000004100 */
[----:B------:R-:W-:Y:S01]  /*10690*/  FMUL.FTZ R86, R69, R66 ;  /* 0x0000004245567220 */ /* 0x000fe20000410000 */
[----:B------:R-:W-:-:S02]  /*106a0*/  HADD2.F32 R20, -RZ, R75.H0_H0 ;  /* 0x2000004bff147230 */ /* 0x000fc40000004100 */
        /* <DEDUP_REMOVED lines=41> */
.L_x_3562:
[----:B------:R-:W-:Y:S05]  /*10940*/  BSYNC B1 ;  /* 0x0000000000017941 */ /* 0x000fea0003800000 */
.L_x_3561:
[----:B------:R-:W-:Y:S01]  /*10950*/  PRMT R66, R3, 0x5410, R71 ;  /* 0x0000541003427816 */ /* 0x000fe20000000047 */
[----:B------:R-:W-:Y:S06]  /*10960*/  @P0 BRA `(.L_x_3553) ;  /* 0x00000004006c0947 */ /* 0x000fec0003800000 */
[----:B0-----:R-:W2:Y:S04]  /*10970*/  LDL R13, [R1+0x42c] ;  /* 0x00042c00010d7983 */ /* 0x001ea80000100800 */
[----:B------:R-:W2:Y:S04]  /*10980*/  LDL R12, [R1+0x438] ;  /* 0x00043800010c7983 */ /* 0x000ea80000100800 */
[----:B------:R-:W3:Y:S04]  /*10990*/  LDL R20, [R1+0x43c] ;  /* 0x00043c0001147983 */ /* 0x000ee80000100800 */
[----:B------:R-:W4:Y:S01]  /*109a0*/  LDL R75, [R1+0x428] ;  /* 0x00042800014b7983 */ /* 0x000f220000100800 */
[----:B------:R-:W-:Y:S01]  /*109b0*/  SHF.R.U64 R71, R8, 0x10, R9 ;  /* 0x0000001008477819 */ /* 0x000fe20000001209 */
[--C-:B------:R-:W-:Y:S01]  /*109c0*/  HADD2.F32 R21, -RZ, R65.reuse.H0_H0 ;  /* 0x20000041ff157230 */ /* 0x100fe20000004100 */
[--C-:B------:R-:W-:Y:S01]  /*109d0*/  SHF.R.U64 R69, R10, 0x10, R11.reuse ;  /* 0x000000100a457819 */ /* 0x100fe2000000120b */
[----:B------:R-:W-:Y:S01]  /*109e0*/  HADD2.F32 R36, -RZ, R36.H1_H1 ;  /* 0x30000024ff247230 */ /* 0x000fe20000004100 */
[----:B------:R-:W-:Y:S01]  /*109f0*/  SHF.R.U32.HI R68, RZ, 0x10, R11 ;  /* 0x00000010ff447819 */ /* 0x000fe2000001160b */
[----:B------:R-:W-:Y:S01]  /*10a00*/  HADD2.F32 R11, -RZ, R70.H1_H1 ;  /* 0x30000046ff0b7230 */ /* 0x000fe20000004100 */
[--C-:B------:R-:W-:Y:S01]  /*10a10*/  SHF.R.U32.HI R54, RZ, 0x10, R5.reuse ;  /* 0x00000010ff367819 */ /* 0x100fe20000011605 */
[----:B------:R-:W-:Y:S01]  /*10a20*/  HADD2.F32 R65, -RZ, R65.H1_H1 ;  /* 0x30000041ff417230 */ /* 0x000fe20000004100 */
[----:B------:R-:W-:-:S02]  /*10a30*/  SHF.R.U64 R74, R4, 0x10, R5 ;  /* 0x00000010044a7819 */ /* 0x000fc40000001205 */
[----:B------:R-:W-:Y:S02]  /*10a40*/  SHF.R.U64 R73, R6, 0x10, R7 ;  /* 0x0000001006497819 */ /* 0x000fe40000001207 */
[----:B--2---:R-:W-:-:S05]  /*10a50*/  LOP3.LUT R72, R12, R72, R13, 0x1e, !PT ;  /* 0x000000480c487212 */ /* 0x004fca00078e1e0d */
[----:B---3--:R-:W-:Y:S01]  /*10a60*/  IMAD.IADD R3, R20, 0x1, R72 ;  /* 0x0000000114037824 */ /* 0x008fe200078e0248 */
[----:B------:R-:W-:Y:S01]  /*10a70*/  SHF.R.U32.HI R20, RZ, 0x10, R9 ;  /* 0x00000010ff147819 */ /* 0x000fe20000011609 */
[----:B----4-:R-:W0:Y:S02]  /*10a80*/  LDS.128 R12, [R75+0x20400] ;  /* 0x020400004b0c7984 */ /* 0x010e240000000c00 */
[----:B------:R-:W-:Y:S01]  /*10a90*/  IMAD R3, R3, 0x2, R2 ;  /* 0x0000000203037824 */ /* 0x000fe200078e0202 */
[----:B------:R-:W-:Y:S01]  /*10aa0*/  SHF.R.U32.HI R72, RZ, 0x10, R7 ;  /* 0x00000010ff487819 */ /* 0x000fe20000011607 */
[----:B------:R-:W-:-:S03]  /*10ab0*/  HADD2.F32 R20, -RZ, R20.H0_H0 ;  /* 0x20000014ff147230 */ /* 0x000fc60000004100 */
[----:B------:R-:W1:Y:S01]  /*10ac0*/  LDS.128 R24, [R3+0x20400] ;  /* 0x0204000003187984 */ /* 0x000e620000000c00 */
[--C-:B0-----:R-:W-:Y:S02]  /*10ad0*/  HADD2.F32 R4, -RZ, R13.reuse.H0_H0 ;  /* 0x2000000dff047230 */ /* 0x101fe40000004100 */
[----:B------:R-:W-:Y:S02]  /*10ae0*/  HADD2.F32 R13, -RZ, R13.H1_H1 ;  /* 0x3000000dff0d7230 */ /* 0x000fe40000004100 */
[----:B------:R-:W-:Y:S02]  /*10af0*/  HADD2.F32 R2, -RZ, R12.H0_H0 ;  /* 0x2000000cff027230 */ /* 0x000fe40000004100 */
[--C-:B-1----:R-:W-:Y:S02]  /*10b00*/  HADD2.F32 R8, -RZ, R25.reuse.H0_H0 ;  /* 0x20000019ff087230 */ /* 0x102fe40000004100 */
[----:B------:R-:W-:Y:S02]  /*10b10*/  HADD2.F32 R25, -RZ, R25.H1_H1 ;  /* 0x30000019ff197230 */ /* 0x000fe40000004100 */
[----:B------:R-:W-:-:S02]  /*10b20*/  HADD2.F32 R7, -RZ, R24.H0_H0 ;  /* 0x20000018ff077230 */ /* 0x000fc40000004100 */
[C---:B------:R-:W-:Y:S01]  /*10b30*/  FMUL.FTZ R55, R8.reuse, R21 ;  /* 0x0000001508377220 */ /* 0x040fe20000410000 */
[-C--:B------:R-:W-:Y:S01]  /*10b40*/  FMUL.FTZ R67, R8, R11.reuse ;  /* 0x0000000b08437220 */ /* 0x080fe20000410000 */
[----:B------:R-:W-:Y:S02]  /*10b50*/  HADD2.F32 R8, -RZ, R54.H0_H0 ;  /* 0x20000036ff087230 */ /* 0x000fe40000004100 */
[----:B------:R-:W-:Y:S01]  /*10b60*/  FMUL.FTZ R54, R25, R20 ;  /* 0x0000001419367220 */ /* 0x000fe20000410000 */
[C---:B------:R-:W-:Y:S01]  /*10b70*/  FFMA.FTZ R55, R4.reuse, R11, -R55 ;  /* 0x0000000b04377223 */ /* 0x040fe20000010837 */
[----:B------:R-:W-:Y:S01]  /*10b80*/  FFMA.FTZ R67, R4, R21, R67 ;  /* 0x0000001504437223 */ /* 0x000fe20000010043 */
[----:B------:R-:W-:Y:S01]  /*10b90*/  FMUL.FTZ R11, R7, R36 ;  /* 0x00000024070b7220 */ /* 0x000fe20000410000 */
[-C--:B------:R-:W-:Y:S01]  /*10ba0*/  FMUL.FTZ R4, R25, R8.reuse ;  /* 0x0000000819047220 */ /* 0x080fe20000410000 */
[----:B------:R-:W-:Y:S01]  /*10bb0*/  FFMA.FTZ R54, R13, R8, -R54 ;  /* 0x000000080d367223 */ /* 0x000fe20000010836 */
[----:B------:R-:W-:-:S02]  /*10bc0*/  HADD2.F32 R9, -RZ, R26.H0_H0 ;  /* 0x2000001aff097230 */ /* 0x000fc40000004100 */
[-C--:B------:R-:W-:Y:S01]  /*10bd0*/  FMUL.FTZ R7, R7, R65.reuse ;  /* 0x0000004107077220 */ /* 0x080fe20000410000 */
[----:B------:R-:W-:Y:S02]  /*10be0*/  HADD2.F32 R8, -RZ, R0.H0_H0 ;  /* 0x20000000ff087230 */ /* 0x000fe40000004100 */
[----:B------:R-:W-:Y:S01]  /*10bf0*/  FFMA.FTZ R20, R13, R20, R4 ;  /* 0x000000140d147223 */ /* 0x000fe20000010004 */
[----:B------:R-:W-:Y:S02]  /*10c00*/  HADD2.F32 R5, -RZ, R14.H0_H0 ;  /* 0x2000000eff057230 */ /* 0x000fe40000004100 */
[C---:B------:R-:W-:Y:S01]  /*10c10*/  FFMA.FTZ R65, R2.reuse, R65, -R11 ;  /* 0x0000004102417223 */ /* 0x040fe2000001080b */
[----:B------:R-:W-:Y:S02]  /*10c20*/  HADD2.F32 R4, -RZ, R66.H0_H0 ;  /* 0x20000042ff047230 */ /* 0x000fe40000004100 */
[----:B------:R-:W-:Y:S01]  /*10c30*/  FFMA.FTZ R36, R2, R36, R7 ;  /* 0x0000002402247223 */ /* 0x000fe20000010007 */
[----:B------:R-:W-:-:S02]  /*10c40*/  HADD2.F32 R10, -RZ, R27.H0_H0 ;  /* 0x2000001bff0a7230 */ /* 0x000fc40000004100 */
[C---:B------:R-:W-:Y:S01]  /*10c50*/  FMUL.FTZ R2, R9.reuse, R8 ;  /* 0x0000000809027220 */ /* 0x040fe20000410000 */
[----:B------:R-:W-:Y:S02]  /*10c60*/  HADD2.F32 R7, -RZ, R66.H1_H1 ;  /* 0x30000042ff077230 */ /* 0x000fe40000004100 */
[-C--:B------:R-:W-:Y:S01]  /*10c70*/  FMUL.FTZ R66, R9, R4.reuse ;  /* 0x0000000409427220 */ /* 0x080fe20000410000 */
[----:B------:R-:W-:Y:S02]  /*10c80*/  HADD2.F32 R11, -RZ, R0.H1_H1 ;  /* 0x30000000ff0b7230 */ /* 0x000fe40000004100 */
[----:B------:R-:W-:Y:S01]  /*10c90*/  FFMA.FTZ R21, R5, R4, -R2 ;  /* 0x0000000405157223 */ /* 0x000fe20000010802 */
[----:B------:R-:W-:Y:S02]  /*10ca0*/  HADD2.F32 R6, -RZ, R15.H0_H0 ;  /* 0x2000000fff067230 */ /* 0x000fe40000004100 */
[----:B------:R-:W-:Y:S01]  /*10cb0*/  FMUL.FTZ R4, R10, R7 ;  /* 0x000000070a047220 */ /* 0x000fe20000410000 */
[----:B------:R-:W-:-:S02]  /*10cc0*/  HADD2.F32 R27, -RZ, R27.H1_H1 ;  /* 0x3000001bff1b7230 */ /* 0x000fc40000004100 */
[----:B------:R-:W-:Y:S01]  /*10cd0*/  FMUL.FTZ R9, R10, R11 ;  /* 0x0000000b0a097220 */ /* 0x000fe20000410000 */
[----:B------:R-:W-:Y:S02]  /*10ce0*/  HADD2.F32 R2, -RZ, R68.H0_H0 ;  /* 0x20000044ff027230 */ /* 0x000fe40000004100 */
[----:B------:R-:W-:Y:S01]  /*10cf0*/  FFMA.FTZ R10, R5, R8, R66 ;  /* 0x00000008050a7223 */ /* 0x000fe20000010042 */
[----:B------:R-:W-:Y:S02]  /*10d00*/  HADD2.F32 R0, -RZ, R72.H0_H0 ;  /* 0x20000048ff007230 */ /* 0x000fe40000004100 */
[C---:B------:R-:W-:Y:S01]  /*10d10*/  FFMA.FTZ R8, R6.reuse, R7, -R9 ;  /* 0x0000000706087223 */ /* 0x040fe20000010809 */
[----:B------:R-:W-:Y:S02]  /*10d20*/  HADD2.F32 R15, -RZ, R15.H1_H1 ;  /* 0x3000000fff0f7230 */ /* 0x000fe40000004100 */
[----:B------:R-:W-:Y:S01]  /*10d30*/  FFMA.FTZ R25, R6, R11, R4 ;  /* 0x0000000b06197223 */ /* 0x000fe20000010004 */
[----:B------:R-:W-:-:S02]  /*10d40*/  HADD2.F32 R24, -RZ, R24.H1_H1 ;  /* 0x30000018ff187230 */ /* 0x000fc40000004100 */
[C---:B------:R-:W-:Y:S01]  /*10d50*/  FMUL.FTZ R66, R27.reuse, R2 ;  /* 0x000000021b427220 */ /* 0x040fe20000410000 */
[----:B------:R-:W-:Y:S02]  /*10d60*/  HADD2.F32 R26, -RZ, R26.H1_H1 ;  /* 0x3000001aff1a7230 */ /* 0x000fe40000004100 */
[-C--:B------:R-:W-:Y:S01]  /*10d70*/  FMUL.FTZ R4, R27, R0.reuse ;  /* 0x000000001b047220 */ /* 0x080fe20000410000 */
[----:B------:R-:W-:Y:S02]  /*10d80*/  HADD2.F32 R9, -RZ, R71.H0_H0 ;  /* 0x20000047ff097230 */ /* 0x000fe40000004100 */
[C---:B------:R-:W-:Y:S01]  /*10d90*/  FFMA.FTZ R27, R15.reuse, R0, -R66 ;  /* 0x000000000f1b7223 */ /* 0x040fe20000010842 */
[----:B------:R-:W-:Y:S02]  /*10da0*/  HADD2.F32 R11, -RZ, R69.H0_H0 ;  /* 0x20000045ff0b7230 */ /* 0x000fe40000004100 */
[----:B------:R-:W-:Y:S01]  /*10db0*/  FFMA.FTZ R2, R15, R2, R4 ;  /* 0x000000020f027223 */ /* 0x000fe20000010004 */
[----:B------:R-:W-:-:S02]  /*10dc0*/  HADD2.F32 R5, -RZ, R74.H0_H0 ;  /* 0x2000004aff057230 */ /* 0x000fc40000004100 */
[----:B------:R-:W-:Y:S01]  /*10dd0*/  FMUL.FTZ R13, R24, R9 ;  /* 0x00000009180d7220 */ /* 0x000fe20000410000 */
[----:B------:R-:W-:Y:S02]  /*10de0*/  HADD2.F32 R7, -RZ, R73.H0_H0 ;  /* 0x20000049ff077230 */ /* 0x000fe40000004100 */
[----:B------:R-:W-:Y:S01]  /*10df0*/  FMUL.FTZ R15, R26, R11 ;  /* 0x0000000b1a0f7220 */ /* 0x000fe20000410000 */
[----:B------:R-:W-:Y:S02]  /*10e00*/  HADD2.F32 R12, -RZ, R12.H1_H1 ;  /* 0x3000000cff0c7230 */ /* 0x000fe40000004100 */
[----:B------:R-:W-:Y:S01]  /*10e10*/  FMUL.FTZ R24, R24, R5 ;  /* 0x0000000518187220 */ /* 0x000fe20000410000 */
[----:B------:R-:W-:Y:S02]  /*10e20*/  HADD2.F32 R14, -RZ, R14.H1_H1 ;  /* 0x3000000eff0e7230 */ /* 0x000fe40000004100 */
[----:B------:R-:W-:Y:S01]  /*10e30*/  FMUL.FTZ R26, R26, R7 ;  /* 0x000000071a1a7220 */ /* 0x000fe20000410000 */
[C---:B------:R-:W-:Y:S01]  /*10e40*/  FFMA.FTZ R4, R12.reuse, R5, -R13 ;  /* 0x000000050c047223 */ /* 0x040fe2000001080d */
[----:B------:R-:W-:Y:S01]  /*10e50*/  FFMA.FTZ R13, R12, R9, R24 ;  /* 0x000000090c0d7223 */ /* 0x000fe20000010018 */
[C---:B------:R-:W-:Y:S01]  /*10e60*/  FFMA.FTZ R6, R14.reuse, R7, -R15 ;  /* 0x000000070e067223 */ /* 0x040fe2000001080f */
[----:B------:R-:W-:Y:S01]  /*10e70*/  FFMA.FTZ R15, R14, R11, R26 ;  /* 0x0000000b0e0f7223 */ /* 0x000fe2000001001a */
[----:B------:R-:W-:-:S02]  /*10e80*/  F2FP.F16.F32.PACK_AB R7, R27, R8 ;  /* 0x000000081b07723e */ /* 0x000fc400000000ff */
[----:B------:R-:W-:Y:S02]  /*10e90*/  F2FP.F16.F32.PACK_AB R5, R54, R55 ;  /* 0x000000373605723e */ /* 0x000fe400000000ff */
[----:B------:R-:W-:Y:S02]  /*10ea0*/  F2FP.F16.F32.PACK_AB R4, R4, R65 ;  /* 0x000000410404723e */ /* 0x000fe400000000ff */
[----:B------:R-:W-:Y:S02]  /*10eb0*/  F2FP.F16.F32.PACK_AB R6, R6, R21 ;  /* 0x000000150606723e */ /* 0x000fe400000000ff */
[----:B------:R-:W-:Y:S02]  /*10ec0*/  F2FP.F16.F32.PACK_AB R11, R2, R25 ;  /* 0x00000019020b723e */ /* 0x000fe400000000ff */
[----:B------:R-:W-:Y:S01]  /*10ed0*/  F2FP.F16.F32.PACK_AB R9, R20, R67 ;  /* 0x000000431409723e */ /* 0x000fe200000000ff */
[----:B------:R1:W-:Y:S01]  /*10ee0*/  STS.128 [R75+0x20400], R4 ;  /* 0x020400044b007388 */ /* 0x0003e20000000c00 */
[----:B------:R-:W-:-:S02]  /*10ef0*/  F2FP.F16.F32.PACK_AB R8, R13, R36 ;  /* 0x000000240d08723e */ /* 0x000fc400000000ff */
[----:B------:R-:W-:-:S05]  /*10f00*/  F2FP.F16.F32.PACK_AB R10, R15, R10 ;  /* 0x0000000a0f0a723e */ /* 0x000fca00000000ff */
[----:B------:R1:W-:Y:S02]  /*10f10*/  STS.128 [R3+0x20400], R8 ;  /* 0x0204000803007388 */ /* 0x0003e40000000c00 */
.L_x_3553:
[----:B------:R-:W-:Y:S05]  /*10f20*/  BSYNC B0 ;  /* 0x0000000000007941 */ /* 0x000fea0003800000 */
.L_x_3539:
[----:B------:R-:W-:Y:S01]  /*10f30*/  @!PT LDS RZ, [RZ] ;  /* 0x00000000fffff984 */ /* 0x000fe20000000800 */
[----:B------:R-:W-:Y:S01]  /*10f40*/  @!PT LDS RZ, [RZ] ;  /* 0x00000000fffff984 */ /* 0x000fe20000000800 */
[----:B------:R-:W-:Y:S01]  /*10f50*/  @!PT LDS RZ, [RZ] ;  /* 0x00000000fffff984 */ /* 0x000fe20000000800 */
[----:B------:R-:W-:Y:S01]  /*10f60*/  @!PT LDS RZ, [RZ] ;  /* 0x00000000fffff984 */ /* 0x000fe20000000800 */
[----:B------:R3:W-:Y:S06]  /*10f70*/  MEMBAR.ALL.CTA ;  /* 0x0000000000007992 */ /* 0x0007ec0000008000 */
[----:B---3--:R-:W3:Y:S01]  /*10f80*/  FENCE.VIEW.ASYNC.S ;  /* 0x00000000000073c6 */ /* 0x008ee20000000000 */
[----:B------:R-:W-:Y:S05]  /*10f90*/  WARPSYNC.ALL ;  /* 0x0000000000007948 */ /* 0x000fea0003800000 */
[----:B---3--:R-:W-:Y:S06]  /*10fa0*/  BAR.SYNC.DEFER_BLOCKING 0xd, 0x80 ;  /* 0x0342000000007b1d */ /* 0x008fec0000010000 */
.L_x_3536:
[----:B012---:R-:W-:Y:S01]  /*10fb0*/  IMAD.U32 R6, RZ, RZ, UR44 ;  /* 0x0000002cff067e24 */ /* 0x007fe2000f8e00ff */
[----:B------:R-:W-:Y:S01]  /*10fc0*/  UIADD3 UR4, UP0, UR38, 0x1d8, URZ ;  /* 0x000001d826047890 */ /* 0x000fe2000ff1e03f */
[----:B------:R-:W-:Y:S01]  /*10fd0*/  IMAD.U32 R7, RZ, RZ, UR45 ;  /* 0x0000002dff077e24 */ /* 0x000fe2000f8e00ff */
[----:B------:R-:W-:Y:S01]  /*10fe0*/  STL.64 [R1+0x1c0], R28 ;  /* 0x0001c01c01007387 */ /* 0x000fe20000100a00 */
[----:B------:R-:W-:Y:S01]  /*10ff0*/  IMAD.MOV.U32 R4, RZ, RZ, R53 ;  /* 0x000000ffff047224 */ /* 0x000fe200078e0035 */
[----:B------:R-:W-:Y:S01]  /*11000*/  UIADD3.X UR5, URZ, UR37, URZ, UP0, !UPT ;  /* 0x000000253f057290 */ /* 0x000fe200087fe43f */
[----:B------:R-:W-:Y:S02]  /*11010*/  IMAD.MOV.U32 R5, RZ, RZ, R52 ;  /* 0x000000ffff057224 */ /* 0x000fe400078e0034 */
[----:B------:R-:W-:Y:S02]  /*11020*/  IMAD.MOV.U32 R8, RZ, RZ, R60 ;  /* 0x000000ffff087224 */ /* 0x000fe400078e003c */
[----:B------:R-:W-:Y:S01]  /*11030*/  IMAD.MOV.U32 R9, RZ, RZ, R59 ;  /* 0x000000ffff097224 */ /* 0x000fe200078e003b */
[----:B------:R0:W-:Y:S01]  /*11040*/  STL.128 [R1+0x150], R4 ;  /* 0x0001500401007387 */ /* 0x0001e20000100c00 */
[----:B------:R-:W-:-:S02]  /*11050*/  IMAD.MOV.U32 R10, RZ, RZ, R63 ;  /* 0x000000ffff0a7224 */ /* 0x000fc400078e003f */
[----:B------:R-:W-:Y:S02]  /*11060*/  IMAD.MOV.U32 R11, RZ, RZ, R64 ;  /* 0x000000ffff0b7224 */ /* 0x000fe400078e0040 */
[----:B------:R-:W-:Y:S02]  /*11070*/  IMAD.U32 R0, RZ, RZ, UR38 ;  /* 0x00000026ff007e24 */ /* 0x000fe4000f8e00ff */
[----:B------:R-:W-:Y:S01]  /*11080*/  IMAD.U32 R3, RZ, RZ, UR37 ;  /* 0x00000025ff037e24 */ /* 0x000fe2000f8e00ff */
[----:B------:R1:W-:Y:S01]  /*11090*/  STL.128 [R1+0x130], R8 ;  /* 0x0001300801007387 */ /* 0x0003e20000100c00 */
[----:B------:R-:W-:Y:S02]  /*110a0*/  IMAD.U32 R2, RZ, RZ, UR36 ;  /* 0x00000024ff027e24 */ /* 0x000fe4000f8e00ff */
[----:B0-----:R-:W-:Y:S02]  /*110b0*/  IMAD.MOV.U32 R4, RZ, RZ, R47 ;  /* 0x000000ffff047224 */ /* 0x001fe400078e002f */
[----:B------:R-:W-:-:S02]  /*110c0*/  IMAD.MOV.U32 R5, RZ, RZ, R62 ;  /* 0x000000ffff057224 */ /* 0x000fc400078e003e */
[----:B------:R-:W-:Y:S02]  /*110d0*/  IMAD.MOV.U32 R6, RZ, RZ, R37 ;  /* 0x000000ffff067224 */ /* 0x000fe400078e0025 */
[----:B------:R-:W-:Y:S02]  /*110e0*/  IMAD.MOV.U32 R7, RZ, RZ, R38 ;  /* 0x000000ffff077224 */ /* 0x000fe400078e0026 */
[----:B-1----:R-:W-:Y:S02]  /*110f0*/  IMAD.MOV.U32 R8, RZ, RZ, R51 ;  /* 0x000000ffff087224 */ /* 0x002fe400078e0033 */
[----:B------:R-:W-:Y:S01]  /*11100*/  IMAD.MOV.U32 R9, RZ, RZ, R50 ;  /* 0x000000ffff097224 */ /* 0x000fe200078e0032 */
[----:B------:R0:W-:Y:S01]  /*11110*/  STL.128 [R1+0x190], R4 ;  /* 0x0001900401007387 */ /* 0x0001e20000100c00 */
[----:B------:R-:W-:Y:S02]  /*11120*/  IMAD.MOV.U32 R10, RZ, RZ, R48 ;  /* 0x000000ffff0a7224 */ /* 0x000fe400078e0030 */
[----:B------:R-:W-:-:S05]  /*11130*/  IMAD.MOV.U32 R11, RZ, RZ, R49 ;  /* 0x000000ffff0b7224 */ /* 0x000fca00078e0031 */
[----:B------:R1:W-:Y:S01]  /*11140*/  STL.128 [R1+0x170], R8 ;  /* 0x0001700801007387 */ /* 0x0003e20000100c00 */
[----:B0-----:R-:W-:Y:S02]  /*11150*/  IMAD.MOV.U32 R4, RZ, RZ, R45 ;  /* 0x000000ffff047224 */ /* 0x001fe400078e002d */
[----:B------:R-:W-:Y:S02]  /*11160*/  IMAD.MOV.U32 R5, RZ, RZ, R61 ;  /* 0x000000ffff057224 */ /* 0x000fe400078e003d */
[----:B------:R-:W-:Y:S02]  /*11170*/  IMAD.MOV.U32 R6, RZ, RZ, R40 ;  /* 0x000000ffff067224 */ /* 0x000fe400078e0028 */
[----:B------:R-:W-:Y:S02]  /*11180*/  IMAD.MOV.U32 R7, RZ, RZ, R58 ;  /* 0x000000ffff077224 */ /* 0x000fe400078e003a */
[----:B-1----:R-:W-:Y:S02]  /*11190*/  IMAD.U32 R9, RZ, RZ, UR43 ;  /* 0x0000002bff097e24 */ /* 0x002fe4000f8e00ff */
[----:B------:R-:W-:Y:S01]  /*111a0*/  IMAD.U32 R8, RZ, RZ, UR4 ;  /* 0x00000004ff087e24 */ /* 0x000fe2000f8e00ff */
[----:B------:R0:W-:Y:S02]  /*111b0*/  STL.128 [R1+0x1a0], R4 ;  /* 0x0001a00401007387 */ /* 0x0001e40000100c00 */
[----:B0-----:R-:W-:-:S02]  /*111c0*/  IMAD.MOV.U32 R4, RZ, RZ, R32 ;  /* 0x000000ffff047224 */ /* 0x001fc400078e0020 */
[----:B------:R-:W-:Y:S02]  /*111d0*/  IMAD.MOV.U32 R5, RZ, RZ, R31 ;  /* 0x000000ffff057224 */ /* 0x000fe400078e001f */
[----:B------:R-:W-:Y:S02]  /*111e0*/  IMAD.MOV.U32 R6, RZ, RZ, R44 ;  /* 0x000000ffff067224 */ /* 0x000fe400078e002c */
[----:B------:R-:W-:-:S05]  /*111f0*/  IMAD.MOV.U32 R7, RZ, RZ, R43 ;  /* 0x000000ffff077224 */ /* 0x000fca00078e002b */
[----:B------:R0:W-:Y:S02]  /*11200*/  STL.128 [R1+0x1b0], R4 ;  /* 0x0001b00401007387 */ /* 0x0001e40000100c00 */
[----:B0-----:R-:W-:Y:S02]  /*11210*/  IMAD.MOV.U32 R6, RZ, RZ, R42 ;  /* 0x000000ffff067224 */ /* 0x001fe400078e002a */
[----:B------:R-:W-:Y:S02]  /*11220*/  IMAD.MOV.U32 R7, RZ, RZ, R41 ;  /* 0x000000ffff077224 */ /* 0x000fe400078e0029 */
[----:B------:R-:W-:Y:S02]  /*11230*/  IMAD.MOV.U32 R4, RZ, RZ, R0 ;  /* 0x000000ffff047224 */ /* 0x000fe400078e0000 */
[----:B------:R-:W-:Y:S02]  /*11240*/  IMAD.MOV.U32 R5, RZ, RZ, R3 ;  /* 0x000000ffff057224 */ /* 0x000fe400078e0003 */
[----:B------:R-:W-:-:S02]  /*11250*/  IMAD.U32 R0, RZ, RZ, UR39 ;  /* 0x00000027ff007e24 */ /* 0x000fc4000f8e00ff */
[----:B------:R-:W-:Y:S01]  /*11260*/  IMAD.U32 R3, RZ, RZ, UR40 ;  /* 0x00000028ff037e24 */ /* 0x000fe2000f8e00ff */
[----:B------:R0:W-:Y:S04]  /*11270*/  STL.128 [R1+0x140], R4 ;  /* 0x0001400401007387 */ /* 0x0001e80000100c00 */
[----:B------:R-:W-:Y:S01]  /*11280*/  STL.64 [R1+0x128], R2 ;  /* 0x0001280201007387 */ /* 0x000fe20000100a00 */
[----:B0-----:R-:W-:Y:S02]  /*11290*/  IMAD.MOV.U32 R6, RZ, RZ, R30 ;  /* 0x000000ffff067224 */ /* 0x001fe400078e001e */
[----:B------:R-:W-:Y:S02]  /*112a0*/  IMAD.MOV.U32 R7, RZ, RZ, R33 ;  /* 0x000000ffff077224 */ /* 0x000fe400078e0021 */
[----:B------:R-:W-:-:S02]  /*112b0*/  IMAD.MOV.U32 R4, RZ, RZ, R0 ;  /* 0x000000ffff047224 */ /* 0x000fc400078e0000 */
[----:B------:R-:W-:Y:S02]  /*112c0*/  IMAD.MOV.U32 R5, RZ, RZ, R9 ;  /* 0x000000ffff057224 */ /* 0x000fe400078e0009 */
[----:B------:R-:W-:Y:S02]  /*112d0*/  IMAD.U32 R9, RZ, RZ, UR5 ;  /* 0x00000005ff097e24 */ /* 0x000fe4000f8e00ff */
[----:B------:R-:W-:Y:S01]  /*112e0*/  IMAD.U32 R0, RZ, RZ, UR38 ;  /* 0x00000026ff007e24 */ /* 0x000fe2000f8e00ff */
[----:B------:R0:W-:Y:S03]  /*112f0*/  STL.128 [R1+0x160], R4 ;  /* 0x0001600401007387 */ /* 0x0001e60000100c00 */
[----:B------:R-:W-:Y:S02]  /*11300*/  VIADD R0, R0, 0x128 ;  /* 0x0000012800007836 */ /* 0x000fe40000000000 */
[----:B0-----:R-:W-:-:S02]  /*11310*/  IMAD.MOV.U32 R4, RZ, RZ, R34 ;  /* 0x000000ffff047224 */ /* 0x001fc400078e0022 */
[----:B------:R-:W-:Y:S02]  /*11320*/  IMAD.MOV.U32 R5, RZ, RZ, R35 ;  /* 0x000000ffff057224 */ /* 0x000fe400078e0023 */
[----:B------:R-:W-:Y:S02]  /*11330*/  IMAD.MOV.U32 R6, RZ, RZ, R8 ;  /* 0x000000ffff067224 */ /* 0x000fe400078e0008 */
[----:B------:R-:W-:Y:S02]  /*11340*/  IMAD.MOV.U32 R7, RZ, RZ, R9 ;  /* 0x000000ffff077224 */ /* 0x000fe400078e0009 */
[----:B------:R-:W-:-:S03]  /*11350*/  VIADD R8, R23, 0xffffffff ;  /* 0xffffffff17087836 */ /* 0x000fc60000000000 */
[----:B------:R0:W-:Y:S04]  /*11360*/  STL.128 [R1+0x180], R4 ;  /* 0x0001800401007387 */ /* 0x0001e80000100c00 */
[----:B0-----:R-:W-:Y:S05]  /*11370*/  CALL.REL.NOINC `($_ZN7cutlass13device_kernelIN5flash11enable_sm90INS1_16FlashAttnFwdSm90INS1_25CollectiveMainloopFwdSm90ILi2EN4cute5tupleIJNS5_1CILi1EEES8_S8_EEENS6_IJNS7_ILi64EEESA_SA_EEELi512ENS_6half_tEfNS_4arch4Sm90ELb0ELb1ELb1ELb1ELb1ELb1ELb1ELb0ELb0ELb1ELb0ELb0EEENS1_21CollectiveEpilogueFwdINS6_IJSA_NS7_ILi512EEESA_EEES9_SC_SE_Li256ELb1ELb1ELb0ELb0EEENS1_36VarlenDynamicPersistentTileSchedulerILi64ELi64ELi256ELi128ELb0ELb1ELb1ELb1ELb0ELb1EEEEEEEEEvNT_6ParamsE$_ZZN5flash25CollectiveMainloopFwdSm90ILi2EN4cute5tupleIJNS1_1CILi1EEES4_S4_EEENS2_IJNS3_ILi64EEES6_S6_EEELi512EN7cutlass6half_tEfNS8_4arch4Sm90ELb0ELb1ELb1ELb1ELb1ELb1ELb1ELb0ELb0ELb1ELb0ELb0EE3mmaINS_16FlashAttnFwdSm90ISC_NS_21CollectiveEpilogueFwdINS2_IJS6_NS3_ILi512EEES6_EEES5_S9_SB_Li256ELb1ELb1ELb0ELb0EEENS_36VarlenDynamicPersistentTileSchedulerILi64ELi64ELi256ELi128ELb0ELb1ELb1ELb1ELb0ELb1EEEE13SharedStorageENS1_6TensorINS1_11ArrayEngineIfLm128EEENS1_6LayoutINS2_IJNS2_IJNS3_ILi2EEESR_NS3_ILi32EEEEEES4_S4_EEENS2_IJNS2_IJS4_SR_NS3_ILi4EEEEEENS3_ILi0EEESX_EEEEEEENS_7SoftmaxILi2ELi0EEEEEbRKNSC_6ParamsENS8_13PipelineAsyncILi2EEES17_RNS8_13PipelineStateILj2EEERT0_RT1_iRiRKNS_16SeqlenInfoQKNewKILb1ELb1EEENS2_IJiiiiEEERT_ENKUliT_T0_T1_E_clIZSD_ISM_S10_S12_EbS15_S17_S17_S1A_S1C_S1E_iS1F_S1J_S1K_S1M_EUlRS1N_iE0_NS3_ILb1EEES1U_EEDaiS1N_S1O_S1P_) ;  /* 0x00000290003c7944 */ /* 0x001fea0003c00000 */
[----:B------:R-:W2:Y:S01]  /*11380*/  LDL R2, [R1+0x50] ;  /* 0x0000500001027983 */ /* 0x000ea20000100800 */
[----:B------:R-:W0:Y:S08]  /*11390*/  LDC R0, c[0x0][0x448] ;  /* 0x00011200ff007b82 */ /* 0x000e300000000800 */
[----:B------:R-:W1:Y:S01]  /*113a0*/  LDC.64 R6, c[0x0][0xad8] ;  /* 0x0002b600ff067b82 */ /* 0x000e620000000a00 */
[----:B0-----:R-:W-:-:S13]  /*113b0*/  ISETP.NE.AND P0, PT, R0, 0x1, PT ;  /* 0x000000010000780c */ /* 0x001fda0003f05270 */
[----:B------:R-:W0:Y:S08]  /*113c0*/  @P0 LDC R3, c[0x0][0x44c] ;  /* 0x00011300ff030b82 */ /* 0x000e300000000800 */
[----:B------:R-:W3:Y:S01]  /*113d0*/  @P0 LDC R4, c[0x0][0x450] ;  /* 0x00011400ff040b82 */ /* 0x000ee20000000800 */
[----:B--2---:R-:W-:-:S04]  /*113e0*/  IMAD.SHL.U32 R2, R2, 0x40, RZ ;  /* 0x0000004002027824 */ /* 0x004fc800078e00ff */
[----:B0-----:R-:W-:-:S04]  /*113f0*/  @P0 IMAD.HI.U32 R3, R2, R3, RZ ;  /* 0x0000000302030227 */ /* 0x001fc800078e00ff */
[----:B------:R-:W-:Y:S01]  /*11400*/  IMAD.MOV.U32 R0, RZ, RZ, R2 ;  /* 0x000000ffff007224 */ /* 0x000fe200078e0002 */
[----:B---3--:R-:W-:Y:S02]  /*11410*/  @P0 SHF.R.U32.HI R0, RZ, R4, R3 ;  /* 0x00000004ff000219 */ /* 0x008fe40000011603 */
[----:B-1----:R-:W-:-:S03]  /*11420*/  ISETP.GE.AND P0, PT, R7, 0x1, PT ;  /* 0x000000010700780c */ /* 0x002fc60003f06270 */
[----:B------:R-:W-:Y:S02]  /*11430*/  IMAD.IADD R191, R191, 0x1, R0 ;  /* 0x00000001bfbf7824 */ /* 0x000fe400078e0200 */
[----:B------:R-:W-:Y:S02]  /*11440*/  VIADD R0, R23, 0xfffffffe ;  /* 0xfffffffe17007836 */ /* 0x000fe40000000000 */
[----:B------:R-:W-:-:S06]  /*11450*/  IMAD.IADD R6, R191, 0x1, R6 ;  /* 0x00000001bf067824 */ /* 0x000fcc00078e0206 */
        /* <DEDUP_REMOVED lines=12> */
.L_x_3565:
[----:B------:R-:W-:-:S13]  /*11520*/  ISETP.NE.AND P0, PT, R7, 0x1, PT ;  /* 0x000000010700780c */ /* 0x000fda0003f05270 */
[----:B------:R-:W0:Y:S02]  /*11530*/  @P0 LDC.64 R4, c[0x0][0xae0] ;  /* 0x0002b800ff040b82 */ /* 0x000e240000000a00 */
[----:B0-----:R-:W-:-:S05]  /*11540*/  @P0 IMAD.HI.U32 R4, R3, R4, RZ ;  /* 0x0000000403040227 */ /* 0x001fca00078e00ff */
[----:B------:R-:W-:-:S07]  /*11550*/  @P0 SHF.R.U32.HI R3, RZ, R5, R4 ;  /* 0x00000005ff030219 */ /* 0x000fce0000011604 */
.L_x_3566:
[----:B------:R-:W-:Y:S05]  /*11560*/  BSYNC B0 ;  /* 0x0000000000007941 */ /* 0x000fea0003800000 */
.L_x_3564:
[----:B------:R-:W-:-:S05]  /*11570*/  IMAD R3, R3, R7, R7 ;  /* 0x0000000703037224 */ /* 0x000fca00078e0207 */
[----:B------:R-:W-:-:S07]  /*11580*/  VIMNMX R6, R6, R3, PT ;  /* 0x0000000306067248 */ /* 0x000fce0003fe0100 */
.L_x_3563:
[----:B------:R-:W-:-:S04]  /*11590*/  SHF.R.S32.HI R3, RZ, 0x1f, R6 ;  /* 0x0000001fff037819 */ /* 0x000fc80000011406 */
[----:B------:R-:W-:-:S04]  /*115a0*/  LEA.HI R3, R3, R6, RZ, 0x6 ;  /* 0x0000000603037211 */ /* 0x000fc800078f30ff */
[----:B------:R-:W-:-:S04]  /*115b0*/  SHF.R.S32.HI R3, RZ, 0x6, R3 ;  /* 0x00000006ff037819 */ /* 0x000fc80000011403 */
[----:B------:R-:W-:-:S04]  /*115c0*/  VIMNMX R9, R22, R3, !PT ;  /* 0x0000000316097248 */ /* 0x000fc80007fe0100 */
[----:B------:R-:W-:-:S13]  /*115d0*/  ISETP.GE.AND P0, PT, R0, R9, PT ;  /* 0x000000090000720c */ /* 0x000fda0003f06270 */
[----:B------:R-:W-:Y:S05]  /*115e0*/  @!P0 BRA `(.L_x_3567) ;  /* 0x0000007c00e88947 */ /* 0x000fea0003800000 */
.L_x_3600:
        /* <DEDUP_REMOVED lines=20> */
.L_x_3569:
[----:B------:R-:W-:Y:S05]  /*11730*/  BSYNC B0 ;  /* 0x0000000000007941 */ /* 0x000fea0003800000 */
.L_x_3568:
[----:B0-----:R-:W2:Y:S01]  /*11740*/  LDL.64 R2, [R1+0x18] ;  /* 0x0000180001027983 */ /* 0x001ea20000100a00 */
[----:B-----5:R-:W-:Y:S02]  /*11750*/  SHF.L.U32 R5, R6, 0x1f, RZ ;  /* 0x0000001f06057819 */ /* 0x020fe400000006ff */
[----:B--2---:R-:W-:-:S05]  /*11760*/  MOV R3, R2 ;  /* 0x0000000200037202 */ /* 0x004fca0000000f00 */
[----:B------:R-:W-:-:S04]  /*11770*/  IMAD R4, R4, 0x8, R3 ;  /* 0x0000000804047824 */ /* 0x000fc800078e0203 */
[----:B------:R0:W1:Y:S01]  /*11780*/  SYNCS.PHASECHK.TRANS64.TRYWAIT P0, [R4+URZ], R5 ;  /* 0x00000005040075a7 */ /* 0x000062000800017f */
[----:B------:R0:W5:Y:S01]  /*11790*/  LDL.64 R6, [R1+0x1c8] ;  /* 0x0001c80001067983 */ /* 0x0001620000100a00 */
[----:B------:R-:W-:Y:S04]  /*117a0*/  BSSY B0, `(.L_x_3570) ;  /* 0x0000003000007945 */ /* 0x000fe80003800000 */
[----:B------:R-:W-:Y:S05]  /*117b0*/  @!P1 BRA `(.L_x_3571) ;  /* 0x0000000000049947 */ /* 0x000fea0003800000 */
[----:B------:R-:W-:Y:S01]  /*117c0*/  BPT.TRAP 0x1 ;  /* 0x000000040000795c */ /* 0x000fe20000300000 */
.L_x_3571:
[----:B------:R-:W-:Y:S05]  /*117d0*/  BSYNC B0 ;  /* 0x0000000000007941 */ /* 0x000fea0003800000 */
.L_x_3570:
[----:B------:R-:W-:Y:S04]  /*117e0*/  BSSY B0, `(.L_x_3572) ;  /* 0x0000006000007945 */ /* 0x000fe80003800000 */
[----:B-1----:R-:W-:Y:S05]  /*117f0*/  @P0 BRA `(.L_x_3573) ;  /* 0x0000000000100947 */ /* 0x002fea0003800000 */
[----:B-----5:R-:W-:Y:S01]  /*11800*/  IMAD R6, R6, 0x8, R3 ;  /* 0x0000000806067824 */ /* 0x020fe200078e0203 */
[----:B------:R-:W-:-:S04]  /*11810*/  SHF.L.U32 R7, R7, 0x1f, RZ ;  /* 0x0000001f07077819 */ /* 0x000fc800000006ff */
[----:B------:R-:W1:Y:S02]  /*11820*/  SYNCS.PHASECHK.TRANS64.TRYWAIT P0, [R6+URZ], R7 ;  /* 0x00000007060075a7 */ /* 0x000e64000800017f */
[----:B-1----:R-:W-:Y:S05]  /*11830*/  @!P0 BRA `(.L_x_3574) ;  /* 0x0000024c00e88947 */ /* 0x002fea0003800000 */
.L_x_3573:
[----:B------:R-:W-:Y:S05]  /*11840*/  BSYNC B0 ;  /* 0x0000000000007941 */ /* 0x000fea0003800000 */
.L_x_3572:
[----:B------:R-:W2:Y:S04]  /*11850*/  LDL R3, [R1+0x1c8] ;  /* 0x0001c80001037983 */ /* 0x000ea80000100800 */
[----:B0-----:R-:W2:Y:S01]  /*11860*/  LDL.64 R4, [R1+0x80] ;  /* 0x0000800001047983 */ /* 0x001ea20000100a00 */
[----:B------:R-:W-:Y:S05]  /*11870*/  WARPSYNC.ALL ;  /* 0x0000000000007948 */ /* 0x000fea0003800000 */
[----:B------:R-:W3:Y:S04]  /*11880*/  LDL.64 R10, [R1+0x78] ;  /* 0x00007800010a7983 */ /* 0x000ee80000100a00 */
[----:B-1---5:R-:W4:Y:S04]  /*11890*/  LDL.64 R6, [R1+0x78] ;  /* 0x0000780001067983 */ /* 0x022f280000100a00 */
        /* <DEDUP_REMOVED lines=52> */
.L_x_3576:
[----:B------:R-:W-:Y:S05]  /*11be0*/  BSYNC B0 ;  /* 0x0000000000007941 */ /* 0x000fea0003800000 */
.L_x_3575:
        /* <DEDUP_REMOVED lines=8> */
.L_x_3578:
[----:B------:R-:W-:Y:S05]  /*11c70*/  BSYNC B0 ;  /* 0x0000000000007941 */ /* 0x000fea0003800000 */
.L_x_3577:
[----:B------:R-:W-:Y:S04]  /*11c80*/  BSSY B0, `(.L_x_3579) ;  /* 0x0000004000007945 */ /* 0x000fe80003800000 */
[----:B-1----:R-:W-:Y:S05]  /*11c90*/  @P0 BRA `(.L_x_3580) ;  /* 0x0000000000080947 */ /* 0x002fea0003800000 */
[----:B------:R-:W1:Y:S02]  /*11ca0*/  SYNCS.PHASECHK.TRANS64.TRYWAIT P0, [R2+URZ], R3 ;  /* 0x00000003020075a7 */ /* 0x000e64000800017f */
[----:B-1----:R-:W-:Y:S05]  /*11cb0*/  @!P0 BRA `(.L_x_3581) ;  /* 0x0000024800dc8947 */ /* 0x002fea0003800000 */
.L_x_3580:
[----:B------:R-:W-:Y:S05]  /*11cc0*/  BSYNC B0 ;  /* 0x0000000000007941 */ /* 0x000fea0003800000 */
.L_x_3579:
        /* <DEDUP_REMOVED lines=9> */
[----:B------:R-:W4:Y:S05]  /*11d60*/  LDL.64 R6, [R1+0x90] ;  /* 0x0000900001067983 */ /* 0x000f2a0000100a00 */
[----:B------:R-:W0:Y:S01]  /*11d70*/  S2R R56, SR_TID.X ;  /* 0x0000000000387919 */ /* 0x000e220000002100 */
[----:B------:R-:W4:Y:S04]  /*11d80*/  LDL.64 R58, [R1+0x90] ;  /* 0x00009000013a7983 */ /* 0x000f280000100a00 */
[----:B------:R-:W4:Y:S04]  /*11d90*/  LDL.64 R60, [R1+0x90] ;  /* 0x00009000013c7983 */ /* 0x000f280000100a00 */
[----:B------:R-:W4:Y:S01]  /*11da0*/  LDL.64 R62, [R1+0x90] ;  /* 0x00009000013e7983 */ /* 0x000f220000100a00 */
[----:B--2---:R-:W-:Y:S01]  /*11db0*/  ISETP.NE.U32.AND P0, PT, R4, RZ, PT ;  /* 0x000000ff0400720c */ /* 0x004fe20003f05070 */
[----:B---3--:R-:W-:Y:S01]  /*11dc0*/  IMAD R2, R5, 0x1000, R2 ;  /* 0x0000100005027824 */ /* 0x008fe200078e0202 */
[----:B------:R-:W-:Y:S01]  /*11dd0*/  R2UR UR7, R3 ;  /* 0x00000000030772ca */ /* 0x000fe200000e0000 */
[----:B------:R-:W2:Y:S01]  /*11de0*/  LDL.64 R4, [R1+0x90] ;  /* 0x0000900001047983 */ /* 0x000ea20000100a00 */
[----:B----4-:R-:W-:-:S02]  /*11df0*/  R2UR UR4, R12 ;  /* 0x000000000c0472ca */ /* 0x010fc400000e0000 */
        /* <DEDUP_REMOVED lines=174> */
[----:B------:R-:W-:Y:S01]  /*128e0*/  IADD3 R12, R12, 0x800, R57 ;  /* 0x000008000c0c7810 */ /* 0x000fe20007ffe039 */
        /* <DEDUP_REMOVED lines=10> */
[----:B--2---:R-:W-:Y:S01]  /*12990*/  R2UR UR5, R15 ;  /* 0x000000000f0572ca */ /* 0x004fe200000e0000 */
[----:B------:R-:W2:Y:S06]  /*129a0*/  LDL R20, [R1] ;  /* 0x0000000001147983 */ /* 0x000eac0000100800 */
        /* <DEDUP_REMOVED lines=13> */
[----:B---3--:R-:W-:Y:S01]  /*12a80*/  IADD3 R10, R15, 0x800, R10 ;  /* 0x000008000f0a7810 */ /* 0x008fe20007ffe00a */
[----:B------:R-:W-:Y:S01]  /*12a90*/  IMAD.IADD R12, R4, 0x1, R15 ;  /* 0x00000001040c7824 */ /* 0x000fe200078e020f */
[----:B------:R-:W-:Y:S01]  /*12aa0*/  R2UR UR7, R13 ;  /* 0x000000000d0772ca */ /* 0x000fe200000e0000 */
[----:B------:R-:W3:Y:S01]  /*12ab0*/  LDL.64 R4, [R1+0x90] ;  /* 0x0000900001047983 */ /* 0x000ee20000100a00 */
[----:B------:R-:W-:Y:S02]  /*12ac0*/  R2UR UR4, R10 ;  /* 0x000000000a0472ca */ /* 0x000fe400000e0000 */
[----:B------:R-:W-:Y:S02]  /*12ad0*/  R2UR UR6, R12 ;  /* 0x000000000c0672ca */ /* 0x000fe400000e0000 */
[----:B------:R-:W-:Y:S01]  /*12ae0*/  R2UR UR5, R11 ;  /* 0x000000000b0572ca */ /* 0x000fe200000e0000 */
[----:B------:R-:W-:Y:S02]  /*12af0*/  IMAD.MOV.U32 R10, RZ, RZ, 0x28 ;  /* 0x00000028ff0a7424 */ /* 0x000fe400078e00ff */
        /* <DEDUP_REMOVED lines=8> */
[----:B----4-:R-:W-:Y:S02]  /*12b80*/  IMAD.IADD R6, R11, 0x1, R6 ;  /* 0x000000010b067824 */ /* 0x010fe400078e0206 */
        /* <DEDUP_REMOVED lines=11> */
[----:B------:R-:W4:Y:S06]  /*12c40*/  LDL.64 R6, [R1+0x90] ;  /* 0x0000900001067983 */ /* 0x000f2c0000100a00 */
[----:B------:R-:W-:Y:S01]  /*12c50*/  HGMMA.64x64x16.F32 R24, gdesc[UR4], R24, gsb0 ;  /* 0x00e00000041879f0 */ /* 0x000fe20008000818 */
[----:B------:R-:W-:Y:S01]  /*12c60*/  IMAD.IADD R10, R57, 0x1, R12 ;  /* 0x00000001390a7824 */ /* 0x000fe200078e020c */
[----:B------:R-:W-:-:S02]  /*12c70*/  R2UR UR7, R11 ;  /* 0x000000000b0772ca */ /* 0x000fc400000e0000 */
[----:B------:R-:W-:Y:S02]  /*12c80*/  R2UR UR4, R58 ;  /* 0x000000003a0472ca */ /* 0x000fe400000e0000 */
[----:B------:R-:W-:Y:S02]  /*12c90*/  R2UR UR6, R10 ;  /* 0x000000000a0672ca */ /* 0x000fe400000e0000 */
[----:B------:R-:W-:Y:S01]  /*12ca0*/  R2UR UR5, R59 ;  /* 0x000000003b0572ca */ /* 0x000fe200000e0000 */
[----:B------:R-:W-:Y:S02]  /*12cb0*/  WARPGROUP.DEPBAR.LE gsb0, 0x0 ;  /* 0x00008000000079c5 */ /* 0x000fe40000010000 */
[----:B------:R-:W-:Y:S01]  /*12cc0*/  WARPGROUP.ARRIVE ;  /* 0x00000000000079c5 */ /* 0x000fe20000000000 */
[C---:B------:R-:W-:Y:S01]  /*12cd0*/  IMAD.IADD R58, R21.reuse, 0x1, R12 ;  /* 0x00000001153a7824 */ /* 0x040fe200078e020c */
[----:B------:R-:W-:Y:S01]  /*12ce0*/  IADD3 R60, R21, 0xa00, R60 ;  /* 0x00000a00153c7810 */ /* 0x000fe20007ffe03c */
[----:B------:R-:W2:Y:S07]  /*12cf0*/  LDL.64 R10, [R1+0x90] ;  /* 0x00009000010a7983 */ /* 0x000eae0000100a00 */
[----:B------:R-:W-:Y:S01]  /*12d00*/  HGMMA.64x64x16.F32 R24, gdesc[UR4], R24, gsb0 ;  /* 0x00e00000041879f0 */ /* 0x000fe20008000818 */
[----:B------:R-:W-:Y:S01]  /*12d10*/  IMAD.MOV.U32 R59, RZ, RZ, R3 ;  /* 0x000000ffff3b7224 */ /* 0x000fe200078e0003 */
[----:B------:R-:W-:-:S02]  /*12d20*/  R2UR UR6, R58 ;  /* 0x000000003a0672ca */ /* 0x000fc400000e0000 */
        /* <DEDUP_REMOVED lines=10> */
[----:B------:R-:W-:Y:S01]  /*12dd0*/  R2UR UR6, R58 ;  /* 0x000000003a0672ca */ /* 0x000fe200000e0000 */
[----:B------:R-:W3:Y:S01]  /*12de0*/  LDL.64 R60, [R1+0x90] ;  /* 0x00009000013c7983 */ /* 0x000ee20000100a00 */
[----:B------:R-:W-:-:S02]  /*12df0*/  R2UR UR7, R59 ;  /* 0x000000003b0772ca */ /* 0x000fc400000e0000 */
        /* <DEDUP_REMOVED lines=10> */
[----:B------:R-:W-:-:S05]  /*12ea0*/  LOP3.LUT R5, R4, 0xe06, RZ, 0xc0, !PT ;  /* 0x00000e0604057812 */ /* 0x000fca00078ec0ff */
[----:B------:R-:W-:Y:S02]  /*12eb0*/  IMAD.IADD R62, R5, 0x1, R62 ;  /* 0x00000001053e7824 */ /* 0x000fe400078e023e */
[----:B------:R-:W-:Y:S02]  /*12ec0*/  IMAD.IADD R4, R2, 0x1, R5 ;  /* 0x0000000102047824 */ /* 0x000fe400078e0205 */
[----:B------:R-:W-:Y:S01]  /*12ed0*/  IMAD.MOV.U32 R5, RZ, RZ, R3 ;  /* 0x000000ffff057224 */ /* 0x000fe200078e0003 */
[----:B------:R-:W-:Y:S02]  /*12ee0*/  R2UR UR4, R62 ;  /* 0x000000003e0472ca */ /* 0x000fe400000e0000 */
[----:B------:R-:W-:Y:S02]  /*12ef0*/  R2UR UR6, R4 ;  /* 0x00000000040672ca */ /* 0x000fe400000e0000 */
[----:B------:R-:W-:Y:S02]  /*12f00*/  R2UR UR7, R5 ;  /* 0x00000000050772ca */ /* 0x000fe400000e0000 */
[----:B------:R-:W-:Y:S01]  /*12f10*/  R2UR UR5, R63 ;  /* 0x000000003f0572ca */ /* 0x000fe200000e0000 */
[----:B------:R-:W-:Y:S01]  /*12f20*/  VIADD R14, R2, 0xc00 ;  /* 0x00000c00020e7836 */ /* 0x000fe20000000000 */
[----:B------:R-:W3:Y:S01]  /*12f30*/  LDL.64 R4, [R1+0x90] ;  /* 0x0000900001047983 */ /* 0x000ee20000100a00 */
[----:B------:R-:W-:-:S02]  /*12f40*/  WARPGROUP.DEPBAR.LE gsb0, 0x0 ;  /* 0x00008000000079c5 */ /* 0x000fc40000010000 */
[----:B------:R-:W-:-:S08]  /*12f50*/  WARPGROUP.ARRIVE ;  /* 0x00000000000079c5 */ /* 0x000fd00000000000 */
[----:B------:R-:W-:Y:S01]  /*12f60*/  HGMMA.64x64x16.F32 R24, gdesc[UR4], R24, gsb0 ;  /* 0x00e00000041879f0 */ /* 0x000fe20008000818 */
[C---:B------:R-:W-:Y:S01]  /*12f70*/  IMAD.IADD R58, R57.reuse, 0x1, R14 ;  /* 0x00000001393a7824 */ /* 0x040fe200078e020e */
[----:B----4-:R-:W-:Y:S01]  /*12f80*/  IADD3 R6, R57, 0xc00, R6 ;  /* 0x00000c0039067810 */ /* 0x010fe20007ffe006 */
[----:B------:R-:W-:Y:S01]  /*12f90*/  IMAD.MOV.U32 R59, RZ, RZ, R3 ;  /* 0x000000ffff3b7224 */ /* 0x000fe200078e0003 */
[----:B------:R-:W-:Y:S02]  /*12fa0*/  R2UR UR5, R7 ;  /* 0x00000000070572ca */ /* 0x000fe400000e0000 */
[----:B------:R-:W-:Y:S02]  /*12fb0*/  R2UR UR6, R58 ;  /* 0x000000003a0672ca */ /* 0x000fe400000e0000 */
[----:B------:R-:W-:Y:S02]  /*12fc0*/  R2UR UR7, R59 ;  /* 0x000000003b0772ca */ /* 0x000fe400000e0000 */
[----:B------:R-:W-:Y:S01]  /*12fd0*/  R2UR UR4, R6 ;  /* 0x00000000060472ca */ /* 0x000fe200000e0000 */
[----:B------:R-:W-:-:S02]  /*12fe0*/  WARPGROUP.DEPBAR.LE gsb0, 0x0 ;  /* 0x00008000000079c5 */ /* 0x000fc40000010000 */
[----:B------:R-:W-:Y:S01]  /*12ff0*/  WARPGROUP.ARRIVE ;  /* 0x00000000000079c5 */ /* 0x000fe20000000000 */
[C---:B------:R-:W-:Y:S01]  /*13000*/  IMAD.IADD R58, R21.reuse, 0x1, R14 ;  /* 0x00000001153a7824 */ /* 0x040fe200078e020e */
[----:B--2---:R-:W-:Y:S01]  /*13010*/  IADD3 R10, R21, 0xc00, R10 ;  /* 0x00000c00150a7810 */ /* 0x004fe20007ffe00a */
[----:B------:R-:W-:Y:S01]  /*13020*/  IMAD.MOV.U32 R59, RZ, RZ, R3 ;  /* 0x000000ffff3b7224 */ /* 0x000fe200078e0003 */
[----:B------:R-:W2:Y:S06]  /*13030*/  LDL.64 R6, [R1+0x90] ;  /* 0x0000900001067983 */ /* 0x000eac0000100a00 */
        /* <DEDUP_REMOVED lines=13> */
[----:B------:R0:W5:Y:S01]  /*13110*/  LDL R14, [R1+0x1c8] ;  /* 0x0001c800010e7983 */ /* 0x0001620000100800 */
[----:B------:R-:W-:-:S02]  /*13120*/  R2UR UR7, R59 ;  /* 0x000000003b0772ca */ /* 0x000fc400000e0000 */
[----:B------:R-:W-:Y:S02]  /*13130*/  R2UR UR4, R12 ;  /* 0x000000000c0472ca */ /* 0x000fe400000e0000 */
[----:B------:R-:W-:Y:S01]  /*13140*/  R2UR UR5, R13 ;  /* 0x000000000d0572ca */ /* 0x000fe200000e0000 */
[----:B------:R-:W-:Y:S01]  /*13150*/  IMAD.MOV.U32 R12, RZ, RZ, 0x38 ;  /* 0x00000038ff0c7424 */ /* 0x000fe200078e00ff */
[----:B------:R-:W4:Y:S01]  /*13160*/  LDL.64 R58, [R1+0x90] ;  /* 0x00009000013a7983 */ /* 0x000f220000100a00 */
        /* <DEDUP_REMOVED lines=18> */
[----:B------:R-:W-:Y:S01]  /*13290*/  VIADD R12, R2, 0xe00 ;  /* 0x00000e00020c7836 */ /* 0x000fe20000000000 */
[----:B------:R-:W-:-:S03]  /*132a0*/  IADD3 R4, R57, 0xe00, R4 ;  /* 0x00000e0039047810 */ /* 0x000fc60007ffe004 */
[----:B------:R-:W-:Y:S02]  /*132b0*/  IMAD.IADD R56, R57, 0x1, R12 ;  /* 0x0000000139387824 */ /* 0x000fe400078e020c */
[----:B------:R-:W-:Y:S01]  /*132c0*/  IMAD.MOV.U32 R57, RZ, RZ, R3 ;  /* 0x000000ffff397224 */ /* 0x000fe200078e0003 */
[----:B------:R-:W-:Y:S02]  /*132d0*/  R2UR UR4, R4 ;  /* 0x00000000040472ca */ /* 0x000fe400000e0000 */
[----:B------:R-:W-:Y:S02]  /*132e0*/  R2UR UR6, R56 ;  /* 0x00000000380672ca */ /* 0x000fe400000e0000 */
[----:B------:R-:W-:Y:S02]  /*132f0*/  R2UR UR7, R57 ;  /* 0x00000000390772ca */ /* 0x000fe400000e0000 */
[----:B------:R-:W-:Y:S01]  /*13300*/  R2UR UR5, R5 ;  /* 0x00000000050572ca */ /* 0x000fe200000e0000 */
[----:B------:R0:W5:Y:S01]  /*13310*/  LDL R57, [R1+0xc] ;  /* 0x00000c0001397983 */ /* 0x0001620000100800 */
[----:B------:R-:W-:-:S02]  /*13320*/  WARPGROUP.DEPBAR.LE gsb0, 0x0 ;  /* 0x00008000000079c5 */ /* 0x000fc40000010000 */
[----:B------:R-:W-:-:S09]  /*13330*/  WARPGROUP.ARRIVE ;  /* 0x00000000000079c5 */ /* 0x000fd20000000000 */
[----:B------:R-:W-:Y:S01]  /*13340*/  HGMMA.64x64x16.F32 R24, gdesc[UR4], R24, gsb0 ;  /* 0x00e00000041879f0 */ /* 0x000fe20008000818 */
[C---:B------:R-:W-:Y:S01]  /*13350*/  IMAD.IADD R4, R21.reuse, 0x1, R12 ;  /* 0x0000000115047824 */ /* 0x040fe200078e020c */
[----:B--2---:R-:W-:Y:S01]  /*13360*/  IADD3 R6, R21, 0xe00, R6 ;  /* 0x00000e0015067810 */ /* 0x004fe20007ffe006 */
        /* <DEDUP_REMOVED lines=25> */
[----:B----4-:R-:W-:Y:S01]  /*13500*/  IMAD.IADD R58, R5, 0x1, R58 ;  /* 0x00000001053a7824 */ /* 0x010fe200078e023a */
[----:B------:R-:W-:Y:S02]  /*13510*/  R2UR UR7, R3 ;  /* 0x00000000030772ca */ /* 0x000fe400000e0000 */
[----:B------:R-:W-:Y:S02]  /*13520*/  R2UR UR6, R2 ;  /* 0x00000000020672ca */ /* 0x000fe400000e0000 */
        /* <DEDUP_REMOVED lines=34> */
[----:B------:R-:W-:-:S03]  /*13750*/  LOP3.LUT R2, R20, 0x1, RZ, 0xfc, !PT ;  /* 0x0000000114027812 */ /* 0x000fc600078efcff */
        /* <DEDUP_REMOVED lines=8> */
.L_x_3583:
[----:B------:R-:W-:Y:S05]  /*137e0*/  BSYNC B0 ;  /* 0x0000000000007941 */ /* 0x000fea0003800000 */
.L_x_3582:
        /* <DEDUP_REMOVED lines=8> */
[----:B------:R-:W3:Y:S04]  /*13870*/  LDL R59, [R1+0x50] ;  /* 0x00005000013b7983 */ /* 0x000ee80000100800 */
[----:B------:R-:W3:Y:S04]  /*13880*/  LDL R60, [R1+0xf8] ;  /* 0x0000f800013c7983 */ /* 0x000ee80000100800 */
[----:B0-----:R-:W3:Y:S04]  /*13890*/  LDL.128 R12, [R1+0xe0] ;  /* 0x0000e000010c7983 */ /* 0x001ee80000100c00 */
[----:B------:R-:W3:Y:S04]  /*138a0*/  LDL.128 R4, [R1+0xd0] ;  /* 0x0000d00001047983 */ /* 0x000ee80000100c00 */
[----:B--2---:R-:W2:Y:S01]  /*138b0*/  LD.E R56, desc[UR46][R56.64] ;  /* 0x0000002e38387980 */ /* 0x004ea2000c101900 */
[----:B----4-:R-:W-:-:S02]  /*138c0*/  ISETP.NE.AND P0, PT, R2, 0x1, PT ;  /* 0x000000010200780c */ /* 0x010fc40003f05270 */
[----:B---3--:R-:W-:Y:S01]  /*138d0*/  ISETP.GE.AND P1, PT, R13, 0x1, PT ;  /* 0x000000010d00780c */ /* 0x008fe20003f26270 */
[----:B------:R-:W-:Y:S01]  /*138e0*/  BSSY B0, `(.L_x_3584) ;  /* 0x0000079000007945 */ /* 0x000fe20003800000 */
[-C--:B--2---:R-:W-:Y:S01]  /*138f0*/  FMUL.FTZ R69, R29, R56.reuse ;  /* 0x000000381d457220 */ /* 0x084fe20000410000 */
[----:B------:R-:W-:Y:S01]  /*13900*/  SHF.R.S32.HI R29, RZ, 0x1f, R58 ;  /* 0x0000001fff1d7819 */ /* 0x000fe2000001143a */
[-C--:B------:R-:W-:Y:S01]  /*13910*/  FMUL.FTZ R20, R25, R56.reuse ;  /* 0x0000003819147220 */ /* 0x080fe20000410000 */
[----:B------:R-:W-:Y:S02]  /*13920*/  FMUL.FTZ R25, R30, R56 ;  /* 0x000000381e197220 */ /* 0x000fe40000410000 */
[----:B------:R-:W-:Y:S01]  /*13930*/  LEA.HI R30, R29, R58, RZ, 0x7 ;  /* 0x0000003a1d1e7211 */ /* 0x000fe200078f38ff */
[-C--:B------:R-:W-:Y:S01]  /*13940*/  FMUL.FTZ R8, R26, R56.reuse ;  /* 0x000000381a087220 */ /* 0x080fe20000410000 */
[-C--:B------:R-:W-:Y:S02]  /*13950*/  FMUL.FTZ R26, R31, R56.reuse ;  /* 0x000000381f1a7220 */ /* 0x080fe40000410000 */
[----:B------:R-:W-:Y:S01]  /*13960*/  LOP3.LUT R31, R30, 0xffffff80, RZ, 0xc0, !PT ;  /* 0xffffff801e1f7812 */ /* 0x000fe200078ec0ff */
[----:B------:R-:W-:-:S04]  /*13970*/  FMUL.FTZ R33, R33, R56 ;  /* 0x0000003821217220 */ /* 0x000fc80000410000 */
[----:B------:R-:W-:Y:S02]  /*13980*/  IMAD.IADD R31, R58, 0x1, -R31 ;  /* 0x000000013a1f7824 */ /* 0x000fe400078e0a1f */
[-C--:B------:R-:W-:Y:S01]  /*13990*/  FMUL.FTZ R32, R32, R56.reuse ;  /* 0x0000003820207220 */ /* 0x080fe20000410000 */
[----:B------:R0:W1:Y:S02]  /*139a0*/  MUFU.TANH R67, R33 ;  /* 0x0000002100437308 */ /* 0x0000640000002400 */
[----:B------:R-:W-:Y:S01]  /*139b0*/  SHF.R.S32.HI R30, RZ, 0x1f, R31 ;  /* 0x0000001fff1e7819 */ /* 0x000fe2000001141f */
[----:B------:R-:W-:-:S05]  /*139c0*/  FMUL.FTZ R40, R40, R56 ;  /* 0x0000003828287220 */ /* 0x000fca0000410000 */
[----:B------:R2:W3:Y:S01]  /*139d0*/  MUFU.TANH R117, R32 ;  /* 0x0000002000757308 */ /* 0x0004e20000002400 */
[----:B0-----:R-:W-:-:S04]  /*139e0*/  LEA.HI R33, R29, R58, RZ, 0x2 ;  /* 0x0000003a1d217211 */ /* 0x001fc800078f10ff */
[----:B------:R-:W-:Y:S02]  /*139f0*/  LOP3.LUT R33, R33, 0xfffffffc, RZ, 0xc0, !PT ;  /* 0xfffffffc21217812 */ /* 0x000fe400078ec0ff */
[-C--:B--2---:R-:W-:Y:S01]  /*13a00*/  LEA.HI R32, R30, R31.reuse, RZ, 0x2 ;  /* 0x0000001f1e207211 */ /* 0x084fe200078f10ff */
[----:B------:R0:W2:Y:S03]  /*13a10*/  MUFU.TANH R61, R40 ;  /* 0x00000028003d7308 */ /* 0x0000a60000002400 */
[--C-:B------:R-:W-:Y:S01]  /*13a20*/  SHF.R.S32.HI R29, RZ, 0x2, R32.reuse ;  /* 0x00000002ff1d7819 */ /* 0x100fe20000011420 */
[----:B------:R-:W-:Y:S01]  /*13a30*/  FMUL.FTZ R37, R37, R56 ;  /* 0x0000003825257220 */ /* 0x000fe20000410000 */
[----:B------:R-:W-:Y:S01]  /*13a40*/  IMAD.IADD R33, R58, 0x1, -R33 ;  /* 0x000000013a217824 */ /* 0x000fe200078e0a21 */
[----:B0-----:R-:W-:Y:S02]  /*13a50*/  SHF.R.S32.HI R40, RZ, 0x1f, R32 ;  /* 0x0000001fff287819 */ /* 0x001fe40000011420 */
[----:B------:R-:W-:-:S02]  /*13a60*/  LEA.HI R30, R30, R31, RZ, 0x5 ;  /* 0x0000001f1e1e7211 */ /* 0x000fc400078f28ff */
[----:B------:R-:W-:Y:S01]  /*13a70*/  LEA.HI R40, R40, R29, RZ, 0x3 ;  /* 0x0000001d28287211 */ /* 0x000fe200078f18ff */
[----:B------:R0:W4:Y:S01]  /*13a80*/  MUFU.TANH R63, R37 ;  /* 0x00000025003f7308 */ /* 0x0001220000002400 */
[-C--:B------:R-:W-:Y:S01]  /*13a90*/  FMUL.FTZ R44, R44, R56.reuse ;  /* 0x000000382c2c7220 */ /* 0x080fe20000410000 */
[-C--:B------:R-:W-:Y:S01]  /*13aa0*/  FMUL.FTZ R21, R28, R56.reuse ;  /* 0x000000381c157220 */ /* 0x080fe20000410000 */
[----:B------:R-:W-:Y:S01]  /*13ab0*/  LOP3.LUT R40, R40, 0xfffffff8, RZ, 0xc0, !PT ;  /* 0xfffffff828287812 */ /* 0x000fe200078ec0ff */
[-C--:B------:R-:W-:Y:S01]  /*13ac0*/  FMUL.FTZ R28, R35, R56.reuse ;  /* 0x00000038231c7220 */ /* 0x080fe20000410000 */
[----:B------:R-:W-:Y:S01]  /*13ad0*/  SHF.R.S32.HI R30, RZ, 0x5, R30 ;  /* 0x00000005ff1e7819 */ /* 0x000fe2000001141e */
[----:B------:R-:W-:Y:S01]  /*13ae0*/  FMUL.FTZ R35, R39, R56 ;  /* 0x0000003827237220 */ /* 0x000fe20000410000 */
[----:B0-----:R-:W-:Y:S01]  /*13af0*/  LEA.HI R37, R33, R33, RZ, 0x1 ;  /* 0x0000002121257211 */ /* 0x001fe200078f08ff */
[----:B------:R0:W1:Y:S01]  /*13b00*/  MUFU.TANH R39, R44 ;  /* 0x0000002c00277308 */ /* 0x0000620000002400 */
[----:B------:R-:W-:-:S02]  /*13b10*/  IMAD.IADD R40, R29, 0x1, -R40 ;  /* 0x000000011d287824 */ /* 0x000fc400078e0a28 */
[----:B------:R-:W-:Y:S01]  /*13b20*/  IMAD R29, R59, 0x4, R30 ;  /* 0x000000043b1d7824 */ /* 0x000fe200078e021e */
[----:B0-----:R-:W-:-:S03]  /*13b30*/  LOP3.LUT R44, R37, 0x1ffffffe, RZ, 0xc0, !PT ;  /* 0x1ffffffe252c7812 */ /* 0x001fc600078ec0ff */
[----:B------:R-:W-:Y:S02]  /*13b40*/  IMAD.U32 R29, R29, 0x10, R40 ;  /* 0x000000101d1d7824 */ /* 0x000fe400078e0028 */
[----:B------:R-:W-:-:S04]  /*13b50*/  IMAD.IADD R44, R33, 0x1, -R44 ;  /* 0x00000001212c7824 */ /* 0x000fc800078e0a2c */
[----:B------:R-:W-:-:S04]  /*13b60*/  IMAD R44, R44, 0x8, R29 ;  /* 0x000000082c2c7824 */ /* 0x000fc800078e021d */
[----:B------:R-:W-:-:S04]  /*13b70*/  @P0 IMAD.HI.U32 R3, R44, R3, RZ ;  /* 0x000000032c030227 */ /* 0x000fc800078e00ff */
[-C--:B------:R-:W-:Y:S01]  /*13b80*/  FMUL.FTZ R10, R27, R56.reuse ;  /* 0x000000381b0a7220 */ /* 0x080fe20000410000 */
[----:B------:R-:W-:Y:S01]  /*13b90*/  FMUL.FTZ R27, R34, R56 ;  /* 0x00000038221b7220 */ /* 0x000fe20000410000 */
[----:B------:R-:W-:Y:S01]  /*13ba0*/  @P0 SHF.R.U32.HI R44, RZ, R60, R3 ;  /* 0x0000003cff2c0219 */ /* 0x000fe20000011603 */
[-C--:B------:R-:W-:Y:S01]  /*13bb0*/  FMUL.FTZ R34, R42, R56.reuse ;  /* 0x000000382a227220 */ /* 0x080fe20000410000 */
[-C--:B------:R-:W-:Y:S01]  /*13bc0*/  FMUL.FTZ R42, R46, R56.reuse ;  /* 0x000000382e2a7220 */ /* 0x080fe20000410000 */
[----:B------:R-:W-:Y:S02]  /*13bd0*/  IMAD.SHL.U32 R37, R0, 0x40, RZ ;  /* 0x0000004000257824 */ /* 0x000fe400078e00ff */
[-C--:B------:R-:W-:Y:S01]  /*13be0*/  FMUL.FTZ R11, R24, R56.reuse ;  /* 0x00000038180b7220 */ /* 0x080fe20000410000 */
[----:B------:R-:W-:Y:S01]  /*13bf0*/  LOP3.LUT R32, R32, 0x7ffffffc, RZ, 0xc0, !PT ;  /* 0x7ffffffc20207812 */ /* 0x000fe200078ec0ff */
[----:B------:R-:W0:Y:S01]  /*13c00*/  SHFL.IDX PT, R46, R44, RZ, 0x1c1f ;  /* 0x001c1fff2c2e7589 */ /* 0x000e2200000e0000 */
[-C--:B------:R-:W-:Y:S01]  /*13c10*/  FMUL.FTZ R24, R36, R56.reuse ;  /* 0x0000003824187220 */ /* 0x080fe20000410000 */
[----:B------:R-:W-:Y:S01]  /*13c20*/  IADD3 R3, -R37, 0x1, RZ ;  /* 0x0000000125037810 */ /* 0x000fe20007ffe1ff */
[-C--:B------:R-:W-:Y:S01]  /*13c30*/  FMUL.FTZ R36, R38, R56.reuse ;  /* 0x0000003826247220 */ /* 0x080fe20000410000 */
[----:B------:R-:W-:Y:S01]  /*13c40*/  IMAD.IADD R32, R31, 0x1, -R32 ;  /* 0x000000011f207824 */ /* 0x000fe200078e0a20 */
        /* <DEDUP_REMOVED lines=9> */
[-C--:B---3--:R-:W-:Y:S01]  /*13ce0*/  FMUL.FTZ R24, R43, R56.reuse ;  /* 0x000000382b187220 */ /* 0x088fe20000410000 */
[-C--:B------:R-:W-:Y:S01]  /*13cf0*/  FMUL.FTZ R48, R48, R56.reuse ;  /* 0x0000003830307220 */ /* 0x080fe20000410000 */
[-C--:B------:R-:W-:Y:S01]  /*13d00*/  FMUL.FTZ R49, R49, R56.reuse ;  /* 0x0000003831317220 */ /* 0x080fe20000410000 */
[----:B------:R-:W-:Y:S01]  /*13d10*/  FMUL.FTZ R55, R55, R56 ;  /* 0x0000003837377220 */ /* 0x000fe20000410000 */
[----:B------:R-:W-:Y:S01]  /*13d20*/  IMAD R3, R32, -0x2, R3 ;  /* 0xfffffffe20037824 */ /* 0x000fe200078e0203 */
[----:B------:R-:W3:Y:S04]  /*13d30*/  MUFU.TANH R11, R11 ;  /* 0x0000000b000b7308 */ /* 0x000ee80000002400 */
        /* <DEDUP_REMOVED lines=20> */
[----:B------:R0:W0:Y:S08]  /*13e80*/  MUFU.TANH R43, R49 ;  /* 0x00000031002b7308 */ /* 0x0000300000002400 */
        /* <DEDUP_REMOVED lines=22> */
.L_x_3587:
[----:B------:R-:W-:-:S13]  /*13ff0*/  ISETP.NE.AND P0, PT, R13, 0x1, PT ;  /* 0x000000010d00780c */ /* 0x000fda0003f05270 */
[----:B------:R-:W-:-:S05]  /*14000*/  @P0 IMAD.HI.U32 R12, R6, R14, RZ ;  /* 0x0000000e060c0227 */ /* 0x000fca00078e00ff */
[----:B------:R-:W-:-:S07]  /*14010*/  @P0 SHF.R.U32.HI R6, RZ, R15, R12 ;  /* 0x0000000fff060219 */ /* 0x000fce000001160c */
.L_x_3588:
[----:B------:R-:W-:Y:S05]  /*14020*/  BSYNC B1 ;  /* 0x0000000000017941 */ /* 0x000fea0003800000 */
.L_x_3586:
[----:B------:R-:W-:-:S04]  /*14030*/  IMAD R7, R6, R13, -R37 ;  /* 0x0000000d06077224 */ /* 0x000fc800078e0a25 */
[----:B------:R-:W-:-:S05]  /*14040*/  IMAD R6, R32, -0x2, R7 ;  /* 0xfffffffe20067824 */ /* 0x000fca00078e0207 */
[----:B------:R-:W-:Y:S02]  /*14050*/  VIMNMX R3, R3, R6, !PT ;  /* 0x0000000603037248 */ /* 0x000fe40007fe0100 */
[----:B------:R-:W-:-:S07]  /*14060*/  VIADDMNMX R2, R6, R13, R2, PT ;  /* 0x0000000d06027246 */ /* 0x000fce0003800102 */
.L_x_3585:
[----:B------:R-:W-:Y:S05]  /*14070*/  BSYNC B0 ;  /* 0x0000000000007941 */ /* 0x000fea0003800000 */
.L_x_3584:
        /* <DEDUP_REMOVED lines=15> */
[--C-:B0-----:R-:W-:Y:S01]  /*14170*/  IMAD.IADD R6, R30, 0x1, R44.reuse ;  /* 0x000000011e067824 */ /* 0x101fe200078e022c */
[----:B------:R-:W-:Y:S01]  /*14180*/  ISETP.GT.AND P3, PT, R3, 0x9, !P5 ;  /* 0x000000090300780c */ /* 0x000fe20006f64270 */
[----:B------:R-:W-:Y:S01]  /*14190*/  IMAD.IADD R7, R31, 0x1, R44 ;  /* 0x000000011f077824 */ /* 0x000fe200078e022c */
[----:B------:R-:W-:Y:S02]  /*141a0*/  ISETP.GE.AND P4, PT, R40, 0x12, PT ;  /* 0x000000122800780c */ /* 0x000fe40003f86270 */
[----:B------:R-:W-:Y:S02]  /*141b0*/  FSEL R117, R117, -INF , !P2 ;  /* 0xff80000075757808 */ /* 0x000fe40005000000 */
[----:B------:R-:W-:Y:S02]  /*141c0*/  ISETP.LT.OR P3, PT, R2, 0xa, P3 ;  /* 0x0000000a0200780c */ /* 0x000fe40001f61670 */
[----:B------:R-:W-:-:S02]  /*141d0*/  ISETP.GT.AND P2, PT, R3, 0x11, !P4 ;  /* 0x000000110300780c */ /* 0x000fc40006744270 */
[----:B------:R-:W-:Y:S02]  /*141e0*/  FSEL R69, R69, -INF , !P3 ;  /* 0xff80000045457808 */ /* 0x000fe40005800000 */
[----:B------:R-:W-:Y:S02]  /*141f0*/  ISETP.LT.OR P2, PT, R2, 0x12, P2 ;  /* 0x000000120200780c */ /* 0x000fe40001741670 */
[----:B------:R-:W-:Y:S02]  /*14200*/  ISETP.GE.AND P3, PT, R40, 0x19, PT ;  /* 0x000000192800780c */ /* 0x000fe40003f66270 */
[----:B-1----:R-:W-:Y:S02]  /*14210*/  FSEL R67, R67, -INF , !P2 ;  /* 0xff80000043437808 */ /* 0x002fe40005000000 */
        /* <DEDUP_REMOVED lines=50> */
[----:B------:R-:W-:-:S04]  /*14540*/  ISETP.LT.OR P6, PT, R2, 0x3a, P6 ;  /* 0x0000003a0200780c */ /* 0x000fc800037c1670 */
        /* <DEDUP_REMOVED lines=13> */
.L_x_3592:
[----:B------:R-:W-:-:S13]  /*14620*/  ISETP.NE.AND P6, PT, R13, 0x1, PT ;  /* 0x000000010d00780c */ /* 0x000fda0003fc5270 */
[----:B------:R-:W-:-:S05]  /*14630*/  @P6 IMAD.HI.U32 R14, R4, R14, RZ ;  /* 0x0000000e040e6227 */ /* 0x000fca00078e00ff */
[----:B------:R-:W-:-:S07]  /*14640*/  @P6 SHF.R.U32.HI R4, RZ, R15, R14 ;  /* 0x0000000fff046219 */ /* 0x000fce000001160e */
.L_x_3593:
[----:B------:R-:W-:Y:S05]  /*14650*/  BSYNC B1 ;  /* 0x0000000000017941 */ /* 0x000fea0003800000 */
.L_x_3591:
[----:B------:R-:W-:-:S04]  /*14660*/  IMAD R3, R4, R13, -R37 ;  /* 0x0000000d04037224 */ /* 0x000fc800078e0a25 */
[----:B------:R-:W-:-:S05]  /*14670*/  IMAD R32, R32, -0x2, R3 ;  /* 0xfffffffe20207824 */ /* 0x000fca00078e0203 */
[----:B------:R-:W-:Y:S02]  /*14680*/  VIADDMNMX R6, R32, R13, R6, PT ;  /* 0x0000000d20067246 */ /* 0x000fe40003800106 */
[----:B------:R-:W-:-:S07]  /*14690*/  VIMNMX R7, R7, R32, !PT ;  /* 0x0000002007077248 */ /* 0x000fce0007fe0100 */
.L_x_3590:
[----:B------:R-:W-:Y:S05]  /*146a0*/  BSYNC B0 ;  /* 0x0000000000007941 */ /* 0x000fea0003800000 */
.L_x_3589:
[C---:B------:R-:W-:Y:S02]  /*146b0*/  ISETP.GT.AND P0, PT, R7.reuse, 0x1, !P0 ;  /* 0x000000010700780c */ /* 0x040fe40004704270 */
        /* <DEDUP_REMOVED lines=15> */
[----:B------:R-:W-:Y:S02]  /*147b0*/  ISETP.NE.AND P0, PT, R21, RZ, PT ;  /* 0x000000ff1500720c */ /* 0x000fe40003f05270 */
[----:B------:R-:W2:Y:S02]  /*147c0*/  LDL.64 R20, [R1+0x1e0] ;  /* 0x0001e00001147983 */ /* 0x000ea40000100a00 */
        /* <DEDUP_REMOVED lines=21> */
[----:B------:R-:W3:Y:S01]  /*14920*/  LDL R12, [R1+0x200] ;  /* 0x00020000010c7983 */ /* 0x000ee20000100800 */
        /* <DEDUP_REMOVED lines=12> */
[C---:B------:R-:W-:Y:S02]  /*149f0*/  ISETP.LT.OR P4, PT, R6.reuse, 0x32, P4 ;  /* 0x000000320600780c */ /* 0x040fe40002781670 */
[----:B------:R-:W-:Y:S02]  /*14a00*/  FSEL R173, R173, -INF , !P3 ;  /* 0xff800000adad7808 */ /* 0x000fe40005800000 */
[----:B------:R-:W-:Y:S02]  /*14a10*/  ISETP.GT.AND P6, PT, R7, 0x39, !P6 ;  /* 0x000000390700780c */ /* 0x000fe400077c4270 */
[C---:B------:R-:W-:Y:S02]  /*14a20*/  ISETP.LT.OR P5, PT, R6.reuse, 0x39, P5 ;  /* 0x000000390600780c */ /* 0x040fe40002fa1670 */
[----:B------:R-:W-:Y:S02]  /*14a30*/  FSEL R33, R33, -INF , !P4 ;  /* 0xff80000021217808 */ /* 0x000fe40006000000 */
[----:B------:R-:W-:-:S02]  /*14a40*/  ISETP.LT.OR P6, PT, R6, 0x3a, P6 ;  /* 0x0000003a0600780c */ /* 0x000fc400037c1670 */
[----:B------:R-:W-:Y:S02]  /*14a50*/  FSEL R175, R54, -INF , !P5 ;  /* 0xff80000036af7808 */ /* 0x000fe40006800000 */
[----:B------:R-:W-:Y:S02]  /*14a60*/  FSEL R32, R29, -INF , !P6 ;  /* 0xff8000001d207808 */ /* 0x000fe40007000000 */
[----:B--2---:R-:W-:-:S04]  /*14a70*/  FMNMX.FTZ R2, R73, R20, !PT ;  /* 0x0000001449027209 */ /* 0x004fc80007810000 */
        /* <DEDUP_REMOVED lines=29> */
[----:B------:R-:W-:Y:S01]  /*14c50*/  FMNMX.FTZ R7, R175, R2, !PT ;  /* 0x00000002af077209 */ /* 0x000fe20007810000 */
[----:B------:R-:W2:Y:S03]  /*14c60*/  LDL.64 R4, [R1+0x1f0] ;  /* 0x0001f00001047983 */ /* 0x000ea60000100a00 */
[----:B------:R-:W-:Y:S01]  /*14c70*/  FMNMX.FTZ R7, R32, R7, !PT ;  /* 0x0000000720077209 */ /* 0x000fe20007810000 */
[----:B------:R-:W0:Y:S04]  /*14c80*/  SHFL.BFLY PT, R3, R6, 0x2, 0x1f ;  /* 0x0c401f0006037f89 */ /* 0x000e2800000e0000 */
[----:B------:R-:W-:Y:S04]  /*14c90*/  STL.64 [R1+0x1e0], R6 ;  /* 0x0001e00601007387 */ /* 0x000fe80000100a00 */
[----:B------:R-:W4:Y:S01]  /*14ca0*/  LDL R14, [R1+0x1e4] ;  /* 0x0001e400010e7983 */ /* 0x000f220000100800 */
[----:B0-----:R-:W-:-:S05]  /*14cb0*/  FMNMX.FTZ R8, R6, R3, !PT ;  /* 0x0000000306087209 */ /* 0x001fca0007810000 */
[----:B------:R-:W0:Y:S02]  /*14cc0*/  SHFL.BFLY PT, R3, R8, 0x1, 0x1f ;  /* 0x0c201f0008037f89 */ /* 0x000e2400000e0000 */
[----:B0-----:R-:W-:Y:S02]  /*14cd0*/  FMNMX.FTZ R10, R8, R3, !PT ;  /* 0x00000003080a7209 */ /* 0x001fe40007810000 */
[----:B------:R-:W5:Y:S04]  /*14ce0*/  LDL.64 R2, [R1+0xb8] ;  /* 0x0000b80001027983 */ /* 0x000f680000100a00 */
[----:B------:R-:W-:Y:S04]  /*14cf0*/  STL [R1+0x1e0], R10 ;  /* 0x0001e00a01007387 */ /* 0x000fe80000100800 */
[----:B------:R-:W3:Y:S04]  /*14d00*/  LDL R13, [R1+0x1e0] ;  /* 0x0001e000010d7983 */ /* 0x000ee80000100800 */
[----:B----4-:R-:W0:Y:S02]  /*14d10*/  SHFL.BFLY PT, R11, R14, 0x2, 0x1f ;  /* 0x0c401f000e0b7f89 */ /* 0x010e2400000e0000 */
[----:B0-----:R-:W-:-:S05]  /*14d20*/  FMNMX.FTZ R11, R11, R14, !PT ;  /* 0x0000000e0b0b7209 */ /* 0x001fca0007810000 */
[----:B------:R-:W0:Y:S02]  /*14d30*/  SHFL.BFLY PT, R6, R11, 0x1, 0x1f ;  /* 0x0c201f000b067f89 */ /* 0x000e2400000e0000 */
[----:B0-----:R-:W-:Y:S02]  /*14d40*/  FMNMX.FTZ R6, R11, R6, !PT ;  /* 0x000000060b067209 */ /* 0x001fe40007810000 */
[----:B---3--:R-:W-:-:S04]  /*14d50*/  FSETP.NEU.FTZ.AND P0, PT, R13, -INF , PT ;  /* 0xff8000000d00780b */ /* 0x008fc80003f1d000 */
[----:B------:R-:W-:Y:S02]  /*14d60*/  FSEL R7, R13, RZ, P0 ;  /* 0x000000ff0d077208 */ /* 0x000fe40000000000 */
[----:B------:R-:W-:-:S04]  /*14d70*/  FSETP.NEU.FTZ.AND P0, PT, R6, -INF , PT ;  /* 0xff8000000600780b */ /* 0x000fc80003f1d000 */
[----:B------:R-:W-:Y:S01]  /*14d80*/  FSEL R8, R6, RZ, P0 ;  /* 0x000000ff06087208 */ /* 0x000fe20000000000 */
[----:B------:R-:W-:-:S04]  /*14d90*/  FADD.FTZ R7, R20, -R7 ;  /* 0x8000000714077221 */ /* 0x000fc80000010000 */
[----:B------:R-:W-:Y:S01]  /*14da0*/  FADD.FTZ R21, R21, -R8 ;  /* 0x8000000815157221 */ /* 0x000fe20000010000 */
[----:B------:R-:W-:-:S03]  /*14db0*/  FMUL.FTZ R7, R7, R12 ;  /* 0x0000000c07077220 */ /* 0x000fc60000410000 */
[----:B------:R-:W-:Y:S01]  /*14dc0*/  FMUL.FTZ R21, R12, R21 ;  /* 0x000000150c157220 */ /* 0x000fe20000410000 */
[----:B------:R-:W2:Y:S08]  /*14dd0*/  MUFU.EX2 R131, R7 ;  /* 0x0000000700837308 */ /* 0x000eb00000000800 */
[----:B------:R-:W0:Y:S01]  /*14de0*/  MUFU.EX2 R130, R21 ;  /* 0x0000001500827308 */ /* 0x000e220000000800 */
[----:B------:R1:W-:Y:S01]  /*14df0*/  STL [R1+0x1e4], R6 ;  /* 0x0001e40601007387 */ /* 0x0003e20000100800 */
[----:B--2---:R-:W-:Y:S01]  /*14e00*/  FMUL.FTZ R4, R131, R4 ;  /* 0x0000000483047220 */ /* 0x004fe20000410000 */
[----:B0-----:R-:W-:-:S05]  /*14e10*/  FMUL.FTZ R5, R5, R130 ;  /* 0x0000008205057220 */ /* 0x001fca0000410000 */
[----:B------:R1:W-:Y:S04]  /*14e20*/  STL.64 [R1+0x1f0], R4 ;  /* 0x0001f00401007387 */ /* 0x0003e80000100a00 */
[----:B-----5:R-:W2:Y:S01]  /*14e30*/  LD.E R8, desc[UR46][R2.64+0x4] ;  /* 0x0000042e02087980 */ /* 0x020ea2000c101900 */
[----:B------:R-:W-:Y:S01]  /*14e40*/  BSSY B0, `(.L_x_3594) ;  /* 0x000000c000007945 */ /* 0x000fe20003800000 */
[----:B--2---:R-:W-:-:S13]  /*14e50*/  ISETP.NE.AND P0, PT, R8, RZ, PT ;  /* 0x000000ff0800720c */ /* 0x004fda0003f05270 */
[----:B-1----:R-:W-:Y:S05]  /*14e60*/  @P0 BRA `(.L_x_3595) ;  /* 0x0000000000240947 */ /* 0x002fea0003800000 */
        /* <DEDUP_REMOVED lines=9> */
.L_x_3595:
[----:B------:R-:W-:Y:S05]  /*14f00*/  BSYNC B0 ;  /* 0x0000000000007941 */ /* 0x000fea0003800000 */
.L_x_3594:
        /* <DEDUP_REMOVED lines=9> */
.L_x_3597:
[----:B------:R-:W-:Y:S05]  /*14fa0*/  BSYNC B0 ;  /* 0x0000000000007941 */ /* 0x000fea0003800000 */
.L_x_3596:
[----:B------:R-:W0:Y:S04]  /*14fb0*/  LDL R46, [R1+0x200] ;  /* 0x00020000012e7983 */ /* 0x000e280000100800 */
[----:B------:R-:W0:Y:S04]  /*14fc0*/  LDL.64 R30, [R1+0x1e0] ;  /* 0x0001e000011e7983 */ /* 0x000e280000100a00 */
[----:B------:R-:W2:Y:S04]  /*14fd0*/  LDL.64 R6, [R1+0x1f0] ;  /* 0x0001f00001067983 */ /* 0x000ea80000100a00 */
[----:B------:R-:W3:Y:S04]  /*14fe0*/  LDL.64 R28, [R1+0x400] ;  /* 0x00040000011c7983 */ /* 0x000ee80000100a00 */
[----:B------:R-:W4:Y:S04]  /*14ff0*/  LDL.64 R26, [R1+0x408] ;  /* 0x00040800011a7983 */ /* 0x000f280000100a00 */
        /* <DEDUP_REMOVED lines=26> */
[----:B------:R-:W2:Y:S01]  /*151a0*/  LDL R144, [R1+0x1c8] ;  /* 0x0001c80001907983 */ /* 0x000ea20000100800 */
[C---:B0-----:R-:W-:Y:S01]  /*151b0*/  FMUL.FTZ R4, R30.reuse, R46 ;  /* 0x0000002e1e047220 */ /* 0x041fe20000410000 */
[----:B------:R-:W-:-:S04]  /*151c0*/  FSETP.NEU.FTZ.AND P0, PT, R30, -INF , PT ;  /* 0xff8000001e00780b */ /* 0x000fc80003f1d000 */
[----:B------:R-:W-:Y:S02]  /*151d0*/  FSEL R8, R4, RZ, P0 ;  /* 0x000000ff04087208 */ /* 0x000fe40000000000 */
[----:B------:R-:W2:Y:S01]  /*151e0*/  LDL.64 R4, [R1+0x238] ;  /* 0x0002380001047983 */ /* 0x000ea20000100a00 */
[CC--:B------:R-:W-:Y:S01]  /*151f0*/  FMUL.FTZ R30, R31.reuse, R46.reuse ;  /* 0x0000002e1f1e7220 */ /* 0x0c0fe20000410000 */
[----:B------:R-:W-:Y:S01]  /*15200*/  FSETP.NEU.FTZ.AND P0, PT, R31, -INF , PT ;  /* 0xff8000001f00780b */ /* 0x000fe20003f1d000 */
[----:B------:R-:W-:-:S03]  /*15210*/  FFMA.FTZ R23, R39, R46, -R8 ;  /* 0x0000002e27177223 */ /* 0x000fc60000010808 */
[----:B------:R-:W-:Y:S01]  /*15220*/  FSEL R39, R30, RZ, P0 ;  /* 0x000000ff1e277208 */ /* 0x000fe20000000000 */
        /* <DEDUP_REMOVED lines=23> */
[-C--:B------:R-:W-:Y:S01]  /*153a0*/  FFMA.FTZ R174, R41, R46.reuse, -R8 ;  /* 0x0000002e29ae7223 */ /* 0x080fe20000010808 */
        /* <DEDUP_REMOVED lines=8> */
[----:B------:R-:W-:Y:S01]  /*15430*/  FFMA.FTZ R175, R175, R46, -R39 ;  /* 0x0000002eafaf7223 */ /* 0x000fe20000010827 */
[C---:B---3--:R-:W-:Y:S01]  /*15440*/  FMUL.FTZ R29, R131.reuse, R29 ;  /* 0x0000001d831d7220 */ /* 0x048fe20000410000 */
[C---:B------:R-:W-:Y:S01]  /*15450*/  FMUL.FTZ R28, R131.reuse, R28 ;  /* 0x0000001c831c7220 */ /* 0x040fe20000410000 */
[C---:B----4-:R-:W-:Y:S01]  /*15460*/  FMUL.FTZ R27, R130.reuse, R27 ;  /* 0x0000001b821b7220 */ /* 0x050fe20000410000 */
[----:B------:R-:W-:Y:S01]  /*15470*/  FMUL.FTZ R26, R130, R26 ;  /* 0x0000001a821a7220 */ /* 0x000fe20000410000 */
[C---:B--2---:R-:W-:Y:S01]  /*15480*/  FMUL.FTZ R25, R131.reuse, R25 ;  /* 0x0000001983197220 */ /* 0x044fe20000410000 */
[----:B------:R-:W2:Y:S01]  /*15490*/  MUFU.EX2 R167, R167 ;  /* 0x000000a700a77308 */ /* 0x000ea20000000800 */
[C---:B------:R-:W-:Y:S01]  /*154a0*/  FMUL.FTZ R24, R131.reuse, R24 ;  /* 0x0000001883187220 */ /* 0x040fe20000410000 */
[C---:B------:R-:W-:Y:S01]  /*154b0*/  FMUL.FTZ R13, R131.reuse, R13 ;  /* 0x0000000d830d7220 */ /* 0x040fe20000410000 */
[C---:B------:R-:W-:Y:S01]  /*154c0*/  FMUL.FTZ R12, R131.reuse, R12 ;  /* 0x0000000c830c7220 */ /* 0x040fe20000410000 */
[C---:B------:R-:W-:Y:S01]  /*154d0*/  FMUL.FTZ R21, R131.reuse, R21 ;  /* 0x0000001583157220 */ /* 0x040fe20000410000 */
[C---:B------:R-:W-:Y:S01]  /*154e0*/  FMUL.FTZ R20, R131.reuse, R20 ;  /* 0x0000001483147220 */ /* 0x040fe20000410000 */
[C---:B------:R-:W-:Y:S01]  /*154f0*/  FMUL.FTZ R15, R131.reuse, R15 ;  /* 0x0000000f830f7220 */ /* 0x040fe20000410000 */
[----:B------:R-:W-:Y:S01]  /*15500*/  FMUL.FTZ R14, R131, R14 ;  /* 0x0000000e830e7220 */ /* 0x000fe20000410000 */
[----:B------:R-:W3:Y:S01]  /*15510*/  MUFU.EX2 R120, R120 ;  /* 0x0000007800787308 */ /* 0x000ee20000000800 */
[----:B0-----:R-:W-:Y:S01]  /*15520*/  FADD.FTZ R8, R129, R7 ;  /* 0x0000000781087221 */ /* 0x001fe20000010000 */
[----:B------:R-:W-:Y:S01]  /*15530*/  FADD.FTZ R6, R164, R6 ;  /* 0x00000006a4067221 */ /* 0x000fe20000010000 */
[C---:B------:R-:W-:Y:S01]  /*15540*/  FMUL.FTZ R11, R131.reuse, R11 ;  /* 0x0000000b830b7220 */ /* 0x040fe20000410000 */
[C---:B------:R-:W-:Y:S01]  /*15550*/  FMUL.FTZ R10, R131.reuse, R10 ;  /* 0x0000000a830a7220 */ /* 0x040fe20000410000 */
[C---:B------:R-:W-:Y:S01]  /*15560*/  FMUL.FTZ R95, R131.reuse, R95 ;  /* 0x0000005f835f7220 */ /* 0x040fe20000410000 */
[C---:B------:R-:W-:Y:S01]  /*15570*/  FMUL.FTZ R94, R131.reuse, R94 ;  /* 0x0000005e835e7220 */ /* 0x040fe20000410000 */
[C---:B------:R-:W-:Y:S01]  /*15580*/  FMUL.FTZ R97, R131.reuse, R97 ;  /* 0x0000006183617220 */ /* 0x040fe20000410000 */
[----:B------:R-:W0:Y:S01]  /*15590*/  MUFU.EX2 R128, R128 ;  /* 0x0000008000807308 */ /* 0x000e220000000800 */
[C---:B------:R-:W-:Y:S01]  /*155a0*/  FMUL.FTZ R96, R131.reuse, R96 ;  /* 0x0000006083607220 */ /* 0x040fe20000410000 */
[C---:B------:R-:W-:Y:S01]  /*155b0*/  FMUL.FTZ R99, R131.reuse, R99 ;  /* 0x0000006383637220 */ /* 0x040fe20000410000 */
[C---:B------:R-:W-:Y:S01]  /*155c0*/  FMUL.FTZ R98, R131.reuse, R98 ;  /* 0x0000006283627220 */ /* 0x040fe20000410000 */
[C---:B------:R-:W-:Y:S01]  /*155d0*/  FMUL.FTZ R107, R131.reuse, R107 ;  /* 0x0000006b836b7220 */ /* 0x040fe20000410000 */
[----:B------:R-:W-:Y:S01]  /*155e0*/  FMUL.FTZ R106, R131, R106 ;  /* 0x0000006a836a7220 */ /* 0x000fe20000410000 */
[C---:B------:R-:W-:Y:S01]  /*155f0*/  FMUL.FTZ R105, R130.reuse, R105 ;  /* 0x0000006982697220 */ /* 0x040fe20000410000 */
[C---:B------:R-:W-:Y:S01]  /*15600*/  FMUL.FTZ R104, R130.reuse, R104 ;  /* 0x0000006882687220 */ /* 0x040fe20000410000 */
[----:B------:R-:W4:Y:S01]  /*15610*/  MUFU.EX2 R166, R166 ;  /* 0x000000a600a67308 */ /* 0x000f220000000800 */
[----:B-1----:R-:W-:Y:S01]  /*15620*/  FADD.FTZ R8, R165, R8 ;  /* 0x00000008a5087221 */ /* 0x002fe20000010000 */
[----:B------:R-:W-:Y:S01]  /*15630*/  FADD.FTZ R7, R121, R6 ;  /* 0x0000000679077221 */ /* 0x000fe20000010000 */
[C---:B------:R-:W-:Y:S01]  /*15640*/  FMUL.FTZ R109, R130.reuse, R103 ;  /* 0x00000067826d7220 */ /* 0x040fe20000410000 */
[----:B------:R-:W-:Y:S01]  /*15650*/  FMUL.FTZ R108, R130, R102 ;  /* 0x00000066826c7220 */ /* 0x000fe20000410000 */
[----:B------:R-:W4:Y:S03]  /*15660*/  LDL.64 R68, [R1+0x340] ;  /* 0x0003400001447983 */ /* 0x000f260000100a00 */
[----:B------:R-:W1:Y:S01]  /*15670*/  MUFU.EX2 R169, R169 ;  /* 0x000000a900a97308 */ /* 0x000e620000000800 */
[----:B------:R-:W4:Y:S04]  /*15680*/  LDL.64 R72, [R1+0x370] ;  /* 0x0003700001487983 */ /* 0x000f280000100a00 */
[----:B------:R-:W4:Y:S03]  /*15690*/  LDL.64 R70, [R1+0x380] ;  /* 0x0003800001467983 */ /* 0x000f260000100a00 */
[----:B------:R-:W1:Y:S01]  /*156a0*/  MUFU.EX2 R117, R117 ;  /* 0x0000007500757308 */ /* 0x000e620000000800 */
[----:B--2---:R-:W-:Y:S01]  /*156b0*/  FADD.FTZ R31, R167, R8 ;  /* 0x00000008a71f7221 */ /* 0x004fe20000010000 */
[----:B---3--:R-:W-:Y:S01]  /*156c0*/  FADD.FTZ R7, R120, R7 ;  /* 0x0000000778077221 */ /* 0x008fe20000010000 */
[----:B------:R-:W2:Y:S04]  /*156d0*/  LDL.64 R58, [R1+0x390] ;  /* 0x00039000013a7983 */ /* 0x000ea80000100a00 */
[----:B------:R-:W3:Y:S01]  /*156e0*/  LDL.64 R66, [R1+0x3a0] ;  /* 0x0003a00001427983 */ /* 0x000ee20000100a00 */
[----:B------:R-:W1:Y:S03]  /*156f0*/  MUFU.EX2 R127, R127 ;  /* 0x0000007f007f7308 */ /* 0x000e660000000800 */
[----:B------:R-:W3:Y:S04]  /*15700*/  LDL.64 R48, [R1+0x3e0] ;  /* 0x0003e00001307983 */ /* 0x000ee80000100a00 */
[----:B------:R-:W3:Y:S01]  /*15710*/  LDL.64 R64, [R1+0x3b0] ;  /* 0x0003b00001407983 */ /* 0x000ee20000100a00 */
[----:B------:R-:W1:Y:S01]  /*15720*/  MUFU.EX2 R168, R168 ;  /* 0x000000a800a87308 */ /* 0x000e620000000800 */
[----:B0-----:R-:W-:Y:S01]  /*15730*/  FADD.FTZ R8, R128, R31 ;  /* 0x0000001f80087221 */ /* 0x001fe20000010000 */
[----:B----4-:R-:W-:Y:S01]  /*15740*/  FADD.FTZ R6, R166, R7 ;  /* 0x00000007a6067221 */ /* 0x010fe20000010000 */
[----:B------:R-:W4:Y:S04]  /*15750*/  LDL.64 R62, [R1+0x3c0] ;  /* 0x0003c000013e7983 */ /* 0x000f280000100a00 */
[----:B------:R-:W4:Y:S01]  /*15760*/  LDL.64 R60, [R1+0x3d0] ;  /* 0x0003d000013c7983 */ /* 0x000f220000100a00 */
[----:B------:R-:W0:Y:S03]  /*15770*/  MUFU.EX2 R171, R171 ;  /* 0x000000ab00ab7308 */ /* 0x000e260000000800 */
[----:B------:R-:W4:Y:S04]  /*15780*/  LDL.64 R56, [R1+0x3f0] ;  /* 0x0003f00001387983 */ /* 0x000f280000100a00 */
[----:B------:R-:W4:Y:S01]  /*15790*/  LDL.64 R54, [R1+0x248] ;  /* 0x0002480001367983 */ /* 0x000f220000100a00 */
[----:B------:R-:W0:Y:S01]  /*157a0*/  MUFU.EX2 R116, R116 ;  /* 0x0000007400747308 */ /* 0x000e220000000800 */
[----:B-1----:R-:W-:Y:S01]  /*157b0*/  FADD.FTZ R8, R169, R8 ;  /* 0x00000008a9087221 */ /* 0x002fe20000010000 */
[----:B------:R-:W-:Y:S01]  /*157c0*/  FADD.FTZ R7, R117, R6 ;  /* 0x0000000675077221 */ /* 0x000fe20000010000 */
[----:B------:R-:W4:Y:S04]  /*157d0*/  LDL.64 R52, [R1+0x258] ;  /* 0x0002580001347983 */ /* 0x000f280000100a00 */
[----:B------:R-:W4:Y:S01]  /*157e0*/  LDL.64 R50, [R1+0x268] ;  /* 0x0002680001327983 */ /* 0x000f220000100a00 */
[----:B------:R-:W1:Y:S08]  /*157f0*/  MUFU.EX2 R126, R126 ;  /* 0x0000007e007e7308 */ /* 0x000e700000000800 */
[----:B------:R-:W1:Y:S01]  /*15800*/  MUFU.EX2 R170, R170 ;  /* 0x000000aa00aa7308 */ /* 0x000e620000000800 */
[----:B------:R-:W-:Y:S01]  /*15810*/  FADD.FTZ R6, R127, R8 ;  /* 0x000000087f067221 */ /* 0x000fe20000010000 */
[----:B------:R-:W-:Y:S01]  /*15820*/  FADD.FTZ R7, R168, R7 ;  /* 0x00000007a8077221 */ /* 0x000fe20000010000 */
[----:B------:R-:W4:Y:S04]  /*15830*/  LDL.64 R44, [R1+0x298] ;  /* 0x00029800012c7983 */ /* 0x000f280000100a00 */
[----:B------:R-:W4:Y:S01]  /*15840*/  LDL.64 R40, [R1+0x2b8] ;  /* 0x0002b80001287983 */ /* 0x000f220000100a00 */
[----:B------:R-:W1:Y:S08]  /*15850*/  MUFU.EX2 R177, R177 ;  /* 0x000000b100b17308 */ /* 0x000e700000000800 */
[----:B------:R-:W1:Y:S01]  /*15860*/  MUFU.EX2 R125, R125 ;  /* 0x0000007d007d7308 */ /* 0x000e620000000800 */
[----:B0-----:R-:W-:Y:S01]  /*15870*/  FADD.FTZ R31, R171, R6 ;  /* 0x00000006ab1f7221 */ /* 0x001fe20000010000 */
[----:B------:R-:W-:Y:S01]  /*15880*/  FADD.FTZ R7, R116, R7 ;  /* 0x0000000774077221 */ /* 0x000fe20000010000 */
[----:B------:R-:W4:Y:S04]  /*15890*/  LDL.64 R42, [R1+0x2a8] ;  /* 0x0002a800012a7983 */ /* 0x000f280000100a00 */
[----:B------:R-:W4:Y:S01]  /*158a0*/  LDL.64 R36, [R1+0x2d8] ;  /* 0x0002d80001247983 */ /* 0x000f220000100a00 */
[----:B------:R-:W0:Y:S08]  /*158b0*/  MUFU.EX2 R124, R124 ;  /* 0x0000007c007c7308 */ /* 0x000e300000000800 */
[----:B------:R-:W0:Y:S01]  /*158c0*/  MUFU.EX2 R176, R176 ;  /* 0x000000b000b07308 */ /* 0x000e220000000800 */
[----:B-1----:R-:W-:Y:S01]  /*158d0*/  FADD.FTZ R30, R126, R31 ;  /* 0x0000001f7e1e7221 */ /* 0x002fe20000010000 */
[----:B------:R-:W-:Y:S01]  /*158e0*/  FADD.FTZ R6, R170, R7 ;  /* 0x00000007aa067221 */ /* 0x000fe20000010000 */
[----:B------:R-:W4:Y:S05]  /*158f0*/  LDL.64 R34, [R1+0x2e8] ;  /* 0x0002e80001227983 */ /* 0x000f2a0000100a00 */
[----:B------:R-:W1:Y:S01]  /*15900*/  MUFU.EX2 R122, R122 ;  /* 0x0000007a007a7308 */ /* 0x000e620000000800 */
[----:B------:R-:W-:-:S07]  /*15910*/  FFMA.FTZ R8, R33, R46, -R39 ;  /* 0x0000002e21087223 */ /* 0x000fce0000010827 */
[----:B------:R-:W1:Y:S01]  /*15920*/  MUFU.EX2 R123, R123 ;  /* 0x0000007b007b7308 */ /* 0x000e620000000800 */
[----:B------:R-:W-:Y:S01]  /*15930*/  FADD.FTZ R31, R177, R30 ;  /* 0x0000001eb11f7221 */ /* 0x000fe20000010000 */
[----:B------:R-:W-:Y:S01]  /*15940*/  FADD.FTZ R7, R125, R6 ;  /* 0x000000067d077221 */ /* 0x000fe20000010000 */
[----:B------:R-:W4:Y:S05]  /*15950*/  LDL.64 R102, [R1+0x3b8] ;  /* 0x0003b80001667983 */ /* 0x000f2a0000100a00 */
[----:B------:R-:W-:Y:S08]  /*15960*/  MUFU.EX2 R178, R178 ;  /* 0x000000b200b27308 */ /* 0x000ff00000000800 */
[----:B------:R-:W1:Y:S01]  /*15970*/  MUFU.EX2 R179, R179 ;  /* 0x000000b300b37308 */ /* 0x000e620000000800 */
[----:B0-----:R-:W-:Y:S01]  /*15980*/  FADD.FTZ R31, R124, R31 ;  /* 0x0000001f7c1f7221 */ /* 0x001fe20000010000 */
[----:B------:R-:W-:-:S06]  /*15990*/  FADD.FTZ R6, R176, R7 ;  /* 0x00000007b0067221 */ /* 0x000fcc0000010000 */
[----:B------:R-:W-:Y:S01]  /*159a0*/  MUFU.EX2 R191, R191 ;  /* 0x000000bf00bf7308 */ /* 0x000fe20000000800 */
[----:B------:R-:W-:-:S07]  /*159b0*/  FFMA.FTZ R7, R32, R46, -R39 ;  /* 0x0000002e20077223 */ /* 0x000fce0000010827 */
[----:B------:R-:W0:Y:S01]  /*159c0*/  MUFU.EX2 R173, R173 ;  /* 0x000000ad00ad7308 */ /* 0x000e220000000800 */
[----:B-1----:R-:W-:Y:S01]  /*159d0*/  FADD.FTZ R30, R122, R31 ;  /* 0x0000001f7a1e7221 */ /* 0x002fe20000010000 */
[----:B------:R-:W-:Y:S01]  /*159e0*/  FADD.FTZ R31, R123, R6 ;  /* 0x000000067b1f7221 */ /* 0x000fe20000010000 */
[----:B------:R-:W4:Y:S05]  /*159f0*/  LDL.64 R38, [R1+0x278] ;  /* 0x0002780001267983 */ /* 0x000f2a0000100a00 */
[----:B------:R-:W-:Y:S08]  /*15a00*/  MUFU.EX2 R172, R172 ;  /* 0x000000ac00ac7308 */ /* 0x000ff00000000800 */
        /* <DEDUP_REMOVED lines=8> */
[----:B------:R-:W0:Y:S08]  /*15a90*/  MUFU.EX2 R23, R23 ;  /* 0x0000001700177308 */ /* 0x000e300000000800 */
[----:B------:R-:W0:Y:S01]  /*15aa0*/  MUFU.EX2 R7, R7 ;  /* 0x0000000700077308 */ /* 0x000e220000000800 */
[----:B-1----:R-:W-:Y:S01]  /*15ab0*/  FADD.FTZ R6, R8, R33 ;  /* 0x0000002108067221 */ /* 0x002fe20000010000 */
[----:B------:R-:W-:Y:S01]  /*15ac0*/  FADD.FTZ R31, R172, R31 ;  /* 0x0000001fac1f7221 */ /* 0x000fe20000010000 */
[----:B------:R-:W4:Y:S02]  /*15ad0*/  LDL.64 R32, [R1+0x2f8] ;  /* 0x0002f80001207983 */ /* 0x000f240000100a00 */
[----:B------:R-:W-:Y:S01]  /*15ae0*/  FADD.FTZ R6, R175, R6 ;  /* 0x00000006af067221 */ /* 0x000fe20000010000 */
[----:B------:R-:W-:-:S04]  /*15af0*/  FADD.FTZ R30, R174, R31 ;  /* 0x0000001fae1e7221 */ /* 0x000fc80000010000 */
[----:B0-----:R-:W-:Y:S01]  /*15b00*/  FADD.FTZ R30, R23, R30 ;  /* 0x0000001e171e7221 */ /* 0x001fe20000010000 */
[----:B------:R-:W-:-:S05]  /*15b10*/  FADD.FTZ R31, R7, R6 ;  /* 0x00000006071f7221 */ /* 0x000fca0000010000 */
[----:B------:R0:W-:Y:S01]  /*15b20*/  STL.64 [R1+0x1f0], R30 ;  /* 0x0001f01e01007387 */ /* 0x0001e20000100a00 */
[----:B------:R-:W-:Y:S06]  /*15b30*/  BAR.SYNC.DEFER_BLOCKING 0xf, 0x100 ;  /* 0x03c4000000007b1d */ /* 0x000fec0000010000 */
[----:B0-----:R-:W4:Y:S01]  /*15b40*/  LDL.64 R30, [R1+0x308] ;  /* 0x00030800011e7983 */ /* 0x001f220000100a00 */
[C---:B------:R-:W-:Y:S01]  /*15b50*/  FMUL.FTZ R5, R130.reuse, R5 ;  /* 0x0000000582057220 */ /* 0x040fe20000410000 */
[C---:B------:R-:W-:Y:S02]  /*15b60*/  FMUL.FTZ R4, R130.reuse, R4 ;  /* 0x0000000482047220 */ /* 0x040fe40000410000 */
[----:B------:R-:W4:Y:S04]  /*15b70*/  LD.E.64 R92, desc[UR46][R2.64+0x8] ;  /* 0x0000082e025c7980 */ /* 0x000f28000c101b00 */
[----:B------:R-:W4:Y:S04]  /*15b80*/  LD.E.64 R2, desc[UR46][R2.64] ;  /* 0x0000002e02027980 */ /* 0x000f28000c101b00 */
[----:B------:R0:W-:Y:S04]  /*15b90*/  STL.64 [R1+0x400], R28 ;  /* 0x0004001c01007387 */ /* 0x0001e80000100a00 */
        /* <DEDUP_REMOVED lines=9> */
[----:B------:R-:W-:Y:S04]  /*15c30*/  STL.64 [R1+0x290], R106 ;  /* 0x0002906a01007387 */ /* 0x000fe80000100a00 */
[----:B------:R2:W-:Y:S04]  /*15c40*/  STL.64 [R1+0x218], R104 ;  /* 0x0002186801007387 */ /* 0x0005e80000100a00 */
[----:B------:R2:W-:Y:S04]  /*15c50*/  STL.64 [R1+0x228], R108 ;  /* 0x0002286c01007387 */ /* 0x0005e80000100a00 */
[----:B0-----:R-:W4:Y:S04]  /*15c60*/  LDL.64 R28, [R1+0x2c8] ;  /* 0x0002c800011c7983 */ /* 0x001f280000100a00 */
[----:B-1----:R-:W4:Y:S04]  /*15c70*/  LDL.64 R12, [R1+0x318] ;  /* 0x00031800010c7983 */ /* 0x002f280000100a00 */
[----:B------:R-:W4:Y:S04]  /*15c80*/  LDL.64 R26, [R1+0x328] ;  /* 0x00032800011a7983 */ /* 0x000f280000100a00 */
[----:B------:R-:W4:Y:S04]  /*15c90*/  LDL.64 R24, [R1+0x338] ;  /* 0x0003380001187983 */ /* 0x000f280000100a00 */
[----:B------:R-:W4:Y:S04]  /*15ca0*/  LDL.64 R20, [R1+0x348] ;  /* 0x0003480001147983 */ /* 0x000f280000100a00 */
[----:B------:R-:W4:Y:S04]  /*15cb0*/  LDL.64 R14, [R1+0x358] ;  /* 0x00035800010e7983 */ /* 0x000f280000100a00 */
[----:B------:R-:W4:Y:S04]  /*15cc0*/  LDL.64 R10, [R1+0x368] ;  /* 0x00036800010a7983 */ /* 0x000f280000100a00 */
[----:B------:R-:W4:Y:S04]  /*15cd0*/  LDL.64 R94, [R1+0x378] ;  /* 0x00037800015e7983 */ /* 0x000f280000100a00 */
[----:B--2---:R-:W2:Y:S04]  /*15ce0*/  LDL.64 R96, [R1+0x388] ;  /* 0x0003880001607983 */ /* 0x004ea80000100a00 */
[----:B------:R-:W2:Y:S04]  /*15cf0*/  LDL.64 R98, [R1+0x3a8] ;  /* 0x0003a80001627983 */ /* 0x000ea80000100a00 */
[----:B------:R-:W2:Y:S04]  /*15d00*/  LDL.64 R104, [R1+0x3c8] ;  /* 0x0003c80001687983 */ /* 0x000ea80000100a00 */
[----:B------:R-:W2:Y:S04]  /*15d10*/  LDL.64 R108, [R1+0x3d8] ;  /* 0x0003d800016c7983 */ /* 0x000ea80000100a00 */
[----:B------:R-:W2:Y:S04]  /*15d20*/  LDL.64 R106, [R1+0x3e8] ;  /* 0x0003e800016a7983 */ /* 0x000ea80000100a00 */
[----:B------:R0:W-:Y:S04]  /*15d30*/  STL.64 [R1+0x238], R4 ;  /* 0x0002380401007387 */ /* 0x0001e80000100a00 */
        /* <DEDUP_REMOVED lines=44> */
[C---:B---3--:R-:W-:Y:S01]  /*16000*/  FMUL.FTZ R67, R131.reuse, R67 ;  /* 0x0000004383437220 */ /* 0x048fe20000410000 */
[C---:B------:R-:W-:Y:S01]  /*16010*/  FMUL.FTZ R66, R131.reuse, R66 ;  /* 0x0000004283427220 */ /* 0x040fe20000410000 */
[C---:B------:R-:W-:Y:S01]  /*16020*/  FMUL.FTZ R65, R131.reuse, R65 ;  /* 0x0000004183417220 */ /* 0x040fe20000410000 */
        /* <DEDUP_REMOVED lines=35> */
[----:B------:R-:W-:Y:S04]  /*16260*/  STL.64 [R1+0x2a0], R118 ;  /* 0x0002a07601007387 */ /* 0x000fe80000100a00 */
[----:B------:R-:W-:Y:S04]  /*16270*/  STL.64 [R1+0x2b0], R114 ;  /* 0x0002b07201007387 */ /* 0x000fe80000100a00 */
[----:B------:R-:W-:Y:S01]  /*16280*/  STL.64 [R1+0x2c0], R110 ;  /* 0x0002c06e01007387 */ /* 0x000fe20000100a00 */
[C---:B------:R-:W-:Y:S01]  /*16290*/  FMUL.FTZ R33, R130.reuse, R33 ;  /* 0x0000002182217220 */ /* 0x040fe20000410000 */
[----:B------:R-:W-:-:S02]  /*162a0*/  FMUL.FTZ R32, R130, R32 ;  /* 0x0000002082207220 */ /* 0x000fc40000410000 */
[----:B------:R-:W-:Y:S04]  /*162b0*/  STL.64 [R1+0x2d0], R78 ;  /* 0x0002d04e01007387 */ /* 0x000fe80000100a00 */
[----:B------:R-:W-:Y:S04]  /*162c0*/  STL.64 [R1+0x2e0], R80 ;  /* 0x0002e05001007387 */ /* 0x000fe80000100a00 */
[----:B------:R-:W-:Y:S04]  /*162d0*/  STL.64 [R1+0x2f0], R82 ;  /* 0x0002f05201007387 */ /* 0x000fe80000100a00 */
[----:B------:R-:W-:Y:S04]  /*162e0*/  STL.64 [R1+0x300], R84 ;  /* 0x0003005401007387 */ /* 0x000fe80000100a00 */
        /* <DEDUP_REMOVED lines=8> */
[----:B------:R-:W-:Y:S01]  /*16370*/  STL.64 [R1+0x370], R72 ;  /* 0x0003704801007387 */ /* 0x000fe20000100a00 */
[----:B------:R-:W-:-:S03]  /*16380*/  MOV R6, R92 ;  /* 0x0000005c00067202 */ /* 0x000fc60000000f00 */
        /* <DEDUP_REMOVED lines=55> */
[----:B------:R-:W-:Y:S04]  /*16700*/  STL.64 [R1+0x398], R100 ;  /* 0x0003986401007387 */ /* 0x000fe80000100a00 */
[----:B------:R4:W-:Y:S04]  /*16710*/  STL.64 [R1+0x3a8], R98 ;  /* 0x0003a86201007387 */ /* 0x0009e80000100a00 */
[----:B------:R4:W-:Y:S04]  /*16720*/  STL.64 [R1+0x3b8], R102 ;  /* 0x0003b86601007387 */ /* 0x0009e80000100a00 */
[----:B------:R4:W-:Y:S04]  /*16730*/  STL.64 [R1+0x3c8], R104 ;  /* 0x0003c86801007387 */ /* 0x0009e80000100a00 */
[----:B------:R-:W-:Y:S04]  /*16740*/  STL.64 [R1+0x3d8], R108 ;  /* 0x0003d86c01007387 */ /* 0x000fe80000100a00 */
[----:B------:R4:W-:Y:S04]  /*16750*/  STL.64 [R1+0x3e8], R106 ;  /* 0x0003e86a01007387 */ /* 0x0009e80000100a00 */
[----:B------:R4:W-:Y:S04]  /*16760*/  STL.64 [R1+0x3f8], R112 ;  /* 0x0003f87001007387 */ /* 0x0009e80000100a00 */
        /* <DEDUP_REMOVED lines=12> */
[----:B0-----:R-:W4:Y:S04]  /*16830*/  LDL.64 R4, [R1+0x88] ;  /* 0x0000880001047983 */ /* 0x001f280000100a00 */
[----:B-1----:R-:W4:Y:S04]  /*16840*/  LDL R10, [R1+0x240] ;  /* 0x00024000010a7983 */ /* 0x002f280000100800 */
        /* <DEDUP_REMOVED lines=79> */
[----:B---3--:R-:W3:Y:S04]  /*16d40*/  LDL R96, [R1+0x380] ;  /* 0x0003800001607983 */ /* 0x008ee80000100800 */
        /* <DEDUP_REMOVED lines=35> */
[----:B------:R-:W-:Y:S01]  /*16f80*/  IMAD R4, R144, 0x1000, R4 ;  /* 0x0000100090047824 */ /* 0x000fe200078e0204 */
[----:B------:R-:W-:-:S02]  /*16f90*/  F2FP.F16.F32.PACK_AB R164, R121, R164 ;  /* 0x000000a479a4723e */ /* 0x000fc400000000ff */
[----:B------:R-:W-:Y:S01]  /*16fa0*/  STL [R1+0x240], R10 ;  /* 0x0002400a01007387 */ /* 0x000fe20000100800 */
[----:B------:R-:W-:Y:S02]  /*16fb0*/  F2FP.F16.F32.PACK_AB R165, R165, R129 ;  /* 0x00000081a5a5723e */ /* 0x000fe400000000ff */
[----:B------:R-:W-:Y:S01]  /*16fc0*/  F2FP.F16.F32.PACK_AB R166, R166, R120 ;  /* 0x00000078a6a6723e */ /* 0x000fe200000000ff */
[----:B------:R-:W-:Y:S01]  /*16fd0*/  STL [R1+0x244], R11 ;  /* 0x0002440b01007387 */ /* 0x000fe20000100800 */
[----:B------:R-:W-:Y:S02]  /*16fe0*/  F2FP.F16.F32.PACK_AB R167, R128, R167 ;  /* 0x000000a780a7723e */ /* 0x000fe400000000ff */
[----:B------:R-:W-:Y:S01]  /*16ff0*/  F2FP.F16.F32.PACK_AB R168, R168, R117 ;  /* 0x00000075a8a8723e */ /* 0x000fe200000000ff */
[----:B------:R-:W-:Y:S01]  /*17000*/  STL [R1+0x248], R12 ;  /* 0x0002480c01007387 */ /* 0x000fe20000100800 */
[----:B------:R-:W-:Y:S02]  /*17010*/  F2FP.F16.F32.PACK_AB R169, R127, R169 ;  /* 0x000000a97fa9723e */ /* 0x000fe400000000ff */
[----:B------:R-:W-:Y:S01]  /*17020*/  F2FP.F16.F32.PACK_AB R170, R170, R116 ;  /* 0x00000074aaaa723e */ /* 0x000fe200000000ff */
[----:B------:R-:W-:Y:S01]  /*17030*/  STL [R1+0x24c], R13 ;  /* 0x00024c0d01007387 */ /* 0x000fe20000100800 */
[----:B------:R-:W-:-:S02]  /*17040*/  F2FP.F16.F32.PACK_AB R171, R126, R171 ;  /* 0x000000ab7eab723e */ /* 0x000fc400000000ff */
[----:B------:R-:W-:Y:S01]  /*17050*/  F2FP.F16.F32.PACK_AB R176, R176, R125 ;  /* 0x0000007db0b0723e */ /* 0x000fe200000000ff */
[----:B------:R-:W-:Y:S01]  /*17060*/  STL [R1+0x250], R14 ;  /* 0x0002500e01007387 */ /* 0x000fe20000100800 */
[----:B------:R-:W-:Y:S02]  /*17070*/  F2FP.F16.F32.PACK_AB R177, R124, R177 ;  /* 0x000000b17cb1723e */ /* 0x000fe400000000ff */
[----:B------:R-:W-:Y:S01]  /*17080*/  F2FP.F16.F32.PACK_AB R178, R178, R123 ;  /* 0x0000007bb2b2723e */ /* 0x000fe200000000ff */
[----:B------:R-:W-:Y:S01]  /*17090*/  STL [R1+0x254], R15 ;  /* 0x0002540f01007387 */ /* 0x000fe20000100800 */
[----:B------:R-:W-:-:S03]  /*170a0*/  F2FP.F16.F32.PACK_AB R179, R179, R122 ;  /* 0x0000007ab3b3723e */ /* 0x000fc600000000ff */
        /* <DEDUP_REMOVED lines=72> */
[----:B--2---:R-:W-:Y:S04]  /*17530*/  STL [R1+0x378], R94 ;  /* 0x0003785e01007387 */ /* 0x004fe80000100800 */
[----:B------:R2:W-:Y:S04]  /*17540*/  STL [R1+0x37c], R95 ;  /* 0x00037c5f01007387 */ /* 0x0005e80000100800 */
[----:B---3--:R-:W-:Y:S04]  /*17550*/  STL [R1+0x380], R96 ;  /* 0x0003806001007387 */ /* 0x008fe80000100800 */
[----:B------:R-:W-:Y:S04]  /*17560*/  STL [R1+0x384], R97 ;  /* 0x0003846101007387 */ /* 0x000fe80000100800 */
[----:B----4-:R-:W-:Y:S04]  /*17570*/  STL [R1+0x388], R98 ;  /* 0x0003886201007387 */ /* 0x010fe80000100800 */
        /* <DEDUP_REMOVED lines=33> */
[----:B0-----:R-:W4:Y:S04]  /*17790*/  LDL.128 R24, [R1+0x210] ;  /* 0x0002100001187983 */ /* 0x001f280000100c00 */
[----:B-1----:R-:W4:Y:S04]  /*177a0*/  LDL.128 R28, [R1+0x220] ;  /* 0x00022000011c7983 */ /* 0x002f280000100c00 */
        /* <DEDUP_REMOVED lines=30> */
[----:B------:R-:W-:Y:S01]  /*17990*/  IMAD R3, R3, 0x2, R6 ;  /* 0x0000000203037824 */ /* 0x000fe200078e0206 */
[----:B------:R-:W-:-:S02]  /*179a0*/  R2UR UR6, R4 ;  /* 0x00000000040672ca */ /* 0x000fc400000e0000 */
[----:B------:R0:W-:Y:S01]  /*179b0*/  STSM.16.M88.4 [R6], R164 ;  /* 0x000000a406007844 */ /* 0x0001e20000000200 */
[----:B------:R-:W-:Y:S02]  /*179c0*/  R2UR UR7, R5 ;  /* 0x00000000050772ca */ /* 0x000fe400000e0000 */
[----:B------:R-:W-:Y:S02]  /*179d0*/  F2FP.F16.F32.PACK_AB R172, R172, R191 ;  /* 0x000000bfacac723e */ /* 0x000fe400000000ff */
[----:B------:R-:W-:Y:S02]  /*179e0*/  F2FP.F16.F32.PACK_AB R173, R8, R173 ;  /* 0x000000ad08ad723e */ /* 0x000fe400000000ff */
[----:B------:R-:W-:Y:S02]  /*179f0*/  F2FP.F16.F32.PACK_AB R174, R23, R174 ;  /* 0x000000ae17ae723e */ /* 0x000fe400000000ff */
[----:B------:R-:W-:Y:S01]  /*17a00*/  F2FP.F16.F32.PACK_AB R175, R7, R175 ;  /* 0x000000af07af723e */ /* 0x000fe200000000ff */
[----:B0-----:R-:W-:-:S02]  /*17a10*/  IMAD R6, R2, 0x2, R6 ;  /* 0x0000000202067824 */ /* 0x001fc400078e0206 */
[----:B------:R-:W-:-:S03]  /*17a20*/  IMAD R2, R2, 0x2, R3 ;  /* 0x0000000202027824 */ /* 0x000fc600078e0203 */
[----:B------:R-:W-:Y:S04]  /*17a30*/  STSM.16.M88.4 [R6], R168 ;  /* 0x000000a806007844 */ /* 0x000fe80000000200 */
[----:B------:R0:W-:Y:S04]  /*17a40*/  STSM.16.M88.4 [R3], R176 ;  /* 0x000000b003007844 */ /* 0x0001e80000000200 */
[----:B------:R1:W-:Y:S01]  /*17a50*/  STSM.16.M88.4 [R2], R172 ;  /* 0x000000ac02007844 */ /* 0x0003e20000000200 */
[----:B0-----:R-:W-:Y:S02]  /*17a60*/  IMAD.MOV.U32 R3, RZ, RZ, R5 ;  /* 0x000000ffff037224 */ /* 0x001fe400078e0005 */
[----:B-1----:R-:W-:Y:S01]  /*17a70*/  VIADD R2, R4, 0x80 ;  /* 0x0000008004027836 */ /* 0x002fe20000000000 */
[----:B--2---:R-:W-:-:S06]  /*17a80*/  WARPGROUP.ARRIVE ;  /* 0x00000000000079c5 */ /* 0x004fcc0000000000 */
[----:B------:R-:W-:Y:S01]  /*17a90*/  HGMMA.64x256x16.F32 R24, R164, gdesc[UR4].tnspB, R24, gsb0 ;  /* 0x43e00004a4187df0 */ /* 0x000fe20008000818 */
[----:B------:R-:W-:Y:S02]  /*17aa0*/  R2UR UR6, R2 ;  /* 0x00000000020672ca */ /* 0x000fe400000e0000 */
[----:B------:R-:W-:Y:S01]  /*17ab0*/  R2UR UR7, R3 ;  /* 0x00000000030772ca */ /* 0x000fe200000e0000 */
[----:B------:R-:W-:Y:S02]  /*17ac0*/  VIADD R2, R4, 0x100 ;  /* 0x0000010004027836 */ /* 0x000fe40000000000 */
        /* <DEDUP_REMOVED lines=147> */
[----:B------:R-:W4:Y:S04]  /*18400*/  LDL R74, [R1+0x218] ;  /* 0x00021800014a7983 */ /* 0x000f280000100800 */
[----:B-1----:R-:W4:Y:S04]  /*18410*/  LDL R76, [R1+0x21c] ;  /* 0x00021c00014c7983 */ /* 0x002f280000100800 */
[----:B------:R-:W4:Y:S04]  /*18420*/  LDL R4, [R1+0x220] ;  /* 0x0002200001047983 */ /* 0x000f280000100800 */
[----:B------:R-:W4:Y:S04]  /*18430*/  LDL R78, [R1+0x224] ;  /* 0x00022400014e7983 */ /* 0x000f280000100800 */
        /* <DEDUP_REMOVED lines=265> */
.L_x_3599:
[----:B------:R-:W-:Y:S05]  /*194d0*/  BSYNC B0 ;  /* 0x0000000000007941 */ /* 0x000fea0003800000 */
.L_x_3598:
        /* <DEDUP_REMOVED lines=9> */
[----:B0-----:R-:W2:Y:S02]  /*19570*/  LDL R2, [R1+0x50] ;  /* 0x0000500001027983 */ /* 0x001ea40000100800 */
[----:B--2---:R-:W-:-:S07]  /*19580*/  IMAD.SHL.U32 R2, R2, 0x40, RZ ;  /* 0x0000004002027824 */ /* 0x004fce00078e00ff */
.L_x_3567:
[----:B------:R-:W0:Y:S01]  /*19590*/  LDC R3, c[0x0][0x448] ;  /* 0x00011200ff037b82 */ /* 0x000e220000000800 */
[----:B------:R-:W-:Y:S01]  /*195a0*/  VIADD R2, R2, 0x3f ;  /* 0x0000003f02027836 */ /* 0x000fe20000000000 */
[----:B------:R-:W-:-:S06]  /*195b0*/  ULDC UR4, c[0x0][0xad4] ;  /* 0x0002b50000047ab9 */ /* 0x000fcc0000000800 */
[----:B------:R-:W1:Y:S01]  /*195c0*/  LDC R7, c[0x0][0xadc] ;  /* 0x0002b700ff077b82 */ /* 0x000e620000000800 */
[----:B0-----:R-:W-:-:S13]  /*195d0*/  ISETP.NE.AND P0, PT, R3, 0x1, PT ;  /* 0x000000010300780c */ /* 0x001fda0003f05270 */
[----:B------:R-:W0:Y:S08]  /*195e0*/  @P0 LDC R3, c[0x0][0x44c] ;  /* 0x00011300ff030b82 */ /* 0x000e300000000800 */
[----:B------:R-:W2:Y:S01]  /*195f0*/  @P0 LDC R4, c[0x0][0x450] ;  /* 0x00011400ff040b82 */ /* 0x000ea20000000800 */
[----:B0-----:R-:W-:-:S05]  /*19600*/  @P0 IMAD.HI.U32 R3, R2, R3, RZ ;  /* 0x0000000302030227 */ /* 0x001fca00078e00ff */
[----:B--2---:R-:W-:Y:S02]  /*19610*/  @P0 SHF.R.U32.HI R2, RZ, R4, R3 ;  /* 0x00000004ff020219 */ /* 0x004fe40000011603 */
[----:B-1----:R-:W-:-:S03]  /*19620*/  ISETP.GE.AND P0, PT, R7, 0x1, PT ;  /* 0x000000010700780c */ /* 0x002fc60003f06270 */
[----:B------:R-:W-:-:S04]  /*19630*/  IMAD.IADD R2, R209, 0x1, R2 ;  /* 0x00000001d1027824 */ /* 0x000fc800078e0202 */
[----:B------:R-:W-:-:S06]  /*19640*/  VIADD R3, R2, -UR4 ;  /* 0x8000000402037c36 */ /* 0x000fcc0008000000 */
        /* <DEDUP_REMOVED lines=11> */
.L_x_3603:
[----:B------:R-:W-:-:S13]  /*19700*/  ISETP.NE.AND P0, PT, R7, 0x1, PT ;  /* 0x000000010700780c */ /* 0x000fda0003f05270 */
[----:B------:R-:W0:Y:S02]  /*19710*/  @P0 LDC.64 R4, c[0x0][0xae0] ;  /* 0x0002b800ff040b82 */ /* 0x000e240000000a00 */
[----:B0-----:R-:W-:-:S05]  /*19720*/  @P0 IMAD.HI.U32 R4, R2, R4, RZ ;  /* 0x0000000402040227 */ /* 0x001fca00078e00ff */
[----:B------:R-:W-:-:S07]  /*19730*/  @P0 SHF.R.U32.HI R2, RZ, R5, R4 ;  /* 0x00000005ff020219 */ /* 0x000fce0000011604 */
.L_x_3604:
[----:B------:R-:W-:Y:S05]  /*19740*/  BSYNC B0 ;  /* 0x0000000000007941 */ /* 0x000fea0003800000 */
.L_x_3602:
[----:B------:R-:W-:-:S05]  /*19750*/  IMAD R2, R2, R7, RZ ;  /* 0x0000000702027224 */ /* 0x000fca00078e02ff */
[----:B------:R-:W-:-:S07]  /*19760*/  VIMNMX R3, R3, R2, !PT ;  /* 0x0000000203037248 */ /* 0x000fce0007fe0100 */
.L_x_3601:
[----:B------:R-:W-:-:S05]  /*19770*/  VIADD R3, R3, 0x3f ;  /* 0x0000003f03037836 */ /* 0x000fca0000000000 */
[----:B------:R-:W-:-:S04]  /*19780*/  SHF.R.S32.HI R2, RZ, 0x1f, R3 ;  /* 0x0000001fff027819 */ /* 0x000fc80000011403 */
[----:B------:R-:W-:-:S04]  /*19790*/  LEA.HI R2, R2, R3, RZ, 0x6 ;  /* 0x0000000302027211 */ /* 0x000fc800078f30ff */
[----:B------:R-:W-:-:S04]  /*197a0*/  SHF.R.S32.HI R9, RZ, 0x6, R2 ;  /* 0x00000006ff097819 */ /* 0x000fc80000011402 */
[----:B------:R-:W-:-:S04]  /*197b0*/  VIMNMX R9, R22, R9, !PT ;  /* 0x0000000916097248 */ /* 0x000fc80007fe0100 */
[----:B------:R-:W-:-:S13]  /*197c0*/  ISETP.GE.AND P0, PT, R0, R9, PT ;  /* 0x000000090000720c */ /* 0x000fda0003f06270 */
[----:B------:R-:W-:Y:S05]  /*197d0*/  @!P0 BRA `(.L_x_3605) ;  /* 0x0000007000448947 */ /* 0x000fea0003800000 */
.L_x_3628:
        /* <DEDUP_REMOVED lines=20> */
.L_x_3607:
[----:B------:R-:W-:Y:S05]  /*19920*/  BSYNC B0 ;  /* 0x0000000000007941 */ /* 0x000fea0003800000 */
.L_x_3606:
        /* <DEDUP_REMOVED lines=9> */
.L_x_3609:
[----:B------:R-:W-:Y:S05]  /*199c0*/  BSYNC B0 ;  /* 0x0000000000007941 */ /* 0x000fea0003800000 */
.L_x_3608:
[----:B------:R-:W-:Y:S04]  /*199d0*/  BSSY B0, `(.L_x_3610) ;  /* 0x0000006000007945 */ /* 0x000fe80003800000 */
[----:B-1----:R-:W-:Y:S05]  /*199e0*/  @P0 BRA `(.L_x_3611) ;  /* 0x0000000000100947 */ /* 0x002fea0003800000 */
[----:B-----5:R-:W-:Y:S01]  /*199f0*/  IMAD R6, R6, 0x8, R3 ;  /* 0x0000000806067824 */ /* 0x020fe200078e0203 */
[----:B------:R-:W-:-:S04]  /*19a00*/  SHF.L.U32 R7, R7, 0x1f, RZ ;  /* 0x0000001f07077819 */ /* 0x000fc800000006ff */
[----:B------:R-:W1:Y:S02]  /*19a10*/  SYNCS.PHASECHK.TRANS64.TRYWAIT P0, [R6+URZ], R7 ;  /* 0x00000007060075a7 */ /* 0x000e64000800017f */
[----:B-1----:R-:W-:Y:S05]  /*19a20*/  @!P0 BRA `(.L_x_3612) ;  /* 0x000001cc00948947 */ /* 0x002fea0003800000 */
.L_x_3611:
[----:B------:R-:W-:Y:S05]  /*19a30*/  BSYNC B0 ;  /* 0x0000000000007941 */ /* 0x000fea0003800000 */
.L_x_3610:
[----:B-1---5:R-:W2:Y:S04]  /*19a40*/  LDL R7, [R1+0x1c8] ;  /* 0x0001c80001077983 */ /* 0x022ea80000100800 */
[----:B------:R-:W2:Y:S01]  /*19a50*/  LDL.64 R2, [R1+0x80] ;  /* 0x0000800001027983 */ /* 0x000ea20000100a00 */
[----:B------:R-:W-:Y:S05]  /*19a60*/  WARPSYNC.ALL ;  /* 0x0000000000007948 */ /* 0x000fea0003800000 */
[----:B------:R-:W3:Y:S04]  /*19a70*/  LDL.64 R14, [R1+0x78] ;  /* 0x00007800010e7983 */ /* 0x000ee80000100a00 */
[----:B0-----:R-:W4:Y:S04]  /*19a80*/  LDL.64 R4, [R1+0x78] ;  /* 0x0000780001047983 */ /* 0x001f280000100a00 */
[----:B------:R-:W4:Y:S04]  /*19a90*/  LDL.64 R10, [R1+0x78] ;  /* 0x00007800010a7983 */ /* 0x000f280000100a00 */
[----:B------:R-:W4:Y:S01]  /*19aa0*/  LDL.64 R12, [R1+0x78] ;  /* 0x00007800010c7983 */ /* 0x000f220000100a00 */
[----:B--2---:R-:W-:Y:S01]  /*19ab0*/  IMAD R2, R7, 0x200, R2 ;  /* 0x0000020007027824 */ /* 0x004fe200078e0202 */
[----:B------:R-:W-:-:S02]  /*19ac0*/  R2UR UR7, R3 ;  /* 0x00000000030772ca */ /* 0x000fc400000e0000 */
[----:B------:R-:W2:Y:S02]  /*19ad0*/  LDL R20, [R1+0x28] ;  /* 0x0000280001147983 */ /* 0x000ea40000100800 */
[C---:B------:R-:W-:Y:S01]  /*19ae0*/  R2UR UR6, R2.reuse ;  /* 0x00000000020672ca */ /* 0x040fe200000e0000 */
[----:B------:R-:W-:Y:S01]  /*19af0*/  WARPGROUP.ARRIVE ;  /* 0x00000000000079c5 */ /* 0x000fe20000000000 */
[----:B------:R-:W-:Y:S02]  /*19b00*/  VIADD R6, R2, 0x2 ;  /* 0x0000000202067836 */ /* 0x000fe40000000000 */
[----:B------:R-:W-:Y:S01]  /*19b10*/  IMAD.MOV.U32 R7, RZ, RZ, R3 ;  /* 0x000000ffff077224 */ /* 0x000fe200078e0003 */
[----:B---3--:R-:W-:Y:S02]  /*19b20*/  R2UR UR4, R14 ;  /* 0x000000000e0472ca */ /* 0x008fe400000e0000 */
[----:B------:R-:W-:Y:S02]  /*19b30*/  R2UR UR5, R15 ;  /* 0x000000000f0572ca */ /* 0x000fe400000e0000 */
[----:B------:R0:W5:Y:S11]  /*19b40*/  LDL.64 R14, [R1+0x1c8] ;  /* 0x0001c800010e7983 */ /* 0x0001760000100a00 */
[----:B------:R-:W-:Y:S01]  /*19b50*/  HGMMA.64x64x16.F32 R24, gdesc[UR4], RZ, !UPT, gsb0 ;  /* 0x00e00000041879f0 */ /* 0x000fe2000c0008ff */
[----:B----4-:R-:W-:Y:S01]  /*19b60*/  VIADD R4, R4, 0x2 ;  /* 0x0000000204047836 */ /* 0x010fe20000000000 */
[----:B------:R-:W-:-:S02]  /*19b70*/  R2UR UR6, R6 ;  /* 0x00000000060672ca */ /* 0x000fc400000e0000 */
[----:B------:R-:W-:Y:S02]  /*19b80*/  R2UR UR7, R7 ;  /* 0x00000000070772ca */ /* 0x000fe400000e0000 */
[----:B------:R-:W-:Y:S02]  /*19b90*/  R2UR UR4, R4 ;  /* 0x00000000040472ca */ /* 0x000fe400000e0000 */
        /* <DEDUP_REMOVED lines=35> */
.L_x_3614:
[----:B------:R-:W-:Y:S05]  /*19dd0*/  BSYNC B0 ;  /* 0x0000000000007941 */ /* 0x000fea0003800000 */
.L_x_3613:
        /* <DEDUP_REMOVED lines=8> */
.L_x_3616:
[----:B------:R-:W-:Y:S05]  /*19e60*/  BSYNC B0 ;  /* 0x0000000000007941 */ /* 0x000fea0003800000 */
.L_x_3615:
[----:B------:R-:W-:Y:S04]  /*19e70*/  BSSY B0, `(.L_x_3617) ;  /* 0x0000004000007945 */ /* 0x000fe80003800000 */
[----:B-1----:R-:W-:Y:S05]  /*19e80*/  @P0 BRA `(.L_x_3618) ;  /* 0x0000000000080947 */ /* 0x002fea0003800000 */
[----:B------:R-:W1:Y:S02]  /*19e90*/  SYNCS.PHASECHK.TRANS64.TRYWAIT P0, [R14+URZ], R15 ;  /* 0x0000000f0e0075a7 */ /* 0x000e64000800017f */
[----:B-1----:R-:W-:Y:S05]  /*19ea0*/  @!P0 BRA `(.L_x_3619) ;  /* 0x000001c800888947 */ /* 0x002fea0003800000 */
.L_x_3618:
[----:B------:R-:W-:Y:S05]  /*19eb0*/  BSYNC B0 ;  /* 0x0000000000007941 */ /* 0x000fea0003800000 */
.L_x_3617:
        /* <DEDUP_REMOVED lines=9> */
[----:B------:R-:W4:Y:S05]  /*19f50*/  LDL.64 R6, [R1+0x90] ;  /* 0x0000900001067983 */ /* 0x000f2a0000100a00 */
[----:B------:R-:W0:Y:S01]  /*19f60*/  S2R R20, SR_TID.X ;  /* 0x0000000000147919 */ /* 0x000e220000002100 */
[----:B------:R-:W4:Y:S01]  /*19f70*/  LDL.64 R60, [R1+0x90] ;  /* 0x00009000013c7983 */ /* 0x000f220000100a00 */
[----:B------:R-:W-:-:S03]  /*19f80*/  IMAD.MOV.U32 R59, RZ, RZ, 0x4 ;  /* 0x00000004ff3b7424 */ /* 0x000fc600078e00ff */
[----:B------:R-:W4:Y:S01]  /*19f90*/  LDL.64 R62, [R1+0x90] ;  /* 0x00009000013e7983 */ /* 0x000f220000100a00 */
[----:B--2---:R-:W-:Y:S01]  /*19fa0*/  ISETP.NE.U32.AND P0, PT, R4, RZ, PT ;  /* 0x000000ff0400720c */ /* 0x004fe20003f05070 */
[----:B---3--:R-:W-:Y:S01]  /*19fb0*/  IMAD R2, R5, 0x1000, R2 ;  /* 0x0000100005027824 */ /* 0x008fe200078e0202 */
[----:B------:R-:W-:Y:S01]  /*19fc0*/  R2UR UR7, R3 ;  /* 0x00000000030772ca */ /* 0x000fe200000e0000 */
[----:B------:R-:W2:Y:S01]  /*19fd0*/  LDL.64 R4, [R1+0x90] ;  /* 0x0000900001047983 */ /* 0x000ea20000100a00 */
        /* <DEDUP_REMOVED lines=167> */
[----:B------:R0:W1:Y:S01]  /*1aa50*/  SHFL.IDX PT, R4, R20, RZ, 0x1f ;  /* 0x00001fff14047589 */ /* 0x00006200000e0000 */
[----:B------:R-:W-:Y:S02]  /*1aa60*/  WARPGROUP.DEPBAR.LE gsb0, 0x0 ;  /* 0x00008000000079c5 */ /* 0x000fe40000010000 */
[----:B------:R-:W-:Y:S01]  /*1aa70*/  WARPGROUP.ARRIVE ;  /* 0x00000000000079c5 */ /* 0x000fe20000000000 */
[----:B------:R-:W-:Y:S01]  /*1aa80*/  IMAD.MOV.U32 R57, RZ, RZ, R3 ;  /* 0x000000ffff397224 */ /* 0x000fe200078e0003 */
[----:B------:R-:W-:Y:S01]  /*1aa90*/  R2UR UR9, R11 ;  /* 0x000000000b0972ca */ /* 0x000fe200000e0000 */
[----:B0-----:R-:W4:Y:S03]  /*1aaa0*/  LDL R20, [R1] ;  /* 0x0000000001147983 */ /* 0x001f260000100800 */
[----:B------:R-:W-:Y:S01]  /*1aab0*/  HGMMA.64x64x16.F32 R24, gdesc[UR4], R24, gsb0 ;  /* 0x00e00000041879f0 */ /* 0x000fe20008000818 */
[----:B-1----:R-:W-:Y:S01]  /*1aac0*/  ISETP.GT.AND P0, PT, R4, 0x7f, PT ;  /* 0x0000007f0400780c */ /* 0x002fe20003f04270 */
[----:B------:R-:W-:-:S03]  /*1aad0*/  VIADD R4, R2, 0x800 ;  /* 0x0000080002047836 */ /* 0x000fc60000000000 */
[----:B------:R-:W-:-:S04]  /*1aae0*/  SEL R23, RZ, 0x2, !P0 ;  /* 0x00000002ff177807 */ /* 0x000fc80004000000 */
[----:B------:R-:W-:Y:S01]  /*1aaf0*/  IADD3 R10, R10, 0x800, R23 ;  /* 0x000008000a0a7810 */ /* 0x000fe20007ffe017 */
[----:B------:R-:W-:Y:S01]  /*1ab00*/  IMAD.IADD R56, R23, 0x1, R4 ;  /* 0x0000000117387824 */ /* 0x000fe200078e0204 */
[----:B------:R-:W-:Y:S01]  /*1ab10*/  R2UR UR11, R57 ;  /* 0x00000000390b72ca */ /* 0x000fe200000e0000 */
[----:B------:R-:W-:Y:S01]  /*1ab20*/  UMOV UR4, 0x1 ;  /* 0x0000000100047882 */ /* 0x000fe20000000000 */
[----:B------:R-:W-:Y:S02]  /*1ab30*/  R2UR UR8, R10 ;  /* 0x000000000a0872ca */ /* 0x000fe400000e0000 */
[----:B------:R-:W-:Y:S01]  /*1ab40*/  R2UR UR10, R56 ;  /* 0x00000000380a72ca */ /* 0x000fe200000e0000 */
[----:B------:R-:W-:Y:S01]  /*1ab50*/  UISETP.NE.U32.AND UP0, UPT, UR4, URZ, UPT ;  /* 0x0000003f0400728c */ /* 0x000fe2000bf05070 */
[----:B------:R-:W-:Y:S02]  /*1ab60*/  WARPGROUP.DEPBAR.LE gsb0, 0x0 ;  /* 0x00008000000079c5 */ /* 0x000fe40000010000 */
[----:B------:R-:W-:-:S09]  /*1ab70*/  WARPGROUP.ARRIVE ;  /* 0x00000000000079c5 */ /* 0x000fd20000000000 */
[----:B------:R-:W-:Y:S01]  /*1ab80*/  HGMMA.64x64x16.F32 R24, gdesc[UR8], R24, UP0, gsb0 ;  /* 0x00e00000081879f0 */ /* 0x000fe2000b800818 */
[----:B------:R-:W-:Y:S01]  /*1ab90*/  SEL R57, R59, 0x2, P0 ;  /* 0x000000023b397807 */ /* 0x000fe20000000000 */
[----:B------:R-:W-:-:S03]  /*1aba0*/  IMAD.MOV.U32 R11, RZ, RZ, R3 ;  /* 0x000000ffff0b7224 */ /* 0x000fc600078e0003 */
[----:B--2---:R-:W-:Y:S01]  /*1abb0*/  IADD3 R12, R57, 0x800, R12 ;  /* 0x00000800390c7810 */ /* 0x004fe20007ffe00c */
        /* <DEDUP_REMOVED lines=13> */
[----:B------:R-:W2:Y:S01]  /*1ac90*/  LDL.64 R4, [R1+0x90] ;  /* 0x0000900001047983 */ /* 0x000ea20000100a00 */
[----:B------:R-:W-:Y:S02]  /*1aca0*/  R2UR UR4, R14 ;  /* 0x000000000e0472ca */ /* 0x000fe400000e0000 */
[----:B------:R-:W-:Y:S02]  /*1acb0*/  R2UR UR6, R10 ;  /* 0x000000000a0672ca */ /* 0x000fe400000e0000 */
[----:B------:R-:W-:Y:S01]  /*1acc0*/  R2UR UR5, R15 ;  /* 0x000000000f0572ca */ /* 0x000fe200000e0000 */
[----:B------:R-:W-:Y:S01]  /*1acd0*/  IMAD.MOV.U32 R10, RZ, RZ, 0x28 ;  /* 0x00000028ff0a7424 */ /* 0x000fe200078e00ff */
[----:B------:R-:W3:Y:S01]  /*1ace0*/  LDL.64 R14, [R1+0x90] ;  /* 0x00009000010e7983 */ /* 0x000ee20000100a00 */
        /* <DEDUP_REMOVED lines=41> */
[----:B--2---:R-:W-:Y:S01]  /*1af80*/  IADD3 R4, R59, 0xa00, R4 ;  /* 0x00000a003b047810 */ /* 0x004fe20007ffe004 */
[----:B------:R-:W-:Y:S01]  /*1af90*/  IMAD.MOV.U32 R61, RZ, RZ, R3 ;  /* 0x000000ffff3d7224 */ /* 0x000fe200078e0003 */
[----:B------:R-:W2:Y:S06]  /*1afa0*/  LDL.64 R12, [R1+0x90] ;  /* 0x00009000010c7983 */ /* 0x000eac0000100a00 */
[----:B------:R-:W-:Y:S01]  /*1afb0*/  HGMMA.64x64x16.F32 R24, gdesc[UR4], R24, gsb0 ;  /* 0x00e00000041879f0 */ /* 0x000fe20008000818 */
[----:B------:R-:W-:Y:S01]  /*1afc0*/  R2UR UR6, R60 ;  /* 0x000000003c0672ca */ /* 0x000fe200000e0000 */
[----:B------:R-:W2:Y:S01]  /*1afd0*/  LDL.64 R62, [R1+0x90] ;  /* 0x00009000013e7983 */ /* 0x000ea20000100a00 */
        /* <DEDUP_REMOVED lines=22> */
[C---:B----4-:R-:W-:Y:S01]  /*1b140*/  IADD3 R6, R23.reuse, 0xc00, R6 ;  /* 0x00000c0017067810 */ /* 0x050fe20007ffe006 */
[----:B------:R-:W-:Y:S01]  /*1b150*/  IMAD.MOV.U32 R61, RZ, RZ, R3 ;  /* 0x000000ffff3d7224 */ /* 0x000fe200078e0003 */
[----:B------:R-:W3:Y:S06]  /*1b160*/  LDL.64 R4, [R1+0x90] ;  /* 0x0000900001047983 */ /* 0x000eec0000100a00 */
        /* <DEDUP_REMOVED lines=10> */
[----:B------:R-:W-:Y:S01]  /*1b210*/  IMAD.MOV.U32 R61, RZ, RZ, R3 ;  /* 0x000000ffff3d7224 */ /* 0x000fe200078e0003 */
[----:B------:R-:W4:Y:S06]  /*1b220*/  LDL.64 R6, [R1+0x90] ;  /* 0x0000900001067983 */ /* 0x000f2c0000100a00 */
[----:B------:R-:W-:Y:S01]  /*1b230*/  HGMMA.64x64x16.F32 R24, gdesc[UR4], R24, gsb0 ;  /* 0x00e00000041879f0 */ /* 0x000fe20008000818 */
[----:B------:R-:W-:-:S02]  /*1b240*/  R2UR UR6, R60 ;  /* 0x000000003c0672ca */ /* 0x000fc400000e0000 */
[----:B------:R-:W-:Y:S02]  /*1b250*/  R2UR UR7, R61 ;  /* 0x000000003d0772ca */ /* 0x000fe400000e0000 */
[----:B------:R-:W-:Y:S01]  /*1b260*/  R2UR UR4, R10 ;  /* 0x000000000a0472ca */ /* 0x000fe200000e0000 */
[----:B------:R-:W-:Y:S01]  /*1b270*/  IMAD.IADD R14, R59, 0x1, R14 ;  /* 0x000000013b0e7824 */ /* 0x000fe200078e020e */
[----:B------:R-:W-:Y:S01]  /*1b280*/  R2UR UR5, R11 ;  /* 0x000000000b0572ca */ /* 0x000fe200000e0000 */
[----:B------:R-:W-:Y:S01]  /*1b290*/  IMAD.MOV.U32 R15, RZ, RZ, R3 ;  /* 0x000000ffff0f7224 */ /* 0x000fe200078e0003 */
[----:B------:R-:W4:Y:S04]  /*1b2a0*/  LDL.64 R10, [R1+0x90] ;  /* 0x00009000010a7983 */ /* 0x000f280000100a00 */
[----:B------:R-:W4:Y:S01]  /*1b2b0*/  LDL.64 R60, [R1+0x90] ;  /* 0x00009000013c7983 */ /* 0x000f220000100a00 */
[----:B------:R-:W-:-:S02]  /*1b2c0*/  WARPGROUP.DEPBAR.LE gsb0, 0x0 ;  /* 0x00008000000079c5 */ /* 0x000fc40000010000 */
[----:B------:R-:W-:-:S06]  /*1b2d0*/  WARPGROUP.ARRIVE ;  /* 0x00000000000079c5 */ /* 0x000fcc0000000000 */
[----:B------:R-:W-:Y:S01]  /*1b2e0*/  HGMMA.64x64x16.F32 R24, gdesc[UR4], R24, gsb0 ;  /* 0x00e00000041879f0 */ /* 0x000fe20008000818 */
[----:B--2---:R-:W-:Y:S02]  /*1b2f0*/  IADD3 R12, R59, 0xc00, R12 ;  /* 0x00000c003b0c7810 */ /* 0x004fe40007ffe00c */
        /* <DEDUP_REMOVED lines=24> */
[C---:B---3--:R-:W-:Y:S01]  /*1b480*/  IADD3 R4, R23.reuse, 0xe00, R4 ;  /* 0x00000e0017047810 */ /* 0x048fe20007ffe004 */
[----:B------:R-:W-:Y:S02]  /*1b490*/  IMAD.MOV.U32 R15, RZ, RZ, R3 ;  /* 0x000000ffff0f7224 */ /* 0x000fe400078e0003 */
[----:B------:R-:W-:Y:S01]  /*1b4a0*/  IMAD.IADD R14, R23, 0x1, R12 ;  /* 0x00000001170e7824 */ /* 0x000fe200078e020c */
[----:B------:R-:W-:Y:S02]  /*1b4b0*/  R2UR UR4, R4 ;  /* 0x00000000040472ca */ /* 0x000fe400000e0000 */
[----:B------:R-:W-:Y:S02]  /*1b4c0*/  R2UR UR7, R15 ;  /* 0x000000000f0772ca */ /* 0x000fe400000e0000 */
[----:B------:R-:W-:Y:S01]  /*1b4d0*/  R2UR UR6, R14 ;  /* 0x000000000e0672ca */ /* 0x000fe200000e0000 */
[----:B------:R0:W5:Y:S01]  /*1b4e0*/  LDL R15, [R1+0xc] ;  /* 0x00000c00010f7983 */ /* 0x0001620000100800 */
[----:B------:R-:W-:-:S03]  /*1b4f0*/  R2UR UR5, R5 ;  /* 0x00000000050572ca */ /* 0x000fc600000e0000 */
[----:B------:R0:W5:Y:S01]  /*1b500*/  LDL R14, [R1+0x1c8] ;  /* 0x0001c800010e7983 */ /* 0x0001620000100800 */
[----:B------:R-:W-:Y:S02]  /*1b510*/  WARPGROUP.DEPBAR.LE gsb0, 0x0 ;  /* 0x00008000000079c5 */ /* 0x000fe40000010000 */
[----:B------:R-:W-:-:S07]  /*1b520*/  WARPGROUP.ARRIVE ;  /* 0x00000000000079c5 */ /* 0x000fce0000000000 */
        /* <DEDUP_REMOVED lines=12> */
[----:B------:R-:W-:Y:S01]  /*1b5f0*/  IADD3 R10, R59, 0xe00, R10 ;  /* 0x00000e003b0a7810 */ /* 0x000fe20007ffe00a */
        /* <DEDUP_REMOVED lines=15> */
[----:B------:R-:W-:Y:S01]  /*1b6f0*/  IMAD.IADD R60, R5, 0x1, R60 ;  /* 0x00000001053c7824 */ /* 0x000fe200078e023c */
        /* <DEDUP_REMOVED lines=45> */
.L_x_3621:
[----:B------:R-:W-:Y:S05]  /*1b9d0*/  BSYNC B0 ;  /* 0x0000000000007941 */ /* 0x000fea0003800000 */
.L_x_3620:
        /* <DEDUP_REMOVED lines=8> */
[----:B--2---:R-:W2:Y:S02]  /*1ba60*/  LD.E R4, desc[UR46][R4.64] ;  /* 0x0000002e04047980 */ /* 0x004ea4000c101900 */
[-C--:B--2---:R-:W-:Y:S01]  /*1ba70*/  FMUL.FTZ R15, R24, R4.reuse ;  /* 0x00000004180f7220 */ /* 0x084fe20000410000 */
[-C--:B------:R-:W-:Y:S01]  /*1ba80*/  FMUL.FTZ R8, R26, R4.reuse ;  /* 0x000000041a087220 */ /* 0x080fe20000410000 */
[-C--:B------:R-:W-:Y:S01]  /*1ba90*/  FMUL.FTZ R13, R25, R4.reuse ;  /* 0x00000004190d7220 */ /* 0x080fe20000410000 */
[-C--:B------:R-:W-:Y:S01]  /*1baa0*/  FMUL.FTZ R12, R27, R4.reuse ;  /* 0x000000041b0c7220 */ /* 0x080fe20000410000 */
[----:B0-----:R-:W-:-:S02]  /*1bab0*/  FMUL.FTZ R14, R28, R4 ;  /* 0x000000041c0e7220 */ /* 0x001fc40000410000 */
[----:B------:R-:W3:Y:S01]  /*1bac0*/  MUFU.TANH R15, R15 ;  /* 0x0000000f000f7308 */ /* 0x000ee20000002400 */
[-C--:B------:R-:W-:Y:S01]  /*1bad0*/  FMUL.FTZ R30, R30, R4.reuse ;  /* 0x000000041e1e7220 */ /* 0x080fe20000410000 */
[----:B------:R-:W-:-:S06]  /*1bae0*/  FMUL.FTZ R69, R29, R4 ;  /* 0x000000041d457220 */ /* 0x000fcc0000410000 */
[----:B------:R-:W0:Y:S01]  /*1baf0*/  MUFU.TANH R8, R8 ;  /* 0x0000000800087308 */ /* 0x000e220000002400 */
[-C--:B------:R-:W-:Y:S01]  /*1bb00*/  FMUL.FTZ R29, R31, R4.reuse ;  /* 0x000000041f1d7220 */ /* 0x080fe20000410000 */
[----:B------:R-:W-:-:S06]  /*1bb10*/  FMUL.FTZ R117, R32, R4 ;  /* 0x0000000420757220 */ /* 0x000fcc0000410000 */
[----:B------:R-:W1:Y:S01]  /*1bb20*/  MUFU.TANH R13, R13 ;  /* 0x0000000d000d7308 */ /* 0x000e620000002400 */
[----:B------:R-:W-:-:S07]  /*1bb30*/  FMUL.FTZ R32, R34, R4 ;  /* 0x0000000422207220 */ /* 0x000fce0000410000 */
[----:B------:R-:W2:Y:S01]  /*1bb40*/  MUFU.TANH R12, R12 ;  /* 0x0000000c000c7308 */ /* 0x000ea20000002400 */
[-C--:B------:R-:W-:Y:S01]  /*1bb50*/  FMUL.FTZ R61, R33, R4.reuse ;  /* 0x00000004213d7220 */ /* 0x080fe20000410000 */
[----:B------:R-:W-:-:S06]  /*1bb60*/  FMUL.FTZ R31, R35, R4 ;  /* 0x00000004231f7220 */ /* 0x000fcc0000410000 */
[----:B------:R-:W4:Y:S08]  /*1bb70*/  MUFU.TANH R14, R14 ;  /* 0x0000000e000e7308 */ /* 0x000f300000002400 */
[----:B------:R-:W4:Y:S01]  /*1bb80*/  MUFU.TANH R30, R30 ;  /* 0x0000001e001e7308 */ /* 0x000f220000002400 */
[----:B---3--:R-:W-:Y:S01]  /*1bb90*/  FMNMX.FTZ R6, R15, R2, !PT ;  /* 0x000000020f067209 */ /* 0x008fe20007810000 */
[----:B------:R-:W-:Y:S01]  /*1bba0*/  FMUL.FTZ R77, R36, R4 ;  /* 0x00000004244d7220 */ /* 0x000fe20000410000 */
[----:B0-----:R-:W-:-:S05]  /*1bbb0*/  FMNMX.FTZ R5, R8, R3, !PT ;  /* 0x0000000308057209 */ /* 0x001fca0007810000 */
[----:B------:R-:W0:Y:S01]  /*1bbc0*/  MUFU.TANH R69, R69 ;  /* 0x0000004500457308 */ /* 0x000e220000002400 */
[----:B------:R-:W-:-:S07]  /*1bbd0*/  FMUL.FTZ R33, R38, R4 ;  /* 0x0000000426217220 */ /* 0x000fce0000410000 */
[----:B------:R-:W3:Y:S01]  /*1bbe0*/  MUFU.TANH R29, R29 ;  /* 0x0000001d001d7308 */ /* 0x000ee20000002400 */
[----:B-1----:R-:W-:Y:S01]  /*1bbf0*/  FMNMX.FTZ R7, R13, R6, !PT ;  /* 0x000000060d077209 */ /* 0x002fe20007810000 */
[----:B------:R-:W-:Y:S01]  /*1bc00*/  FMUL.FTZ R59, R37, R4 ;  /* 0x00000004253b7220 */ /* 0x000fe20000410000 */
[----:B--2---:R-:W-:-:S05]  /*1bc10*/  FMNMX.FTZ R5, R12, R5, !PT ;  /* 0x000000050c057209 */ /* 0x004fca0007810000 */
[----:B------:R-:W1:Y:S01]  /*1bc20*/  MUFU.TANH R117, R117 ;  /* 0x0000007500757308 */ /* 0x000e620000002400 */
[----:B------:R-:W-:-:S07]  /*1bc30*/  FMUL.FTZ R34, R39, R4 ;  /* 0x0000000427227220 */ /* 0x000fce0000410000 */
[----:B------:R-:W2:Y:S01]  /*1bc40*/  MUFU.TANH R32, R32 ;  /* 0x0000002000207308 */ /* 0x000ea20000002400 */
[----:B----4-:R-:W-:Y:S01]  /*1bc50*/  FMNMX.FTZ R6, R14, R7, !PT ;  /* 0x000000070e067209 */ /* 0x010fe20007810000 */
[----:B------:R-:W-:Y:S01]  /*1bc60*/  FMUL.FTZ R39, R40, R4 ;  /* 0x0000000428277220 */ /* 0x000fe20000410000 */
[----:B------:R-:W-:-:S05]  /*1bc70*/  FMNMX.FTZ R10, R30, R5, !PT ;  /* 0x000000051e0a7209 */ /* 0x000fca0007810000 */
[----:B------:R-:W4:Y:S01]  /*1bc80*/  MUFU.TANH R61, R61 ;  /* 0x0000003d003d7308 */ /* 0x000f220000002400 */
[----:B------:R-:W-:-:S07]  /*1bc90*/  FMUL.FTZ R35, R42, R4 ;  /* 0x000000042a237220 */ /* 0x000fce0000410000 */
[----:B------:R-:W4:Y:S01]  /*1bca0*/  MUFU.TANH R31, R31 ;  /* 0x0000001f001f7308 */ /* 0x000f220000002400 */
[----:B0-----:R-:W-:Y:S01]  /*1bcb0*/  FMNMX.FTZ R6, R69, R6, !PT ;  /* 0x0000000645067209 */ /* 0x001fe20007810000 */
[----:B------:R-:W-:Y:S01]  /*1bcc0*/  FMUL.FTZ R41, R41, R4 ;  /* 0x0000000429297220 */ /* 0x000fe20000410000 */
[----:B---3--:R-:W-:-:S05]  /*1bcd0*/  FMNMX.FTZ R5, R29, R10, !PT ;  /* 0x0000000a1d057209 */ /* 0x008fca0007810000 */
        /* <DEDUP_REMOVED lines=39> */
[----:B-1----:R-:W-:Y:S02]  /*1bf50*/  FMNMX.FTZ R6, R43, R6, !PT ;  /* 0x000000062b067209 */ /* 0x002fe40007810000 */
[----:B--2---:R-:W-:-:S05]  /*1bf60*/  FMNMX.FTZ R5, R37, R10, !PT ;  /* 0x0000000a25057209 */ /* 0x004fca0007810000 */
[----:B------:R-:W1:Y:S08]  /*1bf70*/  MUFU.TANH R49, R49 ;  /* 0x0000003100317308 */ /* 0x000e700000002400 */
[----:B------:R-:W2:Y:S01]  /*1bf80*/  MUFU.TANH R28, R28 ;  /* 0x0000001c001c7308 */ /* 0x000ea20000002400 */
[----:B----4-:R-:W-:Y:S02]  /*1bf90*/  FMNMX.FTZ R6, R45, R6, !PT ;  /* 0x000000062d067209 */ /* 0x010fe40007810000 */
[----:B------:R-:W-:-:S05]  /*1bfa0*/  FMNMX.FTZ R4, R38, R5, !PT ;  /* 0x0000000526047209 */ /* 0x000fca0007810000 */
[----:B------:R-:W4:Y:S08]  /*1bfb0*/  MUFU.TANH R51, R51 ;  /* 0x0000003300337308 */ /* 0x000f300000002400 */
[----:B------:R-:W4:Y:S01]  /*1bfc0*/  MUFU.TANH R175, R175 ;  /* 0x000000af00af7308 */ /* 0x000f220000002400 */
[----:B0-----:R-:W-:Y:S02]  /*1bfd0*/  FMNMX.FTZ R6, R47, R6, !PT ;  /* 0x000000062f067209 */ /* 0x001fe40007810000 */
[----:B---3--:R-:W-:-:S05]  /*1bfe0*/  FMNMX.FTZ R5, R173, R4, !PT ;  /* 0x00000004ad057209 */ /* 0x008fca0007810000 */
[----:B------:R-:W0:Y:S08]  /*1bff0*/  MUFU.TANH R53, R53 ;  /* 0x0000003500357308 */ /* 0x000e300000002400 */
[----:B------:R-:W3:Y:S01]  /*1c000*/  MUFU.TANH R25, R25 ;  /* 0x0000001900197308 */ /* 0x000ee20000002400 */
[----:B-1----:R-:W-:Y:S02]  /*1c010*/  FMNMX.FTZ R6, R49, R6, !PT ;  /* 0x0000000631067209 */ /* 0x002fe40007810000 */
[----:B--2---:R-:W-:-:S02]  /*1c020*/  FMNMX.FTZ R4, R28, R5, !PT ;  /* 0x000000051c047209 */ /* 0x004fc40007810000 */
[----:B----4-:R-:W-:Y:S02]  /*1c030*/  FMNMX.FTZ R6, R51, R6, !PT ;  /* 0x0000000633067209 */ /* 0x010fe40007810000 */
[----:B------:R-:W-:Y:S02]  /*1c040*/  FMNMX.FTZ R4, R175, R4, !PT ;  /* 0x00000004af047209 */ /* 0x000fe40007810000 */
[----:B0-----:R-:W-:Y:S02]  /*1c050*/  FMNMX.FTZ R10, R53, R6, !PT ;  /* 0x00000006350a7209 */ /* 0x001fe40007810000 */
[----:B------:R-:W2:Y:S01]  /*1c060*/  LDL.64 R6, [R1+0x1f0] ;  /* 0x0001f00001067983 */ /* 0x000ea20000100a00 */
[----:B---3--:R-:W-:-:S03]  /*1c070*/  FMNMX.FTZ R11, R25, R4, !PT ;  /* 0x00000004190b7209 */ /* 0x008fc60007810000 */
[----:B------:R-:W0:Y:S04]  /*1c080*/  SHFL.BFLY PT, R5, R10, 0x2, 0x1f ;  /* 0x0c401f000a057f89 */ /* 0x000e2800000e0000 */
[----:B------:R-:W-:Y:S04]  /*1c090*/  STL.64 [R1+0x1e0], R10 ;  /* 0x0001e00a01007387 */ /* 0x000fe80000100a00 */
[----:B------:R-:W3:Y:S01]  /*1c0a0*/  LDL R26, [R1+0x1e4] ;  /* 0x0001e400011a7983 */ /* 0x000ee20000100800 */
[----:B0-----:R-:W-:-:S05]  /*1c0b0*/  FMNMX.FTZ R20, R10, R5, !PT ;  /* 0x000000050a147209 */ /* 0x001fca0007810000 */
[----:B------:R-:W0:Y:S02]  /*1c0c0*/  SHFL.BFLY PT, R5, R20, 0x1, 0x1f ;  /* 0x0c201f0014057f89 */ /* 0x000e2400000e0000 */
[----:B0-----:R-:W-:Y:S02]  /*1c0d0*/  FMNMX.FTZ R24, R20, R5, !PT ;  /* 0x0000000514187209 */ /* 0x001fe40007810000 */
[----:B------:R-:W4:Y:S04]  /*1c0e0*/  LDL.64 R4, [R1+0xb8] ;  /* 0x0000b80001047983 */ /* 0x000f280000100a00 */
[----:B------:R-:W-:Y:S04]  /*1c0f0*/  STL [R1+0x1e0], R24 ;  /* 0x0001e01801007387 */ /* 0x000fe80000100800 */
[----:B------:R-:W2:Y:S04]  /*1c100*/  LDL R27, [R1+0x1e0] ;  /* 0x0001e000011b7983 */ /* 0x000ea80000100800 */
[----:B---3--:R-:W0:Y:S02]  /*1c110*/  SHFL.BFLY PT, R11, R26, 0x2, 0x1f ;  /* 0x0c401f001a0b7f89 */ /* 0x008e2400000e0000 */
[----:B0-----:R-:W-:-:S05]  /*1c120*/  FMNMX.FTZ R11, R11, R26, !PT ;  /* 0x0000001a0b0b7209 */ /* 0x001fca0007810000 */
[----:B------:R-:W0:Y:S02]  /*1c130*/  SHFL.BFLY PT, R10, R11, 0x1, 0x1f ;  /* 0x0c201f000b0a7f89 */ /* 0x000e2400000e0000 */
[----:B0-----:R-:W-:Y:S01]  /*1c140*/  FMNMX.FTZ R10, R11, R10, !PT ;  /* 0x0000000a0b0a7209 */ /* 0x001fe20007810000 */
[----:B--2---:R-:W-:-:S04]  /*1c150*/  FADD.FTZ R2, R2, -R27 ;  /* 0x8000001b02027221 */ /* 0x004fc80000010000 */
[----:B------:R-:W-:Y:S01]  /*1c160*/  FADD.FTZ R20, R3, -R10 ;  /* 0x8000000a03147221 */ /* 0x000fe20000010000 */
[----:B------:R-:W-:-:S03]  /*1c170*/  FMUL.FTZ R2, R2, R23 ;  /* 0x0000001702027220 */ /* 0x000fc60000410000 */
        /* <DEDUP_REMOVED lines=20> */
.L_x_3623:
[----:B------:R-:W-:Y:S05]  /*1c2c0*/  BSYNC B0 ;  /* 0x0000000000007941 */ /* 0x000fea0003800000 */
.L_x_3622:
        /* <DEDUP_REMOVED lines=9> */
.L_x_3625:
[----:B------:R-:W-:Y:S05]  /*1c360*/  BSYNC B0 ;  /* 0x0000000000007941 */ /* 0x000fea0003800000 */
.L_x_3624:
[----:B------:R-:W2:Y:S04]  /*1c370*/  LDL R21, [R1+0x200] ;  /* 0x0002000001157983 */ /* 0x000ea80000100800 */
[----:B------:R-:W2:Y:S04]  /*1c380*/  LDL.64 R10, [R1+0x1e0] ;  /* 0x0001e000010a7983 */ /* 0x000ea80000100a00 */
        /* <DEDUP_REMOVED lines=14> */
[----:B0-----:R-:W4:Y:S04]  /*1c470*/  LDL.64 R2, [R1+0x118] ;  /* 0x0001180001027983 */ /* 0x001f280000100a00 */
        /* <DEDUP_REMOVED lines=15> */
[----:B------:R-:W4:Y:S01]  /*1c570*/  LDL R144, [R1+0x1c8] ;  /* 0x0001c80001907983 */ /* 0x000f220000100800 */
[----:B--2---:R-:W-:-:S04]  /*1c580*/  FMUL.FTZ R10, R10, R21 ;  /* 0x000000150a0a7220 */ /* 0x004fc80000410000 */
[-CC-:B------:R-:W-:Y:S01]  /*1c590*/  FFMA.FTZ R120, R14, R21.reuse, -R10.reuse ;  /* 0x000000150e787223 */ /* 0x180fe2000001080a */
[-C--:B------:R-:W-:Y:S01]  /*1c5a0*/  FMUL.FTZ R14, R11, R21.reuse ;  /* 0x000000150b0e7220 */ /* 0x080fe20000410000 */
[----:B------:R-:W-:-:S03]  /*1c5b0*/  FFMA.FTZ R121, R15, R21, -R10 ;  /* 0x000000150f797223 */ /* 0x000fc6000001080a */
[-CC-:B------:R-:W-:Y:S01]  /*1c5c0*/  FFMA.FTZ R131, R8, R21.reuse, -R14.reuse ;  /* 0x0000001508837223 */ /* 0x180fe2000001080e */
[-C--:B------:R-:W-:Y:S01]  /*1c5d0*/  FFMA.FTZ R165, R12, R21.reuse, -R14 ;  /* 0x000000150ca57223 */ /* 0x080fe2000001080e */
[-C--:B------:R-:W-:Y:S01]  /*1c5e0*/  FFMA.FTZ R164, R13, R21.reuse, -R10 ;  /* 0x000000150da47223 */ /* 0x080fe2000001080a */
[----:B------:R-:W-:Y:S01]  /*1c5f0*/  MUFU.EX2 R121, R121 ;  /* 0x0000007900797308 */ /* 0x000fe20000000800 */
[-CC-:B------:R-:W-:Y:S01]  /*1c600*/  FFMA.FTZ R167, R30, R21.reuse, -R14.reuse ;  /* 0x000000151ea77223 */ /* 0x180fe2000001080e */
[----:B------:R-:W-:-:S06]  /*1c610*/  FFMA.FTZ R130, R29, R21, -R14 ;  /* 0x000000151d827223 */ /* 0x000fcc000001080e */
[----:B------:R-:W3:Y:S01]  /*1c620*/  MUFU.EX2 R131, R131 ;  /* 0x0000008300837308 */ /* 0x000ee20000000800 */
[-C--:B------:R-:W-:Y:S01]  /*1c630*/  FFMA.FTZ R166, R69, R21.reuse, -R10 ;  /* 0x0000001545a67223 */ /* 0x080fe2000001080a */
[-C--:B------:R-:W-:Y:S01]  /*1c640*/  FFMA.FTZ R169, R32, R21.reuse, -R14 ;  /* 0x0000001520a97223 */ /* 0x080fe2000001080e */
[----:B------:R-:W-:-:S05]  /*1c650*/  FFMA.FTZ R117, R117, R21, -R10 ;  /* 0x0000001575757223 */ /* 0x000fca000001080a */
[----:B------:R-:W-:Y:S01]  /*1c660*/  MUFU.EX2 R120, R120 ;  /* 0x0000007800787308 */ /* 0x000fe20000000800 */
[-C--:B------:R-:W-:Y:S01]  /*1c670*/  FFMA.FTZ R129, R31, R21.reuse, -R14 ;  /* 0x000000151f817223 */ /* 0x080fe2000001080e */
[-C--:B------:R-:W-:Y:S01]  /*1c680*/  FFMA.FTZ R168, R61, R21.reuse, -R10 ;  /* 0x000000153da87223 */ /* 0x080fe2000001080a */
[-C--:B------:R-:W-:Y:S01]  /*1c690*/  FFMA.FTZ R171, R33, R21.reuse, -R14 ;  /* 0x0000001521ab7223 */ /* 0x080fe2000001080e */
[-C--:B------:R-:W-:Y:S01]  /*1c6a0*/  FFMA.FTZ R116, R77, R21.reuse, -R10 ;  /* 0x000000154d747223 */ /* 0x080fe2000001080a */
[-C--:B------:R-:W-:Y:S01]  /*1c6b0*/  FFMA.FTZ R128, R34, R21.reuse, -R14 ;  /* 0x0000001522807223 */ /* 0x080fe2000001080e */
[-C--:B------:R-:W-:Y:S01]  /*1c6c0*/  FFMA.FTZ R170, R59, R21.reuse, -R10 ;  /* 0x000000153baa7223 */ /* 0x080fe2000001080a */
[-C--:B------:R-:W-:Y:S01]  /*1c6d0*/  FFMA.FTZ R177, R35, R21.reuse, -R14 ;  /* 0x0000001523b17223 */ /* 0x080fe2000001080e */
[----:B------:R-:W0:Y:S08]  /*1c6e0*/  MUFU.EX2 R165, R165 ;  /* 0x000000a500a57308 */ /* 0x000e300000000800 */
[----:B------:R-:W1:Y:S08]  /*1c6f0*/  MUFU.EX2 R164, R164 ;  /* 0x000000a400a47308 */ /* 0x000e700000000800 */
[----:B------:R-:W2:Y:S01]  /*1c700*/  MUFU.EX2 R167, R167 ;  /* 0x000000a700a77308 */ /* 0x000ea20000000800 */
[----:B---3--:R-:W-:Y:S01]  /*1c710*/  FADD.FTZ R8, R131, R7 ;  /* 0x0000000783087221 */ /* 0x008fe20000010000 */
[----:B------:R-:W-:Y:S01]  /*1c720*/  FADD.FTZ R7, R121, R6 ;  /* 0x0000000679077221 */ /* 0x000fe20000010000 */
[-C--:B------:R-:W-:Y:S01]  /*1c730*/  FFMA.FTZ R127, R39, R21.reuse, -R10 ;  /* 0x00000015277f7223 */ /* 0x080fe2000001080a */
[-C--:B------:R-:W-:Y:S01]  /*1c740*/  FFMA.FTZ R126, R36, R21.reuse, -R14 ;  /* 0x00000015247e7223 */ /* 0x080fe2000001080e */
[-C--:B------:R-:W-:Y:S01]  /*1c750*/  FFMA.FTZ R176, R41, R21.reuse, -R10 ;  /* 0x0000001529b07223 */ /* 0x080fe2000001080a */
[-C--:B------:R-:W-:Y:S01]  /*1c760*/  FFMA.FTZ R124, R37, R21.reuse, -R14 ;  /* 0x00000015257c7223 */ /* 0x080fe2000001080e */
[-CC-:B------:R-:W-:Y:S01]  /*1c770*/  FFMA.FTZ R125, R43, R21.reuse, -R10.reuse ;  /* 0x000000152b7d7223 */ /* 0x180fe2000001080a */
[----:B------:R-:W3:Y:S01]  /*1c780*/  MUFU.EX2 R130, R130 ;  /* 0x0000008200827308 */ /* 0x000ee20000000800 */
[-C--:B------:R-:W-:Y:S01]  /*1c790*/  FFMA.FTZ R178, R45, R21.reuse, -R10 ;  /* 0x000000152db27223 */ /* 0x080fe2000001080a */
[-C--:B------:R-:W-:Y:S01]  /*1c7a0*/  FFMA.FTZ R179, R38, R21.reuse, -R14 ;  /* 0x0000001526b37223 */ /* 0x080fe2000001080e */
[-C--:B------:R-:W-:Y:S01]  /*1c7b0*/  FFMA.FTZ R191, R47, R21.reuse, -R10 ;  /* 0x000000152fbf7223 */ /* 0x080fe2000001080a */
[-C--:B------:R-:W-:Y:S01]  /*1c7c0*/  FFMA.FTZ R173, R173, R21.reuse, -R14 ;  /* 0x00000015adad7223 */ /* 0x080fe2000001080e */
[-CC-:B------:R-:W-:Y:S01]  /*1c7d0*/  FFMA.FTZ R172, R49, R21.reuse, -R10.reuse ;  /* 0x0000001531ac7223 */ /* 0x180fe2000001080a */
[-CC-:B------:R-:W-:Y:S01]  /*1c7e0*/  FFMA.FTZ R174, R51, R21.reuse, -R10.reuse ;  /* 0x0000001533ae7223 */ /* 0x180fe2000001080a */
[-C--:B------:R-:W-:Y:S01]  /*1c7f0*/  FFMA.FTZ R23, R53, R21.reuse, -R10 ;  /* 0x0000001535177223 */ /* 0x080fe2000001080a */
[----:B------:R-:W3:Y:S01]  /*1c800*/  MUFU.EX2 R166, R166 ;  /* 0x000000a600a67308 */ /* 0x000ee20000000800 */
[----:B0-----:R-:W-:Y:S01]  /*1c810*/  FADD.FTZ R8, R165, R8 ;  /* 0x00000008a5087221 */ /* 0x001fe20000010000 */
[----:B-1----:R-:W-:Y:S01]  /*1c820*/  FADD.FTZ R7, R164, R7 ;  /* 0x00000007a4077221 */ /* 0x002fe20000010000 */
[----:B------:R-:W-:Y:S01]  /*1c830*/  FFMA.FTZ R175, R175, R21, -R14 ;  /* 0x00000015afaf7223 */ /* 0x000fe2000001080e */
[C---:B----4-:R-:W-:Y:S01]  /*1c840*/  FMUL.FTZ R57, R123.reuse, R57 ;  /* 0x000000397b397220 */ /* 0x050fe20000410000 */
[C---:B------:R-:W-:Y:S01]  /*1c850*/  FMUL.FTZ R56, R123.reuse, R56 ;  /* 0x000000387b387220 */ /* 0x040fe20000410000 */
[C---:B------:R-:W-:Y:S01]  /*1c860*/  FMUL.FTZ R63, R122.reuse, R63 ;  /* 0x0000003f7a3f7220 */ /* 0x040fe20000410000 */
[----:B------:R-:W-:Y:S01]  /*1c870*/  FMUL.FTZ R62, R122, R62 ;  /* 0x0000003e7a3e7220 */ /* 0x000fe20000410000 */
[----:B------:R-:W0:Y:S01]  /*1c880*/  MUFU.EX2 R169, R169 ;  /* 0x000000a900a97308 */ /* 0x000e220000000800 */
[C---:B------:R-:W-:Y:S01]  /*1c890*/  FMUL.FTZ R65, R123.reuse, R65 ;  /* 0x000000417b417220 */ /* 0x040fe20000410000 */
[C---:B------:R-:W-:Y:S01]  /*1c8a0*/  FMUL.FTZ R64, R123.reuse, R64 ;  /* 0x000000407b407220 */ /* 0x040fe20000410000 */
[C---:B------:R-:W-:Y:S01]  /*1c8b0*/  FMUL.FTZ R67, R123.reuse, R67 ;  /* 0x000000437b437220 */ /* 0x040fe20000410000 */
[C---:B------:R-:W-:Y:S01]  /*1c8c0*/  FMUL.FTZ R66, R123.reuse, R66 ;  /* 0x000000427b427220 */ /* 0x040fe20000410000 */
[C---:B------:R-:W-:Y:S01]  /*1c8d0*/  FMUL.FTZ R71, R123.reuse, R71 ;  /* 0x000000477b477220 */ /* 0x040fe20000410000 */
[C---:B------:R-:W-:Y:S01]  /*1c8e0*/  FMUL.FTZ R70, R123.reuse, R70 ;  /* 0x000000467b467220 */ /* 0x040fe20000410000 */
[----:B------:R-:W-:Y:S01]  /*1c8f0*/  FMUL.FTZ R73, R123, R73 ;  /* 0x000000497b497220 */ /* 0x000fe20000410000 */
[----:B------:R-:W1:Y:S01]  /*1c900*/  MUFU.EX2 R117, R117 ;  /* 0x0000007500757308 */ /* 0x000e620000000800 */
[----:B--2---:R-:W-:Y:S01]  /*1c910*/  FADD.FTZ R11, R167, R8 ;  /* 0x00000008a70b7221 */ /* 0x004fe20000010000 */
[----:B------:R-:W-:Y:S01]  /*1c920*/  FADD.FTZ R7, R120, R7 ;  /* 0x0000000778077221 */ /* 0x000fe20000010000 */
[C---:B------:R-:W-:Y:S01]  /*1c930*/  FMUL.FTZ R72, R123.reuse, R72 ;  /* 0x000000487b487220 */ /* 0x040fe20000410000 */
[C---:B------:R-:W-:Y:S01]  /*1c940*/  FMUL.FTZ R75, R123.reuse, R75 ;  /* 0x0000004b7b4b7220 */ /* 0x040fe20000410000 */
[C---:B------:R-:W-:Y:S01]  /*1c950*/  FMUL.FTZ R74, R123.reuse, R74 ;  /* 0x0000004a7b4a7220 */ /* 0x040fe20000410000 */
[C---:B------:R-:W-:Y:S01]  /*1c960*/  FMUL.FTZ R97, R123.reuse, R97 ;  /* 0x000000617b617220 */ /* 0x040fe20000410000 */
[C---:B------:R-:W-:Y:S01]  /*1c970*/  FMUL.FTZ R96, R123.reuse, R96 ;  /* 0x000000607b607220 */ /* 0x040fe20000410000 */
[----:B------:R-:W2:Y:S01]  /*1c980*/  MUFU.EX2 R129, R129 ;  /* 0x0000008100817308 */ /* 0x000ea20000000800 */
[C---:B------:R-:W-:Y:S01]  /*1c990*/  FMUL.FTZ R101, R123.reuse, R101 ;  /* 0x000000657b657220 */ /* 0x040fe20000410000 */
[C---:B------:R-:W-:Y:S01]  /*1c9a0*/  FMUL.FTZ R100, R123.reuse, R100 ;  /* 0x000000647b647220 */ /* 0x040fe20000410000 */
[C---:B------:R-:W-:Y:S01]  /*1c9b0*/  FMUL.FTZ R103, R123.reuse, R103 ;  /* 0x000000677b677220 */ /* 0x040fe20000410000 */
[C---:B------:R-:W-:Y:S01]  /*1c9c0*/  FMUL.FTZ R102, R123.reuse, R102 ;  /* 0x000000667b667220 */ /* 0x040fe20000410000 */
[C---:B------:R-:W-:Y:S01]  /*1c9d0*/  FMUL.FTZ R111, R123.reuse, R111 ;  /* 0x0000006f7b6f7220 */ /* 0x040fe20000410000 */
[----:B------:R-:W-:Y:S01]  /*1c9e0*/  FMUL.FTZ R110, R123, R110 ;  /* 0x0000006e7b6e7220 */ /* 0x000fe20000410000 */
[----:B------:R-:W-:Y:S01]  /*1c9f0*/  FMUL.FTZ R109, R122, R109 ;  /* 0x0000006d7a6d7220 */ /* 0x000fe20000410000 */
[----:B------:R-:W4:Y:S01]  /*1ca00*/  MUFU.EX2 R168, R168 ;  /* 0x000000a800a87308 */ /* 0x000f220000000800 */
[----:B---3--:R-:W-:Y:S01]  /*1ca10*/  FADD.FTZ R8, R130, R11 ;  /* 0x0000000b82087221 */ /* 0x008fe20000010000 */
[----:B------:R-:W-:Y:S01]  /*1ca20*/  FADD.FTZ R6, R166, R7 ;  /* 0x00000007a6067221 */ /* 0x000fe20000010000 */
[C---:B------:R-:W-:Y:S01]  /*1ca30*/  FMUL.FTZ R108, R122.reuse, R108 ;  /* 0x0000006c7a6c7220 */ /* 0x040fe20000410000 */
[C---:B------:R-:W-:Y:S01]  /*1ca40*/  FMUL.FTZ R113, R122.reuse, R107 ;  /* 0x0000006b7a717220 */ /* 0x040fe20000410000 */
[C---:B------:R-:W-:Y:S01]  /*1ca50*/  FMUL.FTZ R112, R122.reuse, R106 ;  /* 0x0000006a7a707220 */ /* 0x040fe20000410000 */
[C---:B------:R-:W-:Y:S01]  /*1ca60*/  FMUL.FTZ R5, R122.reuse, R5 ;  /* 0x000000057a057220 */ /* 0x040fe20000410000 */
[----:B------:R-:W-:Y:S01]  /*1ca70*/  FMUL.FTZ R4, R122, R4 ;  /* 0x000000047a047220 */ /* 0x000fe20000410000 */
[----:B------:R-:W3:Y:S01]  /*1ca80*/  MUFU.EX2 R171, R171 ;  /* 0x000000ab00ab7308 */ /* 0x000ee20000000800 */
[----:B------:R-:W3:Y:S04]  /*1ca90*/  LDL.64 R30, [R1+0x3b0] ;  /* 0x0003b000011e7983 */ /* 0x000ee80000100a00 */
[----:B------:R-:W3:Y:S03]  /*1caa0*/  LDL.64 R32, [R1+0x3c0] ;  /* 0x0003c00001207983 */ /* 0x000ee60000100a00 */
[----:B------:R-:W3:Y:S01]  /*1cab0*/  MUFU.EX2 R116, R116 ;  /* 0x0000007400747308 */ /* 0x000ee20000000800 */
[----:B0-----:R-:W-:Y:S01]  /*1cac0*/  FADD.FTZ R8, R169, R8 ;  /* 0x00000008a9087221 */ /* 0x001fe20000010000 */
[----:B-1----:R-:W-:Y:S01]  /*1cad0*/  FADD.FTZ R7, R117, R6 ;  /* 0x0000000675077221 */ /* 0x002fe20000010000 */
[----:B------:R-:W3:Y:S04]  /*1cae0*/  LDL.64 R34, [R1+0x3d0] ;  /* 0x0003d00001227983 */ /* 0x000ee80000100a00 */
[----:B------:R-:W3:Y:S01]  /*1caf0*/  LDL.64 R58, [R1+0x2d8] ;  /* 0x0002d800013a7983 */ /* 0x000ee20000100a00 */
[----:B------:R-:W0:Y:S03]  /*1cb00*/  MUFU.EX2 R128, R128 ;  /* 0x0000008000807308 */ /* 0x000e260000000800 */
[----:B------:R-:W3:Y:S04]  /*1cb10*/  LDL.64 R60, [R1+0x2e8] ;  /* 0x0002e800013c7983 */ /* 0x000ee80000100a00 */
[----:B------:R-:W3:Y:S01]  /*1cb20*/  LDL.64 R68, [R1+0x328] ;  /* 0x0003280001447983 */ /* 0x000ee20000100a00 */
[----:B------:R-:W1:Y:S01]  /*1cb30*/  MUFU.EX2 R170, R170 ;  /* 0x000000aa00aa7308 */ /* 0x000e620000000800 */
[----:B--2---:R-:W-:Y:S01]  /*1cb40*/  FADD.FTZ R6, R129, R8 ;  /* 0x0000000881067221 */ /* 0x004fe20000010000 */
[----:B----4-:R-:W-:Y:S01]  /*1cb50*/  FADD.FTZ R7, R168, R7 ;  /* 0x00000007a8077221 */ /* 0x010fe20000010000 */
[----:B------:R-:W2:Y:S04]  /*1cb60*/  LDL.64 R36, [R1+0x3e0] ;  /* 0x0003e00001247983 */ /* 0x000ea80000100a00 */
[----:B------:R-:W4:Y:S01]  /*1cb70*/  LDL.64 R40, [R1+0x248] ;  /* 0x0002480001287983 */ /* 0x000f220000100a00 */
[----:B------:R-:W1:Y:S03]  /*1cb80*/  MUFU.EX2 R177, R177 ;  /* 0x000000b100b17308 */ /* 0x000e660000000800 */
[----:B------:R-:W4:Y:S05]  /*1cb90*/  LDL.64 R76, [R1+0x368] ;  /* 0x00036800014c7983 */ /* 0x000f2a0000100a00 */
[----:B------:R-:W1:Y:S01]  /*1cba0*/  MUFU.EX2 R127, R127 ;  /* 0x0000007f007f7308 */ /* 0x000e620000000800 */
[----:B---3--:R-:W-:Y:S01]  /*1cbb0*/  FADD.FTZ R11, R171, R6 ;  /* 0x00000006ab0b7221 */ /* 0x008fe20000010000 */
[----:B------:R-:W-:Y:S01]  /*1cbc0*/  FADD.FTZ R7, R116, R7 ;  /* 0x0000000774077221 */ /* 0x000fe20000010000 */
[----:B------:R-:W3:Y:S05]  /*1cbd0*/  LDL.64 R42, [R1+0x258] ;  /* 0x00025800012a7983 */ /* 0x000eea0000100a00 */
[----:B------:R-:W1:Y:S08]  /*1cbe0*/  MUFU.EX2 R126, R126 ;  /* 0x0000007e007e7308 */ /* 0x000e700000000800 */
[----:B------:R-:W1:Y:S01]  /*1cbf0*/  MUFU.EX2 R176, R176 ;  /* 0x000000b000b07308 */ /* 0x000e620000000800 */
[----:B0-----:R-:W-:Y:S01]  /*1cc00*/  FADD.FTZ R10, R128, R11 ;  /* 0x0000000b800a7221 */ /* 0x001fe20000010000 */
[----:B-1----:R-:W-:-:S06]  /*1cc10*/  FADD.FTZ R6, R170, R7 ;  /* 0x00000007aa067221 */ /* 0x002fcc0000010000 */
[----:B------:R-:W0:Y:S01]  /*1cc20*/  MUFU.EX2 R124, R124 ;  /* 0x0000007c007c7308 */ /* 0x000e220000000800 */
[----:B------:R-:W-:-:S07]  /*1cc30*/  FFMA.FTZ R8, R28, R21, -R14 ;  /* 0x000000151c087223 */ /* 0x000fce000001080e */
[----:B------:R-:W1:Y:S01]  /*1cc40*/  MUFU.EX2 R125, R125 ;  /* 0x0000007d007d7308 */ /* 0x000e620000000800 */
[----:B------:R-:W-:Y:S01]  /*1cc50*/  FADD.FTZ R11, R177, R10 ;  /* 0x0000000ab10b7221 */ /* 0x000fe20000010000 */
[----:B------:R-:W-:Y:S01]  /*1cc60*/  FADD.FTZ R7, R127, R6 ;  /* 0x000000067f077221 */ /* 0x000fe20000010000 */
[----:B------:R-:W2:Y:S04]  /*1cc70*/  LDL.64 R28, [R1+0x3a0] ;  /* 0x0003a000011c7983 */ /* 0x000ea80000100a00 */
[----:B------:R-:W4:Y:S01]  /*1cc80*/  LDL.64 R38, [R1+0x3f0] ;  /* 0x0003f00001267983 */ /* 0x000f220000100a00 */
[----:B------:R-:W-:Y:S03]  /*1cc90*/  MUFU.EX2 R178, R178 ;  /* 0x000000b200b27308 */ /* 0x000fe60000000800 */
[----:B------:R-:W3:Y:S05]  /*1cca0*/  LDL.64 R44, [R1+0x268] ;  /* 0x00026800012c7983 */ /* 0x000eea0000100a00 */
[----:B------:R-:W1:Y:S01]  /*1ccb0*/  MUFU.EX2 R179, R179 ;  /* 0x000000b300b37308 */ /* 0x000e620000000800 */
[----:B------:R-:W-:Y:S01]  /*1ccc0*/  FADD.FTZ R11, R126, R11 ;  /* 0x0000000b7e0b7221 */ /* 0x000fe20000010000 */
[----:B------:R-:W-:Y:S01]  /*1ccd0*/  FADD.FTZ R6, R176, R7 ;  /* 0x00000007b0067221 */ /* 0x000fe20000010000 */
[----:B------:R-:W3:Y:S05]  /*1cce0*/  LDL.64 R46, [R1+0x278] ;  /* 0x00027800012e7983 */ /* 0x000eea0000100a00 */
[----:B------:R-:W-:Y:S01]  /*1ccf0*/  MUFU.EX2 R191, R191 ;  /* 0x000000bf00bf7308 */ /* 0x000fe20000000800 */
[----:B------:R-:W-:-:S07]  /*1cd00*/  FFMA.FTZ R7, R25, R21, -R14 ;  /* 0x0000001519077223 */ /* 0x000fce000001080e */
[----:B------:R-:W1:Y:S01]  /*1cd10*/  MUFU.EX2 R173, R173 ;  /* 0x000000ad00ad7308 */ /* 0x000e620000000800 */
[----:B0-----:R-:W-:Y:S01]  /*1cd20*/  FADD.FTZ R10, R124, R11 ;  /* 0x0000000b7c0a7221 */ /* 0x001fe20000010000 */
[----:B-1----:R-:W-:Y:S01]  /*1cd30*/  FADD.FTZ R11, R125, R6 ;  /* 0x000000067d0b7221 */ /* 0x002fe20000010000 */
[----:B------:R-:W3:Y:S04]  /*1cd40*/  LDL.64 R14, [R1+0x360] ;  /* 0x00036000010e7983 */ /* 0x000ee80000100a00 */
[----:B------:R-:W3:Y:S01]  /*1cd50*/  LDL.64 R48, [R1+0x288] ;  /* 0x0002880001307983 */ /* 0x000ee20000100a00 */
[----:B------:R-:W-:Y:S03]  /*1cd60*/  MUFU.EX2 R172, R172 ;  /* 0x000000ac00ac7308 */ /* 0x000fe60000000800 */
[----:B------:R-:W3:Y:S04]  /*1cd70*/  LDL.64 R50, [R1+0x298] ;  /* 0x0002980001327983 */ /* 0x000ee80000100a00 */
[----:B------:R-:W3:Y:S01]  /*1cd80*/  LDL.64 R52, [R1+0x2a8] ;  /* 0x0002a80001347983 */ /* 0x000ee20000100a00 */
[----:B------:R-:W0:Y:S01]  /*1cd90*/  MUFU.EX2 R8, R8 ;  /* 0x0000000800087308 */ /* 0x000e220000000800 */
[----:B------:R-:W-:Y:S01]  /*1cda0*/  FADD.FTZ R10, R179, R10 ;  /* 0x0000000ab30a7221 */ /* 0x000fe20000010000 */
[----:B------:R-:W-:Y:S01]  /*1cdb0*/  FADD.FTZ R6, R178, R11 ;  /* 0x0000000bb2067221 */ /* 0x000fe20000010000 */
[----:B------:R-:W3:Y:S04]  /*1cdc0*/  LDL.64 R20, [R1+0x370] ;  /* 0x0003700001147983 */ /* 0x000ee80000100a00 */
[----:B------:R-:W3:Y:S01]  /*1cdd0*/  LDL.64 R24, [R1+0x380] ;  /* 0x0003800001187983 */ /* 0x000ee20000100a00 */
[----:B------:R-:W-:Y:S08]  /*1cde0*/  MUFU.EX2 R174, R174 ;  /* 0x000000ae00ae7308 */ /* 0x000ff00000000800 */
[----:B------:R-:W1:Y:S01]  /*1cdf0*/  MUFU.EX2 R175, R175 ;  /* 0x000000af00af7308 */ /* 0x000e620000000800 */
[----:B------:R-:W-:Y:S01]  /*1ce00*/  FADD.FTZ R13, R173, R10 ;  /* 0x0000000aad0d7221 */ /* 0x000fe20000010000 */
[----:B------:R-:W-:Y:S01]  /*1ce10*/  FADD.FTZ R11, R191, R6 ;  /* 0x00000006bf0b7221 */ /* 0x000fe20000010000 */
[----:B------:R-:W3:Y:S05]  /*1ce20*/  LDL.64 R106, [R1+0x3b8] ;  /* 0x0003b800016a7983 */ /* 0x000eea0000100a00 */
[----:B------:R-:W1:Y:S08]  /*1ce30*/  MUFU.EX2 R23, R23 ;  /* 0x0000001700177308 */ /* 0x000e700000000800 */
[----:B------:R-:W1:Y:S01]  /*1ce40*/  MUFU.EX2 R7, R7 ;  /* 0x0000000700077308 */ /* 0x000e620000000800 */
[----:B0-----:R-:W-:Y:S01]  /*1ce50*/  FADD.FTZ R6, R8, R13 ;  /* 0x0000000d08067221 */ /* 0x001fe20000010000 */
[----:B------:R-:W-:Y:S01]  /*1ce60*/  FADD.FTZ R11, R172, R11 ;  /* 0x0000000bac0b7221 */ /* 0x000fe20000010000 */
[----:B------:R-:W3:Y:S02]  /*1ce70*/  LDL.64 R12, [R1+0x350] ;  /* 0x00035000010c7983 */ /* 0x000ee40000100a00 */
[----:B-1----:R-:W-:Y:S01]  /*1ce80*/  FADD.FTZ R6, R175, R6 ;  /* 0x00000006af067221 */ /* 0x002fe20000010000 */
[----:B------:R-:W-:-:S04]  /*1ce90*/  FADD.FTZ R10, R174, R11 ;  /* 0x0000000bae0a7221 */ /* 0x000fc80000010000 */
[----:B------:R-:W-:Y:S01]  /*1cea0*/  FADD.FTZ R10, R23, R10 ;  /* 0x0000000a170a7221 */ /* 0x000fe20000010000 */
[----:B------:R-:W-:-:S05]  /*1ceb0*/  FADD.FTZ R11, R7, R6 ;  /* 0x00000006070b7221 */ /* 0x000fca0000010000 */
[----:B------:R0:W-:Y:S01]  /*1cec0*/  STL.64 [R1+0x1f0], R10 ;  /* 0x0001f00a01007387 */ /* 0x0001e20000100a00 */
[----:B------:R-:W-:Y:S06]  /*1ced0*/  BAR.SYNC.DEFER_BLOCKING 0xf, 0x100 ;  /* 0x03c4000000007b1d */ /* 0x000fec0000010000 */
[----:B0-----:R-:W3:Y:S04]  /*1cee0*/  LDL.64 R10, [R1+0x340] ;  /* 0x00034000010a7983 */ /* 0x001ee80000100a00 */
[----:B------:R-:W3:Y:S04]  /*1cef0*/  LD.E.64 R92, desc[UR46][R2.64+0x8] ;  /* 0x0000082e025c7980 */ /* 0x000ee8000c101b00 */
[----:B------:R-:W3:Y:S04]  /*1cf00*/  LD.E.64 R2, desc[UR46][R2.64] ;  /* 0x0000002e02027980 */ /* 0x000ee8000c101b00 */
        /* <DEDUP_REMOVED lines=13> */
[----:B0-----:R-:W3:Y:S04]  /*1cfe0*/  LDL.64 R56, [R1+0x2c8] ;  /* 0x0002c80001387983 */ /* 0x001ee80000100a00 */
[----:B-1----:R-:W3:Y:S04]  /*1cff0*/  LDL.64 R62, [R1+0x2f8] ;  /* 0x0002f800013e7983 */ /* 0x002ee80000100a00 */
[----:B------:R-:W3:Y:S04]  /*1d000*/  LDL.64 R64, [R1+0x308] ;  /* 0x0003080001407983 */ /* 0x000ee80000100a00 */
        /* <DEDUP_REMOVED lines=10> */
[----:B------:R0:W-:Y:S04]  /*1d0b0*/  STL.64 [R1+0x238], R4 ;  /* 0x0002380401007387 */ /* 0x0001e80000100a00 */
        /* <DEDUP_REMOVED lines=44> */
[C---:B----4-:R-:W-:Y:S01]  /*1d380*/  FMUL.FTZ R39, R123.reuse, R39 ;  /* 0x000000277b277220 */ /* 0x050fe20000410000 */
[C---:B------:R-:W-:Y:S01]  /*1d390*/  FMUL.FTZ R38, R123.reuse, R38 ;  /* 0x000000267b267220 */ /* 0x040fe20000410000 */
[C---:B------:R-:W-:Y:S01]  /*1d3a0*/  FMUL.FTZ R41, R122.reuse, R41 ;  /* 0x000000297a297220 */ /* 0x040fe20000410000 */
[C---:B------:R-:W-:Y:S01]  /*1d3b0*/  FMUL.FTZ R40, R122.reuse, R40 ;  /* 0x000000287a287220 */ /* 0x040fe20000410000 */
[C---:B---3--:R-:W-:Y:S01]  /*1d3c0*/  FMUL.FTZ R43, R122.reuse, R43 ;  /* 0x0000002b7a2b7220 */ /* 0x048fe20000410000 */
        /* <DEDUP_REMOVED lines=48> */
[----:B------:R1:W-:Y:S04]  /*1d6d0*/  STL.64 [R1+0x340], R10 ;  /* 0x0003400a01007387 */ /* 0x0003e80000100a00 */
[----:B------:R2:W-:Y:S04]  /*1d6e0*/  STL.64 [R1+0x360], R14 ;  /* 0x0003600e01007387 */ /* 0x0005e80000100a00 */
[----:B------:R3:W-:Y:S01]  /*1d6f0*/  STL.64 [R1+0x370], R20 ;  /* 0x0003701401007387 */ /* 0x0007e20000100a00 */
[----:B------:R-:W-:-:S03]  /*1d700*/  MOV R6, R92 ;  /* 0x0000005c00067202 */ /* 0x000fc60000000f00 */
        /* <DEDUP_REMOVED lines=205> */
[----:B--2---:R-:W-:Y:S01]  /*1e3e0*/  STL [R1+0x250], R14 ;  /* 0x0002500e01007387 */ /* 0x004fe20000100800 */
[----:B------:R-:W-:Y:S02]  /*1e3f0*/  F2FP.F16.F32.PACK_AB R177, R126, R177 ;  /* 0x000000b17eb1723e */ /* 0x000fe400000000ff */
[----:B------:R-:W-:Y:S01]  /*1e400*/  F2FP.F16.F32.PACK_AB R178, R178, R125 ;  /* 0x0000007db2b2723e */ /* 0x000fe200000000ff */
[----:B------:R-:W-:Y:S01]  /*1e410*/  STL [R1+0x254], R15 ;  /* 0x0002540f01007387 */ /* 0x000fe20000100800 */
[----:B------:R-:W-:-:S03]  /*1e420*/  F2FP.F16.F32.PACK_AB R179, R179, R124 ;  /* 0x0000007cb3b3723e */ /* 0x000fc600000000ff */
[----:B---3--:R-:W-:Y:S04]  /*1e430*/  STL [R1+0x258], R20 ;  /* 0x0002581401007387 */ /* 0x008fe80000100800 */
[----:B------:R-:W-:Y:S04]  /*1e440*/  STL [R1+0x25c], R21 ;  /* 0x00025c1501007387 */ /* 0x000fe80000100800 */
[----:B----4-:R-:W-:Y:S04]  /*1e450*/  STL [R1+0x260], R24 ;  /* 0x0002601801007387 */ /* 0x010fe80000100800 */
        /* <DEDUP_REMOVED lines=575> */
.L_x_3627:
[----:B------:R-:W-:Y:S05]  /*20850*/  BSYNC B0 ;  /* 0x0000000000007941 */ /* 0x000fea0003800000 */
.L_x_3626:
        /* <DEDUP_REMOVED lines=9> */
.L_x_3605:
[----:B------:R-:W-:-:S13]  /*208f0*/  ISETP.GE.AND P0, PT, R0, R22, PT ;  /* 0x000000160000720c */ /* 0x000fda0003f06270 */
[----:B------:R-:W-:Y:S05]  /*20900*/  @!P0 BRA `(.L_x_3629) ;  /* 0x0000007c00e08947 */ /* 0x000fea0003800000 */
.L_x_3662:
        /* <DEDUP_REMOVED lines=20> */
.L_x_3631:
[----:B------:R-:W-:Y:S05]  /*20a50*/  BSYNC B0 ;  /* 0x0000000000007941 */ /* 0x000fea0003800000 */
.L_x_3630:
        /* <DEDUP_REMOVED lines=9> */
.L_x_3633:
[----:B------:R-:W-:Y:S05]  /*20af0*/  BSYNC B0 ;  /* 0x0000000000007941 */ /* 0x000fea0003800000 */
.L_x_3632:
[----:B------:R-:W-:Y:S04]  /*20b00*/  BSSY B0, `(.L_x_3634) ;  /* 0x0000006000007945 */ /* 0x000fe80003800000 */
[----:B-1----:R-:W-:Y:S05]  /*20b10*/  @P0 BRA `(.L_x_3635) ;  /* 0x0000000000100947 */ /* 0x002fea0003800000 */
[----:B-----5:R-:W-:Y:S01]  /*20b20*/  IMAD R6, R6, 0x8, R3 ;  /* 0x0000000806067824 */ /* 0x020fe200078e0203 */
[----:B------:R-:W-:-:S04]  /*20b30*/  SHF.L.U32 R7, R7, 0x1f, RZ ;  /* 0x0000001f07077819 */ /* 0x000fc800000006ff */
[----:B------:R-:W1:Y:S02]  /*20b40*/  SYNCS.PHASECHK.TRANS64.TRYWAIT P0, [R6+URZ], R7 ;  /* 0x00000007060075a7 */ /* 0x000e64000800017f */
[----:B-1----:R-:W-:Y:S05]  /*20b50*/  @!P0 BRA `(.L_x_3636) ;  /* 0x0000015c00708947 */ /* 0x002fea0003800000 */
.L_x_3635:
[----:B------:R-:W-:Y:S05]  /*20b60*/  BSYNC B0 ;  /* 0x0000000000007941 */ /* 0x000fea0003800000 */
.L_x_3634:
        /* <DEDUP_REMOVED lines=57> */
.L_x_3638:
[----:B------:R-:W-:Y:S05]  /*20f00*/  BSYNC B0 ;  /* 0x0000000000007941 */ /* 0x000fea0003800000 */
.L_x_3637:
        /* <DEDUP_REMOVED lines=8> */
.L_x_3640:
[----:B------:R-:W-:Y:S05]  /*20f90*/  BSYNC B0 ;  /* 0x0000000000007941 */ /* 0x000fea0003800000 */
.L_x_3639:
[----:B------:R-:W-:Y:S04]  /*20fa0*/  BSSY B0, `(.L_x_3641) ;  /* 0x0000004000007945 */ /* 0x000fe80003800000 */
[----:B-1----:R-:W-:Y:S05]  /*20fb0*/  @P0 BRA `(.L_x_3642) ;  /* 0x0000000000080947 */ /* 0x002fea0003800000 */
[----:B------:R-:W1:Y:S02]  /*20fc0*/  SYNCS.PHASECHK.TRANS64.TRYWAIT P0, [R12+URZ], R13 ;  /* 0x0000000d0c0075a7 */ /* 0x000e64000800017f */
[----:B-1----:R-:W-:Y:S05]  /*20fd0*/  @!P0 BRA `(.L_x_3643) ;  /* 0x0000015800648947 */ /* 0x002fea0003800000 */
.L_x_3642:
[----:B------:R-:W-:Y:S05]  /*20fe0*/  BSYNC B0 ;  /* 0x0000000000007941 */ /* 0x000fea0003800000 */
.L_x_3641:
[----:B------:R-:W2:Y:S04]  /*20ff0*/  LDL R4, [R1+0x68] ;  /* 0x0000680001047983 */ /* 0x000ea80000100800 */
[----:B------:R-:W3:Y:S04]  /*21000*/  LDL R5, [R1+0x1c8] ;  /* 0x0001c80001057983 */ /* 0x000ee80000100800 */
[----:B------:R-:W3:Y:S04]  /*21010*/  LDL.64 R2, [R1+0x98] ;  /* 0x0000980001027983 */ /* 0x000ee80000100a00 */
[----:B------:R-:W4:Y:S04]  /*21020*/  LDL.64 R8, [R1+0x90] ;  /* 0x0000900001087983 */ /* 0x000f280000100a00 */
[----:B------:R-:W4:Y:S04]  /*21030*/  LDL.64 R10, [R1+0x90] ;  /* 0x00009000010a7983 */ /* 0x000f280000100a00 */
[----:B01----:R-:W4:Y:S04]  /*21040*/  LDL.64 R12, [R1+0x90] ;  /* 0x00009000010c7983 */ /* 0x003f280000100a00 */
[----:B------:R-:W4:Y:S01]  /*21050*/  LDL.64 R56, [R1+0x90] ;  /* 0x0000900001387983 */ /* 0x000f220000100a00 */
[----:B------:R-:W-:Y:S05]  /*21060*/  WARPSYNC.ALL ;  /* 0x0000000000007948 */ /* 0x000fea0003800000 */
[----:B------:R-:W-:Y:S01]  /*21070*/  WARPGROUP.ARRIVE ;  /* 0x00000000000079c5 */ /* 0x000fe20000000000 */
[----:B------:R-:W4:Y:S05]  /*21080*/  LDL.64 R6, [R1+0x90] ;  /* 0x0000900001067983 */ /* 0x000f2a0000100a00 */
[----:B------:R-:W0:Y:S01]  /*21090*/  S2R R15, SR_TID.X ;  /* 0x00000000000f7919 */ /* 0x000e220000002100 */
[----:B------:R-:W-:Y:S01]  /*210a0*/  IMAD.MOV.U32 R23, RZ, RZ, 0x4 ;  /* 0x00000004ff177424 */ /* 0x000fe200078e00ff */
        /* <DEDUP_REMOVED lines=166> */
[--C-:B------:R-:W-:Y:S01]  /*21b10*/  IMAD.MOV.U32 R57, RZ, RZ, R3.reuse ;  /* 0x000000ffff397224 */ /* 0x100fe200078e0003 */
[----:B------:R-:W-:Y:S02]  /*21b20*/  R2UR UR4, R4 ;  /* 0x00000000040472ca */ /* 0x000fe400000e0000 */
[----:B------:R-:W-:Y:S02]  /*21b30*/  R2UR UR6, R56 ;  /* 0x00000000380672ca */ /* 0x000fe400000e0000 */
[----:B------:R-:W-:Y:S02]  /*21b40*/  R2UR UR7, R57 ;  /* 0x00000000390772ca */ /* 0x000fe400000e0000 */
[----:B------:R-:W-:Y:S01]  /*21b50*/  R2UR UR5, R5 ;  /* 0x00000000050572ca */ /* 0x000fe200000e0000 */
[----:B------:R-:W-:Y:S01]  /*21b60*/  IMAD.MOV.U32 R59, RZ, RZ, R3 ;  /* 0x000000ffff3b7224 */ /* 0x000fe200078e0003 */
[----:B0-----:R-:W-:Y:S01]  /*21b70*/  SHF.R.U32.HI R15, RZ, 0x7, R15 ;  /* 0x00000007ff0f7819 */ /* 0x001fe2000001160f */
[----:B------:R-:W4:Y:S04]  /*21b80*/  LDL.64 R56, [R1+0x90] ;  /* 0x0000900001387983 */ /* 0x000f280000100a00 */
[----:B------:R-:W0:Y:S01]  /*21b90*/  SHFL.IDX PT, R4, R15, RZ, 0x1f ;  /* 0x00001fff0f047589 */ /* 0x000e2200000e0000 */
[----:B------:R-:W-:-:S02]  /*21ba0*/  WARPGROUP.DEPBAR.LE gsb0, 0x0 ;  /* 0x00008000000079c5 */ /* 0x000fc40000010000 */
[----:B------:R-:W-:-:S06]  /*21bb0*/  WARPGROUP.ARRIVE ;  /* 0x00000000000079c5 */ /* 0x000fcc0000000000 */
[----:B------:R-:W-:Y:S01]  /*21bc0*/  HGMMA.64x64x16.F32 R24, gdesc[UR4], R24, gsb0 ;  /* 0x00e00000041879f0 */ /* 0x000fe20008000818 */
[----:B0-----:R-:W-:Y:S01]  /*21bd0*/  ISETP.GT.AND P0, PT, R4, 0x7f, PT ;  /* 0x0000007f0400780c */ /* 0x001fe20003f04270 */
[----:B------:R-:W-:-:S03]  /*21be0*/  VIADD R4, R2, 0x800 ;  /* 0x0000080002047836 */ /* 0x000fc60000000000 */
[----:B------:R-:W-:-:S04]  /*21bf0*/  SEL R15, RZ, 0x2, !P0 ;  /* 0x00000002ff0f7807 */ /* 0x000fc80004000000 */
        /* <DEDUP_REMOVED lines=10> */
[----:B------:R-:W-:Y:S01]  /*21ca0*/  SEL R21, R23, 0x2, P0 ;  /* 0x0000000217157807 */ /* 0x000fe20000000000 */
[----:B------:R-:W4:Y:S07]  /*21cb0*/  LDL.64 R58, [R1+0x90] ;  /* 0x00009000013a7983 */ /* 0x000f2e0000100a00 */
[----:B------:R-:W-:Y:S01]  /*21cc0*/  HGMMA.64x64x16.F32 R24, gdesc[UR8], R24, UP0, gsb0 ;  /* 0x00e00000081879f0 */ /* 0x000fe2000b800818 */
[----:B------:R-:W-:Y:S01]  /*21cd0*/  IMAD.IADD R8, R4, 0x1, R21 ;  /* 0x0000000104087824 */ /* 0x000fe200078e0215 */
[----:B--2---:R-:W-:Y:S01]  /*21ce0*/  IADD3 R10, R21, 0x800, R10 ;  /* 0x00000800150a7810 */ /* 0x004fe20007ffe00a */
[----:B------:R-:W-:Y:S01]  /*21cf0*/  IMAD.MOV.U32 R9, RZ, RZ, R3 ;  /* 0x000000ffff097224 */ /* 0x000fe200078e0003 */
[----:B------:R-:W-:-:S02]  /*21d00*/  R2UR UR5, R11 ;  /* 0x000000000b0572ca */ /* 0x000fc400000e0000 */
        /* <DEDUP_REMOVED lines=43> */
[----:B------:R-:W-:Y:S01]  /*21fc0*/  IMAD.IADD R12, R21, 0x1, R10 ;  /* 0x00000001150c7824 */ /* 0x000fe200078e020a */
[----:B------:R-:W4:Y:S01]  /*21fd0*/  LDL.64 R8, [R1+0x90] ;  /* 0x0000900001087983 */ /* 0x000f220000100a00 */
[----:B------:R-:W-:Y:S02]  /*21fe0*/  WARPGROUP.DEPBAR.LE gsb0, 0x0 ;  /* 0x00008000000079c5 */ /* 0x000fe40000010000 */
[----:B------:R-:W-:-:S08]  /*21ff0*/  WARPGROUP.ARRIVE ;  /* 0x00000000000079c5 */ /* 0x000fd00000000000 */
[----:B------:R-:W-:Y:S01]  /*22000*/  HGMMA.64x64x16.F32 R24, gdesc[UR4], R24, gsb0 ;  /* 0x00e00000041879f0 */ /* 0x000fe20008000818 */
[----:B------:R-:W-:Y:S01]  /*22010*/  IMAD.MOV.U32 R13, RZ, RZ, R3 ;  /* 0x000000ffff0d7224 */ /* 0x000fe200078e0003 */
[----:B------:R-:W-:Y:S02]  /*22020*/  IADD3 R58, R21, 0xa00, R58 ;  /* 0x00000a00153a7810 */ /* 0x000fe40007ffe03a */
        /* <DEDUP_REMOVED lines=33> */
[----:B------:R-:W2:Y:S01]  /*22240*/  LDL.64 R4, [R1+0x90] ;  /* 0x0000900001047983 */ /* 0x000ea20000100a00 */
[----:B------:R-:W-:-:S02]  /*22250*/  WARPGROUP.DEPBAR.LE gsb0, 0x0 ;  /* 0x00008000000079c5 */ /* 0x000fc40000010000 */
[----:B------:R-:W-:-:S08]  /*22260*/  WARPGROUP.ARRIVE ;  /* 0x00000000000079c5 */ /* 0x000fd00000000000 */
        /* <DEDUP_REMOVED lines=11> */
[----:B----4-:R-:W-:Y:S01]  /*22320*/  IADD3 R8, R21, 0xc00, R8 ;  /* 0x00000c0015087810 */ /* 0x010fe20007ffe008 */
[----:B------:R-:W-:Y:S01]  /*22330*/  IMAD.MOV.U32 R57, RZ, RZ, R3 ;  /* 0x000000ffff397224 */ /* 0x000fe200078e0003 */
[----:B------:R-:W3:Y:S06]  /*22340*/  LDL.64 R6, [R1+0x90] ;  /* 0x0000900001067983 */ /* 0x000eec0000100a00 */
        /* <DEDUP_REMOVED lines=37> */
[C---:B------:R-:W-:Y:S01]  /*225a0*/  IADD3 R4, R15.reuse, 0xe00, R4 ;  /* 0x00000e000f047810 */ /* 0x040fe20007ffe004 */
[----:B------:R-:W-:Y:S02]  /*225b0*/  IMAD.MOV.U32 R13, RZ, RZ, R3 ;  /* 0x000000ffff0d7224 */ /* 0x000fe400078e0003 */
[----:B------:R-:W-:Y:S01]  /*225c0*/  IMAD.IADD R12, R15, 0x1, R10 ;  /* 0x000000010f0c7824 */ /* 0x000fe200078e020a */
[----:B------:R-:W-:Y:S01]  /*225d0*/  R2UR UR4, R4 ;  /* 0x00000000040472ca */ /* 0x000fe200000e0000 */
[----:B------:R-:W2:Y:S01]  /*225e0*/  LDL R15, [R1] ;  /* 0x00000000010f7983 */ /* 0x000ea20000100800 */
        /* <DEDUP_REMOVED lines=81> */
.L_x_3645:
[----:B------:R-:W-:Y:S05]  /*22b00*/  BSYNC B0 ;  /* 0x0000000000007941 */ /* 0x000fea0003800000 */
.L_x_3644:
[----:B------:R-:W2:Y:S02]  /*22b10*/  LDL.64 R2, [R1+0x20] ;  /* 0x0000200001027983 */ /* 0x000ea40000100a00 */
[----:B--2---:R-:W-:-:S05]  /*22b20*/  MOV R3, R2 ;  /* 0x0000000200037202 */ /* 0x004fca0000000f00 */
[----:B-----5:R-:W-:-:S05]  /*22b30*/  IMAD R12, R12, 0x8, R3 ;  /* 0x000000080c0c7824 */ /* 0x020fca00078e0203 */
[----:B------:R-:W-:-:S04]  /*22b40*/  PRMT R12, R13, 0x654, R12 ;  /* 0x000006540d0c7816 */ /* 0x000fc8000000000c */
[----:B------:R0:W-:Y:S01]  /*22b50*/  SYNCS.ARRIVE.TRANS64.RED.A1T0 RZ, [R12+URZ], RZ ;  /* 0x000000ff0cff79a7 */ /* 0x0001e2000810043f */
[----:B------:R-:W2:Y:S04]  /*22b60*/  LDL R23, [R1+0xcc] ;  /* 0x0000cc0001177983 */ /* 0x000ea80000100800 */
[----:B------:R-:W3:Y:S04]  /*22b70*/  LDL.64 R2, [R1+0xf0] ;  /* 0x0000f00001027983 */ /* 0x000ee80000100a00 */
[----:B0-----:R-:W4:Y:S04]  /*22b80*/  LDL.64 R12, [R1+0x100] ;  /* 0x00010000010c7983 */ /* 0x001f280000100a00 */
[----:B------:R-:W2:Y:S04]  /*22b90*/  LDL R56, [R1+0x50] ;  /* 0x0000500001387983 */ /* 0x000ea80000100800 */
[----:B------:R-:W2:Y:S04]  /*22ba0*/  LDL R57, [R1+0xf8] ;  /* 0x0000f80001397983 */ /* 0x000ea80000100800 */
[----:B------:R-:W2:Y:S04]  /*22bb0*/  LDL.128 R8, [R1+0xe0] ;  /* 0x0000e00001087983 */ /* 0x000ea80000100c00 */
[----:B------:R-:W2:Y:S04]  /*22bc0*/  LDL.128 R4, [R1+0xd0] ;  /* 0x0000d00001047983 */ /* 0x000ea80000100c00 */
[----:B----4-:R-:W4:Y:S01]  /*22bd0*/  LD.E R21, desc[UR46][R12.64] ;  /* 0x0000002e0c157980 */ /* 0x010f22000c101900 */
[----:B---3--:R-:W-:-:S02]  /*22be0*/  ISETP.NE.AND P0, PT, R2, 0x1, PT ;  /* 0x000000010200780c */ /* 0x008fc40003f05270 */
[----:B--2---:R-:W-:Y:S01]  /*22bf0*/  ISETP.GE.AND P1, PT, R9, 0x1, PT ;  /* 0x000000010900780c */ /* 0x004fe20003f26270 */
[----:B------:R-:W-:Y:S01]  /*22c00*/  BSSY B0, `(.L_x_3646) ;  /* 0x0000079000007945 */ /* 0x000fe20003800000 */
[-C--:B----4-:R-:W-:Y:S01]  /*22c10*/  FMUL.FTZ R14, R24, R21.reuse ;  /* 0x00000015180e7220 */ /* 0x090fe20000410000 */
[-C--:B------:R-:W-:Y:S01]  /*22c20*/  FMUL.FTZ R24, R30, R21.reuse ;  /* 0x000000151e187220 */ /* 0x080fe20000410000 */
[----:B------:R-:W-:Y:S01]  /*22c30*/  FMUL.FTZ R32, R32, R21 ;  /* 0x0000001520207220 */ /* 0x000fe20000410000 */
[----:B------:R-:W-:-:S03]  /*22c40*/  SHF.R.S32.HI R30, RZ, 0x1f, R23 ;  /* 0x0000001fff1e7819 */ /* 0x000fc60000011417 */
[----:B------:R0:W1:Y:S01]  /*22c50*/  MUFU.TANH R117, R32 ;  /* 0x0000002000757308 */ /* 0x0000620000002400 */
[----:B------:R-:W-:Y:S01]  /*22c60*/  FMUL.FTZ R29, R29, R21 ;  /* 0x000000151d1d7220 */ /* 0x000fe20000410000 */
[----:B0-----:R-:W-:-:S04]  /*22c70*/  LEA.HI R32, R30, R23, RZ, 0x7 ;  /* 0x000000171e207211 */ /* 0x001fc800078f38ff */
[----:B------:R-:W-:Y:S01]  /*22c80*/  LOP3.LUT R32, R32, 0xffffff80, RZ, 0xc0, !PT ;  /* 0xffffff8020207812 */ /* 0x000fe200078ec0ff */
[-C--:B------:R-:W-:Y:S01]  /*22c90*/  FMUL.FTZ R33, R33, R21.reuse ;  /* 0x0000001521217220 */ /* 0x080fe20000410000 */
[----:B------:R0:W2:Y:S03]  /*22ca0*/  MUFU.TANH R63, R29 ;  /* 0x0000001d003f7308 */ /* 0x0000a60000002400 */
[----:B------:R-:W-:Y:S02]  /*22cb0*/  IMAD.IADD R32, R23, 0x1, -R32 ;  /* 0x0000000117207824 */ /* 0x000fe400078e0a20 */
[-C--:B------:R-:W-:Y:S01]  /*22cc0*/  FMUL.FTZ R36, R36, R21.reuse ;  /* 0x0000001524247220 */ /* 0x080fe20000410000 */
[-C--:B------:R-:W-:Y:S02]  /*22cd0*/  FMUL.FTZ R40, R40, R21.reuse ;  /* 0x0000001528287220 */ /* 0x080fe40000410000 */
[----:B------:R3:W4:Y:S01]  /*22ce0*/  MUFU.TANH R61, R33 ;  /* 0x00000021003d7308 */ /* 0x0007220000002400 */
[-C--:B0-----:R-:W-:Y:S01]  /*22cf0*/  FMUL.FTZ R29, R35, R21.reuse ;  /* 0x00000015231d7220 */ /* 0x081fe20000410000 */
[----:B------:R-:W-:Y:S01]  /*22d00*/  SHF.R.S32.HI R35, RZ, 0x1f, R32 ;  /* 0x0000001fff237819 */ /* 0x000fe20000011420 */
[-C--:B------:R-:W-:Y:S01]  /*22d10*/  FMUL.FTZ R37, R37, R21.reuse ;  /* 0x0000001525257220 */ /* 0x080fe20000410000 */
[----:B---3--:R-:W-:Y:S01]  /*22d20*/  FMUL.FTZ R33, R39, R21 ;  /* 0x0000001527217220 */ /* 0x008fe20000410000 */
[----:B------:R-:W-:-:S03]  /*22d30*/  LEA.HI R39, R30, R23, RZ, 0x2 ;  /* 0x000000171e277211 */ /* 0x000fc600078f10ff */
[----:B------:R0:W3:Y:S08]  /*22d40*/  MUFU.TANH R59, R36 ;  /* 0x00000024003b7308 */ /* 0x0000f00000002400 */
[----:B------:R1:W2:Y:S01]  /*22d50*/  MUFU.TANH R60, R40 ;  /* 0x00000028003c7308 */ /* 0x0002a20000002400 */
[----:B0-----:R-:W-:-:S04]  /*22d60*/  LEA.HI R36, R35, R32, RZ, 0x2 ;  /* 0x0000002023247211 */ /* 0x001fc800078f10ff */
[----:B------:R-:W-:-:S03]  /*22d70*/  SHF.R.S32.HI R30, RZ, 0x2, R36 ;  /* 0x00000002ff1e7819 */ /* 0x000fc60000011424 */
[----:B------:R0:W2:Y:S01]  /*22d80*/  MUFU.TANH R58, R37 ;  /* 0x00000025003a7308 */ /* 0x0000a20000002400 */
[----:B-1----:R-:W-:Y:S02]  /*22d90*/  LOP3.LUT R40, R39, 0xfffffffc, RZ, 0xc0, !PT ;  /* 0xfffffffc27287812 */ /* 0x002fe400078ec0ff */
[----:B------:R-:W-:-:S03]  /*22da0*/  LEA.HI R35, R35, R32, RZ, 0x5 ;  /* 0x0000002023237211 */ /* 0x000fc600078f28ff */
[----:B------:R-:W-:Y:S01]  /*22db0*/  IMAD.IADD R40, R23, 0x1, -R40 ;  /* 0x0000000117287824 */ /* 0x000fe200078e0a28 */
        /* <DEDUP_REMOVED lines=11> */
[----:B------:R-:W-:-:S04]  /*22e70*/  @P0 IMAD.HI.U32 R40, R2, R3, RZ ;  /* 0x0000000302280227 */ /* 0x000fc800078e00ff */
[-C--:B------:R-:W-:Y:S01]  /*22e80*/  FMUL.FTZ R49, R49, R21.reuse ;  /* 0x0000001531317220 */ /* 0x080fe20000410000 */
[----:B------:R-:W-:Y:S01]  /*22e90*/  FMUL.FTZ R12, R26, R21 ;  /* 0x000000151a0c7220 */ /* 0x000fe20000410000 */
[----:B------:R-:W-:Y:S01]  /*22ea0*/  @P0 SHF.R.U32.HI R2, RZ, R57, R40 ;  /* 0x00000039ff020219 */ /* 0x000fe20000011628 */
[-C--:B------:R-:W-:Y:S01]  /*22eb0*/  FMUL.FTZ R26, R43, R21.reuse ;  /* 0x000000152b1a7220 */ /* 0x080fe20000410000 */
[----:B------:R0:W1:Y:S01]  /*22ec0*/  MUFU.TANH R39, R49 ;  /* 0x0000003100277308 */ /* 0x0000620000002400 */
[----:B------:R-:W-:Y:S01]  /*22ed0*/  LOP3.LUT R3, R36, 0x7ffffffc, RZ, 0xc0, !PT ;  /* 0x7ffffffc24037812 */ /* 0x000fe200078ec0ff */
[----:B------:R-:W-:Y:S02]  /*22ee0*/  IMAD.SHL.U32 R43, R0, 0x40, RZ ;  /* 0x00000040002b7824 */ /* 0x000fe400078e00ff */
[-C--:B------:R-:W-:Y:S01]  /*22ef0*/  FMUL.FTZ R15, R25, R21.reuse ;  /* 0x00000015190f7220 */ /* 0x080fe20000410000 */
[-C--:B------:R-:W-:Y:S01]  /*22f00*/  FMUL.FTZ R13, R27, R21.reuse ;  /* 0x000000151b0d7220 */ /* 0x080fe20000410000 */
[-C--:B------:R-:W-:Y:S01]  /*22f10*/  FMUL.FTZ R25, R31, R21.reuse ;  /* 0x000000151f197220 */ /* 0x080fe20000410000 */
[----:B0-----:R-:W0:Y:S01]  /*22f20*/  SHFL.IDX PT, R49, R2, RZ, 0x1c1f ;  /* 0x001c1fff02317589 */ /* 0x001e2200000e0000 */
[----:B------:R-:W-:Y:S01]  /*22f30*/  FMUL.FTZ R27, R34, R21 ;  /* 0x00000015221b7220 */ /* 0x000fe20000410000 */
[----:B------:R-:W-:-:S02]  /*22f40*/  IMAD.IADD R3, R32, 0x1, -R3 ;  /* 0x0000000120037824 */ /* 0x000fc400078e0a03 */
[-C--:B------:R-:W-:Y:S01]  /*22f50*/  FMUL.FTZ R34, R38, R21.reuse ;  /* 0x0000001526227220 */ /* 0x080fe20000410000 */
[-C--:B------:R-:W-:Y:S01]  /*22f60*/  FMUL.FTZ R31, R42, R21.reuse ;  /* 0x000000152a1f7220 */ /* 0x080fe20000410000 */
[----:B------:R-:W-:Y:S01]  /*22f70*/  IADD3 R32, -R43, 0x1, RZ ;  /* 0x000000012b207810 */ /* 0x000fe20007ffe1ff */
        /* <DEDUP_REMOVED lines=14> */
[----:B------:R-:W0:Y:S01]  /*23060*/  MUFU.TANH R14, R14 ;  /* 0x0000000e000e7308 */ /* 0x000e220000002400 */
[----:B------:R-:W-:-:S03]  /*23070*/  LOP3.LUT R23, RZ, R6, RZ, 0x33, !PT ;  /* 0x00000006ff177212 */ /* 0x000fc600078e33ff */
[----:B------:R-:W-:-:S04]  /*23080*/  IADD3 R32, -R4, R32, R5 ;  /* 0x0000002004207210 */ /* 0x000fc80007ffe105 */
        /* <DEDUP_REMOVED lines=35> */
[----:B-1----:R-:W-:-:S11]  /*232c0*/  LOP3.LUT R21, RZ, R8, RZ, 0x33, !PT ;  /* 0x00000008ff157212 */ /* 0x002fd600078e33ff */
[----:B------:R-:W-:-:S05]  /*232d0*/  @P0 IMAD.HI.U32 R8, R21, R10, RZ ;  /* 0x0000000a15080227 */ /* 0x000fca00078e00ff */
[----:B------:R-:W-:-:S04]  /*232e0*/  @P0 SHF.R.U32.HI R21, RZ, R11, R8 ;  /* 0x0000000bff150219 */ /* 0x000fc80000011608 */
[----:B------:R-:W-:Y:S01]  /*232f0*/  LOP3.LUT R8, RZ, R21, RZ, 0x33, !PT ;  /* 0x00000015ff087212 */ /* 0x000fe200078e33ff */
[----:B------:R-:W-:Y:S06]  /*23300*/  BRA `(.L_x_3650) ;  /* 0x00000000000c7947 */ /* 0x000fec0003800000 */
.L_x_3649:
[----:B------:R-:W-:-:S13]  /*23310*/  ISETP.NE.AND P0, PT, R9, 0x1, PT ;  /* 0x000000010900780c */ /* 0x000fda0003f05270 */
[----:B------:R-:W-:-:S05]  /*23320*/  @P0 IMAD.HI.U32 R32, R8, R10, RZ ;  /* 0x0000000a08200227 */ /* 0x000fca00078e00ff */
[----:B------:R-:W-:-:S07]  /*23330*/  @P0 SHF.R.U32.HI R8, RZ, R11, R32 ;  /* 0x0000000bff080219 */ /* 0x000fce0000011620 */
.L_x_3650:
[----:B------:R-:W-:Y:S05]  /*23340*/  BSYNC B1 ;  /* 0x0000000000017941 */ /* 0x000fea0003800000 */
.L_x_3648:
[----:B------:R-:W-:-:S04]  /*23350*/  IMAD R8, R8, R9, -R43 ;  /* 0x0000000908087224 */ /* 0x000fc800078e0a2b */
[----:B------:R-:W-:-:S05]  /*23360*/  IMAD R8, R3, -0x2, R8 ;  /* 0xfffffffe03087824 */ /* 0x000fca00078e0208 */
[----:B------:R-:W-:Y:S02]  /*23370*/  VIMNMX R7, R7, R8, !PT ;  /* 0x0000000807077248 */ /* 0x000fe40007fe0100 */
[----:B------:R-:W-:-:S07]  /*23380*/  VIADDMNMX R6, R8, R9, R6, PT ;  /* 0x0000000908067246 */ /* 0x000fce0003800106 */
.L_x_3647:
[----:B------:R-:W-:Y:S05]  /*23390*/  BSYNC B0 ;  /* 0x0000000000007941 */ /* 0x000fea0003800000 */
.L_x_3646:
[C---:B------:R-:W-:Y:S01]  /*233a0*/  ISETP.GE.AND P1, PT, R47.reuse, 0x9, PT ;  /* 0x000000092f00780c */ /* 0x040fe20003f26270 */
[----:B------:R-:W-:Y:S01]  /*233b0*/  BSSY B0, `(.L_x_3651) ;  /* 0x0000061000007945 */ /* 0x000fe20003800000 */
[----:B------:R-:W-:Y:S02]  /*233c0*/  ISETP.GE.AND P0, PT, R47, 0x2, PT ;  /* 0x000000022f00780c */ /* 0x000fe40003f06270 */
[C---:B------:R-:W-:Y:S02]  /*233d0*/  ISETP.GT.AND P2, PT, R7.reuse, 0x8, !P1 ;  /* 0x000000080700780c */ /* 0x040fe40004f44270 */
[----:B------:R-:W-:Y:S02]  /*233e0*/  ISETP.GT.AND P3, PT, R7, 0x1, !P0 ;  /* 0x000000010700780c */ /* 0x000fe40004764270 */
[----:B------:R-:W-:Y:S02]  /*233f0*/  ISETP.LT.OR P2, PT, R6, 0x9, P2 ;  /* 0x000000090600780c */ /* 0x000fe40001741670 */
[----:B------:R-:W-:-:S02]  /*23400*/  ISETP.GE.AND P4, PT, R47, 0x11, PT ;  /* 0x000000112f00780c */ /* 0x000fc40003f86270 */
[----:B------:R-:W-:Y:S02]  /*23410*/  FSEL R65, R28, -INF , !P2 ;  /* 0xff8000001c417808 */ /* 0x000fe40005000000 */
[C---:B------:R-:W-:Y:S02]  /*23420*/  ISETP.LT.OR P3, PT, R6.reuse, 0x2, P3 ;  /* 0x000000020600780c */ /* 0x040fe40001f61670 */
[----:B------:R-:W-:Y:S02]  /*23430*/  ISETP.GT.AND P2, PT, R7, 0x10, !P4 ;  /* 0x000000100700780c */ /* 0x000fe40006744270 */
[----:B------:R-:W-:Y:S02]  /*23440*/  ISETP.GE.AND P5, PT, R47, 0xa, PT ;  /* 0x0000000a2f00780c */ /* 0x000fe40003fa6270 */
[----:B------:R-:W-:Y:S02]  /*23450*/  FSEL R121, R15, -INF , !P3 ;  /* 0xff8000000f797808 */ /* 0x000fe40005800000 */
[----:B------:R-:W-:Y:S01]  /*23460*/  P2R R32, PR, RZ, 0x10 ;  /* 0x00000010ff207803 */ /* 0x000fe20000000000 */
[----:B------:R-:W0:Y:S01]  /*23470*/  SHFL.IDX PT, R15, R2, 0x1, 0x1c1f ;  /* 0x003c1f00020f7f89 */ /* 0x000e2200000e0000 */
[----:B------:R-:W-:-:S02]  /*23480*/  ISETP.LT.OR P2, PT, R6, 0x11, P2 ;  /* 0x000000110600780c */ /* 0x000fc40001741670 */
[----:B------:R-:W-:Y:S02]  /*23490*/  ISETP.GT.AND P3, PT, R7, 0x9, !P5 ;  /* 0x000000090700780c */ /* 0x000fe40006f64270 */
[----:B------:R-:W-:Y:S02]  /*234a0*/  ISETP.GE.AND P4, PT, R47, 0x12, PT ;  /* 0x000000122f00780c */ /* 0x000fe40003f86270 */
[----:B------:R-:W-:Y:S02]  /*234b0*/  FSEL R117, R117, -INF , !P2 ;  /* 0xff80000075757808 */ /* 0x000fe40005000000 */
[----:B------:R-:W-:Y:S02]  /*234c0*/  ISETP.LT.OR P3, PT, R6, 0xa, P3 ;  /* 0x0000000a0600780c */ /* 0x000fe40001f61670 */
[----:B------:R-:W-:Y:S02]  /*234d0*/  ISETP.GT.AND P2, PT, R7, 0x11, !P4 ;  /* 0x000000110700780c */ /* 0x000fe40006744270 */
[----:B------:R-:W-:-:S02]  /*234e0*/  FSEL R63, R63, -INF , !P3 ;  /* 0xff8000003f3f7808 */ /* 0x000fc40005800000 */
        /* <DEDUP_REMOVED lines=29> */
[----:B-1----:R-:W-:-:S02]  /*236c0*/  P2R R21, PR, RZ, 0x20 ;  /* 0x00000020ff157803 */ /* 0x002fc40000000000 */
        /* <DEDUP_REMOVED lines=39> */
.L_x_3654:
[----:B------:R-:W-:-:S13]  /*23940*/  ISETP.NE.AND P6, PT, R9, 0x1, PT ;  /* 0x000000010900780c */ /* 0x000fda0003fc5270 */
[----:B------:R-:W-:-:S05]  /*23950*/  @P6 IMAD.HI.U32 R10, R4, R10, RZ ;  /* 0x0000000a040a6227 */ /* 0x000fca00078e00ff */
[----:B------:R-:W-:-:S07]  /*23960*/  @P6 SHF.R.U32.HI R4, RZ, R11, R10 ;  /* 0x0000000bff046219 */ /* 0x000fce000001160a */
.L_x_3655:
[----:B------:R-:W-:Y:S05]  /*23970*/  BSYNC B1 ;  /* 0x0000000000017941 */ /* 0x000fea0003800000 */
.L_x_3653:
[----:B------:R-:W-:-:S04]  /*23980*/  IMAD R4, R4, R9, -R43 ;  /* 0x0000000904047224 */ /* 0x000fc800078e0a2b */
[----:B------:R-:W-:-:S05]  /*23990*/  IMAD R4, R3, -0x2, R4 ;  /* 0xfffffffe03047824 */ /* 0x000fca00078e0204 */
[----:B------:R-:W-:Y:S02]  /*239a0*/  VIADDMNMX R6, R4, R9, R6, PT ;  /* 0x0000000904067246 */ /* 0x000fe40003800106 */
[----:B------:R-:W-:-:S07]  /*239b0*/  VIMNMX R7, R7, R4, !PT ;  /* 0x0000000407077248 */ /* 0x000fce0007fe0100 */
.L_x_3652:
[----:B------:R-:W-:Y:S05]  /*239c0*/  BSYNC B0 ;  /* 0x0000000000007941 */ /* 0x000fea0003800000 */
.L_x_3651:
[----:B------:R-:W-:Y:S02]  /*239d0*/  ISETP.GT.AND P0, PT, R7, 0x1, !P0 ;  /* 0x000000010700780c */ /* 0x000fe40004704270 */
[----:B------:R-:W-:Y:S02]  /*239e0*/  ISETP.NE.AND P6, PT, R51, RZ, PT ;  /* 0x000000ff3300720c */ /* 0x000fe40003fc5270 */
[----:B------:R-:W-:Y:S02]  /*239f0*/  ISETP.LT.OR P0, PT, R6, 0x2, P0 ;  /* 0x000000020600780c */ /* 0x000fe40000701670 */
[----:B------:R-:W-:Y:S02]  /*23a00*/  ISETP.GT.AND P1, PT, R7, 0x8, !P1 ;  /* 0x000000080700780c */ /* 0x000fe40004f24270 */
[----:B------:R-:W-:Y:S02]  /*23a10*/  FSEL R51, R13, -INF , !P0 ;  /* 0xff8000000d337808 */ /* 0x000fe40004000000 */
[----:B------:R-:W-:-:S02]  /*23a20*/  ISETP.NE.AND P0, PT, R21, RZ, PT ;  /* 0x000000ff1500720c */ /* 0x000fc40003f05270 */
[----:B------:R-:W-:Y:S02]  /*23a30*/  ISETP.LT.OR P1, PT, R6, 0x9, P1 ;  /* 0x000000090600780c */ /* 0x000fe40000f21670 */
[----:B------:R-:W-:Y:S02]  /*23a40*/  ISETP.GT.AND P0, PT, R7, 0x9, !P0 ;  /* 0x000000090700780c */ /* 0x000fe40004704270 */
[----:B------:R-:W-:Y:S02]  /*23a50*/  FSEL R47, R24, -INF , !P1 ;  /* 0xff800000182f7808 */ /* 0x000fe40004800000 */
[----:B------:R-:W-:Y:S02]  /*23a60*/  ISETP.LT.OR P0, PT, R6, 0xa, P0 ;  /* 0x0000000a0600780c */ /* 0x000fe40000701670 */
[----:B------:R-:W-:Y:S02]  /*23a70*/  ISETP.NE.AND P1, PT, R32, RZ, PT ;  /* 0x000000ff2000720c */ /* 0x000fe40003f25270 */
[----:B------:R-:W-:-:S02]  /*23a80*/  FSEL R43, R25, -INF , !P0 ;  /* 0xff800000192b7808 */ /* 0x000fc40004000000 */
[----:B------:R-:W2:Y:S01]  /*23a90*/  LDL.64 R24, [R1+0x1e0] ;  /* 0x0001e00001187983 */ /* 0x000ea20000100a00 */
        /* <DEDUP_REMOVED lines=24> */
[----:B------:R-:W-:-:S04]  /*23c20*/  ISETP.NE.AND P0, PT, R8, RZ, PT ;  /* 0x000000ff0800720c */ /* 0x000fc80003f05270 */
[----:B------:R-:W-:-:S04]  /*23c30*/  ISETP.GT.AND P0, PT, R7, RZ, !P0 ;  /* 0x000000ff0700720c */ /* 0x000fc80004704270 */
[----:B------:R-:W-:-:S04]  /*23c40*/  ISETP.LT.OR P0, PT, R6, 0x1, P0 ;  /* 0x000000010600780c */ /* 0x000fc80000701670 */
[----:B------:R-:W-:Y:S02]  /*23c50*/  FSEL R40, R12, -INF , !P0 ;  /* 0xff8000000c287808 */ /* 0x000fe40004000000 */
[----:B------:R-:W-:Y:S01]  /*23c60*/  ISETP.NE.AND P0, PT, R56, RZ, PT ;  /* 0x000000ff3800720c */ /* 0x000fe20003f05270 */
[----:B------:R-:W3:Y:S03]  /*23c70*/  LDL R12, [R1+0x200] ;  /* 0x00020000010c7983 */ /* 0x000ee60000100800 */
[----:B------:R-:W-:-:S04]  /*23c80*/  ISETP.GT.AND P0, PT, R7, 0x21, !P0 ;  /* 0x000000210700780c */ /* 0x000fc80004704270 */
[C---:B------:R-:W-:Y:S02]  /*23c90*/  ISETP.LT.OR P0, PT, R6.reuse, 0x22, P0 ;  /* 0x000000220600780c */ /* 0x040fe40000701670 */
[----:B------:R-:W-:Y:S02]  /*23ca0*/  ISETP.LT.OR P1, PT, R6, 0x29, P1 ;  /* 0x000000290600780c */ /* 0x000fe40000f21670 */
[----:B------:R-:W-:Y:S02]  /*23cb0*/  FSEL R44, R26, -INF , !P0 ;  /* 0xff8000001a2c7808 */ /* 0x000fe40004000000 */
[----:B------:R-:W-:Y:S02]  /*23cc0*/  ISETP.LT.OR P2, PT, R6, 0x2a, P2 ;  /* 0x0000002a0600780c */ /* 0x000fe40001741670 */
[----:B------:R-:W-:Y:S02]  /*23cd0*/  FSEL R42, R42, -INF , !P1 ;  /* 0xff8000002a2a7808 */ /* 0x000fe40004800000 */
[----:B------:R-:W-:-:S02]  /*23ce0*/  ISETP.LT.OR P3, PT, R6, 0x31, P3 ;  /* 0x000000310600780c */ /* 0x000fc40001f61670 */
[----:B------:R-:W-:Y:S02]  /*23cf0*/  FSEL R38, R38, -INF , !P2 ;  /* 0xff80000026267808 */ /* 0x000fe40005000000 */
[----:B------:R-:W-:Y:S02]  /*23d00*/  ISETP.GT.AND P5, PT, R7, 0x38, !P5 ;  /* 0x000000380700780c */ /* 0x000fe40006fa4270 */
[C---:B------:R-:W-:Y:S02]  /*23d10*/  ISETP.LT.OR P4, PT, R6.reuse, 0x32, P4 ;  /* 0x000000320600780c */ /* 0x040fe40002781670 */
[----:B------:R-:W-:Y:S02]  /*23d20*/  FSEL R173, R173, -INF , !P3 ;  /* 0xff800000adad7808 */ /* 0x000fe40005800000 */
[----:B------:R-:W-:Y:S02]  /*23d30*/  ISETP.GT.AND P6, PT, R7, 0x39, !P6 ;  /* 0x000000390700780c */ /* 0x000fe400077c4270 */
[----:B------:R-:W-:-:S02]  /*23d40*/  ISETP.LT.OR P5, PT, R6, 0x39, P5 ;  /* 0x000000390600780c */ /* 0x000fc40002fa1670 */
[----:B------:R-:W-:Y:S02]  /*23d50*/  FSEL R30, R30, -INF , !P4 ;  /* 0xff8000001e1e7808 */ /* 0x000fe40006000000 */
[----:B------:R-:W-:Y:S02]  /*23d60*/  ISETP.LT.OR P6, PT, R6, 0x3a, P6 ;  /* 0x0000003a0600780c */ /* 0x000fe400037c1670 */
        /* <DEDUP_REMOVED lines=75> */
.L_x_3657:
[----:B------:R-:W-:Y:S05]  /*24220*/  BSYNC B0 ;  /* 0x0000000000007941 */ /* 0x000fea0003800000 */
.L_x_3656:
        /* <DEDUP_REMOVED lines=9> */
.L_x_3659:
[----:B------:R-:W-:Y:S05]  /*242c0*/  BSYNC B0 ;  /* 0x0000000000007941 */ /* 0x000fea0003800000 */
.L_x_3658:
        /* <DEDUP_REMOVED lines=39> */
[----:B------:R-:W-:Y:S02]  /*24540*/  FSETP.NEU.FTZ.AND P0, PT, R9, -INF , PT ;  /* 0xff8000000900780b */ /* 0x000fe40003f1d000 */
[-C--:B------:R-:W-:Y:S01]  /*24550*/  FFMA.FTZ R174, R35, R46.reuse, -R8 ;  /* 0x0000002e23ae7223 */ /* 0x080fe20000010808 */
[----:B------:R-:W-:-:S05]  /*24560*/  FMUL.FTZ R35, R9, R46 ;  /* 0x0000002e09237220 */ /* 0x000fca0000410000 */
        /* <DEDUP_REMOVED lines=97> */
[----:B------:R-:W4:Y:S05]  /*24b80*/  LDL.64 R44, [R1+0x298] ;  /* 0x00029800012c7983 */ /* 0x000f2a0000100a00 */
[----:B------:R-:W1:Y:S08]  /*24b90*/  MUFU.EX2 R177, R177 ;  /* 0x000000b100b17308 */ /* 0x000e700000000800 */
[----:B------:R-:W1:Y:S01]  /*24ba0*/  MUFU.EX2 R125, R125 ;  /* 0x0000007d007d7308 */ /* 0x000e620000000800 */
[----:B0-----:R-:W-:Y:S01]  /*24bb0*/  FADD.FTZ R31, R171, R6 ;  /* 0x00000006ab1f7221 */ /* 0x001fe20000010000 */
[----:B------:R-:W-:-:S06]  /*24bc0*/  FADD.FTZ R7, R116, R7 ;  /* 0x0000000774077221 */ /* 0x000fcc0000010000 */
[----:B------:R-:W0:Y:S01]  /*24bd0*/  MUFU.EX2 R124, R124 ;  /* 0x0000007c007c7308 */ /* 0x000e220000000800 */
[----:B------:R-:W-:-:S07]  /*24be0*/  FFMA.FTZ R8, R30, R46, -R35 ;  /* 0x0000002e1e087223 */ /* 0x000fce0000010823 */
[----:B------:R-:W0:Y:S01]  /*24bf0*/  MUFU.EX2 R176, R176 ;  /* 0x000000b000b07308 */ /* 0x000e220000000800 */
[----:B-1----:R-:W-:Y:S01]  /*24c00*/  FADD.FTZ R30, R126, R31 ;  /* 0x0000001f7e1e7221 */ /* 0x002fe20000010000 */
[----:B------:R-:W-:Y:S01]  /*24c10*/  FADD.FTZ R6, R170, R7 ;  /* 0x00000007aa067221 */ /* 0x000fe20000010000 */
[----:B------:R-:W4:Y:S05]  /*24c20*/  LDL.64 R42, [R1+0x2a8] ;  /* 0x0002a800012a7983 */ /* 0x000f2a0000100a00 */
[----:B------:R-:W1:Y:S08]  /*24c30*/  MUFU.EX2 R122, R122 ;  /* 0x0000007a007a7308 */ /* 0x000e700000000800 */
        /* <DEDUP_REMOVED lines=955> */
.L_x_3661:
[----:B------:R-:W-:Y:S05]  /*287f0*/  BSYNC B0 ;  /* 0x0000000000007941 */ /* 0x000fea0003800000 */
.L_x_3660:
        /* <DEDUP_REMOVED lines=9> */
.L_x_3629:
[----:B------:R-:W2:Y:S01]  /*28890*/  LDL R5, [R1+0x1f0] ;  /* 0x0001f00001057983 */ /* 0x000ea20000100800 */
[----:B------:R-:W-:Y:S05]  /*288a0*/  WARPSYNC.ALL ;  /* 0x0000000000007948 */ /* 0x000fea0003800000 */
[----:B------:R-:W3:Y:S04]  /*288b0*/  LDL R6, [R1+0x1f4] ;  /* 0x0001f40001067983 */ /* 0x000ee80000100800 */
[----:B------:R-:W4:Y:S01]  /*288c0*/  LDL.64 R14, [R1+0xb8] ;  /* 0x0000b800010e7983 */ /* 0x000f220000100a00 */
[----:B------:R-:W-:Y:S01]  /*288d0*/  IMAD.MOV.U32 R8, RZ, RZ, -0x800000 ;  /* 0xff800000ff087424 */ /* 0x000fe200078e00ff */
[----:B------:R-:W-:Y:S08]  /*288e0*/  BAR.ARV 0x8, 0x100 ;  /* 0x0204000000007b1d */ /* 0x000ff00000002000 */
[----:B------:R-:W-:Y:S06]  /*288f0*/  BAR.SYNC.DEFER_BLOCKING 0xf, 0x100 ;  /* 0x03c4000000007b1d */ /* 0x000fec0000010000 */
[----:B--2---:R-:W2:Y:S02]  /*28900*/  SHFL.BFLY PT, R0, R5, 0x2, 0x1f ;  /* 0x0c401f0005007f89 */ /* 0x004ea400000e0000 */
[----:B--2---:R-:W-:-:S05]  /*28910*/  FADD.FTZ R0, R5, R0 ;  /* 0x0000000005007221 */ /* 0x004fca0000010000 */
[----:B------:R-:W0:Y:S02]  /*28920*/  SHFL.BFLY PT, R3, R0, 0x1, 0x1f ;  /* 0x0c201f0000037f89 */ /* 0x000e2400000e0000 */
[----:B01----:R-:W-:-:S05]  /*28930*/  FADD.FTZ R2, R0, R3 ;  /* 0x0000000300027221 */ /* 0x003fca0000010000 */
        /* <DEDUP_REMOVED lines=15> */
[----:B0-----:R-:W-:Y:S01]  /*28a30*/  @P2 FMUL.FTZ R12, R9, 0.69314718246459960938 ;  /* 0x3f317218090c2820 */ /* 0x001fe20000410000 */
[----:B-1----:R-:W-:Y:S01]  /*28a40*/  @P1 FMUL.FTZ R6, R6, 0.69314718246459960938 ;  /* 0x3f31721806061820 */ /* 0x002fe20000410000 */
[----:B------:R-:W-:Y:S01]  /*28a50*/  STL [R1+0x1f4], R4 ;  /* 0x0001f40401007387 */ /* 0x000fe20000100800 */
[----:B---3--:R-:W-:-:S04]  /*28a60*/  @P2 FMUL.FTZ R7, R7, 0.69314718246459960938 ;  /* 0x3f31721807072820 */ /* 0x008fc80000410000 */
[----:B-----5:R-:W-:-:S05]  /*28a70*/  @P2 FFMA.FTZ R8, R7, R10, R12 ;  /* 0x0000000a07082223 */ /* 0x020fca000001000c */
[----:B------:R0:W-:Y:S01]  /*28a80*/  STL [R1+0x1f4], R8 ;  /* 0x0001f40801007387 */ /* 0x0001e20000100800 */
[----:B--2---:R-:W-:-:S04]  /*28a90*/  @P1 FMUL.FTZ R5, R5, 0.69314718246459960938 ;  /* 0x3f31721805051820 */ /* 0x004fc80000410000 */
[----:B----4-:R-:W-:-:S05]  /*28aa0*/  @P1 FFMA.FTZ R0, R5, R2, R6 ;  /* 0x0000000205001223 */ /* 0x010fca0000010006 */
[----:B------:R1:W-:Y:S04]  /*28ab0*/  STL [R1+0x1f0], R0 ;  /* 0x0001f00001007387 */ /* 0x0003e80000100800 */
[----:B------:R-:W2:Y:S02]  /*28ac0*/  LD.E R2, desc[UR46][R14.64+0x4] ;  /* 0x0000042e0e027980 */ /* 0x000ea4000c101900 */
[----:B--2---:R-:W-:Y:S02]  /*28ad0*/  ISETP.NE.AND P0, PT, R2, RZ, PT ;  /* 0x000000ff0200720c */ /* 0x004fe40003f05270 */
[----:B------:R-:W2:Y:S11]  /*28ae0*/  LDL R2, [R1+0x1c8] ;  /* 0x0001c80001027983 */ /* 0x000eb60000100800 */
[----:B------:R-:W3:Y:S04]  /*28af0*/  @!P0 LDL.64 R6, [R1+0xc0] ;  /* 0x0000c00001068983 */ /* 0x000ee80000100a00 */
[----:B------:R-:W2:Y:S01]  /*28b00*/  @!P0 LD.E R3, desc[UR46][R14.64] ;  /* 0x0000002e0e038980 */ /* 0x000ea2000c101900 */
[----:B------:R-:W-:-:S06]  /*28b10*/  IMAD.MOV.U32 R138, RZ, RZ, RZ ;  /* 0x000000ffff8a7224 */ /* 0x000fcc00078e00ff */
[----:B------:R-:W4:Y:S01]  /*28b20*/  @P1 MUFU.RCP R138, R13 ;  /* 0x0000000d008a1308 */ /* 0x000f220000001000 */
[----:B---3--:R-:W0:Y:S01]  /*28b30*/  @!P0 LD.E.64 R6, desc[UR46][R6.64] ;  /* 0x0000002e06068980 */ /* 0x008e22000c101b00 */
[----:B--2---:R-:W-:-:S04]  /*28b40*/  @!P0 IMAD R3, R2, 0x40, R3 ;  /* 0x0000004002038824 */ /* 0x004fc800078e0203 */
[----:B0-----:R-:W-:-:S05]  /*28b50*/  @!P0 IMAD.WIDE R8, R3, 0x4, R6 ;  /* 0x0000000403088825 */ /* 0x001fca00078e0206 */
[----:B----4-:R0:W-:Y:S04]  /*28b60*/  @!P0 ST.E desc[UR46][R8.64], R138 ;  /* 0x0000008a08008985 */ /* 0x0101e8000c10192e */
[----:B------:R-:W1:Y:S04]  /*28b70*/  @!P0 LDL.64 R14, [R1+0xb8] ;  /* 0x0000b800010e8983 */ /* 0x000e680000100a00 */
[----:B-1----:R-:W2:Y:S02]  /*28b80*/  @!P0 LD.E R0, desc[UR46][R14.64+0x4] ;  /* 0x0000042e0e008980 */ /* 0x002ea4000c101900 */
[----:B--2---:R-:W-:-:S13]  /*28b90*/  @!P0 ISETP.NE.AND P0, PT, R0, RZ, PT ;  /* 0x000000ff0000820c */ /* 0x004fda0003f05270 */
[----:B------:R-:W2:Y:S04]  /*28ba0*/  @!P0 LDL.64 R10, [R1+0xc0] ;  /* 0x0000c000010a8983 */ /* 0x000ea80000100a00 */
[----:B------:R-:W3:Y:S01]  /*28bb0*/  @!P0 LD.E R3, desc[UR46][R14.64] ;  /* 0x0000002e0e038980 */ /* 0x000ee2000c101900 */
[----:B------:R-:W-:-:S06]  /*28bc0*/  IMAD.MOV.U32 R0, RZ, RZ, RZ ;  /* 0x000000ffff007224 */ /* 0x000fcc00078e00ff */
[----:B------:R-:W1:Y:S01]  /*28bd0*/  @P2 MUFU.RCP R0, R4 ;  /* 0x0000000400002308 */ /* 0x000e620000001000 */
[----:B--2---:R-:W2:Y:S01]  /*28be0*/  @!P0 LD.E.64 R10, desc[UR46][R10.64] ;  /* 0x0000002e0a0a8980 */ /* 0x004ea2000c101b00 */
[----:B---3--:R-:W-:-:S04]  /*28bf0*/  @!P0 IMAD R3, R2, 0x40, R3 ;  /* 0x0000004002038824 */ /* 0x008fc800078e0203 */
[----:B------:R-:W-:-:S04]  /*28c00*/  @!P0 VIADD R3, R3, 0x8 ;  /* 0x0000000803038836 */ /* 0x000fc80000000000 */
[----:B--2---:R-:W-:-:S05]  /*28c10*/  @!P0 IMAD.WIDE R2, R3, 0x4, R10 ;  /* 0x0000000403028825 */ /* 0x004fca00078e020a */
[----:B-1----:R1:W-:Y:S04]  /*28c20*/  @!P0 ST.E desc[UR46][R2.64], R0 ;  /* 0x0000000002008985 */ /* 0x0023e8000c10192e */
        /* <DEDUP_REMOVED lines=29> */
[----:B------:R-:W5:Y:S04]  /*28e00*/  LDL.64 R4, [R1+0x3c8] ;  /* 0x0003c80001047983 */ /* 0x000f680000100a00 */
[----:B------:R-:W5:Y:S04]  /*28e10*/  LDL.64 R10, [R1+0x3d8] ;  /* 0x0003d800010a7983 */ /* 0x000f680000100a00 */
[----:B-1----:R-:W5:Y:S04]  /*28e20*/  LDL.64 R2, [R1+0x3e8] ;  /* 0x0003e80001027983 */ /* 0x002f680000100a00 */
        /* <DEDUP_REMOVED lines=35> */
[----:B--2---:R-:W-:-:S05]  /*29060*/  VIADD R136, R136, 0x1 ;  /* 0x0000000188887836 */ /* 0x004fca0000000000 */
[----:B------:R-:W-:-:S13]  /*29070*/  ISETP.NE.AND P0, PT, R136, 0x2, PT ;  /* 0x000000028800780c */ /* 0x000fda0003f05270 */
[----:B------:R-:W2:Y:S01]  /*29080*/  @!P0 LDL R135, [R1+0x1cc] ;  /* 0x0001cc0001878983 */ /* 0x000ea20000100800 */
[-C--:B---3--:R-:W-:Y:S01]  /*29090*/  FMUL.FTZ R13, R13, R0.reuse ;  /* 0x000000000d0d7220 */ /* 0x088fe20000410000 */
[-C--:B------:R-:W-:Y:S01]  /*290a0*/  FMUL.FTZ R12, R12, R0.reuse ;  /* 0x000000000c0c7220 */ /* 0x080fe20000410000 */
        /* <DEDUP_REMOVED lines=129> */
[----:B------:R-:W-:Y:S04]  /*298c0*/  STL [R1+0x1c8], R136 ;  /* 0x0001c88801007387 */ /* 0x000fe80000100800 */
        /* <DEDUP_REMOVED lines=12> */
[----:B--2---:R-:W-:-:S03]  /*29990*/  @!P0 LOP3.LUT R12, R135, 0x1, RZ, 0x3c, !PT ;  /* 0x00000001870c8812 */ /* 0x004fc600078e3cff */
        /* <DEDUP_REMOVED lines=50> */
[----:B------:R-:W-:Y:S04]  /*29cc0*/  STL [R1+0x1d0], R0 ;  /* 0x0001d00001007387 */ /* 0x000fe80000100800 */
[----:B------:R-:W-:Y:S04]  /*29cd0*/  @!P0 STL [R1+0x1cc], R12 ;  /* 0x0001cc0c01008387 */ /* 0x000fe80000100800 */
[----:B------:R-:W-:Y:S04]  /*29ce0*/  STL [R1+0x1d4], R134 ;  /* 0x0001d48601007387 */ /* 0x000fe80000100800 */
[----:B------:R-:W-:Y:S04]  /*29cf0*/  @!P0 STL [R1+0x1c8], RZ ;  /* 0x0001c8ff01008387 */ /* 0x000fe80000100800 */
[----:B------:R0:W-:Y:S02]  /*29d00*/  STL.64 [R1+0x3e8], R2 ;  /* 0x0003e80201007387 */ /* 0x0001e40000100a00 */
[----:B0-----:R-:W-:Y:S01]  /*29d10*/  IMAD.MOV.U32 R3, RZ, RZ, 0x1 ;  /* 0x00000001ff037424 */ /* 0x001fe200078e00ff */
[----:B------:R-:W-:Y:S06]  /*29d20*/  BAR.ARV 0xe, 0x100 ;  /* 0x0384000000007b1d */ /* 0x000fec0000002000 */
.L_x_3515:
[----:B------:R-:W-:Y:S05]  /*29d30*/  BSYNC B7 ;  /* 0x0000000000077941 */ /* 0x000fea0003800000 */
.L_x_3505:
[----:B------:R-:W3:Y:S08]  /*29d40*/  S2UR UR4, SR_CgaCtaId ;  /* 0x00000000000479c3 */ /* 0x000ef00000008800 */
[----:B------:R-:W-:Y:S01]  /*29d50*/  BAR.SYNC.DEFER_BLOCKING 0x5, 0x180 ;  /* 0x0146000000007b1d */ /* 0x000fe20000010000 */
[----:B-1----:R-:W-:Y:S02]  /*29d60*/  PRMT R0, R3, 0x9910, RZ ;  /* 0x0000991003007816 */ /* 0x002fe400000000ff */
[----:B------:R-:W-:-:S02]  /*29d70*/  MOV R2, 0x400 ;  /* 0x0000040000027802 */ /* 0x000fc40000000f00 */
[----:B------:R-:W-:Y:S01]  /*29d80*/  ISETP.NE.AND P0, PT, R0, RZ, PT ;  /* 0x000000ff0000720c */ /* 0x000fe20003f05270 */
[----:B------:R-:W-:Y:S01]  /*29d90*/  BSSY B0, `(.L_x_3663) ;  /* 0x00002fd000007945 */ /* 0x000fe20003800000 */
[----:B---3--:R-:W-:-:S05]  /*29da0*/  IMAD.U32 R23, RZ, RZ, UR4 ;  /* 0x00000004ff177e24 */ /* 0x008fca000f8e00ff */
[----:B------:R-:W-:-:S05]  /*29db0*/  LEA R2, R23, R2, 0x18 ;  /* 0x0000000217027211 */ /* 0x000fca00078ec0ff */
[----:B------:R1:W3:Y:S01]  /*29dc0*/  LDS.128 R112, [R2+0x388d0] ;  /* 0x0388d00002707984 */ /* 0x0002e20000000c00 */
[----:B------:R-:W-:Y:S06]  /*29dd0*/  BAR.ARV 0x4, 0x180 ;  /* 0x0106000000007b1d */ /* 0x000fec0000002000 */
[----:B------:R-:W-:Y:S05]  /*29de0*/  @!P0 BRA `(.L_x_3664) ;  /* 0x0000002000848947 */ /* 0x000fea0003800000 */
[----:B------:R-:W3:Y:S04]  /*29df0*/  LDL.128 R4, [R1+0x210] ;  /* 0x0002100001047983 */ /* 0x000ee80000100c00 */
[----:B------:R-:W3:Y:S01]  /*29e00*/  LDL.128 R8, [R1+0x220] ;  /* 0x0002200001087983 */ /* 0x000ee20000100c00 */
[C---:B------:R-:W-:Y:S01]  /*29e10*/  IADD3 R13, P1, R156.reuse, 0x20, RZ ;  /* 0x000000209c0d7810 */ /* 0x040fe20007f3e0ff */
[----:B------:R-:W-:Y:S01]  /*29e20*/  ULDC.64 UR4, c[0x0][0xd00] ;  /* 0x0003400000047ab9 */ /* 0x000fe20000000a00 */
[----:B----4-:R-:W-:Y:S01]  /*29e30*/  LOP3.LUT R15, R156, 0x380, RZ, 0xc0, !PT ;  /* 0x000003809c0f7812 */ /* 0x010fe200078ec0ff */
[----:B------:R-:W4:Y:S01]  /*29e40*/  LDL.128 R132, [R1+0x230] ;  /* 0x0002300001847983 */ /* 0x000f220000100c00 */
[----:B------:R-:W-:Y:S02]  /*29e50*/  LOP3.LUT R12, R13, 0x380, RZ, 0xc0, !PT ;  /* 0x000003800d0c7812 */ /* 0x000fe400078ec0ff */
[----:B------:R-:W-:Y:S01]  /*29e60*/  SHF.R.U64 R15, R15, 0x3, RZ ;  /* 0x000000030f0f7819 */ /* 0x000fe200000012ff */
[----:B------:R-:W4:Y:S01]  /*29e70*/  LDL.128 R120, [R1+0x250] ;  /* 0x0002500001787983 */ /* 0x000f220000100c00 */
[----:B------:R-:W-:-:S02]  /*29e80*/  SHF.R.U64 R12, R12, 0x3, RZ ;  /* 0x000000030c0c7819 */ /* 0x000fc400000012ff */
[C---:B------:R-:W-:Y:S01]  /*29e90*/  IADD3 R21, P0, R156.reuse, 0x40, RZ ;  /* 0x000000409c157810 */ /* 0x040fe20007f1e0ff */
[----:B------:R-:W4:Y:S01]  /*29ea0*/  LDL.128 R124, [R1+0x240] ;  /* 0x00024000017c7983 */ /* 0x000f220000100c00 */
[----:B------:R-:W-:Y:S02]  /*29eb0*/  LOP3.LUT R14, R15, R156, RZ, 0x3c, !PT ;  /* 0x0000009c0f0e7212 */ /* 0x000fe400078e3cff */
[----:B------:R-:W-:Y:S01]  /*29ec0*/  IADD3 R151, P6, R156, 0x2020, RZ ;  /* 0x000020209c977810 */ /* 0x000fe20007fde0ff */
[----:B------:R-:W4:Y:S01]  /*29ed0*/  LDL.128 R128, [R1+0x270] ;  /* 0x0002700001807983 */ /* 0x000f220000100c00 */
[--C-:B------:R-:W-:Y:S01]  /*29ee0*/  IMAD.MOV.U32 R15, RZ, RZ, R157.reuse ;  /* 0x000000ffff0f7224 */ /* 0x100fe200078e009d */
[----:B------:R-:W-:Y:S01]  /*29ef0*/  LOP3.LUT R12, R12, R13, RZ, 0x3c, !PT ;  /* 0x0000000d0c0c7212 */ /* 0x000fe200078e3cff */
[----:B------:R-:W-:Y:S01]  /*29f00*/  IMAD.X R13, RZ, RZ, R157, P1 ;  /* 0x000000ffff0d7224 */ /* 0x000fe200008e069d */
[----:B------:R-:W4:Y:S01]  /*29f10*/  LDL.128 R116, [R1+0x260] ;  /* 0x0002600001747983 */ /* 0x000f220000100c00 */
[----:B------:R-:W-:-:S02]  /*29f20*/  LOP3.LUT R20, R21, 0x380, RZ, 0xc0, !PT ;  /* 0x0000038015147812 */ /* 0x000fc400078ec0ff */
[C---:B------:R-:W-:Y:S01]  /*29f30*/  IADD3 R164, P4, R156.reuse, 0x60, RZ ;  /* 0x000000609ca47810 */ /* 0x040fe20007f9e0ff */
[----:B------:R-:W4:Y:S01]  /*29f40*/  LDL.128 R104, [R1+0x290] ;  /* 0x0002900001687983 */ /* 0x000f220000100c00 */
[C---:B------:R-:W-:Y:S02]  /*29f50*/  IADD3 R166, P3, R156.reuse, 0x2000, RZ ;  /* 0x000020009ca67810 */ /* 0x040fe40007f7e0ff */
[C---:B------:R-:W-:Y:S01]  /*29f60*/  IADD3 R149, P5, R156.reuse, 0x2040, RZ ;  /* 0x000020409c957810 */ /* 0x040fe20007fbe0ff */
[----:B------:R-:W4:Y:S01]  /*29f70*/  LDL.128 R108, [R1+0x280] ;  /* 0x00028000016c7983 */ /* 0x000f220000100c00 */
[----:B------:R-:W-:-:S03]  /*29f80*/  IADD3 R147, P2, R156, 0x2060, RZ ;  /* 0x000020609c937810 */ /* 0x000fc60007f5e0ff */
[----:B------:R-:W4:Y:S04]  /*29f90*/  LDL.128 R96, [R1+0x2b0] ;  /* 0x0002b00001607983 */ /* 0x000f280000100c00 */
[----:B------:R-:W4:Y:S04]  /*29fa0*/  LDL.128 R100, [R1+0x2a0] ;  /* 0x0002a00001647983 */ /* 0x000f280000100c00 */
[----:B------:R-:W4:Y:S04]  /*29fb0*/  LDL.128 R88, [R1+0x2d0] ;  /* 0x0002d00001587983 */ /* 0x000f280000100c00 */
[----:B------:R-:W4:Y:S04]  /*29fc0*/  LDL.128 R92, [R1+0x2c0] ;  /* 0x0002c000015c7983 */ /* 0x000f280000100c00 */
[----:B------:R-:W4:Y:S01]  /*29fd0*/  LDL.128 R80, [R1+0x2f0] ;  /* 0x0002f00001507983 */ /* 0x000f220000100c00 */
[----:B------:R-:W-:-:S03]  /*29fe0*/  MOV R3, R14 ;  /* 0x0000000e00037202 */ /* 0x000fc60000000f00 */
[----:B------:R-:W4:Y:S04]  /*29ff0*/  LDL.128 R84, [R1+0x2e0] ;  /* 0x0002e00001547983 */ /* 0x000f280000100c00 */
[----:B------:R-:W4:Y:S04]  /*2a000*/  LDL.128 R72, [R1+0x310] ;  /* 0x0003100001487983 */ /* 0x000f280000100c00 */
[----:B------:R-:W4:Y:S04]  /*2a010*/  LDL.128 R76, [R1+0x300] ;  /* 0x00030000014c7983 */ /* 0x000f280000100c00 */
[----:B--2---:R-:W2:Y:S04]  /*2a020*/  LDL.128 R64, [R1+0x330] ;  /* 0x0003300001407983 */ /* 0x004ea80000100c00 */
[----:B------:R-:W2:Y:S04]  /*2a030*/  LDL.128 R68, [R1+0x320] ;  /* 0x0003200001447983 */ /* 0x000ea80000100c00 */
[----:B------:R-:W2:Y:S04]  /*2a040*/  LDL.128 R56, [R1+0x350] ;  /* 0x0003500001387983 */ /* 0x000ea80000100c00 */
[----:B0-----:R-:W2:Y:S04]  /*2a050*/  LDL.128 R60, [R1+0x340] ;  /* 0x00034000013c7983 */ /* 0x001ea80000100c00 */
[----:B------:R-:W2:Y:S01]  /*2a060*/  LDL.128 R48, [R1+0x370] ;  /* 0x0003700001307983 */ /* 0x000ea20000100c00 */
[----:B------:R-:W-:-:S02]  /*2a070*/  MOV R0, R12 ;  /* 0x0000000c00007202 */ /* 0x000fc40000000f00 */
[----:B------:R-:W-:Y:S01]  /*2a080*/  SHF.R.U64 R20, R20, 0x3, RZ ;  /* 0x0000000314147819 */ /* 0x000fe200000012ff */
[----:B------:R-:W2:Y:S01]  /*2a090*/  LDL.128 R52, [R1+0x360] ;  /* 0x0003600001347983 */ /* 0x000ea20000100c00 */
[----:B------:R-:W-:Y:S02]  /*2a0a0*/  LOP3.LUT R150, R151, 0x380, RZ, 0xc0, !PT ;  /* 0x0000038097967812 */ /* 0x000fe400078ec0ff */
[----:B------:R-:W-:Y:S01]  /*2a0b0*/  LOP3.LUT R20, R20, R21, RZ, 0x3c, !PT ;  /* 0x0000001514147212 */ /* 0x000fe200078e3cff */
[----:B------:R-:W2:Y:S01]  /*2a0c0*/  LDL.128 R40, [R1+0x390] ;  /* 0x0003900001287983 */ /* 0x000ea20000100c00 */
[----:B------:R-:W-:Y:S01]  /*2a0d0*/  IMAD.X R21, RZ, RZ, R157, P0 ;  /* 0x000000ffff157224 */ /* 0x000fe200000e069d */
[----:B------:R-:W-:Y:S02]  /*2a0e0*/  IADD3 R137, P0, R156, 0x4020, RZ ;  /* 0x000040209c897810 */ /* 0x000fe40007f1e0ff */
[----:B------:R-:W2:Y:S01]  /*2a0f0*/  LDL.128 R44, [R1+0x380] ;  /* 0x00038000012c7983 */ /* 0x000ea20000100c00 */
[----:B------:R-:W-:-:S02]  /*2a100*/  SHF.R.U64 R150, R150, 0x3, RZ ;  /* 0x0000000396967819 */ /* 0x000fc400000012ff */
[----:B------:R-:W-:Y:S01]  /*2a110*/  LOP3.LUT R165, R164, 0x380, RZ, 0xc0, !PT ;  /* 0x00000380a4a57812 */ /* 0x000fe200078ec0ff */
[----:B------:R-:W2:Y:S01]  /*2a120*/  LDL.128 R32, [R1+0x3b0] ;  /* 0x0003b00001207983 */ /* 0x000ea20000100c00 */
[----:B------:R-:W-:Y:S02]  /*2a130*/  LOP3.LUT R167, R166, 0x380, RZ, 0xc0, !PT ;  /* 0x00000380a6a77812 */ /* 0x000fe400078ec0ff */
[----:B------:R-:W-:Y:S01]  /*2a140*/  IADD3 R145, P1, R156, 0x4000, RZ ;  /* 0x000040009c917810 */ /* 0x000fe20007f3e0ff */
[----:B-----5:R-:W2:Y:S01]  /*2a150*/  LDL.128 R36, [R1+0x3a0] ;  /* 0x0003a00001247983 */ /* 0x020ea20000100c00 */
[----:B------:R-:W-:-:S03]  /*2a160*/  LOP3.LUT R148, R149, 0x380, RZ, 0xc0, !PT ;  /* 0x0000038095947812 */ /* 0x000fc600078ec0ff */
[----:B------:R-:W2:Y:S04]  /*2a170*/  LDL.128 R24, [R1+0x3d0] ;  /* 0x0003d00001187983 */ /* 0x000ea80000100c00 */
[----:B------:R-:W2:Y:S04]  /*2a180*/  LDL.128 R28, [R1+0x3c0] ;  /* 0x0003c000011c7983 */ /* 0x000ea80000100c00 */
[----:B------:R-:W2:Y:S01]  /*2a190*/  LDL.128 R12, [R1+0x3e0] ;  /* 0x0003e000010c7983 */ /* 0x000ea20000100c00 */
[----:B---3--:R-:W-:Y:S02]  /*2a1a0*/  F2FP.F16.F32.PACK_AB R4, R5, R4 ;  /* 0x000000040504723e */ /* 0x008fe400000000ff */
[----:B------:R-:W-:-:S02]  /*2a1b0*/  F2FP.F16.F32.PACK_AB R5, R7, R6 ;  /* 0x000000060705723e */ /* 0x000fc400000000ff */
[----:B------:R-:W-:Y:S02]  /*2a1c0*/  F2FP.F16.F32.PACK_AB R6, R9, R8 ;  /* 0x000000080906723e */ /* 0x000fe400000000ff */
[----:B------:R-:W-:Y:S01]  /*2a1d0*/  F2FP.F16.F32.PACK_AB R7, R11, R10 ;  /* 0x0000000a0b07723e */ /* 0x000fe200000000ff */
[----:B------:R-:W-:Y:S01]  /*2a1e0*/  BAR.SYNC.DEFER_BLOCKING 0x1, 0x100 ;  /* 0x0044000000007b1d */ /* 0x000fe20000010000 */
[----:B------:R-:W-:Y:S02]  /*2a1f0*/  LOP3.LUT R136, R137, 0x380, RZ, 0xc0, !PT ;  /* 0x0000038089887812 */ /* 0x000fe400078ec0ff */
[----:B------:R-:W-:Y:S02]  /*2a200*/  LOP3.LUT R150, R150, R151, RZ, 0x3c, !PT ;  /* 0x0000009796967212 */ /* 0x000fe400078e3cff */
[----:B------:R-:W-:Y:S02]  /*2a210*/  SHF.R.U64 R165, R165, 0x3, RZ ;  /* 0x00000003a5a57819 */ /* 0x000fe400000012ff */
[----:B------:R-:W-:Y:S01]  /*2a220*/  LOP3.LUT R146, R147, 0x380, RZ, 0xc0, !PT ;  /* 0x0000038093927812 */ /* 0x000fe200078ec0ff */
[----:B------:R-:W3:Y:S01]  /*2a230*/  LDL.128 R8, [R1+0x3f0] ;  /* 0x0003f00001087983 */ /* 0x000ee20000100c00 */
[----:B------:R-:W-:-:S02]  /*2a240*/  SHF.R.U64 R167, R167, 0x3, RZ ;  /* 0x00000003a7a77819 */ /* 0x000fc400000012ff */
[----:B------:R-:W-:Y:S02]  /*2a250*/  LOP3.LUT R144, R145, 0x380, RZ, 0xc0, !PT ;  /* 0x0000038091907812 */ /* 0x000fe400078ec0ff */
[----:B------:R-:W-:Y:S01]  /*2a260*/  SHF.R.U64 R148, R148, 0x3, RZ ;  /* 0x0000000394947819 */ /* 0x000fe200000012ff */
[----:B------:R0:W-:Y:S01]  /*2a270*/  STSM.16.M88.4 [R3], R4 ;  /* 0x0000000403007844 */ /* 0x0001e20000000200 */
[--C-:B------:R-:W-:Y:S01]  /*2a280*/  IMAD.X R151, RZ, RZ, R157.reuse, P6 ;  /* 0x000000ffff977224 */ /* 0x100fe200030e069d */
[----:B------:R-:W-:Y:S02]  /*2a290*/  SHF.R.U64 R136, R136, 0x3, RZ ;  /* 0x0000000388887819 */ /* 0x000fe400000012ff */
[----:B------:R-:W-:Y:S01]  /*2a2a0*/  LOP3.LUT R164, R165, R164, RZ, 0x3c, !PT ;  /* 0x000000a4a5a47212 */ /* 0x000fe200078e3cff */
[----:B------:R-:W-:Y:S01]  /*2a2b0*/  IMAD.X R165, RZ, RZ, R157, P4 ;  /* 0x000000ffffa57224 */ /* 0x000fe200020e069d */
[----:B------:R-:W-:Y:S02]  /*2a2c0*/  SHF.R.U64 R146, R146, 0x3, RZ ;  /* 0x0000000392927819 */ /* 0x000fe400000012ff */
[----:B------:R-:W-:-:S02]  /*2a2d0*/  LOP3.LUT R166, R167, R166, RZ, 0x3c, !PT ;  /* 0x000000a6a7a67212 */ /* 0x000fc400078e3cff */
[----:B------:R-:W-:Y:S02]  /*2a2e0*/  SHF.R.U64 R144, R144, 0x3, RZ ;  /* 0x0000000390907819 */ /* 0x000fe400000012ff */
[----:B------:R-:W-:Y:S01]  /*2a2f0*/  LOP3.LUT R148, R148, R149, RZ, 0x3c, !PT ;  /* 0x0000009594947212 */ /* 0x000fe200078e3cff */
[----:B0-----:R-:W3:Y:S01]  /*2a300*/  LDL.128 R4, [R1+0x400] ;  /* 0x0004000001047983 */ /* 0x001ee20000100c00 */
[----:B------:R-:W-:Y:S02]  /*2a310*/  IADD3 R139, P6, R156, 0x6000, RZ ;  /* 0x000060009c8b7810 */ /* 0x000fe40007fde0ff */
[----:B------:R-:W-:Y:S02]  /*2a320*/  LOP3.LUT R136, R136, R137, RZ, 0x3c, !PT ;  /* 0x0000008988887212 */ /* 0x000fe400078e3cff */
[----:B------:R-:W-:Y:S01]  /*2a330*/  LOP3.LUT R138, R139, 0x380, RZ, 0xc0, !PT ;  /* 0x000003808b8a7812 */ /* 0x000fe200078ec0ff */
[--C-:B------:R-:W-:Y:S01]  /*2a340*/  IMAD.X R137, RZ, RZ, R157.reuse, P0 ;  /* 0x000000ffff897224 */ /* 0x100fe200000e069d */
[C---:B------:R-:W-:Y:S01]  /*2a350*/  IADD3 R143, P4, R156.reuse, 0x4040, RZ ;  /* 0x000040409c8f7810 */ /* 0x040fe20007f9e0ff */
[--C-:B------:R-:W-:Y:S01]  /*2a360*/  IMAD.X R167, RZ, RZ, R157.reuse, P3 ;  /* 0x000000ffffa77224 */ /* 0x100fe200018e069d */
[----:B------:R-:W-:Y:S01]  /*2a370*/  ISETP.NE.U32.AND P0, PT, RZ, UR4, PT ;  /* 0x00000004ff007c0c */ /* 0x000fe2000bf05070 */
[----:B------:R-:W-:Y:S01]  /*2a380*/  IMAD.X R149, RZ, RZ, R157, P5 ;  /* 0x000000ffff957224 */ /* 0x000fe200028e069d */
[----:B------:R-:W-:-:S02]  /*2a390*/  IADD3 R141, P3, R156, 0x4060, RZ ;  /* 0x000040609c8d7810 */ /* 0x000fc40007f7e0ff */
[----:B------:R-:W-:Y:S02]  /*2a3a0*/  SHF.R.U64 R138, R138, 0x3, RZ ;  /* 0x000000038a8a7819 */ /* 0x000fe400000012ff */
[----:B------:R-:W-:Y:S01]  /*2a3b0*/  LOP3.LUT R146, R146, R147, RZ, 0x3c, !PT ;  /* 0x0000009392927212 */ /* 0x000fe200078e3cff */
[--C-:B------:R-:W-:Y:S01]  /*2a3c0*/  IMAD.X R147, RZ, RZ, R157.reuse, P2 ;  /* 0x000000ffff937224 */ /* 0x100fe200010e069d */
[----:B------:R-:W-:Y:S01]  /*2a3d0*/  LOP3.LUT R144, R144, R145, RZ, 0x3c, !PT ;  /* 0x0000009190907212 */ /* 0x000fe200078e3cff */
[----:B------:R-:W-:Y:S01]  /*2a3e0*/  IMAD.X R145, RZ, RZ, R157, P1 ;  /* 0x000000ffff917224 */ /* 0x000fe200008e069d */
[C---:B------:R-:W-:Y:S02]  /*2a3f0*/  IADD3 R173, P5, R156.reuse, 0x6020, RZ ;  /* 0x000060209cad7810 */ /* 0x040fe40007fbe0ff */
[----:B------:R-:W-:Y:S02]  /*2a400*/  LOP3.LUT R142, R143, 0x380, RZ, 0xc0, !PT ;  /* 0x000003808f8e7812 */ /* 0x000fe400078ec0ff */
[----:B------:R-:W-:-:S02]  /*2a410*/  IADD3 R169, P2, R156, 0x6040, RZ ;  /* 0x000060409ca97810 */ /* 0x000fc40007f5e0ff */
[----:B------:R-:W-:Y:S01]  /*2a420*/  ISETP.NE.AND.EX P0, PT, RZ, UR5, PT, P0 ;  /* 0x00000005ff007c0c */ /* 0x000fe2000bf05300 */
[----:B------:R-:W-:Y:S01]  /*2a430*/  ULDC.64 UR4, c[0x0][0xd08] ;  /* 0x0003420000047ab9 */ /* 0x000fe20000000a00 */
[----:B------:R-:W-:Y:S02]  /*2a440*/  LOP3.LUT R140, R141, 0x380, RZ, 0xc0, !PT ;  /* 0x000003808d8c7812 */ /* 0x000fe400078ec0ff */
[----:B------:R-:W-:Y:S01]  /*2a450*/  LOP3.LUT R138, R138, R139, RZ, 0x3c, !PT ;  /* 0x0000008b8a8a7212 */ /* 0x000fe200078e3cff */
[----:B------:R-:W-:Y:S01]  /*2a460*/  IMAD.X R139, RZ, RZ, R157, P6 ;  /* 0x000000ffff8b7224 */ /* 0x000fe200030e069d */
[----:B------:R-:W-:Y:S02]  /*2a470*/  IADD3 R171, P1, R156, 0x6060, RZ ;  /* 0x000060609cab7810 */ /* 0x000fe40007f3e0ff */
[----:B------:R-:W-:Y:S02]  /*2a480*/  LOP3.LUT R172, R173, 0x380, RZ, 0xc0, !PT ;  /* 0x00000380adac7812 */ /* 0x000fe400078ec0ff */
[----:B----4-:R-:W-:-:S02]  /*2a490*/  F2FP.F16.F32.PACK_AB R132, R133, R132 ;  /* 0x000000848584723e */ /* 0x010fc400000000ff */
[----:B------:R-:W-:Y:S02]  /*2a4a0*/  ISETP.NE.U32.AND P6, PT, RZ, UR4, PT ;  /* 0x00000004ff007c0c */ /* 0x000fe4000bfc5070 */
[----:B------:R-:W-:Y:S02]  /*2a4b0*/  SHF.R.U64 R142, R142, 0x3, RZ ;  /* 0x000000038e8e7819 */ /* 0x000fe400000012ff */
[----:B------:R-:W-:Y:S02]  /*2a4c0*/  LOP3.LUT R168, R169, 0x380, RZ, 0xc0, !PT ;  /* 0x00000380a9a87812 */ /* 0x000fe400078ec0ff */
[----:B------:R-:W-:Y:S02]  /*2a4d0*/  F2FP.F16.F32.PACK_AB R133, R135, R134 ;  /* 0x000000868785723e */ /* 0x000fe400000000ff */
[----:B------:R-:W-:Y:S02]  /*2a4e0*/  F2FP.F16.F32.PACK_AB R120, R121, R120 ;  /* 0x000000787978723e */ /* 0x000fe400000000ff */
[----:B------:R-:W-:-:S02]  /*2a4f0*/  SHF.R.U64 R140, R140, 0x3, RZ ;  /* 0x000000038c8c7819 */ /* 0x000fc400000012ff */
[----:B------:R-:W-:Y:S02]  /*2a500*/  LOP3.LUT R170, R171, 0x380, RZ, 0xc0, !PT ;  /* 0x00000380abaa7812 */ /* 0x000fe400078ec0ff */
[----:B------:R-:W-:Y:S02]  /*2a510*/  F2FP.F16.F32.PACK_AB R134, R125, R124 ;  /* 0x0000007c7d86723e */ /* 0x000fe400000000ff */
[----:B------:R-:W-:Y:S02]  /*2a520*/  F2FP.F16.F32.PACK_AB R135, R127, R126 ;  /* 0x0000007e7f87723e */ /* 0x000fe400000000ff */
[----:B------:R-:W-:Y:S02]  /*2a530*/  F2FP.F16.F32.PACK_AB R121, R123, R122 ;  /* 0x0000007a7b79723e */ /* 0x000fe400000000ff */
[----:B------:R-:W-:Y:S02]  /*2a540*/  F2FP.F16.F32.PACK_AB R128, R129, R128 ;  /* 0x000000808180723e */ /* 0x000fe400000000ff */
[----:B------:R-:W-:-:S02]  /*2a550*/  MOV R20, R20 ;  /* 0x0000001400147202 */ /* 0x000fc40000000f00 */
[----:B------:R-:W-:Y:S02]  /*2a560*/  F2FP.F16.F32.PACK_AB R122, R117, R116 ;  /* 0x00000074757a723e */ /* 0x000fe400000000ff */
[----:B------:R-:W-:Y:S02]  /*2a570*/  F2FP.F16.F32.PACK_AB R123, R119, R118 ;  /* 0x00000076777b723e */ /* 0x000fe400000000ff */
[----:B------:R-:W-:Y:S02]  /*2a580*/  F2FP.F16.F32.PACK_AB R129, R131, R130 ;  /* 0x000000828381723e */ /* 0x000fe400000000ff */
[----:B------:R-:W-:Y:S02]  /*2a590*/  F2FP.F16.F32.PACK_AB R104, R105, R104 ;  /* 0x000000686968723e */ /* 0x000fe400000000ff */
[----:B------:R-:W-:Y:S02]  /*2a5a0*/  SHF.R.U64 R172, R172, 0x3, RZ ;  /* 0x00000003acac7819 */ /* 0x000fe400000012ff */
[----:B------:R-:W-:-:S02]  /*2a5b0*/  MOV R164, R164 ;  /* 0x000000a400a47202 */ /* 0x000fc40000000f00 */
[----:B------:R-:W-:Y:S02]  /*2a5c0*/  F2FP.F16.F32.PACK_AB R130, R109, R108 ;  /* 0x0000006c6d82723e */ /* 0x000fe400000000ff */
[----:B------:R-:W-:Y:S02]  /*2a5d0*/  F2FP.F16.F32.PACK_AB R131, R111, R110 ;  /* 0x0000006e6f83723e */ /* 0x000fe400000000ff */
[----:B------:R-:W-:Y:S02]  /*2a5e0*/  F2FP.F16.F32.PACK_AB R105, R107, R106 ;  /* 0x0000006a6b69723e */ /* 0x000fe400000000ff */
[----:B------:R-:W-:Y:S02]  /*2a5f0*/  F2FP.F16.F32.PACK_AB R96, R97, R96 ;  /* 0x000000606160723e */ /* 0x000fe400000000ff */
[----:B------:R-:W-:Y:S02]  /*2a600*/  ISETP.NE.AND.EX P6, PT, RZ, UR5, PT, P6 ;  /* 0x00000005ff007c0c */ /* 0x000fe4000bfc5360 */
[----:B------:R-:W-:Y:S01]  /*2a610*/  LOP3.LUT R142, R142, R143, RZ, 0x3c, !PT ;  /* 0x0000008f8e8e7212 */ /* 0x000fe200078e3cff */
[----:B------:R-:W-:Y:S01]  /*2a620*/  IMAD.X R143, RZ, RZ, R157, P4 ;  /* 0x000000ffff8f7224 */ /* 0x000fe200020e069d */
[----:B------:R-:W-:-:S02]  /*2a630*/  SHF.R.U64 R168, R168, 0x3, RZ ;  /* 0x00000003a8a87819 */ /* 0x000fc400000012ff */
[----:B------:R-:W-:Y:S02]  /*2a640*/  MOV R166, R166 ;  /* 0x000000a600a67202 */ /* 0x000fe40000000f00 */
[----:B------:R-:W-:Y:S02]  /*2a650*/  F2FP.F16.F32.PACK_AB R106, R101, R100 ;  /* 0x00000064656a723e */ /* 0x000fe400000000ff */
[----:B------:R-:W-:Y:S02]  /*2a660*/  F2FP.F16.F32.PACK_AB R107, R103, R102 ;  /* 0x00000066676b723e */ /* 0x000fe400000000ff */
[----:B------:R-:W-:Y:S02]  /*2a670*/  F2FP.F16.F32.PACK_AB R97, R99, R98 ;  /* 0x000000626361723e */ /* 0x000fe400000000ff */
[----:B------:R-:W-:Y:S01]  /*2a680*/  F2FP.F16.F32.PACK_AB R88, R89, R88 ;  /* 0x000000585958723e */ /* 0x000fe200000000ff */
[----:B------:R-:W-:Y:S01]  /*2a690*/  STSM.16.M88.4 [R0], R132 ;  /* 0x0000008400007844 */ /* 0x000fe20000000200 */
        /* <DEDUP_REMOVED lines=13> */
[----:B------:R-:W-:Y:S01]  /*2a770*/  F2FP.F16.F32.PACK_AB R72, R73, R72 ;  /* 0x000000484948723e */ /* 0x000fe200000000ff */
[----:B------:R-:W-:Y:S01]  /*2a780*/  STSM.16.M88.4 [R164], R128 ;  /* 0x00000080a4007844 */ /* 0x000fe20000000200 */
[----:B------:R-:W-:Y:S01]  /*2a790*/  LOP3.LUT R172, R172, R173, RZ, 0x3c, !PT ;  /* 0x000000adacac7212 */ /* 0x000fe200078e3cff */
[----:B------:R-:W-:Y:S01]  /*2a7a0*/  IMAD.X R173, RZ, RZ, R157, P5 ;  /* 0x000000ffffad7224 */ /* 0x000fe200028e069d */
[----:B------:R-:W-:-:S02]  /*2a7b0*/  MOV R146, R146 ;  /* 0x0000009200927202 */ /* 0x000fc40000000f00 */
[----:B------:R-:W-:Y:S01]  /*2a7c0*/  F2FP.F16.F32.PACK_AB R82, R77, R76 ;  /* 0x0000004c4d52723e */ /* 0x000fe200000000ff */
[----:B0-----:R-:W0:Y:S01]  /*2a7d0*/  LDC.64 R20, c[0x0][0xd00] ;  /* 0x00034000ff147b82 */ /* 0x001e220000000a00 */
[----:B------:R-:W-:Y:S02]  /*2a7e0*/  F2FP.F16.F32.PACK_AB R83, R79, R78 ;  /* 0x0000004e4f53723e */ /* 0x000fe400000000ff */
[----:B------:R-:W-:Y:S02]  /*2a7f0*/  F2FP.F16.F32.PACK_AB R73, R75, R74 ;  /* 0x0000004a4b49723e */ /* 0x000fe400000000ff */
[----:B--2---:R-:W-:Y:S01]  /*2a800*/  F2FP.F16.F32.PACK_AB R64, R65, R64 ;  /* 0x000000404140723e */ /* 0x004fe200000000ff */
[----:B------:R-:W-:Y:S01]  /*2a810*/  STSM.16.M88.4 [R166], R104 ;  /* 0x00000068a6007844 */ /* 0x000fe20000000200 */
[----:B------:R-:W-:Y:S01]  /*2a820*/  LOP3.LUT R168, R168, R169, RZ, 0x3c, !PT ;  /* 0x000000a9a8a87212 */ /* 0x000fe200078e3cff */
[----:B------:R-:W-:Y:S01]  /*2a830*/  IMAD.X R169, RZ, RZ, R157, P2 ;  /* 0x000000ffffa97224 */ /* 0x000fe200010e069d */
        /* <DEDUP_REMOVED lines=35> */
[----:B------:R-:W-:Y:S01]  /*2aa70*/  F2FP.F16.F32.PACK_AB R25, R27, R26 ;  /* 0x0000001a1b19723e */ /* 0x000fe200000000ff */
[----:B------:R-:W-:Y:S01]  /*2aa80*/  STSM.16.M88.4 [R142], R56 ;  /* 0x000000388e007844 */ /* 0x000fe20000000200 */
[----:B------:R-:W-:-:S02]  /*2aa90*/  MOV R168, R168 ;  /* 0x000000a800a87202 */ /* 0x000fc40000000f00 */
[----:B------:R-:W-:Y:S02]  /*2aaa0*/  F2FP.F16.F32.PACK_AB R26, R13, R12 ;  /* 0x0000000c0d1a723e */ /* 0x000fe400000000ff */
[----:B------:R-:W-:Y:S01]  /*2aab0*/  F2FP.F16.F32.PACK_AB R27, R15, R14 ;  /* 0x0000000e0f1b723e */ /* 0x000fe200000000ff */
[----:B------:R-:W-:Y:S01]  /*2aac0*/  STSM.16.M88.4 [R140], R48 ;  /* 0x000000308c007844 */ /* 0x000fe20000000200 */
[----:B------:R-:W-:-:S03]  /*2aad0*/  MOV R170, R170 ;  /* 0x000000aa00aa7202 */ /* 0x000fc60000000f00 */
[----:B------:R-:W-:Y:S04]  /*2aae0*/  STSM.16.M88.4 [R138], R40 ;  /* 0x000000288a007844 */ /* 0x000fe80000000200 */
[----:B------:R-:W-:Y:S04]  /*2aaf0*/  STSM.16.M88.4 [R172], R32 ;  /* 0x00000020ac007844 */ /* 0x000fe80000000200 */
[----:B------:R2:W-:Y:S01]  /*2ab00*/  STSM.16.M88.4 [R168], R24 ;  /* 0x00000018a8007844 */ /* 0x0005e20000000200 */
[----:B------:R-:W-:Y:S01]  /*2ab10*/  ULDC UR4, c[0x0][0xb88] ;  /* 0x0002e20000047ab9 */ /* 0x000fe20000000800 */
[----:B------:R-:W-:-:S02]  /*2ab20*/  IMAD.MOV.U32 R76, RZ, RZ, RZ ;  /* 0x000000ffff4c7224 */ /* 0x000fc400078e00ff */
[----:B------:R-:W-:Y:S01]  /*2ab30*/  IMAD.U32 R22, RZ, RZ, UR4 ;  /* 0x00000004ff167e24 */ /* 0x000fe2000f8e00ff */
[----:B---3--:R-:W-:Y:S02]  /*2ab40*/  F2FP.F16.F32.PACK_AB R8, R9, R8 ;  /* 0x000000080908723e */ /* 0x008fe400000000ff */
[----:B------:R-:W-:Y:S02]  /*2ab50*/  F2FP.F16.F32.PACK_AB R9, R11, R10 ;  /* 0x0000000a0b09723e */ /* 0x000fe400000000ff */
[----:B------:R-:W-:Y:S02]  /*2ab60*/  F2FP.F16.F32.PACK_AB R10, R5, R4 ;  /* 0x00000004050a723e */ /* 0x000fe400000000ff */
[----:B------:R-:W-:Y:S02]  /*2ab70*/  F2FP.F16.F32.PACK_AB R11, R7, R6 ;  /* 0x00000006070b723e */ /* 0x000fe400000000ff */
[----:B------:R-:W3:Y:S03]  /*2ab80*/  @P6 LDC.64 R6, c[0x0][0xd08] ;  /* 0x00034200ff066b82 */ /* 0x000ee60000000a00 */
[----:B------:R4:W-:Y:S01]  /*2ab90*/  STSM.16.M88.4 [R170], R8 ;  /* 0x00000008aa007844 */ /* 0x0009e20000000200 */
[----:B0-----:R-:W-:-:S04]  /*2aba0*/  IMAD.WIDE R4, R219, 0x4, R20 ;  /* 0x00000004db047825 */ /* 0x001fc800078e0214 */
[----:B------:R-:W-:Y:S01]  /*2abb0*/  BAR.SYNC.DEFER_BLOCKING 0x1, 0x100 ;  /* 0x0044000000007b1d */ /* 0x000fe20000010000 */
[----:B---3--:R-:W-:-:S05]  /*2abc0*/  @P6 IMAD.WIDE R6, R219, 0x4, R6 ;  /* 0x00000004db066825 */ /* 0x008fca00078e0206 */
[----:B------:R0:W5:Y:S04]  /*2abd0*/  @P0 LDG.E R76, desc[UR46][R4.64] ;  /* 0x0000002e044c0981 */ /* 0x000168000c1e1900 */
[----:B------:R0:W5:Y:S01]  /*2abe0*/  @P6 LDG.E R22, desc[UR46][R6.64] ;  /* 0x0000002e06166981 */ /* 0x000162000c1e1900 */
[----:B------:R-:W-:Y:S02]  /*2abf0*/  IMAD R20, R220, 0x40, R215 ;  /* 0x00000040dc147824 */ /* 0x000fe400078e02d7 */
[----:B------:R-:W-:-:S04]  /*2ac00*/  IMAD.MOV.U32 R21, RZ, RZ, 0x2 ;  /* 0x00000002ff157424 */ /* 0x000fc800078e00ff */
[----:B------:R-:W-:-:S03]  /*2ac10*/  IMAD.WIDE R20, R20, R21, UR44 ;  /* 0x0000002c14147e25 */ /* 0x000fc6000f8e0215 */
[C---:B------:R-:W-:Y:S02]  /*2ac20*/  IADD3 R3, P1, R20.reuse, 0x1000, RZ ;  /* 0x0000100014037810 */ /* 0x040fe40007f3e0ff */
[C---:B------:R-:W-:Y:S02]  /*2ac30*/  IADD3 R13, P2, R20.reuse, 0x2000, RZ ;  /* 0x00002000140d7810 */ /* 0x040fe40007f5e0ff */
[C---:B--2---:R-:W-:Y:S02]  /*2ac40*/  IADD3 R25, P3, R20.reuse, 0x3000, RZ ;  /* 0x0000300014197810 */ /* 0x044fe40007f7e0ff */
        /* <DEDUP_REMOVED lines=9> */
[----:B------:R-:W-:Y:S01]  /*2ace0*/  IADD3 R33, P5, R20, 0x5000, RZ ;  /* 0x0000500014217810 */ /* 0x000fe20007fbe0ff */
[--C-:B----4-:R-:W-:Y:S01]  /*2acf0*/  IMAD.X R11, RZ, RZ, R21.reuse, P1 ;  /* 0x000000ffff0b7224 */ /* 0x110fe200008e0615 */
[----:B------:R-:W-:Y:S02]  /*2ad00*/  LOP3.LUT R10, R0, R3, RZ, 0x3c, !PT ;  /* 0x00000003000a7212 */ /* 0x000fe400078e3cff */
        /* <DEDUP_REMOVED lines=35> */
.L_x_3665:
[----:B------:R-:W2:Y:S01]  /*2af40*/  LDL R3, [R1+0x414] ;  /* 0x0004140001037983 */ /* 0x000ea20000100800 */
[--C-:B------:R-:W-:Y:S01]  /*2af50*/  IMAD.X R37, RZ, RZ, R21.reuse, P1 ;  /* 0x000000ffff257224 */ /* 0x100fe200008e0615 */
[----:B------:R-:W-:Y:S01]  /*2af60*/  IADD3 R61, P1, R20, 0xc000, RZ ;  /* 0x0000c000143d7810 */ /* 0x000fe20007f3e0ff */
[--C-:B------:R-:W-:Y:S01]  /*2af70*/  IMAD.X R41, RZ, RZ, R21.reuse, P2 ;  /* 0x000000ffff297224 */ /* 0x100fe200010e0615 */
[----:B------:R-:W-:Y:S01]  /*2af80*/  ISETP.NE.AND P6, PT, R0, RZ, PT ;  /* 0x000000ff0000720c */ /* 0x000fe20003fc5270 */
[--C-:B------:R-:W-:Y:S01]  /*2af90*/  IMAD.X R45, RZ, RZ, R21.reuse, P3 ;  /* 0x000000ffff2d7224 */ /* 0x100fe200018e0615 */
[----:B------:R-:W-:Y:S01]  /*2afa0*/  LOP3.LUT R60, R61, 0x380, RZ, 0xc0, !PT ;  /* 0x000003803d3c7812 */ /* 0x000fe200078ec0ff */
[--C-:B------:R-:W-:Y:S01]  /*2afb0*/  IMAD.X R49, RZ, RZ, R21.reuse, P4 ;  /* 0x000000ffff317224 */ /* 0x100fe200020e0615 */
[----:B------:R-:W-:Y:S01]  /*2afc0*/  IADD3 R65, P2, R20, 0xd000, RZ ;  /* 0x0000d00014417810 */ /* 0x000fe20007f5e0ff */
[--C-:B------:R-:W-:Y:S01]  /*2afd0*/  IMAD.X R33, RZ, RZ, R21.reuse, P6 ;  /* 0x000000ffff217224 */ /* 0x100fe200030e0615 */
[----:B------:R-:W-:Y:S01]  /*2afe0*/  SHF.R.U64 R60, R60, 0x3, RZ ;  /* 0x000000033c3c7819 */ /* 0x000fe200000012ff */
[----:B------:R-:W-:Y:S01]  /*2aff0*/  IMAD.X R53, RZ, RZ, R21, P5 ;  /* 0x000000ffff357224 */ /* 0x000fe200028e0615 */
[----:B------:R-:W-:-:S02]  /*2b000*/  IADD3 R57, P6, R20, 0xb000, RZ ;  /* 0x0000b00014397810 */ /* 0x000fc40007fde0ff */
[----:B------:R-:W-:Y:S01]  /*2b010*/  LOP3.LUT R60, R60, R61, RZ, 0x3c, !PT ;  /* 0x0000003d3c3c7212 */ /* 0x000fe200078e3cff */
[----:B------:R-:W-:Y:S01]  /*2b020*/  IMAD.X R61, RZ, RZ, R21, P1 ;  /* 0x000000ffff3d7224 */ /* 0x000fe200008e0615 */
[C---:B------:R-:W-:Y:S02]  /*2b030*/  IADD3 R69, P3, R20.reuse, 0xe000, RZ ;  /* 0x0000e00014457810 */ /* 0x040fe40007f7e0ff */
        /* <DEDUP_REMOVED lines=8> */
[----:B------:R-:W-:Y:S02]  /*2b0c0*/  SHF.R.S32.HI R78, RZ, 0x1f, R219 ;  /* 0x0000001fff4e7819 */ /* 0x000fe400000114db */
[----:B------:R-:W-:Y:S01]  /*2b0d0*/  LOP3.LUT R56, R56, R57, RZ, 0x3c, !PT ;  /* 0x0000003938387212 */ /* 0x000fe200078e3cff */
[--C-:B------:R-:W-:Y:S01]  /*2b0e0*/  IMAD.X R57, RZ, RZ, R21.reuse, P6 ;  /* 0x000000ffff397224 */ /* 0x100fe200030e0615 */
[----:B------:R-:W-:Y:S01]  /*2b0f0*/  LOP3.LUT R64, R64, R65, RZ, 0x3c, !PT ;  /* 0x0000004140407212 */ /* 0x000fe200078e3cff */
[--C-:B------:R-:W-:Y:S01]  /*2b100*/  IMAD.X R65, RZ, RZ, R21.reuse, P2 ;  /* 0x000000ffff417224 */ /* 0x100fe200010e0615 */
[----:B------:R-:W-:Y:S01]  /*2b110*/  LOP3.LUT R68, R68, R69, RZ, 0x3c, !PT ;  /* 0x0000004544447212 */ /* 0x000fe200078e3cff */
[----:B------:R-:W-:Y:S01]  /*2b120*/  IMAD.X R69, RZ, RZ, R21, P3 ;  /* 0x000000ffff457224 */ /* 0x000fe200018e0615 */
[----:B------:R-:W-:-:S02]  /*2b130*/  SHF.R.S32.HI R79, RZ, 0x1f, R216 ;  /* 0x0000001fff4f7819 */ /* 0x000fc400000114d8 */
[----:B------:R-:W-:Y:S02]  /*2b140*/  SEL R77, R219, RZ, !P0 ;  /* 0x000000ffdb4d7207 */ /* 0x000fe40004000000 */
[----:B------:R-:W-:Y:S02]  /*2b150*/  SEL R78, R78, RZ, !P0 ;  /* 0x000000ff4e4e7207 */ /* 0x000fe40004000000 */
[----:B-----5:R-:W-:Y:S01]  /*2b160*/  SHF.R.S32.HI R81, RZ, 0x1f, R76 ;  /* 0x0000001fff517819 */ /* 0x020fe2000001144c */
[----:B--2---:R0:W2:Y:S02]  /*2b170*/  SHFL.IDX PT, R4, R3, RZ, 0x1f ;  /* 0x00001fff03047589 */ /* 0x0040a400000e0000 */
[----:B0-----:R-:W-:Y:S02]  /*2b180*/  IADD3 R3, P4, R20, 0xf000, RZ ;  /* 0x0000f00014037810 */ /* 0x001fe40007f9e0ff */
[----:B------:R-:W-:Y:S02]  /*2b190*/  LOP3.LUT R20, R5, R20, RZ, 0x3c, !PT ;  /* 0x0000001405147212 */ /* 0x000fe400078e3cff */
[----:B------:R-:W-:Y:S01]  /*2b1a0*/  LOP3.LUT R0, R3, 0x380, RZ, 0xc0, !PT ;  /* 0x0000038003007812 */ /* 0x000fe200078ec0ff */
[----:B------:R-:W-:-:S03]  /*2b1b0*/  IMAD.X R73, RZ, RZ, R21, P4 ;  /* 0x000000ffff497224 */ /* 0x000fc600020e0615 */
[----:B------:R-:W-:-:S04]  /*2b1c0*/  SHF.R.U64 R0, R0, 0x3, RZ ;  /* 0x0000000300007819 */ /* 0x000fc800000012ff */
[----:B------:R-:W-:Y:S02]  /*2b1d0*/  LOP3.LUT R72, R0, R3, RZ, 0x3c, !PT ;  /* 0x0000000300487212 */ /* 0x000fe400078e3cff */
[----:B--2---:R-:W-:-:S13]  /*2b1e0*/  ISETP.NE.AND P1, PT, R4, RZ, PT ;  /* 0x000000ff0400720c */ /* 0x004fda0003f25270 */
[----:B------:R-:W-:Y:S05]  /*2b1f0*/  @P1 BRA `(.L_x_3666) ;  /* 0x0000000000cc1947 */ /* 0x000fea0003800000 */
[----:B------:R-:W2:Y:S01]  /*2b200*/  LDL R9, [R1+0x430] ;  /* 0x0004300001097983 */ /* 0x000ea20000100800 */
[----:B------:R-:W0:Y:S03]  /*2b210*/  LDC R6, c[0x0][0xce8] ;  /* 0x00033a00ff067b82 */ /* 0x000e260000000800 */
[----:B------:R-:W3:Y:S04]  /*2b220*/  LDL R7, [R1+0x440] ;  /* 0x0004400001077983 */ /* 0x000ee80000100800 */
[----:B------:R-:W4:Y:S01]  /*2b230*/  LDL R8, [R1+0x448] ;  /* 0x0004480001087983 */ /* 0x000f220000100800 */
[----:B------:R-:W-:Y:S01]  /*2b240*/  IMAD.IADD R14, R192, 0x1, R194 ;  /* 0x00000001c00e7824 */ /* 0x000fe200078e02c2 */
[----:B------:R-:W-:Y:S01]  /*2b250*/  ULDC.64 UR4, c[0x0][0xc90] ;  /* 0x0003240000047ab9 */ /* 0x000fe20000000a00 */
[----:B0-----:R-:W-:Y:S01]  /*2b260*/  IMAD R31, R22, R6, RZ ;  /* 0x00000006161f7224 */ /* 0x001fe200078e02ff */
[----:B------:R-:W-:Y:S01]  /*2b270*/  ISETP.NE.AND P2, PT, R6, 0x1, PT ;  /* 0x000000010600780c */ /* 0x000fe20003f45270 */
[----:B------:R-:W-:-:S02]  /*2b280*/  IMAD R3, R79, UR4, RZ ;  /* 0x000000044f037c24 */ /* 0x000fc4000f8e02ff */
[----:B------:R-:W-:Y:S02]  /*2b290*/  IMAD.MOV.U32 R4, RZ, RZ, R76 ;  /* 0x000000ffff047224 */ /* 0x000fe400078e004c */
[----:B------:R-:W-:Y:S02]  /*2b2a0*/  IMAD.MOV.U32 R5, RZ, RZ, R81 ;  /* 0x000000ffff057224 */ /* 0x000fe400078e0051 */
[C---:B------:R-:W-:Y:S02]  /*2b2b0*/  IMAD R3, R216.reuse, UR5, R3 ;  /* 0x00000005d8037c24 */ /* 0x040fe4000f8e0203 */
[----:B------:R-:W-:Y:S01]  /*2b2c0*/  IMAD.WIDE.U32 R4, R216, UR4, R4 ;  /* 0x00000004d8047c25 */ /* 0x000fe2000f8e0004 */
[----:B------:R-:W-:-:S03]  /*2b2d0*/  ULDC.64 UR4, c[0x0][0xc98] ;  /* 0x0003260000047ab9 */ /* 0x000fc60000000a00 */
[----:B--2---:R-:W-:-:S05]  /*2b2e0*/  IMAD.MOV R0, RZ, RZ, -R9 ;  /* 0x000000ffff007224 */ /* 0x004fca00078e0a09 */
[----:B---3--:R-:W-:Y:S02]  /*2b2f0*/  ISETP.NE.AND P0, PT, R7, R0, PT ;  /* 0x000000000700720c */ /* 0x008fe40003f05270 */
[----:B------:R-:W0:Y:S02]  /*2b300*/  @P2 LDC R0, c[0x0][0xcec] ;  /* 0x00033b00ff002b82 */ /* 0x000e240000000800 */
[----:B------:R-:W-:-:S06]  /*2b310*/  ISETP.GE.OR P1, PT, R14, R31, P0 ;  /* 0x0000001f0e00720c */ /* 0x000fcc0000726670 */
[----:B------:R-:W2:Y:S07]  /*2b320*/  @P2 LDC R7, c[0x0][0xcf0] ;  /* 0x00033c00ff072b82 */ /* 0x000eae0000000800 */
[----:B------:R-:W3:Y:S01]  /*2b330*/  @!P1 LDL R27, [R1+0x1f0] ;  /* 0x0001f000011b9983 */ /* 0x000ee20000100800 */
[----:B----4-:R-:W-:Y:S02]  /*2b340*/  IMAD.IADD R9, R8, 0x1, R194 ;  /* 0x0000000108097824 */ /* 0x010fe400078e02c2 */
[----:B------:R-:W-:-:S02]  /*2b350*/  IMAD.IADD R5, R5, 0x1, R3 ;  /* 0x0000000105057824 */ /* 0x000fc400078e0203 */
[----:B------:R-:W-:Y:S02]  /*2b360*/  IMAD.MOV.U32 R15, RZ, RZ, R9 ;  /* 0x000000ffff0f7224 */ /* 0x000fe400078e0009 */
[----:B------:R-:W-:-:S04]  /*2b370*/  IMAD.WIDE.U32 R4, R77, UR4, R4 ;  /* 0x000000044d047c25 */ /* 0x000fc8000f8e0004 */
[----:B0-----:R-:W-:-:S05]  /*2b380*/  @P2 IMAD.HI.U32 R0, R9, R0, RZ ;  /* 0x0000000009002227 */ /* 0x001fca00078e00ff */
        /* <DEDUP_REMOVED lines=20> */
[----:B------:R-:W3:Y:S04]  /*2b4d0*/  SHFL.IDX PT, R7, R9, RZ, 0x1c1f ;  /* 0x001c1fff09077589 */ /* 0x000ee800000e0000 */
[----:B---3--:R-:W-:Y:S04]  /*2b4e0*/  @!P1 ST.E desc[UR46][R6.64], R27 ;  /* 0x0000001b06009985 */ /* 0x008fe8000c10192e */
[----:B------:R-:W2:Y:S04]  /*2b4f0*/  @!P0 LDL R3, [R1+0x1f4] ;  /* 0x0001f40001038983 */ /* 0x000ea80000100800 */
[----:B------:R-:W-:Y:S04]  /*2b500*/  SHFL.IDX PT, R4, R8, 0x1, 0x1c1f ;  /* 0x003c1f0008047f89 */ /* 0x000fe800000e0000 */
[----:B------:R-:W2:Y:S04]  /*2b510*/  SHFL.IDX PT, R5, R9, 0x1, 0x1c1f ;  /* 0x003c1f0009057f89 */ /* 0x000ea800000e0000 */
[----:B--2---:R0:W-:Y:S02]  /*2b520*/  @!P0 ST.E desc[UR46][R4.64], R3 ;  /* 0x0000000304008985 */ /* 0x0041e4000c10192e */
.L_x_3666:
[----:B------:R-:W2:Y:S01]  /*2b530*/  LDL R80, [R1+0x424] ;  /* 0x0004240001507983 */ /* 0x000ea20000100800 */
[----:B------:R-:W3:Y:S01]  /*2b540*/  LDC R83, c[0x0][0xce8] ;  /* 0x00033a00ff537b82 */ /* 0x000ee20000000800 */
[----:B------:R-:W-:Y:S02]  /*2b550*/  ULDC.64 UR4, c[0x0][0xba0] ;  /* 0x0002e80000047ab9 */ /* 0x000fe40000000a00 */
[----:B0-----:R-:W-:Y:S01]  /*2b560*/  IMAD R3, R81, UR4, RZ ;  /* 0x0000000451037c24 */ /* 0x001fe2000f8e02ff */
[----:B------:R0:W5:Y:S04]  /*2b570*/  LD.E.128 R4, desc[UR46][R20.64] ;  /* 0x0000002e14047980 */ /* 0x000168000c101d00 */
[----:B------:R-:W4:Y:S01]  /*2b580*/  LDC R0, c[0x0][0xbc8] ;  /* 0x0002f200ff007b82 */ /* 0x000f220000000800 */
[----:B------:R-:W5:Y:S04]  /*2b590*/  LD.E.128 R8, desc[UR46][R10.64] ;  /* 0x0000002e0a087980 */ /* 0x000f68000c101d00 */
[----:B------:R-:W5:Y:S04]  /*2b5a0*/  LD.E.128 R12, desc[UR46][R12.64] ;  /* 0x0000002e0c0c7980 */ /* 0x000f68000c101d00 */
[----:B------:R-:W5:Y:S04]  /*2b5b0*/  LD.E.128 R24, desc[UR46][R24.64] ;  /* 0x0000002e18187980 */ /* 0x000f68000c101d00 */
[----:B------:R-:W5:Y:S01]  /*2b5c0*/  LD.E.128 R28, desc[UR46][R28.64] ;  /* 0x0000002e1c1c7980 */ /* 0x000f62000c101d00 */
[----:B---3--:R-:W-:Y:S01]  /*2b5d0*/  ISETP.NE.AND P1, PT, R83, 0x1, PT ;  /* 0x000000015300780c */ /* 0x008fe20003f25270 */
[----:B------:R-:W-:-:S02]  /*2b5e0*/  IMAD R3, R76, UR5, R3 ;  /* 0x000000054c037c24 */ /* 0x000fc4000f8e0203 */
[----:B------:R-:W5:Y:S04]  /*2b5f0*/  LD.E.128 R32, desc[UR46][R32.64] ;  /* 0x0000002e20207980 */ /* 0x000f68000c101d00 */
[----:B------:R-:W5:Y:S04]  /*2b600*/  LD.E.128 R36, desc[UR46][R36.64] ;  /* 0x0000002e24247980 */ /* 0x000f68000c101d00 */
[----:B------:R-:W5:Y:S02]  /*2b610*/  LD.E.128 R40, desc[UR46][R40.64] ;  /* 0x0000002e28287980 */ /* 0x000f64000c101d00 */
[----:B------:R-:W3:Y:S01]  /*2b620*/  @P1 LDC R81, c[0x0][0xcec] ;  /* 0x00033b00ff511b82 */ /* 0x000ee20000000800 */
[----:B0-----:R-:W-:Y:S01]  /*2b630*/  IMAD.WIDE.U32 R20, R76, UR4, RZ ;  /* 0x000000044c147c25 */ /* 0x001fe2000f8e00ff */
[----:B------:R-:W-:Y:S01]  /*2b640*/  ULDC.64 UR4, c[0x0][0xbe8] ;  /* 0x0002fa0000047ab9 */ /* 0x000fe20000000a00 */
[----:B------:R-:W5:Y:S04]  /*2b650*/  LD.E.128 R44, desc[UR46][R44.64] ;  /* 0x0000002e2c2c7980 */ /* 0x000f68000c101d00 */
[----:B------:R-:W5:Y:S01]  /*2b660*/  LD.E.128 R48, desc[UR46][R48.64] ;  /* 0x0000002e30307980 */ /* 0x000f62000c101d00 */
[----:B------:R-:W0:Y:S01]  /*2b670*/  @P1 LDC R85, c[0x0][0xcf0] ;  /* 0x00033c00ff551b82 */ /* 0x000e220000000800 */
[----:B------:R-:W-:-:S02]  /*2b680*/  IMAD.IADD R21, R21, 0x1, R3 ;  /* 0x0000000115157824 */ /* 0x000fc400078e0203 */
[----:B------:R-:W-:Y:S01]  /*2b690*/  IMAD R79, R79, UR4, RZ ;  /* 0x000000044f4f7c24 */ /* 0x000fe2000f8e02ff */
[----:B------:R-:W5:Y:S01]  /*2b6a0*/  LD.E.128 R52, desc[UR46][R52.64] ;  /* 0x0000002e34347980 */ /* 0x000f62000c101d00 */
[----:B------:R-:W-:-:S03]  /*2b6b0*/  IMAD.WIDE.U32 R20, R216, UR4, R20 ;  /* 0x00000004d8147c25 */ /* 0x000fc6000f8e0014 */
[----:B------:R-:W5:Y:S01]  /*2b6c0*/  LD.E.128 R56, desc[UR46][R56.64] ;  /* 0x0000002e38387980 */ /* 0x000f62000c101d00 */
[----:B------:R-:W-:Y:S01]  /*2b6d0*/  IMAD R79, R216, UR5, R79 ;  /* 0x00000005d84f7c24 */ /* 0x000fe2000f8e024f */
[----:B------:R-:W-:Y:S01]  /*2b6e0*/  ULDC.64 UR4, c[0x0][0xbf0] ;  /* 0x0002fc0000047ab9 */ /* 0x000fe20000000a00 */
[-C--:B----4-:R-:W-:Y:S01]  /*2b6f0*/  ISETP.GE.AND P0, PT, R214, R0.reuse, PT ;  /* 0x00000000d600720c */ /* 0x090fe20003f06270 */
[----:B------:R-:W-:Y:S01]  /*2b700*/  IMAD R78, R78, UR4, RZ ;  /* 0x000000044e4e7c24 */ /* 0x000fe2000f8e02ff */
[----:B------:R-:W5:Y:S01]  /*2b710*/  LD.E.128 R60, desc[UR46][R60.64] ;  /* 0x0000002e3c3c7980 */ /* 0x000f62000c101d00 */
[----:B------:R-:W-:Y:S02]  /*2b720*/  IMAD.IADD R21, R21, 0x1, R79 ;  /* 0x0000000115157824 */ /* 0x000fe400078e024f */
[C---:B------:R-:W-:Y:S01]  /*2b730*/  IMAD R79, R77.reuse, UR5, R78 ;  /* 0x000000054d4f7c24 */ /* 0x040fe2000f8e024e */
[----:B------:R-:W5:Y:S01]  /*2b740*/  LD.E.128 R64, desc[UR46][R64.64] ;  /* 0x0000002e40407980 */ /* 0x000f62000c101d00 */
[----:B------:R-:W-:Y:S01]  /*2b750*/  IMAD.WIDE.U32 R20, R77, UR4, R20 ;  /* 0x000000044d147c25 */ /* 0x000fe2000f8e0014 */
[----:B------:R-:W-:Y:S01]  /*2b760*/  SEL R77, RZ, 0xffffffff, P0 ;  /* 0xffffffffff4d7807 */ /* 0x000fe20000000000 */
[----:B------:R-:W-:Y:S01]  /*2b770*/  ULDC.64 UR4, c[0x0][0xbe0] ;  /* 0x0002f80000047ab9 */ /* 0x000fe20000000a00 */
[----:B------:R-:W-:Y:S01]  /*2b780*/  ISETP.GE.AND P0, PT, R213, R0, PT ;  /* 0x00000000d500720c */ /* 0x000fe20003f06270 */
[----:B------:R-:W-:Y:S01]  /*2b790*/  IMAD.IADD R21, R21, 0x1, R79 ;  /* 0x0000000115157824 */ /* 0x000fe200078e024f */
[----:B------:R-:W5:Y:S02]  /*2b7a0*/  LD.E.128 R68, desc[UR46][R68.64] ;  /* 0x0000002e44447980 */ /* 0x000f64000c101d00 */
[----:B------:R-:W-:-:S02]  /*2b7b0*/  SEL R78, RZ, 0xffffffff, P0 ;  /* 0xffffffffff4e7807 */ /* 0x000fc40000000000 */
[----:B------:R-:W-:Y:S01]  /*2b7c0*/  ISETP.GE.AND P0, PT, R212, R0, PT ;  /* 0x00000000d400720c */ /* 0x000fe20003f06270 */
[----:B------:R-:W5:Y:S01]  /*2b7d0*/  LD.E.128 R72, desc[UR46][R72.64] ;  /* 0x0000002e48487980 */ /* 0x000f62000c101d00 */
[----:B------:R-:W-:Y:S01]  /*2b7e0*/  IMAD R87, R22, R83, RZ ;  /* 0x0000005316577224 */ /* 0x000fe200078e02ff */
[----:B------:R-:W-:Y:S01]  /*2b7f0*/  BSSY B1, `(.L_x_3667) ;  /* 0x000005a000017945 */ /* 0x000fe20003800000 */
[----:B------:R-:W-:Y:S01]  /*2b800*/  @!PT LDS RZ, [RZ] ;  /* 0x00000000fffff984 */ /* 0x000fe20000000800 */
[----:B------:R-:W-:Y:S01]  /*2b810*/  @!PT LDS RZ, [RZ] ;  /* 0x00000000fffff984 */ /* 0x000fe20000000800 */
[----:B------:R-:W-:Y:S01]  /*2b820*/  @!PT LDS RZ, [RZ] ;  /* 0x00000000fffff984 */ /* 0x000fe20000000800 */
[----:B------:R-:W-:Y:S01]  /*2b830*/  @!PT LDS RZ, [RZ] ;  /* 0x00000000fffff984 */ /* 0x000fe20000000800 */
[----:B------:R4:W-:Y:S06]  /*2b840*/  MEMBAR.ALL.CTA ;  /* 0x0000000000007992 */ /* 0x0009ec0000008000 */
[----:B----4-:R-:W4:Y:S01]  /*2b850*/  FENCE.VIEW.ASYNC.S ;  /* 0x00000000000073c6 */ /* 0x010f220000000000 */
[----:B--2---:R-:W-:-:S04]  /*2b860*/  IMAD R3, R80, 0x20, R220 ;  /* 0x0000002050037824 */ /* 0x004fc800078e02dc */
[----:B------:R-:W-:Y:S02]  /*2b870*/  IMAD.IADD R80, R194, 0x1, R3 ;  /* 0x00000001c2507824 */ /* 0x000fe400078e0203 */
[----:B------:R-:W-:Y:S02]  /*2b880*/  IMAD.IADD R194, R220, 0x1, R194 ;  /* 0x00000001dcc27824 */ /* 0x000fe400078e02c2 */
[----:B---3--:R-:W-:-:S04]  /*2b890*/  @P1 IMAD.HI.U32 R76, R80, R81, RZ ;  /* 0x00000051504c1227 */ /* 0x008fc800078e00ff */
[----:B------:R-:W-:Y:S01]  /*2b8a0*/  IMAD.MOV.U32 R3, RZ, RZ, R80 ;  /* 0x000000ffff037224 */ /* 0x000fe200078e0050 */
[----:B0-----:R-:W-:Y:S01]  /*2b8b0*/  @P1 SHF.R.U32.HI R3, RZ, R85, R76 ;  /* 0x00000055ff031219 */ /* 0x001fe2000001164c */
[----:B------:R-:W-:Y:S01]  /*2b8c0*/  IMAD.SHL.U32 R81, R77, 0x2, RZ ;  /* 0x000000024d517824 */ /* 0x000fe200078e00ff */
[----:B------:R-:W-:-:S03]  /*2b8d0*/  ISETP.GE.AND P1, PT, R215, R0, PT ;  /* 0x00000000d700720c */ /* 0x000fc60003f26270 */
[----:B------:R-:W-:Y:S01]  /*2b8e0*/  IMAD.MOV R79, RZ, RZ, -R3 ;  /* 0x000000ffff4f7224 */ /* 0x000fe200078e0a03 */
[----:B------:R-:W-:Y:S01]  /*2b8f0*/  SEL R76, RZ, 0x1, P1 ;  /* 0x00000001ff4c7807 */ /* 0x000fe20000800000 */
[----:B------:R-:W-:Y:S01]  /*2b900*/  IMAD.WIDE.U32 R20, R3, UR4, R20 ;  /* 0x0000000403147c25 */ /* 0x000fe2000f8e0014 */
[----:B------:R-:W-:Y:S02]  /*2b910*/  ISETP.GE.AND P1, PT, R194, R87, PT ;  /* 0x00000057c200720c */ /* 0x000fe40003f26270 */
[----:B------:R-:W-:Y:S01]  /*2b920*/  LOP3.LUT R76, R81, 0x2, R76, 0xe2, !PT ;  /* 0x00000002514c7812 */ /* 0x000fe200078ee24c */
[----:B------:R-:W-:Y:S01]  /*2b930*/  IMAD.SHL.U32 R81, R78, 0x4, RZ ;  /* 0x000000044e517824 */ /* 0x000fe200078e00ff */
[----:B------:R-:W-:Y:S01]  /*2b940*/  SEL R78, RZ, 0xffffffff, P0 ;  /* 0xffffffffff4e7807 */ /* 0x000fe20000000000 */
[----:B------:R-:W-:Y:S01]  /*2b950*/  IMAD R77, R83, R79, R80 ;  /* 0x0000004f534d7224 */ /* 0x000fe200078e0250 */
[----:B------:R-:W-:Y:S02]  /*2b960*/  SHF.R.S32.HI R79, RZ, 0x1f, R3 ;  /* 0x0000001fff4f7819 */ /* 0x000fe40000011403 */
[----:B------:R-:W-:-:S02]  /*2b970*/  ISETP.GE.AND P0, PT, R211, R0, PT ;  /* 0x00000000d300720c */ /* 0x000fc40003f06270 */
[----:B------:R-:W-:Y:S01]  /*2b980*/  LOP3.LUT R76, R81, 0x4, R76, 0xe2, !PT ;  /* 0x00000004514c7812 */ /* 0x000fe200078ee24c */
[----:B------:R-:W-:Y:S01]  /*2b990*/  IMAD.SHL.U32 R81, R78, 0x8, RZ ;  /* 0x000000084e517824 */ /* 0x000fe200078e00ff */
[----:B------:R-:W-:Y:S01]  /*2b9a0*/  SEL R78, RZ, 0xffffffff, P0 ;  /* 0xffffffffff4e7807 */ /* 0x000fe20000000000 */
[----:B------:R-:W-:Y:S01]  /*2b9b0*/  IMAD R80, R79, UR4, RZ ;  /* 0x000000044f507c24 */ /* 0x000fe2000f8e02ff */
[-C--:B------:R-:W-:Y:S02]  /*2b9c0*/  ISETP.GE.AND P0, PT, R210, R0.reuse, PT ;  /* 0x00000000d200720c */ /* 0x080fe40003f06270 */
[----:B------:R-:W-:Y:S01]  /*2b9d0*/  LOP3.LUT R76, R81, 0x8, R76, 0xe2, !PT ;  /* 0x00000008514c7812 */ /* 0x000fe200078ee24c */
[----:B------:R-:W-:Y:S01]  /*2b9e0*/  IMAD R79, R3, UR5, R80 ;  /* 0x00000005034f7c24 */ /* 0x000fe2000f8e0250 */
[----:B------:R-:W-:Y:S01]  /*2b9f0*/  SEL R3, RZ, 0xffffffff, P0 ;  /* 0xffffffffff037807 */ /* 0x000fe20000000000 */
[----:B------:R-:W-:Y:S01]  /*2ba00*/  IMAD.SHL.U32 R81, R78, 0x10, RZ ;  /* 0x000000104e517824 */ /* 0x000fe200078e00ff */
[----:B------:R-:W-:Y:S01]  /*2ba10*/  SHF.R.S32.HI R78, RZ, 0x1f, R77 ;  /* 0x0000001fff4e7819 */ /* 0x000fe2000001144d */
[----:B------:R-:W-:Y:S01]  /*2ba20*/  ULDC.64 UR4, c[0x0][0xbd8] ;  /* 0x0002f60000047ab9 */ /* 0x000fe20000000a00 */
[----:B------:R-:W-:Y:S01]  /*2ba30*/  ISETP.GE.AND P0, PT, R218, R0, PT ;  /* 0x00000000da00720c */ /* 0x000fe20003f06270 */
[----:B------:R-:W-:Y:S01]  /*2ba40*/  IMAD.SHL.U32 R3, R3, 0x20, RZ ;  /* 0x0000002003037824 */ /* 0x000fe200078e00ff */
[----:B------:R-:W-:Y:S01]  /*2ba50*/  LOP3.LUT R76, R81, 0x10, R76, 0xe2, !PT ;  /* 0x00000010514c7812 */ /* 0x000fe200078ee24c */
[----:B------:R-:W-:-:S02]  /*2ba60*/  IMAD.IADD R21, R21, 0x1, R79 ;  /* 0x0000000115157824 */ /* 0x000fc400078e024f */
[----:B------:R-:W-:Y:S01]  /*2ba70*/  IMAD R78, R78, UR4, RZ ;  /* 0x000000044e4e7c24 */ /* 0x000fe2000f8e02ff */
[----:B------:R-:W-:Y:S01]  /*2ba80*/  LOP3.LUT R76, R3, 0x20, R76, 0xe2, !PT ;  /* 0x00000020034c7812 */ /* 0x000fe200078ee24c */
[----:B------:R-:W-:Y:S01]  /*2ba90*/  IMAD.WIDE.U32 R20, R77, UR4, R20 ;  /* 0x000000044d147c25 */ /* 0x000fe2000f8e0014 */
[----:B------:R-:W-:Y:S02]  /*2baa0*/  SEL R3, RZ, 0x40, P0 ;  /* 0x00000040ff037807 */ /* 0x000fe40000000000 */
[----:B------:R-:W-:Y:S01]  /*2bab0*/  ISETP.GE.AND P0, PT, R217, R0, PT ;  /* 0x00000000d900720c */ /* 0x000fe20003f06270 */
[----:B------:R-:W-:Y:S01]  /*2bac0*/  IMAD R79, R77, UR5, R78 ;  /* 0x000000054d4f7c24 */ /* 0x000fe2000f8e024e */
[----:B------:R-:W-:Y:S01]  /*2bad0*/  LOP3.LUT R22, R76, R3, RZ, 0xfc, !PT ;  /* 0x000000034c167212 */ /* 0x000fe200078efcff */
[----:B------:R-:W-:Y:S01]  /*2bae0*/  VIADD R3, R2, 0x38820 ;  /* 0x0003882002037836 */ /* 0x000fe20000000000 */
[----:B------:R-:W-:Y:S01]  /*2baf0*/  ULDC.64 UR4, c[0x0][0xb80] ;  /* 0x0002e00000047ab9 */ /* 0x000fe20000000a00 */
[----:B------:R-:W-:Y:S01]  /*2bb00*/  IMAD.IADD R77, R21, 0x1, R79 ;  /* 0x00000001154d7824 */ /* 0x000fe200078e024f */
[----:B------:R-:W-:-:S02]  /*2bb10*/  LEA R84, P2, R20, UR4, 0x1 ;  /* 0x0000000414547c11 */ /* 0x000fc4000f8408ff */
[----:B------:R-:W-:Y:S02]  /*2bb20*/  PRMT R3, RZ, 0x654, R3 ;  /* 0x00000654ff037816 */ /* 0x000fe40000000003 */
[----:B------:R-:W-:Y:S02]  /*2bb30*/  SEL R21, RZ, 0x80, P0 ;  /* 0x00000080ff157807 */ /* 0x000fe40000000000 */
[----:B------:R-:W-:Y:S01]  /*2bb40*/  LEA.HI.X R85, R20, UR5, R77, 0x1, P2 ;  /* 0x0000000514557c11 */ /* 0x000fe200090f0c4d */
[----:B----4-:R0:W-:Y:S01]  /*2bb50*/  SYNCS.ARRIVE.TRANS64.RED.A1T0 RZ, [R3+URZ], RZ ;  /* 0x000000ff03ff79a7 */ /* 0x0101e2000810043f */
[----:B------:R2:W3:Y:S01]  /*2bb60*/  SHFL.IDX PT, R20, R84, RZ, 0x181f ;  /* 0x00181fff54147589 */ /* 0x0004e200000e0000 */
[----:B0-----:R-:W-:-:S03]  /*2bb70*/  LOP3.LUT R3, R22, R21, RZ, 0xfc, !PT ;  /* 0x0000001516037212 */ /* 0x001fc600078efcff */
[----:B------:R2:W0:Y:S01]  /*2bb80*/  SHFL.IDX PT, R21, R85, RZ, 0x181f ;  /* 0x00181fff55157589 */ /* 0x00042200000e0000 */
[----:B------:R-:W-:Y:S05]  /*2bb90*/  @P1 BRA `(.L_x_3668) ;  /* 0x00000000007c1947 */ /* 0x000fea0003800000 */
[-C--:B------:R-:W-:Y:S02]  /*2bba0*/  ISETP.GE.AND P1, PT, R214, R0.reuse, PT ;  /* 0x00000000d600720c */ /* 0x080fe40003f26270 */
[-C--:B------:R-:W-:Y:S02]  /*2bbb0*/  ISETP.GE.AND P0, PT, R215, R0.reuse, PT ;  /* 0x00000000d700720c */ /* 0x080fe40003f06270 */
[-C--:B------:R-:W-:Y:S02]  /*2bbc0*/  ISETP.GE.AND P5, PT, R213, R0.reuse, PT ;  /* 0x00000000d500720c */ /* 0x080fe40003fa6270 */
[----:B------:R-:W-:-:S07]  /*2bbd0*/  ISETP.GE.AND P3, PT, R212, R0, PT ;  /* 0x00000000d400720c */ /* 0x000fce0003f66270 */
[C---:B---3--:R-:W-:Y:S02]  /*2bbe0*/  @!P1 LEA R76, P2, R214.reuse, R20, 0x1 ;  /* 0x00000014d64c9211 */ /* 0x048fe400078408ff */
[----:B0-----:R-:W-:Y:S02]  /*2bbf0*/  @!P0 IMAD.WIDE R78, R215, 0x2, R20 ;  /* 0x00000002d74e8825 */ /* 0x001fe400078e0214 */
[----:B------:R-:W-:Y:S02]  /*2bc00*/  @!P1 LEA.HI.X R77, R214, R21, R228, 0x1, P2 ;  /* 0x00000015d64d9211 */ /* 0x000fe400010f0ce4 */
[----:B------:R-:W-:Y:S01]  /*2bc10*/  ISETP.GE.AND P2, PT, R211, R0, PT ;  /* 0x00000000d300720c */ /* 0x000fe20003f46270 */
        /* <DEDUP_REMOVED lines=13> */
[-C--:B---3--:R-:W-:Y:S02]  /*2bcf0*/  @P0 LEA R12, P3, R218, R20.reuse, 0x1 ;  /* 0x00000014da0c0211 */ /* 0x088fe400078608ff */
        /* <DEDUP_REMOVED lines=9> */
.L_x_3668:
[----:B------:R-:W-:Y:S05]  /*2bd90*/  BSYNC B1 ;  /* 0x0000000000017941 */ /* 0x000fea0003800000 */
.L_x_3667:
[----:B----45:R-:W-:Y:S01]  /*2bda0*/  VIADD R4, R194, 0x20 ;  /* 0x00000020c2047836 */ /* 0x030fe20000000000 */
[----:B------:R4:W0:Y:S04]  /*2bdb0*/  SHFL.IDX PT, R7, R85, 0x1, 0x181f ;  /* 0x00381f0055077f89 */ /* 0x00082800000e0000 */
[----:B------:R-:W-:Y:S01]  /*2bdc0*/  ISETP.GE.AND P0, PT, R4, R87, PT ;  /* 0x000000570400720c */ /* 0x000fe20003f06270 */
[----:B------:R4:W0:-:S12]  /*2bdd0*/  SHFL.IDX PT, R6, R84, 0x1, 0x181f ;  /* 0x00381f0054067f89 */ /* 0x00081800000e0000 */
[----:B----4-:R-:W-:Y:S05]  /*2bde0*/  @P0 BRA `(.L_x_3669) ;  /* 0x0000000c00dc0947 */ /* 0x010fea0003800000 */
[-C--:B------:R-:W-:Y:S02]  /*2bdf0*/  ISETP.GE.AND P5, PT, R214, R0.reuse, PT ;  /* 0x00000000d600720c */ /* 0x080fe40003fa6270 */
[-C--:B------:R-:W-:Y:S02]  /*2be00*/  ISETP.GE.AND P6, PT, R215, R0.reuse, PT ;  /* 0x00000000d700720c */ /* 0x080fe40003fc6270 */
[-C--:B------:R-:W-:Y:S02]  /*2be10*/  ISETP.GE.AND P3, PT, R213, R0.reuse, PT ;  /* 0x00000000d500720c */ /* 0x080fe40003f66270 */
[-C--:B------:R-:W-:Y:S02]  /*2be20*/  ISETP.GE.AND P2, PT, R212, R0.reuse, PT ;  /* 0x00000000d400720c */ /* 0x080fe40003f46270 */
[-C--:B------:R-:W-:Y:S02]  /*2be30*/  ISETP.GE.AND P1, PT, R211, R0.reuse, PT ;  /* 0x00000000d300720c */ /* 0x080fe40003f26270 */
[----:B------:R-:W-:-:S03]  /*2be40*/  ISETP.GE.AND P0, PT, R210, R0, PT ;  /* 0x00000000d200720c */ /* 0x000fc60003f06270 */
[CC--:B0-----:R-:W-:Y:S02]  /*2be50*/  @!P5 LEA R12, P4, R214.reuse, R6.reuse, 0x1 ;  /* 0x00000006d60cd211 */ /* 0x0c1fe400078808ff */
[----:B------:R-:W-:Y:S02]  /*2be60*/  @!P6 IMAD.WIDE R4, R215, 0x2, R6 ;  /* 0x00000002d704e825 */ /* 0x000fe400078e0206 */
[----:B------:R-:W-:Y:S02]  /*2be70*/  @!P5 LEA.HI.X R13, R214, R7, R228, 0x1, P4 ;  /* 0x00000007d60dd211 */ /* 0x000fe400020f0ce4 */
[----:B------:R-:W-:Y:S01]  /*2be80*/  LOP3.LUT P4, RZ, R22, 0x40, RZ, 0xc0, !PT ;  /* 0x0000004016ff7812 */ /* 0x000fe2000788c0ff */
[----:B------:R0:W-:Y:S01]  /*2be90*/  @!P6 ST.E.128 desc[UR46][R4.64], R8 ;  /* 0x000000080400e985 */ /* 0x0001e2000c101d2e */
[----:B------:R-:W-:-:S03]  /*2bea0*/  @!P3 LEA R14, P6, R213, R6, 0x1 ;  /* 0x00000006d50eb211 */ /* 0x000fc600078c08ff */
[----:B------:R4:W-:Y:S01]  /*2beb0*/  @!P5 ST.E.128 desc[UR46][R12.64], R24 ;  /* 0x000000180c00d985 */ /* 0x0009e2000c101d2e */
[-C--:B------:R-:W-:Y:S02]  /*2bec0*/  @!P3 LEA.HI.X R15, R213, R7.reuse, R227, 0x1, P6 ;  /* 0x00000007d50fb211 */ /* 0x080fe400030f0ce3 */
[-C--:B---3--:R-:W-:Y:S02]  /*2bed0*/  @!P2 LEA R20, P5, R212, R6.reuse, 0x1 ;  /* 0x00000006d414a211 */ /* 0x088fe400078a08ff */
[CC--:B------:R-:W-:Y:S01]  /*2bee0*/  @!P1 LEA R28, P6, R211.reuse, R6.reuse, 0x1 ;  /* 0x00000006d31c9211 */ /* 0x0c0fe200078c08ff */
        /* <DEDUP_REMOVED lines=17> */
.L_x_3664:
[----:B------:R-:W-:Y:S01]  /*2c000*/  ULDC.64 UR4, c[0x0][0xd00] ;  /* 0x0003400000047ab9 */ /* 0x000fe20000000a00 */
[----:B------:R-:W0:Y:S01]  /*2c010*/  LDC.64 R4, c[0x0][0xd00] ;  /* 0x00034000ff047b82 */ /* 0x000e220000000a00 */
[----:B------:R-:W-:Y:S01]  /*2c020*/  ISETP.NE.U32.AND P0, PT, RZ, UR4, PT ;  /* 0x00000004ff007c0c */ /* 0x000fe2000bf05070 */
[----:B------:R-:W-:-:S03]  /*2c030*/  IMAD.MOV.U32 R3, RZ, RZ, RZ ;  /* 0x000000ffff037224 */ /* 0x000fc600078e00ff */
[----:B------:R-:W-:Y:S01]  /*2c040*/  ISETP.NE.AND.EX P0, PT, RZ, UR5, PT, P0 ;  /* 0x00000005ff007c0c */ /* 0x000fe2000bf05300 */
[----:B------:R-:W-:Y:S02]  /*2c050*/  ULDC.64 UR4, c[0x0][0xd08] ;  /* 0x0003420000047ab9 */ /* 0x000fe40000000a00 */
[----:B------:R-:W-:Y:S01]  /*2c060*/  ISETP.NE.U32.AND P1, PT, RZ, UR4, PT ;  /* 0x00000004ff007c0c */ /* 0x000fe2000bf25070 */
[----:B------:R-:W1:Y:S03]  /*2c070*/  LDC R25, c[0x0][0xce8] ;  /* 0x00033a00ff197b82 */ /* 0x000e660000000800 */
[----:B------:R-:W-:Y:S01]  /*2c080*/  ISETP.NE.AND.EX P1, PT, RZ, UR5, PT, P1 ;  /* 0x00000005ff007c0c */ /* 0x000fe2000bf25310 */
[----:B0-----:R-:W-:-:S12]  /*2c090*/  IMAD.WIDE R4, R219, 0x4, R4 ;  /* 0x00000004db047825 */ /* 0x001fd800078e0204 */
[----:B------:R-:W0:Y:S01]  /*2c0a0*/  @P1 LDC.64 R6, c[0x0][0xd08] ;  /* 0x00034200ff061b82 */ /* 0x000e220000000a00 */
[----:B------:R-:W-:Y:S02]  /*2c0b0*/  ULDC UR4, c[0x0][0xb88] ;  /* 0x0002e20000047ab9 */ /* 0x000fe40000000800 */
[----:B------:R-:W-:Y:S01]  /*2c0c0*/  IMAD.U32 R0, RZ, RZ, UR4 ;  /* 0x00000004ff007e24 */ /* 0x000fe2000f8e00ff */
[----:B------:R0:W5:Y:S02]  /*2c0d0*/  @P0 LDG.E R3, desc[UR46][R4.64] ;  /* 0x0000002e04030981 */ /* 0x000164000c1e1900 */
[----:B0-----:R-:W-:-:S05]  /*2c0e0*/  @P1 IMAD.WIDE R6, R219, 0x4, R6 ;  /* 0x00000004db061825 */ /* 0x001fca00078e0206 */
[----:B------:R0:W5:Y:S01]  /*2c0f0*/  @P1 LDG.E R0, desc[UR46][R6.64] ;  /* 0x0000002e06001981 */ /* 0x000162000c1e1900 */
[----:B------:R-:W-:Y:S02]  /*2c100*/  ISETP.GE.AND P2, PT, R229, 0x40, PT ;  /* 0x00000040e500780c */ /* 0x000fe40003f46270 */
[----:B------:R-:W-:Y:S01]  /*2c110*/  SHF.R.S32.HI R8, RZ, 0x1f, R219 ;  /* 0x0000001fff087819 */ /* 0x000fe200000114db */
[----:B-1----:R-:W-:Y:S10]  /*2c120*/  @P1 BRA `(.L_x_3670) ;  /* 0x0000000000101947 */ /* 0x002ff40003800000 */
[----:B------:R-:W-:Y:S05]  /*2c130*/  @!P0 BRA `(.L_x_3670) ;  /* 0x00000000000c8947 */ /* 0x000fea0003800000 */
[----:B0-----:R-:W2:Y:S04]  /*2c140*/  LDG.E R7, desc[UR46][R4.64] ;  /* 0x0000002e04077981 */ /* 0x001ea8000c1e1900 */
[----:B-----5:R-:W2:Y:S02]  /*2c150*/  LDG.E R0, desc[UR46][R4.64+0x4] ;  /* 0x0000042e04007981 */ /* 0x020ea4000c1e1900 */
[----:B--2---:R-:W-:-:S07]  /*2c160*/  IMAD.IADD R0, R0, 0x1, -R7 ;  /* 0x0000000100007824 */ /* 0x004fce00078e0a07 */
.L_x_3670:
[----:B------:R-:W-:Y:S01]  /*2c170*/  BSSY B1, `(.L_x_3671) ;  /* 0x000002d000017945 */ /* 0x000fe20003800000 */
[----:B------:R-:W-:Y:S02]  /*2c180*/  SHF.R.S32.HI R12, RZ, 0x1f, R216 ;  /* 0x0000001fff0c7819 */ /* 0x000fe400000114d8 */
[----:B------:R-:W-:Y:S02]  /*2c190*/  SEL R13, R219, RZ, !P0 ;  /* 0x000000ffdb0d7207 */ /* 0x000fe40004000000 */
[----:B------:R-:W-:Y:S02]  /*2c1a0*/  SEL R14, R8, RZ, !P0 ;  /* 0x000000ff080e7207 */ /* 0x000fe40004000000 */
[----:B-----5:R-:W-:Y:S01]  /*2c1b0*/  SHF.R.S32.HI R10, RZ, 0x1f, R3 ;  /* 0x0000001fff0a7819 */ /* 0x020fe20000011403 */
[----:B------:R-:W-:Y:S06]  /*2c1c0*/  @P2 BRA `(.L_x_3672) ;  /* 0x00000000009c2947 */ /* 0x000fec0003800000 */
[----:B------:R-:W1:Y:S01]  /*2c1d0*/  S2R R5, SR_TID.X ;  /* 0x0000000000057919 */ /* 0x000e620000002100 */
[----:B------:R-:W5:Y:S02]  /*2c1e0*/  LDC R11, c[0x0][0xce8] ;  /* 0x00033a00ff0b7b82 */ /* 0x000f640000000800 */
[----:B-----5:R-:W-:Y:S01]  /*2c1f0*/  IMAD R4, R0, R11, RZ ;  /* 0x0000000b00047224 */ /* 0x020fe200078e02ff */
[----:B-1----:R-:W-:-:S04]  /*2c200*/  IADD3 R8, R194, -0x80, R5 ;  /* 0xffffff80c2087810 */ /* 0x002fc80007ffe005 */
[----:B------:R-:W-:-:S13]  /*2c210*/  ISETP.GE.AND P0, PT, R8, R4, PT ;  /* 0x000000040800720c */ /* 0x000fda0003f06270 */
[----:B------:R-:W-:Y:S05]  /*2c220*/  @P0 BRA `(.L_x_3672) ;  /* 0x0000000000840947 */ /* 0x000fea0003800000 */
[----:B------:R-:W-:Y:S01]  /*2c230*/  ISETP.NE.AND P0, PT, R11, 0x1, PT ;  /* 0x000000010b00780c */ /* 0x000fe20003f05270 */
[----:B------:R-:W-:Y:S01]  /*2c240*/  ULDC.64 UR4, c[0x0][0xc90] ;  /* 0x0003240000047ab9 */ /* 0x000fe20000000a00 */
[----:B------:R-:W-:Y:S02]  /*2c250*/  IMAD.MOV.U32 R4, RZ, RZ, R3 ;  /* 0x000000ffff047224 */ /* 0x000fe400078e0003 */
[----:B------:R-:W-:Y:S02]  /*2c260*/  IMAD R9, R12, UR4, RZ ;  /* 0x000000040c097c24 */ /* 0x000fe4000f8e02ff */
[----:B------:R-:W-:Y:S02]  /*2c270*/  IMAD.MOV.U32 R5, RZ, RZ, R10 ;  /* 0x000000ffff057224 */ /* 0x000fe400078e000a */
[----:B0-----:R-:W-:Y:S02]  /*2c280*/  IMAD.MOV.U32 R7, RZ, RZ, R8 ;  /* 0x000000ffff077224 */ /* 0x001fe400078e0008 */
[----:B------:R-:W-:-:S03]  /*2c290*/  IMAD.WIDE.U32 R4, R216, UR4, R4 ;  /* 0x00000004d8047c25 */ /* 0x000fc6000f8e0004 */
[----:B----4-:R-:W0:Y:S01]  /*2c2a0*/  @P0 LDC R15, c[0x0][0xcec] ;  /* 0x00033b00ff0f0b82 */ /* 0x010e220000000800 */
[----:B------:R-:W-:Y:S01]  /*2c2b0*/  IMAD R9, R216, UR5, R9 ;  /* 0x00000005d8097c24 */ /* 0x000fe2000f8e0209 */
[----:B------:R-:W-:-:S03]  /*2c2c0*/  ULDC.64 UR4, c[0x0][0xc98] ;  /* 0x0003260000047ab9 */ /* 0x000fc60000000a00 */
[----:B------:R-:W-:-:S03]  /*2c2d0*/  IMAD.IADD R5, R5, 0x1, R9 ;  /* 0x0000000105057824 */ /* 0x000fc600078e0209 */
[----:B------:R-:W1:Y:S01]  /*2c2e0*/  @P0 LDC R21, c[0x0][0xcf0] ;  /* 0x00033c00ff150b82 */ /* 0x000e620000000800 */
[----:B------:R-:W-:-:S04]  /*2c2f0*/  IMAD.WIDE.U32 R4, R13, UR4, R4 ;  /* 0x000000040d047c25 */ /* 0x000fc8000f8e0004 */
[----:B0-----:R-:W-:-:S05]  /*2c300*/  @P0 IMAD.HI.U32 R6, R8, R15, RZ ;  /* 0x0000000f08060227 */ /* 0x001fca00078e00ff */
[----:B-1----:R-:W-:Y:S01]  /*2c310*/  @P0 SHF.R.U32.HI R7, RZ, R21, R6 ;  /* 0x00000015ff070219 */ /* 0x002fe20000011606 */
[----:B------:R-:W-:-:S03]  /*2c320*/  IMAD R6, R14, UR4, RZ ;  /* 0x000000040e067c24 */ /* 0x000fc6000f8e02ff */
[----:B------:R-:W-:Y:S01]  /*2c330*/  IADD3 R4, P0, R7, R4, RZ ;  /* 0x0000000407047210 */ /* 0x000fe20007f1e0ff */
[----:B------:R-:W-:-:S04]  /*2c340*/  IMAD.MOV R9, RZ, RZ, -R7 ;  /* 0x000000ffff097224 */ /* 0x000fc800078e0a07 */
[----:B------:R-:W-:Y:S01]  /*2c350*/  IMAD R9, R11, R9, R8 ;  /* 0x000000090b097224 */ /* 0x000fe200078e0208 */
[----:B------:R-:W-:Y:S01]  /*2c360*/  SHF.R.S32.HI R11, RZ, 0x1f, R7 ;  /* 0x0000001fff0b7819 */ /* 0x000fe20000011407 */
        /* <DEDUP_REMOVED lines=13> */
.L_x_3672:
[----:B------:R-:W-:Y:S05]  /*2c440*/  BSYNC B1 ;  /* 0x0000000000017941 */ /* 0x000fea0003800000 */
.L_x_3671:
[----:B01----:R-:W5:Y:S01]  /*2c450*/  LDL R7, [R1+0x424] ;  /* 0x0004240001077983 */ /* 0x003f620000100800 */
[----:B------:R-:W-:Y:S01]  /*2c460*/  ISETP.NE.AND P0, PT, R25, 0x1, PT ;  /* 0x000000011900780c */ /* 0x000fe20003f05270 */
[----:B------:R-:W0:Y:S01]  /*2c470*/  LDC R21, c[0x0][0xbc8] ;  /* 0x0002f200ff157b82 */ /* 0x000e220000000800 */
[----:B------:R-:W-:Y:S01]  /*2c480*/  ULDC.64 UR4, c[0x0][0xba0] ;  /* 0x0002e80000047ab9 */ /* 0x000fe20000000a00 */
[----:B------:R-:W-:Y:S01]  /*2c490*/  IMAD R27, R0, R25, RZ ;  /* 0x00000019001b7224 */ /* 0x000fe200078e02ff */
[----:B------:R-:W-:Y:S01]  /*2c4a0*/  BSSY B1, `(.L_x_3673) ;  /* 0x0000067000017945 */ /* 0x000fe20003800000 */
[----:B------:R-:W-:Y:S02]  /*2c4b0*/  IMAD R6, R10, UR4, RZ ;  /* 0x000000040a067c24 */ /* 0x000fe4000f8e02ff */
[----:B------:R-:W-:-:S04]  /*2c4c0*/  IMAD.WIDE.U32 R4, R3, UR4, RZ ;  /* 0x0000000403047c25 */ /* 0x000fc8000f8e00ff */
[----:B------:R-:W-:Y:S01]  /*2c4d0*/  IMAD R3, R3, UR5, R6 ;  /* 0x0000000503037c24 */ /* 0x000fe2000f8e0206 */
[----:B------:R-:W-:Y:S01]  /*2c4e0*/  ULDC.64 UR4, c[0x0][0xbe8] ;  /* 0x0002fa0000047ab9 */ /* 0x000fe20000000a00 */
[----:B------:R-:W1:Y:S02]  /*2c4f0*/  @P0 LDC R9, c[0x0][0xcec] ;  /* 0x00033b00ff090b82 */ /* 0x000e640000000800 */
[----:B------:R-:W-:Y:S02]  /*2c500*/  IMAD.IADD R5, R5, 0x1, R3 ;  /* 0x0000000105057824 */ /* 0x000fe400078e0203 */
[----:B------:R-:W-:Y:S02]  /*2c510*/  IMAD R3, R12, UR4, RZ ;  /* 0x000000040c037c24 */ /* 0x000fe4000f8e02ff */
[C---:B------:R-:W-:Y:S02]  /*2c520*/  IMAD.WIDE.U32 R4, R216.reuse, UR4, R4 ;  /* 0x00000004d8047c25 */ /* 0x040fe4000f8e0004 */
[----:B------:R-:W2:Y:S02]  /*2c530*/  @P0 LDC R11, c[0x0][0xcf0] ;  /* 0x00033c00ff0b0b82 */ /* 0x000ea40000000800 */
[----:B------:R-:W-:Y:S01]  /*2c540*/  IMAD R3, R216, UR5, R3 ;  /* 0x00000005d8037c24 */ /* 0x000fe2000f8e0203 */
[----:B------:R-:W-:Y:S01]  /*2c550*/  ULDC.64 UR4, c[0x0][0xbf0] ;  /* 0x0002fc0000047ab9 */ /* 0x000fe20000000a00 */
[----:B0-----:R-:W-:-:S02]  /*2c560*/  ISETP.GE.AND P1, PT, R214, R21, PT ;  /* 0x00000015d600720c */ /* 0x001fc40003f26270 */
[----:B------:R-:W-:Y:S01]  /*2c570*/  IMAD.IADD R5, R5, 0x1, R3 ;  /* 0x0000000105057824 */ /* 0x000fe200078e0203 */
[-C--:B------:R-:W-:Y:S01]  /*2c580*/  ISETP.GE.AND P2, PT, R215, R21.reuse, PT ;  /* 0x00000015d700720c */ /* 0x080fe20003f46270 */
[----:B------:R-:W-:Y:S01]  /*2c590*/  IMAD R3, R14, UR4, RZ ;  /* 0x000000040e037c24 */ /* 0x000fe2000f8e02ff */
[----:B------:R-:W-:Y:S01]  /*2c5a0*/  SEL R10, RZ, 0xffffffff, P1 ;  /* 0xffffffffff0a7807 */ /* 0x000fe20000800000 */
[----:B------:R-:W-:Y:S01]  /*2c5b0*/  IMAD.WIDE.U32 R4, R13, UR4, R4 ;  /* 0x000000040d047c25 */ /* 0x000fe2000f8e0004 */
[----:B------:R-:W-:-:S03]  /*2c5c0*/  ISETP.GE.AND P1, PT, R212, R21, PT ;  /* 0x00000015d400720c */ /* 0x000fc60003f26270 */
[----:B------:R-:W-:Y:S01]  /*2c5d0*/  IMAD R3, R13, UR5, R3 ;  /* 0x000000050d037c24 */ /* 0x000fe2000f8e0203 */
[----:B------:R-:W-:Y:S01]  /*2c5e0*/  ULDC.64 UR4, c[0x0][0xbe0] ;  /* 0x0002f80000047ab9 */ /* 0x000fe20000000a00 */
[----:B------:R-:W-:Y:S02]  /*2c5f0*/  IMAD.SHL.U32 R10, R10, 0x2, RZ ;  /* 0x000000020a0a7824 */ /* 0x000fe400078e00ff */
[----:B------:R-:W-:Y:S02]  /*2c600*/  IMAD.IADD R5, R5, 0x1, R3 ;  /* 0x0000000105057824 */ /* 0x000fe400078e0203 */
[----:B-----5:R-:W-:-:S04]  /*2c610*/  IMAD R7, R7, 0x20, R220 ;  /* 0x0000002007077824 */ /* 0x020fc800078e02dc */
[----:B------:R-:W-:Y:S01]  /*2c620*/  IMAD.IADD R8, R194, 0x1, R7 ;  /* 0x00000001c2087824 */ /* 0x000fe200078e0207 */
[----:B------:R-:W-:Y:S02]  /*2c630*/  SEL R7, RZ, 0x1, P2 ;  /* 0x00000001ff077807 */ /* 0x000fe40001000000 */
[----:B------:R-:W-:Y:S01]  /*2c640*/  ISETP.GE.AND P2, PT, R213, R21, PT ;  /* 0x00000015d500720c */ /* 0x000fe20003f46270 */
[----:B-1----:R-:W-:Y:S01]  /*2c650*/  @P0 IMAD.HI.U32 R6, R8, R9, RZ ;  /* 0x0000000908060227 */ /* 0x002fe200078e00ff */
[----:B------:R-:W-:Y:S02]  /*2c660*/  LOP3.LUT R9, R10, 0x2, R7, 0xe2, !PT ;  /* 0x000000020a097812 */ /* 0x000fe400078ee207 */
[----:B------:R-:W-:Y:S01]  /*2c670*/  SEL R10, RZ, 0xffffffff, P2 ;  /* 0xffffffffff0a7807 */ /* 0x000fe20001000000 */
[----:B------:R-:W-:Y:S01]  /*2c680*/  IMAD.MOV.U32 R3, RZ, RZ, R8 ;  /* 0x000000ffff037224 */ /* 0x000fe200078e0008 */
[----:B--2---:R-:W-:Y:S02]  /*2c690*/  @P0 SHF.R.U32.HI R3, RZ, R11, R6 ;  /* 0x0000000bff030219 */ /* 0x004fe40000011606 */
[----:B------:R-:W-:Y:S01]  /*2c6a0*/  SEL R11, RZ, 0xffffffff, P1 ;  /* 0xffffffffff0b7807 */ /* 0x000fe20000800000 */
[----:B------:R-:W-:Y:S01]  /*2c6b0*/  IMAD.SHL.U32 R10, R10, 0x4, RZ ;  /* 0x000000040a0a7824 */ /* 0x000fe200078e00ff */
[--C-:B------:R-:W-:Y:S01]  /*2c6c0*/  SHF.R.S32.HI R6, RZ, 0x1f, R3.reuse ;  /* 0x0000001fff067819 */ /* 0x100fe20000011403 */
[----:B------:R-:W-:Y:S01]  /*2c6d0*/  IMAD.MOV R7, RZ, RZ, -R3 ;  /* 0x000000ffff077224 */ /* 0x000fe200078e0a03 */
[-C--:B------:R-:W-:Y:S01]  /*2c6e0*/  ISETP.GE.AND P0, PT, R211, R21.reuse, PT ;  /* 0x00000015d300720c */ /* 0x080fe20003f06270 */
[----:B------:R-:W-:Y:S01]  /*2c6f0*/  IMAD.SHL.U32 R11, R11, 0x8, RZ ;  /* 0x000000080b0b7824 */ /* 0x000fe200078e00ff */
[----:B------:R-:W-:Y:S01]  /*2c700*/  LOP3.LUT R0, R10, 0x4, R9, 0xe2, !PT ;  /* 0x000000040a007812 */ /* 0x000fe200078ee209 */
[----:B------:R-:W-:Y:S01]  /*2c710*/  IMAD R6, R6, UR4, RZ ;  /* 0x0000000406067c24 */ /* 0x000fe2000f8e02ff */
[----:B------:R-:W-:Y:S01]  /*2c720*/  ISETP.GE.AND P2, PT, R217, R21, PT ;  /* 0x00000015d900720c */ /* 0x000fe20003f46270 */
[----:B------:R-:W-:-:S02]  /*2c730*/  IMAD R7, R25, R7, R8 ;  /* 0x0000000719077224 */ /* 0x000fc400078e0208 */
[C---:B------:R-:W-:Y:S01]  /*2c740*/  IMAD R9, R3.reuse, UR5, R6 ;  /* 0x0000000503097c24 */ /* 0x040fe2000f8e0206 */
[----:B------:R-:W-:Y:S01]  /*2c750*/  SEL R6, RZ, 0xffffffff, P0 ;  /* 0xffffffffff067807 */ /* 0x000fe20000000000 */
[----:B------:R-:W-:Y:S01]  /*2c760*/  IMAD.WIDE.U32 R4, R3, UR4, R4 ;  /* 0x0000000403047c25 */ /* 0x000fe2000f8e0004 */
[----:B------:R-:W-:Y:S01]  /*2c770*/  LOP3.LUT R3, R11, 0x8, R0, 0xe2, !PT ;  /* 0x000000080b037812 */ /* 0x000fe200078ee200 */
[----:B------:R-:W-:Y:S01]  /*2c780*/  ULDC.64 UR4, c[0x0][0xbd8] ;  /* 0x0002f60000047ab9 */ /* 0x000fe20000000a00 */
[----:B------:R-:W-:Y:S01]  /*2c790*/  SHF.R.S32.HI R0, RZ, 0x1f, R7 ;  /* 0x0000001fff007819 */ /* 0x000fe20000011407 */
[----:B------:R-:W-:Y:S01]  /*2c7a0*/  IMAD.SHL.U32 R6, R6, 0x10, RZ ;  /* 0x0000001006067824 */ /* 0x000fe200078e00ff */
[----:B------:R-:W-:Y:S01]  /*2c7b0*/  ISETP.GE.AND P0, PT, R210, R21, PT ;  /* 0x00000015d200720c */ /* 0x000fe20003f06270 */
[----:B------:R-:W-:Y:S02]  /*2c7c0*/  IMAD.IADD R5, R5, 0x1, R9 ;  /* 0x0000000105057824 */ /* 0x000fe400078e0209 */
[----:B------:R-:W-:Y:S01]  /*2c7d0*/  IMAD R0, R0, UR4, RZ ;  /* 0x0000000400007c24 */ /* 0x000fe2000f8e02ff */
[----:B------:R-:W-:Y:S01]  /*2c7e0*/  LOP3.LUT R6, R6, 0x10, R3, 0xe2, !PT ;  /* 0x0000001006067812 */ /* 0x000fe200078ee203 */
[----:B------:R-:W-:Y:S01]  /*2c7f0*/  IMAD.WIDE.U32 R4, R7, UR4, R4 ;  /* 0x0000000407047c25 */ /* 0x000fe2000f8e0004 */
[----:B------:R-:W-:-:S02]  /*2c800*/  SEL R8, RZ, 0xffffffff, P0 ;  /* 0xffffffffff087807 */ /* 0x000fc40000000000 */
[----:B------:R-:W-:Y:S01]  /*2c810*/  ISETP.GE.AND P0, PT, R218, R21, PT ;  /* 0x00000015da00720c */ /* 0x000fe20003f06270 */
[----:B------:R-:W-:Y:S01]  /*2c820*/  IMAD R3, R7, UR5, R0 ;  /* 0x0000000507037c24 */ /* 0x000fe2000f8e0200 */
[----:B------:R-:W-:Y:S01]  /*2c830*/  ULDC.64 UR4, c[0x0][0xb80] ;  /* 0x0002e00000047ab9 */ /* 0x000fe20000000a00 */
[----:B------:R-:W-:Y:S01]  /*2c840*/  IMAD.IADD R0, R220, 0x1, R194 ;  /* 0x00000001dc007824 */ /* 0x000fe200078e02c2 */
[----:B------:R-:W-:Y:S01]  /*2c850*/  SEL R7, RZ, 0x40, P0 ;  /* 0x00000040ff077807 */ /* 0x000fe20000000000 */
[----:B------:R-:W-:Y:S01]  /*2c860*/  IMAD.SHL.U32 R9, R8, 0x20, RZ ;  /* 0x0000002008097824 */ /* 0x000fe200078e00ff */
[----:B------:R-:W-:Y:S01]  /*2c870*/  LEA R20, P1, R4, UR4, 0x1 ;  /* 0x0000000404147c11 */ /* 0x000fe2000f8208ff */
[----:B------:R-:W-:Y:S01]  /*2c880*/  IMAD.IADD R3, R5, 0x1, R3 ;  /* 0x0000000105037824 */ /* 0x000fe200078e0203 */
[----:B------:R-:W-:Y:S02]  /*2c890*/  ISETP.GE.AND P0, PT, R0, R27, PT ;  /* 0x0000001b0000720c */ /* 0x000fe40003f06270 */
[----:B------:R-:W-:-:S02]  /*2c8a0*/  LOP3.LUT R6, R9, 0x20, R6, 0xe2, !PT ;  /* 0x0000002009067812 */ /* 0x000fc400078ee206 */
[----:B------:R-:W-:Y:S02]  /*2c8b0*/  LEA.HI.X R3, R4, UR5, R3, 0x1, P1 ;  /* 0x0000000504037c11 */ /* 0x000fe400088f0c03 */
[----:B------:R-:W-:Y:S02]  /*2c8c0*/  LOP3.LUT R22, R6, R7, RZ, 0xfc, !PT ;  /* 0x0000000706167212 */ /* 0x000fe400078efcff */
[----:B------:R-:W-:Y:S01]  /*2c8d0*/  SEL R5, RZ, 0x80, P2 ;  /* 0x00000080ff057807 */ /* 0x000fe20001000000 */
[----:B------:R0:W1:Y:S03]  /*2c8e0*/  SHFL.IDX PT, R6, R20, RZ, 0x181f ;  /* 0x00181fff14067589 */ /* 0x00006600000e0000 */
[----:B------:R-:W-:Y:S01]  /*2c8f0*/  LOP3.LUT R24, R22, R5, RZ, 0xfc, !PT ;  /* 0x0000000516187212 */ /* 0x000fe200078efcff */
[----:B------:R0:W2:Y:S01]  /*2c900*/  SHFL.IDX PT, R7, R3, RZ, 0x181f ;  /* 0x00181fff03077589 */ /* 0x0000a200000e0000 */
[----:B------:R-:W-:Y:S05]  /*2c910*/  @P0 BRA `(.L_x_3674) ;  /* 0x00000000007c0947 */ /* 0x000fea0003800000 */
[-C--:B------:R-:W-:Y:S02]  /*2c920*/  ISETP.GE.AND P2, PT, R214, R21.reuse, PT ;  /* 0x00000015d600720c */ /* 0x080fe40003f46270 */
[-C--:B------:R-:W-:Y:S02]  /*2c930*/  ISETP.GE.AND P1, PT, R215, R21.reuse, PT ;  /* 0x00000015d700720c */ /* 0x080fe40003f26270 */
[-C--:B------:R-:W-:Y:S02]  /*2c940*/  ISETP.GE.AND P5, PT, R213, R21.reuse, PT ;  /* 0x00000015d500720c */ /* 0x080fe40003fa6270 */
[----:B------:R-:W-:-:S07]  /*2c950*/  ISETP.GE.AND P3, PT, R212, R21, PT ;  /* 0x00000015d400720c */ /* 0x000fce0003f66270 */
[CC--:B-1----:R-:W-:Y:S02]  /*2c960*/  @!P2 LEA R8, P0, R214.reuse, R6.reuse, 0x1 ;  /* 0x00000006d608a211 */ /* 0x0c2fe400078008ff */
[----:B--2---:R-:W-:Y:S02]  /*2c970*/  @!P1 IMAD.WIDE R4, R215, 0x2, R6 ;  /* 0x00000002d7049825 */ /* 0x004fe400078e0206 */
        /* <DEDUP_REMOVED lines=12> */
[----:B-1----:R-:W-:-:S02]  /*2ca40*/  @!P1 LEA R8, P6, R210, R6, 0x1 ;  /* 0x00000006d2089211 */ /* 0x002fc400078c08ff */
[CC--:B------:R-:W-:Y:S01]  /*2ca50*/  @!P2 LEA R4, P5, R211.reuse, R6.reuse, 0x1 ;  /* 0x00000006d304a211 */ /* 0x0c0fe200078a08ff */
[----:B------:R2:W-:Y:S01]  /*2ca60*/  @!P3 ST.E.128 desc[UR46][R12.64], RZ ;  /* 0x000000ff0c00b985 */ /* 0x0005e2000c101d2e */
[-C--:B------:R-:W-:Y:S02]  /*2ca70*/  @P0 LEA R14, P3, R218, R6.reuse, 0x1 ;  /* 0x00000006da0e0211 */ /* 0x080fe400078608ff */
[-C--:B------:R-:W-:Y:S02]  /*2ca80*/  @!P2 LEA.HI.X R5, R211, R7.reuse, R225, 0x1, P5 ;  /* 0x00000007d305a211 */ /* 0x080fe400028f0ce1 */
[----:B------:R-:W-:Y:S02]  /*2ca90*/  @P4 LEA R6, P5, R217, R6, 0x1 ;  /* 0x00000006d9064211 */ /* 0x000fe400078a08ff */
[-C--:B------:R-:W-:Y:S01]  /*2caa0*/  @!P1 LEA.HI.X R9, R210, R7.reuse, R224, 0x1, P6 ;  /* 0x00000007d2099211 */ /* 0x080fe200030f0ce0 */
[----:B------:R2:W-:Y:S01]  /*2cab0*/  @!P2 ST.E.128 desc[UR46][R4.64], RZ ;  /* 0x000000ff0400a985 */ /* 0x0005e2000c101d2e */
[----:B----4-:R-:W-:-:S02]  /*2cac0*/  @P0 LEA.HI.X R15, R218, R7, R223, 0x1, P3 ;  /* 0x00000007da0f0211 */ /* 0x010fc400018f0cdf */
[----:B------:R-:W-:Y:S01]  /*2cad0*/  @P4 LEA.HI.X R7, R217, R7, R222, 0x1, P5 ;  /* 0x00000007d9074211 */ /* 0x000fe200028f0cde */
[----:B------:R2:W-:Y:S04]  /*2cae0*/  @!P1 ST.E.128 desc[UR46][R8.64], RZ ;  /* 0x000000ff08009985 */ /* 0x0005e8000c101d2e */
[----:B------:R2:W-:Y:S04]  /*2caf0*/  @P0 ST.E.128 desc[UR46][R14.64], RZ ;  /* 0x000000ff0e000985 */ /* 0x0005e8000c101d2e */
[----:B------:R2:W-:Y:S02]  /*2cb00*/  @P4 ST.E.128 desc[UR46][R6.64], RZ ;  /* 0x000000ff06004985 */ /* 0x0005e4000c101d2e */
.L_x_3674:
[----:B------:R-:W-:Y:S05]  /*2cb10*/  BSYNC B1 ;  /* 0x0000000000017941 */ /* 0x000fea0003800000 */
.L_x_3673:
[----:B------:R-:W-:Y:S01]  /*2cb20*/  VIADD R0, R0, 0x20 ;  /* 0x0000002000007836 */ /* 0x000fe20000000000 */
[----:B--2---:R2:W0:Y:S04]  /*2cb30*/  SHFL.IDX PT, R7, R3, 0x1, 0x181f ;  /* 0x00381f0003077f89 */ /* 0x00442800000e0000 */
[----:B------:R-:W-:Y:S01]  /*2cb40*/  ISETP.GE.AND P0, PT, R0, R27, PT ;  /* 0x0000001b0000720c */ /* 0x000fe20003f06270 */
[----:B-1----:R2:W1:-:S12]  /*2cb50*/  SHFL.IDX PT, R6, R20, 0x1, 0x181f ;  /* 0x00381f0014067f89 */ /* 0x00245800000e0000 */
[----:B--2---:R-:W-:Y:S05]  /*2cb60*/  @P0 BRA `(.L_x_3669) ;  /* 0x00000000007c0947 */ /* 0x004fea0003800000 */
[-C--:B------:R-:W-:Y:S02]  /*2cb70*/  ISETP.GE.AND P6, PT, R215, R21.reuse, PT ;  /* 0x00000015d700720c */ /* 0x080fe40003fc6270 */
[-C--:B------:R-:W-:Y:S02]  /*2cb80*/  ISETP.GE.AND P5, PT, R214, R21.reuse, PT ;  /* 0x00000015d600720c */ /* 0x080fe40003fa6270 */
[-C--:B------:R-:W-:Y:S02]  /*2cb90*/  ISETP.GE.AND P4, PT, R213, R21.reuse, PT ;  /* 0x00000015d500720c */ /* 0x080fe40003f86270 */
[-C--:B------:R-:W-:Y:S02]  /*2cba0*/  ISETP.GE.AND P3, PT, R212, R21.reuse, PT ;  /* 0x00000015d400720c */ /* 0x080fe40003f66270 */
[-C--:B------:R-:W-:Y:S02]  /*2cbb0*/  ISETP.GE.AND P2, PT, R211, R21.reuse, PT ;  /* 0x00000015d300720c */ /* 0x080fe40003f46270 */
[----:B------:R-:W-:-:S03]  /*2cbc0*/  ISETP.GE.AND P1, PT, R210, R21, PT ;  /* 0x00000015d200720c */ /* 0x000fc60003f26270 */
[----:B01----:R-:W-:Y:S02]  /*2cbd0*/  @!P6 IMAD.WIDE R4, R215, 0x2, R6 ;  /* 0x00000002d704e825 */ /* 0x003fe400078e0206 */
[----:B------:R-:W-:-:S03]  /*2cbe0*/  @!P5 LEA R8, P0, R214, R6, 0x1 ;  /* 0x00000006d608d211 */ /* 0x000fc600078008ff */
[----:B------:R0:W-:Y:S01]  /*2cbf0*/  @!P6 ST.E.128 desc[UR46][R4.64], RZ ;  /* 0x000000ff0400e985 */ /* 0x0001e2000c101d2e */
[CC--:B------:R-:W-:Y:S02]  /*2cc00*/  @!P4 LEA R10, P6, R213.reuse, R6.reuse, 0x1 ;  /* 0x00000006d50ac211 */ /* 0x0c0fe400078c08ff */
        /* <DEDUP_REMOVED lines=10> */
[-C--:B----4-:R-:W-:Y:S01]  /*2ccb0*/  @!P2 LEA.HI.X R15, R211, R7.reuse, R225, 0x1, P4 ;  /* 0x00000007d30fa211 */ /* 0x090fe200020f0ce1 */
        /* <DEDUP_REMOVED lines=10> */
.L_x_3669:
[----:B------:R-:W-:Y:S05]  /*2cd60*/  BSYNC B0 ;  /* 0x0000000000007941 */ /* 0x000fea0003800000 */
.L_x_3663:
[----:B------:R-:W-:Y:S02]  /*2cd70*/  ULDC UR4, c[0x0][0xd3c] ;  /* 0x00034f0000047ab9 */ /* 0x000fe40000000800 */
[----:B---3--:R-:W-:-:S13]  /*2cd80*/  ISETP.GE.AND P0, PT, R115, UR4, PT ;  /* 0x0000000473007c0c */ /* 0x008fda000bf06270 */
[----:B------:R-:W-:Y:S05]  /*2cd90*/  @!P0 BRA `(.L_x_3675) ;  /* 0xfffffd4400d88947 */ /* 0x000fea000383ffff */
[----:B------:R-:W-:Y:S05]  /*2cda0*/  BRA `(.L_x_3454) ;  /* 0x0000008800e87947 */ /* 0x000fea0003800000 */
.L_x_3452:
        /* <DEDUP_REMOVED lines=16> */
.L_x_3676:
        /* <DEDUP_REMOVED lines=37> */
[----:B------:R-:W0:Y:S01]  /*2d100*/  LDC R10, c[0x0][0xd3c] ;  /* 0x00034f00ff0a7b82 */ /* 0x000e220000000800 */
[----:B------:R-:W-:Y:S01]  /*2d110*/  IMAD.MOV.U32 R4, RZ, RZ, R3 ;  /* 0x000000ffff047224 */ /* 0x000fe200078e0003 */
[----:B------:R-:W-:Y:S01]  /*2d120*/  UMOV UR4, URZ ;  /* 0x0000003f00047c82 */ /* 0x000fe20008000000 */
[----:B------:R-:W-:Y:S01]  /*2d130*/  ULDC UR7, c[0x0][0xd3c] ;  /* 0x00034f0000077ab9 */ /* 0x000fe20000000800 */
[----:B------:R-:W-:-:S05]  /*2d140*/  ULDC UR5, c[0x0][0xd38] ;  /* 0x00034e0000057ab9 */ /* 0x000fca0000000800 */
.L_x_3682:
        /* <DEDUP_REMOVED lines=12> */
.L_x_3681:
[----:B------:R-:W-:Y:S05]  /*2d210*/  BSYNC B0 ;  /* 0x0000000000007941 */ /* 0x000fea0003800000 */
.L_x_3680:
        /* <DEDUP_REMOVED lines=20> */
.L_x_3678:
        /* <DEDUP_REMOVED lines=20> */
.L_x_3683:
[----:B-1----:R-:W-:Y:S02]  /*2d4a0*/  IMAD.MOV R2, RZ, RZ, -R3 ;  /* 0x000000ffff027224 */ /* 0x002fe400078e0a03 */
[----:B---3--:R-:W-:Y:S02]  /*2d4b0*/  IMAD R16, R16, UR5, R11 ;  /* 0x0000000510107c24 */ /* 0x008fe4000f8e020b */
[----:B------:R-:W-:Y:S01]  /*2d4c0*/  IMAD.MOV.U32 R11, RZ, RZ, R2 ;  /* 0x000000ffff0b7224 */ /* 0x000fe200078e0002 */
[----:B------:R-:W-:Y:S02]  /*2d4d0*/  IABS R2, R4 ;  /* 0x0000000400027213 */ /* 0x000fe40000000000 */
[----:B--2---:R-:W-:Y:S01]  /*2d4e0*/  IADD3 R9, -R16, UR6, RZ ;  /* 0x0000000610097c10 */ /* 0x004fe2000fffe1ff */
[----:B------:R-:W-:Y:S02]  /*2d4f0*/  IMAD R11, R11, R12, RZ ;  /* 0x0000000c0b0b7224 */ /* 0x000fe400078e02ff */
[----:B------:R-:W-:Y:S01]  /*2d500*/  IMAD.MOV R8, RZ, RZ, -R2 ;  /* 0x000000ffff087224 */ /* 0x000fe200078e0a02 */
        /* <DEDUP_REMOVED lines=20> */
[----:B------:R-:W-:Y:S02]  /*2d650*/  IMAD R4, R4, R2, R9 ;  /* 0x0000000204047224 */ /* 0x000fe400078e0209 */
[----:B------:R-:W-:Y:S01]  /*2d660*/  IMAD.MOV.U32 R2, RZ, RZ, RZ ;  /* 0x000000ffff027224 */ /* 0x000fe200078e00ff */
[----:B------:R-:W-:Y:S02]  /*2d670*/  VIADDMNMX R13, R6, UR5, R7, PT ;  /* 0x00000005060d7c46 */ /* 0x000fe4000b800107 */
[----:B------:R-:W-:-:S02]  /*2d680*/  IABS R9, R4 ;  /* 0x0000000400097213 */ /* 0x000fc40000000000 */
[-C--:B------:R-:W-:Y:S01]  /*2d690*/  IABS R8, R13.reuse ;  /* 0x0000000d00087213 */ /* 0x080fe20000000000 */
[----:B------:R-:W-:Y:S01]  /*2d6a0*/  IMAD.MOV R18, RZ, RZ, -R13 ;  /* 0x000000ffff127224 */ /* 0x000fe200078e0a0d */
[----:B0-----:R-:W-:Y:S02]  /*2d6b0*/  IABS R10, R13 ;  /* 0x0000000d000a7213 */ /* 0x001fe40000000000 */
[----:B------:R-:W0:Y:S08]  /*2d6c0*/  I2F.RP R6, R8 ;  /* 0x0000000800067306 */ /* 0x000e300000209400 */
[----:B0-----:R-:W0:Y:S02]  /*2d6d0*/  MUFU.RCP R6, R6 ;  /* 0x0000000600067308 */ /* 0x001e240000001000 */
[----:B0-----:R-:W-:-:S06]  /*2d6e0*/  VIADD R3, R6, 0xffffffe ;  /* 0x0ffffffe06037836 */ /* 0x001fcc0000000000 */
[----:B------:R-:W0:Y:S02]  /*2d6f0*/  F2I.FTZ.U32.TRUNC.NTZ R3, R3 ;  /* 0x0000000300037305 */ /* 0x000e24000021f000 */
[----:B0-----:R-:W-:-:S04]  /*2d700*/  IMAD.MOV R7, RZ, RZ, -R3 ;  /* 0x000000ffff077224 */ /* 0x001fc800078e0a03 */
        /* <DEDUP_REMOVED lines=20> */
.L_x_3679:
[----:B------:R-:W-:Y:S02]  /*2d850*/  IMAD.MOV.U32 R17, RZ, RZ, RZ ;  /* 0x000000ffff117224 */ /* 0x000fe400078e00ff */
[----:B------:R-:W-:Y:S02]  /*2d860*/  IMAD.U32 R16, RZ, RZ, UR6 ;  /* 0x00000006ff107e24 */ /* 0x000fe4000f8e00ff */
[----:B------:R-:W-:-:S07]  /*2d870*/  IMAD.MOV.U32 R18, RZ, RZ, RZ ;  /* 0x000000ffff127224 */ /* 0x000fce00078e00ff */
.L_x_3684:
[----:B------:R-:W-:-:S13]  /*2d880*/  ISETP.NE.AND P0, PT, R5, RZ, PT ;  /* 0x000000ff0500720c */ /* 0x000fda0003f05270 */
[----:B------:R-:W0:Y:S01]  /*2d890*/  @!P0 S2R R3, SR_CgaCtaId ;  /* 0x0000000000038919 */ /* 0x000e220000008800 */
[----:B------:R-:W-:-:S04]  /*2d8a0*/  @!P0 MOV R0, 0x400 ;  /* 0x0000040000008802 */ /* 0x000fc80000000f00 */
[----:B0-----:R-:W-:-:S05]  /*2d8b0*/  @!P0 LEA R0, R3, R0, 0x18 ;  /* 0x0000000003008211 */ /* 0x001fca00078ec0ff */
[----:B------:R0:W-:Y:S01]  /*2d8c0*/  @!P0 STS.128 [R0+0x388d0], R16 ;  /* 0x0388d01000008388 */ /* 0x0001e20000000c00 */
[----:B------:R-:W-:Y:S06]  /*2d8d0*/  BAR.ARV 0x5, 0x180 ;  /* 0x0146000000007b1d */ /* 0x000fec0000002000 */
.L_x_3677:
[----:B------:R2:W-:Y:S01]  /*2d8e0*/  STL [R1+0x438], RZ ;  /* 0x000438ff01007387 */ /* 0x0005e20000100800 */
[----:B------:R-:W-:Y:S01]  /*2d8f0*/  ULDC UR4, c[0x0][0xd3c] ;  /* 0x00034f0000047ab9 */ /* 0x000fe20000000800 */
[----:B------:R-:W-:Y:S01]  /*2d900*/  UISETP.NE.AND UP0, UPT, UR41, URZ, UPT ;  /* 0x0000003f2900728c */ /* 0x000fe2000bf05270 */
[----:B-1----:R-:W-:Y:S01]  /*2d910*/  ISETP.GE.AND P0, PT, R19, UR4, PT ;  /* 0x0000000413007c0c */ /* 0x002fe2000bf06270 */
[----:B------:R-:W-:Y:S01]  /*2d920*/  UMOV UR36, 0x1 ;  /* 0x0000000100247882 */ /* 0x000fe20000000000 */
[----:B------:R-:W-:Y:S01]  /*2d930*/  IMAD.MOV.U32 R28, RZ, RZ, 0x1 ;  /* 0x00000001ff1c7424 */ /* 0x000fe200078e00ff */
[----:B------:R-:W-:Y:S01]  /*2d940*/  USEL UR36, UR36, 0x2, !UP0 ;  /* 0x0000000224247887 */ /* 0x000fe2000c000000 */
[----:B------:R-:W-:-:S09]  /*2d950*/  IMAD.MOV.U32 R25, RZ, RZ, RZ ;  /* 0x000000ffff197224 */ /* 0x000fd200078e00ff */
[----:B--2---:R-:W-:Y:S05]  /*2d960*/  @P0 BRA `(.L_x_3685) ;  /* 0x0000007c001c0947 */ /* 0x004fea0003800000 */
[----:B------:R-:W1:Y:S01]  /*2d970*/  S2R R4, SR_TID.X ;  /* 0x0000000000047919 */ /* 0x000e620000002100 */
[----:B------:R-:W2:Y:S01]  /*2d980*/  S2UR UR5, SR_CgaCtaId ;  /* 0x00000000000579c3 */ /* 0x000ea20000008800 */
[----:B------:R-:W-:Y:S01]  /*2d990*/  UMOV UR4, 0x400 ;  /* 0x0000040000047882 */ /* 0x000fe20000000000 */
[----:B------:R-:W-:Y:S01]  /*2d9a0*/  BSSY B8, `(.L_x_3685) ;  /* 0x00007c3000087945 */ /* 0x000fe20003800000 */
[----:B------:R3:W-:Y:S01]  /*2d9b0*/  STL [R1+0x438], RZ ;  /* 0x000438ff01007387 */ /* 0x0007e20000100800 */
[----:B------:R-:W-:Y:S01]  /*2d9c0*/  IMAD.MOV.U32 R29, RZ, RZ, 0x1 ;  /* 0x00000001ff1d7424 */ /* 0x000fe200078e00ff */
[----:B------:R-:W-:Y:S01]  /*2d9d0*/  CS2R R24, SRZ ;  /* 0x0000000000187805 */ /* 0x000fe2000001ff00 */
[----:B------:R-:W-:Y:S01]  /*2d9e0*/  IMAD.MOV.U32 R28, RZ, RZ, 0x1 ;  /* 0x00000001ff1c7424 */ /* 0x000fe200078e00ff */
[----:B------:R-:W-:Y:S01]  /*2d9f0*/  ULDC.64 UR44, c[0x0][0x198] ;  /* 0x00006600002c7ab9 */ /* 0x000fe20000000a00 */
[----:B------:R-:W-:Y:S01]  /*2da00*/  ULOP3.LUT UR40, UR36, 0x2, URZ, 0xfc, !UPT ;  /* 0x0000000224287892 */ /* 0x000fe2000f8efc3f */
[----:B------:R-:W-:Y:S01]  /*2da10*/  ULDC UR39, c[0x0][0xc] ;  /* 0x0000030000277ab9 */ /* 0x000fe20000000800 */
[----:B--2---:R-:W-:-:S06]  /*2da20*/  ULEA UR4, UR5, UR4, 0x18 ;  /* 0x0000000405047291 */ /* 0x004fcc000f8ec03f */
[----:B------:R-:W-:Y:S01]  /*2da30*/  IMAD.U32 R23, RZ, RZ, UR4 ;  /* 0x00000004ff177e24 */ /* 0x000fe2000f8e00ff */
[C---:B-1----:R-:W-:Y:S01]  /*2da40*/  LOP3.LUT R3, R4.reuse, 0x7f, RZ, 0xc0, !PT ;  /* 0x0000007f04037812 */ /* 0x042fe200078ec0ff */
[----:B0-----:R-:W-:-:S04]  /*2da50*/  IMAD.SHL.U32 R0, R4, 0x8, RZ ;  /* 0x0000000804007824 */ /* 0x001fc800078e00ff */
[----:B------:R-:W-:Y:S01]  /*2da60*/  IMAD.SHL.U32 R37, R3, 0x8, RZ ;  /* 0x0000000803257824 */ /* 0x000fe200078e00ff */
[----:B------:R-:W-:Y:S02]  /*2da70*/  LOP3.LUT R2, R0, 0x1f8, RZ, 0xc0, !PT ;  /* 0x000001f800027812 */ /* 0x000fe400078ec0ff */
[----:B------:R-:W-:Y:S02]  /*2da80*/  SHF.R.U32.HI R3, RZ, 0x3, R3 ;  /* 0x00000003ff037819 */ /* 0x000fe40000011603 */
[----:B------:R-:W-:Y:S02]  /*2da90*/  LOP3.LUT R2, R2, 0x38, R4, 0x78, !PT ;  /* 0x0000003802027812 */ /* 0x000fe400078e7804 */
[----:B------:R-:W-:Y:S02]  /*2daa0*/  LOP3.LUT R0, R0, 0x38, RZ, 0xc0, !PT ;  /* 0x0000003800007812 */ /* 0x000fe400078ec0ff */
[----:B------:R-:W-:Y:S01]  /*2dab0*/  LOP3.LUT R37, R2, 0x200, R37, 0xf8, !PT ;  /* 0x0000020002257812 */ /* 0x000fe200078ef825 */
[----:B------:R-:W-:Y:S01]  /*2dac0*/  IMAD.SHL.U32 R2, R4, 0x10, RZ ;  /* 0x0000001004027824 */ /* 0x000fe200078e00ff */
[----:B------:R-:W-:-:S03]  /*2dad0*/  LOP3.LUT R4, R0, 0x80, RZ, 0xfc, !PT ;  /* 0x0000008000047812 */ /* 0x000fc600078efcff */
[----:B------:R-:W-:Y:S01]  /*2dae0*/  IMAD R26, R37, 0x2, R23 ;  /* 0x00000002251a7824 */ /* 0x000fe200078e0217 */
[----:B------:R-:W-:Y:S02]  /*2daf0*/  LOP3.LUT R3, R3, 0x70, R2, 0xf8, !PT ;  /* 0x0000007003037812 */ /* 0x000fe400078ef802 */
[C---:B------:R-:W-:Y:S02]  /*2db00*/  LOP3.LUT R2, R0.reuse, 0x40, RZ, 0xfc, !PT ;  /* 0x0000004000027812 */ /* 0x040fe400078efcff */
[C---:B------:R-:W-:Y:S02]  /*2db10*/  LOP3.LUT R3, R0.reuse, 0xc0, RZ, 0xfc, !PT ;  /* 0x000000c000037812 */ /* 0x040fe400078efcff */
[C---:B------:R-:W-:Y:S02]  /*2db20*/  LOP3.LUT R2, R0.reuse, 0x100, RZ, 0xfc, !PT ;  /* 0x0000010000027812 */ /* 0x040fe400078efcff */
[C---:B------:R-:W-:Y:S02]  /*2db30*/  LOP3.LUT R3, R0.reuse, 0x140, RZ, 0xfc, !PT ;  /* 0x0000014000037812 */ /* 0x040fe400078efcff */
[----:B------:R-:W-:-:S02]  /*2db40*/  LOP3.LUT R2, R0, 0x180, RZ, 0xfc, !PT ;  /* 0x0000018000027812 */ /* 0x000fc400078efcff */
[----:B---3--:R-:W-:-:S07]  /*2db50*/  LOP3.LUT R0, R0, 0x1c0, RZ, 0xfc, !PT ;  /* 0x000001c000007812 */ /* 0x008fce00078efcff */
.L_x_3814:
[----:B------:R-:W-:Y:S05]  /*2db60*/  YIELD ;  /* 0x0000000000007946 */ /* 0x000fea0003800000 */
[----:B------:R-:W-:Y:S01]  /*2db70*/  ULDC.64 UR4, c[0x0][0xb20] ;  /* 0x0002c80000047ab9 */ /* 0x000fe20000000a00 */
[----:B------:R-:W-:Y:S01]  /*2db80*/  IMAD.MOV.U32 R34, RZ, RZ, RZ ;  /* 0x000000ffff227224 */ /* 0x000fe200078e00ff */
[----:B------:R-:W-:Y:S01]  /*2db90*/  ISETP.NE.U32.AND P0, PT, RZ, UR4, PT ;  /* 0x00000004ff007c0c */ /* 0x000fe2000bf05070 */
[----:B------:R-:W0:Y:S01]  /*2dba0*/  LDC.64 R4, c[0x0][0xaf8] ;  /* 0x0002be00ff047b82 */ /* 0x000e220000000a00 */
[----:B------:R-:W-:Y:S01]  /*2dbb0*/  IMAD.MOV.U32 R8, RZ, RZ, RZ ;  /* 0x000000ffff087224 */ /* 0x000fe200078e00ff */
[----:B------:R-:W-:Y:S01]  /*2dbc0*/  ULDC.64 UR6, c[0x0][0xb08] ;  /* 0x0002c20000067ab9 */ /* 0x000fe20000000a00 */
[----:B------:R-:W-:Y:S01]  /*2dbd0*/  ISETP.NE.AND.EX P0, PT, RZ, UR5, PT, P0 ;  /* 0x00000005ff007c0c */ /* 0x000fe2000bf05300 */
[----:B------:R-:W-:-:S12]  /*2dbe0*/  ULDC.64 UR4, c[0x0][0xb10] ;  /* 0x0002c40000047ab9 */ /* 0x000fd80000000a00 */
[----:B-1----:R-:W1:Y:S02]  /*2dbf0*/  @P0 LDC.64 R2, c[0x0][0xb20] ;  /* 0x0002c800ff020b82 */ /* 0x002e640000000a00 */
[----:B-1----:R-:W-:-:S05]  /*2dc00*/  @P0 IMAD.WIDE R2, R19, 0x4, R2 ;  /* 0x0000000413020825 */ /* 0x002fca00078e0202 */
[----:B------:R1:W5:Y:S01]  /*2dc10*/  @P0 LDG.E R34, desc[UR46][R2.64] ;  /* 0x0000002e02220981 */ /* 0x000362000c1e1900 */
[----:B------:R-:W-:Y:S01]  /*2dc20*/  ISETP.NE.U32.AND P0, PT, RZ, UR4, PT ;  /* 0x00000004ff007c0c */ /* 0x000fe2000bf05070 */
[----:B0-----:R-:W-:Y:S01]  /*2dc30*/  IMAD.WIDE R4, R19, 0x4, R4 ;  /* 0x0000000413047825 */ /* 0x001fe200078e0204 */
[----:B------:R-:W-:Y:S02]  /*2dc40*/  ISETP.NE.U32.AND P1, PT, RZ, UR6, PT ;  /* 0x00000006ff007c0c */ /* 0x000fe4000bf25070 */
[----:B------:R-:W-:Y:S01]  /*2dc50*/  ISETP.NE.AND.EX P2, PT, RZ, UR5, PT, P0 ;  /* 0x00000005ff007c0c */ /* 0x000fe2000bf45300 */
[----:B------:R-:W-:Y:S01]  /*2dc60*/  ULDC.64 UR4, c[0x0][0xaf8] ;  /* 0x0002be0000047ab9 */ /* 0x000fe20000000a00 */
[----:B------:R-:W-:Y:S01]  /*2dc70*/  ISETP.NE.AND.EX P1, PT, RZ, UR7, PT, P1 ;  /* 0x00000007ff007c0c */ /* 0x000fe2000bf25310 */
[----:B------:R-:W-:Y:S01]  /*2dc80*/  IMAD.MOV.U32 R0, RZ, RZ, RZ ;  /* 0x000000ffff007224 */ /* 0x000fe200078e00ff */
[----:B------:R-:W-:Y:S01]  /*2dc90*/  ISETP.NE.U32.AND P0, PT, RZ, UR4, PT ;  /* 0x00000004ff007c0c */ /* 0x000fe2000bf05070 */
[----:B-1----:R-:W0:Y:S03]  /*2dca0*/  LDC.64 R2, c[0x0][0xb08] ;  /* 0x0002c200ff027b82 */ /* 0x002e260000000a00 */
[----:B------:R-:W-:-:S05]  /*2dcb0*/  ISETP.NE.AND.EX P0, PT, RZ, UR5, PT, P0 ;  /* 0x00000005ff007c0c */ /* 0x000fca000bf05300 */
[----:B--23--:R-:W1:Y:S08]  /*2dcc0*/  @P2 LDC.64 R6, c[0x0][0xb10] ;  /* 0x0002c400ff062b82 */ /* 0x00ce700000000a00 */
[----:B------:R-:W2:Y:S01]  /*2dcd0*/  @P0 LDG.E R8, desc[UR46][R4.64] ;  /* 0x0000002e04080981 */ /* 0x000ea2000c1e1900 */
[----:B------:R-:W-:Y:S01]  /*2dce0*/  ULDC UR4, c[0x0][0x288] ;  /* 0x0000a20000047ab9 */ /* 0x000fe20000000800 */
[----:B0-----:R-:W-:-:S05]  /*2dcf0*/  IMAD.WIDE R2, R19, 0x4, R2 ;  /* 0x0000000413027825 */ /* 0x001fca00078e0202 */
[----:B------:R-:W5:Y:S01]  /*2dd00*/  @P1 LDG.E R0, desc[UR46][R2.64] ;  /* 0x0000002e02001981 */ /* 0x000f62000c1e1900 */
[----:B-1----:R-:W-:-:S03]  /*2dd10*/  @P2 IMAD.WIDE R6, R19, 0x4, R6 ;  /* 0x0000000413062825 */ /* 0x002fc600078e0206 */
[----:B--2---:R0:W-:Y:S02]  /*2dd20*/  STL [R1+0x418], R8 ;  /* 0x0004180801007387 */ /* 0x0041e40000100800 */
[----:B0-----:R-:W-:Y:S01]  /*2dd30*/  IMAD.U32 R8, RZ, RZ, UR4 ;  /* 0x00000004ff087e24 */ /* 0x001fe2000f8e00ff */
[----:B------:R-:W-:-:S05]  /*2dd40*/  ULDC.64 UR4, c[0x0][0x418] ;  /* 0x0001060000047ab9 */ /* 0x000fca0000000a00 */
        /* <DEDUP_REMOVED lines=18> */
.L_x_3686:
        /* <DEDUP_REMOVED lines=8> */
.L_x_3687:
        /* <DEDUP_REMOVED lines=9> */
.L_x_3688:
        /* <DEDUP_REMOVED lines=15> */
[----:B------:R-:W-:Y:S01]  /*2e070*/  SHF.R.S32.HI R2, RZ, 0x1f, R9 ;  /* 0x0000001fff027819 */ /* 0x000fe20000011409 */
[----:B------:R-:W-:-:S03]  /*2e080*/  IMAD.IADD R8, R6, 0x1, R8 ;  /* 0x0000000106087824 */ /* 0x000fc600078e0208 */
        /* <DEDUP_REMOVED lines=17> */
.L_x_3691:
[----:B------:R-:W-:-:S13]  /*2e1a0*/  ISETP.NE.AND P0, PT, R3, 0x1, PT ;  /* 0x000000010300780c */ /* 0x000fda0003f05270 */
[----:B------:R-:W0:Y:S02]  /*2e1b0*/  @P0 LDC.64 R4, c[0x0][0xae0] ;  /* 0x0002b800ff040b82 */ /* 0x000e240000000a00 */
[----:B0-----:R-:W-:-:S05]  /*2e1c0*/  @P0 IMAD.HI.U32 R4, R11, R4, RZ ;  /* 0x000000040b040227 */ /* 0x001fca00078e00ff */
[----:B------:R-:W-:-:S07]  /*2e1d0*/  @P0 SHF.R.U32.HI R11, RZ, R5, R4 ;  /* 0x00000005ff0b0219 */ /* 0x000fce0000011604 */
.L_x_3692:
[----:B------:R-:W-:Y:S05]  /*2e1e0*/  BSYNC B0 ;  /* 0x0000000000007941 */ /* 0x000fea0003800000 */
.L_x_3690:
[----:B------:R-:W-:-:S05]  /*2e1f0*/  IMAD R11, R11, R3, R3 ;  /* 0x000000030b0b7224 */ /* 0x000fca00078e0203 */
[----:B------:R-:W-:-:S07]  /*2e200*/  VIMNMX R2, R2, R11, PT ;  /* 0x0000000b02027248 */ /* 0x000fce0003fe0100 */
.L_x_3689:
        /* <DEDUP_REMOVED lines=20> */
.L_x_3695:
[----:B------:R-:W-:-:S13]  /*2e350*/  ISETP.NE.AND P0, PT, R3, 0x1, PT ;  /* 0x000000010300780c */ /* 0x000fda0003f05270 */
[----:B------:R-:W0:Y:S02]  /*2e360*/  @P0 LDC.64 R4, c[0x0][0xae0] ;  /* 0x0002b800ff040b82 */ /* 0x000e240000000a00 */
[----:B0-----:R-:W-:-:S05]  /*2e370*/  @P0 IMAD.HI.U32 R4, R12, R4, RZ ;  /* 0x000000040c040227 */ /* 0x001fca00078e00ff */
[----:B------:R-:W-:-:S07]  /*2e380*/  @P0 SHF.R.U32.HI R12, RZ, R5, R4 ;  /* 0x00000005ff0c0219 */ /* 0x000fce0000011604 */
.L_x_3696:
[----:B------:R-:W-:Y:S05]  /*2e390*/  BSYNC B0 ;  /* 0x0000000000007941 */ /* 0x000fea0003800000 */
.L_x_3694:
[----:B------:R-:W-:-:S05]  /*2e3a0*/  IMAD R3, R12, R3, RZ ;  /* 0x000000030c037224 */ /* 0x000fca00078e02ff */
[----:B------:R-:W-:-:S07]  /*2e3b0*/  VIMNMX R11, R11, R3, !PT ;  /* 0x000000030b0b7248 */ /* 0x000fce0007fe0100 */
.L_x_3693:
        /* <DEDUP_REMOVED lines=9> */
[----:B------:R-:W-:-:S05]  /*2e450*/  VIMNMX R2, RZ, R2, !PT ;  /* 0x00000002ff027248 */ /* 0x000fca0007fe0100 */
[--C-:B------:R-:W-:Y:S02]  /*2e460*/  IMAD R2, R2, 0x40, -R10.reuse ;  /* 0x0000004002027824 */ /* 0x100fe400078e0a0a */
[----:B------:R-:W-:-:S03]  /*2e470*/  IMAD R10, R3, 0x40, -R10 ;  /* 0x00000040030a7824 */ /* 0x000fc600078e0a0a */
[----:B------:R-:W-:Y:S02]  /*2e480*/  VIMNMX R5, RZ, R2, !PT ;  /* 0x00000002ff057248 */ /* 0x000fe40007fe0100 */
[----:B------:R-:W-:-:S04]  /*2e490*/  VIMNMX R10, R10, R7, PT ;  /* 0x000000070a0a7248 */ /* 0x000fc80003fe0100 */
        /* <DEDUP_REMOVED lines=17> */
.L_x_3868:
[----:B-1----:R-:W-:Y:S02]  /*2e5b0*/  ISETP.NE.AND P0, PT, R14, RZ, PT ;  /* 0x000000ff0e00720c */ /* 0x002fe40003f05270 */
[----:B------:R-:W-:-:S11]  /*2e5c0*/  PLOP3.LUT P6, PT, PT, PT, PT, 0x8, 0x0 ;  /* 0x000000000000781c */ /* 0x000fd60003fce170 */
[----:B------:R-:W-:Y:S05]  /*2e5d0*/  @P0 BRA `(.L_x_3700) ;  /* 0x00000000000c0947 */ /* 0x000fea0003800000 */
[----:B------:R-:W-:-:S03]  /*2e5e0*/  UMOV UR4, 0xffffffff ;  /* 0xffffffff00047882 */ /* 0x000fc60000000000 */
[----:B------:R-:W-:Y:S05]  /*2e5f0*/  BRA.DIV UR4, `(.L_x_3701) ;  /* 0x0000008604247947 */ /* 0x000fea000b800000 */
[----:B------:R-:W-:-:S13]  /*2e600*/  ELECT P6, URZ, PT ;  /* 0x00000000003f782f */ /* 0x000fda00038c0000 */
.L_x_3700:
        /* <DEDUP_REMOVED lines=9> */
.L_x_3871:
[----:B------:R-:W-:Y:S05]  /*2e6a0*/  BSYNC B1 ;  /* 0x0000000000017941 */ /* 0x000fea0003800000 */
.L_x_3702:
[----:B------:R-:W-:Y:S04]  /*2e6b0*/  BSSY B1, `(.L_x_3704) ;  /* 0x00000b7000017945 */ /* 0x000fe80003800000 */
[----:B------:R-:W-:Y:S05]  /*2e6c0*/  @!P6 BRA `(.L_x_3705) ;  /* 0x0000000800d4e947 */ /* 0x000fea0003800000 */
[----:B------:R-:W1:Y:S01]  /*2e6d0*/  S2R R7, SR_TID.X ;  /* 0x0000000000077919 */ /* 0x000e620000002100 */
[----:B0-----:R-:W-:Y:S01]  /*2e6e0*/  IMAD R3, R24, 0x8, R23 ;  /* 0x0000000818037824 */ /* 0x001fe200078e0217 */
[----:B------:R-:W-:Y:S01]  /*2e6f0*/  BSSY B2, `(.L_x_3706) ;  /* 0x0000006000027945 */ /* 0x000fe20003800000 */
[----:B-1----:R-:W-:Y:S02]  /*2e700*/  LOP3.LUT R10, R7, 0x7f, RZ, 0xc0, !PT ;  /* 0x0000007f070a7812 */ /* 0x002fe400078ec0ff */
[----:B------:R-:W-:Y:S02]  /*2e710*/  SHF.L.U32 R7, R29, 0x1f, RZ ;  /* 0x0000001f1d077819 */ /* 0x000fe400000006ff */
[----:B------:R-:W-:Y:S02]  /*2e720*/  ISETP.NE.AND P1, PT, R10, RZ, PT ;  /* 0x000000ff0a00720c */ /* 0x000fe40003f25270 */
[----:B------:R-:W0:Y:S02]  /*2e730*/  SYNCS.PHASECHK.TRANS64.TRYWAIT P0, [R3+URZ+0x388a0], R7 ;  /* 0x0388a007030075a7 */ /* 0x000e24000800017f */
[----:B0-----:R-:W-:Y:S09]  /*2e740*/  @!P0 BRA `(.L_x_3707) ;  /* 0x0000008400048947 */ /* 0x001ff20003800000 */
.L_x_3872:
[----:B------:R-:W-:Y:S05]  /*2e750*/  BSYNC B2 ;  /* 0x0000000000027941 */ /* 0x000fea0003800000 */
.L_x_3706:
[----:B------:R-:W-:Y:S04]  /*2e760*/  BSSY B2, `(.L_x_3708) ;  /* 0x0000009000027945 */ /* 0x000fe80003800000 */
[----:B------:R-:W-:Y:S05]  /*2e770*/  @P1 BRA `(.L_x_3709) ;  /* 0x00000000001c1947 */ /* 0x000fea0003800000 */
[----:B------:R-:W1:Y:S02]  /*2e780*/  S2R R10, SR_TID.X ;  /* 0x00000000000a7919 */ /* 0x000e640000002100 */
[----:B-1----:R-:W-:Y:S01]  /*2e790*/  LOP3.LUT R11, R10, 0x1f, RZ, 0xc0, !PT ;  /* 0x0000001f0a0b7812 */ /* 0x002fe200078ec0ff */
[----:B------:R-:W-:-:S03]  /*2e7a0*/  IMAD.MOV.U32 R10, RZ, RZ, 0x2000 ;  /* 0x00002000ff0a7424 */ /* 0x000fc600078e00ff */
[----:B------:R-:W-:Y:S01]  /*2e7b0*/  ISETP.NE.AND P0, PT, R11, RZ, PT ;  /* 0x000000ff0b00720c */ /* 0x000fe20003f05270 */
[----:B------:R1:W-:-:S12]  /*2e7c0*/  SYNCS.ARRIVE.TRANS64 RZ, [R3+URZ+0x38890], R10 ;  /* 0x0388900a03ff79a7 */ /* 0x0003d8000800003f */
[----:B-1----:R-:W-:Y:S05]  /*2e7d0*/  @!P0 BRA `(.L_x_3709) ;  /* 0x0000000000048947 */ /* 0x002fea0003800000 */
[----:B------:R-:W-:Y:S01]  /*2e7e0*/  BPT.TRAP 0x1 ;  /* 0x000000040000795c */ /* 0x000fe20000300000 */
.L_x_3709:
[----:B------:R-:W-:Y:S05]  /*2e7f0*/  BSYNC B2 ;  /* 0x0000000000027941 */ /* 0x000fea0003800000 */
.L_x_3708:
        /* <DEDUP_REMOVED lines=10> */
[----:B------:R-:W-:Y:S01]  /*2e8a0*/  VIADD R12, R3, 0x38890 ;  /* 0x00038890030c7836 */ /* 0x000fe20000000000 */
[----:B------:R-:W-:-:S09]  /*2e8b0*/  UMOV UR7, 0x12f00000 ;  /* 0x12f0000000077882 */ /* 0x000fd20000000000 */
.L_x_3710:
        /* <DEDUP_REMOVED lines=13> */
.L_x_3873:
[----:B------:R-:W-:Y:S05]  /*2e990*/  BSYNC B2 ;  /* 0x0000000000027941 */ /* 0x000fea0003800000 */
.L_x_3711:
        /* <DEDUP_REMOVED lines=11> */
.L_x_3714:
[----:B------:R-:W-:Y:S05]  /*2ea50*/  BSYNC B2 ;  /* 0x0000000000027941 */ /* 0x000fea0003800000 */
.L_x_3713:
[----:B------:R-:W-:Y:S01]  /*2ea60*/  R2UR UR10, R14 ;  /* 0x000000000e0a72ca */ /* 0x000fe200000e0000 */
[----:B01----:R-:W-:Y:S01]  /*2ea70*/  IMAD R7, R24, 0x10000, R23 ;  /* 0x0001000018077824 */ /* 0x003fe200078e0217 */
[----:B------:R-:W-:Y:S01]  /*2ea80*/  R2UR UR6, R12 ;  /* 0x000000000c0672ca */ /* 0x000fe200000e0000 */
[----:B------:R-:W-:Y:S01]  /*2ea90*/  UIADD3 UR4, UP0, UR44, 0x670, URZ ;  /* 0x000006702c047890 */ /* 0x000fe2000ff1e03f */
[----:B------:R-:W-:Y:S01]  /*2eaa0*/  R2UR UR7, R13 ;  /* 0x000000000d0772ca */ /* 0x000fe200000e0000 */
[----:B------:R-:W-:Y:S01]  /*2eab0*/  VIADD R3, R3, 0x388b0 ;  /* 0x000388b003037836 */ /* 0x000fe20000000000 */
[----:B------:R-:W-:Y:S01]  /*2eac0*/  PLOP3.LUT P0, PT, PT, PT, PT, 0x80, 0x0 ;  /* 0x000000000000781c */ /* 0x000fe20003f0f070 */
[----:B------:R-:W-:Y:S01]  /*2ead0*/  VIADD R11, R7, 0x400 ;  /* 0x00000400070b7836 */ /* 0x000fe20000000000 */
[----:B------:R-:W-:-:S12]  /*2eae0*/  UIADD3.X UR5, URZ, UR45, URZ, UP0, !UPT ;  /* 0x0000002d3f057290 */ /* 0x000fd800087fe43f */
.L_x_3715:
        /* <DEDUP_REMOVED lines=15> */
.L_x_3716:
        /* <DEDUP_REMOVED lines=15> */
.L_x_3717:
        /* <DEDUP_REMOVED lines=15> */
.L_x_3718:
        /* <DEDUP_REMOVED lines=15> */
.L_x_3719:
        /* <DEDUP_REMOVED lines=15> */
.L_x_3720:
        /* <DEDUP_REMOVED lines=15> */
.L_x_3721:
        /* <DEDUP_REMOVED lines=15> */
.L_x_3722:
        /* <DEDUP_REMOVED lines=10> */
.L_x_3705:
[----:B------:R-:W-:Y:S05]  /*2f220*/  BSYNC B1 ;  /* 0x0000000000017941 */ /* 0x000fea0003800000 */
.L_x_3704:
        /* <DEDUP_REMOVED lines=9> */
.L_x_3742:
[----:B------:R-:W-:Y:S05]  /*2f2c0*/  YIELD ;  /* 0x0000000000007946 */ /* 0x000fea0003800000 */
[----:B------:R-:W-:Y:S04]  /*2f2d0*/  BSSY B1, `(.L_x_3723) ;  /* 0x00000b6000017945 */ /* 0x000fe80003800000 */
[----:B------:R-:W-:Y:S05]  /*2f2e0*/  @!P6 BRA `(.L_x_3724) ;  /* 0x0000000800d0e947 */ /* 0x000fea0003800000 */
[----:B------:R-:W0:Y:S01]  /*2f2f0*/  S2R R2, SR_TID.X ;  /* 0x0000000000027919 */ /* 0x000e220000002100 */
[----:B------:R-:W-:Y:S01]  /*2f300*/  IMAD R10, R24, 0x8, R23 ;  /* 0x00000008180a7824 */ /* 0x000fe200078e0217 */
[----:B------:R-:W-:Y:S01]  /*2f310*/  BSSY B2, `(.L_x_3725) ;  /* 0x0000006000027945 */ /* 0x000fe20003800000 */
[----:B0-----:R-:W-:Y:S02]  /*2f320*/  LOP3.LUT R3, R2, 0x7f, RZ, 0xc0, !PT ;  /* 0x0000007f02037812 */ /* 0x001fe400078ec0ff */
[----:B------:R-:W-:Y:S02]  /*2f330*/  SHF.L.U32 R2, R29, 0x1f, RZ ;  /* 0x0000001f1d027819 */ /* 0x000fe400000006ff */
[----:B------:R-:W-:Y:S02]  /*2f340*/  ISETP.NE.AND P2, PT, R3, RZ, PT ;  /* 0x000000ff0300720c */ /* 0x000fe40003f45270 */
[----:B------:R-:W0:Y:S02]  /*2f350*/  SYNCS.PHASECHK.TRANS64.TRYWAIT P1, [R10+URZ+0x388a0], R2 ;  /* 0x0388a0020a0075a7 */ /* 0x000e24000802017f */
[----:B0-----:R-:W-:Y:S09]  /*2f360*/  @!P1 BRA `(.L_x_3726) ;  /* 0x0000007800249947 */ /* 0x001ff20003800000 */
.L_x_3874:
[----:B------:R-:W-:Y:S05]  /*2f370*/  BSYNC B2 ;  /* 0x0000000000027941 */ /* 0x000fea0003800000 */
.L_x_3725:
        /* <DEDUP_REMOVED lines=9> */
.L_x_3728:
[----:B------:R-:W-:Y:S05]  /*2f410*/  BSYNC B2 ;  /* 0x0000000000027941 */ /* 0x000fea0003800000 */
.L_x_3727:
        /* <DEDUP_REMOVED lines=11> */
.L_x_3729:
        /* <DEDUP_REMOVED lines=13> */
.L_x_3875:
[----:B------:R-:W-:Y:S05]  /*2f5a0*/  BSYNC B2 ;  /* 0x0000000000027941 */ /* 0x000fea0003800000 */
.L_x_3730:
[----:B------:R-:W-:Y:S01]  /*2f5b0*/  BSSY B2, `(.L_x_3732) ;  /* 0x000000b000027945 */ /* 0x000fe20003800000 */
[----:B01----:R-:W-:Y:S02]  /*2f5c0*/  IMAD.MOV.U32 R2, RZ, RZ, 0x0 ;  /* 0x00000000ff027424 */ /* 0x003fe400078e00ff */
[----:B------:R-:W-:Y:S01]  /*2f5d0*/  IMAD.MOV.U32 R3, RZ, RZ, 0x12f00000 ;  /* 0x12f00000ff037424 */ /* 0x000fe200078e00ff */
[----:B------:R-:W-:Y:S06]  /*2f5e0*/  @P2 BRA `(.L_x_3733) ;  /* 0x00000000001c2947 */ /* 0x000fec0003800000 */
[----:B------:R-:W0:Y:S02]  /*2f5f0*/  S2R R13, SR_TID.X ;  /* 0x00000000000d7919 */ /* 0x000e240000002100 */
[----:B0-----:R-:W-:Y:S01]  /*2f600*/  LOP3.LUT R14, R13, 0x1f, RZ, 0xc0, !PT ;  /* 0x0000001f0d0e7812 */ /* 0x001fe200078ec0ff */
[----:B------:R-:W-:-:S03]  /*2f610*/  IMAD.MOV.U32 R13, RZ, RZ, 0x10000 ;  /* 0x00010000ff0d7424 */ /* 0x000fc600078e00ff */
[----:B------:R-:W-:Y:S01]  /*2f620*/  ISETP.NE.AND P1, PT, R14, RZ, PT ;  /* 0x000000ff0e00720c */ /* 0x000fe20003f25270 */
[----:B------:R0:W-:-:S12]  /*2f630*/  SYNCS.ARRIVE.TRANS64 RZ, [R10+URZ+0x388b0], R13 ;  /* 0x0388b00d0aff79a7 */ /* 0x0001d8000800003f */
[----:B0-----:R-:W-:Y:S05]  /*2f640*/  @!P1 BRA `(.L_x_3733) ;  /* 0x0000000000049947 */ /* 0x001fea0003800000 */
[----:B------:R-:W-:Y:S01]  /*2f650*/  BPT.TRAP 0x1 ;  /* 0x000000040000795c */ /* 0x000fe20000300000 */
.L_x_3733:
[----:B------:R-:W-:Y:S05]  /*2f660*/  BSYNC B2 ;  /* 0x0000000000027941 */ /* 0x000fea0003800000 */
.L_x_3732:
        /* <DEDUP_REMOVED lines=9> */
.L_x_3734:
        /* <DEDUP_REMOVED lines=15> */
.L_x_3735:
        /* <DEDUP_REMOVED lines=15> */
.L_x_3736:
        /* <DEDUP_REMOVED lines=15> */
.L_x_3737:
        /* <DEDUP_REMOVED lines=15> */
.L_x_3738:
        /* <DEDUP_REMOVED lines=15> */
.L_x_3739:
        /* <DEDUP_REMOVED lines=15> */
.L_x_3740:
        /* <DEDUP_REMOVED lines=15> */
.L_x_3741:
        /* <DEDUP_REMOVED lines=10> */
.L_x_3724:
[----:B------:R-:W-:Y:S05]  /*2fe30*/  BSYNC B1 ;  /* 0x0000000000017941 */ /* 0x000fea0003800000 */
.L_x_3723:
        /* <DEDUP_REMOVED lines=8> */
.L_x_3698:
[----:B------:R-:W-:Y:S05]  /*2fec0*/  BSYNC B0 ;  /* 0x0000000000007941 */ /* 0x000fea0003800000 */
.L_x_3697:
[----:B------:R-:W1:Y:S01]  /*2fed0*/  LDC R0, c[0x0][0x448] ;  /* 0x00011200ff007b82 */ /* 0x000e620000000800 */
[----:B0-----:R-:W-:Y:S01]  /*2fee0*/  VIADD R3, R33, 0x3f ;  /* 0x0000003f21037836 */ /* 0x001fe20000000000 */
[----:B------:R-:W-:Y:S06]  /*2fef0*/  @!P0 WARPSYNC.ALL ;  /* 0x0000000000008948 */ /* 0x000fec0003800000 */
[----:B------:R-:W-:Y:S01]  /*2ff00*/  @!P0 BAR.SYNC.DEFER_BLOCKING 0xc, 0x180 ;  /* 0x0306000000008b1d */ /* 0x000fe20000010000 */
[----:B-1----:R-:W-:-:S13]  /*2ff10*/  ISETP.NE.AND P1, PT, R0, 0x1, PT ;  /* 0x000000010000780c */ /* 0x002fda0003f25270 */
        /* <DEDUP_REMOVED lines=20> */
.L_x_3745:
[----:B------:R-:W-:-:S13]  /*30060*/  ISETP.NE.AND P0, PT, R3, 0x1, PT ;  /* 0x000000010300780c */ /* 0x000fda0003f05270 */
[----:B------:R-:W0:Y:S02]  /*30070*/  @P0 LDC.64 R4, c[0x0][0xae0] ;  /* 0x0002b800ff040b82 */ /* 0x000e240000000a00 */
[----:B0-----:R-:W-:-:S05]  /*30080*/  @P0 IMAD.HI.U32 R4, R0, R4, RZ ;  /* 0x0000000400040227 */ /* 0x001fca00078e00ff */
[----:B------:R-:W-:-:S07]  /*30090*/  @P0 SHF.R.U32.HI R0, RZ, R5, R4 ;  /* 0x00000005ff000219 */ /* 0x000fce0000011604 */
.L_x_3746:
[----:B------:R-:W-:Y:S05]  /*300a0*/  BSYNC B0 ;  /* 0x0000000000007941 */ /* 0x000fea0003800000 */
.L_x_3744:
[----:B------:R-:W-:-:S05]  /*300b0*/  IMAD R5, R0, R3, R3 ;  /* 0x0000000300057224 */ /* 0x000fca00078e0203 */
[----:B------:R-:W-:-:S07]  /*300c0*/  VIMNMX R2, R2, R5, PT ;  /* 0x0000000502027248 */ /* 0x000fce0003fe0100 */
.L_x_3743:
[----:B------:R-:W-:Y:S01]  /*300d0*/  VIADD R2, R2, 0x3f ;  /* 0x0000003f02027836 */ /* 0x000fe20000000000 */
[----:B------:R-:W0:Y:S01]  /*300e0*/  @P1 LDC R7, c[0x0][0x450] ;  /* 0x00011400ff071b82 */ /* 0x000e220000000800 */
[----:B------:R-:W-:-:S03]  /*300f0*/  ULDC UR4, c[0x0][0xad4] ;  /* 0x0002b50000047ab9 */ /* 0x000fc60000000800 */
[----:B------:R-:W-:-:S04]  /*30100*/  SHF.R.S32.HI R5, RZ, 0x1f, R2 ;  /* 0x0000001fff057819 */ /* 0x000fc80000011402 */
[----:B------:R-:W-:-:S04]  /*30110*/  LEA.HI R5, R5, R2, RZ, 0x6 ;  /* 0x0000000205057211 */ /* 0x000fc800078f30ff */
[----:B------:R-:W-:Y:S01]  /*30120*/  SHF.R.S32.HI R0, RZ, 0x6, R5 ;  /* 0x00000006ff007819 */ /* 0x000fe20000011405 */
[----:B------:R-:W-:-:S03]  /*30130*/  IMAD.MOV.U32 R5, RZ, RZ, R33 ;  /* 0x000000ffff057224 */ /* 0x000fc600078e0021 */
[----:B------:R-:W-:Y:S02]  /*30140*/  VIMNMX R30, R9, R0, PT ;  /* 0x00000000091e7248 */ /* 0x000fe40003fe0100 */
[----:B------:R-:W1:Y:S03]  /*30150*/  @P1 LDC R0, c[0x0][0x44c] ;  /* 0x00011300ff001b82 */ /* 0x000e660000000800 */
[----:B------:R2:W-:Y:S01]  /*30160*/  STL [R1+0x444], R30 ;  /* 0x0004441e01007387 */ /* 0x0005e20000100800 */
[----:B-1----:R-:W-:-:S05]  /*30170*/  @P1 IMAD.HI.U32 R0, R33, R0, RZ ;  /* 0x0000000021001227 */ /* 0x002fca00078e00ff */
        /* <DEDUP_REMOVED lines=14> */
.L_x_3749:
[----:B------:R-:W-:-:S13]  /*30260*/  ISETP.NE.AND P0, PT, R3, 0x1, PT ;  /* 0x000000010300780c */ /* 0x000fda0003f05270 */
[----:B------:R-:W0:Y:S02]  /*30270*/  @P0 LDC.64 R4, c[0x0][0xae0] ;  /* 0x0002b800ff040b82 */ /* 0x000e240000000a00 */
[----:B0-----:R-:W-:-:S05]  /*30280*/  @P0 IMAD.HI.U32 R4, R2, R4, RZ ;  /* 0x0000000402040227 */ /* 0x001fca00078e00ff */
[----:B------:R-:W-:-:S07]  /*30290*/  @P0 SHF.R.U32.HI R2, RZ, R5, R4 ;  /* 0x00000005ff020219 */ /* 0x000fce0000011604 */
.L_x_3750:
[----:B------:R-:W-:Y:S05]  /*302a0*/  BSYNC B0 ;  /* 0x0000000000007941 */ /* 0x000fea0003800000 */
.L_x_3748:
[----:B------:R-:W-:-:S05]  /*302b0*/  IMAD R3, R2, R3, RZ ;  /* 0x0000000302037224 */ /* 0x000fca00078e02ff */
[----:B------:R-:W-:-:S07]  /*302c0*/  VIMNMX R0, R0, R3, !PT ;  /* 0x0000000300007248 */ /* 0x000fce0007fe0100 */
.L_x_3747:
        /* <DEDUP_REMOVED lines=24> */
.L_x_3752:
        /* <DEDUP_REMOVED lines=20> */
.L_x_3755:
[----:B------:R-:W-:Y:S05]  /*30590*/  BSYNC B6 ;  /* 0x0000000000067941 */ /* 0x000fea0003800000 */
.L_x_3754:
        /* <DEDUP_REMOVED lines=20> */
.L_x_3758:
        /* <DEDUP_REMOVED lines=15> */
.L_x_3757:
[----:B------:R-:W-:Y:S05]  /*307d0*/  BSYNC B6 ;  /* 0x0000000000067941 */ /* 0x000fea0003800000 */
.L_x_3756:
[----:B------:R-:W-:Y:S01]  /*307e0*/  ULDC.64 UR4, c[0x0][0xaf0] ;  /* 0x0002bc0000047ab9 */ /* 0x000fe20000000a00 */
[----:B------:R-:W-:Y:S01]  /*307f0*/  IMAD.MOV.U32 R31, RZ, RZ, R19 ;  /* 0x000000ffff1f7224 */ /* 0x000fe200078e0013 */
[----:B------:R-:W-:Y:S01]  /*30800*/  ISETP.NE.U32.AND P0, PT, RZ, UR4, PT ;  /* 0x00000004ff007c0c */ /* 0x000fe2000bf05070 */
[----:B------:R-:W0:Y:S01]  /*30810*/  S2R R17, SR_TID.X ;  /* 0x0000000000117919 */ /* 0x000e220000002100 */
[----:B------:R-:W1:Y:S01]  /*30820*/  LDC R11, c[0x0][0x430] ;  /* 0x00010c00ff0b7b82 */ /* 0x000e620000000800 */
[----:B------:R-:W2:Y:S01]  /*30830*/  S2R R20, SR_TID.X ;  /* 0x0000000000147919 */ /* 0x000ea20000002100 */
[----:B------:R-:W-:Y:S01]  /*30840*/  ISETP.NE.AND.EX P0, PT, RZ, UR5, PT, P0 ;  /* 0x00000005ff007c0c */ /* 0x000fe2000bf05300 */
[----:B------:R-:W-:-:S12]  /*30850*/  ULDC UR4, c[0x0][0x320] ;  /* 0x0000c80000047ab9 */ /* 0x000fd80000000800 */
[----:B------:R-:W3:Y:S01]  /*30860*/  @P0 LDC.64 R2, c[0x0][0xaf0] ;  /* 0x0002bc00ff020b82 */ /* 0x000ee20000000a00 */
[----:B0-----:R-:W-:Y:S01]  /*30870*/  LOP3.LUT R17, R17, 0x7f, RZ, 0xc0, !PT ;  /* 0x0000007f11117812 */ /* 0x001fe200078ec0ff */
[----:B---3--:R-:W-:-:S05]  /*30880*/  @P0 IMAD.WIDE R2, R19, 0x4, R2 ;  /* 0x0000000413020825 */ /* 0x008fca00078e0202 */
[----:B------:R0:W3:Y:S01]  /*30890*/  @P0 LDG.E R31, desc[UR46][R2.64] ;  /* 0x0000002e021f0981 */ /* 0x0000e2000c1e1900 */
[----:B------:R-:W-:Y:S01]  /*308a0*/  SHF.R.U32.HI R21, RZ, 0x3, R17 ;  /* 0x00000003ff157819 */ /* 0x000fe20000011611 */
[----:B--2---:R-:W-:Y:S01]  /*308b0*/  IMAD.SHL.U32 R17, R20, 0x10, RZ ;  /* 0x0000001014117824 */ /* 0x004fe200078e00ff */
[----:B-1----:R-:W-:Y:S02]  /*308c0*/  ISETP.NE.AND P1, PT, R11, 0x1, PT ;  /* 0x000000010b00780c */ /* 0x002fe40003f25270 */
[----:B------:R-:W-:Y:S02]  /*308d0*/  LEA R0, R30, 0xffffffc0, 0x6 ;  /* 0xffffffc01e007811 */ /* 0x000fe400078e30ff */
[----:B------:R-:W-:Y:S02]  /*308e0*/  LOP3.LUT R17, R21, 0x70, R17, 0xf8, !PT ;  /* 0x0000007015117812 */ /* 0x000fe400078ef811 */
[----:B------:R-:W1:Y:S01]  /*308f0*/  S2R R21, SR_TID.X ;  /* 0x0000000000157919 */ /* 0x000e620000002100 */
[----:B------:R-:W-:-:S02]  /*30900*/  LOP3.LUT R22, R22, 0xffffffbf, RZ, 0xc0, !PT ;  /* 0xffffffbf16167812 */ /* 0x000fc400078ec0ff */
[----:B------:R-:W-:-:S04]  /*30910*/  IMAD.IADD R4, R17, 0x1, R0 ;  /* 0x0000000111047824 */ /* 0x000fc800078e0200 */
[----:B0-----:R-:W0:Y:S01]  /*30920*/  @P1 LDC R3, c[0x0][0x434] ;  /* 0x00010d00ff031b82 */ /* 0x001e220000000800 */
[C---:B------:R-:W-:Y:S01]  /*30930*/  ISETP.GE.AND P0, PT, R4.reuse, R27, PT ;  /* 0x0000001b0400720c */ /* 0x040fe20003f06270 */
[----:B------:R-:W-:-:S03]  /*30940*/  IMAD.IADD R9, R4, 0x1, R34 ;  /* 0x0000000104097824 */ /* 0x000fc600078e0222 */
[----:B------:R-:W-:Y:S01]  /*30950*/  ISETP.GT.U32.OR P0, PT, R17, 0x3f, P0 ;  /* 0x0000003f1100780c */ /* 0x000fe20000704470 */
[----:B------:R-:W-:Y:S02]  /*30960*/  IMAD.MOV.U32 R8, RZ, RZ, R9 ;  /* 0x000000ffff087224 */ /* 0x000fe400078e0009 */
[----:B------:R-:W2:Y:S01]  /*30970*/  @P1 LDC R2, c[0x0][0x438] ;  /* 0x00010e00ff021b82 */ /* 0x000ea20000000800 */
[----:B0-----:R-:W-:-:S04]  /*30980*/  @P1 IMAD.HI.U32 R3, R9, R3, RZ ;  /* 0x0000000309031227 */ /* 0x001fc800078e00ff */
[----:B-1----:R-:W-:Y:S01]  /*30990*/  IMAD.SHL.U32 R21, R21, 0x8, RZ ;  /* 0x0000000815157824 */ /* 0x002fe200078e00ff */
[----:B--2---:R-:W-:-:S04]  /*309a0*/  @P1 SHF.R.U32.HI R8, RZ, R2, R3 ;  /* 0x00000002ff081219 */ /* 0x004fc80000011603 */
[----:B------:R-:W-:Y:S01]  /*309b0*/  LOP3.LUT R21, R21, 0x38, RZ, 0xc0, !PT ;  /* 0x0000003815157812 */ /* 0x000fe200078ec0ff */
[----:B------:R-:W0:Y:S03]  /*309c0*/  @!P0 LDC.64 R2, c[0x0][0x428] ;  /* 0x00010a00ff028b82 */ /* 0x000e260000000a00 */
[----:B------:R-:W-:Y:S02]  /*309d0*/  LOP3.LUT R30, R21, 0x40, RZ, 0xfc, !PT ;  /* 0x00000040151e7812 */ /* 0x000fe400078efcff */
[----:B------:R-:W1:Y:S02]  /*309e0*/  S2R R21, SR_TID.X ;  /* 0x0000000000157919 */ /* 0x000e640000002100 */
[----:B------:R-:W-:Y:S02]  /*309f0*/  ISETP.GE.AND P2, PT, R30, UR4, PT ;  /* 0x000000041e007c0c */ /* 0x000fe4000bf46270 */
[----:B------:R-:W2:Y:S02]  /*30a00*/  S2R R30, SR_TID.X ;  /* 0x00000000001e7919 */ /* 0x000ea40000002100 */
[----:B------:R-:W-:-:S05]  /*30a10*/  SEL R10, RZ, 0xffffffff, P2 ;  /* 0xffffffffff0a7807 */ /* 0x000fca0001000000 */
[----:B------:R-:W-:-:S04]  /*30a20*/  IMAD.SHL.U32 R10, R10, 0x2, RZ ;  /* 0x000000020a0a7824 */ /* 0x000fc800078e00ff */
[----:B------:R-:W-:-:S04]  /*30a30*/  @P2 LOP3.LUT R22, R22, 0x40, RZ, 0xfc, !PT ;  /* 0x0000004016162812 */ /* 0x000fc800078efcff */
[----:B------:R-:W-:Y:S01]  /*30a40*/  LOP3.LUT R22, R22, 0xffffff7f, RZ, 0xc0, !PT ;  /* 0xffffff7f16167812 */ /* 0x000fe200078ec0ff */
[C---:B-1----:R-:W-:Y:S02]  /*30a50*/  IMAD.SHL.U32 R12, R21.reuse, 0x8, RZ ;  /* 0x00000008150c7824 */ /* 0x042fe400078e00ff */
[----:B------:R-:W-:Y:S02]  /*30a60*/  IMAD.SHL.U32 R21, R21, 0x8, RZ ;  /* 0x0000000815157824 */ /* 0x000fe400078e00ff */
[----:B--2---:R-:W-:Y:S01]  /*30a70*/  IMAD.SHL.U32 R30, R30, 0x8, RZ ;  /* 0x000000081e1e7824 */ /* 0x004fe200078e00ff */
[----:B------:R-:W-:Y:S02]  /*30a80*/  LOP3.LUT R12, R12, 0x38, RZ, 0xc0, !PT ;  /* 0x000000380c0c7812 */ /* 0x000fe400078ec0ff */
[----:B------:R-:W-:Y:S02]  /*30a90*/  LOP3.LUT R21, R21, 0x38, RZ, 0xc0, !PT ;  /* 0x0000003815157812 */ /* 0x000fe400078ec0ff */
[----:B------:R-:W-:-:S02]  /*30aa0*/  ISETP.GE.AND P1, PT, R12, UR4, PT ;  /* 0x000000040c007c0c */ /* 0x000fc4000bf26270 */
[----:B------:R-:W-:Y:S02]  /*30ab0*/  LOP3.LUT R30, R30, 0x38, RZ, 0xc0, !PT ;  /* 0x000000381e1e7812 */ /* 0x000fe400078ec0ff */
[----:B------:R-:W-:Y:S02]  /*30ac0*/  SEL R4, RZ, 0x1, P1 ;  /* 0x00000001ff047807 */ /* 0x000fe40000800000 */
[C---:B------:R-:W-:Y:S02]  /*30ad0*/  LOP3.LUT R32, R30.reuse, 0x80, RZ, 0xfc, !PT ;  /* 0x000000801e207812 */ /* 0x040fe400078efcff */
[----:B------:R-:W-:Y:S02]  /*30ae0*/  LOP3.LUT R30, R30, 0xc0, RZ, 0xfc, !PT ;  /* 0x000000c01e1e7812 */ /* 0x000fe400078efcff */
[----:B------:R-:W-:Y:S02]  /*30af0*/  LOP3.LUT R10, R10, 0x2, R4, 0xe2, !PT ;  /* 0x000000020a0a7812 */ /* 0x000fe400078ee204 */
[----:B------:R-:W-:Y:S01]  /*30b00*/  ISETP.GE.AND P2, PT, R32, UR4, PT ;  /* 0x0000000420007c0c */ /* 0x000fe2000bf46270 */
[----:B------:R-:W1:Y:S01]  /*30b10*/  @!P0 LDC.64 R4, c[0x0][0x418] ;  /* 0x00010600ff048b82 */ /* 0x000e620000000a00 */
[----:B------:R-:W-:-:S02]  /*30b20*/  @P1 LOP3.LUT R22, R22, 0x80, RZ, 0xfc, !PT ;  /* 0x0000008016161812 */ /* 0x000fc400078efcff */
[----:B------:R-:W-:Y:S02]  /*30b30*/  ISETP.GE.AND P1, PT, R30, UR4, PT ;  /* 0x000000041e007c0c */ /* 0x000fe4000bf26270 */
[----:B------:R-:W-:Y:S02]  /*30b40*/  SEL R6, RZ, 0x4, P2 ;  /* 0x00000004ff067807 */ /* 0x000fe40001000000 */
[----:B------:R-:W-:Y:S02]  /*30b50*/  SEL R7, RZ, 0x8, P1 ;  /* 0x00000008ff077807 */ /* 0x000fe40000800000 */
[----:B------:R-:W-:Y:S02]  /*30b60*/  LOP3.LUT R22, R22, 0xffffffdf, RZ, 0xc0, !PT ;  /* 0xffffffdf16167812 */ /* 0x000fe400078ec0ff */
[----:B------:R-:W-:Y:S01]  /*30b70*/  LOP3.LUT R10, R7, R10, R6, 0xfe, !PT ;  /* 0x0000000a070a7212 */ /* 0x000fe200078efe06 */
[--C-:B------:R-:W-:Y:S01]  /*30b80*/  @!P0 IMAD.MOV.U32 R6, RZ, RZ, R8.reuse ;  /* 0x000000ffff068224 */ /* 0x100fe200078e0008 */
[----:B------:R-:W-:-:S02]  /*30b90*/  @!P0 SHF.R.S32.HI R7, RZ, 0x1f, R8 ;  /* 0x0000001fff078819 */ /* 0x000fc40000011408 */
[----:B------:R-:W-:Y:S02]  /*30ba0*/  @P2 LOP3.LUT R22, R22, 0x20, RZ, 0xfc, !PT ;  /* 0x0000002016162812 */ /* 0x000fe400078efcff */
[----:B------:R-:W-:Y:S02]  /*30bb0*/  LOP3.LUT R13, R21, 0x180, RZ, 0xfc, !PT ;  /* 0x00000180150d7812 */ /* 0x000fe400078efcff */
[----:B------:R-:W-:-:S04]  /*30bc0*/  LOP3.LUT R22, R22, 0xffffffef, RZ, 0xc0, !PT ;  /* 0xffffffef16167812 */ /* 0x000fc800078ec0ff */
[----:B------:R-:W-:Y:S02]  /*30bd0*/  @P1 LOP3.LUT R22, R22, 0x10, RZ, 0xfc, !PT ;  /* 0x0000001016161812 */ /* 0x000fe400078efcff */
[----:B---3--:R-:W-:Y:S01]  /*30be0*/  SHF.R.S32.HI R36, RZ, 0x1f, R31 ;  /* 0x0000001fff247819 */ /* 0x008fe2000001141f */
[----:B0-----:R-:W-:-:S04]  /*30bf0*/  @!P0 IMAD.WIDE.U32 R6, R31, R2, R6 ;  /* 0x000000021f068225 */ /* 0x001fc800078e0006 */
[----:B------:R-:W-:Y:S01]  /*30c00*/  @!P0 IMAD R2, R36, R2, RZ ;  /* 0x0000000224028224 */ /* 0x000fe200078e02ff */
[----:B-1----:R-:W-:-:S03]  /*30c10*/  @!P0 LEA R4, P1, R6, R4, 0x2 ;  /* 0x0000000406048211 */ /* 0x002fc600078210ff */
[----:B------:R-:W-:Y:S02]  /*30c20*/  @!P0 IMAD R3, R31, R3, R2 ;  /* 0x000000031f038224 */ /* 0x000fe400078e0202 */
[----:B------:R-:W-:Y:S02]  /*30c30*/  IMAD.MOV.U32 R2, RZ, RZ, RZ ;  /* 0x000000ffff027224 */ /* 0x000fe400078e00ff */
[----:B------:R-:W-:-:S05]  /*30c40*/  @!P0 IMAD.IADD R3, R7, 0x1, R3 ;  /* 0x0000000107038824 */ /* 0x000fca00078e0203 */
[----:B------:R-:W-:-:S05]  /*30c50*/  @!P0 LEA.HI.X R5, R6, R5, R3, 0x2, P1 ;  /* 0x0000000506058211 */ /* 0x000fca00008f1403 */
[----:B------:R0:W2:Y:S01]  /*30c60*/  @!P0 LDG.E R2, desc[UR46][R4.64] ;  /* 0x0000002e04028981 */ /* 0x0000a2000c1e1900 */
[----:B------:R-:W-:Y:S02]  /*30c70*/  ISETP.GE.AND P0, PT, R13, UR4, PT ;  /* 0x000000040d007c0c */ /* 0x000fe4000bf06270 */
[C---:B------:R-:W-:Y:S02]  /*30c80*/  LOP3.LUT R14, R12.reuse, 0x1c0, RZ, 0xfc, !PT ;  /* 0x000001c00c0e7812 */ /* 0x040fe400078efcff */
[C---:B------:R-:W-:Y:S02]  /*30c90*/  LOP3.LUT R13, R12.reuse, 0x100, RZ, 0xfc, !PT ;  /* 0x000001000c0d7812 */ /* 0x040fe400078efcff */
[----:B------:R-:W-:Y:S02]  /*30ca0*/  LOP3.LUT R12, R12, 0x140, RZ, 0xfc, !PT ;  /* 0x000001400c0c7812 */ /* 0x000fe400078efcff */
[----:B------:R-:W-:Y:S02]  /*30cb0*/  ISETP.GE.AND P3, PT, R13, UR4, PT ;  /* 0x000000040d007c0c */ /* 0x000fe4000bf66270 */
[----:B------:R-:W-:-:S02]  /*30cc0*/  ISETP.GE.AND P2, PT, R12, UR4, PT ;  /* 0x000000040c007c0c */ /* 0x000fc4000bf46270 */
[----:B------:R-:W-:Y:S02]  /*30cd0*/  SEL R3, RZ, 0x10, P3 ;  /* 0x00000010ff037807 */ /* 0x000fe40001800000 */
[----:B0-----:R-:W-:Y:S02]  /*30ce0*/  SEL R4, RZ, 0x20, P2 ;  /* 0x00000020ff047807 */ /* 0x001fe40001000000 */
[----:B------:R-:W-:Y:S02]  /*30cf0*/  LOP3.LUT R22, R22, 0xfffffff7, RZ, 0xc0, !PT ;  /* 0xfffffff716167812 */ /* 0x000fe400078ec0ff */
[----:B------:R-:W-:-:S03]  /*30d00*/  LOP3.LUT R3, R4, R10, R3, 0xfe, !PT ;  /* 0x0000000a04037212 */ /* 0x000fc600078efe03 */
[----:B------:R-:W-:-:S04]  /*30d10*/  @P3 LOP3.LUT R22, R22, 0x8, RZ, 0xfc, !PT ;  /* 0x0000000816163812 */ /* 0x000fc800078efcff */
[----:B------:R-:W-:-:S04]  /*30d20*/  LOP3.LUT R22, R22, 0xfffffffb, RZ, 0xc0, !PT ;  /* 0xfffffffb16167812 */ /* 0x000fc800078ec0ff */
[----:B------:R-:W-:Y:S01]  /*30d30*/  @P2 LOP3.LUT R22, R22, 0x4, RZ, 0xfc, !PT ;  /* 0x0000000416162812 */ /* 0x000fe200078efcff */
[----:B--2---:R0:W-:Y:S02]  /*30d40*/  STL [R1+0x41c], R2 ;  /* 0x00041c0201007387 */ /* 0x0041e40000100800 */
[----:B0-----:R-:W-:Y:S02]  /*30d50*/  SEL R2, RZ, 0x40, P0 ;  /* 0x00000040ff027807 */ /* 0x001fe40000000000 */
[----:B------:R-:W-:Y:S01]  /*30d60*/  ISETP.GE.AND P0, PT, R14, UR4, PT ;  /* 0x000000040e007c0c */ /* 0x000fe2000bf06270 */
[----:B------:R-:W-:Y:S01]  /*30d70*/  UMOV UR4, 0xffffffff ;  /* 0xffffffff00047882 */ /* 0x000fe20000000000 */
[----:B------:R-:W-:Y:S01]  /*30d80*/  LOP3.LUT R5, R3, R2, RZ, 0xfc, !PT ;  /* 0x0000000203057212 */ /* 0x000fe200078efcff */
[----:B------:R-:W-:Y:S01]  /*30d90*/  IMAD.MOV R2, RZ, RZ, -R8 ;  /* 0x000000ffff027224 */ /* 0x000fe200078e0a08 */
[----:B------:R-:W-:-:S03]  /*30da0*/  SEL R32, RZ, 0x80, P0 ;  /* 0x00000080ff207807 */ /* 0x000fc60000000000 */
[----:B------:R-:W-:Y:S01]  /*30db0*/  IMAD R2, R11, R2, R9 ;  /* 0x000000020b027224 */ /* 0x000fe200078e0209 */
[----:B------:R0:W-:Y:S04]  /*30dc0*/  STL [R1+0x454], R5 ;  /* 0x0004540501007387 */ /* 0x0001e80000100800 */
[----:B------:R0:W-:Y:S01]  /*30dd0*/  STL [R1+0x420], R2 ;  /* 0x0004200201007387 */ /* 0x0001e20000100800 */
[----:B------:R-:W-:Y:S05]  /*30de0*/  BRA.DIV UR4, `(.L_x_3759) ;  /* 0x0000005e04ac7947 */ /* 0x000fea000b800000 */
.L_x_3878:
[----:B0-----:R-:W-:Y:S01]  /*30df0*/  IMAD.U32 R2, RZ, RZ, UR40 ;  /* 0x00000028ff027e24 */ /* 0x001fe2000f8e00ff */
[----:B------:R-:W-:Y:S02]  /*30e00*/  ISETP.GT.U32.AND P1, PT, R17, 0x3f, PT ;  /* 0x0000003f1100780c */ /* 0x000fe40003f24070 */
[----:B------:R-:W-:Y:S02]  /*30e10*/  LOP3.LUT R22, R22, 0xffff7fff, RZ, 0xc0, !PT ;  /* 0xffff7fff16167812 */ /* 0x000fe400078ec0ff */
[----:B------:R-:W-:Y:S02]  /*30e20*/  ISETP.NE.AND P0, PT, R2, 0x3, PT ;  /* 0x000000030200780c */ /* 0x000fe40003f05270 */
[----:B------:R-:W-:Y:S02]  /*30e30*/  LOP3.LUT R32, R5, R32, RZ, 0xfc, !PT ;  /* 0x0000002005207212 */ /* 0x000fe400078efcff */
[----:B------:R-:W-:-:S09]  /*30e40*/  SHF.R.S32.HI R30, RZ, 0x1f, R18 ;  /* 0x0000001fff1e7819 */ /* 0x000fd20000011412 */
[----:B------:R-:W-:-:S04]  /*30e50*/  @P0 LOP3.LUT R22, R22, 0x8000, RZ, 0xfc, !PT ;  /* 0x0000800016160812 */ /* 0x000fc800078efcff */
[----:B------:R-:W-:-:S04]  /*30e60*/  LOP3.LUT R22, R22, 0xfffffffe, RZ, 0xc0, !PT ;  /* 0xfffffffe16167812 */ /* 0x000fc800078ec0ff */
[----:B------:R-:W-:Y:S01]  /*30e70*/  @P1 LOP3.LUT R22, R22, 0x1, RZ, 0xfc, !PT ;  /* 0x0000000116161812 */ /* 0x000fe200078efcff */
[----:B------:R-:W-:Y:S06]  /*30e80*/  @!P0 BRA `(.L_x_3760) ;  /* 0x0000000000048947 */ /* 0x000fec0003800000 */
[----:B------:R-:W-:Y:S01]  /*30e90*/  BPT.TRAP 0x1 ;  /* 0x000000040000795c */ /* 0x000fe20000300000 */
.L_x_3760:
        /* <DEDUP_REMOVED lines=9> */
.L_x_3879:
[----:B------:R-:W-:Y:S05]  /*30f30*/  BSYNC B0 ;  /* 0x0000000000007941 */ /* 0x000fea0003800000 */
.L_x_3761:
[----:B------:R-:W0:Y:S01]  /*30f40*/  LDL R2, [R1+0x420] ;  /* 0x0004200001027983 */ /* 0x000e220000100800 */
[----:B------:R-:W-:-:S03]  /*30f50*/  ULDC.64 UR4, c[0x0][0x300] ;  /* 0x0000c00000047ab9 */ /* 0x000fc60000000a00 */
[----:B------:R-:W2:Y:S01]  /*30f60*/  LDL R4, [R1+0x41c] ;  /* 0x00041c0001047983 */ /* 0x000ea20000100800 */
        /* <DEDUP_REMOVED lines=64> */
.L_x_3889:
        /* <DEDUP_REMOVED lines=10> */
.L_x_3764:
        /* <DEDUP_REMOVED lines=11> */
.L_x_3765:
[----:B0-----:R0:W5:Y:S01]  /*314c0*/  LDL R2, [R1+0x418] ;  /* 0x0004180001027983 */ /* 0x0011620000100800 */
[----:B------:R0:W-:Y:S02]  /*314d0*/  SYNCS.ARRIVE.TRANS64.A1T0 RZ, [R17+URZ+0x38830], RZ ;  /* 0x038830ff11ff79a7 */ /* 0x0001e4000810003f */
[----:B------:R-:W-:Y:S05]  /*314e0*/  WARPSYNC.ALL ;  /* 0x0000000000007948 */ /* 0x000fea0003800000 */
[----:B------:R-:W-:Y:S01]  /*314f0*/  ULDC.64 UR4, c[0x0][0xaf8] ;  /* 0x0002be0000047ab9 */ /* 0x000fe20000000a00 */
[----:B------:R-:W-:Y:S01]  /*31500*/  VIADD R0, R23, 0x20400 ;  /* 0x0002040017007836 */ /* 0x000fe20000000000 */
[----:B------:R-:W-:Y:S01]  /*31510*/  BAR.SYNC.DEFER_BLOCKING 0x8, 0x100 ;  /* 0x0204000000007b1d */ /* 0x000fe20000010000 */
[----:B------:R-:W-:-:S03]  /*31520*/  ISETP.NE.U32.AND P0, PT, RZ, UR4, PT ;  /* 0x00000004ff007c0c */ /* 0x000fc6000bf05070 */
[----:B------:R-:W-:Y:S02]  /*31530*/  LOP3.LUT P1, RZ, R0, 0x3ff, RZ, 0xc0, !PT ;  /* 0x000003ff00ff7812 */ /* 0x000fe4000782c0ff */
[----:B------:R-:W-:Y:S01]  /*31540*/  ISETP.NE.AND.EX P0, PT, RZ, UR5, PT, P0 ;  /* 0x00000005ff007c0c */ /* 0x000fe2000bf05300 */
[----:B------:R-:W-:Y:S01]  /*31550*/  BSSY B6, `(.L_x_3766) ;  /* 0x0000019000067945 */ /* 0x000fe20003800000 */
[----:B------:R-:W-:Y:S02]  /*31560*/  SHF.R.S32.HI R0, RZ, 0x1f, R19 ;  /* 0x0000001fff007819 */ /* 0x000fe40000011413 */
[----:B------:R-:W-:Y:S02]  /*31570*/  SEL R3, R19, RZ, !P0 ;  /* 0x000000ff13037207 */ /* 0x000fe40004000000 */
[----:B------:R-:W-:-:S03]  /*31580*/  SEL R0, R0, RZ, !P0 ;  /* 0x000000ff00007207 */ /* 0x000fc60004000000 */
[----:B------:R-:W-:Y:S04]  /*31590*/  STL [R1+0x424], R3 ;  /* 0x0004240301007387 */ /* 0x000fe80000100800 */
[----:B------:R1:W-:Y:S02]  /*315a0*/  STL [R1+0x43c], R0 ;  /* 0x00043c0001007387 */ /* 0x0003e40000100800 */
[----:B-1---5:R-:W-:-:S05]  /*315b0*/  SHF.R.S32.HI R0, RZ, 0x1f, R2 ;  /* 0x0000001fff007819 */ /* 0x022fca0000011402 */
[----:B------:R1:W-:Y:S01]  /*315c0*/  STL [R1+0x434], R0 ;  /* 0x0004340001007387 */ /* 0x0003e20000100800 */
[----:B------:R-:W-:Y:S05]  /*315d0*/  @!P1 BRA `(.L_x_3767) ;  /* 0x0000000000409947 */ /* 0x000fea0003800000 */
[----:B------:R-:W-:Y:S01]  /*315e0*/  MOV R2, 0x0 ;  /* 0x0000000000027802 */ /* 0x000fe20000000f00 */
[----:B------:R-:W-:Y:S01]  /*315f0*/  ULDC.64 UR4, c[0x4][0x90] ;  /* 0x0100240000047ab9 */ /* 0x000fe20000000a00 */
[----:B------:R-:W-:Y:S01]  /*31600*/  ULDC.64 UR6, c[0x4][0x98] ;  /* 0x0100260000067ab9 */ /* 0x000fe20000000a00 */
[----:B------:R-:W-:Y:S01]  /*31610*/  ULDC.64 UR8, c[0x4][0x20] ;  /* 0x0100080000087ab9 */ /* 0x000fe20000000a00 */
[----:B------:R-:W-:Y:S02]  /*31620*/  IMAD.U32 R4, RZ, RZ, UR4 ;  /* 0x00000004ff047e24 */ /* 0x000fe4000f8e00ff */
[----:B------:R-:W2:Y:S01]  /*31630*/  LDC.64 R2, c[0x4][R2] ;  /* 0x0100000002027b82 */ /* 0x000ea20000000a00 */
        /* <DEDUP_REMOVED lines=10> */
.L_x_3767:
[----:B------:R-:W-:Y:S05]  /*316e0*/  BSYNC B6 ;  /* 0x0000000000067941 */ /* 0x000fea0003800000 */
.L_x_3766:
[----:B------:R-:W2:Y:S01]  /*316f0*/  LDL R21, [R1+0x434] ;  /* 0x0004340001157983 */ /* 0x000ea20000100800 */
[----:B------:R-:W3:Y:S01]  /*31700*/  LDC R6, c[0x0][0x448] ;  /* 0x00011200ff067b82 */ /* 0x000ee20000000800 */
[----:B------:R-:W-:Y:S02]  /*31710*/  ULDC.64 UR4, c[0x0][0x298] ;  /* 0x0000a60000047ab9 */ /* 0x000fe40000000a00 */
[----:B------:R-:W4:Y:S04]  /*31720*/  LDL R20, [R1+0x43c] ;  /* 0x00043c0001147983 */ /* 0x000f280000100800 */
[----:B------:R-:W4:Y:S04]  /*31730*/  LDL R7, [R1+0x418] ;  /* 0x0004180001077983 */ /* 0x000f280000100800 */
[----:B------:R0:W5:Y:S01]  /*31740*/  LDL R9, [R1+0x414] ;  /* 0x0004140001097983 */ /* 0x0001620000100800 */
[----:B------:R-:W0:Y:S01]  /*31750*/  S2R R2, SR_TID.X ;  /* 0x0000000000027919 */ /* 0x000e220000002100 */
[----:B-1----:R-:W1:Y:S01]  /*31760*/  S2R R0, SR_TID.X ;  /* 0x0000000000007919 */ /* 0x002e620000002100 */
[----:B---3--:R-:W-:-:S13]  /*31770*/  ISETP.NE.AND P0, PT, R6, 0x1, PT ;  /* 0x000000010600780c */ /* 0x008fda0003f05270 */
[----:B------:R-:W3:Y:S01]  /*31780*/  @P0 LDC R3, c[0x0][0x450] ;  /* 0x00011400ff030b82 */ /* 0x000ee20000000800 */
[----:B0-----:R-:W-:-:S04]  /*31790*/  LOP3.LUT R2, R2, 0x7f, RZ, 0xc0, !PT ;  /* 0x0000007f02027812 */ /* 0x001fc800078ec0ff */
[----:B------:R-:W-:Y:S01]  /*317a0*/  SHF.R.U32.HI R2, RZ, 0x3, R2 ;  /* 0x00000003ff027819 */ /* 0x000fe20000011602 */
[----:B--2---:R-:W-:Y:S02]  /*317b0*/  IMAD.MOV.U32 R4, RZ, RZ, R21 ;  /* 0x000000ffff047224 */ /* 0x004fe400078e0015 */
[----:B----4-:R-:W-:Y:S02]  /*317c0*/  IMAD.MOV.U32 R21, RZ, RZ, R20 ;  /* 0x000000ffff157224 */ /* 0x010fe400078e0014 */
[----:B------:R-:W2:Y:S01]  /*317d0*/  LDL R20, [R1+0x424] ;  /* 0x0004240001147983 */ /* 0x000ea20000100800 */
[----:B-1----:R-:W-:-:S05]  /*317e0*/  IMAD.SHL.U32 R0, R0, 0x10, RZ ;  /* 0x0000001000007824 */ /* 0x002fca00078e00ff */
[----:B------:R-:W-:Y:S02]  /*317f0*/  LOP3.LUT R0, R2, 0x70, R0, 0xf8, !PT ;  /* 0x0000007002007812 */ /* 0x000fe400078ef800 */
[----:B------:R-:W0:Y:S03]  /*31800*/  @P0 LDC R2, c[0x0][0x44c] ;  /* 0x00011300ff020b82 */ /* 0x000e260000000800 */
[----:B------:R-:W-:Y:S02]  /*31810*/  IMAD.IADD R5, R0, 0x1, R33 ;  /* 0x0000000100057824 */ /* 0x000fe400078e0221 */
[----:B------:R-:W-:Y:S02]  /*31820*/  IMAD R4, R4, UR4, RZ ;  /* 0x0000000404047c24 */ /* 0x000fe4000f8e02ff */
        /* <DEDUP_REMOVED lines=13> */
[----:B------:R0:W-:Y:S03]  /*31900*/  STL [R1+0x410], R5 ;  /* 0x0004100501007387 */ /* 0x0001e60000100800 */
[C---:B--2---:R-:W-:Y:S02]  /*31910*/  IMAD R4, R20.reuse, UR5, R4 ;  /* 0x0000000514047c24 */ /* 0x044fe4000f8e0204 */
[----:B------:R-:W-:Y:S01]  /*31920*/  IMAD.WIDE.U32 R2, R20, UR4, R2 ;  /* 0x0000000414027c25 */ /* 0x000fe2000f8e0002 */
        /* <DEDUP_REMOVED lines=9> */
[----:B0-----:R-:W0:Y:S01]  /*319c0*/  S2R R5, SR_TID.X ;  /* 0x0000000000057919 */ /* 0x001e220000002100 */
[----:B------:R-:W-:Y:S02]  /*319d0*/  IMAD.IADD R3, R3, 0x1, R4 ;  /* 0x0000000103037824 */ /* 0x000fe400078e0204 */
[----:B------:R-:W-:-:S05]  /*319e0*/  SHF.R.S32.HI R4, RZ, 0x1f, R0 ;  /* 0x0000001fff047819 */ /* 0x000fca0000011400 */
        /* <DEDUP_REMOVED lines=9> */
[C---:B0-----:R-:W-:Y:S01]  /*31a80*/  IMAD.SHL.U32 R7, R5.reuse, 0x8, RZ ;  /* 0x0000000805077824 */ /* 0x041fe200078e00ff */
[----:B------:R-:W-:-:S04]  /*31a90*/  LOP3.LUT R20, R5, 0x7f, RZ, 0xc0, !PT ;  /* 0x0000007f05147812 */ /* 0x000fc800078ec0ff */
[----:B------:R-:W-:-:S04]  /*31aa0*/  LOP3.LUT R7, R7, 0x38, RZ, 0xc0, !PT ;  /* 0x0000003807077812 */ /* 0x000fc800078ec0ff */
[----:B------:R-:W-:Y:S02]  /*31ab0*/  ISETP.GE.AND P1, PT, R7, UR4, PT ;  /* 0x0000000407007c0c */ /* 0x000fe4000bf26270 */
[----:B------:R-:W-:Y:S01]  /*31ac0*/  SHF.R.U32.HI R8, RZ, 0x3, R20 ;  /* 0x00000003ff087819 */ /* 0x000fe20000011614 */
[----:B------:R-:W-:Y:S10]  /*31ad0*/  BRA.DIV UR5, `(.L_x_3768) ;  /* 0x0000005a05047947 */ /* 0x000ff4000b800000 */
[----:B------:R-:W0:Y:S01]  /*31ae0*/  SHFL.IDX PT, R4, R0, RZ, 0x181f ;  /* 0x00181fff00047589 */ /* 0x000e2200000e0000 */
[----:B-----5:R-:W-:Y:S02]  /*31af0*/  IMAD R2, R9, R6, RZ ;  /* 0x0000000609027224 */ /* 0x020fe400078e02ff */
[----:B------:R-:W-:Y:S01]  /*31b00*/  IMAD.IADD R33, R8, 0x1, R33 ;  /* 0x0000000108217824 */ /* 0x000fe200078e0221 */
        /* <DEDUP_REMOVED lines=30> */
.L_x_3898:
[----:B0-2---:R-:W-:-:S05]  /*31cf0*/  VIADD R4, R33, 0x30 ;  /* 0x0000003021047836 */ /* 0x005fca0000000000 */
[----:B------:R-:W-:Y:S01]  /*31d00*/  ISETP.GE.AND P0, PT, R4, R2, PT ;  /* 0x000000020400720c */ /* 0x000fe20003f06270 */
[----:B------:R0:W-:-:S12]  /*31d10*/  STL [R1+0x440], R4 ;  /* 0x0004400401007387 */ /* 0x0001d80000100800 */
[----:B------:R-:W-:-:S05]  /*31d20*/  @!P0 LEA R2, P2, R7, R0, 0x1 ;  /* 0x0000000007028211 */ /* 0x000fca00078408ff */
[----:B------:R-:W-:-:S05]  /*31d30*/  @!P0 IMAD.X R3, RZ, RZ, R3, P2 ;  /* 0x000000ffff038224 */ /* 0x000fca00010e0603 */
[----:B------:R-:W-:Y:S01]  /*31d40*/  @!PT LDS RZ, [RZ] ;  /* 0x00000000fffff984 */ /* 0x000fe20000000800 */
[----:B------:R-:W-:Y:S01]  /*31d50*/  @!PT LDS RZ, [RZ] ;  /* 0x00000000fffff984 */ /* 0x000fe20000000800 */
[----:B------:R-:W-:Y:S01]  /*31d60*/  @!PT LDS RZ, [RZ] ;  /* 0x00000000fffff984 */ /* 0x000fe20000000800 */
[----:B------:R0:W-:Y:S01]  /*31d70*/  @!P0 LDGSTS.E.BYPASS.LTC128B.128 [R26+0x21c00], desc[UR46][R2.64], !P1 ;  /* 0x21c00000021a8fae */ /* 0x0001e2000c901d6e */
[----:B------:R-:W-:Y:S01]  /*31d80*/  PLOP3.LUT P0, PT, PT, PT, PT, 0x80, 0x0 ;  /* 0x000000000000781c */ /* 0x000fe20003f0f070 */
[----:B------:R-:W-:-:S12]  /*31d90*/  NOP ;  /* 0x0000000000007918 */ /* 0x000fd80000000000 */
.L_x_3769:
        /* <DEDUP_REMOVED lines=28> */
.L_x_3771:
[----:B------:R-:W-:Y:S05]  /*31f60*/  BSYNC B6 ;  /* 0x0000000000067941 */ /* 0x000fea0003800000 */
.L_x_3770:
[----:B------:R-:W2:Y:S01]  /*31f70*/  LDL.LU R0, [R1+0x434] ;  /* 0x0004340001007983 */ /* 0x000ea20000300800 */
[----:B------:R-:W1:Y:S01]  /*31f80*/  LDC R6, c[0x0][0x448] ;  /* 0x00011200ff067b82 */ /* 0x000e620000000800 */
[----:B------:R-:W-:Y:S02]  /*31f90*/  ULDC.64 UR4, c[0x0][0x398] ;  /* 0x0000e60000047ab9 */ /* 0x000fe40000000a00 */
[----:B0-----:R-:W3:Y:S04]  /*31fa0*/  LDL.LU R2, [R1+0x418] ;  /* 0x0004180001027983 */ /* 0x001ee80000300800 */
[----:B------:R-:W4:Y:S04]  /*31fb0*/  LDL.LU R4, [R1+0x43c] ;  /* 0x00043c0001047983 */ /* 0x000f280000300800 */
[----:B------:R-:W5:Y:S04]  /*31fc0*/  LDL.LU R21, [R1+0x424] ;  /* 0x0004240001157983 */ /* 0x000f680000300800 */
[----:B------:R-:W5:Y:S01]  /*31fd0*/  LDL.LU R20, [R1+0x410] ;  /* 0x0004100001147983 */ /* 0x000f620000300800 */
[----:B------:R-:W-:Y:S01]  /*31fe0*/  LOP3.LUT R22, R22, 0xfffffbff, RZ, 0xc0, !PT ;  /* 0xfffffbff16167812 */ /* 0x000fe200078ec0ff */
[----:B------:R-:W0:Y:S01]  /*31ff0*/  S2R R9, SR_TID.X ;  /* 0x0000000000097919 */ /* 0x000e220000002100 */
[----:B------:R-:W0:Y:S01]  /*32000*/  S2R R7, SR_TID.X ;  /* 0x0000000000077919 */ /* 0x000e220000002100 */
[----:B-1----:R-:W-:Y:S01]  /*32010*/  ISETP.NE.AND P0, PT, R6, 0x1, PT ;  /* 0x000000010600780c */ /* 0x002fe20003f05270 */
[----:B------:R-:W1:-:S12]  /*32020*/  S2R R8, SR_TID.X ;  /* 0x0000000000087919 */ /* 0x000e580000002100 */
[----:B------:R-:W1:Y:S01]  /*32030*/  @P0 LDC R5, c[0x0][0x450] ;  /* 0x00011400ff050b82 */ /* 0x000e620000000800 */
        /* <DEDUP_REMOVED lines=11> */
[----:B-----5:R-:W-:-:S04]  /*320f0*/  IMAD.WIDE.U32 R2, R21, UR4, R2 ;  /* 0x0000000415027c25 */ /* 0x020fc8000f8e0002 */
[----:B------:R-:W-:Y:S01]  /*32100*/  IMAD R0, R21, UR5, R0 ;  /* 0x0000000515007c24 */ /* 0x000fe2000f8e0200 */
[----:B------:R-:W-:Y:S01]  /*32110*/  ULDC.64 UR4, c[0x0][0x3d0] ;  /* 0x0000f40000047ab9 */ /* 0x000fe20000000a00 */
[----:B------:R-:W-:Y:S02]  /*32120*/  IMAD.MOV.U32 R4, RZ, RZ, R20 ;  /* 0x000000ffff047224 */ /* 0x000fe400078e0014 */
[----:B------:R-:W-:Y:S02]  /*32130*/  IMAD.IADD R3, R3, 0x1, R0 ;  /* 0x0000000103037824 */ /* 0x000fe400078e0200 */
[----:B------:R-:W2:Y:S01]  /*32140*/  @P0 LDC R0, c[0x0][0x44c] ;  /* 0x00011300ff000b82 */ /* 0x000ea20000000800 */
[----:B0-----:R-:W-:-:S05]  /*32150*/  IMAD.SHL.U32 R21, R7, 0x8, RZ ;  /* 0x0000000807157824 */ /* 0x001fca00078e00ff */
[----:B------:R-:W-:-:S04]  /*32160*/  LOP3.LUT R21, R21, 0x38, RZ, 0xc0, !PT ;  /* 0x0000003815157812 */ /* 0x000fc800078ec0ff */
[----:B------:R-:W-:Y:S01]  /*32170*/  LOP3.LUT R7, R21, 0x80, RZ, 0xfc, !PT ;  /* 0x0000008015077812 */ /* 0x000fe200078efcff */
[----:B-1----:R-:W-:-:S05]  /*32180*/  IMAD.SHL.U32 R21, R8, 0x8, RZ ;  /* 0x0000000808157824 */ /* 0x002fca00078e00ff */
[----:B------:R-:W-:-:S04]  /*32190*/  LOP3.LUT R21, R21, 0x38, RZ, 0xc0, !PT ;  /* 0x0000003815157812 */ /* 0x000fc800078ec0ff */
[----:B------:R-:W-:Y:S01]  /*321a0*/  LOP3.LUT R8, R21, 0x40, RZ, 0xfc, !PT ;  /* 0x0000004015087812 */ /* 0x000fe200078efcff */
[----:B--2---:R-:W-:-:S05]  /*321b0*/  @P0 IMAD.HI.U32 R0, R20, R0, RZ ;  /* 0x0000000014000227 */ /* 0x004fca00078e00ff */
[----:B------:R-:W-:-:S04]  /*321c0*/  @P0 SHF.R.U32.HI R4, RZ, R5, R0 ;  /* 0x00000005ff040219 */ /* 0x000fc80000011600 */
[--C-:B------:R-:W-:Y:S01]  /*321d0*/  SHF.R.S32.HI R5, RZ, 0x1f, R4.reuse ;  /* 0x0000001fff057819 */ /* 0x100fe20000011404 */
[----:B------:R-:W-:Y:S02]  /*321e0*/  IMAD.MOV R0, RZ, RZ, -R4 ;  /* 0x000000ffff007224 */ /* 0x000fe400078e0a04 */
[----:B------:R-:W-:-:S04]  /*321f0*/  IMAD.WIDE.U32 R2, R4, UR4, R2 ;  /* 0x0000000404027c25 */ /* 0x000fc8000f8e0002 */
[----:B------:R-:W-:Y:S02]  /*32200*/  IMAD R0, R6, R0, R20 ;  /* 0x0000000006007224 */ /* 0x000fe400078e0214 */
[----:B------:R-:W-:Y:S02]  /*32210*/  IMAD R5, R5, UR4, RZ ;  /* 0x0000000405057c24 */ /* 0x000fe4000f8e02ff */
[----:B------:R-:W-:Y:S02]  /*32220*/  IMAD.SHL.U32 R20, R9, 0x8, RZ ;  /* 0x0000000809147824 */ /* 0x000fe400078e00ff */
[----:B------:R-:W-:Y:S01]  /*32230*/  IMAD R5, R4, UR5, R5 ;  /* 0x0000000504057c24 */ /* 0x000fe2000f8e0205 */
[----:B------:R-:W-:Y:S01]  /*32240*/  SHF.R.S32.HI R4, RZ, 0x1f, R0 ;  /* 0x0000001fff047819 */ /* 0x000fe20000011400 */
[----:B------:R-:W-:Y:S01]  /*32250*/  ULDC.64 UR4, c[0x0][0x3c8] ;  /* 0x0000f20000047ab9 */ /* 0x000fe20000000a00 */
[----:B------:R-:W-:Y:S01]  /*32260*/  LOP3.LUT R20, R20, 0x38, RZ, 0xc0, !PT ;  /* 0x0000003814147812 */ /* 0x000fe200078ec0ff */
[----:B------:R-:W-:-:S02]  /*32270*/  IMAD.IADD R3, R3, 0x1, R5 ;  /* 0x0000000103037824 */ /* 0x000fc400078e0205 */
[----:B------:R-:W-:Y:S02]  /*32280*/  IMAD R4, R4, UR4, RZ ;  /* 0x0000000404047c24 */ /* 0x000fe4000f8e02ff */
[----:B------:R-:W-:-:S04]  /*32290*/  IMAD.WIDE.U32 R2, R0, UR4, R2 ;  /* 0x0000000400027c25 */ /* 0x000fc8000f8e0002 */
[----:B------:R-:W-:Y:S01]  /*322a0*/  IMAD R4, R0, UR5, R4 ;  /* 0x0000000500047c24 */ /* 0x000fe2000f8e0204 */
[----:B------:R-:W-:Y:S02]  /*322b0*/  ULDC.64 UR4, c[0x0][0x390] ;  /* 0x0000e40000047ab9 */ /* 0x000fe40000000a00 */
[----:B------:R-:W-:Y:S01]  /*322c0*/  LEA R5, P0, R2, UR4, 0x1 ;  /* 0x0000000402057c11 */ /* 0x000fe2000f8008ff */
[----:B------:R-:W-:Y:S01]  /*322d0*/  ULDC UR4, c[0x0][0x3b8] ;  /* 0x0000ee0000047ab9 */ /* 0x000fe20000000800 */
[----:B------:R-:W-:Y:S01]  /*322e0*/  IMAD.IADD R4, R3, 0x1, R4 ;  /* 0x0000000103047824 */ /* 0x000fe200078e0204 */
[----:B------:R-:W-:-:S04]  /*322f0*/  ISETP.GE.AND P1, PT, R20, UR4, PT ;  /* 0x0000000414007c0c */ /* 0x000fc8000bf26270 */
[----:B------:R-:W-:Y:S02]  /*32300*/  LEA.HI.X R4, R2, UR5, R4, 0x1, P0 ;  /* 0x0000000502047c11 */ /* 0x000fe400080f0c04 */
[----:B------:R-:W-:Y:S02]  /*32310*/  ISETP.GE.AND P0, PT, R7, UR4, PT ;  /* 0x0000000407007c0c */ /* 0x000fe4000bf06270 */
[----:B------:R-:W0:Y:S01]  /*32320*/  S2R R7, SR_TID.X ;  /* 0x0000000000077919 */ /* 0x000e220000002100 */
[----:B------:R-:W-:Y:S02]  /*32330*/  SEL R0, RZ, 0x1, P1 ;  /* 0x00000001ff007807 */ /* 0x000fe40000800000 */
[----:B------:R-:W-:Y:S02]  /*32340*/  SEL R2, RZ, 0x4, P0 ;  /* 0x00000004ff027807 */ /* 0x000fe40000000000 */
[----:B------:R-:W-:-:S04]  /*32350*/  @P1 LOP3.LUT R22, R22, 0x400, RZ, 0xfc, !PT ;  /* 0x0000040016161812 */ /* 0x000fc800078efcff */
[----:B------:R-:W-:-:S04]  /*32360*/  LOP3.LUT R22, R22, 0xfffffeff, RZ, 0xc0, !PT ;  /* 0xfffffeff16167812 */ /* 0x000fc800078ec0ff */
[----:B------:R-:W-:Y:S02]  /*32370*/  @P0 LOP3.LUT R22, R22, 0x100, RZ, 0xfc, !PT ;  /* 0x0000010016160812 */ /* 0x000fe400078efcff */
[----:B------:R-:W-:Y:S02]  /*32380*/  ISETP.GE.AND P0, PT, R8, UR4, PT ;  /* 0x0000000408007c0c */ /* 0x000fe4000bf06270 */
[----:B------:R-:W1:Y:S01]  /*32390*/  S2R R8, SR_TID.X ;  /* 0x0000000000087919 */ /* 0x000e620000002100 */
[----:B------:R-:W-:Y:S02]  /*323a0*/  LOP3.LUT R22, R22, 0xfffffdff, RZ, 0xc0, !PT ;  /* 0xfffffdff16167812 */ /* 0x000fe400078ec0ff */
[----:B------:R-:W-:-:S04]  /*323b0*/  SEL R3, RZ, 0x2, P0 ;  /* 0x00000002ff037807 */ /* 0x000fc80000000000 */
[----:B------:R-:W-:-:S04]  /*323c0*/  IADD3 R0, R2, R3, R0 ;  /* 0x0000000302007210 */ /* 0x000fc80007ffe000 */
[----:B------:R-:W-:Y:S01]  /*323d0*/  @P0 LOP3.LUT R22, R22, 0x200, RZ, 0xfc, !PT ;  /* 0x0000020016160812 */ /* 0x000fe200078efcff */
[----:B0-----:R-:W-:-:S05]  /*323e0*/  IMAD.SHL.U32 R21, R7, 0x8, RZ ;  /* 0x0000000807157824 */ /* 0x001fca00078e00ff */
[----:B------:R-:W-:-:S04]  /*323f0*/  LOP3.LUT R21, R21, 0x38, RZ, 0xc0, !PT ;  /* 0x0000003815157812 */ /* 0x000fc800078ec0ff */
[----:B------:R-:W-:-:S04]  /*32400*/  LOP3.LUT R7, R21, 0x100, RZ, 0xfc, !PT ;  /* 0x0000010015077812 */ /* 0x000fc800078efcff */
[----:B------:R-:W-:Y:S01]  /*32410*/  ISETP.GE.AND P4, PT, R7, UR4, PT ;  /* 0x0000000407007c0c */ /* 0x000fe2000bf86270 */
[----:B------:R-:W-:Y:S02]  /*32420*/  IMAD.SHL.U32 R7, R9, 0x8, RZ ;  /* 0x0000000809077824 */ /* 0x000fe400078e00ff */
[----:B-1----:R-:W-:Y:S01]  /*32430*/  IMAD.SHL.U32 R21, R8, 0x8, RZ ;  /* 0x0000000808157824 */ /* 0x002fe200078e00ff */
[----:B------:R-:W-:Y:S02]  /*32440*/  SEL R2, RZ, 0x10, P4 ;  /* 0x00000010ff027807 */ /* 0x000fe40002000000 */
[----:B------:R-:W-:Y:S02]  /*32450*/  LOP3.LUT R7, R7, 0x38, RZ, 0xc0, !PT ;  /* 0x0000003807077812 */ /* 0x000fe400078ec0ff */
[----:B------:R-:W-:Y:S02]  /*32460*/  LOP3.LUT R21, R21, 0x38, RZ, 0xc0, !PT ;  /* 0x0000003815157812 */ /* 0x000fe400078ec0ff */
[----:B------:R-:W-:-:S02]  /*32470*/  LOP3.LUT R7, R7, 0x180, RZ, 0xfc, !PT ;  /* 0x0000018007077812 */ /* 0x000fc400078efcff */
[----:B------:R-:W-:Y:S01]  /*32480*/  LOP3.LUT R8, R21, 0xc0, RZ, 0xfc, !PT ;  /* 0x000000c015087812 */ /* 0x000fe200078efcff */
[----:B------:R-:W-:Y:S01]  /*32490*/  IMAD.SHL.U32 R21, R9, 0x8, RZ ;  /* 0x0000000809157824 */ /* 0x000fe200078e00ff */
[----:B------:R-:W-:Y:S02]  /*324a0*/  ISETP.GE.AND P0, PT, R7, UR4, PT ;  /* 0x0000000407007c0c */ /* 0x000fe4000bf06270 */
[----:B------:R-:W-:Y:S02]  /*324b0*/  ISETP.GE.AND P5, PT, R8, UR4, PT ;  /* 0x0000000408007c0c */ /* 0x000fe4000bfa6270 */
[----:B------:R-:W-:Y:S02]  /*324c0*/  LOP3.LUT R21, R21, 0x38, RZ, 0xc0, !PT ;  /* 0x0000003815157812 */ /* 0x000fe400078ec0ff */
[----:B------:R-:W-:Y:S02]  /*324d0*/  SEL R3, RZ, 0x8, P5 ;  /* 0x00000008ff037807 */ /* 0x000fe40002800000 */
[----:B------:R-:W-:-:S02]  /*324e0*/  LOP3.LUT R8, R21, 0x140, RZ, 0xfc, !PT ;  /* 0x0000014015087812 */ /* 0x000fc400078efcff */
[----:B------:R-:W-:Y:S02]  /*324f0*/  LOP3.LUT R7, R21, 0x1c0, RZ, 0xfc, !PT ;  /* 0x000001c015077812 */ /* 0x000fe400078efcff */
        /* <DEDUP_REMOVED lines=103> */
.L_x_3908:
        /* <DEDUP_REMOVED lines=26> */
.L_x_3774:
[----:B------:R-:W-:Y:S05]  /*32d10*/  BSYNC B0 ;  /* 0x0000000000007941 */ /* 0x000fea0003800000 */
.L_x_3773:
[----:B------:R-:W-:Y:S01]  /*32d20*/  NOP ;  /* 0x0000000000007918 */ /* 0x000fe20000000000 */
[----:B------:R-:W-:-:S13]  /*32d30*/  PLOP3.LUT P0, PT, PT, PT, PT, 0x80, 0x0 ;  /* 0x000000000000781c */ /* 0x000fda0003f0f070 */
.L_x_3775:
        /* <DEDUP_REMOVED lines=17> */
[----:B-12---:R-:W-:Y:S05]  /*32e50*/  @!P0 BRA `(.L_x_3777) ;  /* 0x0000005400248947 */ /* 0x006fea0003800000 */
.L_x_3909:
[----:B------:R-:W-:Y:S05]  /*32e60*/  BSYNC B0 ;  /* 0x0000000000007941 */ /* 0x000fea0003800000 */
.L_x_3776:
[----:B------:R-:W-:-:S05]  /*32e70*/  IMAD.U32 R2, RZ, RZ, UR40 ;  /* 0x00000028ff027e24 */ /* 0x000fca000f8e00ff */
[----:B------:R-:W-:-:S13]  /*32e80*/  ISETP.NE.AND P0, PT, R2, 0x3, PT ;  /* 0x000000030200780c */ /* 0x000fda0003f05270 */
[----:B------:R-:W-:Y:S05]  /*32e90*/  @!P0 BRA `(.L_x_3778) ;  /* 0x0000000000048947 */ /* 0x000fea0003800000 */
[----:B------:R-:W-:Y:S01]  /*32ea0*/  BPT.TRAP 0x1 ;  /* 0x000000040000795c */ /* 0x000fe20000300000 */
.L_x_3778:
[----:B-1----:R-:W-:Y:S01]  /*32eb0*/  SHF.L.U32 R0, R28, 0x1f, RZ ;  /* 0x0000001f1c007819 */ /* 0x002fe200000006ff */
[----:B------:R-:W-:Y:S03]  /*32ec0*/  BSSY B0, `(.L_x_3779) ;  /* 0x0000003000007945 */ /* 0x000fe60003800000 */
[----:B------:R-:W1:Y:S02]  /*32ed0*/  SYNCS.PHASECHK.TRANS64.TRYWAIT P0, [R17+URZ+0x38860], R0 ;  /* 0x03886000110075a7 */ /* 0x000e64000800017f */
[----:B-1----:R-:W-:Y:S05]  /*32ee0*/  @!P0 BRA `(.L_x_3780) ;  /* 0x0000005400148947 */ /* 0x002fea0003800000 */
.L_x_3910:
[----:B------:R-:W-:Y:S05]  /*32ef0*/  BSYNC B0 ;  /* 0x0000000000007941 */ /* 0x000fea0003800000 */
.L_x_3779:
        /* <DEDUP_REMOVED lines=61> */
[----:B------:R-:W-:-:S13]  /*332d0*/  ISETP.GT.AND P6, PT, R6, -0x1, PT ;  /* 0xffffffff0600780c */ /* 0x000fda0003fc4270 */
[----:B------:R-:W-:Y:S02]  /*332e0*/  @P6 LOP3.LUT R22, R22, 0x200, RZ, 0xfc, !PT ;  /* 0x0000020016166812 */ /* 0x000fe400078efcff */
[----:B------:R-:W-:-:S13]  /*332f0*/  ISETP.LT.OR P6, PT, R27, 0x1, P6 ;  /* 0x000000011b00780c */ /* 0x000fda00037c1670 */
[----:B------:R0:W-:Y:S04]  /*33300*/  LDGSTS.E.BYPASS.LTC128B.128 [R4+0xe400], desc[UR46][R2.64+0x380], !P6 ;  /* 0x0e40038002047fae */ /* 0x0001e8000f101d6e */
[----:B0-----:R-:W0:Y:S04]  /*33310*/  SHFL.IDX PT, R2, R5, 0x1, 0x181f ;  /* 0x00381f0005027f89 */ /* 0x001e2800000e0000 */
[----:B------:R-:W1:Y:S01]  /*33320*/  SHFL.IDX PT, R3, R8, 0x1, 0x181f ;  /* 0x00381f0008037f89 */ /* 0x000e6200000e0000 */
[----:B0-----:R-:W-:-:S03]  /*33330*/  IADD3 R6, P6, R2, R0, RZ ;  /* 0x0000000002067210 */ /* 0x001fc60007fde0ff */
[----:B------:R-:W0:Y:S02]  /*33340*/  SHFL.IDX PT, R2, R5, 0x2, 0x181f ;  /* 0x00581f0005027f89 */ /* 0x000e2400000e0000 */
[----:B-1----:R-:W-:Y:S01]  /*33350*/  IMAD.X R7, RZ, RZ, R3, P6 ;  /* 0x000000ffff077224 */ /* 0x002fe200030e0603 */
[----:B------:R-:W-:Y:S01]  /*33360*/  LOP3.LUT P6, RZ, R22, 0x100, RZ, 0xc0, !PT ;  /* 0x0000010016ff7812 */ /* 0x000fe200078cc0ff */
[----:B------:R-:W1:Y:S03]  /*33370*/  SHFL.IDX PT, R3, R8, 0x2, 0x181f ;  /* 0x00581f0008037f89 */ /* 0x000e6600000e0000 */
[----:B------:R-:W-:Y:S01]  /*33380*/  ISETP.LT.OR P6, PT, R27, 0x11, P6 ;  /* 0x000000111b00780c */ /* 0x000fe200037c1670 */
[----:B------:R-:W2:-:S12]  /*33390*/  SHFL.IDX PT, R8, R8, 0x3, 0x181f ;  /* 0x00781f0008087f89 */ /* 0x000e9800000e0000 */
        /* <DEDUP_REMOVED lines=15> */
[----:B------:R-:W-:Y:S01]  /*33490*/  LDGSTS.E.BYPASS.LTC128B.128 [R4+0xec00], desc[UR46][R6.64+0x380], !P6 ;  /* 0x0ec0038006047fae */ /* 0x000fe2000f101d6e */
        /* <DEDUP_REMOVED lines=20> */
[----:B0-2---:R0:W1:Y:S02]  /*335e0*/  SHFL.IDX PT, R2, R5, 0x3, 0x181f ;  /* 0x00781f0005027f89 */ /* 0x00506400000e0000 */
.L_x_3920:
        /* <DEDUP_REMOVED lines=34> */
.L_x_3782:
        /* <DEDUP_REMOVED lines=11> */
.L_x_3783:
        /* <DEDUP_REMOVED lines=11> */
.L_x_3798:
[----:B-1----:R-:W1:Y:S01]  /*33970*/  S2R R2, SR_TID.X ;  /* 0x0000000000027919 */ /* 0x002e620000002100 */
[----:B0-----:R-:W0:Y:S01]  /*33980*/  LDC R5, c[0x0][0x430] ;  /* 0x00010c00ff057b82 */ /* 0x001e220000000800 */
[----:B------:R-:W-:Y:S01]  /*33990*/  IMAD R4, R7, 0x40, R34 ;  /* 0x0000004007047824 */ /* 0x000fe200078e0222 */
[----:B--2---:R-:W2:Y:S01]  /*339a0*/  S2R R3, SR_TID.X ;  /* 0x0000000000037919 */ /* 0x004ea20000002100 */
[----:B------:R-:W-:Y:S02]  /*339b0*/  IMAD.U32 R10, RZ, RZ, UR40 ;  /* 0x00000028ff0a7e24 */ /* 0x000fe4000f8e00ff */
[----:B------:R-:W-:Y:S01]  /*339c0*/  VIADD R25, R25, 0x1 ;  /* 0x0000000119197836 */ /* 0x000fe20000000000 */
        /* <DEDUP_REMOVED lines=36> */
.L_x_3786:
[----:B------:R-:W-:Y:S01]  /*33c10*/  IMAD R6, R25, 0x8, R23 ;  /* 0x0000000819067824 */ /* 0x000fe200078e0217 */
[----:B------:R-:W-:Y:S01]  /*33c20*/  SHF.L.U32 R21, R28, 0x1f, RZ ;  /* 0x0000001f1c157819 */ /* 0x000fe200000006ff */
[----:B------:R-:W-:Y:S01]  /*33c30*/  BSSY B1, `(.L_x_3787) ;  /* 0x0000004000017945 */ /* 0x000fe20003800000 */
[----:B------:R-:W-:Y:S02]  /*33c40*/  SHF.R.S32.HI R9, RZ, 0x1f, R5 ;  /* 0x0000001fff097819 */ /* 0x000fe40000011405 */
[----:B------:R-:W0:Y:S02]  /*33c50*/  SYNCS.PHASECHK.TRANS64.TRYWAIT P0, [R6+URZ+0x38840], R21 ;  /* 0x03884015060075a7 */ /* 0x000e24000800017f */
[----:B0-----:R-:W-:Y:S05]  /*33c60*/  @!P0 BRA `(.L_x_3788) ;  /* 0x0000004c00f08947 */ /* 0x001fea0003800000 */
.L_x_3921:
[----:B------:R-:W-:Y:S05]  /*33c70*/  BSYNC B1 ;  /* 0x0000000000017941 */ /* 0x000fea0003800000 */
.L_x_3787:
        /* <DEDUP_REMOVED lines=42> */
.L_x_3931:
        /* <DEDUP_REMOVED lines=8> */
.L_x_3790:
        /* <DEDUP_REMOVED lines=11> */
.L_x_3791:
[----:B------:R2:W-:Y:S01]  /*34050*/  SYNCS.ARRIVE.TRANS64.A1T0 RZ, [R6+URZ+0x38830], RZ ;  /* 0x038830ff06ff79a7 */ /* 0x0005e2000810003f */
[----:B------:R-:W-:Y:S05]  /*34060*/  @!P2 BRA `(.L_x_3792) ;  /* 0x000000000004a947 */ /* 0x000fea0003800000 */
[----:B------:R-:W-:Y:S01]  /*34070*/  BPT.TRAP 0x1 ;  /* 0x000000040000795c */ /* 0x000fe20000300000 */
.L_x_3792:
[----:B------:R-:W3:Y:S01]  /*34080*/  SYNCS.PHASECHK.TRANS64.TRYWAIT P0, [R6+URZ+0x38860], R21 ;  /* 0x03886015060075a7 */ /* 0x000ee2000800017f */
[----:B------:R-:W-:Y:S04]  /*34090*/  BSSY B1, `(.L_x_3793) ;  /* 0x0000002000017945 */ /* 0x000fe80003800000 */
[----:B---3--:R-:W-:Y:S05]  /*340a0*/  @!P0 BRA `(.L_x_3794) ;  /* 0x0000005000108947 */ /* 0x008fea0003800000 */
.L_x_3932:
[----:B------:R-:W-:Y:S05]  /*340b0*/  BSYNC B1 ;  /* 0x0000000000017941 */ /* 0x000fea0003800000 */
.L_x_3793:
        /* <DEDUP_REMOVED lines=81> */
.L_x_3942:
        /* <DEDUP_REMOVED lines=25> */
.L_x_3796:
        /* <DEDUP_REMOVED lines=11> */
.L_x_3797:
[----:B------:R1:W-:Y:S01]  /*34810*/  SYNCS.ARRIVE.TRANS64.A1T0 RZ, [R6+URZ+0x38850], RZ ;  /* 0x038850ff06ff79a7 */ /* 0x0003e2000810003f */
[----:B------:R-:W-:Y:S05]  /*34820*/  @P3 BRA `(.L_x_3798) ;  /* 0xfffffff000503947 */ /* 0x000fea000383ffff */
.L_x_3785:
[----:B------:R-:W-:Y:S05]  /*34830*/  BSYNC B0 ;  /* 0x0000000000007941 */ /* 0x000fea0003800000 */
.L_x_3784:
        /* <DEDUP_REMOVED lines=21> */
.L_x_3800:
[----:B------:R-:W-:Y:S05]  /*34990*/  BSYNC B0 ;  /* 0x0000000000007941 */ /* 0x000fea0003800000 */
.L_x_3799:
[----:B------:R-:W-:-:S07]  /*349a0*/  SEL R25, R25, RZ, P0 ;  /* 0x000000ff19197207 */ /* 0x000fce0000000000 */
.L_x_3753:
[----:B------:R-:W-:Y:S05]  /*349b0*/  BSYNC B7 ;  /* 0x0000000000077941 */ /* 0x000fea0003800000 */
.L_x_3751:
        /* <DEDUP_REMOVED lines=11> */
.L_x_3801:
        /* <DEDUP_REMOVED lines=24> */
[----:B-123--:R-:W-:Y:S02]  /*34bf0*/  IMAD.IADD R6, R4, 0x1, R5 ;  /* 0x0000000104067824 */ /* 0x00efe400078e0205 */
        /* <DEDUP_REMOVED lines=11> */
.L_x_3952:
[----:B------:R-:W-:Y:S02]  /*34cb0*/  ULDC UR4, c[0x0][0xd38] ;  /* 0x00034e0000047ab9 */ /* 0x000fe40000000800 */
[----:B------:R-:W-:-:S04]  /*34cc0*/  IMAD.U32 R4, RZ, RZ, UR4 ;  /* 0x00000004ff047e24 */ /* 0x000fc8000f8e00ff */
[----:B-1----:R-:W-:-:S04]  /*34cd0*/  IMAD R14, R14, R4, RZ ;  /* 0x000000040e0e7224 */ /* 0x002fc800078e02ff */
[----:B------:R-:W-:-:S05]  /*34ce0*/  IMAD.IADD R5, R5, 0x1, R14 ;  /* 0x0000000105057824 */ /* 0x000fca00078e020e */
[----:B------:R-:W-:-:S13]  /*34cf0*/  ISETP.GT.AND P6, PT, R5, R0, PT ;  /* 0x000000000500720c */ /* 0x000fda0003fc4270 */
[----:B------:R-:W-:Y:S05]  /*34d00*/  @P6 BRA `(.L_x_3804) ;  /* 0x00000000009c6947 */ /* 0x000fea0003800000 */
.L_x_3809:
[----:B------:R-:W1:Y:S01]  /*34d10*/  LDC R2, c[0x0][0xd3c] ;  /* 0x00034f00ff027b82 */ /* 0x000e620000000800 */
[----:B------:R-:W-:-:S05]  /*34d20*/  VIADD R19, R19, 0x1f ;  /* 0x0000001f13137836 */ /* 0x000fca0000000000 */
[----:B-1----:R-:W-:-:S13]  /*34d30*/  ISETP.GE.AND P6, PT, R19, R2, PT ;  /* 0x000000021300720c */ /* 0x002fda0003fc6270 */
        /* <DEDUP_REMOVED lines=11> */
.L_x_3807:
[----:B------:R-:W-:Y:S05]  /*34df0*/  BSYNC B0 ;  /* 0x0000000000007941 */ /* 0x000fea0003800000 */
.L_x_3806:
[----:B------:R-:W-:-:S03]  /*34e00*/  UMOV UR4, 0xffffffff ;  /* 0xffffffff00047882 */ /* 0x000fc60000000000 */
[----:B------:R-:W-:Y:S05]  /*34e10*/  BRA.DIV UR4, `(.L_x_3808) ;  /* 0x0000004e04c87947 */ /* 0x000fea000b800000 */
[----:B-----5:R-:W1:Y:S02]  /*34e20*/  SHFL.UP PT, R14, R17, 0x1, RZ ;  /* 0x04200000110e7989 */ /* 0x020e6400000e00ff */
[----:B-1----:R-:W-:-:S05]  /*34e30*/  SEL R14, R14, RZ, P1 ;  /* 0x000000ff0e0e7207 */ /* 0x002fca0000800000 */
        /* <DEDUP_REMOVED lines=14> */
.L_x_3960:
[----:B------:R-:W-:Y:S02]  /*34f20*/  ULDC UR4, c[0x0][0xd38] ;  /* 0x00034e0000047ab9 */ /* 0x000fe40000000800 */
[----:B------:R-:W-:-:S04]  /*34f30*/  IMAD.U32 R4, RZ, RZ, UR4 ;  /* 0x00000004ff047e24 */ /* 0x000fc8000f8e00ff */
[----:B-1----:R-:W-:-:S04]  /*34f40*/  IMAD R14, R14, R4, RZ ;  /* 0x000000040e0e7224 */ /* 0x002fc800078e02ff */
[----:B------:R-:W-:-:S05]  /*34f50*/  IMAD.IADD R5, R14, 0x1, R5 ;  /* 0x000000010e057824 */ /* 0x000fca00078e0205 */
[----:B------:R-:W-:-:S13]  /*34f60*/  ISETP.GT.AND P6, PT, R5, R0, PT ;  /* 0x000000000500720c */ /* 0x000fda0003fc4270 */
[----:B------:R-:W-:Y:S05]  /*34f70*/  @!P6 BRA `(.L_x_3809) ;  /* 0xfffffffc0064e947 */ /* 0x000fea000383ffff */
.L_x_3804:
        /* <DEDUP_REMOVED lines=8> */
.L_x_3964:
[----:B------:R-:W-:Y:S01]  /*35000*/  ISETP.NE.AND P0, PT, R2, RZ, PT ;  /* 0x000000ff0200720c */ /* 0x000fe20003f05270 */
[----:B------:R-:W-:-:S12]  /*35010*/  IMAD.MOV.U32 R14, RZ, RZ, RZ ;  /* 0x000000ffff0e7224 */ /* 0x000fd800078e00ff */
[----:B------:R-:W-:Y:S05]  /*35020*/  @!P0 BRA `(.L_x_3811) ;  /* 0x0000000000108947 */ /* 0x000fea0003800000 */
[----:B------:R-:W-:Y:S01]  /*35030*/  UMOV UR4, 0xffffffff ;  /* 0xffffffff00047882 */ /* 0x000fe20000000000 */
[----:B------:R-:W-:Y:S02]  /*35040*/  VIADD R12, R6, 0xffffffff ;  /* 0xffffffff060c7836 */ /* 0x000fe40000000000 */
[----:B------:R-:W-:Y:S05]  /*35050*/  BRA.DIV UR4, `(.L_x_3812) ;  /* 0x00000052043c7947 */ /* 0x000fea000b800000 */
[----:B------:R3:W4:Y:S02]  /*35060*/  SHFL.IDX PT, R14, R3, R12, 0x1f ;  /* 0x00001f0c030e7589 */ /* 0x00072400000e0000 */
.L_x_3811:
[----:B0--3--:R-:W0:Y:S01]  /*35070*/  LDC.64 R2, c[0x0][0xd90] ;  /* 0x00036400ff027b82 */ /* 0x009e220000000a00 */
[----:B------:R-:W-:-:S04]  /*35080*/  IMAD.IADD R19, R6, 0x1, R19 ;  /* 0x0000000106137824 */ /* 0x000fc800078e0213 */
[----:B0-----:R-:W-:-:S05]  /*35090*/  IMAD.WIDE R2, R19, 0x4, R2 ;  /* 0x0000000413027825 */ /* 0x001fca00078e0202 */
[----:B-1----:R0:W2:Y:S01]  /*350a0*/  LDG.E R6, desc[UR46][R2.64] ;  /* 0x0000002e02067981 */ /* 0x0020a2000c1e1900 */
[----:B----4-:R-:W-:-:S04]  /*350b0*/  IMAD R16, R14, R4, R16 ;  /* 0x000000040e107224 */ /* 0x010fc800078e0210 */
[----:B------:R-:W-:Y:S02]  /*350c0*/  IMAD.IADD R0, R0, 0x1, -R16 ;  /* 0x0000000100007824 */ /* 0x000fe400078e0a10 */
[----:B0-----:R-:W-:Y:S02]  /*350d0*/  IMAD.MOV.U32 R2, RZ, RZ, RZ ;  /* 0x000000ffff027224 */ /* 0x001fe400078e00ff */
[----:B--2---:R-:W-:-:S05]  /*350e0*/  IMAD R5, R17, R6, RZ ;  /* 0x0000000611057224 */ /* 0x004fca00078e02ff */
        /* <DEDUP_REMOVED lines=33> */
[----:B------:R0:W1:Y:S02]  /*35300*/  F2I.FTZ.U32.TRUNC.NTZ R3, R2 ;  /* 0x0000000200037305 */ /* 0x000064000021f000 */
[----:B0-----:R-:W-:Y:S02]  /*35310*/  IMAD.MOV.U32 R2, RZ, RZ, RZ ;  /* 0x000000ffff027224 */ /* 0x001fe400078e00ff */
[----:B-1----:R-:W-:-:S04]  /*35320*/  IMAD.MOV R5, RZ, RZ, -R3 ;  /* 0x000000ffff057224 */ /* 0x002fc800078e0a03 */
        /* <DEDUP_REMOVED lines=22> */
.L_x_3805:
[----:B------:R-:W-:Y:S01]  /*35490*/  UMOV UR4, URZ ;  /* 0x0000003f00047c82 */ /* 0x000fe20008000000 */
[----:B------:R-:W-:Y:S01]  /*354a0*/  UMOV UR5, URZ ;  /* 0x0000003f00057c82 */ /* 0x000fe20008000000 */
[----:B------:R-:W-:Y:S01]  /*354b0*/  ULDC UR6, c[0x0][0xd3c] ;  /* 0x00034f0000067ab9 */ /* 0x000fe20000000800 */
[----:B------:R-:W-:Y:S02]  /*354c0*/  IMAD.MOV.U32 R16, RZ, RZ, R0 ;  /* 0x000000ffff107224 */ /* 0x000fe400078e0000 */
[----:B------:R-:W-:Y:S02]  /*354d0*/  IMAD.U32 R17, RZ, RZ, UR4 ;  /* 0x00000004ff117e24 */ /* 0x000fe4000f8e00ff */
[----:B------:R-:W-:Y:S02]  /*354e0*/  IMAD.U32 R18, RZ, RZ, UR5 ;  /* 0x00000005ff127e24 */ /* 0x000fe4000f8e00ff */
[----:B------:R-:W-:-:S07]  /*354f0*/  IMAD.U32 R19, RZ, RZ, UR6 ;  /* 0x00000006ff137e24 */ /* 0x000fce000f8e00ff */
.L_x_3813:
        /* <DEDUP_REMOVED lines=10> */
.L_x_3802:
[----:B------:R-:W-:Y:S02]  /*355a0*/  ULDC UR4, c[0x0][0xd3c] ;  /* 0x00034f0000047ab9 */ /* 0x000fe40000000800 */
[----:B0-----:R-:W-:-:S13]  /*355b0*/  ISETP.GE.AND P0, PT, R19, UR4, PT ;  /* 0x0000000413007c0c */ /* 0x001fda000bf06270 */
[----:B------:R-:W-:Y:S05]  /*355c0*/  @!P0 BRA `(.L_x_3814) ;  /* 0xffffff8400648947 */ /* 0x000fea000383ffff */
[----:B------:R-:W-:Y:S05]  /*355d0*/  BSYNC B8 ;  /* 0x0000000000087941 */ /* 0x000fea0003800000 */
.L_x_3685:
[----:B0-----:R-:W5:Y:S01]  /*355e0*/  LDL.LU R0, [R1+0x438] ;  /* 0x0004380001007983 */ /* 0x001f620000300800 */
        /* <DEDUP_REMOVED lines=11> */
.L_x_3967:
[----:B------:R-:W-:Y:S05]  /*356a0*/  BSYNC B0 ;  /* 0x0000000000007941 */ /* 0x000fea0003800000 */
.L_x_3815:
[----:B------:R-:W-:-:S03]  /*356b0*/  UMOV UR4, 0xffffffff ;  /* 0xffffffff00047882 */ /* 0x000fc60000000000 */
[----:B------:R-:W-:Y:S05]  /*356c0*/  BRA.DIV UR4, `(.L_x_3817) ;  /* 0x0000004a04d87947 */ /* 0x000fea000b800000 */
[----:B------:R-:W0:Y:S02]  /*356d0*/  S2R R0, SR_TID.X ;  /* 0x0000000000007919 */ /* 0x000e240000002100 */
[----:B0-----:R-:W-:-:S04]  /*356e0*/  SHF.R.U32.HI R0, RZ, 0x5, R0 ;  /* 0x00000005ff007819 */ /* 0x001fc80000011600 */
[----:B------:R-:W-:-:S05]  /*356f0*/  LOP3.LUT R0, R0, 0x3, RZ, 0xc0, !PT ;  /* 0x0000000300007812 */ /* 0x000fca00078ec0ff */
[----:B------:R0:W0:Y:S02]  /*35700*/  SHFL.IDX PT, R14, R0, RZ, 0x1f ;  /* 0x00001fff000e7589 */ /* 0x00002400000e0000 */
.L_x_3970:
[----:B0-----:R-:W-:-:S13]  /*35710*/  ISETP.NE.AND P0, PT, R14, RZ, PT ;  /* 0x000000ff0e00720c */ /* 0x001fda0003f05270 */
[----:B------:R-:W-:Y:S05]  /*35720*/  @P0 BRA `(.L_x_3454) ;  /* 0x0000000000880947 */ /* 0x000fea0003800000 */
[----:B------:R-:W-:-:S03]  /*35730*/  UMOV UR4, 0xffffffff ;  /* 0xffffffff00047882 */ /* 0x000fc60000000000 */
[----:B------:R-:W-:Y:S05]  /*35740*/  BRA.DIV UR4, `(.L_x_3818) ;  /* 0x0000004a04ec7947 */ /* 0x000fea000b800000 */
[----:B------:R-:W-:-:S13]  /*35750*/  ELECT P6, URZ, PT ;  /* 0x00000000003f782f */ /* 0x000fda00038c0000 */
.L_x_3973:
[----:B------:R-:W-:Y:S05]  /*35760*/  @!P6 BRA `(.L_x_3454) ;  /* 0x000000000078e947 */ /* 0x000fea0003800000 */
[----:B------:R-:W-:-:S06]  /*35770*/  ULOP3.LUT UR4, UR36, 0x2, URZ, 0xfc, !UPT ;  /* 0x0000000224047892 */ /* 0x000fcc000f8efc3f */
[----:B------:R-:W-:-:S05]  /*35780*/  IMAD.U32 R0, RZ, RZ, UR4 ;  /* 0x00000004ff007e24 */ /* 0x000fca000f8e00ff */
[----:B------:R-:W-:-:S13]  /*35790*/  ISETP.NE.AND P0, PT, R0, 0x3, PT ;  /* 0x000000030000780c */ /* 0x000fda0003f05270 */
[----:B------:R-:W-:Y:S05]  /*357a0*/  @!P0 BRA `(.L_x_3819) ;  /* 0x0000000000048947 */ /* 0x000fea0003800000 */
[----:B------:R-:W-:Y:S01]  /*357b0*/  BPT.TRAP 0x1 ;  /* 0x000000040000795c */ /* 0x000fe20000300000 */
.L_x_3819:
[C---:B------:R-:W-:Y:S01]  /*357c0*/  IMAD R5, R25.reuse, 0x8, R4 ;  /* 0x0000000819057824 */ /* 0x040fe200078e0204 */
[----:B------:R-:W-:Y:S01]  /*357d0*/  SHF.L.U32 R0, R28, 0x1f, RZ ;  /* 0x0000001f1c007819 */ /* 0x000fe200000006ff */
[----:B------:R-:W-:-:S03]  /*357e0*/  VIADD R25, R25, 0x1 ;  /* 0x0000000119197836 */ /* 0x000fc60000000000 */
[----:B------:R-:W0:Y:S02]  /*357f0*/  SYNCS.PHASECHK.TRANS64.TRYWAIT P1, [R5+URZ+0x38840], R0 ;  /* 0x03884000050075a7 */ /* 0x000e24000802017f */
[----:B------:R-:W-:-:S04]  /*35800*/  ISETP.NE.AND P2, PT, R25, 0x2, PT ;  /* 0x000000021900780c */ /* 0x000fc80003f45270 */
[----:B------:R-:W-:Y:S01]  /*35810*/  SEL R3, RZ, 0x1, P2 ;  /* 0x00000001ff037807 */ /* 0x000fe20001000000 */
[----:B0-----:R-:W-:Y:S08]  /*35820*/  @!P1 BRA `(.L_x_3820) ;  /* 0x0000004800d49947 */ /* 0x001ff00003800000 */
.L_x_3974:
[----:B------:R-:W-:Y:S02]  /*35830*/  SEL R25, R25, RZ, P2 ;  /* 0x000000ff19197207 */ /* 0x000fe40001000000 */
[----:B------:R-:W-:Y:S01]  /*35840*/  LOP3.LUT R2, R28, R3, RZ, 0x3c, !PT ;  /* 0x000000031c027212 */ /* 0x000fe200078e3cff */
[----:B------:R-:W-:Y:S06]  /*35850*/  @!P0 BRA `(.L_x_3821) ;  /* 0x0000000000048947 */ /* 0x000fec0003800000 */
[----:B------:R-:W-:Y:S01]  /*35860*/  BPT.TRAP 0x1 ;  /* 0x000000040000795c */ /* 0x000fe20000300000 */
.L_x_3821:
[----:B------:R-:W-:Y:S01]  /*35870*/  IMAD R25, R25, 0x8, R4 ;  /* 0x0000000819197824 */ /* 0x000fe200078e0204 */
[----:B------:R-:W-:-:S04]  /*35880*/  SHF.L.U32 R2, R2, 0x1f, RZ ;  /* 0x0000001f02027819 */ /* 0x000fc800000006ff */
[----:B------:R-:W0:Y:S02]  /*35890*/  SYNCS.PHASECHK.TRANS64.TRYWAIT P1, [R25+URZ+0x38840], R2 ;  /* 0x03884002190075a7 */ /* 0x000e24000802017f */
[----:B0-----:R-:W-:Y:S05]  /*358a0*/  @!P1 BRA `(.L_x_3822) ;  /* 0x0000004800c89947 */ /* 0x001fea0003800000 */
.L_x_3975:
[----:B------:R-:W-:Y:S05]  /*358b0*/  @!P0 BRA `(.L_x_3823) ;  /* 0x0000000000048947 */ /* 0x000fea0003800000 */
[----:B------:R-:W-:Y:S01]  /*358c0*/  BPT.TRAP 0x1 ;  /* 0x000000040000795c */ /* 0x000fe20000300000 */
.L_x_3823:
[----:B------:R-:W0:Y:S02]  /*358d0*/  SYNCS.PHASECHK.TRANS64.TRYWAIT P1, [R5+URZ+0x38860], R0 ;  /* 0x03886000050075a7 */ /* 0x000e24000802017f */
[----:B0-----:R-:W-:Y:S05]  /*358e0*/  @!P1 BRA `(.L_x_3824) ;  /* 0x0000004800cc9947 */ /* 0x001fea0003800000 */
.L_x_3976:
[----:B------:R-:W-:Y:S05]  /*358f0*/  @!P0 BRA `(.L_x_3825) ;  /* 0x0000000000048947 */ /* 0x000fea0003800000 */
[----:B------:R-:W-:Y:S01]  /*35900*/  BPT.TRAP 0x1 ;  /* 0x000000040000795c */ /* 0x000fe20000300000 */
.L_x_3825:
[----:B------:R0:W0:Y:S02]  /*35910*/  SYNCS.PHASECHK.TRANS64.TRYWAIT P0, [R25+URZ+0x38860], R2 ;  /* 0x03886002190075a7 */ /* 0x000024000800017f */
[----:B0-----:R-:W-:Y:S05]  /*35920*/  @!P0 NANOSLEEP.SYNCS 0x989680 ;  /* 0x009896800000895d */ /* 0x001fea0003900000 */
[----:B------:R-:W0:Y:S02]  /*35930*/  @!P0 SYNCS.PHASECHK.TRANS64 P0, [R25+URZ+0x38860], R2 ;  /* 0x03886002190085a7 */ /* 0x000e24000800007f */
[----:B0-----:R-:W-:Y:S05]  /*35940*/  @!P0 BRA `(.L_x_3825) ;  /* 0xfffffffc00f08947 */ /* 0x001fea000383ffff */
.L_x_3454:
[----:B------:R-:W-:Y:S05]  /*35950*/  BSYNC B9 ;  /* 0x0000000000097941 */ /* 0x000fea0003800000 */
.L_x_3451:
[----:B------:R-:W-:Y:S05]  /*35960*/  EXIT ;  /* 0x000000000000794d */ /* 0x000fea0003800000 */
.L_x_3478:
[----:B0-----:R0:W1:Y:S02]  /*35970*/  SYNCS.PHASECHK.TRANS64.TRYWAIT P5, [R61+URZ+0x38890], R68 ;  /* 0x038890443d0075a7 */ /* 0x00106400080a017f */
[----:B-1----:R-:W-:Y:S05]  /*35980*/  @!P5 NANOSLEEP.SYNCS 0x989680 ;  /* 0x009896800000d95d */ /* 0x002fea0003900000 */
[----:B------:R-:W1:Y:S02]  /*35990*/  @!P5 SYNCS.PHASECHK.TRANS64 P5, [R61+URZ+0x38890], R68 ;  /* 0x038890443d00d5a7 */ /* 0x000e6400080a007f */
[----:B-1----:R-:W-:Y:S05]  /*359a0*/  @!P5 BRA `(.L_x_3478) ;  /* 0xfffffffc00f0d947 */ /* 0x002fea000383ffff */
[----:B------:R-:W-:Y:S05]  /*359b0*/  BRA `(.L_x_3826) ;  /* 0xfffffcd000d47947 */ /* 0x000fea000383ffff */
.L_x_3479:
        /* <DEDUP_REMOVED lines=8> */
.L_x_3828:
[----:B------:R-:W-:Y:S05]  /*35a40*/  BSYNC B1 ;  /* 0x0000000000017941 */ /* 0x000fea0003800000 */
.L_x_3827:
        /* <DEDUP_REMOVED lines=8> */
.L_x_3829:
[----:B------:R-:W-:Y:S05]  /*35ad0*/  BRA `(.L_x_3830) ;  /* 0xfffffcd000a07947 */ /* 0x000fea000383ffff */
.L_x_3489:
[----:B0-----:R0:W1:Y:S02]  /*35ae0*/  SYNCS.PHASECHK.TRANS64.TRYWAIT P5, [R61+URZ+0x38890], R68 ;  /* 0x038890443d0075a7 */ /* 0x00106400080a017f */
[----:B-1----:R-:W-:Y:S05]  /*35af0*/  @!P5 NANOSLEEP.SYNCS 0x989680 ;  /* 0x009896800000d95d */ /* 0x002fea0003900000 */
[----:B------:R-:W1:Y:S02]  /*35b00*/  @!P5 SYNCS.PHASECHK.TRANS64 P5, [R61+URZ+0x38890], R68 ;  /* 0x038890443d00d5a7 */ /* 0x000e6400080a007f */
[----:B-1----:R-:W-:Y:S05]  /*35b10*/  @!P5 BRA `(.L_x_3489) ;  /* 0xfffffffc00f0d947 */ /* 0x002fea000383ffff */
[----:B------:R-:W-:Y:S05]  /*35b20*/  BRA `(.L_x_3831) ;  /* 0xfffffcd800f87947 */ /* 0x000fea000383ffff */
.L_x_3490:
        /* <DEDUP_REMOVED lines=8> */
.L_x_3833:
[----:B------:R-:W-:Y:S05]  /*35bb0*/  BSYNC B1 ;  /* 0x0000000000017941 */ /* 0x000fea0003800000 */
.L_x_3832:
        /* <DEDUP_REMOVED lines=8> */
.L_x_3834:
[----:B------:R-:W-:Y:S01]  /*35c40*/  IMAD.MOV.U32 R64, RZ, RZ, R14 ;  /* 0x000000ffff407224 */ /* 0x000fe200078e000e */
[----:B------:R-:W-:Y:S06]  /*35c50*/  BRA `(.L_x_3835) ;  /* 0xfffffcd800c07947 */ /* 0x000fec000383ffff */
.L_x_3495:
[----:B0-----:R0:W1:Y:S02]  /*35c60*/  SYNCS.PHASECHK.TRANS64.TRYWAIT P0, [R61+URZ+0x38890], R68 ;  /* 0x038890443d0075a7 */ /* 0x001064000800017f */
[----:B-1----:R-:W-:Y:S05]  /*35c70*/  @!P0 NANOSLEEP.SYNCS 0x989680 ;  /* 0x009896800000895d */ /* 0x002fea0003900000 */
[----:B------:R-:W1:Y:S02]  /*35c80*/  @!P0 SYNCS.PHASECHK.TRANS64 P0, [R61+URZ+0x38890], R68 ;  /* 0x038890443d0085a7 */ /* 0x000e64000800007f */
[----:B-1----:R-:W-:Y:S05]  /*35c90*/  @!P0 BRA `(.L_x_3495) ;  /* 0xfffffffc00f08947 */ /* 0x002fea000383ffff */
[----:B------:R-:W-:Y:S05]  /*35ca0*/  BRA `(.L_x_3836) ;  /* 0xfffffce000a07947 */ /* 0x000fea000383ffff */
.L_x_3496:
[----:B------:R-:W-:Y:S01]  /*35cb0*/  BSSY B1, `(.L_x_3837) ;  /* 0x0000007000017945 */ /* 0x000fe20003800000 */
[----:B------:R-:W-:Y:S02]  /*35cc0*/  IMAD.MOV.U32 R12, RZ, RZ, RZ ;  /* 0x000000ffff0c7224 */ /* 0x000fe400078e00ff */
[----:B------:R-:W-:Y:S02]  /*35cd0*/  IMAD.MOV.U32 R11, RZ, RZ, 0x1c1f ;  /* 0x00001c1fff0b7424 */ /* 0x000fe400078e00ff */
[----:B------:R-:W-:-:S07]  /*35ce0*/  IMAD.MOV.U32 R15, RZ, RZ, -0x1 ;  /* 0xffffffffff0f7424 */ /* 0x000fce00078e00ff */
[----:B0-----:R-:W-:Y:S05]  /*35cf0*/  WARPSYNC.COLLECTIVE R15, `(.L_x_3838) ;  /* 0x000000000f087348 */ /* 0x001fea0003c00000 */
[----:B------:R1:W2:Y:S02]  /*35d00*/  SHFL.IDX P6, R14, R13, R12, R11 ;  /* 0x0000000c0d0e7389 */ /* 0x0002a400000c000b */
[----:B012---:R-:W-:Y:S01]  /*35d10*/  ENDCOLLECTIVE ;  /* 0x000000000000791b */ /* 0x007fe20003800000 */
.L_x_3838:
[----:B------:R-:W-:Y:S05]  /*35d20*/  BSYNC B1 ;  /* 0x0000000000017941 */ /* 0x000fea0003800000 */
.L_x_3837:
        /* <DEDUP_REMOVED lines=8> */
.L_x_3839:
[----:B------:R-:W-:Y:S05]  /*35db0*/  BRA `(.L_x_3840) ;  /* 0xfffffce000c87947 */ /* 0x000fea000383ffff */
.L_x_3499:
[----:B-1----:R1:W4:Y:S02]  /*35dc0*/  SYNCS.PHASECHK.TRANS64.TRYWAIT P5, [R61+URZ+0x388b0], R68 ;  /* 0x0388b0443d0075a7 */ /* 0x00232400080a017f */
[----:B----4-:R-:W-:Y:S05]  /*35dd0*/  @!P5 NANOSLEEP.SYNCS 0x989680 ;  /* 0x009896800000d95d */ /* 0x010fea0003900000 */
[----:B------:R-:W4:Y:S02]  /*35de0*/  @!P5 SYNCS.PHASECHK.TRANS64 P5, [R61+URZ+0x388b0], R68 ;  /* 0x0388b0443d00d5a7 */ /* 0x000f2400080a007f */
[----:B----4-:R-:W-:Y:S05]  /*35df0*/  @!P5 BRA `(.L_x_3499) ;  /* 0xfffffffc00f0d947 */ /* 0x010fea000383ffff */
[----:B------:R-:W-:Y:S05]  /*35e00*/  BRA `(.L_x_3841) ;  /* 0xfffffce400507947 */ /* 0x000fea000383ffff */
.L_x_3541:
        /* <DEDUP_REMOVED lines=8> */
.L_x_3843:
[----:B------:R-:W-:Y:S05]  /*35e90*/  BSYNC B1 ;  /* 0x0000000000017941 */ /* 0x000fea0003800000 */
.L_x_3842:
        /* <DEDUP_REMOVED lines=8> */
.L_x_3844:
[----:B------:R-:W-:Y:S02]  /*35f20*/  IMAD.MOV.U32 R13, RZ, RZ, R68 ;  /* 0x000000ffff0d7224 */ /* 0x000fe400078e0044 */
[----:B------:R-:W-:-:S07]  /*35f30*/  IMAD.MOV.U32 R6, RZ, RZ, R14 ;  /* 0x000000ffff067224 */ /* 0x000fce00078e000e */
[----:B------:R-:W-:Y:S05]  /*35f40*/  WARPSYNC.COLLECTIVE R15, `(.L_x_3845) ;  /* 0x000000000f087348 */ /* 0x000fea0003c00000 */
[----:B------:R0:W1:Y:S02]  /*35f50*/  SHFL.IDX P6, R14, R13, R12, R11 ;  /* 0x0000000c0d0e7389 */ /* 0x00006400000c000b */
[----:B01----:R-:W-:Y:S01]  /*35f60*/  ENDCOLLECTIVE ;  /* 0x000000000000791b */ /* 0x003fe20003800000 */
.L_x_3845:
[----:B------:R-:W-:Y:S02]  /*35f70*/  IMAD.MOV.U32 R13, RZ, RZ, R65 ;  /* 0x000000ffff0d7224 */ /* 0x000fe400078e0041 */
[----:B------:R-:W-:-:S07]  /*35f80*/  IMAD.MOV.U32 R7, RZ, RZ, R14 ;  /* 0x000000ffff077224 */ /* 0x000fce00078e000e */
[----:B------:R-:W-:Y:S05]  /*35f90*/  WARPSYNC.COLLECTIVE R15, `(.L_x_3846) ;  /* 0x000000000f087348 */ /* 0x000fea0003c00000 */
[----:B------:R0:W1:Y:S02]  /*35fa0*/  SHFL.IDX P6, R14, R13, R12, R11 ;  /* 0x0000000c0d0e7389 */ /* 0x00006400000c000b */
[----:B01----:R-:W-:Y:S01]  /*35fb0*/  ENDCOLLECTIVE ;  /* 0x000000000000791b */ /* 0x003fe20003800000 */
.L_x_3846:
[----:B------:R-:W-:Y:S01]  /*35fc0*/  IMAD.MOV.U32 R8, RZ, RZ, R14 ;  /* 0x000000ffff087224 */ /* 0x000fe200078e000e */
[----:B------:R-:W-:Y:S06]  /*35fd0*/  BRA `(.L_x_3847) ;  /* 0xfffffd8400e87947 */ /* 0x000fec000383ffff */
.L_x_3544:
[----:B------:R-:W-:Y:S01]  /*35fe0*/  BSSY B1, `(.L_x_3848) ;  /* 0x0000008000017945 */ /* 0x000fe20003800000 */
[----:B------:R-:W-:Y:S02]  /*35ff0*/  IMAD.MOV.U32 R13, RZ, RZ, R36 ;  /* 0x000000ffff0d7224 */ /* 0x000fe400078e0024 */
[----:B------:R-:W-:Y:S02]  /*36000*/  IMAD.MOV.U32 R12, RZ, RZ, 0x1 ;  /* 0x00000001ff0c7424 */ /* 0x000fe400078e00ff */
[----:B------:R-:W-:Y:S02]  /*36010*/  IMAD.MOV.U32 R11, RZ, RZ, 0x1c1f ;  /* 0x00001c1fff0b7424 */ /* 0x000fe400078e00ff */
[----:B------:R-:W-:-:S07]  /*36020*/  IMAD.MOV.U32 R15, RZ, RZ, -0x1 ;  /* 0xffffffffff0f7424 */ /* 0x000fce00078e00ff */
[----:B0--34-:R-:W-:Y:S05]  /*36030*/  WARPSYNC.COLLECTIVE R15, `(.L_x_3849) ;  /* 0x000000000f087348 */ /* 0x019fea0003c00000 */
[----:B------:R1:W2:Y:S02]  /*36040*/  SHFL.IDX P6, R14, R13, R12, R11 ;  /* 0x0000000c0d0e7389 */ /* 0x0002a400000c000b */
[----:B01234-:R-:W-:Y:S01]  /*36050*/  ENDCOLLECTIVE ;  /* 0x000000000000791b */ /* 0x01ffe20003800000 */
.L_x_3849:
[----:B------:R-:W-:Y:S05]  /*36060*/  BSYNC B1 ;  /* 0x0000000000017941 */ /* 0x000fea0003800000 */
.L_x_3848:
[----:B------:R-:W-:Y:S02]  /*36070*/  IMAD.MOV.U32 R13, RZ, RZ, R10 ;  /* 0x000000ffff0d7224 */ /* 0x000fe400078e000a */
[----:B------:R-:W-:Y:S02]  /*36080*/  IMAD.MOV.U32 R12, RZ, RZ, 0x1 ;  /* 0x00000001ff0c7424 */ /* 0x000fe400078e00ff */
[----:B------:R-:W-:Y:S02]  /*36090*/  IMAD.MOV.U32 R11, RZ, RZ, 0x1c1f ;  /* 0x00001c1fff0b7424 */ /* 0x000fe400078e00ff */
[----:B------:R-:W-:Y:S02]  /*360a0*/  IMAD.MOV.U32 R15, RZ, RZ, -0x1 ;  /* 0xffffffffff0f7424 */ /* 0x000fe400078e00ff */
[----:B------:R-:W-:-:S07]  /*360b0*/  IMAD.MOV.U32 R3, RZ, RZ, R14 ;  /* 0x000000ffff037224 */ /* 0x000fce00078e000e */
[----:B------:R-:W-:Y:S05]  /*360c0*/  WARPSYNC.COLLECTIVE R15, `(.L_x_3850) ;  /* 0x000000000f087348 */ /* 0x000fea0003c00000 */
[----:B------:R0:W1:Y:S02]  /*360d0*/  SHFL.IDX P6, R14, R13, R12, R11 ;  /* 0x0000000c0d0e7389 */ /* 0x00006400000c000b */
[----:B01----:R-:W-:Y:S01]  /*360e0*/  ENDCOLLECTIVE ;  /* 0x000000000000791b */ /* 0x003fe20003800000 */
.L_x_3850:
[----:B------:R-:W-:Y:S02]  /*360f0*/  IMAD.MOV.U32 R13, RZ, RZ, R68 ;  /* 0x000000ffff0d7224 */ /* 0x000fe400078e0044 */
[----:B------:R-:W-:-:S07]  /*36100*/  IMAD.MOV.U32 R6, RZ, RZ, R14 ;  /* 0x000000ffff067224 */ /* 0x000fce00078e000e */
[----:B------:R-:W-:Y:S05]  /*36110*/  WARPSYNC.COLLECTIVE R15, `(.L_x_3851) ;  /* 0x000000000f087348 */ /* 0x000fea0003c00000 */
[----:B------:R0:W1:Y:S02]  /*36120*/  SHFL.IDX P6, R14, R13, R12, R11 ;  /* 0x0000000c0d0e7389 */ /* 0x00006400000c000b */
[----:B01----:R-:W-:Y:S01]  /*36130*/  ENDCOLLECTIVE ;  /* 0x000000000000791b */ /* 0x003fe20003800000 */
.L_x_3851:
[----:B------:R-:W-:Y:S02]  /*36140*/  IMAD.MOV.U32 R13, RZ, RZ, R65 ;  /* 0x000000ffff0d7224 */ /* 0x000fe400078e0041 */
[----:B------:R-:W-:-:S07]  /*36150*/  IMAD.MOV.U32 R7, RZ, RZ, R14 ;  /* 0x000000ffff077224 */ /* 0x000fce00078e000e */
[----:B------:R-:W-:Y:S05]  /*36160*/  WARPSYNC.COLLECTIVE R15, `(.L_x_3852) ;  /* 0x000000000f087348 */ /* 0x000fea0003c00000 */
[----:B------:R0:W1:Y:S02]  /*36170*/  SHFL.IDX P6, R14, R13, R12, R11 ;  /* 0x0000000c0d0e7389 */ /* 0x00006400000c000b */
[----:B01----:R-:W-:Y:S01]  /*36180*/  ENDCOLLECTIVE ;  /* 0x000000000000791b */ /* 0x003fe20003800000 */
.L_x_3852:
[----:B------:R-:W-:Y:S05]  /*36190*/  BRA `(.L_x_3853) ;  /* 0xfffffd8800547947 */ /* 0x000fea000383ffff */
.L_x_3548:
[----:B-1----:R1:W4:Y:S02]  /*361a0*/  SYNCS.PHASECHK.TRANS64.TRYWAIT P0, [R2+URZ+0x38800], R65 ;  /* 0x03880041020075a7 */ /* 0x002324000800017f */
[----:B----4-:R-:W-:Y:S05]  /*361b0*/  @!P0 NANOSLEEP.SYNCS 0x989680 ;  /* 0x009896800000895d */ /* 0x010fea0003900000 */
[----:B------:R-:W4:Y:S02]  /*361c0*/  @!P0 SYNCS.PHASECHK.TRANS64 P0, [R2+URZ+0x38800], R65 ;  /* 0x03880041020085a7 */ /* 0x000f24000800007f */
[----:B----4-:R-:W-:Y:S05]  /*361d0*/  @!P0 BRA `(.L_x_3548) ;  /* 0xfffffffc00f08947 */ /* 0x010fea000383ffff */
[----:B------:R-:W-:Y:S05]  /*361e0*/  BRA `(.L_x_3854) ;  /* 0xfffffd8800e07947 */ /* 0x000fea000383ffff */
.L_x_3556:
[----:B------:R-:W0:Y:S01]  /*361f0*/  LDC R71, c[0x0][0x3f4] ;  /* 0x0000fd00ff477b82 */ /* 0x000e220000000800 */
        /* <DEDUP_REMOVED lines=8> */
.L_x_3856:
[----:B------:R-:W-:Y:S05]  /*36280*/  BSYNC B1 ;  /* 0x0000000000017941 */ /* 0x000fea0003800000 */
.L_x_3855:
        /* <DEDUP_REMOVED lines=10> */
.L_x_3857:
[----:B------:R-:W-:Y:S01]  /*36330*/  ISETP.GE.OR P1, PT, R0, R27, P0 ;  /* 0x0000001b0000720c */ /* 0x000fe20000726670 */
[----:B------:R-:W-:-:S12]  /*36340*/  IMAD.MOV.U32 R13, RZ, RZ, R25 ;  /* 0x000000ffff0d7224 */ /* 0x000fd800078e0019 */
[C---:B------:R-:W-:Y:S01]  /*36350*/  @!P1 IMAD.SHL.U32 R7, R16.reuse, 0x2, RZ ;  /* 0x0000000210079824 */ /* 0x040fe200078e00ff */
[----:B------:R-:W-:Y:S01]  /*36360*/  @!P1 SHF.L.U64.HI R6, R16, 0x1, R17 ;  /* 0x0000000110069819 */ /* 0x000fe20000010211 */
[----:B------:R-:W-:-:S07]  /*36370*/  IMAD.MOV.U32 R4, RZ, RZ, R14 ;  /* 0x000000ffff047224 */ /* 0x000fce00078e000e */
[----:B------:R-:W-:Y:S05]  /*36380*/  WARPSYNC.COLLECTIVE R15, `(.L_x_3858) ;  /* 0x000000000f087348 */ /* 0x000fea0003c00000 */
[----:B------:R0:W1:Y:S02]  /*36390*/  SHFL.IDX P6, R14, R13, R12, R11 ;  /* 0x0000000c0d0e7389 */ /* 0x00006400000c000b */
[----:B01----:R-:W-:Y:S01]  /*363a0*/  ENDCOLLECTIVE ;  /* 0x000000000000791b */ /* 0x003fe20003800000 */
.L_x_3858:
[----:B------:R-:W-:-:S05]  /*363b0*/  @!P1 IADD3 R8, P2, R4, R7, RZ ;  /* 0x0000000704089210 */ /* 0x000fca0007f5e0ff */
[----:B------:R-:W-:Y:S02]  /*363c0*/  @!P1 IMAD.X R9, R3, 0x1, R6, P2 ;  /* 0x0000000103099824 */ /* 0x000fe400010e0606 */
[----:B------:R-:W-:Y:S02]  /*363d0*/  IMAD.MOV.U32 R13, RZ, RZ, R65 ;  /* 0x000000ffff0d7224 */ /* 0x000fe400078e0041 */
[----:B------:R-:W-:-:S07]  /*363e0*/  IMAD.MOV.U32 R5, RZ, RZ, R14 ;  /* 0x000000ffff057224 */ /* 0x000fce00078e000e */
[----:B------:R-:W-:Y:S05]  /*363f0*/  WARPSYNC.COLLECTIVE R15, `(.L_x_3859) ;  /* 0x000000000f087348 */ /* 0x000fea0003c00000 */
[----:B------:R0:W1:Y:S02]  /*36400*/  SHFL.IDX P6, R14, R13, R12, R11 ;  /* 0x0000000c0d0e7389 */ /* 0x00006400000c000b */
[----:B01----:R-:W-:Y:S01]  /*36410*/  ENDCOLLECTIVE ;  /* 0x000000000000791b */ /* 0x003fe20003800000 */
.L_x_3859:
[----:B------:R-:W2:Y:S01]  /*36420*/  @!P1 LD.E.128 R8, desc[UR46][R8.64] ;  /* 0x0000002e08089980 */ /* 0x000ea2000c101d00 */
[----:B------:R-:W-:-:S05]  /*36430*/  @!P1 IADD3 R4, P2, R14, R7, RZ ;  /* 0x000000070e049210 */ /* 0x000fca0007f5e0ff */
[----:B------:R-:W-:-:S06]  /*36440*/  @!P1 IMAD.X R5, R5, 0x1, R6, P2 ;  /* 0x0000000105059824 */ /* 0x000fcc00010e0606 */
[----:B------:R-:W5:Y:S01]  /*36450*/  @!P1 LD.E.128 R4, desc[UR46][R4.64] ;  /* 0x0000002e04049980 */ /* 0x000f62000c101d00 */
[----:B------:R-:W-:Y:S02]  /*36460*/  CS2R R20, SRZ ;  /* 0x0000000000147805 */ /* 0x000fe4000001ff00 */
[----:B------:R-:W-:Y:S01]  /*36470*/  CS2R R54, SRZ ;  /* 0x0000000000367805 */ /* 0x000fe2000001ff00 */
[----:B------:R-:W-:Y:S01]  /*36480*/  IMAD.MOV.U32 R13, RZ, RZ, R26 ;  /* 0x000000ffff0d7224 */ /* 0x000fe200078e001a */
[----:B------:R-:W-:Y:S02]  /*36490*/  CS2R R66, SRZ ;  /* 0x0000000000427805 */ /* 0x000fe4000001ff00 */
[----:B------:R-:W-:Y:S01]  /*364a0*/  CS2R R68, SRZ ;  /* 0x0000000000447805 */ /* 0x000fe2000001ff00 */
[----:B--2---:R-:W-:Y:S02]  /*364b0*/  @!P1 IMAD.MOV.U32 R21, RZ, RZ, R9 ;  /* 0x000000ffff159224 */ /* 0x004fe400078e0009 */
[----:B------:R-:W-:-:S02]  /*364c0*/  @!P1 IMAD.MOV.U32 R55, RZ, RZ, R11 ;  /* 0x000000ffff379224 */ /* 0x000fc400078e000b */
[----:B------:R-:W-:Y:S02]  /*364d0*/  IMAD.MOV.U32 R12, RZ, RZ, R21 ;  /* 0x000000ffff0c7224 */ /* 0x000fe400078e0015 */
[----:B------:R-:W-:Y:S02]  /*364e0*/  IMAD.MOV.U32 R11, RZ, RZ, 0x1c1f ;  /* 0x00001c1fff0b7424 */ /* 0x000fe400078e00ff */
[----:B------:R-:W-:Y:S01]  /*364f0*/  @!P1 IMAD.MOV.U32 R20, RZ, RZ, R8 ;  /* 0x000000ffff149224 */ /* 0x000fe200078e0008 */
[----:B------:R-:W-:Y:S01]  /*36500*/  PRMT R77, R12, 0x7610, R77 ;  /* 0x000076100c4d7816 */ /* 0x000fe2000000004d */
[----:B------:R-:W-:Y:S02]  /*36510*/  IMAD.MOV.U32 R12, RZ, RZ, 0x1 ;  /* 0x00000001ff0c7424 */ /* 0x000fe400078e00ff */
[----:B------:R-:W-:Y:S02]  /*36520*/  IMAD.MOV.U32 R3, RZ, RZ, R20 ;  /* 0x000000ffff037224 */ /* 0x000fe400078e0014 */
[----:B------:R-:W-:-:S07]  /*36530*/  @!P1 IMAD.MOV.U32 R54, RZ, RZ, R10 ;  /* 0x000000ffff369224 */ /* 0x000fce00078e000a */
[----:B-----5:R-:W-:Y:S05]  /*36540*/  WARPSYNC.COLLECTIVE R15, `(.L_x_3860) ;  /* 0x000000000f087348 */ /* 0x020fea0003c00000 */
[----:B------:R0:W1:Y:S02]  /*36550*/  SHFL.IDX P6, R14, R13, R12, R11 ;  /* 0x0000000c0d0e7389 */ /* 0x00006400000c000b */
[----:B01---5:R-:W-:Y:S01]  /*36560*/  ENDCOLLECTIVE ;  /* 0x000000000000791b */ /* 0x023fe20003800000 */
.L_x_3860:
[----:B------:R-:W-:Y:S01]  /*36570*/  IMAD.MOV.U32 R9, RZ, RZ, R55 ;  /* 0x000000ffff097224 */ /* 0x000fe200078e0037 */
[----:B------:R-:W-:Y:S01]  /*36580*/  PRMT R75, R3, 0x7610, R75 ;  /* 0x00007610034b7816 */ /* 0x000fe2000000004b */
[----:B------:R-:W-:Y:S02]  /*36590*/  IMAD.MOV.U32 R8, RZ, RZ, R54 ;  /* 0x000000ffff087224 */ /* 0x000fe400078e0036 */
[----:B------:R-:W-:Y:S02]  /*365a0*/  @!P1 IMAD.MOV.U32 R66, RZ, RZ, R4 ;  /* 0x000000ffff429224 */ /* 0x000fe400078e0004 */
[----:B------:R-:W-:Y:S01]  /*365b0*/  @!P1 IMAD.MOV.U32 R67, RZ, RZ, R5 ;  /* 0x000000ffff439224 */ /* 0x000fe200078e0005 */
[----:B------:R-:W-:Y:S01]  /*365c0*/  PRMT R70, R8, 0x7610, R70 ;  /* 0x0000761008467816 */ /* 0x000fe20000000046 */
[----:B------:R-:W-:Y:S02]  /*365d0*/  @!P1 IMAD.MOV.U32 R68, RZ, RZ, R6 ;  /* 0x000000ffff449224 */ /* 0x000fe400078e0006 */
[----:B------:R-:W-:-:S02]  /*365e0*/  @!P1 IMAD.MOV.U32 R69, RZ, RZ, R7 ;  /* 0x000000ffff459224 */ /* 0x000fc400078e0007 */
[--C-:B------:R-:W-:Y:S01]  /*365f0*/  IMAD.MOV.U32 R13, RZ, RZ, R36.reuse ;  /* 0x000000ffff0d7224 */ /* 0x100fe200078e0024 */
[----:B------:R-:W-:Y:S01]  /*36600*/  PRMT R36, R9, 0x7610, R36 ;  /* 0x0000761009247816 */ /* 0x000fe20000000024 */
[----:B------:R-:W-:Y:S01]  /*36610*/  IMAD.MOV.U32 R4, RZ, RZ, R66 ;  /* 0x000000ffff047224 */ /* 0x000fe200078e0042 */
[----:B------:R-:W-:Y:S01]  /*36620*/  CS2R R8, SRZ ;  /* 0x0000000000087805 */ /* 0x000fe2000001ff00 */
[----:B------:R-:W-:Y:S02]  /*36630*/  IMAD.MOV.U32 R5, RZ, RZ, R67 ;  /* 0x000000ffff057224 */ /* 0x000fe400078e0043 */
[----:B------:R-:W-:Y:S01]  /*36640*/  IMAD.MOV.U32 R6, RZ, RZ, R68 ;  /* 0x000000ffff067224 */ /* 0x000fe200078e0044 */
[----:B------:R-:W-:Y:S01]  /*36650*/  PRMT R75, R75, 0x5410, R4 ;  /* 0x000054104b4b7816 */ /* 0x000fe20000000004 */
[----:B------:R-:W-:Y:S01]  /*36660*/  IMAD.MOV.U32 R7, RZ, RZ, R69 ;  /* 0x000000ffff077224 */ /* 0x000fe200078e0045 */
[----:B------:R-:W-:Y:S01]  /*36670*/  PRMT R79, R5, 0x7610, R79 ;  /* 0x00007610054f7816 */ /* 0x000fe2000000004f */
[----:B------:R-:W-:Y:S01]  /*36680*/  IMAD.MOV.U32 R3, RZ, RZ, R14 ;  /* 0x000000ffff037224 */ /* 0x000fe200078e000e */
[----:B------:R-:W-:-:S07]  /*36690*/  PRMT R90, R6, 0x7610, R90 ;  /* 0x00007610065a7816 */ /* 0x000fce000000005a */
[----:B------:R-:W-:Y:S05]  /*366a0*/  WARPSYNC.COLLECTIVE R15, `(.L_x_3861) ;  /* 0x000000000f087348 */ /* 0x000fea0003c00000 */
[----:B------:R0:W1:Y:S02]  /*366b0*/  SHFL.IDX P6, R14, R13, R12, R11 ;  /* 0x0000000c0d0e7389 */ /* 0x00006400000c000b */
[----:B01----:R-:W-:Y:S01]  /*366c0*/  ENDCOLLECTIVE ;  /* 0x000000000000791b */ /* 0x003fe20003800000 */
.L_x_3861:
[----:B------:R-:W-:Y:S01]  /*366d0*/  PRMT R86, R7, 0x7610, R86 ;  /* 0x0000761007567816 */ /* 0x000fe20000000056 */
[----:B------:R-:W-:Y:S02]  /*366e0*/  IMAD.MOV.U32 R13, RZ, RZ, R25 ;  /* 0x000000ffff0d7224 */ /* 0x000fe400078e0019 */
[----:B------:R-:W-:-:S07]  /*366f0*/  IMAD.MOV.U32 R24, RZ, RZ, R14 ;  /* 0x000000ffff187224 */ /* 0x000fce00078e000e */
[----:B------:R-:W-:Y:S05]  /*36700*/  WARPSYNC.COLLECTIVE R15, `(.L_x_3862) ;  /* 0x000000000f087348 */ /* 0x000fea0003c00000 */
[----:B------:R0:W1:Y:S02]  /*36710*/  SHFL.IDX P6, R14, R13, R12, R11 ;  /* 0x0000000c0d0e7389 */ /* 0x00006400000c000b */
[----:B01----:R-:W-:Y:S01]  /*36720*/  ENDCOLLECTIVE ;  /* 0x000000000000791b */ /* 0x003fe20003800000 */
.L_x_3862:
[----:B------:R-:W-:Y:S02]  /*36730*/  IMAD.MOV.U32 R13, RZ, RZ, R65 ;  /* 0x000000ffff0d7224 */ /* 0x000fe400078e0041 */
[----:B------:R-:W-:-:S07]  /*36740*/  IMAD.MOV.U32 R25, RZ, RZ, R14 ;  /* 0x000000ffff197224 */ /* 0x000fce00078e000e */
[----:B------:R-:W-:Y:S05]  /*36750*/  WARPSYNC.COLLECTIVE R15, `(.L_x_3863) ;  /* 0x000000000f087348 */ /* 0x000fea0003c00000 */
[----:B------:R0:W1:Y:S02]  /*36760*/  SHFL.IDX P6, R14, R13, R12, R11 ;  /* 0x0000000c0d0e7389 */ /* 0x00006400000c000b */
[----:B01----:R-:W-:Y:S01]  /*36770*/  ENDCOLLECTIVE ;  /* 0x000000000000791b */ /* 0x003fe20003800000 */
.L_x_3863:
[----:B------:R-:W-:Y:S05]  /*36780*/  BRA `(.L_x_3864) ;  /* 0xfffffd9800207947 */ /* 0x000fea000383ffff */
.L_x_3560:
[----:B0-----:R0:W1:Y:S02]  /*36790*/  SYNCS.PHASECHK.TRANS64.TRYWAIT P1, [R2+URZ+0x38800], R13 ;  /* 0x0388000d020075a7 */ /* 0x001064000802017f */
[----:B-1----:R-:W-:Y:S05]  /*367a0*/  @!P1 NANOSLEEP.SYNCS 0x989680 ;  /* 0x009896800000995d */ /* 0x002fea0003900000 */
[----:B------:R-:W1:Y:S02]  /*367b0*/  @!P1 SYNCS.PHASECHK.TRANS64 P1, [R2+URZ+0x38800], R13 ;  /* 0x0388000d020095a7 */ /* 0x000e64000802007f */
[----:B-1----:R-:W-:Y:S05]  /*367c0*/  @!P1 BRA `(.L_x_3560) ;  /* 0xfffffffc00f09947 */ /* 0x002fea000383ffff */
[----:B------:R-:W-:Y:S05]  /*367d0*/  BRA `(.L_x_3865) ;  /* 0xfffffd98007c7947 */ /* 0x000fea000383ffff */
.L_x_3574:
[----:B-1----:R1:W2:Y:S02]  /*367e0*/  SYNCS.PHASECHK.TRANS64.TRYWAIT P0, [R6+URZ], R7 ;  /* 0x00000007060075a7 */ /* 0x0022a4000800017f */
[----:B--2---:R-:W-:Y:S05]  /*367f0*/  @!P0 NANOSLEEP.SYNCS 0x989680 ;  /* 0x009896800000895d */ /* 0x004fea0003900000 */
[----:B------:R-:W2:Y:S02]  /*36800*/  @!P0 SYNCS.PHASECHK.TRANS64 P0, [R6+URZ], R7 ;  /* 0x00000007060085a7 */ /* 0x000ea4000800007f */
[----:B--2---:R-:W-:Y:S05]  /*36810*/  @!P0 BRA `(.L_x_3574) ;  /* 0xfffffffc00f08947 */ /* 0x004fea000383ffff */
[----:B------:R-:W-:Y:S05]  /*36820*/  BRA `(.L_x_3573) ;  /* 0xfffffdb000047947 */ /* 0x000fea000383ffff */
.L_x_3581:
[----:B-1----:R1:W2:Y:S02]  /*36830*/  SYNCS.PHASECHK.TRANS64.TRYWAIT P0, [R2+URZ], R3 ;  /* 0x00000003020075a7 */ /* 0x0022a4000800017f */
[----:B--2---:R-:W-:Y:S05]  /*36840*/  @!P0 NANOSLEEP.SYNCS 0x989680 ;  /* 0x009896800000895d */ /* 0x004fea0003900000 */
[----:B------:R-:W2:Y:S02]  /*36850*/  @!P0 SYNCS.PHASECHK.TRANS64 P0, [R2+URZ], R3 ;  /* 0x00000003020085a7 */ /* 0x000ea4000800007f */
[----:B--2---:R-:W-:Y:S05]  /*36860*/  @!P0 BRA `(.L_x_3581) ;  /* 0xfffffffc00f08947 */ /* 0x004fea000383ffff */
[----:B------:R-:W-:Y:S05]  /*36870*/  BRA `(.L_x_3580) ;  /* 0xfffffdb400107947 */ /* 0x000fea000383ffff */
.L_x_3612:
[----:B-1----:R1:W2:Y:S02]  /*36880*/  SYNCS.PHASECHK.TRANS64.TRYWAIT P0, [R6+URZ], R7 ;  /* 0x00000007060075a7 */ /* 0x0022a4000800017f */
[----:B--2---:R-:W-:Y:S05]  /*36890*/  @!P0 NANOSLEEP.SYNCS 0x989680 ;  /* 0x009896800000895d */ /* 0x004fea0003900000 */
[----:B------:R-:W2:Y:S02]  /*368a0*/  @!P0 SYNCS.PHASECHK.TRANS64 P0, [R6+URZ], R7 ;  /* 0x00000007060085a7 */ /* 0x000ea4000800007f */
[----:B--2---:R-:W-:Y:S05]  /*368b0*/  @!P0 BRA `(.L_x_3612) ;  /* 0xfffffffc00f08947 */ /* 0x004fea000383ffff */
[----:B------:R-:W-:Y:S05]  /*368c0*/  BRA `(.L_x_3611) ;  /* 0xfffffe3000587947 */ /* 0x000fea000383ffff */
.L_x_3619:
[----:B-1----:R1:W2:Y:S02]  /*368d0*/  SYNCS.PHASECHK.TRANS64.TRYWAIT P0, [R14+URZ], R15 ;  /* 0x0000000f0e0075a7 */ /* 0x0022a4000800017f */
[----:B--2---:R-:W-:Y:S05]  /*368e0*/  @!P0 NANOSLEEP.SYNCS 0x989680 ;  /* 0x009896800000895d */ /* 0x004fea0003900000 */
[----:B------:R-:W2:Y:S02]  /*368f0*/  @!P0 SYNCS.PHASECHK.TRANS64 P0, [R14+URZ], R15 ;  /* 0x0000000f0e0085a7 */ /* 0x000ea4000800007f */
[----:B--2---:R-:W-:Y:S05]  /*36900*/  @!P0 BRA `(.L_x_3619) ;  /* 0xfffffffc00f08947 */ /* 0x004fea000383ffff */
[----:B------:R-:W-:Y:S05]  /*36910*/  BRA `(.L_x_3618) ;  /* 0xfffffe3400647947 */ /* 0x000fea000383ffff */
.L_x_3636:
[----:B-1----:R1:W2:Y:S02]  /*36920*/  SYNCS.PHASECHK.TRANS64.TRYWAIT P0, [R6+URZ], R7 ;  /* 0x00000007060075a7 */ /* 0x0022a4000800017f */
[----:B--2---:R-:W-:Y:S05]  /*36930*/  @!P0 NANOSLEEP.SYNCS 0x989680 ;  /* 0x009896800000895d */ /* 0x004fea0003900000 */
[----:B------:R-:W2:Y:S02]  /*36940*/  @!P0 SYNCS.PHASECHK.TRANS64 P0, [R6+URZ], R7 ;  /* 0x00000007060085a7 */ /* 0x000ea4000800007f */
[----:B--2---:R-:W-:Y:S05]  /*36950*/  @!P0 BRA `(.L_x_3636) ;  /* 0xfffffffc00f08947 */ /* 0x004fea000383ffff */
[----:B------:R-:W-:Y:S05]  /*36960*/  BRA `(.L_x_3635) ;  /* 0xfffffea0007c7947 */ /* 0x000fea000383ffff */
.L_x_3643:
[----:B-1----:R1:W2:Y:S02]  /*36970*/  SYNCS.PHASECHK.TRANS64.TRYWAIT P0, [R12+URZ], R13 ;  /* 0x0000000d0c0075a7 */ /* 0x0022a4000800017f */
[----:B--2---:R-:W-:Y:S05]  /*36980*/  @!P0 NANOSLEEP.SYNCS 0x989680 ;  /* 0x009896800000895d */ /* 0x004fea0003900000 */
[----:B------:R-:W2:Y:S02]  /*36990*/  @!P0 SYNCS.PHASECHK.TRANS64 P0, [R12+URZ], R13 ;  /* 0x0000000d0c0085a7 */ /* 0x000ea4000800007f */
[----:B--2---:R-:W-:Y:S05]  /*369a0*/  @!P0 BRA `(.L_x_3643) ;  /* 0xfffffffc00f08947 */ /* 0x004fea000383ffff */
[----:B------:R-:W-:Y:S05]  /*369b0*/  BRA `(.L_x_3642) ;  /* 0xfffffea400887947 */ /* 0x000fea000383ffff */
.L_x_3699:
        /* <DEDUP_REMOVED lines=11> */
.L_x_3867:
[----:B------:R-:W-:Y:S05]  /*36a70*/  BSYNC B1 ;  /* 0x0000000000017941 */ /* 0x000fea0003800000 */
.L_x_3866:
[----:B------:R-:W-:Y:S05]  /*36a80*/  BRA `(.L_x_3868) ;  /* 0xffffff7800c87947 */ /* 0x000fea000383ffff */
.L_x_3701:
[----:B------:R-:W-:Y:S01]  /*36a90*/  BSSY B1, `(.L_x_3869) ;  /* 0x0000006000017945 */ /* 0x000fe20003800000 */
[----:B------:R-:W-:-:S07]  /*36aa0*/  IMAD.MOV.U32 R15, RZ, RZ, -0x1 ;  /* 0xffffffffff0f7424 */ /* 0x000fce00078e00ff */
[----:B0-----:R-:W-:Y:S05]  /*36ab0*/  WARPSYNC.COLLECTIVE R15, `(.L_x_3870) ;  /* 0x000000000f0c7348 */ /* 0x001fea0003c00000 */
[----:B------:R-:W-:Y:S02]  /*36ac0*/  ELECT P6, UR62, PT ;  /* 0x00000000003e782f */ /* 0x000fe400038c0000 */
[----:B------:R-:W-:Y:S01]  /*36ad0*/  MOV R14, UR62 ;  /* 0x0000003e000e7c02 */ /* 0x000fe20008000f00 */
[----:B0-----:R-:W-:Y:S10]  /*36ae0*/  ENDCOLLECTIVE ;  /* 0x000000000000791b */ /* 0x001ff40003800000 */
.L_x_3870:
[----:B------:R-:W-:Y:S05]  /*36af0*/  BSYNC B1 ;  /* 0x0000000000017941 */ /* 0x000fea0003800000 */
.L_x_3869:
[----:B------:R-:W-:Y:S05]  /*36b00*/  BRA `(.L_x_3700) ;  /* 0xffffff7800c07947 */ /* 0x000fea000383ffff */
.L_x_3703:
[----:B0-----:R0:W1:Y:S02]  /*36b10*/  SYNCS.PHASECHK.TRANS64.TRYWAIT P0, [R23+URZ+0x38820], R3 ;  /* 0x03882003170075a7 */ /* 0x001064000800017f */
[----:B-1----:R-:W-:Y:S05]  /*36b20*/  @!P0 NANOSLEEP.SYNCS 0x989680 ;  /* 0x009896800000895d */ /* 0x002fea0003900000 */
[----:B------:R-:W1:Y:S02]  /*36b30*/  @!P0 SYNCS.PHASECHK.TRANS64 P0, [R23+URZ+0x38820], R3 ;  /* 0x03882003170085a7 */ /* 0x000e64000800007f */
[----:B-1----:R-:W-:Y:S05]  /*36b40*/  @!P0 BRA `(.L_x_3703) ;  /* 0xfffffffc00f08947 */ /* 0x002fea000383ffff */
[----:B------:R-:W-:Y:S05]  /*36b50*/  BRA `(.L_x_3871) ;  /* 0xffffff7800d07947 */ /* 0x000fea000383ffff */
.L_x_3707:
[----:B0-----:R0:W1:Y:S02]  /*36b60*/  SYNCS.PHASECHK.TRANS64.TRYWAIT P0, [R3+URZ+0x388a0], R7 ;  /* 0x0388a007030075a7 */ /* 0x001064000800017f */
[----:B-1----:R-:W-:Y:S05]  /*36b70*/  @!P0 NANOSLEEP.SYNCS 0x989680 ;  /* 0x009896800000895d */ /* 0x002fea0003900000 */
[----:B------:R-:W1:Y:S02]  /*36b80*/  @!P0 SYNCS.PHASECHK.TRANS64 P0, [R3+URZ+0x388a0], R7 ;  /* 0x0388a007030085a7 */ /* 0x000e64000800007f */
[----:B-1----:R-:W-:Y:S05]  /*36b90*/  @!P0 BRA `(.L_x_3707) ;  /* 0xfffffffc00f08947 */ /* 0x002fea000383ffff */
[----:B------:R-:W-:Y:S05]  /*36ba0*/  BRA `(.L_x_3872) ;  /* 0xffffff7800e87947 */ /* 0x000fea000383ffff */
.L_x_3712:
[----:B-1----:R1:W2:Y:S02]  /*36bb0*/  SYNCS.PHASECHK.TRANS64.TRYWAIT P0, [R3+URZ+0x388c0], R7 ;  /* 0x0388c007030075a7 */ /* 0x0022a4000800017f */
[----:B--2---:R-:W-:Y:S05]  /*36bc0*/  @!P0 NANOSLEEP.SYNCS 0x989680 ;  /* 0x009896800000895d */ /* 0x004fea0003900000 */
[----:B------:R-:W2:Y:S02]  /*36bd0*/  @!P0 SYNCS.PHASECHK.TRANS64 P0, [R3+URZ+0x388c0], R7 ;  /* 0x0388c007030085a7 */ /* 0x000ea4000800007f */
[----:B--2---:R-:W-:Y:S05]  /*36be0*/  @!P0 BRA `(.L_x_3712) ;  /* 0xfffffffc00f08947 */ /* 0x004fea000383ffff */
[----:B------:R-:W-:Y:S05]  /*36bf0*/  BRA `(.L_x_3873) ;  /* 0xffffff7c00647947 */ /* 0x000fea000383ffff */
.L_x_3726:
[----:B0-----:R0:W1:Y:S02]  /*36c00*/  SYNCS.PHASECHK.TRANS64.TRYWAIT P1, [R10+URZ+0x388a0], R2 ;  /* 0x0388a0020a0075a7 */ /* 0x001064000802017f */
[----:B-1----:R-:W-:Y:S05]  /*36c10*/  @!P1 NANOSLEEP.SYNCS 0x989680 ;  /* 0x009896800000995d */ /* 0x002fea0003900000 */
[----:B------:R-:W1:Y:S02]  /*36c20*/  @!P1 SYNCS.PHASECHK.TRANS64 P1, [R10+URZ+0x388a0], R2 ;  /* 0x0388a0020a0095a7 */ /* 0x000e64000802007f */
[----:B-1----:R-:W-:Y:S05]  /*36c30*/  @!P1 BRA `(.L_x_3726) ;  /* 0xfffffffc00f09947 */ /* 0x002fea000383ffff */
[----:B------:R-:W-:Y:S05]  /*36c40*/  BRA `(.L_x_3874) ;  /* 0xffffff8400c87947 */ /* 0x000fea000383ffff */
.L_x_3731:
[----:B-1----:R1:W2:Y:S02]  /*36c50*/  SYNCS.PHASECHK.TRANS64.TRYWAIT P1, [R10+URZ+0x388c0], R2 ;  /* 0x0388c0020a0075a7 */ /* 0x0022a4000802017f */
[----:B--2---:R-:W-:Y:S05]  /*36c60*/  @!P1 NANOSLEEP.SYNCS 0x989680 ;  /* 0x009896800000995d */ /* 0x004fea0003900000 */
[----:B------:R-:W2:Y:S02]  /*36c70*/  @!P1 SYNCS.PHASECHK.TRANS64 P1, [R10+URZ+0x388c0], R2 ;  /* 0x0388c0020a0095a7 */ /* 0x000ea4000802007f */
[----:B--2---:R-:W-:Y:S05]  /*36c80*/  @!P1 BRA `(.L_x_3731) ;  /* 0xfffffffc00f09947 */ /* 0x004fea000383ffff */
[----:B------:R-:W-:Y:S05]  /*36c90*/  BRA `(.L_x_3875) ;  /* 0xffffff8800407947 */ /* 0x000fea000383ffff */
.L_x_3759:
[----:B------:R-:W-:Y:S01]  /*36ca0*/  SHF.R.U32.HI R12, RZ, 0x5, R20 ;  /* 0x00000005ff0c7819 */ /* 0x000fe20000011614 */
[----:B------:R-:W-:Y:S01]  /*36cb0*/  BSSY B0, `(.L_x_3876) ;  /* 0x0000009000007945 */ /* 0x000fe20003800000 */
[----:B------:R-:W-:Y:S02]  /*36cc0*/  IMAD.MOV.U32 R11, RZ, RZ, 0x1f ;  /* 0x0000001fff0b7424 */ /* 0x000fe400078e00ff */
[----:B------:R-:W-:Y:S01]  /*36cd0*/  LOP3.LUT R12, R12, 0x3, RZ, 0xc0, !PT ;  /* 0x000000030c0c7812 */ /* 0x000fe200078ec0ff */
[----:B------:R-:W-:-:S04]  /*36ce0*/  IMAD.MOV.U32 R15, RZ, RZ, -0x1 ;  /* 0xffffffffff0f7424 */ /* 0x000fc800078e00ff */
[----:B------:R-:W-:Y:S02]  /*36cf0*/  IMAD.MOV.U32 R13, RZ, RZ, R12 ;  /* 0x000000ffff0d7224 */ /* 0x000fe400078e000c */
[----:B------:R-:W-:-:S07]  /*36d00*/  IMAD.MOV.U32 R12, RZ, RZ, RZ ;  /* 0x000000ffff0c7224 */ /* 0x000fce00078e00ff */
[----:B0-----:R-:W-:Y:S05]  /*36d10*/  WARPSYNC.COLLECTIVE R15, `(.L_x_3877) ;  /* 0x000000000f087348 */ /* 0x001fea0003c00000 */
[----:B------:R1:W2:Y:S02]  /*36d20*/  SHFL.IDX P6, R14, R13, R12, R11 ;  /* 0x0000000c0d0e7389 */ /* 0x0002a400000c000b */
[----:B012---:R-:W-:Y:S01]  /*36d30*/  ENDCOLLECTIVE ;  /* 0x000000000000791b */ /* 0x007fe20003800000 */
.L_x_3877:
[----:B------:R-:W-:Y:S05]  /*36d40*/  BSYNC B0 ;  /* 0x0000000000007941 */ /* 0x000fea0003800000 */
.L_x_3876:
[----:B------:R-:W-:Y:S05]  /*36d50*/  BRA `(.L_x_3878) ;  /* 0xffffffa000247947 */ /* 0x000fea000383ffff */
.L_x_3762:
[----:B0-----:R0:W1:Y:S02]  /*36d60*/  SYNCS.PHASECHK.TRANS64.TRYWAIT P0, [R17+URZ+0x38840], R0 ;  /* 0x03884000110075a7 */ /* 0x001064000800017f */
[----:B-1----:R-:W-:Y:S05]  /*36d70*/  @!P0 NANOSLEEP.SYNCS 0x989680 ;  /* 0x009896800000895d */ /* 0x002fea0003900000 */
[----:B------:R-:W1:Y:S02]  /*36d80*/  @!P0 SYNCS.PHASECHK.TRANS64 P0, [R17+URZ+0x38840], R0 ;  /* 0x03884000110085a7 */ /* 0x000e64000800007f */
[----:B-1----:R-:W-:Y:S05]  /*36d90*/  @!P0 BRA `(.L_x_3762) ;  /* 0xfffffffc00f08947 */ /* 0x002fea000383ffff */
[----:B------:R-:W-:Y:S05]  /*36da0*/  BRA `(.L_x_3879) ;  /* 0xffffffa000607947 */ /* 0x000fea000383ffff */
.L_x_3763:
        /* <DEDUP_REMOVED lines=8> */
.L_x_3881:
[----:B------:R-:W-:Y:S05]  /*36e30*/  BSYNC B0 ;  /* 0x0000000000007941 */ /* 0x000fea0003800000 */
.L_x_3880:
        /* <DEDUP_REMOVED lines=9> */
.L_x_3882:
[----:B------:R-:W-:Y:S02]  /*36ed0*/  IMAD.MOV.U32 R13, RZ, RZ, R4 ;  /* 0x000000ffff0d7224 */ /* 0x000fe400078e0004 */
[----:B------:R-:W-:Y:S02]  /*36ee0*/  IMAD.MOV.U32 R12, RZ, RZ, 0x1 ;  /* 0x00000001ff0c7424 */ /* 0x000fe400078e00ff */
[----:B------:R-:W-:-:S07]  /*36ef0*/  IMAD.MOV.U32 R3, RZ, RZ, R14 ;  /* 0x000000ffff037224 */ /* 0x000fce00078e000e */
[----:B------:R-:W-:Y:S05]  /*36f00*/  WARPSYNC.COLLECTIVE R15, `(.L_x_3883) ;  /* 0x000000000f087348 */ /* 0x000fea0003c00000 */
[----:B------:R0:W1:Y:S02]  /*36f10*/  SHFL.IDX P6, R14, R13, R12, R11 ;  /* 0x0000000c0d0e7389 */ /* 0x00006400000c000b */
[----:B01----:R-:W-:Y:S01]  /*36f20*/  ENDCOLLECTIVE ;  /* 0x000000000000791b */ /* 0x003fe20003800000 */
.L_x_3883:
        /* <DEDUP_REMOVED lines=15> */
.L_x_3884:
[----:B------:R-:W-:Y:S02]  /*37020*/  @P0 IMAD R6, R5, 0x2, R23 ;  /* 0x0000000205060824 */ /* 0x000fe400078e0217 */
[----:B------:R-:W-:Y:S02]  /*37030*/  IMAD.MOV.U32 R13, RZ, RZ, R4 ;  /* 0x000000ffff0d7224 */ /* 0x000fe400078e0004 */
[----:B------:R-:W-:Y:S02]  /*37040*/  IMAD.MOV.U32 R12, RZ, RZ, 0x2 ;  /* 0x00000002ff0c7424 */ /* 0x000fe400078e00ff */
[----:B------:R-:W-:-:S07]  /*37050*/  IMAD.MOV.U32 R3, RZ, RZ, R14 ;  /* 0x000000ffff037224 */ /* 0x000fce00078e000e */
[----:B------:R-:W-:Y:S05]  /*37060*/  WARPSYNC.COLLECTIVE R15, `(.L_x_3885) ;  /* 0x000000000f087348 */ /* 0x000fea0003c00000 */
[----:B------:R0:W1:Y:S02]  /*37070*/  SHFL.IDX P6, R14, R13, R12, R11 ;  /* 0x0000000c0d0e7389 */ /* 0x00006400000c000b */
[----:B01----:R-:W-:Y:S01]  /*37080*/  ENDCOLLECTIVE ;  /* 0x000000000000791b */ /* 0x003fe20003800000 */
.L_x_3885:
        /* <DEDUP_REMOVED lines=15> */
.L_x_3886:
[----:B------:R-:W-:Y:S02]  /*37180*/  @P0 IMAD R6, R5, 0x2, R23 ;  /* 0x0000000205060824 */ /* 0x000fe400078e0217 */
[----:B------:R-:W-:Y:S02]  /*37190*/  IMAD.MOV.U32 R13, RZ, RZ, R4 ;  /* 0x000000ffff0d7224 */ /* 0x000fe400078e0004 */
[----:B------:R-:W-:Y:S02]  /*371a0*/  IMAD.MOV.U32 R12, RZ, RZ, 0x3 ;  /* 0x00000003ff0c7424 */ /* 0x000fe400078e00ff */
[----:B------:R-:W-:-:S07]  /*371b0*/  IMAD.MOV.U32 R3, RZ, RZ, R14 ;  /* 0x000000ffff037224 */ /* 0x000fce00078e000e */
[----:B------:R-:W-:Y:S05]  /*371c0*/  WARPSYNC.COLLECTIVE R15, `(.L_x_3887) ;  /* 0x000000000f087348 */ /* 0x000fea0003c00000 */
[----:B------:R0:W1:Y:S02]  /*371d0*/  SHFL.IDX P6, R14, R13, R12, R11 ;  /* 0x0000000c0d0e7389 */ /* 0x00006400000c000b */
[----:B01----:R-:W-:Y:S01]  /*371e0*/  ENDCOLLECTIVE ;  /* 0x000000000000791b */ /* 0x003fe20003800000 */
.L_x_3887:
        /* <DEDUP_REMOVED lines=10> */
.L_x_3888:
[----:B------:R-:W-:Y:S01]  /*37290*/  @!PT LDS RZ, [RZ] ;  /* 0x00000000fffff984 */ /* 0x000fe20000000800 */
[----:B------:R-:W-:Y:S01]  /*372a0*/  @!PT LDS RZ, [RZ] ;  /* 0x00000000fffff984 */ /* 0x000fe20000000800 */
[----:B------:R-:W-:Y:S01]  /*372b0*/  @!PT LDS RZ, [RZ] ;  /* 0x00000000fffff984 */ /* 0x000fe20000000800 */
[----:B------:R0:W-:Y:S01]  /*372c0*/  @P0 LDGSTS.E.BYPASS.LTC128B.128 [R6+0x23400], desc[UR46][R2.64], !P2 ;  /* 0x2340000002060fae */ /* 0x0001e2000d101d6e */
[----:B------:R-:W-:Y:S01]  /*372d0*/  IMAD.MOV.U32 R0, RZ, RZ, R14 ;  /* 0x000000ffff007224 */ /* 0x000fe200078e000e */
[----:B------:R-:W-:Y:S06]  /*372e0*/  BRA `(.L_x_3889) ;  /* 0xffffffa000207947 */ /* 0x000fec000383ffff */
.L_x_3768:
        /* <DEDUP_REMOVED lines=9> */
.L_x_3890:
        /* <DEDUP_REMOVED lines=10> */
.L_x_3891:
[----:B------:R-:W-:Y:S02]  /*37420*/  IMAD.MOV.U32 R13, RZ, RZ, R3 ;  /* 0x000000ffff0d7224 */ /* 0x000fe400078e0003 */
[----:B------:R-:W-:Y:S02]  /*37430*/  IMAD.MOV.U32 R12, RZ, RZ, 0x1 ;  /* 0x00000001ff0c7424 */ /* 0x000fe400078e00ff */
[----:B------:R-:W-:-:S07]  /*37440*/  IMAD.MOV.U32 R4, RZ, RZ, R14 ;  /* 0x000000ffff047224 */ /* 0x000fce00078e000e */
[----:B------:R-:W-:Y:S05]  /*37450*/  WARPSYNC.COLLECTIVE R15, `(.L_x_3892) ;  /* 0x000000000f087348 */ /* 0x000fea0003c00000 */
[----:B------:R0:W1:Y:S02]  /*37460*/  SHFL.IDX P6, R14, R13, R12, R11 ;  /* 0x0000000c0d0e7389 */ /* 0x00006400000c000b */
[----:B01----:R-:W-:Y:S01]  /*37470*/  ENDCOLLECTIVE ;  /* 0x000000000000791b */ /* 0x003fe20003800000 */
.L_x_3892:
        /* <DEDUP_REMOVED lines=12> */
.L_x_3893:
[----:B------:R-:W-:Y:S02]  /*37540*/  IMAD.MOV.U32 R13, RZ, RZ, R3 ;  /* 0x000000ffff0d7224 */ /* 0x000fe400078e0003 */
[----:B------:R-:W-:Y:S02]  /*37550*/  IMAD.MOV.U32 R12, RZ, RZ, 0x2 ;  /* 0x00000002ff0c7424 */ /* 0x000fe400078e00ff */
[----:B------:R-:W-:-:S07]  /*37560*/  IMAD.MOV.U32 R5, RZ, RZ, R14 ;  /* 0x000000ffff057224 */ /* 0x000fce00078e000e */
[----:B------:R-:W-:Y:S05]  /*37570*/  WARPSYNC.COLLECTIVE R15, `(.L_x_3894) ;  /* 0x000000000f087348 */ /* 0x000fea0003c00000 */
[----:B------:R0:W1:Y:S02]  /*37580*/  SHFL.IDX P6, R14, R13, R12, R11 ;  /* 0x0000000c0d0e7389 */ /* 0x00006400000c000b */
[----:B01----:R-:W-:Y:S01]  /*37590*/  ENDCOLLECTIVE ;  /* 0x000000000000791b */ /* 0x003fe20003800000 */
.L_x_3894:
        /* <DEDUP_REMOVED lines=10> */
.L_x_3895:
        /* <DEDUP_REMOVED lines=11> */
.L_x_3896:
        /* <DEDUP_REMOVED lines=10> */
.L_x_3897:
[----:B------:R-:W-:Y:S01]  /*37790*/  @!PT LDS RZ, [RZ] ;  /* 0x00000000fffff984 */ /* 0x000fe20000000800 */
[----:B------:R-:W-:Y:S01]  /*377a0*/  @!PT LDS RZ, [RZ] ;  /* 0x00000000fffff984 */ /* 0x000fe20000000800 */
[----:B------:R-:W-:Y:S01]  /*377b0*/  @!PT LDS RZ, [RZ] ;  /* 0x00000000fffff984 */ /* 0x000fe20000000800 */
[----:B------:R0:W-:Y:S01]  /*377c0*/  @!P0 LDGSTS.E.BYPASS.LTC128B.128 [R26+0x21400], desc[UR46][R4.64], !P1 ;  /* 0x21400000041a8fae */ /* 0x0001e2000c901d6e */
[----:B------:R-:W-:Y:S01]  /*377d0*/  IMAD.MOV.U32 R0, RZ, RZ, R14 ;  /* 0x000000ffff007224 */ /* 0x000fe200078e000e */
[----:B------:R-:W-:Y:S06]  /*377e0*/  BRA `(.L_x_3898) ;  /* 0xffffffa400407947 */ /* 0x000fec000383ffff */
.L_x_3772:
        /* <DEDUP_REMOVED lines=45> */
.L_x_3900:
[----:B------:R-:W-:Y:S05]  /*37ac0*/  BSYNC B0 ;  /* 0x0000000000007941 */ /* 0x000fea0003800000 */
.L_x_3899:
        /* <DEDUP_REMOVED lines=11> */
.L_x_3901:
[----:B------:R-:W-:-:S04]  /*37b80*/  LOP3.LUT R22, R22, 0xfdffffff, RZ, 0xc0, !PT ;  /* 0xfdffffff16167812 */ /* 0x000fc800078ec0ff */
[----:B------:R-:W-:-:S04]  /*37b90*/  @P3 LOP3.LUT R22, R22, 0x2000000, RZ, 0xfc, !PT ;  /* 0x0200000016163812 */ /* 0x000fc800078efcff */
[C---:B------:R-:W-:Y:S02]  /*37ba0*/  LOP3.LUT P3, RZ, R22.reuse, 0x200, RZ, 0xc0, !PT ;  /* 0x0000020016ff7812 */ /* 0x040fe4000786c0ff */
[----:B------:R-:W-:Y:S01]  /*37bb0*/  LOP3.LUT R22, R22, 0xfeffffff, RZ, 0xc0, !PT ;  /* 0xfeffffff16167812 */ /* 0x000fe200078ec0ff */
[----:B------:R-:W-:-:S03]  /*37bc0*/  IMAD.MOV.U32 R13, RZ, RZ, R4 ;  /* 0x000000ffff0d7224 */ /* 0x000fc600078e0004 */
[----:B------:R-:W-:Y:S01]  /*37bd0*/  @P1 LOP3.LUT R22, R22, 0x1000000, RZ, 0xfc, !PT ;  /* 0x0100000016161812 */ /* 0x000fe200078efcff */
[----:B------:R-:W-:-:S03]  /*37be0*/  IMAD.MOV.U32 R12, RZ, RZ, 0x1 ;  /* 0x00000001ff0c7424 */ /* 0x000fc600078e00ff */
[C---:B------:R-:W-:Y:S02]  /*37bf0*/  LOP3.LUT P1, RZ, R22.reuse, 0x100, RZ, 0xc0, !PT ;  /* 0x0000010016ff7812 */ /* 0x040fe4000782c0ff */
[----:B------:R-:W-:Y:S01]  /*37c00*/  LOP3.LUT R22, R22, 0xffdfffff, RZ, 0xc0, !PT ;  /* 0xffdfffff16167812 */ /* 0x000fe200078ec0ff */
[----:B------:R-:W-:-:S03]  /*37c10*/  IMAD.MOV.U32 R3, RZ, RZ, R14 ;  /* 0x000000ffff037224 */ /* 0x000fc600078e000e */
[----:B------:R-:W-:Y:S02]  /*37c20*/  @P0 LOP3.LUT R22, R22, 0x200000, RZ, 0xfc, !PT ;  /* 0x0020000016160812 */ /* 0x000fe400078efcff */
[----:B------:R-:W-:Y:S02]  /*37c30*/  @!P2 LEA R3, P6, R20, R3, 0x1 ;  /* 0x000000031403a211 */ /* 0x000fe400078c08ff */
[----:B------:R-:W-:-:S03]  /*37c40*/  LOP3.LUT P0, RZ, R22, 0x1000, RZ, 0xc0, !PT ;  /* 0x0000100016ff7812 */ /* 0x000fc6000780c0ff */
        /* <DEDUP_REMOVED lines=26> */
.L_x_3902:
        /* <DEDUP_REMOVED lines=8> */
.L_x_3903:
        /* <DEDUP_REMOVED lines=33> */
.L_x_3904:
[----:B------:R-:W-:Y:S02]  /*38080*/  IMAD.MOV.U32 R13, RZ, RZ, R5 ;  /* 0x000000ffff0d7224 */ /* 0x000fe400078e0005 */
[----:B------:R-:W-:-:S07]  /*38090*/  IMAD.MOV.U32 R8, RZ, RZ, R14 ;  /* 0x000000ffff087224 */ /* 0x000fce00078e000e */
[----:B------:R-:W-:Y:S05]  /*380a0*/  WARPSYNC.COLLECTIVE R15, `(.L_x_3905) ;  /* 0x000000000f087348 */ /* 0x000fea0003c00000 */
[----:B------:R0:W1:Y:S02]  /*380b0*/  SHFL.IDX P6, R14, R13, R12, R11 ;  /* 0x0000000c0d0e7389 */ /* 0x00006400000c000b */
[----:B01----:R-:W-:Y:S01]  /*380c0*/  ENDCOLLECTIVE ;  /* 0x000000000000791b */ /* 0x003fe20003800000 */
.L_x_3905:
[----:B------:R-:W-:Y:S02]  /*380d0*/  IMAD.MOV.U32 R13, RZ, RZ, R4 ;  /* 0x000000ffff0d7224 */ /* 0x000fe400078e0004 */
[----:B------:R-:W-:Y:S01]  /*380e0*/  IMAD.MOV.U32 R12, RZ, RZ, 0x3 ;  /* 0x00000003ff0c7424 */ /* 0x000fe200078e00ff */
[----:B------:R-:W-:Y:S02]  /*380f0*/  @!P0 LEA R9, P1, R20, R14, 0x1 ;  /* 0x0000000e14098211 */ /* 0x000fe400078208ff */
[----:B------:R-:W-:-:S03]  /*38100*/  LOP3.LUT P6, RZ, R22, 0x20000, RZ, 0xc0, !PT ;  /* 0x0002000016ff7812 */ /* 0x000fc600078cc0ff */
[----:B------:R-:W-:Y:S01]  /*38110*/  @!P0 IMAD.X R10, RZ, RZ, R8, P1 ;  /* 0x000000ffff0a8224 */ /* 0x000fe200008e0608 */
[----:B------:R-:W-:Y:S01]  /*38120*/  LOP3.LUT P1, RZ, R22, 0x100, RZ, 0xc0, !PT ;  /* 0x0000010016ff7812 */ /* 0x000fe2000782c0ff */
[----:B------:R-:W-:Y:S02]  /*38130*/  @!P0 IMAD.MOV.U32 R2, RZ, RZ, R9 ;  /* 0x000000ffff028224 */ /* 0x000fe400078e0009 */
[----:B------:R-:W-:-:S05]  /*38140*/  @!P0 IMAD.MOV.U32 R3, RZ, RZ, R10 ;  /* 0x000000ffff038224 */ /* 0x000fca00078e000a */
        /* <DEDUP_REMOVED lines=15> */
.L_x_3906:
        /* <DEDUP_REMOVED lines=9> */
.L_x_3907:
[----:B------:R-:W-:Y:S01]  /*382d0*/  IMAD.MOV.U32 R2, RZ, RZ, R14 ;  /* 0x000000ffff027224 */ /* 0x000fe200078e000e */
[----:B------:R-:W-:Y:S06]  /*382e0*/  BRA `(.L_x_3908) ;  /* 0xffffffa800207947 */ /* 0x000fec000383ffff */
.L_x_3777:
[----:B-1----:R1:W2:Y:S02]  /*382f0*/  SYNCS.PHASECHK.TRANS64.TRYWAIT P0, [R23+URZ+0x38820], R0 ;  /* 0x03882000170075a7 */ /* 0x0022a4000800017f */
[----:B--2---:R-:W-:Y:S05]  /*38300*/  @!P0 NANOSLEEP.SYNCS 0x989680 ;  /* 0x009896800000895d */ /* 0x004fea0003900000 */
[----:B------:R-:W2:Y:S02]  /*38310*/  @!P0 SYNCS.PHASECHK.TRANS64 P0, [R23+URZ+0x38820], R0 ;  /* 0x03882000170085a7 */ /* 0x000ea4000800007f */
[----:B--2---:R-:W-:Y:S05]  /*38320*/  @!P0 BRA `(.L_x_3777) ;  /* 0xfffffffc00f08947 */ /* 0x004fea000383ffff */
[----:B------:R-:W-:Y:S05]  /*38330*/  BRA `(.L_x_3909) ;  /* 0xffffffa800c87947 */ /* 0x000fea000383ffff */
.L_x_3780:
[----:B-1----:R1:W2:Y:S02]  /*38340*/  SYNCS.PHASECHK.TRANS64.TRYWAIT P0, [R17+URZ+0x38860], R0 ;  /* 0x03886000110075a7 */ /* 0x0022a4000800017f */
[----:B--2---:R-:W-:Y:S05]  /*38350*/  @!P0 NANOSLEEP.SYNCS 0x989680 ;  /* 0x009896800000895d */ /* 0x004fea0003900000 */
[----:B------:R-:W2:Y:S02]  /*38360*/  @!P0 SYNCS.PHASECHK.TRANS64 P0, [R17+URZ+0x38860], R0 ;  /* 0x03886000110085a7 */ /* 0x000ea4000800007f */
[----:B--2---:R-:W-:Y:S05]  /*38370*/  @!P0 BRA `(.L_x_3780) ;  /* 0xfffffffc00f08947 */ /* 0x004fea000383ffff */
[----:B------:R-:W-:Y:S05]  /*38380*/  BRA `(.L_x_3910) ;  /* 0xffffffa800d87947 */ /* 0x000fea000383ffff */
.L_x_3781:
        /* <DEDUP_REMOVED lines=8> */
.L_x_3912:
[----:B------:R-:W-:Y:S05]  /*38410*/  BSYNC B0 ;  /* 0x0000000000007941 */ /* 0x000fea0003800000 */
.L_x_3911:
        /* <DEDUP_REMOVED lines=15> */
.L_x_3913:
        /* <DEDUP_REMOVED lines=39> */
.L_x_3914:
[----:B------:R-:W-:Y:S02]  /*38780*/  IMAD.MOV.U32 R13, RZ, RZ, R5 ;  /* 0x000000ffff0d7224 */ /* 0x000fe400078e0005 */
[----:B------:R-:W-:-:S07]  /*38790*/  IMAD.MOV.U32 R3, RZ, RZ, R14 ;  /* 0x000000ffff037224 */ /* 0x000fce00078e000e */
[----:B------:R-:W-:Y:S05]  /*387a0*/  WARPSYNC.COLLECTIVE R15, `(.L_x_3915) ;  /* 0x000000000f087348 */ /* 0x000fea0003c00000 */
[----:B------:R0:W1:Y:S02]  /*387b0*/  SHFL.IDX P6, R14, R13, R12, R11 ;  /* 0x0000000c0d0e7389 */ /* 0x00006400000c000b */
[----:B01----:R-:W-:Y:S01]  /*387c0*/  ENDCOLLECTIVE ;  /* 0x000000000000791b */ /* 0x003fe20003800000 */
.L_x_3915:
        /* <DEDUP_REMOVED lines=29> */
.L_x_3916:
[----:B------:R-:W-:Y:S02]  /*389a0*/  IMAD.MOV.U32 R13, RZ, RZ, R5 ;  /* 0x000000ffff0d7224 */ /* 0x000fe400078e0005 */
[----:B------:R-:W-:-:S07]  /*389b0*/  IMAD.MOV.U32 R3, RZ, RZ, R14 ;  /* 0x000000ffff037224 */ /* 0x000fce00078e000e */
[----:B------:R-:W-:Y:S05]  /*389c0*/  WARPSYNC.COLLECTIVE R15, `(.L_x_3917) ;  /* 0x000000000f087348 */ /* 0x000fea0003c00000 */
[----:B------:R0:W1:Y:S02]  /*389d0*/  SHFL.IDX P6, R14, R13, R12, R11 ;  /* 0x0000000c0d0e7389 */ /* 0x00006400000c000b */
[----:B01----:R-:W-:Y:S01]  /*389e0*/  ENDCOLLECTIVE ;  /* 0x000000000000791b */ /* 0x003fe20003800000 */
.L_x_3917:
        /* <DEDUP_REMOVED lines=29> */
.L_x_3918:
[----:B------:R-:W-:Y:S02]  /*38bc0*/  IMAD.MOV.U32 R13, RZ, RZ, R5 ;  /* 0x000000ffff0d7224 */ /* 0x000fe400078e0005 */
[----:B------:R-:W-:-:S07]  /*38bd0*/  IMAD.MOV.U32 R8, RZ, RZ, R14 ;  /* 0x000000ffff087224 */ /* 0x000fce00078e000e */
[----:B------:R-:W-:Y:S05]  /*38be0*/  WARPSYNC.COLLECTIVE R15, `(.L_x_3919) ;  /* 0x000000000f087348 */ /* 0x000fea0003c00000 */
[----:B------:R0:W1:Y:S02]  /*38bf0*/  SHFL.IDX P6, R14, R13, R12, R11 ;  /* 0x0000000c0d0e7389 */ /* 0x00006400000c000b */
[----:B01----:R-:W-:Y:S01]  /*38c00*/  ENDCOLLECTIVE ;  /* 0x000000000000791b */ /* 0x003fe20003800000 */
.L_x_3919:
[----:B------:R-:W-:Y:S01]  /*38c10*/  IMAD.MOV.U32 R2, RZ, RZ, R14 ;  /* 0x000000ffff027224 */ /* 0x000fe200078e000e */
[----:B------:R-:W-:Y:S06]  /*38c20*/  BRA `(.L_x_3920) ;  /* 0xffffffa800707947 */ /* 0x000fec000383ffff */
.L_x_3788:
[----:B0-----:R0:W1:Y:S02]  /*38c30*/  SYNCS.PHASECHK.TRANS64.TRYWAIT P0, [R6+URZ+0x38840], R21 ;  /* 0x03884015060075a7 */ /* 0x001064000800017f */
[----:B-1----:R-:W-:Y:S05]  /*38c40*/  @!P0 NANOSLEEP.SYNCS 0x989680 ;  /* 0x009896800000895d */ /* 0x002fea0003900000 */
[----:B------:R-:W1:Y:S02]  /*38c50*/  @!P0 SYNCS.PHASECHK.TRANS64 P0, [R6+URZ+0x38840], R21 ;  /* 0x03884015060085a7 */ /* 0x000e64000800007f */
[----:B-1----:R-:W-:Y:S05]  /*38c60*/  @!P0 BRA `(.L_x_3788) ;  /* 0xfffffffc00f08947 */ /* 0x002fea000383ffff */
[----:B------:R-:W-:Y:S05]  /*38c70*/  BRA `(.L_x_3921) ;  /* 0xffffffac00fc7947 */ /* 0x000fea000383ffff */
.L_x_3789:
        /* <DEDUP_REMOVED lines=8> */
.L_x_3923:
[----:B------:R-:W-:Y:S05]  /*38d00*/  BSYNC B1 ;  /* 0x0000000000017941 */ /* 0x000fea0003800000 */
.L_x_3922:
        /* <DEDUP_REMOVED lines=9> */
.L_x_3924:
[----:B------:R-:W-:Y:S02]  /*38da0*/  IMAD.MOV.U32 R13, RZ, RZ, R27 ;  /* 0x000000ffff0d7224 */ /* 0x000fe400078e001b */
[----:B------:R-:W-:Y:S02]  /*38db0*/  IMAD.MOV.U32 R12, RZ, RZ, 0x1 ;  /* 0x00000001ff0c7424 */ /* 0x000fe400078e00ff */
[----:B------:R-:W-:-:S07]  /*38dc0*/  IMAD.MOV.U32 R2, RZ, RZ, R14 ;  /* 0x000000ffff027224 */ /* 0x000fce00078e000e */
[----:B------:R-:W-:Y:S05]  /*38dd0*/  WARPSYNC.COLLECTIVE R15, `(.L_x_3925) ;  /* 0x000000000f087348 */ /* 0x000fea0003c00000 */
[----:B------:R0:W1:Y:S02]  /*38de0*/  SHFL.IDX P6, R14, R13, R12, R11 ;  /* 0x0000000c0d0e7389 */ /* 0x00006400000c000b */
[----:B01----:R-:W-:Y:S01]  /*38df0*/  ENDCOLLECTIVE ;  /* 0x000000000000791b */ /* 0x003fe20003800000 */
.L_x_3925:
        /* <DEDUP_REMOVED lines=11> */
.L_x_3926:
[----:B------:R-:W-:Y:S02]  /*38eb0*/  IMAD.MOV.U32 R13, RZ, RZ, R27 ;  /* 0x000000ffff0d7224 */ /* 0x000fe400078e001b */
[----:B------:R-:W-:Y:S02]  /*38ec0*/  IMAD.MOV.U32 R12, RZ, RZ, 0x2 ;  /* 0x00000002ff0c7424 */ /* 0x000fe400078e00ff */
[----:B------:R-:W-:-:S07]  /*38ed0*/  IMAD.MOV.U32 R2, RZ, RZ, R14 ;  /* 0x000000ffff027224 */ /* 0x000fce00078e000e */
[----:B------:R-:W-:Y:S05]  /*38ee0*/  WARPSYNC.COLLECTIVE R15, `(.L_x_3927) ;  /* 0x000000000f087348 */ /* 0x000fea0003c00000 */
[----:B------:R0:W1:Y:S02]  /*38ef0*/  SHFL.IDX P6, R14, R13, R12, R11 ;  /* 0x0000000c0d0e7389 */ /* 0x00006400000c000b */
[----:B01----:R-:W-:Y:S01]  /*38f00*/  ENDCOLLECTIVE ;  /* 0x000000000000791b */ /* 0x003fe20003800000 */
.L_x_3927:
        /* <DEDUP_REMOVED lines=11> */
.L_x_3928:
[----:B------:R-:W-:Y:S02]  /*38fc0*/  IMAD.MOV.U32 R13, RZ, RZ, R27 ;  /* 0x000000ffff0d7224 */ /* 0x000fe400078e001b */
[----:B------:R-:W-:Y:S02]  /*38fd0*/  IMAD.MOV.U32 R12, RZ, RZ, 0x3 ;  /* 0x00000003ff0c7424 */ /* 0x000fe400078e00ff */
[----:B------:R-:W-:-:S07]  /*38fe0*/  IMAD.MOV.U32 R2, RZ, RZ, R14 ;  /* 0x000000ffff027224 */ /* 0x000fce00078e000e */
[----:B------:R-:W-:Y:S05]  /*38ff0*/  WARPSYNC.COLLECTIVE R15, `(.L_x_3929) ;  /* 0x000000000f087348 */ /* 0x000fea0003c00000 */
[----:B------:R0:W1:Y:S02]  /*39000*/  SHFL.IDX P6, R14, R13, R12, R11 ;  /* 0x0000000c0d0e7389 */ /* 0x00006400000c000b */
[----:B01----:R-:W-:Y:S01]  /*39010*/  ENDCOLLECTIVE ;  /* 0x000000000000791b */ /* 0x003fe20003800000 */
.L_x_3929:
        /* <DEDUP_REMOVED lines=11> */
.L_x_3930:
[----:B------:R-:W-:Y:S01]  /*390d0*/  IMAD.MOV.U32 R2, RZ, RZ, R14 ;  /* 0x000000ffff027224 */ /* 0x000fe200078e000e */
[----:B------:R-:W-:Y:S06]  /*390e0*/  BRA `(.L_x_3931) ;  /* 0xffffffac008c7947 */ /* 0x000fec000383ffff */
.L_x_3794:
[----:B---3--:R3:W4:Y:S02]  /*390f0*/  SYNCS.PHASECHK.TRANS64.TRYWAIT P0, [R6+URZ+0x38860], R21 ;  /* 0x03886015060075a7 */ /* 0x008724000800017f */
[----:B----4-:R-:W-:Y:S05]  /*39100*/  @!P0 NANOSLEEP.SYNCS 0x989680 ;  /* 0x009896800000895d */ /* 0x010fea0003900000 */
[----:B------:R-:W4:Y:S02]  /*39110*/  @!P0 SYNCS.PHASECHK.TRANS64 P0, [R6+URZ+0x38860], R21 ;  /* 0x03886015060085a7 */ /* 0x000f24000800007f */
[----:B----4-:R-:W-:Y:S05]  /*39120*/  @!P0 BRA `(.L_x_3794) ;  /* 0xfffffffc00f08947 */ /* 0x010fea000383ffff */
[----:B------:R-:W-:Y:S05]  /*39130*/  BRA `(.L_x_3932) ;  /* 0xffffffac00dc7947 */ /* 0x000fea000383ffff */
.L_x_3795:
        /* <DEDUP_REMOVED lines=8> */
.L_x_3934:
[----:B------:R-:W-:Y:S05]  /*391c0*/  BSYNC B1 ;  /* 0x0000000000017941 */ /* 0x000fea0003800000 */
.L_x_3933:
        /* <DEDUP_REMOVED lines=13> */
.L_x_3935:
        /* <DEDUP_REMOVED lines=17> */
.L_x_3936:
        /* <DEDUP_REMOVED lines=16> */
.L_x_3937:
        /* <DEDUP_REMOVED lines=19> */
.L_x_3938:
        /* <DEDUP_REMOVED lines=14> */
.L_x_3939:
        /* <DEDUP_REMOVED lines=16> */
.L_x_3940:
        /* <DEDUP_REMOVED lines=14> */
.L_x_3941:
[----:B------:R-:W-:Y:S05]  /*398a0*/  BRA `(.L_x_3942) ;  /* 0xffffffac00487947 */ /* 0x000fea000383ffff */
.L_x_3803:
        /* <DEDUP_REMOVED lines=8> */
.L_x_3944:
[----:B------:R-:W-:Y:S05]  /*39930*/  BSYNC B0 ;  /* 0x0000000000007941 */ /* 0x000fea0003800000 */
.L_x_3943:
        /* <DEDUP_REMOVED lines=9> */
.L_x_3945:
        /* <DEDUP_REMOVED lines=18> */
.L_x_3946:
[----:B------:R-:W-:Y:S01]  /*39af0*/  IMAD.MOV.U32 R12, RZ, RZ, 0x2 ;  /* 0x00000002ff0c7424 */ /* 0x000fe200078e00ff */
[----:B------:R-:W-:-:S05]  /*39b00*/  SEL R4, R14, RZ, P1 ;  /* 0x000000ff0e047207 */ /* 0x000fca0000800000 */
[----:B------:R-:W-:-:S04]  /*39b10*/  IMAD.IADD R4, R17, 0x1, R4 ;  /* 0x0000000111047824 */ /* 0x000fc800078e0204 */
[----:B------:R-:W-:-:S07]  /*39b20*/  IMAD.MOV.U32 R13, RZ, RZ, R4 ;  /* 0x000000ffff0d7224 */ /* 0x000fce00078e0004 */
[----:B------:R-:W-:Y:S05]  /*39b30*/  WARPSYNC.COLLECTIVE R15, `(.L_x_3947) ;  /* 0x000000000f087348 */ /* 0x000fea0003c00000 */
[----:B------:R0:W1:Y:S02]  /*39b40*/  SHFL.UP P6, R14, R13, R12, R11 ;  /* 0x0400000c0d0e7389 */ /* 0x00006400000c000b */
[----:B01----:R-:W-:Y:S01]  /*39b50*/  ENDCOLLECTIVE ;  /* 0x000000000000791b */ /* 0x003fe20003800000 */
.L_x_3947:
[----:B------:R-:W-:Y:S01]  /*39b60*/  IMAD.MOV.U32 R12, RZ, RZ, 0x4 ;  /* 0x00000004ff0c7424 */ /* 0x000fe200078e00ff */
[----:B------:R-:W-:-:S05]  /*39b70*/  SEL R3, R14, RZ, P2 ;  /* 0x000000ff0e037207 */ /* 0x000fca0001000000 */
[----:B------:R-:W-:-:S04]  /*39b80*/  IMAD.IADD R6, R4, 0x1, R3 ;  /* 0x0000000104067824 */ /* 0x000fc800078e0203 */
[----:B------:R-:W-:-:S07]  /*39b90*/  IMAD.MOV.U32 R13, RZ, RZ, R6 ;  /* 0x000000ffff0d7224 */ /* 0x000fce00078e0006 */
[----:B------:R-:W-:Y:S05]  /*39ba0*/  WARPSYNC.COLLECTIVE R15, `(.L_x_3948) ;  /* 0x000000000f087348 */ /* 0x000fea0003c00000 */
[----:B------:R0:W1:Y:S02]  /*39bb0*/  SHFL.UP P6, R14, R13, R12, R11 ;  /* 0x0400000c0d0e7389 */ /* 0x00006400000c000b */
[----:B01----:R-:W-:Y:S01]  /*39bc0*/  ENDCOLLECTIVE ;  /* 0x000000000000791b */ /* 0x003fe20003800000 */
.L_x_3948:
[----:B------:R-:W-:Y:S01]  /*39bd0*/  IMAD.MOV.U32 R12, RZ, RZ, 0x8 ;  /* 0x00000008ff0c7424 */ /* 0x000fe200078e00ff */
[----:B------:R-:W-:-:S05]  /*39be0*/  SEL R3, R14, RZ, P3 ;  /* 0x000000ff0e037207 */ /* 0x000fca0001800000 */
[----:B------:R-:W-:-:S04]  /*39bf0*/  IMAD.IADD R2, R6, 0x1, R3 ;  /* 0x0000000106027824 */ /* 0x000fc800078e0203 */
[----:B------:R-:W-:-:S07]  /*39c00*/  IMAD.MOV.U32 R13, RZ, RZ, R2 ;  /* 0x000000ffff0d7224 */ /* 0x000fce00078e0002 */
[----:B------:R-:W-:Y:S05]  /*39c10*/  WARPSYNC.COLLECTIVE R15, `(.L_x_3949) ;  /* 0x000000000f087348 */ /* 0x000fea0003c00000 */
[----:B------:R0:W1:Y:S02]  /*39c20*/  SHFL.UP P6, R14, R13, R12, R11 ;  /* 0x0400000c0d0e7389 */ /* 0x00006400000c000b */
[----:B01----:R-:W-:Y:S01]  /*39c30*/  ENDCOLLECTIVE ;  /* 0x000000000000791b */ /* 0x003fe20003800000 */
.L_x_3949:
[----:B------:R-:W-:Y:S01]  /*39c40*/  IMAD.MOV.U32 R12, RZ, RZ, 0x10 ;  /* 0x00000010ff0c7424 */ /* 0x000fe200078e00ff */
[----:B------:R-:W-:-:S05]  /*39c50*/  SEL R3, R14, RZ, P4 ;  /* 0x000000ff0e037207 */ /* 0x000fca0002000000 */
[----:B------:R-:W-:-:S04]  /*39c60*/  IMAD.IADD R3, R2, 0x1, R3 ;  /* 0x0000000102037824 */ /* 0x000fc800078e0203 */
[----:B------:R-:W-:-:S07]  /*39c70*/  IMAD.MOV.U32 R13, RZ, RZ, R3 ;  /* 0x000000ffff0d7224 */ /* 0x000fce00078e0003 */
[----:B------:R-:W-:Y:S05]  /*39c80*/  WARPSYNC.COLLECTIVE R15, `(.L_x_3950) ;  /* 0x000000000f087348 */ /* 0x000fea0003c00000 */
[----:B------:R0:W1:Y:S02]  /*39c90*/  SHFL.UP P6, R14, R13, R12, R11 ;  /* 0x0400000c0d0e7389 */ /* 0x00006400000c000b */
[----:B01----:R-:W-:Y:S01]  /*39ca0*/  ENDCOLLECTIVE ;  /* 0x000000000000791b */ /* 0x003fe20003800000 */
.L_x_3950:
        /* <DEDUP_REMOVED lines=8> */
.L_x_3951:
[----:B------:R-:W-:Y:S05]  /*39d30*/  BRA `(.L_x_3952) ;  /* 0xffffffac00dc7947 */ /* 0x000fea000383ffff */
.L_x_3808:
[----:B------:R-:W-:Y:S01]  /*39d40*/  BSSY B0, `(.L_x_3953) ;  /* 0x0000008000007945 */ /* 0x000fe20003800000 */
[----:B-----5:R-:W-:Y:S02]  /*39d50*/  IMAD.MOV.U32 R13, RZ, RZ, R17 ;  /* 0x000000ffff0d7224 */ /* 0x020fe400078e0011 */
[----:B------:R-:W-:Y:S02]  /*39d60*/  IMAD.MOV.U32 R12, RZ, RZ, 0x1 ;  /* 0x00000001ff0c7424 */ /* 0x000fe400078e00ff */
[----:B------:R-:W-:Y:S02]  /*39d70*/  IMAD.MOV.U32 R11, RZ, RZ, RZ ;  /* 0x000000ffff0b7224 */ /* 0x000fe400078e00ff */
[----:B------:R-:W-:-:S07]  /*39d80*/  IMAD.MOV.U32 R15, RZ, RZ, -0x1 ;  /* 0xffffffffff0f7424 */ /* 0x000fce00078e00ff */
[----:B0-----:R-:W-:Y:S05]  /*39d90*/  WARPSYNC.COLLECTIVE R15, `(.L_x_3954) ;  /* 0x000000000f087348 */ /* 0x001fea0003c00000 */
[----:B------:R1:W2:Y:S02]  /*39da0*/  SHFL.UP P6, R14, R13, R12, R11 ;  /* 0x0400000c0d0e7389 */ /* 0x0002a400000c000b */
[----:B012---:R-:W-:Y:S01]  /*39db0*/  ENDCOLLECTIVE ;  /* 0x000000000000791b */ /* 0x007fe20003800000 */
.L_x_3954:
[----:B------:R-:W-:Y:S05]  /*39dc0*/  BSYNC B0 ;  /* 0x0000000000007941 */ /* 0x000fea0003800000 */
.L_x_3953:
        /* <DEDUP_REMOVED lines=8> */
.L_x_3955:
[----:B------:R-:W-:Y:S01]  /*39e50*/  IMAD.MOV.U32 R12, RZ, RZ, 0x4 ;  /* 0x00000004ff0c7424 */ /* 0x000fe200078e00ff */
[----:B------:R-:W-:-:S05]  /*39e60*/  SEL R2, R14, RZ, P2 ;  /* 0x000000ff0e027207 */ /* 0x000fca0001000000 */
[----:B------:R-:W-:-:S04]  /*39e70*/  IMAD.IADD R2, R13, 0x1, R2 ;  /* 0x000000010d027824 */ /* 0x000fc800078e0202 */
[----:B------:R-:W-:-:S07]  /*39e80*/  IMAD.MOV.U32 R13, RZ, RZ, R2 ;  /* 0x000000ffff0d7224 */ /* 0x000fce00078e0002 */
[----:B------:R-:W-:Y:S05]  /*39e90*/  WARPSYNC.COLLECTIVE R15, `(.L_x_3956) ;  /* 0x000000000f087348 */ /* 0x000fea0003c00000 */
[----:B------:R0:W1:Y:S02]  /*39ea0*/  SHFL.UP P6, R14, R13, R12, R11 ;  /* 0x0400000c0d0e7389 */ /* 0x00006400000c000b */
[----:B01----:R-:W-:Y:S01]  /*39eb0*/  ENDCOLLECTIVE ;  /* 0x000000000000791b */ /* 0x003fe20003800000 */
.L_x_3956:
[----:B------:R-:W-:Y:S01]  /*39ec0*/  IMAD.MOV.U32 R12, RZ, RZ, 0x8 ;  /* 0x00000008ff0c7424 */ /* 0x000fe200078e00ff */
[----:B------:R-:W-:-:S05]  /*39ed0*/  SEL R3, R14, RZ, P3 ;  /* 0x000000ff0e037207 */ /* 0x000fca0001800000 */
[----:B------:R-:W-:-:S04]  /*39ee0*/  IMAD.IADD R3, R2, 0x1, R3 ;  /* 0x0000000102037824 */ /* 0x000fc800078e0203 */
[----:B------:R-:W-:-:S07]  /*39ef0*/  IMAD.MOV.U32 R13, RZ, RZ, R3 ;  /* 0x000000ffff0d7224 */ /* 0x000fce00078e0003 */
[----:B------:R-:W-:Y:S05]  /*39f00*/  WARPSYNC.COLLECTIVE R15, `(.L_x_3957) ;  /* 0x000000000f087348 */ /* 0x000fea0003c00000 */
[----:B------:R0:W1:Y:S02]  /*39f10*/  SHFL.UP P6, R14, R13, R12, R11 ;  /* 0x0400000c0d0e7389 */ /* 0x00006400000c000b */
[----:B01----:R-:W-:Y:S01]  /*39f20*/  ENDCOLLECTIVE ;  /* 0x000000000000791b */ /* 0x003fe20003800000 */
.L_x_3957:
[----:B------:R-:W-:Y:S01]  /*39f30*/  IMAD.MOV.U32 R12, RZ, RZ, 0x10 ;  /* 0x00000010ff0c7424 */ /* 0x000fe200078e00ff */
[----:B------:R-:W-:-:S05]  /*39f40*/  SEL R4, R14, RZ, P4 ;  /* 0x000000ff0e047207 */ /* 0x000fca0002000000 */
[----:B------:R-:W-:-:S04]  /*39f50*/  IMAD.IADD R4, R3, 0x1, R4 ;  /* 0x0000000103047824 */ /* 0x000fc800078e0204 */
[----:B------:R-:W-:-:S07]  /*39f60*/  IMAD.MOV.U32 R13, RZ, RZ, R4 ;  /* 0x000000ffff0d7224 */ /* 0x000fce00078e0004 */
[----:B------:R-:W-:Y:S05]  /*39f70*/  WARPSYNC.COLLECTIVE R15, `(.L_x_3958) ;  /* 0x000000000f087348 */ /* 0x000fea0003c00000 */
[----:B------:R0:W1:Y:S02]  /*39f80*/  SHFL.UP P6, R14, R13, R12, R11 ;  /* 0x0400000c0d0e7389 */ /* 0x00006400000c000b */
[----:B01----:R-:W-:Y:S01]  /*39f90*/  ENDCOLLECTIVE ;  /* 0x000000000000791b */ /* 0x003fe20003800000 */
.L_x_3958:
        /* <DEDUP_REMOVED lines=8> */
.L_x_3959:
[----:B------:R-:W-:Y:S05]  /*3a020*/  BRA `(.L_x_3960) ;  /* 0xffffffac00bc7947 */ /* 0x000fea000383ffff */
.L_x_3810:
[----:B------:R-:W-:Y:S01]  /*3a030*/  BSSY B0, `(.L_x_3961) ;  /* 0x0000006000007945 */ /* 0x000fe20003800000 */
[----:B------:R-:W-:Y:S01]  /*3a040*/  PLOP3.LUT P6, PT, P6, PT, PT, 0x8, 0x0 ;  /* 0x000000000000781c */ /* 0x000fe200037ce170 */
[----:B------:R-:W-:-:S12]  /*3a050*/  IMAD.MOV.U32 R15, RZ, RZ, -0x1 ;  /* 0xffffffffff0f7424 */ /* 0x000fd800078e00ff */
[----:B0-----:R-:W-:Y:S05]  /*3a060*/  WARPSYNC.COLLECTIVE R15, `(.L_x_3962) ;  /* 0x000000000f087348 */ /* 0x001fea0003c00000 */
[----:B------:R-:W-:Y:S01]  /*3a070*/  VOTE.ANY R14, PT, P6 ;  /* 0x00000000000e7806 */ /* 0x000fe200030e0100 */
[----:B0-----:R-:W-:Y:S06]  /*3a080*/  ENDCOLLECTIVE ;  /* 0x000000000000791b */ /* 0x001fec0003800000 */
.L_x_3962:
[----:B------:R-:W-:Y:S05]  /*3a090*/  BSYNC B0 ;  /* 0x0000000000007941 */ /* 0x000fea0003800000 */
.L_x_3961:
        /* <DEDUP_REMOVED lines=9> */
.L_x_3963:
[----:B------:R-:W-:Y:S01]  /*3a130*/  IMAD.MOV.U32 R17, RZ, RZ, R14 ;  /* 0x000000ffff117224 */ /* 0x000fe200078e000e */
[----:B------:R-:W-:Y:S06]  /*3a140*/  BRA `(.L_x_3964) ;  /* 0xffffffac00ac7947 */ /* 0x000fec000383ffff */
.L_x_3812:
[----:B------:R-:W-:Y:S01]  /*3a150*/  BSSY B0, `(.L_x_3965) ;  /* 0x0000007000007945 */ /* 0x000fe20003800000 */
[----:B------:R-:W-:Y:S02]  /*3a160*/  IMAD.MOV.U32 R13, RZ, RZ, R3 ;  /* 0x000000ffff0d7224 */ /* 0x000fe400078e0003 */
[----:B------:R-:W-:Y:S02]  /*3a170*/  IMAD.MOV.U32 R11, RZ, RZ, 0x1f ;  /* 0x0000001fff0b7424 */ /* 0x000fe400078e00ff */
[----:B------:R-:W-:-:S07]  /*3a180*/  IMAD.MOV.U32 R15, RZ, RZ, -0x1 ;  /* 0xffffffffff0f7424 */ /* 0x000fce00078e00ff */
[----:B012---:R-:W-:Y:S05]  /*3a190*/  WARPSYNC.COLLECTIVE R15, `(.L_x_3966) ;  /* 0x000000000f087348 */ /* 0x007fea0003c00000 */
[----:B------:R3:W4:Y:S02]  /*3a1a0*/  SHFL.IDX P6, R14, R13, R12, R11 ;  /* 0x0000000c0d0e7389 */ /* 0x00072400000c000b */
[----:B01234-:R-:W-:Y:S01]  /*3a1b0*/  ENDCOLLECTIVE ;  /* 0x000000000000791b */ /* 0x01ffe20003800000 */
.L_x_3966:
[----:B------:R-:W-:Y:S05]  /*3a1c0*/  BSYNC B0 ;  /* 0x0000000000007941 */ /* 0x000fea0003800000 */
.L_x_3965:
[----:B------:R-:W-:Y:S05]  /*3a1d0*/  BRA `(.L_x_3811) ;  /* 0xffffffac00a47947 */ /* 0x000fea000383ffff */
.L_x_3816:
[----:B------:R0:W0:Y:S02]  /*3a1e0*/  SYNCS.PHASECHK.TRANS64.TRYWAIT P0, [R4+URZ+0x38820], R0 ;  /* 0x03882000040075a7 */ /* 0x000024000800017f */
[----:B0-----:R-:W-:Y:S05]  /*3a1f0*/  @!P0 NANOSLEEP.SYNCS 0x989680 ;  /* 0x009896800000895d */ /* 0x001fea0003900000 */
[----:B------:R-:W0:Y:S02]  /*3a200*/  @!P0 SYNCS.PHASECHK.TRANS64 P0, [R4+URZ+0x38820], R0 ;  /* 0x03882000040085a7 */ /* 0x000e24000800007f */
[----:B0-----:R-:W-:Y:S05]  /*3a210*/  @!P0 BRA `(.L_x_3816) ;  /* 0xfffffffc00f08947 */ /* 0x001fea000383ffff */
[----:B------:R-:W-:Y:S05]  /*3a220*/  BRA `(.L_x_3967) ;  /* 0xffffffb4001c7947 */ /* 0x000fea000383ffff */
.L_x_3817:
[----:B------:R-:W0:Y:S01]  /*3a230*/  S2R R2, SR_TID.X ;  /* 0x0000000000027919 */ /* 0x000e220000002100 */
[----:B------:R-:W-:Y:S01]  /*3a240*/  BSSY B0, `(.L_x_3968) ;  /* 0x000000a000007945 */ /* 0x000fe20003800000 */
[----:B------:R-:W-:Y:S02]  /*3a250*/  IMAD.MOV.U32 R12, RZ, RZ, RZ ;  /* 0x000000ffff0c7224 */ /* 0x000fe400078e00ff */
[----:B------:R-:W-:Y:S02]  /*3a260*/  IMAD.MOV.U32 R11, RZ, RZ, 0x1f ;  /* 0x0000001fff0b7424 */ /* 0x000fe400078e00ff */
[----:B------:R-:W-:Y:S01]  /*3a270*/  IMAD.MOV.U32 R15, RZ, RZ, -0x1 ;  /* 0xffffffffff0f7424 */ /* 0x000fe200078e00ff */
[----:B0-----:R-:W-:-:S04]  /*3a280*/  SHF.R.U32.HI R2, RZ, 0x5, R2 ;  /* 0x00000005ff027819 */ /* 0x001fc80000011602 */
[----:B------:R-:W-:-:S05]  /*3a290*/  LOP3.LUT R2, R2, 0x3, RZ, 0xc0, !PT ;  /* 0x0000000302027812 */ /* 0x000fca00078ec0ff */
[----:B------:R-:W-:-:S07]  /*3a2a0*/  IMAD.MOV.U32 R13, RZ, RZ, R2 ;  /* 0x000000ffff0d7224 */ /* 0x000fce00078e0002 */
[----:B-1234-:R-:W-:Y:S05]  /*3a2b0*/  WARPSYNC.COLLECTIVE R15, `(.L_x_3969) ;  /* 0x000000000f087348 */ /* 0x01efea0003c00000 */
[----:B------:R0:W0:Y:S02]  /*3a2c0*/  SHFL.IDX P6, R14, R13, R12, R11 ;  /* 0x0000000c0d0e7389 */ /* 0x00002400000c000b */
[----:B01234-:R-:W-:Y:S01]  /*3a2d0*/  ENDCOLLECTIVE ;  /* 0x000000000000791b */ /* 0x01ffe20003800000 */
.L_x_3969:
[----:B------:R-:W-:Y:S05]  /*3a2e0*/  BSYNC B0 ;  /* 0x0000000000007941 */ /* 0x000fea0003800000 */
.L_x_3968:
[----:B------:R-:W-:Y:S05]  /*3a2f0*/  BRA `(.L_x_3970) ;  /* 0xffffffb400047947 */ /* 0x000fea000383ffff */
.L_x_3818:
[----:B------:R-:W-:Y:S01]  /*3a300*/  BSSY B0, `(.L_x_3971) ;  /* 0x0000006000007945 */ /* 0x000fe20003800000 */
[----:B------:R-:W-:-:S07]  /*3a310*/  IMAD.MOV.U32 R15, RZ, RZ, -0x1 ;  /* 0xffffffffff0f7424 */ /* 0x000fce00078e00ff */
[----:B-1234-:R-:W-:Y:S05]  /*3a320*/  WARPSYNC.COLLECTIVE R15, `(.L_x_3972) ;  /* 0x000000000f0c7348 */ /* 0x01efea0003c00000 */
[----:B------:R-:W-:Y:S02]  /*3a330*/  ELECT P6, UR62, PT ;  /* 0x00000000003e782f */ /* 0x000fe400038c0000 */
[----:B------:R-:W-:Y:S01]  /*3a340*/  MOV R14, UR62 ;  /* 0x0000003e000e7c02 */ /* 0x000fe20008000f00 */
[----:B-1234-:R-:W-:Y:S10]  /*3a350*/  ENDCOLLECTIVE ;  /* 0x000000000000791b */ /* 0x01eff40003800000 */
.L_x_3972:
[----:B------:R-:W-:Y:S05]  /*3a360*/  BSYNC B0 ;  /* 0x0000000000007941 */ /* 0x000fea0003800000 */
.L_x_3971:
[----:B------:R-:W-:Y:S05]  /*3a370*/  BRA `(.L_x_3973) ;  /* 0xffffffb000f87947 */ /* 0x000fea000383ffff */
.L_x_3820:
[----:B------:R0:W0:Y:S02]  /*3a380*/  SYNCS.PHASECHK.TRANS64.TRYWAIT P1, [R5+URZ+0x38840], R0 ;  /* 0x03884000050075a7 */ /* 0x000024000802017f */
[----:B0-----:R-:W-:Y:S05]  /*3a390*/  @!P1 NANOSLEEP.SYNCS 0x989680 ;  /* 0x009896800000995d */ /* 0x001fea0003900000 */
[----:B------:R-:W0:Y:S02]  /*3a3a0*/  @!P1 SYNCS.PHASECHK.TRANS64 P1, [R5+URZ+0x38840], R0 ;  /* 0x03884000050095a7 */ /* 0x000e24000802007f */
[----:B0-----:R-:W-:Y:S05]  /*3a3b0*/  @!P1 BRA `(.L_x_3820) ;  /* 0xfffffffc00f09947 */ /* 0x001fea000383ffff */
[----:B------:R-:W-:Y:S05]  /*3a3c0*/  BRA `(.L_x_3974) ;  /* 0xffffffb400187947 */ /* 0x000fea000383ffff */
.L_x_3822:
[----:B------:R0:W0:Y:S02]  /*3a3d0*/  SYNCS.PHASECHK.TRANS64.TRYWAIT P1, [R25+URZ+0x38840], R2 ;  /* 0x03884002190075a7 */ /* 0x000024000802017f */
[----:B0-----:R-:W-:Y:S05]  /*3a3e0*/  @!P1 NANOSLEEP.SYNCS 0x989680 ;  /* 0x009896800000995d */ /* 0x001fea0003900000 */
[----:B------:R-:W0:Y:S02]  /*3a3f0*/  @!P1 SYNCS.PHASECHK.TRANS64 P1, [R25+URZ+0x38840], R2 ;  /* 0x03884002190095a7 */ /* 0x000e24000802007f */
[----:B0-----:R-:W-:Y:S05]  /*3a400*/  @!P1 BRA `(.L_x_3822) ;  /* 0xfffffffc00f09947 */ /* 0x001fea000383ffff */
[----:B------:R-:W-:Y:S05]  /*3a410*/  BRA `(.L_x_3975) ;  /* 0xffffffb400247947 */ /* 0x000fea000383ffff */
.L_x_3824:
[----:B------:R0:W0:Y:S02]  /*3a420*/  SYNCS.PHASECHK.TRANS64.TRYWAIT P1, [R5+URZ+0x38860], R0 ;  /* 0x03886000050075a7 */ /* 0x000024000802017f */
[----:B0-----:R-:W-:Y:S05]  /*3a430*/  @!P1 NANOSLEEP.SYNCS 0x989680 ;  /* 0x009896800000995d */ /* 0x001fea0003900000 */
[----:B------:R-:W0:Y:S02]  /*3a440*/  @!P1 SYNCS.PHASECHK.TRANS64 P1, [R5+URZ+0x38860], R0 ;  /* 0x03886000050095a7 */ /* 0x000e24000802007f */
[----:B0-----:R-:W-:Y:S05]  /*3a450*/  @!P1 BRA `(.L_x_3824) ;  /* 0xfffffffc00f09947 */ /* 0x001fea000383ffff */
[----:B------:R-:W-:Y:S05]  /*3a460*/  BRA `(.L_x_3976) ;  /* 0xffffffb400207947 */ /* 0x000fea000383ffff */
        .type           $_ZN7cutlass13device_kernelIN5flash11enable_sm90INS1_16FlashAttnFwdSm90INS1_25CollectiveMainloopFwdSm90ILi2EN4cute5tupleIJNS5_1CILi1EEES8_S8_EEENS6_IJNS7_ILi64EEESA_SA_EEELi512ENS_6half_tEfNS_4arch4Sm90ELb0ELb1ELb1ELb1ELb1ELb1ELb1ELb0ELb0ELb1ELb0ELb0EEENS1_21CollectiveEpilogueFwdINS6_IJSA_NS7_ILi512EEESA_EEES9_SC_SE_Li256ELb1ELb1ELb0ELb0EEENS1_36VarlenDynamicPersistentTileSchedulerILi64ELi64ELi256ELi128ELb0ELb1ELb1ELb1ELb0ELb1EEEEEEEEEvNT_6ParamsE$_ZZN5flash25CollectiveMainloopFwdSm90ILi2EN4cute5tupleIJNS1_1CILi1EEES4_S4_EEENS2_IJNS3_ILi64EEES6_S6_EEELi512EN7cutlass6half_tEfNS8_4arch4Sm90ELb0ELb1ELb1ELb1ELb1ELb1ELb1ELb0ELb0ELb1ELb0ELb0EE3mmaINS_16FlashAttnFwdSm90ISC_NS_21CollectiveEpilogueFwdINS2_IJS6_NS3_ILi512EEES6_EEES5_S9_SB_Li256ELb1ELb1ELb0ELb0EEENS_36VarlenDynamicPersistentTileSchedulerILi64ELi64ELi256ELi128ELb0ELb1ELb1ELb1ELb0ELb1EEEE13SharedStorageENS1_6TensorINS1_11ArrayEngineIfLm128EEENS1_6LayoutINS2_IJNS2_IJNS3_ILi2EEESR_NS3_ILi32EEEEEES4_S4_EEENS2_IJNS2_IJS4_SR_NS3_ILi4EEEEEENS3_ILi0EEESX_EEEEEEENS_7SoftmaxILi2ELi0EEEEEbRKNSC_6ParamsENS8_13PipelineAsyncILi2EEES17_RNS8_13PipelineStateILj2EEERT0_RT1_iRiRKNS_16SeqlenInfoQKNewKILb1ELb1EEENS2_IJiiiiEEERT_ENKUliT_T0_T1_E_clIZSD_ISM_S10_S12_EbS15_S17_S17_S1A_S1C_S1E_iS1F_S1J_S1K_S1M_EUlRS1N_iE0_NS3_ILb1EEES1U_EEDaiS1N_S1O_S1P_,@function
        .size           $_ZN7cutlass13device_kernelIN5flash11enable_sm90INS1_16FlashAttnFwdSm90INS1_25CollectiveMainloopFwdSm90ILi2EN4cute5tupleIJNS5_1CILi1EEES8_S8_EEENS6_IJNS7_ILi64EEESA_SA_EEELi512ENS_6half_tEfNS_4arch4Sm90ELb0ELb1ELb1ELb1ELb1ELb1ELb1ELb0ELb0ELb1ELb0ELb0EEENS1_21CollectiveEpilogueFwdINS6_IJSA_NS7_ILi512EEESA_EEES9_SC_SE_Li256ELb1ELb1ELb0ELb0EEENS1_36VarlenDynamicPersistentTileSchedulerILi64ELi64ELi256ELi128ELb0ELb1ELb1ELb1ELb0ELb1EEEEEEEEEvNT_6ParamsE$_ZZN5flash25CollectiveMainloopFwdSm90ILi2EN4cute5tupleIJNS1_1CILi1EEES4_S4_EEENS2_IJNS3_ILi64EEES6_S6_EEELi512EN7cutlass6half_tEfNS8_4arch4Sm90ELb0ELb1ELb1ELb1ELb1ELb1ELb1ELb0ELb0ELb1ELb0ELb0EE3mmaINS_16FlashAttnFwdSm90ISC_NS_21CollectiveEpilogueFwdINS2_IJS6_NS3_ILi512EEES6_EEES5_S9_SB_Li256ELb1ELb1ELb0ELb0EEENS_36VarlenDynamicPersistentTileSchedulerILi64ELi64ELi256ELi128ELb0ELb1ELb1ELb1ELb0ELb1EEEE13SharedStorageENS1_6TensorINS1_11ArrayEngineIfLm128EEENS1_6LayoutINS2_IJNS2_IJNS3_ILi2EEESR_NS3_ILi32EEEEEES4_S4_EEENS2_IJNS2_IJS4_SR_NS3_ILi4EEEEEENS3_ILi0EEESX_EEEEEEENS_7SoftmaxILi2ELi0EEEEEbRKNSC_6ParamsENS8_13PipelineAsyncILi2EEES17_RNS8_13PipelineStateILj2EEERT0_RT1_iRiRKNS_16SeqlenInfoQKNewKILb1ELb1EEENS2_IJiiiiEEERT_ENKUliT_T0_T1_E_clIZSD_ISM_S10_S12_EbS15_S17_S17_S1A_S1C_S1E_iS1F_S1J_S1K_S1M_EUlRS1N_iE0_NS3_ILb1EEES1U_EEDaiS1N_S1O_S1P_,(.L_x_5815 - $_ZN7cutlass13device_kernelIN5flash11enable_sm90INS1_16FlashAttnFwdSm90INS1_25CollectiveMainloopFwdSm90ILi2EN4cute5tupleIJNS5_1CILi1EEES8_S8_EEENS6_IJNS7_ILi64EEESA_SA_EEELi512ENS_6half_tEfNS_4arch4Sm90ELb0ELb1ELb1ELb1ELb1ELb1ELb1ELb0ELb0ELb1ELb0ELb0EEENS1_21CollectiveEpilogueFwdINS6_IJSA_NS7_ILi512EEESA_EEES9_SC_SE_Li256ELb1ELb1ELb0ELb0EEENS1_36VarlenDynamicPersistentTileSchedulerILi64ELi64ELi256ELi128ELb0ELb1ELb1ELb1ELb0ELb1EEEEEEEEEvNT_6ParamsE$_ZZN5flash25CollectiveMainloopFwdSm90ILi2EN4cute5tupleIJNS1_1CILi1EEES4_S4_EEENS2_IJNS3_ILi64EEES6_S6_EEELi512EN7cutlass6half_tEfNS8_4arch4Sm90ELb0ELb1ELb1ELb1ELb1ELb1ELb1ELb0ELb0ELb1ELb0ELb0EE3mmaINS_16FlashAttnFwdSm90ISC_NS_21CollectiveEpilogueFwdINS2_IJS6_NS3_ILi512EEES6_EEES5_S9_SB_Li256ELb1ELb1ELb0ELb0EEENS_36VarlenDynamicPersistentTileSchedulerILi64ELi64ELi256ELi128ELb0ELb1ELb1ELb1ELb0ELb1EEEE13SharedStorageENS1_6TensorINS1_11ArrayEngineIfLm128EEENS1_6LayoutINS2_IJNS2_IJNS3_ILi2EEESR_NS3_ILi32EEEEEES4_S4_EEENS2_IJNS2_IJS4_SR_NS3_ILi4EEEEEENS3_ILi0EEESX_EEEEEEENS_7SoftmaxILi2ELi0EEEEEbRKNSC_6ParamsENS8_13PipelineAsyncILi2EEES17_RNS8_13PipelineStateILj2EEERT0_RT1_iRiRKNS_16SeqlenInfoQKNewKILb1ELb1EEENS2_IJiiiiEEERT_ENKUliT_T0_T1_E_clIZSD_ISM_S10_S12_EbS15_S17_S17_S1A_S1C_S1E_iS1F_S1J_S1K_S1M_EUlRS1N_iE0_NS3_ILb1EEES1U_EEDaiS1N_S1O_S1P_)
$_ZN7cutlass13device_kernelIN5flash11enable_sm90INS1_16FlashAttnFwdSm90INS1_25CollectiveMainloopFwdSm90ILi2EN4cute5tupleIJNS5_1CILi1EEES8_S8_EEENS6_IJNS7_ILi64EEESA_SA_EEELi512ENS_6half_tEfNS_4arch4Sm90ELb0ELb1ELb1ELb1ELb1ELb1ELb1ELb0ELb0ELb1ELb0ELb0EEENS1_21CollectiveEpilogueFwdINS6_IJSA_NS7_ILi512EEESA_EEES9_SC_SE_Li256ELb1ELb1ELb0ELb0EEENS1_36VarlenDynamicPersistentTileSchedulerILi64ELi64ELi256ELi128ELb0ELb1ELb1ELb1ELb0ELb1EEEEEEEEEvNT_6ParamsE$_ZZN5flash25CollectiveMainloopFwdSm90ILi2EN4cute5tupleIJNS1_1CILi1EEES4_S4_EEENS2_IJNS3_ILi64EEES6_S6_EEELi512EN7cutlass6half_tEfNS8_4arch4Sm90ELb0ELb1ELb1ELb1ELb1ELb1ELb1ELb0ELb0ELb1ELb0ELb0EE3mmaINS_16FlashAttnFwdSm90ISC_NS_21CollectiveEpilogueFwdINS2_IJS6_NS3_ILi512EEES6_EEES5_S9_SB_Li256ELb1ELb1ELb0ELb0EEENS_36VarlenDynamicPersistentTileSchedulerILi64ELi64ELi256ELi128ELb0ELb1ELb1ELb1ELb0ELb1EEEE13SharedStorageENS1_6TensorINS1_11ArrayEngineIfLm128EEENS1_6LayoutINS2_IJNS2_IJNS3_ILi2EEESR_NS3_ILi32EEEEEES4_S4_EEENS2_IJNS2_IJS4_SR_NS3_ILi4EEEEEENS3_ILi0EEESX_EEEEEEENS_7SoftmaxILi2ELi0EEEEEbRKNSC_6ParamsENS8_13PipelineAsyncILi2EEES17_RNS8_13PipelineStateILj2EEERT0_RT1_iRiRKNS_16SeqlenInfoQKNewKILb1ELb1EEENS2_IJiiiiEEERT_ENKUliT_T0_T1_E_clIZSD_ISM_S10_S12_EbS15_S17_S17_S1A_S1C_S1E_iS1F_S1J_S1K_S1M_EUlRS1N_iE0_NS3_ILb1EEES1U_EEDaiS1N_S1O_S1P_:
[----:B------:R-:W-:Y:S05]  /*3a470*/  YIELD ;  /* 0x0000000000007946 */ /* 0x000fea0003800000 */
[----:B------:R-:W-:Y:S02]  /*3a480*/  ULDC UR4, c[0x0][0x20] ;  /* 0x0000080000047ab9 */ /* 0x000fe40000000800 */
[----:B------:R-:W-:-:S05]  /*3a490*/  VIADD R0, R0, -UR4 ;  /* 0x8000000400007c36 */ /* 0x000fca0008000000 */
[----:B------:R-:W2:Y:S01]  /*3a4a0*/  LDL.64 R10, [R0+0x18] ;  /* 0x00001800000a7983 */ /* 0x000ea20000100a00 */
[----:B------:R-:W0:Y:S03]  /*3a4b0*/  LDC.64 R2, c[0x0][0x208] ;  /* 0x00008200ff027b82 */ /* 0x000e260000000a00 */
[----:B------:R-:W3:Y:S01]  /*3a4c0*/  LDL.64 R6, [R0] ;  /* 0x0000000000067983 */ /* 0x000ee20000100a00 */
[----:B0-----:R-:W-:Y:S02]  /*3a4d0*/  R2UR UR4, R2 ;  /* 0x00000000020472ca */ /* 0x001fe400000e0000 */
[----:B------:R-:W-:-:S13]  /*3a4e0*/  R2UR UR5, R3 ;  /* 0x00000000030572ca */ /* 0x000fda00000e0000 */
[----:B--2---:R-:W2:Y:S01]  /*3a4f0*/  LD.E R4, desc[UR4][R10.64] ;  /* 0x000000040a047980 */ /* 0x004ea2000c101900 */
[C---:B------:R-:W-:Y:S02]  /*3a500*/  R2UR UR4, R2.reuse ;  /* 0x00000000020472ca */ /* 0x040fe400000e0000 */
[C---:B------:R-:W-:Y:S02]  /*3a510*/  R2UR UR5, R3.reuse ;  /* 0x00000000030572ca */ /* 0x040fe400000e0000 */
[----:B------:R-:W-:Y:S02]  /*3a520*/  R2UR UR6, R2 ;  /* 0x00000000020672ca */ /* 0x000fe400000e0000 */
[----:B------:R-:W-:Y:S01]  /*3a530*/  R2UR UR7, R3 ;  /* 0x00000000030772ca */ /* 0x000fe200000e0000 */
[----:B------:R-:W-:Y:S01]  /*3a540*/  BSSY B0, `(.L_x_3977) ;  /* 0x0000009000007945 */ /* 0x000fe20003800000 */
[----:B------:R-:W-:-:S07]  /*3a550*/  IMAD.MOV.U32 R5, RZ, RZ, R46 ;  /* 0x000000ffff057224 */ /* 0x000fce00078e002e */
[----:B---3--:R0:W5:Y:S04]  /*3a560*/  LD.E R9, desc[UR4][R6.64] ;  /* 0x0000000406097980 */ /* 0x008168000c101900 */
[----:B------:R0:W5:Y:S01]  /*3a570*/  LD.E R14, desc[UR6][R6.64+0x4] ;  /* 0x00000406060e7980 */ /* 0x000162000c101900 */
[----:B--2---:R-:W-:-:S04]  /*3a580*/  LOP3.LUT R4, R4, 0x1, RZ, 0xfc, !PT ;  /* 0x0000000104047812 */ /* 0x004fc800078efcff */
[----:B------:R-:W-:Y:S01]  /*3a590*/  ISETP.NE.AND P0, PT, R4, 0x3, PT ;  /* 0x000000030400780c */ /* 0x000fe20003f05270 */
[----:B------:R-:W-:-:S12]  /*3a5a0*/  IMAD.MOV.U32 R4, RZ, RZ, R39 ;  /* 0x000000ffff047224 */ /* 0x000fd800078e0027 */
[----:B0-----:R-:W-:Y:S05]  /*3a5b0*/  @!P0 BRA `(.L_x_3978) ;  /* 0x0000000000048947 */ /* 0x001fea0003800000 */
[----:B------:R-:W-:Y:S01]  /*3a5c0*/  BPT.TRAP 0x1 ;  /* 0x000000040000795c */ /* 0x000fe20000300000 */
.L_x_3978:
[----:B------:R-:W-:Y:S05]  /*3a5d0*/  BSYNC B0 ;  /* 0x0000000000007941 */ /* 0x000fea0003800000 */
.L_x_3977:
        /* <DEDUP_REMOVED lines=17> */
.L_x_3980:
[----:B------:R-:W-:Y:S05]  /*3a6f0*/  BSYNC B0 ;  /* 0x0000000000007941 */ /* 0x000fea0003800000 */
.L_x_3979:
        /* <DEDUP_REMOVED lines=10> */
.L_x_3982:
[----:B------:R-:W-:Y:S05]  /*3a7a0*/  BSYNC B0 ;  /* 0x0000000000007941 */ /* 0x000fea0003800000 */
.L_x_3981:
[----:B------:R-:W2:Y:S04]  /*3a7b0*/  LDL.64 R14, [R0] ;  /* 0x00000000000e7983 */ /* 0x000ea80000100a00 */
[----:B------:R-:W3:Y:S01]  /*3a7c0*/  LDL.64 R10, [R0+0x28] ;  /* 0x00002800000a7983 */ /* 0x000ee20000100a00 */
[C---:B------:R-:W-:Y:S02]  /*3a7d0*/  R2UR UR6, R2.reuse ;  /* 0x00000000020672ca */ /* 0x040fe400000e0000 */
[C---:B------:R-:W-:Y:S01]  /*3a7e0*/  R2UR UR7, R3.reuse ;  /* 0x00000000030772ca */ /* 0x040fe200000e0000 */
[----:B0----5:R-:W4:Y:S01]  /*3a7f0*/  LDL.64 R12, [R0+0x20] ;  /* 0x00002000000c7983 */ /* 0x021f220000100a00 */
        /* <DEDUP_REMOVED lines=65> */
[----:B------:R-:W-:Y:S01]  /*3ac10*/  R2UR UR9, R3 ;  /* 0x00000000030972ca */ /* 0x000fe200000e0000 */
[----:B--2---:R-:W-:Y:S02]  /*3ac20*/  VIADD R10, R12, 0x6 ;  /* 0x000000060c0a7836 */ /* 0x004fe40000000000 */
[----:B------:R-:W-:-:S03]  /*3ac30*/  IMAD.MOV.U32 R11, RZ, RZ, R13 ;  /* 0x000000ffff0b7224 */ /* 0x000fc600078e000d */
        /* <DEDUP_REMOVED lines=8> */
[----:B------:R-:W3:-:S12]  /*3acc0*/  LDL.64 R12, [R0+0x30] ;  /* 0x00003000000c7983 */ /* 0x000ed80000100a00 */
[----:B--2---:R-:W2:Y:S01]  /*3acd0*/  LD.E R10, desc[UR4][R10.64] ;  /* 0x000000040a0a7980 */ /* 0x004ea2000c101900 */
[----:B---3--:R-:W-:Y:S01]  /*3ace0*/  MOV R12, R12 ;  /* 0x0000000c000c7202 */ /* 0x008fe20000000f00 */
[----:B------:R-:W-:Y:S01]  /*3acf0*/  BSSY B0, `(.L_x_3984) ;  /* 0x0000007000007945 */ /* 0x000fe20003800000 */
[----:B--2---:R-:W-:-:S04]  /*3ad00*/  LEA.HI R14, R10, R10, RZ, 0x1 ;  /* 0x0000000a0a0e7211 */ /* 0x004fc800078f08ff */
[----:B------:R-:W-:-:S05]  /*3ad10*/  LOP3.LUT R15, R14, 0xfffffffe, RZ, 0xc0, !PT ;  /* 0xfffffffe0e0f7812 */ /* 0x000fca00078ec0ff */
[----:B------:R-:W-:-:S05]  /*3ad20*/  IMAD.IADD R15, R10, 0x1, -R15 ;  /* 0x000000010a0f7824 */ /* 0x000fca00078e0a0f */
[----:B------:R-:W-:-:S04]  /*3ad30*/  SHF.L.U32 R15, R15, 0x1f, RZ ;  /* 0x0000001f0f0f7819 */ /* 0x000fc800000006ff */
[----:B------:R-:W1:Y:S02]  /*3ad40*/  SYNCS.PHASECHK.TRANS64.TRYWAIT P0, [R12+URZ+0x38810], R15 ;  /* 0x0388100f0c0075a7 */ /* 0x000e64000800017f */
[----:B01----:R-:W-:Y:S05]  /*3ad50*/  @!P0 BRA `(.L_x_3985) ;  /* 0x000000ec00988947 */ /* 0x003fea0003800000 */
.L_x_4011:
[----:B------:R-:W-:Y:S05]  /*3ad60*/  BSYNC B0 ;  /* 0x0000000000007941 */ /* 0x000fea0003800000 */
.L_x_3984:
[----:B------:R-:W0:Y:S01]  /*3ad70*/  LDL.64 R6, [R0+0x40] ;  /* 0x0000400000067983 */ /* 0x000e220000100a00 */
[----:B------:R-:W-:Y:S02]  /*3ad80*/  R2UR UR4, R2 ;  /* 0x00000000020472ca */ /* 0x000fe400000e0000 */
[----:B------:R-:W-:Y:S01]  /*3ad90*/  R2UR UR5, R3 ;  /* 0x00000000030572ca */ /* 0x000fe200000e0000 */
[----:B------:R-:W2:-:S12]  /*3ada0*/  LDL.64 R10, [R0] ;  /* 0x00000000000a7983 */ /* 0x000e980000100a00 */
[----:B0-----:R-:W3:Y:S01]  /*3adb0*/  LD.E R12, desc[UR4][R6.64] ;  /* 0x00000004060c7980 */ /* 0x001ee2000c101900 */
[----:B------:R-:W-:Y:S02]  /*3adc0*/  R2UR UR6, R2 ;  /* 0x00000000020672ca */ /* 0x000fe400000e0000 */
[----:B------:R-:W-:Y:S01]  /*3add0*/  R2UR UR7, R3 ;  /* 0x00000000030772ca */ /* 0x000fe200000e0000 */
[----:B--2---:R0:W5:Y:S01]  /*3ade0*/  LD.E R14, desc[UR4][R10.64] ;  /* 0x000000040a0e7980 */ /* 0x004162000c101900 */
[----:B------:R-:W-:Y:S11]  /*3adf0*/  BSSY B0, `(.L_x_3986) ;  /* 0x0000006000007945 */ /* 0x000ff60003800000 */
[----:B------:R0:W5:Y:S01]  /*3ae00*/  LD.E R15, desc[UR6][R10.64+0x4] ;  /* 0x000004060a0f7980 */ /* 0x000162000c101900 */
[----:B---3--:R-:W-:-:S04]  /*3ae10*/  LOP3.LUT R12, R12, 0x1, RZ, 0xfc, !PT ;  /* 0x000000010c0c7812 */ /* 0x008fc800078efcff */
[----:B------:R-:W-:-:S13]  /*3ae20*/  ISETP.NE.AND P0, PT, R12, 0x3, PT ;  /* 0x000000030c00780c */ /* 0x000fda0003f05270 */
[----:B0-----:R-:W-:Y:S05]  /*3ae30*/  @!P0 BRA `(.L_x_3987) ;  /* 0x0000000000048947 */ /* 0x001fea0003800000 */
[----:B------:R-:W-:Y:S01]  /*3ae40*/  BPT.TRAP 0x1 ;  /* 0x000000040000795c */ /* 0x000fe20000300000 */
.L_x_3987:
[----:B------:R-:W-:Y:S05]  /*3ae50*/  BSYNC B0 ;  /* 0x0000000000007941 */ /* 0x000fea0003800000 */
.L_x_3986:
        /* <DEDUP_REMOVED lines=17> */
.L_x_3989:
[----:B------:R-:W-:Y:S05]  /*3af70*/  BSYNC B0 ;  /* 0x0000000000007941 */ /* 0x000fea0003800000 */
.L_x_3988:
        /* <DEDUP_REMOVED lines=10> */
.L_x_3991:
[----:B------:R-:W-:Y:S05]  /*3b020*/  BSYNC B0 ;  /* 0x0000000000007941 */ /* 0x000fea0003800000 */
.L_x_3990:
        /* <DEDUP_REMOVED lines=338> */
[C---:B------:R-:W-:Y:S02]  /*3c550*/  R2UR UR9, R3.reuse ;  /* 0x00000000030972ca */ /* 0x040fe400000e0000 */
[----:B------:R-:W-:Y:S01]  /*3c560*/  R2UR UR10, R2 ;  /* 0x00000000020a72ca */ /* 0x000fe200000e0000 */
[----:B------:R-:W-:Y:S01]  /*3c570*/  IMAD.IADD R20, R20, 0x1, R21 ;  /* 0x0000000114147824 */ /* 0x000fe200078e0215 */
[----:B------:R-:W-:-:S04]  /*3c580*/  R2UR UR11, R3 ;  /* 0x00000000030b72ca */ /* 0x000fc800000e0000 */
[----:B------:R-:W-:-:S05]  /*3c590*/  LOP3.LUT R21, R20, 0xa06, RZ, 0xc0, !PT ;  /* 0x00000a0614157812 */ /* 0x000fca00078ec0ff */
[----:B------:R-:W-:-:S05]  /*3c5a0*/  IMAD.IADD R20, R12, 0x1, R21 ;  /* 0x000000010c147824 */ /* 0x000fca00078e0215 */
[----:B------:R-:W-:Y:S01]  /*3c5b0*/  R2UR UR6, R20 ;  /* 0x00000000140672ca */ /* 0x000fe200000e0000 */
[----:B--2---:R-:W-:Y:S01]  /*3c5c0*/  IMAD.IADD R14, R21, 0x1, R14 ;  /* 0x00000001150e7824 */ /* 0x004fe200078e020e */
[----:B------:R-:W-:Y:S01]  /*3c5d0*/  R2UR UR5, R15 ;  /* 0x000000000f0572ca */ /* 0x000fe200000e0000 */
        /* <DEDUP_REMOVED lines=199> */
[----:B------:R-:W-:Y:S01]  /*3d250*/  R2UR UR7, R13 ;  /* 0x000000000d0772ca */ /* 0x000fe200000e0000 */
[----:B------:R-:W-:Y:S01]  /*3d260*/  IMAD.MOV.U32 R15, RZ, RZ, 0x1000 ;  /* 0x00001000ff0f7424 */ /* 0x000fe200078e00ff */
[----:B------:R-:W-:Y:S01]  /*3d270*/  WARPGROUP.ARRIVE ;  /* 0x00000000000079c5 */ /* 0x000fe20000000000 */
        /* <DEDUP_REMOVED lines=8> */
[----:B--2---:R-:W-:Y:S01]  /*3d300*/  IMAD.IADD R10, R15, 0x1, R10 ;  /* 0x000000010f0a7824 */ /* 0x004fe200078e020a */
        /* <DEDUP_REMOVED lines=18> */
.L_x_3994:
[----:B------:R-:W-:Y:S05]  /*3d430*/  BSYNC B0 ;  /* 0x0000000000007941 */ /* 0x000fea0003800000 */
.L_x_3993:
        /* <DEDUP_REMOVED lines=13> */
[----:B------:R0:W3:Y:S04]  /*3d510*/  LD.E R62, desc[UR4][R56.64] ;  /* 0x00000004383e7980 */ /* 0x0000e8000c101900 */
        /* <DEDUP_REMOVED lines=10> */
[----:B------:R-:W3:Y:S01]  /*3d5c0*/  LD.E R9, desc[UR14][R4.64+0x18] ;  /* 0x0000180e04097980 */ /* 0x000ee2000c101900 */
        /* <DEDUP_REMOVED lines=9> */
[----:B--2---:R-:W2:Y:S01]  /*3d660*/  LD.E R60, desc[UR4][R6.64] ;  /* 0x00000004063c7980 */ /* 0x004ea2000c101900 */
[----:B------:R-:W-:-:S02]  /*3d670*/  @P0 R2UR UR4, R2 ;  /* 0x00000000020402ca */ /* 0x000fc400000e0000 */
[----:B------:R-:W-:-:S13]  /*3d680*/  @P0 R2UR UR5, R3 ;  /* 0x00000000030502ca */ /* 0x000fda00000e0000 */
[----:B------:R-:W4:Y:S01]  /*3d690*/  @P0 LD.E R64, desc[UR4][R4.64+0x28] ;  /* 0x0000280404400980 */ /* 0x000f22000c101900 */
[----:B------:R-:W-:Y:S02]  /*3d6a0*/  R2UR UR4, R2 ;  /* 0x00000000020472ca */ /* 0x000fe400000e0000 */
[----:B------:R-:W-:-:S13]  /*3d6b0*/  R2UR UR5, R3 ;  /* 0x00000000030572ca */ /* 0x000fda00000e0000 */
[----:B------:R-:W4:Y:S01]  /*3d6c0*/  LD.E R7, desc[UR4][R4.64+0x8] ;  /* 0x0000080404077980 */ /* 0x000f22000c101900 */
[----:B---3--:R-:W-:Y:S01]  /*3d6d0*/  ISETP.GE.AND P1, PT, R9, 0x1, PT ;  /* 0x000000010900780c */ /* 0x008fe20003f26270 */
[----:B------:R-:W-:Y:S01]  /*3d6e0*/  BSSY B0, `(.L_x_3995) ;  /* 0x000008b000007945 */ /* 0x000fe20003800000 */
[-C--:B--2---:R-:W-:Y:S01]  /*3d6f0*/  FMUL.FTZ R15, R34, R60.reuse ;  /* 0x0000003c220f7220 */ /* 0x084fe20000410000 */
[----:B------:R-:W-:Y:S01]  /*3d700*/  SHF.R.S32.HI R34, RZ, 0x1f, R61 ;  /* 0x0000001fff227819 */ /* 0x000fe2000001143d */
[-C--:B------:R-:W-:Y:S01]  /*3d710*/  FMUL.FTZ R12, R27, R60.reuse ;  /* 0x0000003c1b0c7220 */ /* 0x080fe20000410000 */
[-C--:B------:R-:W-:Y:S02]  /*3d720*/  FMUL.FTZ R11, R24, R60.reuse ;  /* 0x0000003c180b7220 */ /* 0x080fe40000410000 */
[----:B------:R-:W-:Y:S01]  /*3d730*/  LEA.HI R27, R34, R61, RZ, 0x7 ;  /* 0x0000003d221b7211 */ /* 0x000fe200078f38ff */
[----:B------:R-:W-:-:S03]  /*3d740*/  FMUL.FTZ R24, R38, R60 ;  /* 0x0000003c26187220 */ /* 0x000fc60000410000 */
[----:B------:R-:W-:Y:S01]  /*3d750*/  LOP3.LUT R38, R27, 0xffffff80, RZ, 0xc0, !PT ;  /* 0xffffff801b267812 */ /* 0x000fe200078ec0ff */
[----:B------:R-:W-:-:S04]  /*3d760*/  FMUL.FTZ R14, R31, R60 ;  /* 0x0000003c1f0e7220 */ /* 0x000fc80000410000 */
[----:B------:R-:W-:Y:S02]  /*3d770*/  IMAD.IADD R38, R61, 0x1, -R38 ;  /* 0x000000013d267824 */ /* 0x000fe400078e0a26 */
[-C--:B------:R-:W-:Y:S01]  /*3d780*/  FMUL.FTZ R31, R33, R60.reuse ;  /* 0x0000003c211f7220 */ /* 0x080fe20000410000 */
[-C--:B------:R-:W-:Y:S01]  /*3d790*/  FMUL.FTZ R20, R35, R60.reuse ;  /* 0x0000003c23147220 */ /* 0x080fe20000410000 */
[----:B------:R-:W-:Y:S02]  /*3d7a0*/  LEA.HI R35, R34, R61, RZ, 0x2 ;  /* 0x0000003d22237211 */ /* 0x000fe400078f10ff */
[----:B------:R-:W-:Y:S01]  /*3d7b0*/  SHF.R.S32.HI R33, RZ, 0x1f, R38 ;  /* 0x0000001fff217819 */ /* 0x000fe20000011426 */
[-C--:B------:R-:W-:Y:S01]  /*3d7c0*/  FMUL.FTZ R40, R40, R60.reuse ;  /* 0x0000003c28287220 */ /* 0x080fe20000410000 */
[-C--:B0-----:R-:W-:Y:S01]  /*3d7d0*/  FMUL.FTZ R57, R28, R60.reuse ;  /* 0x0000003c1c397220 */ /* 0x081fe20000410000 */
[----:B------:R-:W-:Y:S01]  /*3d7e0*/  FMUL.FTZ R28, R42, R60 ;  /* 0x0000003c2a1c7220 */ /* 0x000fe20000410000 */
[----:B------:R-:W-:Y:S01]  /*3d7f0*/  LEA.HI R34, R33, R38, RZ, 0x2 ;  /* 0x0000002621227211 */ /* 0x000fe200078f10ff */
[----:B------:R0:W1:Y:S01]  /*3d800*/  MUFU.TANH R66, R40 ;  /* 0x0000002800427308 */ /* 0x0000620000002400 */
[----:B------:R-:W-:-:S02]  /*3d810*/  LOP3.LUT R42, R35, 0xfffffffc, RZ, 0xc0, !PT ;  /* 0xfffffffc232a7812 */ /* 0x000fc400078ec0ff */
[----:B------:R-:W-:Y:S01]  /*3d820*/  SHF.R.S32.HI R35, RZ, 0x2, R34 ;  /* 0x00000002ff237819 */ /* 0x000fe20000011422 */
[----:B------:R-:W-:Y:S01]  /*3d830*/  FMUL.FTZ R13, R30, R60 ;  /* 0x0000003c1e0d7220 */ /* 0x000fe20000410000 */
[----:B------:R-:W-:Y:S01]  /*3d840*/  LEA.HI R33, R33, R38, RZ, 0x5 ;  /* 0x0000002621217211 */ /* 0x000fe200078f28ff */
[----:B------:R-:W-:Y:S01]  /*3d850*/  IMAD.IADD R42, R61, 0x1, -R42 ;  /* 0x000000013d2a7824 */ /* 0x000fe200078e0a2a */
[----:B0-----:R-:W-:Y:S01]  /*3d860*/  SHF.R.S32.HI R40, RZ, 0x1f, R34 ;  /* 0x0000001fff287819 */ /* 0x001fe20000011422 */
[-C--:B------:R-:W-:Y:S01]  /*3d870*/  FMUL.FTZ R30, R32, R60.reuse ;  /* 0x0000003c201e7220 */ /* 0x080fe20000410000 */
[-C--:B------:R-:W-:Y:S02]  /*3d880*/  FMUL.FTZ R32, R36, R60.reuse ;  /* 0x0000003c24207220 */ /* 0x080fe40000410000 */
[----:B------:R-:W-:Y:S01]  /*3d890*/  LEA.HI R40, R40, R35, RZ, 0x3 ;  /* 0x0000002328287211 */ /* 0x000fe200078f18ff */
[----:B------:R-:W-:Y:S01]  /*3d8a0*/  FMUL.FTZ R36, R37, R60 ;  /* 0x0000003c25247220 */ /* 0x000fe20000410000 */
[----:B------:R-:W-:-:S02]  /*3d8b0*/  SHF.R.S32.HI R33, RZ, 0x5, R33 ;  /* 0x00000005ff217819 */ /* 0x000fc40000011421 */
[----:B------:R-:W-:Y:S02]  /*3d8c0*/  LEA.HI R37, R42, R42, RZ, 0x1 ;  /* 0x0000002a2a257211 */ /* 0x000fe400078f08ff */
[----:B------:R-:W-:Y:S01]  /*3d8d0*/  LOP3.LUT R40, R40, 0xfffffff8, RZ, 0xc0, !PT ;  /* 0xfffffff828287812 */ /* 0x000fe200078ec0ff */
[----:B------:R-:W-:Y:S01]  /*3d8e0*/  IMAD R33, R62, 0x4, R33 ;  /* 0x000000043e217824 */ /* 0x000fe200078e0221 */
[----:B------:R-:W-:-:S03]  /*3d8f0*/  LOP3.LUT R37, R37, 0x1ffffffe, RZ, 0xc0, !PT ;  /* 0x1ffffffe25257812 */ /* 0x000fc600078ec0ff */
[----:B------:R-:W-:Y:S02]  /*3d900*/  IMAD.IADD R40, R35, 0x1, -R40 ;  /* 0x0000000123287824 */ /* 0x000fe400078e0a28 */
[----:B------:R-:W-:Y:S02]  /*3d910*/  IMAD.IADD R37, R42, 0x1, -R37 ;  /* 0x000000012a257824 */ /* 0x000fe400078e0a25 */
[----:B------:R-:W-:Y:S02]  /*3d920*/  IMAD.U32 R40, R33, 0x10, R40 ;  /* 0x0000001021287824 */ /* 0x000fe400078e0028 */
[----:B------:R-:W-:Y:S02]  /*3d930*/  FMUL.FTZ R21, R43, R60 ;  /* 0x0000003c2b157220 */ /* 0x000fe40000410000 */
[----:B------:R-:W-:-:S04]  /*3d940*/  IMAD R43, R37, 0x8, R40 ;  /* 0x00000008252b7824 */ /* 0x000fc800078e0228 */
[----:B----4-:R-:W-:-:S04]  /*3d950*/  @P0 IMAD.HI.U32 R64, R43, R64, RZ ;  /* 0x000000402b400227 */ /* 0x010fc800078e00ff */
[-C--:B------:R-:W-:Y:S01]  /*3d960*/  FMUL.FTZ R56, R25, R60.reuse ;  /* 0x0000003c19387220 */ /* 0x080fe20000410000 */
[-C--:B------:R-:W-:Y:S01]  /*3d970*/  FMUL.FTZ R25, R46, R60.reuse ;  /* 0x0000003c2e197220 */ /* 0x080fe20000410000 */
[----:B------:R-:W-:Y:S01]  /*3d980*/  @P0 SHF.R.U32.HI R43, RZ, R63, R64 ;  /* 0x0000003fff2b0219 */ /* 0x000fe20000011640 */
[----:B------:R-:W-:Y:S01]  /*3d990*/  IMAD.SHL.U32 R46, R8, 0x40, RZ ;  /* 0x00000040082e7824 */ /* 0x000fe200078e00ff */
[----:B------:R-:W-:Y:S01]  /*3d9a0*/  LOP3.LUT R33, R34, 0x7ffffffc, RZ, 0xc0, !PT ;  /* 0x7ffffffc22217812 */ /* 0x000fe200078ec0ff */
[-C--:B------:R-:W-:Y:S02]  /*3d9b0*/  FMUL.FTZ R41, R41, R60.reuse ;  /* 0x0000003c29297220 */ /* 0x080fe40000410000 */
[----:B------:R-:W0:Y:S02]  /*3d9c0*/  SHFL.IDX PT, R37, R43, RZ, 0x1c1f ;  /* 0x001c1fff2b257589 */ /* 0x000e2400000e0000 */
[----:B------:R-:W-:Y:S01]  /*3d9d0*/  IMAD.IADD R8, R38, 0x1, -R33 ;  /* 0x0000000126087824 */ /* 0x000fe200078e0a21 */
[----:B------:R-:W-:Y:S01]  /*3d9e0*/  IADD3 R33, -R46, 0x1, RZ ;  /* 0x000000012e217810 */ /* 0x000fe20007ffe1ff */
[-C--:B------:R-:W-:Y:S01]  /*3d9f0*/  FMUL.FTZ R6, R26, R60.reuse ;  /* 0x0000003c1a067220 */ /* 0x080fe20000410000 */
[----:B------:R2:W3:Y:S01]  /*3da00*/  MUFU.TANH R67, R41 ;  /* 0x0000002900437308 */ /* 0x0004e20000002400 */
        /* <DEDUP_REMOVED lines=10> */
[----:B------:R-:W-:Y:S01]  /*3dab0*/  FMUL.FTZ R55, R55, R60 ;  /* 0x0000003c37377220 */ /* 0x000fe20000410000 */
[----:B------:R-:W-:Y:S01]  /*3dac0*/  IMAD R34, R8, -0x2, R33 ;  /* 0xfffffffe08227824 */ /* 0x000fe200078e0221 */
[----:B------:R-:W2:Y:S01]  /*3dad0*/  MUFU.TANH R11, R11 ;  /* 0x0000000b000b7308 */ /* 0x000ea20000002400 */
[----:B------:R-:W-:-:S03]  /*3dae0*/  IMAD.IADD R33, R7, 0x1, -R46 ;  /* 0x0000000107217824 */ /* 0x000fc600078e0a2e */
[----:B------:R-:W-:-:S04]  /*3daf0*/  IADD3 R35, -R10, R34, R7 ;  /* 0x000000220a237210 */ /* 0x000fc80007ffe107 */
[----:B------:R-:W4:Y:S01]  /*3db00*/  MUFU.TANH R56, R56 ;  /* 0x0000003800387308 */ /* 0x000f220000002400 */
[----:B------:R-:W-:-:S07]  /*3db10*/  LOP3.LUT R34, RZ, R65, RZ, 0x33, !PT ;  /* 0x00000041ff227212 */ /* 0x000fce00078e33ff */
[----:B------:R-:W0:Y:S01]  /*3db20*/  MUFU.TANH R6, R6 ;  /* 0x0000000600067308 */ /* 0x000e220000002400 */
[----:B------:R-:W-:-:S07]  /*3db30*/  FMUL.FTZ R44, R44, R60 ;  /* 0x0000003c2c2c7220 */ /* 0x000fce0000410000 */
[----:B------:R-:W0:Y:S01]  /*3db40*/  MUFU.TANH R12, R12 ;  /* 0x0000000c000c7308 */ /* 0x000e220000002400 */
[----:B------:R-:W-:-:S07]  /*3db50*/  FMUL.FTZ R45, R45, R60 ;  /* 0x0000003c2d2d7220 */ /* 0x000fce0000410000 */
        /* <DEDUP_REMOVED lines=28> */
[----:B------:R0:W1:Y:S08]  /*3dd20*/  MUFU.TANH R68, R44 ;  /* 0x0000002c00447308 */ /* 0x0000700000002400 */
[----:B------:R3:W1:Y:S01]  /*3dd30*/  MUFU.TANH R69, R45 ;  /* 0x0000002d00457308 */ /* 0x0006620000002400 */
[----:B0-----:R-:W-:Y:S01]  /*3dd40*/  VIADDMNMX R44, R37, R58, R47, PT ;  /* 0x0000003a252c7246 */ /* 0x001fe2000380012f */
        /* <DEDUP_REMOVED lines=18> */
.L_x_4000:
[----:B------:R-:W-:Y:S05]  /*3de70*/  BSYNC B2 ;  /* 0x0000000000027941 */ /* 0x000fea0003800000 */
.L_x_3999:
[----:B------:R-:W-:Y:S01]  /*3de80*/  LOP3.LUT R34, RZ, R34, RZ, 0x33, !PT ;  /* 0x00000022ff227212 */ /* 0x000fe200078e33ff */
[----:B------:R-:W-:Y:S06]  /*3de90*/  BRA `(.L_x_4001) ;  /* 0x0000000000287947 */ /* 0x000fec0003800000 */
.L_x_3998:
        /* <DEDUP_REMOVED lines=10> */
.L_x_4001:
[----:B------:R-:W-:Y:S05]  /*3df40*/  BSYNC B1 ;  /* 0x0000000000017941 */ /* 0x000fea0003800000 */
.L_x_3997:
[----:B------:R-:W-:-:S04]  /*3df50*/  IMAD R33, R9, R34, -R46 ;  /* 0x0000002209217224 */ /* 0x000fc800078e0a2e */
[----:B------:R-:W-:-:S05]  /*3df60*/  IMAD R34, R8, -0x2, R33 ;  /* 0xfffffffe08227824 */ /* 0x000fca00078e0221 */
[----:B------:R-:W-:Y:S02]  /*3df70*/  VIMNMX R45, R45, R34, !PT ;  /* 0x000000222d2d7248 */ /* 0x000fe40007fe0100 */
[----:B------:R-:W-:-:S07]  /*3df80*/  VIADDMNMX R44, R34, R9, R44, PT ;  /* 0x00000009222c7246 */ /* 0x000fce000380012c */
.L_x_3996:
[----:B------:R-:W-:Y:S05]  /*3df90*/  BSYNC B0 ;  /* 0x0000000000007941 */ /* 0x000fea0003800000 */
.L_x_3995:
        /* <DEDUP_REMOVED lines=38> */
[----:B-1----:R-:W-:Y:S02]  /*3e200*/  FSEL R35, R66, -INF , !P2 ;  /* 0xff80000042237808 */ /* 0x002fe40005000000 */
        /* <DEDUP_REMOVED lines=57> */
.L_x_4007:
[----:B------:R-:W-:Y:S05]  /*3e5a0*/  BSYNC B2 ;  /* 0x0000000000027941 */ /* 0x000fea0003800000 */
.L_x_4006:
[----:B------:R-:W-:Y:S01]  /*3e5b0*/  LOP3.LUT R10, RZ, R10, RZ, 0x33, !PT ;  /* 0x0000000aff0a7212 */ /* 0x000fe200078e33ff */
[----:B------:R-:W-:Y:S06]  /*3e5c0*/  BRA `(.L_x_4008) ;  /* 0x0000000000287947 */ /* 0x000fec0003800000 */
.L_x_4005:
        /* <DEDUP_REMOVED lines=10> */
.L_x_4008:
[----:B------:R-:W-:Y:S05]  /*3e670*/  BSYNC B1 ;  /* 0x0000000000017941 */ /* 0x000fea0003800000 */
.L_x_4004:
[----:B------:R-:W-:-:S04]  /*3e680*/  IMAD R5, R9, R10, -R46 ;  /* 0x0000000a09057224 */ /* 0x000fc800078e0a2e */
[----:B------:R-:W-:-:S05]  /*3e690*/  IMAD R8, R8, -0x2, R5 ;  /* 0xfffffffe08087824 */ /* 0x000fca00078e0205 */
[----:B------:R-:W-:Y:S02]  /*3e6a0*/  VIADDMNMX R44, R8, R9, R44, PT ;  /* 0x00000009082c7246 */ /* 0x000fe4000380012c */
[----:B------:R-:W-:-:S07]  /*3e6b0*/  VIMNMX R45, R45, R8, !PT ;  /* 0x000000082d2d7248 */ /* 0x000fce0007fe0100 */
.L_x_4003:
[----:B------:R-:W-:Y:S05]  /*3e6c0*/  BSYNC B0 ;  /* 0x0000000000007941 */ /* 0x000fea0003800000 */
.L_x_4002:
[----:B------:R-:W2:Y:S01]  /*3e6d0*/  LDL.64 R4, [R0+0x70] ;  /* 0x0000700000047983 */ /* 0x000ea20000100a00 */
[C---:B------:R-:W-:Y:S02]  /*3e6e0*/  ISETP.GT.AND P0, PT, R45.reuse, 0x1, !P0 ;  /* 0x000000012d00780c */ /* 0x040fe40004704270 */
[----:B------:R-:W-:Y:S02]  /*3e6f0*/  ISETP.NE.AND P6, PT, R64, RZ, PT ;  /* 0x000000ff4000720c */ /* 0x000fe40003fc5270 */
[----:B------:R-:W-:Y:S02]  /*3e700*/  ISETP.LT.OR P0, PT, R44, 0x2, P0 ;  /* 0x000000022c00780c */ /* 0x000fe40000701670 */
[----:B------:R-:W-:Y:S02]  /*3e710*/  ISETP.GT.AND P1, PT, R45, 0x8, !P1 ;  /* 0x000000082d00780c */ /* 0x000fe40004f24270 */
[----:B------:R-:W-:Y:S02]  /*3e720*/  FSEL R12, R12, -INF , !P0 ;  /* 0xff8000000c0c7808 */ /* 0x000fe40004000000 */
[----:B------:R-:W-:-:S02]  /*3e730*/  ISETP.NE.AND P0, PT, R51, RZ, PT ;  /* 0x000000ff3300720c */ /* 0x000fc40003f05270 */
[C---:B------:R-:W-:Y:S02]  /*3e740*/  ISETP.LT.OR P1, PT, R44.reuse, 0x9, P1 ;  /* 0x000000092c00780c */ /* 0x040fe40000f21670 */
[----:B------:R-:W-:Y:S02]  /*3e750*/  ISETP.GT.AND P0, PT, R45, 0x9, !P0 ;  /* 0x000000092d00780c */ /* 0x000fe40004704270 */
[----:B------:R-:W-:Y:S02]  /*3e760*/  FSEL R13, R13, -INF , !P1 ;  /* 0xff8000000d0d7808 */ /* 0x000fe40004800000 */
[----:B------:R-:W-:Y:S02]  /*3e770*/  ISETP.LT.OR P0, PT, R44, 0xa, P0 ;  /* 0x0000000a2c00780c */ /* 0x000fe40000701670 */
[----:B------:R-:W-:Y:S02]  /*3e780*/  ISETP.NE.AND P1, PT, R66, RZ, PT ;  /* 0x000000ff4200720c */ /* 0x000fe40003f25270 */
[----:B------:R-:W-:-:S02]  /*3e790*/  FSEL R14, R14, -INF , !P0 ;  /* 0xff8000000e0e7808 */ /* 0x000fc40004000000 */
        /* <DEDUP_REMOVED lines=23> */
[C---:B------:R-:W-:Y:S02]  /*3e910*/  ISETP.GT.AND P0, PT, R45.reuse, RZ, !P0 ;  /* 0x000000ff2d00720c */ /* 0x040fe40004704270 */
[----:B------:R-:W-:Y:S02]  /*3e920*/  ISETP.GT.AND P4, PT, R45, 0x31, !P4 ;  /* 0x000000312d00780c */ /* 0x000fe40006784270 */
[----:B------:R-:W-:Y:S02]  /*3e930*/  ISETP.LT.OR P0, PT, R44, 0x1, P0 ;  /* 0x000000012c00780c */ /* 0x000fe40000701670 */
[----:B------:R-:W-:-:S02]  /*3e940*/  ISETP.NE.AND P6, PT, R49, RZ, PT ;  /* 0x000000ff3100720c */ /* 0x000fc40003fc5270 */
[----:B------:R-:W-:Y:S02]  /*3e950*/  FSEL R47, R6, -INF , !P0 ;  /* 0xff800000062f7808 */ /* 0x000fe40004000000 */
[----:B------:R-:W-:Y:S02]  /*3e960*/  ISETP.NE.AND P0, PT, R65, RZ, PT ;  /* 0x000000ff4100720c */ /* 0x000fe40003f05270 */
[----:B------:R-:W-:-:S04]  /*3e970*/  FMNMX.FTZ R6, R47, R12, !PT ;  /* 0x0000000c2f067209 */ /* 0x000fc80007810000 */
[----:B------:R-:W-:-:S04]  /*3e980*/  FMNMX.FTZ R7, R13, R6, !PT ;  /* 0x000000060d077209 */ /* 0x000fc80007810000 */
[----:B------:R-:W-:-:S04]  /*3e990*/  FMNMX.FTZ R6, R14, R7, !PT ;  /* 0x000000070e067209 */ /* 0x000fc80007810000 */
[----:B------:R-:W-:-:S04]  /*3e9a0*/  FMNMX.FTZ R7, R43, R6, !PT ;  /* 0x000000062b077209 */ /* 0x000fc80007810000 */
[----:B------:R-:W-:Y:S02]  /*3e9b0*/  FMNMX.FTZ R7, R20, R7, !PT ;  /* 0x0000000714077209 */ /* 0x000fe40007810000 */
[----:B------:R-:W-:Y:S02]  /*3e9c0*/  ISETP.GT.AND P0, PT, R45, 0x21, !P0 ;  /* 0x000000212d00780c */ /* 0x000fe40004704270 */
[----:B------:R-:W-:Y:S02]  /*3e9d0*/  FMNMX.FTZ R7, R24, R7, !PT ;  /* 0x0000000718077209 */ /* 0x000fe40007810000 */
[----:B------:R-:W-:Y:S02]  /*3e9e0*/  ISETP.LT.OR P0, PT, R44, 0x22, P0 ;  /* 0x000000222c00780c */ /* 0x000fe40000701670 */
[----:B------:R-:W-:Y:S02]  /*3e9f0*/  FMNMX.FTZ R7, R26, R7, !PT ;  /* 0x000000071a077209 */ /* 0x000fe40007810000 */
[----:B------:R-:W-:-:S02]  /*3ea00*/  ISETP.LT.OR P1, PT, R44, 0x29, P1 ;  /* 0x000000292c00780c */ /* 0x000fc40000f21670 */
[----:B------:R-:W-:Y:S02]  /*3ea10*/  FSEL R21, R21, -INF , !P0 ;  /* 0xff80000015157808 */ /* 0x000fe40004000000 */
[----:B------:R-:W-:Y:S02]  /*3ea20*/  FMNMX.FTZ R6, R28, R7, !PT ;  /* 0x000000071c067209 */ /* 0x000fe40007810000 */
[C---:B------:R-:W-:Y:S02]  /*3ea30*/  ISETP.LT.OR P2, PT, R44.reuse, 0x2a, P2 ;  /* 0x0000002a2c00780c */ /* 0x040fe40001741670 */
[----:B------:R-:W-:Y:S02]  /*3ea40*/  FSEL R25, R25, -INF , !P1 ;  /* 0xff80000019197808 */ /* 0x000fe40004800000 */
[----:B------:R-:W-:Y:S02]  /*3ea50*/  FMNMX.FTZ R6, R21, R6, !PT ;  /* 0x0000000615067209 */ /* 0x000fe40007810000 */
[----:B------:R-:W-:-:S02]  /*3ea60*/  ISETP.LT.OR P3, PT, R44, 0x31, P3 ;  /* 0x000000312c00780c */ /* 0x000fc40001f61670 */
[----:B------:R-:W-:Y:S02]  /*3ea70*/  FSEL R27, R27, -INF , !P2 ;  /* 0xff8000001b1b7808 */ /* 0x000fe40005000000 */
[----:B------:R-:W-:Y:S02]  /*3ea80*/  FMNMX.FTZ R6, R25, R6, !PT ;  /* 0x0000000619067209 */ /* 0x000fe40007810000 */
[----:B------:R-:W-:Y:S02]  /*3ea90*/  ISETP.GT.AND P5, PT, R45, 0x38, !P5 ;  /* 0x000000382d00780c */ /* 0x000fe40006fa4270 */
[----:B------:R-:W-:Y:S02]  /*3eaa0*/  ISETP.LT.OR P4, PT, R44, 0x32, P4 ;  /* 0x000000322c00780c */ /* 0x000fe40002781670 */
[----:B------:R-:W-:Y:S02]  /*3eab0*/  FSEL R41, R41, -INF , !P3 ;  /* 0xff80000029297808 */ /* 0x000fe40005800000 */
[----:B------:R-:W-:-:S02]  /*3eac0*/  FMNMX.FTZ R6, R27, R6, !PT ;  /* 0x000000061b067209 */ /* 0x000fc40007810000 */
[----:B------:R-:W-:Y:S02]  /*3ead0*/  ISETP.GT.AND P0, PT, R45, 0x39, !P6 ;  /* 0x000000392d00780c */ /* 0x000fe40007704270 */
[----:B------:R-:W-:Y:S02]  /*3eae0*/  ISETP.LT.OR P5, PT, R44, 0x39, P5 ;  /* 0x000000392c00780c */ /* 0x000fe40002fa1670 */
[----:B------:R-:W-:Y:S02]  /*3eaf0*/  FSEL R10, R42, -INF , !P4 ;  /* 0xff8000002a0a7808 */ /* 0x000fe40006000000 */
[----:B------:R-:W-:Y:S02]  /*3eb00*/  FMNMX.FTZ R7, R41, R6, !PT ;  /* 0x0000000629077209 */ /* 0x000fe40007810000 */
[----:B------:R-:W-:Y:S02]  /*3eb10*/  ISETP.LT.OR P0, PT, R44, 0x3a, P0 ;  /* 0x0000003a2c00780c */ /* 0x000fe40000701670 */
[----:B------:R-:W-:-:S02]  /*3eb20*/  R2UR UR4, R2 ;  /* 0x00000000020472ca */ /* 0x000fc400000e0000 */
[C---:B------:R-:W-:Y:S02]  /*3eb30*/  R2UR UR5, R3.reuse ;  /* 0x00000000030572ca */ /* 0x040fe400000e0000 */
[----:B------:R-:W-:Y:S02]  /*3eb40*/  FSEL R9, R54, -INF , !P5 ;  /* 0xff80000036097808 */ /* 0x000fe40006800000 */
[----:B------:R-:W-:Y:S02]  /*3eb50*/  FMNMX.FTZ R6, R10, R7, !PT ;  /* 0x000000070a067209 */ /* 0x000fe40007810000 */
[----:B------:R-:W-:Y:S02]  /*3eb60*/  R2UR UR6, R2 ;  /* 0x00000000020672ca */ /* 0x000fe400000e0000 */
[----:B------:R-:W-:Y:S02]  /*3eb70*/  R2UR UR7, R3 ;  /* 0x00000000030772ca */ /* 0x000fe400000e0000 */
[----:B------:R-:W-:-:S02]  /*3eb80*/  FSEL R8, R55, -INF , !P0 ;  /* 0xff80000037087808 */ /* 0x000fc40004000000 */
[----:B------:R-:W-:-:S04]  /*3eb90*/  FMNMX.FTZ R7, R9, R6, !PT ;  /* 0x0000000609077209 */ /* 0x000fc80007810000 */
[----:B------:R-:W-:-:S05]  /*3eba0*/  FMNMX.FTZ R15, R8, R7, !PT ;  /* 0x00000007080f7209 */ /* 0x000fca0007810000 */
[----:B--2---:R0:W-:Y:S04]  /*3ebb0*/  ST.E desc[UR4][R4.64+0x4], R15 ;  /* 0x0000040f04007985 */ /* 0x0041e8000c101904 */
[----:B------:R-:W2:Y:S01]  /*3ebc0*/  LD.E R44, desc[UR6][R4.64+0x4] ;  /* 0x00000406042c7980 */ /* 0x000ea2000c101900 */
[----:B------:R-:W-:-:S04]  /*3ebd0*/  FMNMX.FTZ R6, R164, R56, !PT ;  /* 0x00000038a4067209 */ /* 0x000fc80007810000 */
        /* <DEDUP_REMOVED lines=13> */
[----:B0-----:R-:W-:-:S05]  /*3ecb0*/  FMNMX.FTZ R15, R11, R6, !PT ;  /* 0x000000060b0f7209 */ /* 0x001fca0007810000 */
[----:B------:R-:W0:Y:S01]  /*3ecc0*/  SHFL.BFLY PT, R6, R15, 0x2, 0x1f ;  /* 0x0c401f000f067f89 */ /* 0x000e2200000e0000 */
[----:B------:R-:W-:Y:S02]  /*3ecd0*/  R2UR UR8, R2 ;  /* 0x00000000020872ca */ /* 0x000fe400000e0000 */
[----:B------:R-:W-:Y:S02]  /*3ece0*/  R2UR UR9, R3 ;  /* 0x00000000030972ca */ /* 0x000fe400000e0000 */
[----:B0-----:R-:W-:Y:S01]  /*3ecf0*/  FMNMX.FTZ R42, R15, R6, !PT ;  /* 0x000000060f2a7209 */ /* 0x001fe20007810000 */
[----:B------:R-:W-:Y:S04]  /*3ed00*/  ST.E desc[UR4][R4.64], R15 ;  /* 0x0000000f04007985 */ /* 0x000fe8000c101904 */
[----:B--2---:R-:W0:Y:S02]  /*3ed10*/  SHFL.BFLY PT, R7, R44, 0x2, 0x1f ;  /* 0x0c401f002c077f89 */ /* 0x004e2400000e0000 */
[----:B0-----:R-:W-:-:S02]  /*3ed20*/  FMNMX.FTZ R46, R44, R7, !PT ;  /* 0x000000072c2e7209 */ /* 0x001fc40007810000 */
[----:B------:R-:W0:Y:S04]  /*3ed30*/  SHFL.BFLY PT, R7, R42, 0x1, 0x1f ;  /* 0x0c201f002a077f89 */ /* 0x000e2800000e0000 */
[----:B------:R-:W1:Y:S01]  /*3ed40*/  SHFL.BFLY PT, R49, R46, 0x1, 0x1f ;  /* 0x0c201f002e317f89 */ /* 0x000e6200000e0000 */
[----:B0-----:R-:W-:Y:S02]  /*3ed50*/  FMNMX.FTZ R45, R42, R7, !PT ;  /* 0x000000072a2d7209 */ /* 0x001fe40007810000 */
[----:B-1----:R-:W-:-:S03]  /*3ed60*/  FMNMX.FTZ R49, R46, R49, !PT ;  /* 0x000000312e317209 */ /* 0x002fc60007810000 */
[----:B------:R-:W-:Y:S04]  /*3ed70*/  ST.E desc[UR6][R4.64], R45 ;  /* 0x0000002d04007985 */ /* 0x000fe8000c101906 */
[----:B------:R0:W-:Y:S04]  /*3ed80*/  ST.E desc[UR8][R4.64+0x4], R49 ;  /* 0x0000043104007985 */ /* 0x0001e8000c101908 */
[----:B------:R-:W2:Y:S04]  /*3ed90*/  LDL.64 R6, [R0+0x70] ;  /* 0x0000700000067983 */ /* 0x000ea80000100a00 */
[----:B--2---:R-:W2:Y:S04]  /*3eda0*/  LD.E R44, desc[UR6][R6.64+0x20] ;  /* 0x00002006062c7980 */ /* 0x004ea8000c101900 */
[----:B------:R-:W2:Y:S04]  /*3edb0*/  LD.E R42, desc[UR4][R6.64] ;  /* 0x00000004062a7980 */ /* 0x000ea8000c101900 */
[----:B------:R-:W0:Y:S01]  /*3edc0*/  LD.E R51, desc[UR4][R6.64+0x4] ;  /* 0x0000040406337980 */ /* 0x000e22000c101900 */
[C---:B--2---:R-:W-:Y:S01]  /*3edd0*/  FMUL.FTZ R46, R42.reuse, R44 ;  /* 0x0000002c2a2e7220 */ /* 0x044fe20000410000 */
[----:B------:R-:W-:Y:S01]  /*3ede0*/  FSETP.NEU.FTZ.AND P0, PT, R42, -INF , PT ;  /* 0xff8000002a00780b */ /* 0x000fe20003f1d000 */
[----:B0-----:R-:W-:-:S03]  /*3edf0*/  FMUL.FTZ R4, R44, R51 ;  /* 0x000000332c047220 */ /* 0x001fc60000410000 */
[----:B------:R-:W-:Y:S02]  /*3ee00*/  FSEL R45, R46, RZ, P0 ;  /* 0x000000ff2e2d7208 */ /* 0x000fe40000000000 */
[----:B------:R-:W-:-:S04]  /*3ee10*/  FSETP.NEU.FTZ.AND P0, PT, R51, -INF , PT ;  /* 0xff8000003300780b */ /* 0x000fc80003f1d000 */
[----:B------:R-:W-:Y:S01]  /*3ee20*/  FSEL R5, R4, RZ, P0 ;  /* 0x000000ff04057208 */ /* 0x000fe20000000000 */
[-CC-:B------:R-:W-:Y:S01]  /*3ee30*/  FFMA.FTZ R164, R164, R44.reuse, -R45.reuse ;  /* 0x0000002ca4a47223 */ /* 0x180fe2000001082d */
[-CC-:B------:R-:W-:Y:S01]  /*3ee40*/  FFMA.FTZ R15, R56, R44.reuse, -R45.reuse ;  /* 0x0000002c380f7223 */ /* 0x180fe2000001082d */
[-C--:B------:R-:W-:Y:S02]  /*3ee50*/  FFMA.FTZ R40, R40, R44.reuse, -R45 ;  /* 0x0000002c28287223 */ /* 0x080fe4000001082d */
[-CC-:B------:R-:W-:Y:S01]  /*3ee60*/  FFMA.FTZ R47, R47, R44.reuse, -R5.reuse ;  /* 0x0000002c2f2f7223 */ /* 0x180fe20000010805 */
[-C--:B------:R-:W-:Y:S01]  /*3ee70*/  FFMA.FTZ R12, R12, R44.reuse, -R5 ;  /* 0x0000002c0c0c7223 */ /* 0x080fe20000010805 */
[-C--:B------:R-:W-:Y:S01]  /*3ee80*/  FFMA.FTZ R166, R57, R44.reuse, -R45 ;  /* 0x0000002c39a67223 */ /* 0x080fe2000001082d */
[----:B------:R-:W-:Y:S01]  /*3ee90*/  MUFU.EX2 R164, R164 ;  /* 0x000000a400a47308 */ /* 0x000fe20000000800 */
[-CC-:B------:R-:W-:Y:S01]  /*3eea0*/  FFMA.FTZ R13, R13, R44.reuse, -R5.reuse ;  /* 0x0000002c0d0d7223 */ /* 0x180fe20000010805 */
[----:B------:R-:W-:-:S06]  /*3eeb0*/  FFMA.FTZ R14, R14, R44, -R5 ;  /* 0x0000002c0e0e7223 */ /* 0x000fcc0000010805 */
[----:B------:R-:W-:Y:S01]  /*3eec0*/  MUFU.EX2 R15, R15 ;  /* 0x0000000f000f7308 */ /* 0x000fe20000000800 */
[----:B------:R-:W-:-:S07]  /*3eed0*/  FFMA.FTZ R39, R39, R44, -R45 ;  /* 0x0000002c27277223 */ /* 0x000fce000001082d */
[----:B------:R-:W-:Y:S01]  /*3eee0*/  MUFU.EX2 R49, R40 ;  /* 0x0000002800317308 */ /* 0x000fe20000000800 */
[----:B------:R-:W-:-:S07]  /*3eef0*/  FFMA.FTZ R43, R43, R44, -R5 ;  /* 0x0000002c2b2b7223 */ /* 0x000fce0000010805 */
[----:B------:R-:W-:Y:S08]  /*3ef00*/  MUFU.EX2 R47, R47 ;  /* 0x0000002f002f7308 */ /* 0x000ff00000000800 */
[----:B------:R-:W0:Y:S01]  /*3ef10*/  MUFU.EX2 R40, R12 ;  /* 0x0000000c00287308 */ /* 0x000e220000000800 */
[----:B------:R-:W-:-:S07]  /*3ef20*/  FFMA.FTZ R38, R38, R44, -R45 ;  /* 0x0000002c26267223 */ /* 0x000fce000001082d */
[----:B------:R-:W1:Y:S01]  /*3ef30*/  MUFU.EX2 R166, R166 ;  /* 0x000000a600a67308 */ /* 0x000e620000000800 */
[----:B------:R-:W-:-:S07]  /*3ef40*/  FFMA.FTZ R20, R20, R44, -R5 ;  /* 0x0000002c14147223 */ /* 0x000fce0000010805 */
[----:B------:R-:W2:Y:S01]  /*3ef50*/  MUFU.EX2 R167, R13 ;  /* 0x0000000d00a77308 */ /* 0x000ea20000000800 */
[-CC-:B------:R-:W-:Y:S01]  /*3ef60*/  FFMA.FTZ R11, R11, R44.reuse, -R45.reuse ;  /* 0x0000002c0b0b7223 */ /* 0x180fe2000001082d */
[----:B------:R-:W-:-:S06]  /*3ef70*/  FFMA.FTZ R37, R37, R44, -R45 ;  /* 0x0000002c25257223 */ /* 0x000fcc000001082d */
[----:B------:R-:W3:Y:S01]  /*3ef80*/  MUFU.EX2 R14, R14 ;  /* 0x0000000e000e7308 */ /* 0x000ee20000000800 */
[-C--:B------:R-:W-:Y:S01]  /*3ef90*/  FFMA.FTZ R24, R24, R44.reuse, -R5 ;  /* 0x0000002c18187223 */ /* 0x080fe20000010805 */
[----:B------:R-:W-:-:S06]  /*3efa0*/  FFMA.FTZ R36, R36, R44, -R45 ;  /* 0x0000002c24247223 */ /* 0x000fcc000001082d */
[----:B------:R-:W4:Y:S01]  /*3efb0*/  MUFU.EX2 R39, R39 ;  /* 0x0000002700277308 */ /* 0x000f220000000800 */
[----:B0-----:R-:W-:-:S07]  /*3efc0*/  FADD.FTZ R4, R47, R40 ;  /* 0x000000282f047221 */ /* 0x001fce0000010000 */
[----:B------:R-:W0:Y:S01]  /*3efd0*/  MUFU.EX2 R43, R43 ;  /* 0x0000002b002b7308 */ /* 0x000e220000000800 */
[----:B------:R-:W-:-:S07]  /*3efe0*/  FFMA.FTZ R26, R26, R44, -R5 ;  /* 0x0000002c1a1a7223 */ /* 0x000fce0000010805 */
[----:B------:R-:W0:Y:S01]  /*3eff0*/  MUFU.EX2 R38, R38 ;  /* 0x0000002600267308 */ /* 0x000e220000000800 */
[----:B------:R-:W-:-:S07]  /*3f000*/  FFMA.FTZ R35, R35, R44, -R45 ;  /* 0x0000002c23237223 */ /* 0x000fce000001082d */
[----:B------:R1:W-:Y:S01]  /*3f010*/  MUFU.EX2 R178, R11 ;  /* 0x0000000b00b27308 */ /* 0x0003e20000000800 */
[----:B------:R-:W-:-:S07]  /*3f020*/  FFMA.FTZ R28, R28, R44, -R5 ;  /* 0x0000002c1c1c7223 */ /* 0x000fce0000010805 */
[----:B------:R-:W0:Y:S01]  /*3f030*/  MUFU.EX2 R20, R20 ;  /* 0x0000001400147308 */ /* 0x000e220000000800 */
[----:B-1----:R-:W-:-:S04]  /*3f040*/  FADD.FTZ R11, R164, R15 ;  /* 0x0000000fa40b7221 */ /* 0x002fc80000010000 */
[----:B------:R-:W-:Y:S01]  /*3f050*/  FADD.FTZ R12, R166, R11 ;  /* 0x0000000ba60c7221 */ /* 0x000fe20000010000 */
[----:B--2---:R-:W-:Y:S02]  /*3f060*/  FADD.FTZ R11, R167, R4 ;  /* 0x00000004a70b7221 */ /* 0x004fe40000010000 */
[----:B------:R-:W1:Y:S01]  /*3f070*/  MUFU.EX2 R37, R37 ;  /* 0x0000002500257308 */ /* 0x000e620000000800 */
[----:B------:R-:W-:Y:S01]  /*3f080*/  FADD.FTZ R12, R49, R12 ;  /* 0x0000000c310c7221 */ /* 0x000fe20000010000 */
[----:B---3--:R-:W-:-:S06]  /*3f090*/  FADD.FTZ R4, R14, R11 ;  /* 0x0000000b0e047221 */ /* 0x008fcc0000010000 */
[----:B------:R-:W2:Y:S01]  /*3f0a0*/  MUFU.EX2 R24, R24 ;  /* 0x0000001800187308 */ /* 0x000ea20000000800 */
[-C--:B------:R-:W-:Y:S01]  /*3f0b0*/  FFMA.FTZ R34, R34, R44.reuse, -R45 ;  /* 0x0000002c22227223 */ /* 0x080fe2000001082d */
[----:B------:R-:W-:Y:S01]  /*3f0c0*/  FFMA.FTZ R21, R21, R44, -R5 ;  /* 0x0000002c15157223 */ /* 0x000fe20000010805 */
[----:B----4-:R-:W-:-:S05]  /*3f0d0*/  FADD.FTZ R11, R39, R12 ;  /* 0x0000000c270b7221 */ /* 0x010fca0000010000 */
[----:B------:R-:W3:Y:S01]  /*3f0e0*/  MUFU.EX2 R36, R36 ;  /* 0x0000002400247308 */ /* 0x000ee20000000800 */
[----:B0-----:R-:W-:Y:S01]  /*3f0f0*/  FADD.FTZ R13, R43, R4 ;  /* 0x000000042b0d7221 */ /* 0x001fe20000010000 */
[----:B------:R-:W-:-:S06]  /*3f100*/  FFMA.FTZ R33, R33, R44, -R45 ;  /* 0x0000002c21217223 */ /* 0x000fcc000001082d */
[----:B------:R-:W0:Y:S01]  /*3f110*/  MUFU.EX2 R171, R26 ;  /* 0x0000001a00ab7308 */ /* 0x000e220000000800 */
[----:B------:R-:W-:Y:S01]  /*3f120*/  FFMA.FTZ R25, R25, R44, -R5 ;  /* 0x0000002c19197223 */ /* 0x000fe20000010805 */
[----:B------:R-:W-:Y:S01]  /*3f130*/  FADD.FTZ R4, R38, R11 ;  /* 0x0000000b26047221 */ /* 0x000fe20000010000 */
[----:B------:R-:W-:-:S05]  /*3f140*/  FADD.FTZ R13, R20, R13 ;  /* 0x0000000d140d7221 */ /* 0x000fca0000010000 */
[----:B------:R-:W4:Y:S01]  /*3f150*/  MUFU.EX2 R35, R35 ;  /* 0x0000002300237308 */ /* 0x000f220000000800 */
[----:B------:R-:W-:-:S07]  /*3f160*/  FFMA.FTZ R32, R32, R44, -R45 ;  /* 0x0000002c20207223 */ /* 0x000fce000001082d */
[----:B------:R-:W4:Y:S01]  /*3f170*/  MUFU.EX2 R28, R28 ;  /* 0x0000001c001c7308 */ /* 0x000f220000000800 */
[----:B------:R-:W-:Y:S01]  /*3f180*/  FFMA.FTZ R27, R27, R44, -R5 ;  /* 0x0000002c1b1b7223 */ /* 0x000fe20000010805 */
[----:B-1----:R-:W-:Y:S01]  /*3f190*/  FADD.FTZ R11, R37, R4 ;  /* 0x00000004250b7221 */ /* 0x002fe20000010000 */
[----:B--2---:R-:W-:-:S05]  /*3f1a0*/  FADD.FTZ R4, R24, R13 ;  /* 0x0000000d18047221 */ /* 0x004fca0000010000 */
[----:B------:R-:W1:Y:S01]  /*3f1b0*/  MUFU.EX2 R34, R34 ;  /* 0x0000002200227308 */ /* 0x000e620000000800 */
[-C--:B------:R-:W-:Y:S01]  /*3f1c0*/  FFMA.FTZ R31, R31, R44.reuse, -R45 ;  /* 0x0000002c1f1f7223 */ /* 0x080fe2000001082d */
[----:B------:R-:W-:-:S06]  /*3f1d0*/  FFMA.FTZ R41, R41, R44, -R5 ;  /* 0x0000002c29297223 */ /* 0x000fcc0000010805 */
[----:B------:R-:W2:Y:S01]  /*3f1e0*/  MUFU.EX2 R21, R21 ;  /* 0x0000001500157308 */ /* 0x000ea20000000800 */
[----:B---3--:R-:W-:Y:S01]  /*3f1f0*/  FADD.FTZ R12, R36, R11 ;  /* 0x0000000b240c7221 */ /* 0x008fe20000010000 */
[----:B0-----:R-:W-:-:S06]  /*3f200*/  FADD.FTZ R11, R171, R4 ;  /* 0x00000004ab0b7221 */ /* 0x001fcc0000010000 */
[----:B------:R-:W0:Y:S01]  /*3f210*/  MUFU.EX2 R33, R33 ;  /* 0x0000002100217308 */ /* 0x000e220000000800 */
[----:B------:R-:W-:-:S07]  /*3f220*/  FFMA.FTZ R30, R30, R44, -R45 ;  /* 0x0000002c1e1e7223 */ /* 0x000fce000001082d */
[----:B------:R-:W3:Y:S01]  /*3f230*/  MUFU.EX2 R25, R25 ;  /* 0x0000001900197308 */ /* 0x000ee20000000800 */
[----:B------:R-:W-:Y:S01]  /*3f240*/  FFMA.FTZ R10, R10, R44, -R5 ;  /* 0x0000002c0a0a7223 */ /* 0x000fe20000010805 */
[----:B----4-:R-:W-:Y:S01]  /*3f250*/  FADD.FTZ R13, R35, R12 ;  /* 0x0000000c230d7221 */ /* 0x010fe20000010000 */
[----:B------:R-:W-:-:S05]  /*3f260*/  FADD.FTZ R4, R28, R11 ;  /* 0x0000000b1c047221 */ /* 0x000fca0000010000 */
[----:B------:R-:W4:Y:S01]  /*3f270*/  MUFU.EX2 R32, R32 ;  /* 0x0000002000207308 */ /* 0x000f220000000800 */
[----:B------:R-:W-:-:S07]  /*3f280*/  FFMA.FTZ R29, R29, R44, -R45 ;  /* 0x0000002c1d1d7223 */ /* 0x000fce000001082d */
[----:B------:R-:W4:Y:S01]  /*3f290*/  MUFU.EX2 R26, R27 ;  /* 0x0000001b001a7308 */ /* 0x000f220000000800 */
[----:B------:R-:W-:Y:S01]  /*3f2a0*/  FFMA.FTZ R9, R9, R44, -R5 ;  /* 0x0000002c09097223 */ /* 0x000fe20000010805 */
[----:B-1----:R-:W-:Y:S01]  /*3f2b0*/  FADD.FTZ R12, R34, R13 ;  /* 0x0000000d220c7221 */ /* 0x002fe20000010000 */
[----:B--2---:R-:W-:-:S05]  /*3f2c0*/  FADD.FTZ R4, R21, R4 ;  /* 0x0000000415047221 */ /* 0x004fca0000010000 */
[----:B------:R-:W1:Y:S08]  /*3f2d0*/  MUFU.EX2 R31, R31 ;  /* 0x0000001f001f7308 */ /* 0x000e700000000800 */
[----:B------:R-:W2:Y:S01]  /*3f2e0*/  MUFU.EX2 R41, R41 ;  /* 0x0000002900297308 */ /* 0x000ea20000000800 */
[----:B------:R-:W-:Y:S01]  /*3f2f0*/  FFMA.FTZ R5, R8, R44, -R5 ;  /* 0x0000002c08057223 */ /* 0x000fe20000010805 */
[----:B0-----:R-:W-:Y:S01]  /*3f300*/  FADD.FTZ R11, R33, R12 ;  /* 0x0000000c210b7221 */ /* 0x001fe20000010000 */
[----:B---3--:R-:W-:-:S05]  /*3f310*/  FADD.FTZ R13, R25, R4 ;  /* 0x00000004190d7221 */ /* 0x008fca0000010000 */
[----:B------:R-:W0:Y:S08]  /*3f320*/  MUFU.EX2 R30, R30 ;  /* 0x0000001e001e7308 */ /* 0x000e300000000800 */
[----:B------:R-:W3:Y:S01]  /*3f330*/  MUFU.EX2 R42, R10 ;  /* 0x0000000a002a7308 */ /* 0x000ee20000000800 */
[----:B----4-:R-:W-:Y:S01]  /*3f340*/  FADD.FTZ R4, R32, R11 ;  /* 0x0000000b20047221 */ /* 0x010fe20000010000 */
[----:B------:R-:W-:-:S06]  /*3f350*/  FADD.FTZ R8, R26, R13 ;  /* 0x0000000d1a087221 */ /* 0x000fcc0000010000 */
[----:B------:R-:W4:Y:S08]  /*3f360*/  MUFU.EX2 R29, R29 ;  /* 0x0000001d001d7308 */ /* 0x000f300000000800 */
[----:B------:R4:W4:Y:S01]  /*3f370*/  MUFU.EX2 R179, R9 ;  /* 0x0000000900b37308 */ /* 0x0009220000000800 */
[----:B-1----:R-:W-:Y:S01]  /*3f380*/  FADD.FTZ R11, R31, R4 ;  /* 0x000000041f0b7221 */ /* 0x002fe20000010000 */
[----:B--2---:R-:W-:-:S06]  /*3f390*/  FADD.FTZ R13, R41, R8 ;  /* 0x00000008290d7221 */ /* 0x004fcc0000010000 */
[----:B------:R-:W1:Y:S01]  /*3f3a0*/  MUFU.EX2 R44, R5 ;  /* 0x00000005002c7308 */ /* 0x000e620000000800 */
[----:B0-----:R-:W-:Y:S01]  /*3f3b0*/  FADD.FTZ R4, R30, R11 ;  /* 0x0000000b1e047221 */ /* 0x001fe20000010000 */
[----:B---3--:R-:W-:-:S03]  /*3f3c0*/  FADD.FTZ R8, R42, R13 ;  /* 0x0000000d2a087221 */ /* 0x008fc60000010000 */
[----:B----4-:R-:W-:Y:S01]  /*3f3d0*/  FADD.FTZ R9, R29, R4 ;  /* 0x000000041d097221 */ /* 0x010fe20000010000 */
[----:B------:R-:W-:-:S03]  /*3f3e0*/  FADD.FTZ R11, R179, R8 ;  /* 0x00000008b30b7221 */ /* 0x000fc60000010000 */
[----:B------:R-:W-:Y:S01]  /*3f3f0*/  FADD.FTZ R27, R178, R9 ;  /* 0x00000009b21b7221 */ /* 0x000fe20000010000 */
[----:B-1----:R-:W-:-:S04]  /*3f400*/  FADD.FTZ R45, R44, R11 ;  /* 0x0000000b2c2d7221 */ /* 0x002fc80000010000 */
[----:B------:R-:W-:Y:S04]  /*3f410*/  ST.E desc[UR4][R6.64+0x10], R27 ;  /* 0x0000101b06007985 */ /* 0x000fe8000c101904 */
[----:B------:R0:W-:Y:S04]  /*3f420*/  ST.E desc[UR6][R6.64+0x14], R45 ;  /* 0x0000142d06007985 */ /* 0x0001e8000c101906 */
[----:B------:R-:W2:Y:S01]  /*3f430*/  LDL.64 R12, [R0+0x80] ;  /* 0x00008000000c7983 */ /* 0x000ea20000100a00 */
[----:B------:R-:W-:Y:S06]  /*3f440*/  BAR.SYNC.DEFER_BLOCKING 0xf, 0x100 ;  /* 0x03c4000000007b1d */ /* 0x000fec0000010000 */
[----:B------:R-:W3:Y:S01]  /*3f450*/  LDL.64 R4, [R0+0x88] ;  /* 0x0000880000047983 */ /* 0x000ee20000100a00 */
[----:B------:R-:W-:-:S02]  /*3f460*/  R2UR UR10, R2 ;  /* 0x00000000020a72ca */ /* 0x000fc400000e0000 */
[C---:B------:R-:W-:Y:S01]  /*3f470*/  R2UR UR11, R3.reuse ;  /* 0x00000000030b72ca */ /* 0x040fe200000e0000 */
[----:B------:R-:W4:Y:S01]  /*3f480*/  LDL.64 R136, [R0] ;  /* 0x0000000000887983 */ /* 0x000f220000100a00 */
[----:B------:R-:W-:Y:S02]  /*3f490*/  R2UR UR12, R2 ;  /* 0x00000000020c72ca */ /* 0x000fe400000e0000 */
[----:B------:R-:W-:Y:S01]  /*3f4a0*/  R2UR UR13, R3 ;  /* 0x00000000030d72ca */ /* 0x000fe200000e0000 */
[----:B0-----:R-:W4:Y:S04]  /*3f4b0*/  LDL.64 R6, [R0+0x90] ;  /* 0x0000900000067983 */ /* 0x001f280000100a00 */
[----:B--2---:R-:W2:Y:S04]  /*3f4c0*/  LD.E.64 R12, desc[UR4][R12.64+0x10] ;  /* 0x000010040c0c7980 */ /* 0x004ea8000c101b00 */
[----:B--2---:R-:W2:Y:S04]  /*3f4d0*/  LD.E.64 R8, desc[UR6][R12.64+0x8] ;  /* 0x000008060c087980 */ /* 0x004ea8000c101b00 */
[----:B------:R-:W3:Y:S01]  /*3f4e0*/  LD.E.64 R10, desc[UR4][R12.64] ;  /* 0x000000040c0a7980 */ /* 0x000ee2000c101b00 */
        /* <DEDUP_REMOVED lines=17> */
[--C-:B---3--:R-:W-:Y:S02]  /*3f600*/  IMAD R10, R10, 0x2, R9.reuse ;  /* 0x000000020a0a7824 */ /* 0x108fe400078e0209 */
[C---:B------:R-:W-:Y:S02]  /*3f610*/  IMAD R8, R11.reuse, 0x2, R9 ;  /* 0x000000020b087824 */ /* 0x040fe400078e0209 */
[----:B------:R-:W-:Y:S01]  /*3f620*/  IMAD R11, R11, 0x2, R10 ;  /* 0x000000020b0b7824 */ /* 0x000fe200078e020a */
[----:B------:R-:W-:Y:S04]  /*3f630*/  STSM.16.M88.4 [R9], R164 ;  /* 0x000000a409007844 */ /* 0x000fe80000000200 */
[----:B------:R-:W-:Y:S04]  /*3f640*/  STSM.16.M88.4 [R10], R168 ;  /* 0x000000a80a007844 */ /* 0x000fe80000000200 */
[----:B------:R0:W-:Y:S04]  /*3f650*/  STSM.16.M88.4 [R8], R172 ;  /* 0x000000ac08007844 */ /* 0x0001e80000000200 */
[----:B------:R1:W-:Y:S04]  /*3f660*/  STSM.16.M88.4 [R11], R176 ;  /* 0x000000b00b007844 */ /* 0x0003e80000000200 */
[----:B------:R-:W2:Y:S04]  /*3f670*/  LD.E R13, desc[UR4][R4.64] ;  /* 0x00000004040d7980 */ /* 0x000ea8000c101900 */
[----:B------:R-:W3:Y:S04]  /*3f680*/  LD.E R15, desc[UR6][R4.64+0x4] ;  /* 0x00000406040f7980 */ /* 0x000ee8000c101900 */
[----:B------:R-:W3:Y:S04]  /*3f690*/  LD.E R21, desc[UR8][R4.64+0x8] ;  /* 0x0000080804157980 */ /* 0x000ee8000c101900 */
[----:B------:R-:W3:Y:S04]  /*3f6a0*/  LD.E R25, desc[UR10][R4.64+0xc] ;  /* 0x00000c0a04197980 */ /* 0x000ee8000c101900 */
[----:B------:R-:W3:Y:S04]  /*3f6b0*/  LD.E R27, desc[UR12][R4.64+0x10] ;  /* 0x0000100c041b7980 */ /* 0x000ee8000c101900 */
[----:B------:R-:W3:Y:S01]  /*3f6c0*/  LD.E R31, desc[UR4][R4.64+0x14] ;  /* 0x00001404041f7980 */ /* 0x000ee2000c101900 */
[----:B------:R-:W-:-:S02]  /*3f6d0*/  R2UR UR14, R2 ;  /* 0x00000000020e72ca */ /* 0x000fc400000e0000 */
[C---:B------:R-:W-:Y:S01]  /*3f6e0*/  R2UR UR15, R3.reuse ;  /* 0x00000000030f72ca */ /* 0x040fe200000e0000 */
[----:B----4-:R-:W4:Y:S01]  /*3f6f0*/  LD.E R136, desc[UR4][R136.64] ;  /* 0x0000000488887980 */ /* 0x010f22000c101900 */
[C---:B------:R-:W-:Y:S02]  /*3f700*/  R2UR UR16, R2.reuse ;  /* 0x00000000021072ca */ /* 0x040fe400000e0000 */
[C---:B------:R-:W-:Y:S01]  /*3f710*/  R2UR UR17, R3.reuse ;  /* 0x00000000031172ca */ /* 0x040fe200000e0000 */
[----:B------:R-:W4:Y:S01]  /*3f720*/  LD.E.64 R6, desc[UR4][R6.64] ;  /* 0x0000000406067980 */ /* 0x000f22000c101b00 */
[C---:B------:R-:W-:Y:S02]  /*3f730*/  R2UR UR18, R2.reuse ;  /* 0x00000000021272ca */ /* 0x040fe400000e0000 */
[----:B------:R-:W-:Y:S01]  /*3f740*/  R2UR UR19, R3 ;  /* 0x00000000031372ca */ /* 0x000fe200000e0000 */
[----:B------:R-:W4:Y:S01]  /*3f750*/  LD.E R20, desc[UR8][R4.64+0x38] ;  /* 0x0000380804147980 */ /* 0x000f22000c101900 */
[----:B------:R-:W-:-:S02]  /*3f760*/  R2UR UR20, R2 ;  /* 0x00000000021472ca */ /* 0x000fc400000e0000 */
[C---:B------:R-:W-:Y:S01]  /*3f770*/  R2UR UR21, R3.reuse ;  /* 0x00000000031572ca */ /* 0x040fe200000e0000 */
[----:B------:R-:W4:Y:S01]  /*3f780*/  LD.E R24, desc[UR12][R4.64+0x40] ;  /* 0x0000400c04187980 */ /* 0x000f22000c101900 */
[C---:B------:R-:W-:Y:S02]  /*3f790*/  R2UR UR22, R2.reuse ;  /* 0x00000000021672ca */ /* 0x040fe400000e0000 */
[C---:B------:R-:W-:Y:S01]  /*3f7a0*/  R2UR UR23, R3.reuse ;  /* 0x00000000031772ca */ /* 0x040fe200000e0000 */
[----:B0-----:R-:W4:Y:S01]  /*3f7b0*/  LD.E R8, desc[UR16][R4.64+0x18] ;  /* 0x0000181004087980 */ /* 0x001f22000c101900 */
[C---:B------:R-:W-:Y:S02]  /*3f7c0*/  R2UR UR24, R2.reuse ;  /* 0x00000000021872ca */ /* 0x040fe400000e0000 */
[----:B------:R-:W-:Y:S01]  /*3f7d0*/  R2UR UR25, R3 ;  /* 0x00000000031972ca */ /* 0x000fe200000e0000 */
[----:B------:R-:W4:Y:S01]  /*3f7e0*/  LD.E R9, desc[UR18][R4.64+0x1c] ;  /* 0x00001c1204097980 */ /* 0x000f22000c101900 */
[----:B------:R-:W-:-:S02]  /*3f7f0*/  R2UR UR26, R2 ;  /* 0x00000000021a72ca */ /* 0x000fc400000e0000 */
[C---:B------:R-:W-:Y:S01]  /*3f800*/  R2UR UR27, R3.reuse ;  /* 0x00000000031b72ca */ /* 0x040fe200000e0000 */
[----:B------:R-:W4:Y:S01]  /*3f810*/  LD.E R10, desc[UR20][R4.64+0x20] ;  /* 0x00002014040a7980 */ /* 0x000f22000c101900 */
[----:B------:R-:W-:Y:S02]  /*3f820*/  R2UR UR28, R2 ;  /* 0x00000000021c72ca */ /* 0x000fe400000e0000 */
[----:B------:R-:W-:Y:S01]  /*3f830*/  R2UR UR29, R3 ;  /* 0x00000000031d72ca */ /* 0x000fe200000e0000 */
[----:B-1----:R-:W4:Y:S04]  /*3f840*/  LD.E R11, desc[UR22][R4.64+0x24] ;  /* 0x00002416040b7980 */ /* 0x002f28000c101900 */
[----:B------:R-:W4:Y:S04]  /*3f850*/  LD.E R12, desc[UR24][R4.64+0x28] ;  /* 0x00002818040c7980 */ /* 0x000f28000c101900 */
        /* <DEDUP_REMOVED lines=60> */
[----:B--2---:R0:W-:Y:S04]  /*3fc20*/  ST.E desc[UR6][R4.64], R13 ;  /* 0x0000000d04007985 */ /* 0x0041e8000c101906 */
[----:B---3--:R1:W-:Y:S04]  /*3fc30*/  ST.E desc[UR8][R4.64+0x4], R15 ;  /* 0x0000040f04007985 */ /* 0x0083e8000c101908 */
[----:B------:R2:W-:Y:S04]  /*3fc40*/  ST.E desc[UR10][R4.64+0x8], R21 ;  /* 0x0000081504007985 */ /* 0x0005e8000c10190a */
[----:B------:R3:W-:Y:S04]  /*3fc50*/  ST.E desc[UR12][R4.64+0xc], R25 ;  /* 0x00000c1904007985 */ /* 0x0007e8000c10190c */
[----:B------:R3:W-:Y:S04]  /*3fc60*/  ST.E desc[UR14][R4.64+0x10], R27 ;  /* 0x0000101b04007985 */ /* 0x0007e8000c10190e */
[----:B------:R3:W-:Y:S04]  /*3fc70*/  ST.E desc[UR4][R4.64+0x14], R31 ;  /* 0x0000141f04007985 */ /* 0x0007e8000c101904 */
[----:B0-----:R-:W4:Y:S04]  /*3fc80*/  LD.E R13, desc[UR26][R4.64+0x2c] ;  /* 0x00002c1a040d7980 */ /* 0x001f28000c101900 */
[----:B-1----:R-:W4:Y:S04]  /*3fc90*/  LD.E R15, desc[UR6][R4.64+0x34] ;  /* 0x00003406040f7980 */ /* 0x002f28000c101900 */
[----:B--2---:R-:W2:Y:S04]  /*3fca0*/  LD.E R21, desc[UR10][R4.64+0x3c] ;  /* 0x00003c0a04157980 */ /* 0x004ea8000c101900 */
[----:B---3--:R-:W3:Y:S04]  /*3fcb0*/  LD.E R25, desc[UR14][R4.64+0x44] ;  /* 0x0000440e04197980 */ /* 0x008ee8000c101900 */
        /* <DEDUP_REMOVED lines=51> */
[----:B----4-:R-:W-:Y:S04]  /*3fff0*/  ST.E desc[UR4][R4.64+0x18], R8 ;  /* 0x0000180804007985 */ /* 0x010fe8000c101904 */
        /* <DEDUP_REMOVED lines=20> */
[----:B--2---:R-:W-:Y:S04]  /*40140*/  ST.E desc[UR8][R4.64+0x3c], R21 ;  /* 0x00003c1504007985 */ /* 0x004fe8000c101908 */
[----:B---3--:R-:W-:Y:S04]  /*40150*/  ST.E desc[UR12][R4.64+0x44], R25 ;  /* 0x0000441904007985 */ /* 0x008fe8000c10190c */
        /* <DEDUP_REMOVED lines=83> */
[----:B------:R-:W-:Y:S01]  /*40690*/  ST.E desc[UR22][R4.64+0x1c0], R120 ;  /* 0x0001c07804007985 */ /* 0x000fe2000c101916 */
[----:B------:R-:W-:-:S03]  /*406a0*/  IMAD R6, R136, 0x1000, R6 ;  /* 0x0000100088067824 */ /* 0x000fc600078e0206 */
        /* <DEDUP_REMOVED lines=18> */
[----:B------:R-:W-:Y:S01]  /*407d0*/  HGMMA.64x256x16.F32 R24, R164, gdesc[UR4].tnspB, RZ, !UPT, gsb0 ;  /* 0x43e00004a4187df0 */ /* 0x000fe2000c0008ff */
        /* <DEDUP_REMOVED lines=1197> */
[C---:B------:R-:W-:Y:S01]  /*452b0*/  R2UR UR29, R3.reuse ;  /* 0x00000000031d72ca */ /* 0x040fe200000e0000 */
[----:B------:R-:W-:Y:S02]  /*452c0*/  WARPGROUP.DEPBAR.LE gsb0, 0x0 ;  /* 0x00008000000079c5 */ /* 0x000fe40000010000 */
[----:B------:R-:W-:Y:S01]  /*452d0*/  ST.E desc[UR4][R4.64], R24 ;  /* 0x0000001804007985 */ /* 0x000fe2000c101904 */
[C---:B------:R-:W-:Y:S02]  /*452e0*/  R2UR UR4, R2.reuse ;  /* 0x00000000020472ca */ /* 0x040fe400000e0000 */
[----:B------:R-:W-:Y:S01]  /*452f0*/  R2UR UR5, R3 ;  /* 0x00000000030572ca */ /* 0x000fe200000e0000 */
[----:B------:R0:W-:Y:S01]  /*45300*/  ST.E desc[UR6][R4.64+0x4], R25 ;  /* 0x0000041904007985 */ /* 0x0001e2000c101906 */
[----:B------:R-:W-:-:S02]  /*45310*/  R2UR UR6, R2 ;  /* 0x00000000020672ca */ /* 0x000fc400000e0000 */
[C---:B------:R-:W-:Y:S01]  /*45320*/  R2UR UR7, R3.reuse ;  /* 0x00000000030772ca */ /* 0x040fe200000e0000 */
[----:B------:R-:W-:Y:S01]  /*45330*/  ST.E desc[UR8][R4.64+0x8], R26 ;  /* 0x0000081a04007985 */ /* 0x000fe2000c101908 */
[C---:B------:R-:W-:Y:S02]  /*45340*/  R2UR UR8, R2.reuse ;  /* 0x00000000020872ca */ /* 0x040fe400000e0000 */
[C---:B------:R-:W-:Y:S01]  /*45350*/  R2UR UR9, R3.reuse ;  /* 0x00000000030972ca */ /* 0x040fe200000e0000 */
[----:B------:R1:W-:Y:S01]  /*45360*/  ST.E desc[UR10][R4.64+0xc], R27 ;  /* 0x00000c1b04007985 */ /* 0x0003e2000c10190a */
[C---:B------:R-:W-:Y:S02]  /*45370*/  R2UR UR10, R2.reuse ;  /* 0x00000000020a72ca */ /* 0x040fe400000e0000 */
[----:B------:R-:W-:Y:S01]  /*45380*/  R2UR UR11, R3 ;  /* 0x00000000030b72ca */ /* 0x000fe200000e0000 */
[----:B------:R-:W-:Y:S01]  /*45390*/  ST.E desc[UR12][R4.64+0x10], R28 ;  /* 0x0000101c04007985 */ /* 0x000fe2000c10190c */
[----:B------:R-:W-:-:S02]  /*453a0*/  R2UR UR12, R2 ;  /* 0x00000000020c72ca */ /* 0x000fc400000e0000 */
[C---:B------:R-:W-:Y:S01]  /*453b0*/  R2UR UR13, R3.reuse ;  /* 0x00000000030d72ca */ /* 0x040fe200000e0000 */
[----:B------:R2:W-:Y:S01]  /*453c0*/  ST.E desc[UR14][R4.64+0x14], R29 ;  /* 0x0000141d04007985 */ /* 0x0005e2000c10190e */
[C---:B------:R-:W-:Y:S02]  /*453d0*/  R2UR UR14, R2.reuse ;  /* 0x00000000020e72ca */ /* 0x040fe400000e0000 */
[C---:B------:R-:W-:Y:S01]  /*453e0*/  R2UR UR15, R3.reuse ;  /* 0x00000000030f72ca */ /* 0x040fe200000e0000 */
        /* <DEDUP_REMOVED lines=359> */
[----:B------:R-:W-:Y:S01]  /*46a60*/  R2UR UR29, R3 ;  /* 0x00000000031d72ca */ /* 0x000fe200000e0000 */
[----:B------:R-:W-:Y:S01]  /*46a70*/  ST.E desc[UR4][R4.64+0x1f8], R150 ;  /* 0x0001f89604007985 */ /* 0x000fe2000c101904 */
[----:B------:R-:W-:-:S03]  /*46a80*/  R2UR UR4, R2 ;  /* 0x00000000020472ca */ /* 0x000fc600000e0000 */
[----:B------:R4:W-:Y:S01]  /*46a90*/  ST.E desc[UR6][R4.64+0x1fc], R151 ;  /* 0x0001fc9704007985 */ /* 0x0009e2000c101906 */
[----:B------:R-:W-:-:S03]  /*46aa0*/  R2UR UR5, R3 ;  /* 0x00000000030572ca */ /* 0x000fc600000e0000 */
[----:B------:R-:W4:Y:S01]  /*46ab0*/  LD.E R7, desc[UR8][R4.64] ;  /* 0x0000000804077980 */ /* 0x000f22000c101900 */
[C---:B------:R-:W-:Y:S02]  /*46ac0*/  R2UR UR6, R2.reuse ;  /* 0x00000000020672ca */ /* 0x040fe400000e0000 */
[C---:B------:R-:W-:Y:S01]  /*46ad0*/  R2UR UR7, R3.reuse ;  /* 0x00000000030772ca */ /* 0x040fe200000e0000 */
[----:B------:R-:W4:Y:S01]  /*46ae0*/  LD.E R9, desc[UR10][R4.64+0x4] ;  /* 0x0000040a04097980 */ /* 0x000f22000c101900 */
[C---:B------:R-:W-:Y:S02]  /*46af0*/  R2UR UR8, R2.reuse ;  /* 0x00000000020872ca */ /* 0x040fe400000e0000 */
[C---:B------:R-:W-:Y:S01]  /*46b00*/  R2UR UR9, R3.reuse ;  /* 0x00000000030972ca */ /* 0x040fe200000e0000 */
[----:B------:R-:W4:Y:S01]  /*46b10*/  LD.E R11, desc[UR12][R4.64+0x8] ;  /* 0x0000080c040b7980 */ /* 0x000f22000c101900 */
        /* <DEDUP_REMOVED lines=8> */
[----:B------:R-:W4:Y:S01]  /*46ba0*/  LD.E R21, desc[UR18][R4.64+0x14] ;  /* 0x0000141204157980 */ /* 0x000f22000c101900 */
[C---:B------:R-:W-:Y:S02]  /*46bb0*/  R2UR UR16, R2.reuse ;  /* 0x00000000021072ca */ /* 0x040fe400000e0000 */
[----:B------:R-:W-:Y:S01]  /*46bc0*/  R2UR UR17, R3 ;  /* 0x00000000031172ca */ /* 0x000fe200000e0000 */
[----:B0-----:R-:W4:Y:S01]  /*46bd0*/  LD.E R25, desc[UR20][R4.64+0x18] ;  /* 0x0000181404197980 */ /* 0x001f22000c101900 */
[----:B------:R-:W-:-:S02]  /*46be0*/  R2UR UR18, R2 ;  /* 0x00000000021272ca */ /* 0x000fc400000e0000 */
[C---:B------:R-:W-:Y:S01]  /*46bf0*/  R2UR UR19, R3.reuse ;  /* 0x00000000031372ca */ /* 0x040fe200000e0000 */
[----:B-1----:R-:W4:Y:S01]  /*46c00*/  LD.E R27, desc[UR22][R4.64+0x1c] ;  /* 0x00001c16041b7980 */ /* 0x002f22000c101900 */
[C---:B------:R-:W-:Y:S02]  /*46c10*/  R2UR UR20, R2.reuse ;  /* 0x00000000021472ca */ /* 0x040fe400000e0000 */
[C---:B------:R-:W-:Y:S01]  /*46c20*/  R2UR UR21, R3.reuse ;  /* 0x00000000031572ca */ /* 0x040fe200000e0000 */
[----:B--2---:R-:W2:Y:S01]  /*46c30*/  LD.E R29, desc[UR24][R4.64+0x20] ;  /* 0x00002018041d7980 */ /* 0x004ea2000c101900 */
[C---:B------:R-:W-:Y:S02]  /*46c40*/  R2UR UR22, R2.reuse ;  /* 0x00000000021672ca */ /* 0x040fe400000e0000 */
[----:B------:R-:W-:Y:S01]  /*46c50*/  R2UR UR23, R3 ;  /* 0x00000000031772ca */ /* 0x000fe200000e0000 */
[----:B---3--:R-:W3:Y:S01]  /*46c60*/  LD.E R31, desc[UR26][R4.64+0x24] ;  /* 0x0000241a041f7980 */ /* 0x008ee2000c101900 */
[----:B------:R-:W-:-:S02]  /*46c70*/  R2UR UR24, R2 ;  /* 0x00000000021872ca */ /* 0x000fc400000e0000 */
[C---:B------:R-:W-:Y:S01]  /*46c80*/  R2UR UR25, R3.reuse ;  /* 0x00000000031972ca */ /* 0x040fe200000e0000 */
[----:B----4-:R-:W4:Y:S01]  /*46c90*/  LD.E R33, desc[UR28][R4.64+0x28] ;  /* 0x0000281c04217980 */ /* 0x010f22000c101900 */
        /* <DEDUP_REMOVED lines=316> */
[----:B------:R-:W-:Y:S01]  /*48060*/  R2UR UR29, R3 ;  /* 0x00000000031d72ca */ /* 0x000fe200000e0000 */
        /* <DEDUP_REMOVED lines=11> */
[----:B------:R-:W4:Y:S01]  /*48120*/  LD.E R110, desc[UR28][R4.64+0x1fc] ;  /* 0x0001fc1c046e7980 */ /* 0x000f22000c101900 */
        /* <DEDUP_REMOVED lines=46> */
[----:B--2---:R-:W-:Y:S01]  /*48410*/  ST.E desc[UR20][R4.64+0x20], R29 ;  /* 0x0000201d04007985 */ /* 0x004fe2000c101914 */
[C---:B------:R-:W-:Y:S02]  /*48420*/  R2UR UR20, R2.reuse ;  /* 0x00000000021472ca */ /* 0x040fe400000e0000 */
[C---:B------:R-:W-:Y:S01]  /*48430*/  R2UR UR21, R3.reuse ;  /* 0x00000000031572ca */ /* 0x040fe200000e0000 */
[----:B---3--:R-:W-:Y:S01]  /*48440*/  ST.E desc[UR22][R4.64+0x24], R31 ;  /* 0x0000241f04007985 */ /* 0x008fe2000c101916 */
[C---:B------:R-:W-:Y:S02]  /*48450*/  R2UR UR22, R2.reuse ;  /* 0x00000000021672ca */ /* 0x040fe400000e0000 */
[----:B------:R-:W-:Y:S01]  /*48460*/  R2UR UR23, R3 ;  /* 0x00000000031772ca */ /* 0x000fe200000e0000 */
[----:B----4-:R-:W-:Y:S01]  /*48470*/  ST.E desc[UR24][R4.64+0x28], R33 ;  /* 0x0000282104007985 */ /* 0x010fe2000c101918 */
        /* <DEDUP_REMOVED lines=211> */
[----:B------:R1:W-:Y:S01]  /*491b0*/  ST.E desc[UR12][R4.64+0x140], R10 ;  /* 0x0001400a04007985 */ /* 0x0003e2000c10190c */
[C---:B------:R-:W-:Y:S02]  /*491c0*/  R2UR UR10, R2.reuse ;  /* 0x00000000020a72ca */ /* 0x040fe400000e0000 */
[----:B------:R-:W-:Y:S01]  /*491d0*/  R2UR UR11, R3 ;  /* 0x00000000030b72ca */ /* 0x000fe200000e0000 */
[----:B------:R2:W-:Y:S01]  /*491e0*/  ST.E desc[UR14][R4.64+0x144], R12 ;  /* 0x0001440c04007985 */ /* 0x0005e2000c10190e */
        /* <DEDUP_REMOVED lines=102> */
[----:B------:R-:W-:Y:S02]  /*49850*/  R2UR UR28, R2 ;  /* 0x00000000021c72ca */ /* 0x000fe400000e0000 */
[----:B------:R-:W-:Y:S01]  /*49860*/  R2UR UR29, R3 ;  /* 0x00000000031d72ca */ /* 0x000fe200000e0000 */
[----:B------:R2:W-:Y:S04]  /*49870*/  ST.E desc[UR6][R4.64+0x1d0], R88 ;  /* 0x0001d05804007985 */ /* 0x0005e8000c101906 */
        /* <DEDUP_REMOVED lines=10> */
[----:B------:R2:W-:Y:S01]  /*49920*/  ST.E desc[UR28][R4.64+0x1fc], R110 ;  /* 0x0001fc6e04007985 */ /* 0x0005e2000c10191c */
[----:B------:R-:W-:Y:S01]  /*49930*/  @!PT LDS RZ, [RZ] ;  /* 0x00000000fffff984 */ /* 0x000fe20000000800 */
[----:B------:R-:W-:Y:S01]  /*49940*/  @!PT LDS RZ, [RZ] ;  /* 0x00000000fffff984 */ /* 0x000fe20000000800 */
[----:B------:R-:W-:Y:S01]  /*49950*/  @!PT LDS RZ, [RZ] ;  /* 0x00000000fffff984 */ /* 0x000fe20000000800 */
[----:B------:R-:W-:Y:S01]  /*49960*/  @!PT LDS RZ, [RZ] ;  /* 0x00000000fffff984 */ /* 0x000fe20000000800 */
[----:B------:R3:W-:Y:S06]  /*49970*/  MEMBAR.ALL.CTA ;  /* 0x0000000000007992 */ /* 0x0007ec0000008000 */
[----:B---3--:R-:W3:Y:S02]  /*49980*/  FENCE.VIEW.ASYNC.S ;  /* 0x00000000000073c6 */ /* 0x008ee40000000000 */
[----:B---3--:R-:W-:-:S02]  /*49990*/  NOP ;  /* 0x0000000000007918 */ /* 0x008fc40000000000 */
[----:B0-----:R-:W1:Y:S01]  /*499a0*/  LDL.64 R8, [R0+0x40] ;  /* 0x0000400000087983 */ /* 0x001e620000100a00 */
[C---:B------:R-:W-:Y:S02]  /*499b0*/  R2UR UR4, R2.reuse ;  /* 0x00000000020472ca */ /* 0x040fe400000e0000 */
[----:B------:R-:W-:Y:S01]  /*499c0*/  R2UR UR5, R3 ;  /* 0x00000000030572ca */ /* 0x000fe200000e0000 */
[----:B------:R-:W3:Y:S01]  /*499d0*/  LDL.64 R6, [R0] ;  /* 0x0000000000067983 */ /* 0x000ee20000100a00 */
[----:B------:R-:W-:Y:S11]  /*499e0*/  BAR.ARV 0xe, 0x100 ;  /* 0x0384000000007b1d */ /* 0x000ff60000002000 */
[----:B-1----:R-:W4:Y:S01]  /*499f0*/  LD.E R10, desc[UR4][R8.64] ;  /* 0x00000004080a7980 */ /* 0x002f22000c101900 */
[----:B------:R-:W-:-:S02]  /*49a00*/  R2UR UR4, R2 ;  /* 0x00000000020472ca */ /* 0x000fc400000e0000 */
[----:B------:R-:W-:Y:S01]  /*49a10*/  R2UR UR5, R3 ;  /* 0x00000000030572ca */ /* 0x000fe200000e0000 */
[----:B------:R-:W-:-:S12]  /*49a20*/  BSSY B0, `(.L_x_4009) ;  /* 0x0000006000007945 */ /* 0x000fd80003800000 */
[----:B---3--:R2:W5:Y:S01]  /*49a30*/  LD.E R6, desc[UR4][R6.64] ;  /* 0x0000000406067980 */ /* 0x008562000c101900 */
[----:B----4-:R-:W-:-:S04]  /*49a40*/  LOP3.LUT R10, R10, 0x1, RZ, 0xfc, !PT ;  /* 0x000000010a0a7812 */ /* 0x010fc800078efcff */
[----:B------:R-:W-:-:S13]  /*49a50*/  ISETP.NE.AND P0, PT, R10, 0x3, PT ;  /* 0x000000030a00780c */ /* 0x000fda0003f05270 */
[----:B--2---:R-:W-:Y:S05]  /*49a60*/  @!P0 BRA `(.L_x_4010) ;  /* 0x0000000000048947 */ /* 0x004fea0003800000 */
[----:B------:R-:W-:Y:S01]  /*49a70*/  BPT.TRAP 0x1 ;  /* 0x000000040000795c */ /* 0x000fe20000300000 */
.L_x_4010:
[----:B------:R-:W-:Y:S05]  /*49a80*/  BSYNC B0 ;  /* 0x0000000000007941 */ /* 0x000fea0003800000 */
.L_x_4009:
[C---:B------:R-:W-:Y:S02]  /*49a90*/  R2UR UR6, R2.reuse ;  /* 0x00000000020672ca */ /* 0x040fe400000e0000 */
[C---:B------:R-:W-:Y:S02]  /*49aa0*/  R2UR UR7, R3.reuse ;  /* 0x00000000030772ca */ /* 0x040fe400000e0000 */
[----:B------:R-:W-:Y:S02]  /*49ab0*/  R2UR UR4, R2 ;  /* 0x00000000020472ca */ /* 0x000fe400000e0000 */
[----:B------:R-:W-:-:S09]  /*49ac0*/  R2UR UR5, R3 ;  /* 0x00000000030572ca */ /* 0x000fd200000e0000 */
[----:B------:R-:W2:Y:S04]  /*49ad0*/  LD.E.64 R2, desc[UR6][R8.64+0x20] ;  /* 0x0000200608027980 */ /* 0x000ea8000c101b00 */
[----:B------:R-:W3:Y:S01]  /*49ae0*/  LD.E R0, desc[UR4][R8.64+0xc] ;  /* 0x00000c0408007980 */ /* 0x000ee2000c101900 */
[----:B------:R-:W-:Y:S02]  /*49af0*/  MOV R4, 0x11380 ;  /* 0x0001138000047802 */ /* 0x000fe40000000f00 */
[----:B--2---:R-:W-:-:S03]  /*49b00*/  MOV R3, R2 ;  /* 0x0000000200037202 */ /* 0x004fc60000000f00 */
[----:B------:R-:W-:Y:S02]  /*49b10*/  IMAD.MOV.U32 R2, RZ, RZ, R4 ;  /* 0x000000ffff027224 */ /* 0x000fe400078e0004 */
[----:B-----5:R-:W-:-:S05]  /*49b20*/  IMAD R3, R6, 0x8, R3 ;  /* 0x0000000806037824 */ /* 0x020fca00078e0203 */
[----:B---3--:R-:W-:Y:S01]  /*49b30*/  PRMT R0, R0, 0x654, R3 ;  /* 0x0000065400007816 */ /* 0x008fe20000000003 */
[----:B------:R-:W-:-:S03]  /*49b40*/  IMAD.MOV.U32 R3, RZ, RZ, 0x0 ;  /* 0x00000000ff037424 */ /* 0x000fc600078e00ff */
[----:B------:R0:W-:Y:S02]  /*49b50*/  SYNCS.ARRIVE.TRANS64.RED.A1T0 RZ, [R0+URZ], RZ ;  /* 0x000000ff00ff79a7 */ /* 0x0001e4000810043f */
[----:B0-----:R-:W-:Y:S05]  /*49b60*/  RET.REL.NODEC R2 `(_ZN7cutlass13device_kernelIN5flash11enable_sm90INS1_16FlashAttnFwdSm90INS1_25CollectiveMainloopFwdSm90ILi2EN4cute5tupleIJNS5_1CILi1EEES8_S8_EEENS6_IJNS7_ILi64EEESA_SA_EEELi512ENS_6half_tEfNS_4arch4Sm90ELb0ELb1ELb1ELb1ELb1ELb1ELb1ELb0ELb0ELb1ELb0ELb0EEENS1_21CollectiveEpilogueFwdINS6_IJSA_NS7_ILi512EEESA_EEES9_SC_SE_Li256ELb1ELb1ELb0ELb0EEENS1_36VarlenDynamicPersistentTileSchedulerILi64ELi64ELi256ELi128ELb0ELb1ELb1ELb1ELb0ELb1EEEEEEEEEvNT_6ParamsE) ;  /* 0xfffffb6402247950 */ /* 0x001fea0003c3ffff */
.L_x_3983:
[----:B0-----:R0:W1:Y:S02]  /*49b70*/  SYNCS.PHASECHK.TRANS64.TRYWAIT P0, [R12+URZ], R13 ;  /* 0x0000000d0c0075a7 */ /* 0x001064000800017f */
[----:B-1----:R-:W-:Y:S05]  /*49b80*/  @!P0 NANOSLEEP.SYNCS 0x989680 ;  /* 0x009896800000895d */ /* 0x002fea0003900000 */
[----:B------:R-:W1:Y:S02]  /*49b90*/  @!P0 SYNCS.PHASECHK.TRANS64 P0, [R12+URZ], R13 ;  /* 0x0000000d0c0085a7 */ /* 0x000e64000800007f */
[----:B-1----:R-:W-:Y:S05]  /*49ba0*/  @!P0 BRA `(.L_x_3983) ;  /* 0xfffffffc00f08947 */ /* 0x002fea000383ffff */
[----:B------:R-:W-:Y:S05]  /*49bb0*/  BRA `(.L_x_3982) ;  /* 0xffffff0800f87947 */ /* 0x000fea000383ffff */
.L_x_3985:
[----:B0-----:R0:W1:Y:S02]  /*49bc0*/  SYNCS.PHASECHK.TRANS64.TRYWAIT P0, [R12+URZ+0x38810], R15 ;  /* 0x0388100f0c0075a7 */ /* 0x001064000800017f */
[----:B-1----:R-:W-:Y:S05]  /*49bd0*/  @!P0 NANOSLEEP.SYNCS 0x989680 ;  /* 0x009896800000895d */ /* 0x002fea0003900000 */
[----:B------:R-:W1:Y:S02]  /*49be0*/  @!P0 SYNCS.PHASECHK.TRANS64 P0, [R12+URZ+0x38810], R15 ;  /* 0x0388100f0c0085a7 */ /* 0x000e64000800007f */
[----:B-1----:R-:W-:Y:S05]  /*49bf0*/  @!P0 BRA `(.L_x_3985) ;  /* 0xfffffffc00f08947 */ /* 0x002fea000383ffff */
[----:B------:R-:W-:Y:S05]  /*49c00*/  BRA `(.L_x_4011) ;  /* 0xffffff1000547947 */ /* 0x000fea000383ffff */
.L_x_3992:
[----:B0-----:R0:W1:Y:S02]  /*49c10*/  SYNCS.PHASECHK.TRANS64.TRYWAIT P0, [R12+URZ], R13 ;  /* 0x0000000d0c0075a7 */ /* 0x001064000800017f */
[----:B-1----:R-:W-:Y:S05]  /*49c20*/  @!P0 NANOSLEEP.SYNCS 0x989680 ;  /* 0x009896800000895d */ /* 0x002fea0003900000 */
[----:B------:R-:W1:Y:S02]  /*49c30*/  @!P0 SYNCS.PHASECHK.TRANS64 P0, [R12+URZ], R13 ;  /* 0x0000000d0c0085a7 */ /* 0x000e64000800007f */
[----:B-1----:R-:W-:Y:S05]  /*49c40*/  @!P0 BRA `(.L_x_3992) ;  /* 0xfffffffc00f08947 */ /* 0x002fea000383ffff */
[----:B------:R-:W-:Y:S05]  /*49c50*/  BRA `(.L_x_3991) ;  /* 0xffffff1000f07947 */ /* 0x000fea000383ffff */
.L_x_4012:
        /* <DEDUP_REMOVED lines=10> */
.L_x_5815:


//--------------------- .text._ZN7cutlass13device_kernelIN5flash11enable_sm90INS1_16FlashAttnFwdSm90INS1_25CollectiveMainloopFwdSm90ILi2EN4cute5tupleIJNS5_1CILi1EEES8_S8_EEENS6_IJNS7_ILi64EEESA_SA_EEELi512ENS_6half_tEfNS_4arch4Sm90ELb1ELb0ELb1ELb0ELb1ELb0ELb0ELb0ELb0ELb1ELb0ELb0EEENS1_21CollectiveEpilogueFwdINS6_IJSA_NS7_ILi512EEESA_EEES9_SC_SE_Li256ELb0ELb1ELb0ELb0EEENS1_30DynamicPersistentTileSchedulerILi256ELi128ELb0ELb1ELb1EEEEEEEEEvNT_6ParamsE --------------------------
	.section	.text._ZN7cutlass13device_kernelIN5flash11enable_sm90INS1_16FlashAttnFwdSm90INS1_25CollectiveMainloopFwdSm90ILi2EN4cute5tupleIJNS5_1CILi1EEES8_S8_EEENS6_IJNS7_ILi64EEESA_SA_EEELi512ENS_6half_tEfNS_4arch4Sm90ELb1ELb0ELb1ELb0ELb1ELb0ELb0ELb0ELb0ELb1ELb0ELb0EEENS1_21CollectiveEpilogueFwdINS6_IJSA_NS7_ILi512EEESA_EEES9_SC_SE_Li256ELb0ELb1ELb0ELb0EEENS1_30DynamicPersistentTileSchedulerILi256ELi128ELb0ELb1ELb1EEEEEEEEEvNT_6ParamsE,"ax",@progbits
	.align	128
.text._ZN7cutlass13device_kernelIN5flash11enable_sm90INS1_16FlashAttnFwdSm90INS1_25CollectiveMainloopFwdSm90ILi2EN4cute5tupleIJNS5_1CILi1EEES8_S8_EEENS6_IJNS7_ILi64EEESA_SA_EEELi512ENS_6half_tEfNS_4arch4Sm90ELb1ELb0ELb1ELb0ELb1ELb0ELb0ELb0ELb0ELb1ELb0ELb0EEENS1_21CollectiveEpilogueFwdINS6_IJSA_NS7_ILi512EEESA_EEES9_SC_SE_Li256ELb0ELb1ELb0ELb0EEENS1_30DynamicPersistentTileSchedulerILi256ELi128ELb0ELb1ELb1EEEEEEEEEvNT_6ParamsE:
        .type           _ZN7cutlass13device_kernelIN5flash11enable_sm90INS1_16FlashAttnFwdSm90INS1_25CollectiveMainloopFwdSm90ILi2EN4cute5tupleIJNS5_1CILi1EEES8_S8_EEENS6_IJNS7_ILi64EEESA_SA_EEELi512ENS_6half_tEfNS_4arch4Sm90ELb1ELb0ELb1ELb0ELb1ELb0ELb0ELb0ELb0ELb1ELb0ELb0EEENS1_21CollectiveEpilogueFwdINS6_IJSA_NS7_ILi512EEESA_EEES9_SC_SE_Li256ELb0ELb1ELb0ELb0EEENS1_30DynamicPersistentTileSchedulerILi256ELi128ELb0ELb1ELb1EEEEEEEEEvNT_6ParamsE,@function
        .size           _ZN7cutlass13device_kernelIN5flash11enable_sm90INS1_16FlashAttnFwdSm90INS1_25CollectiveMainloopFwdSm90ILi2EN4cute5tupleIJNS5_1CILi1EEES8_S8_EEENS6_IJNS7_ILi64EEESA_SA_EEELi512ENS_6half_tEfNS_4arch4Sm90ELb1ELb0ELb1ELb0ELb1ELb0ELb0ELb0ELb0ELb1ELb0ELb0EEENS1_21CollectiveEpilogueFwdINS6_IJSA_NS7_ILi512EEESA_EEES9_SC_SE_Li256ELb0ELb1ELb0ELb0EEENS1_30DynamicPersistentTileSchedulerILi256ELi128ELb0ELb1ELb1EEEEEEEEEvNT_6ParamsE,(.L_x_5817 - _ZN7cutlass13device_kernelIN5flash11enable_sm90INS1_16FlashAttnFwdSm90INS1_25CollectiveMainloopFwdSm90ILi2EN4cute5tupleIJNS5_1CILi1EEES8_S8_EEENS6_IJNS7_ILi64EEESA_SA_EEELi512ENS_6half_tEfNS_4arch4Sm90ELb1ELb0ELb1ELb0ELb1ELb0ELb0ELb0ELb0ELb1ELb0ELb0EEENS1_21CollectiveEpilogueFwdINS6_IJSA_NS7_ILi512EEESA_EEES9_SC_SE_Li256ELb0ELb1ELb0ELb0EEENS1_30DynamicPersistentTileSchedulerILi256ELi128ELb0ELb1ELb1EEEEEEEEEvNT_6ParamsE)
        .other          _ZN7cutlass13device_kernelIN5flash11enable_sm90INS1_16FlashAttnFwdSm90INS1_25CollectiveMainloopFwdSm90ILi2EN4cute5tupleIJNS5_1CILi1EEES8_S8_EEENS6_IJNS7_ILi64EEESA_SA_EEELi512ENS_6half_tEfNS_4arch4Sm90ELb1ELb0ELb1ELb0ELb1ELb0ELb0ELb0ELb0ELb1ELb0ELb0EEENS1_21CollectiveEpilogueFwdINS6_IJSA_NS7_ILi512EEESA_EEES9_SC_SE_Li256ELb0ELb1ELb0ELb0EEENS1_30DynamicPersistentTileSchedulerILi256ELi128ELb0ELb1ELb1EEEEEEEEEvNT_6ParamsE,@"STO_CUDA_ENTRY STV_DEFAULT"
_ZN7cutlass13device_kernelIN5flash11enable_sm90INS1_16FlashAttnFwdSm90INS1_25CollectiveMainloopFwdSm90ILi2EN4cute5tupleIJNS5_1CILi1EEES8_S8_EEENS6_IJNS7_ILi64EEESA_SA_EEELi512ENS_6half_tEfNS_4arch4Sm90ELb1ELb0ELb1ELb0ELb1ELb0ELb0ELb0ELb0ELb1ELb0ELb0EEENS1_21CollectiveEpilogueFwdINS6_IJSA_NS7_ILi512EEESA_EEES9_SC_SE_Li256ELb0ELb1ELb0ELb0EEENS1_30DynamicPersistentTileSchedulerILi256ELi128ELb0ELb1ELb1EEEEEEEEEvNT_6ParamsE:
        /* <DEDUP_REMOVED lines=41> */
.L_x_4013:
        /* <DEDUP_REMOVED lines=22> */
.L_x_4014:
        /* <DEDUP_REMOVED lines=18> */
.L_x_4015:
        /* <DEDUP_REMOVED lines=22> */
.L_x_4016:
        /* <DEDUP_REMOVED lines=23> */
.L_x_4017:
        /* <DEDUP_REMOVED lines=8> */
.L_x_4019:
        /* <DEDUP_REMOVED lines=26> */
[----:B------:R-:W-:Y:S02]  /*0a00*/  SHF.R.S32.HI R11, RZ, 0x5, R6 ;  /* 0x00000005ff0b7819 */ /* 0x000fe40000011406 */
[C---:B------:R-:W-:Y:S02]  /*0a10*/  LEA.HI R0, R2.reuse, R5, RZ, 0x1 ;  /* 0x0000000502007211 */ /* 0x040fe400078f08ff */
[----:B------:R-:W-:Y:S02]  /*0a20*/  LOP3.LUT R7, R2, 0xfffffff0, RZ, 0xc0, !PT ;  /* 0xfffffff002077812 */ /* 0x000fe400078ec0ff */
[----:B------:R-:W-:Y:S02]  /*0a30*/  LOP3.LUT R4, R0, 0x1ffffffe, RZ, 0xc0, !PT ;  /* 0x1ffffffe00047812 */ /* 0x000fe400078ec0ff */
[----:B------:R-:W-:-:S02]  /*0a40*/  LEA.HI R0, R3, R216, RZ, 0x7 ;  /* 0x000000d803007211 */ /* 0x000fc400078f38ff */
[----:B------:R-:W-:Y:S01]  /*0a50*/  SHF.R.S32.HI R6, RZ, 0x1f, R6 ;  /* 0x0000001fff067819 */ /* 0x000fe20000011406 */
[----:B------:R-:W-:Y:S01]  /*0a60*/  IMAD.IADD R8, R5, 0x1, -R4 ;  /* 0x0000000105087824 */ /* 0x000fe200078e0a04 */
[----:B------:R-:W-:Y:S01]  /*0a70*/  LEA.HI R4, R3, R216, RZ, 0x2 ;  /* 0x000000d803047211 */ /* 0x000fe200078f10ff */
[----:B0-----:R-:W-:Y:S01]  /*0a80*/  ULEA UR42, UR40, UR42, 0x18 ;  /* 0x0000002a282a7291 */ /* 0x001fe2000f8ec03f */
[----:B------:R-:W-:Y:S02]  /*0a90*/  LOP3.LUT R5, R0, 0xffffff80, RZ, 0xc0, !PT ;  /* 0xffffff8000057812 */ /* 0x000fe400078ec0ff */
[----:B------:R-:W-:Y:S02]  /*0aa0*/  LOP3.LUT R9, R4, 0xfffffffc, RZ, 0xc0, !PT ;  /* 0xfffffffc04097812 */ /* 0x000fe400078ec0ff */
[----:B------:R-:W-:Y:S01]  /*0ab0*/  LEA.HI R2, R6, R11, RZ, 0x2 ;  /* 0x0000000b06027211 */ /* 0x000fe200078f10ff */
[C---:B------:R-:W-:Y:S01]  /*0ac0*/  IMAD.IADD R6, R216.reuse, 0x1, -R7 ;  /* 0x00000001d8067824 */ /* 0x040fe200078e0a07 */
[C---:B------:R-:W-:Y:S01]  /*0ad0*/  IADD3 R5, R216.reuse, -R5, RZ ;  /* 0x80000005d8057210 */ /* 0x040fe20007ffe0ff */
[----:B------:R-:W-:Y:S01]  /*0ae0*/  IMAD.IADD R12, R216, 0x1, -R9 ;  /* 0x00000001d80c7824 */ /* 0x000fe200078e0a09 */
[----:B------:R-:W-:-:S02]  /*0af0*/  SHF.R.S32.HI R211, RZ, 0x7, R0 ;  /* 0x00000007ffd37819 */ /* 0x000fc40000011400 */
[----:B------:R-:W-:Y:S02]  /*0b00*/  LOP3.LUT R4, R2, 0x3ffffc, RZ, 0xc0, !PT ;  /* 0x003ffffc02047812 */ /* 0x000fe400078ec0ff */
[--C-:B------:R-:W-:Y:S01]  /*0b10*/  SHF.R.S32.HI R7, RZ, 0x1f, R6.reuse ;  /* 0x0000001fff077819 */ /* 0x100fe20000011406 */
[----:B------:R-:W-:Y:S01]  /*0b20*/  IMAD R15, R211, 0x100, R6 ;  /* 0x00000100d30f7824 */ /* 0x000fe200078e0206 */
[----:B------:R-:W-:Y:S01]  /*0b30*/  SHF.R.S32.HI R2, RZ, 0x1f, R5 ;  /* 0x0000001fff027819 */ /* 0x000fe20000011405 */
[----:B------:R-:W-:Y:S01]  /*0b40*/  IMAD.IADD R10, R11, 0x1, -R4 ;  /* 0x000000010b0a7824 */ /* 0x000fe200078e0a04 */
[----:B------:R-:W-:Y:S02]  /*0b50*/  LEA.HI R9, R12, R12, RZ, 0x1 ;  /* 0x0000000c0c097211 */ /* 0x000fe400078f08ff */
[----:B------:R-:W-:Y:S01]  /*0b60*/  LEA.HI R7, R7, R6, RZ, 0x3 ;  /* 0x0000000607077211 */ /* 0x000fe200078f18ff */
[----:B------:R-:W-:Y:S01]  /*0b70*/  IMAD R14, R10, 0x10, R15 ;  /* 0x000000100a0e7824 */ /* 0x000fe200078e020f */
[----:B------:R-:W-:-:S02]  /*0b80*/  LEA.HI R4, R2, R5, RZ, 0x2 ;  /* 0x0000000502047211 */ /* 0x000fc400078f10ff */
[----:B------:R-:W-:Y:S02]  /*0b90*/  LOP3.LUT R13, R9, 0x1ffffffe, RZ, 0xc0, !PT ;  /* 0x1ffffffe090d7812 */ /* 0x000fe400078ec0ff */
[----:B------:R-:W-:Y:S02]  /*0ba0*/  LOP3.LUT R9, R7, 0xfffffff8, RZ, 0xc0, !PT ;  /* 0xfffffff807097812 */ /* 0x000fe400078ec0ff */
[----:B------:R-:W-:Y:S02]  /*0bb0*/  LOP3.LUT R10, R4, 0x7ffffffc, RZ, 0xc0, !PT ;  /* 0x7ffffffc040a7812 */ /* 0x000fe400078ec0ff */
[----:B------:R-:W-:Y:S01]  /*0bc0*/  IADD3 R13, R12, -R13, RZ ;  /* 0x8000000d0c0d7210 */ /* 0x000fe20007ffe0ff */
[----:B------:R-:W-:Y:S01]  /*0bd0*/  IMAD.IADD R9, R6, 0x1, -R9 ;  /* 0x0000000106097824 */ /* 0x000fe200078e0a09 */
[----:B------:R-:W-:Y:S01]  /*0be0*/  LEA.HI R6, R2, R5, RZ, 0x5 ;  /* 0x0000000502067211 */ /* 0x000fe200078f28ff */
[----:B------:R-:W-:Y:S01]  /*0bf0*/  IMAD.IADD R12, R5, 0x1, -R10 ;  /* 0x00000001050c7824 */ /* 0x000fe200078e0a0a */
[--C-:B------:R-:W-:Y:S01]  /*0c00*/  SHF.R.S32.HI R2, RZ, 0x2, R4.reuse ;  /* 0x00000002ff027819 */ /* 0x100fe20000011404 */
[----:B------:R-:W-:Y:S01]  /*0c10*/  IMAD.SHL.U32 R10, R7, 0x40, RZ ;  /* 0x00000040070a7824 */ /* 0x000fe200078e00ff */
[----:B------:R-:W-:Y:S01]  /*0c20*/  SHF.R.S32.HI R5, RZ, 0x1f, R4 ;  /* 0x0000001fff057819 */ /* 0x000fe20000011404 */
[----:B------:R-:W-:Y:S01]  /*0c30*/  IMAD.SHL.U32 R4, R9, 0x40, RZ ;  /* 0x0000004009047824 */ /* 0x000fe200078e00ff */
[----:B------:R-:W-:-:S02]  /*0c40*/  SHF.L.U32 R7, R8, 0x3, RZ ;  /* 0x0000000308077819 */ /* 0x000fc400000006ff */
[----:B------:R-:W-:Y:S02]  /*0c50*/  LOP3.LUT R10, R10, 0x7ffffe00, RZ, 0xc0, !PT ;  /* 0x7ffffe000a0a7812 */ /* 0x000fe400078ec0ff */
[----:B------:R-:W-:Y:S01]  /*0c60*/  LOP3.LUT R4, R4, 0x1c0, RZ, 0xc0, !PT ;  /* 0x000001c004047812 */ /* 0x000fe200078ec0ff */
[--C-:B------:R-:W-:Y:S01]  /*0c70*/  IMAD.U32 R215, R14, 0x40, R7.reuse ;  /* 0x000000400ed77824 */ /* 0x100fe200078e0007 */
[----:B------:R-:W-:Y:S01]  /*0c80*/  LEA.HI R3, R3, R216, RZ, 0x3 ;  /* 0x000000d803037211 */ /* 0x000fe200078f18ff */
[----:B------:R-:W-:Y:S01]  /*0c90*/  IMAD R10, R11, 0x400, R10 ;  /* 0x000004000b0a7824 */ /* 0x000fe200078e020a */
[----:B------:R-:W-:Y:S02]  /*0ca0*/  LOP3.LUT R7, R4, 0x8, R7, 0xf8, !PT ;  /* 0x0000000804077812 */ /* 0x000fe400078ef807 */
[----:B------:R-:W-:Y:S02]  /*0cb0*/  SHF.R.U32.HI R4, RZ, 0x3, R4 ;  /* 0x00000003ff047819 */ /* 0x000fe40000011604 */
[----:B------:R-:W-:-:S02]  /*0cc0*/  R2P PR, R9, 0x6 ;  /* 0x0000000609007804 */ /* 0x000fc40000000000 */
[----:B------:R-:W-:Y:S02]  /*0cd0*/  LOP3.LUT R7, R7, R4, RZ, 0x3c, !PT ;  /* 0x0000000407077212 */ /* 0x000fe400078e3cff */
[----:B------:R-:W-:Y:S02]  /*0ce0*/  LOP3.LUT R209, R3, 0xfffffff8, RZ, 0xc0, !PT ;  /* 0xfffffff803d17812 */ /* 0x000fe400078ec0ff */
[----:B------:R-:W-:Y:S02]  /*0cf0*/  IADD3 R7, R10, R7, RZ ;  /* 0x000000070a077210 */ /* 0x000fe40007ffe0ff */
[----:B------:R-:W-:Y:S01]  /*0d00*/  LEA.HI R5, R5, R2, RZ, 0x3 ;  /* 0x0000000205057211 */ /* 0x000fe200078f18ff */
[----:B------:R-:W-:Y:S01]  /*0d10*/  IMAD.IADD R209, R216, 0x1, -R209 ;  /* 0x00000001d8d17824 */ /* 0x000fe200078e0ad1 */
[----:B------:R-:W-:Y:S02]  /*0d20*/  LEA R19, R7, UR42, 0x1 ;  /* 0x0000002a07137c11 */ /* 0x000fe4000f8e08ff */
[----:B------:R-:W-:Y:S01]  /*0d30*/  LOP3.LUT R5, R5, 0xfffffff8, RZ, 0xc0, !PT ;  /* 0xfffffff805057812 */ /* 0x000fe200078ec0ff */
[----:B------:R-:W-:Y:S01]  /*0d40*/  IMAD.SHL.U32 R17, R209, 0x8, RZ ;  /* 0x00000008d1117824 */ /* 0x000fe200078e00ff */
[----:B------:R-:W-:Y:S01]  /*0d50*/  LEA.HI R0, R0, R211, RZ, 0x1 ;  /* 0x000000d300007211 */ /* 0x000fe200078f08ff */
[C---:B------:R-:W-:Y:S01]  /*0d60*/  VIADD R184, R19.reuse, 0x26800 ;  /* 0x0002680013b87836 */ /* 0x040fe20000000000 */
[----:B------:R-:W-:Y:S01]  /*0d70*/  SHF.R.S32.HI R6, RZ, 0x5, R6 ;  /* 0x00000005ff067819 */ /* 0x000fe20000011406 */
[----:B------:R-:W-:Y:S01]  /*0d80*/  IMAD.IADD R5, R2, 0x1, -R5 ;  /* 0x0000000102057824 */ /* 0x000fe200078e0a05 */
[----:B------:R-:W-:Y:S01]  /*0d90*/  LOP3.LUT R0, R0, 0xfffffe, RZ, 0xc0, !PT ;  /* 0x00fffffe00007812 */ /* 0x000fe200078ec0ff */
[----:B------:R-:W-:Y:S01]  /*0da0*/  VIADD R22, R19, 0x26820 ;  /* 0x0002682013167836 */ /* 0x000fe20000000000 */
[----:B------:R-:W-:Y:S01]  /*0db0*/  SEL R23, R23, 0xffffffc0, !P2 ;  /* 0xffffffc017177807 */ /* 0x000fe20005000000 */
[C---:B------:R-:W-:Y:S01]  /*0dc0*/  VIADD R189, R17.reuse, 0x80 ;  /* 0x0000008011bd7836 */ /* 0x040fe20000000000 */
[----:B------:R-:W-:Y:S01]  /*0dd0*/  @P1 IADD3 R22, R184, -0x20, RZ ;  /* 0xffffffe0b8161810 */ /* 0x000fe20007ffe0ff */
[C---:B------:R-:W-:Y:S01]  /*0de0*/  VIADD R188, R17.reuse, 0xc0 ;  /* 0x000000c011bc7836 */ /* 0x040fe20000000000 */
[C---:B------:R-:W-:Y:S01]  /*0df0*/  IADD3 R190, R17.reuse, 0x40, RZ ;  /* 0x0000004011be7810 */ /* 0x040fe20007ffe0ff */
[C---:B------:R-:W-:Y:S01]  /*0e00*/  VIADD R187, R17.reuse, 0x100 ;  /* 0x0000010011bb7836 */ /* 0x040fe20000000000 */
[C---:B------:R-:W-:Y:S01]  /*0e10*/  IADD3 R214, R17.reuse, 0x180, RZ ;  /* 0x0000018011d67810 */ /* 0x040fe20007ffe0ff */
        /* <DEDUP_REMOVED lines=12> */
[----:B------:R-:W-:Y:S01]  /*0ee0*/  IMAD.SHL.U32 R2, R12, 0x2, RZ ;  /* 0x000000020c027824 */ /* 0x000fe200078e00ff */
[----:B------:R-:W-:Y:S01]  /*0ef0*/  SHF.R.S32.HI R218, RZ, 0x1f, R214 ;  /* 0x0000001fffda7819 */ /* 0x000fe200000114d6 */
[----:B------:R-:W-:Y:S01]  /*0f00*/  IMAD R185, R13, 0x8, R16 ;  /* 0x000000080db97824 */ /* 0x000fe200078e0210 */
[----:B------:R-:W-:Y:S01]  /*0f10*/  SHF.R.S32.HI R217, RZ, 0x1f, R212 ;  /* 0x0000001fffd97819 */ /* 0x000fe200000114d4 */
[----:B------:R-:W-:-:S07]  /*0f20*/  IMAD.IADD R23, R23, 0x1, R22 ;  /* 0x0000000117177824 */ /* 0x000fce00078e0216 */
.L_x_4080:
        /* <DEDUP_REMOVED lines=21> */
.L_x_4020:
[----:B------:R-:W-:Y:S01]  /*1080*/  ULDC UR7, c[0x0][0xc54] ;  /* 0x0003150000077ab9 */ /* 0x000fe20000000800 */
[----:B------:R-:W-:Y:S01]  /*1090*/  UMOV UR6, UR9 ;  /* 0x0000000900067c82 */ /* 0x000fe20008000000 */
[----:B------:R-:W-:-:S11]  /*10a0*/  UISETP.NE.AND UP0, UPT, UR7, 0x1, UPT ;  /* 0x000000010700788c */ /* 0x000fd6000bf05270 */
[----:B------:R-:W-:Y:S02]  /*10b0*/  @UP0 ULDC.64 UR10, c[0x0][0xc58] ;  /* 0x00031600000a0ab9 */ /* 0x000fe40000000a00 */
[----:B------:R-:W-:-:S04]  /*10c0*/  UIMAD.WIDE.U32 UR4, UR9, UR10, URZ ;  /* 0x0000000a090472a5 */ /* 0x000fc8000f8e003f */
[----:B------:R-:W-:-:S04]  /*10d0*/  @UP0 USHF.R.U32.HI UR6, URZ, UR11, UR5 ;  /* 0x0000000b3f060299 */ /* 0x000fc80008011605 */
[----:B------:R-:W-:-:S12]  /*10e0*/  UIMAD UR4, UR6, UR7, URZ ;  /* 0x00000007060472a4 */ /* 0x000fd8000f8e023f */
.L_x_4021:
[----:B------:R-:W-:Y:S01]  /*10f0*/  ULDC UR45, c[0x0][0xc48] ;  /* 0x00031200002d7ab9 */ /* 0x000fe20000000800 */
[----:B------:R-:W-:Y:S01]  /*1100*/  ULDC.64 UR10, c[0x0][0x418] ;  /* 0x00010600000a7ab9 */ /* 0x000fe20000000a00 */
[----:B------:R-:W-:Y:S02]  /*1110*/  UISETP.NE.AND UP1, UPT, UR45, 0x1, UPT ;  /* 0x000000012d00788c */ /* 0x000fe4000bf25270 */
[----:B------:R-:W-:Y:S02]  /*1120*/  UISETP.NE.U32.AND UP0, UPT, UR10, URZ, UPT ;  /* 0x0000003f0a00728c */ /* 0x000fe4000bf05070 */
[----:B------:R-:W-:Y:S02]  /*1130*/  UIADD3 UR4, UR9, -UR4, URZ ;  /* 0x8000000409047290 */ /* 0x000fe4000fffe03f */
[----:B------:R-:W-:Y:S02]  /*1140*/  ULOP3.LUT UR6, URZ, UR6, URZ, 0x33, !UPT ;  /* 0x000000063f067292 */ /* 0x000fe4000f8e333f */
[----:B------:R-:W-:Y:S01]  /*1150*/  UISETP.NE.AND.EX UP0, UPT, UR11, URZ, UPT, UP0 ;  /* 0x0000003f0b00728c */ /* 0x000fe2000bf05300 */
[----:B------:R-:W-:Y:S01]  /*1160*/  ULDC UR5, c[0x0][0xc3c] ;  /* 0x00030f0000057ab9 */ /* 0x000fe20000000800 */
[----:B------:R-:W-:Y:S01]  /*1170*/  ULDC UR9, c[0x0][0xc54] ;  /* 0x0003150000097ab9 */ /* 0x000fe20000000800 */
[----:B------:R-:W-:Y:S01]  /*1180*/  ULDC UR48, c[0x0][0x424] ;  /* 0x0001090000307ab9 */ /* 0x000fe20000000800 */
[----:B------:R-:W-:-:S02]  /*1190*/  UISETP.NE.AND UP2, UPT, UR46, 0x1, UPT ;  /* 0x000000012e00788c */ /* 0x000fc4000bf45270 */
[----:B------:R-:W-:Y:S02]  /*11a0*/  UIADD3 UR6, UR6, UR5, URZ ;  /* 0x0000000506067290 */ /* 0x000fe4000fffe03f */
[----:B------:R-:W-:Y:S02]  /*11b0*/  UIMAD UR8, UR8, UR9, UR4 ;  /* 0x00000009080872a4 */ /* 0x000fe4000f8e0204 */
[----:B------:R-:W-:Y:S01]  /*11c0*/  USEL UR48, UR48, 0x1, UP0 ;  /* 0x0000000130307887 */ /* 0x000fe20008000000 */
[----:B------:R-:W-:Y:S01]  /*11d0*/  PLOP3.LUT P0, PT, PT, PT, UP2, 0x80, 0x0 ;  /* 0x000000000000781c */ /* 0x000fe20003f0f028 */
[----:B------:R-:W-:Y:S01]  /*11e0*/  ULDC UR7, c[0x0][0x2f0] ;  /* 0x0000bc0000077ab9 */ /* 0x000fe20000000800 */
[----:B------:R-:W-:Y:S01]  /*11f0*/  @UP1 ULDC UR4, c[0x0][0xc4c] ;  /* 0x0003130000041ab9 */ /* 0x000fe20000000800 */
[----:B------:R-:W-:Y:S02]  /*1200*/  USHF.L.U32 UR44, UR6, 0x6, URZ ;  /* 0x00000006062c7899 */ /* 0x000fe4000800063f */
        /* <DEDUP_REMOVED lines=8> */
[----:B------:R-:W-:-:S02]  /*1290*/  UIMAD UR45, UR45, UR5, UR8 ;  /* 0x000000052d2d72a4 */ /* 0x000fc4000f8e0208 */
[----:B------:R-:W-:Y:S01]  /*12a0*/  USHF.R.S32.HI UR52, URZ, 0x6, UR4 ;  /* 0x000000063f347899 */ /* 0x000fe20008011404 */
[----:B------:R-:W-:Y:S11]  /*12b0*/  @!P0 BRA `(.L_x_4022) ;  /* 0x0000001c00708947 */ /* 0x000ff60003800000 */
[----:B------:R-:W0:Y:S01]  /*12c0*/  LDC R0, c[0x0][0x448] ;  /* 0x00011200ff007b82 */ /* 0x000e220000000800 */
[----:B------:R-:W-:Y:S01]  /*12d0*/  UIADD3 UR5, UR44, 0x3f, URZ ;  /* 0x0000003f2c057890 */ /* 0x000fe2000fffe03f */
[----:B------:R-:W-:Y:S01]  /*12e0*/  CS2R R150, SRZ ;  /* 0x0000000000967805 */ /* 0x000fe2000001ff00 */
[----:B------:R-:W-:Y:S01]  /*12f0*/  ULDC UR4, c[0x0][0x288] ;  /* 0x0000a20000047ab9 */ /* 0x000fe20000000800 */
[----:B------:R-:W-:Y:S01]  /*1300*/  CS2R R148, SRZ ;  /* 0x0000000000947805 */ /* 0x000fe2000001ff00 */
[----:B------:R-:W-:Y:S01]  /*1310*/  UIADD3 UR4, -UR4, 0x40, URZ ;  /* 0x0000004004047890 */ /* 0x000fe2000fffe13f */
[----:B------:R-:W-:Y:S02]  /*1320*/  CS2R R146, SRZ ;  /* 0x0000000000927805 */ /* 0x000fe4000001ff00 */
[----:B------:R-:W-:Y:S02]  /*1330*/  CS2R R144, SRZ ;  /* 0x0000000000907805 */ /* 0x000fe4000001ff00 */
[----:B------:R-:W-:Y:S01]  /*1340*/  CS2R R142, SRZ ;  /* 0x00000000008e7805 */ /* 0x000fe2000001ff00 */
[----:B------:R-:W-:Y:S01]  /*1350*/  UIMAD UR4, UR48, UR7, UR4 ;  /* 0x00000007300472a4 */ /* 0x000fe2000f8e0204 */
        /* <DEDUP_REMOVED lines=14> */
[----:B0-----:R-:W-:Y:S02]  /*1440*/  ISETP.NE.AND P0, PT, R0, 0x1, PT ;  /* 0x000000010000780c */ /* 0x001fe40003f05270 */
[----:B------:R-:W-:Y:S02]  /*1450*/  CS2R R116, SRZ ;  /* 0x0000000000747805 */ /* 0x000fe4000001ff00 */
[----:B------:R-:W-:Y:S02]  /*1460*/  MOV R0, UR5 ;  /* 0x0000000500007c02 */ /* 0x000fe40008000f00 */
        /* <DEDUP_REMOVED lines=10> */
[----:B------:R-:W0:Y:S01]  /*1510*/  @P0 LDC R3, c[0x0][0x44c] ;  /* 0x00011300ff030b82 */ /* 0x000e220000000800 */
[----:B------:R-:W-:Y:S02]  /*1520*/  CS2R R170, SRZ ;  /* 0x0000000000aa7805 */ /* 0x000fe4000001ff00 */
[----:B------:R-:W-:Y:S02]  /*1530*/  CS2R R90, SRZ ;  /* 0x00000000005a7805 */ /* 0x000fe4000001ff00 */
[----:B------:R-:W-:Y:S02]  /*1540*/  CS2R R172, SRZ ;  /* 0x0000000000ac7805 */ /* 0x000fe4000001ff00 */
[----:B------:R-:W-:-:S02]  /*1550*/  CS2R R86, SRZ ;  /* 0x0000000000567805 */ /* 0x000fc4000001ff00 */
[----:B------:R-:W-:Y:S02]  /*1560*/  CS2R R174, SRZ ;  /* 0x0000000000ae7805 */ /* 0x000fe4000001ff00 */
[----:B------:R-:W-:Y:S02]  /*1570*/  CS2R R82, SRZ ;  /* 0x0000000000527805 */ /* 0x000fe4000001ff00 */
[----:B------:R-:W-:Y:S01]  /*1580*/  CS2R R176, SRZ ;  /* 0x0000000000b07805 */ /* 0x000fe2000001ff00 */
[----:B------:R-:W1:Y:S01]  /*1590*/  @P0 LDC R4, c[0x0][0x450] ;  /* 0x00011400ff040b82 */ /* 0x000e620000000800 */
        /* <DEDUP_REMOVED lines=13> */
[----:B------:R-:W-:Y:S02]  /*1670*/  CS2R R54, SRZ ;  /* 0x0000000000367805 */ /* 0x000fe4000001ff00 */
[----:B------:R-:W-:Y:S01]  /*1680*/  CS2R R198, SRZ ;  /* 0x0000000000c67805 */ /* 0x000fe2000001ff00 */
[----:B0-----:R-:W-:Y:S01]  /*1690*/  @P0 IMAD.HI.U32 R3, R3, UR5, RZ ;  /* 0x0000000503030c27 */ /* 0x001fe2000f8e00ff */
[----:B------:R-:W-:-:S02]  /*16a0*/  CS2R R50, SRZ ;  /* 0x0000000000327805 */ /* 0x000fc4000001ff00 */
[----:B------:R-:W-:Y:S02]  /*16b0*/  CS2R R200, SRZ ;  /* 0x0000000000c87805 */ /* 0x000fe4000001ff00 */
[----:B------:R-:W-:Y:S02]  /*16c0*/  CS2R R46, SRZ ;  /* 0x00000000002e7805 */ /* 0x000fe4000001ff00 */
[----:B------:R-:W-:Y:S02]  /*16d0*/  CS2R R202, SRZ ;  /* 0x0000000000ca7805 */ /* 0x000fe4000001ff00 */
[----:B------:R-:W-:Y:S02]  /*16e0*/  CS2R R42, SRZ ;  /* 0x00000000002a7805 */ /* 0x000fe4000001ff00 */
[----:B------:R-:W-:Y:S02]  /*16f0*/  CS2R R204, SRZ ;  /* 0x0000000000cc7805 */ /* 0x000fe4000001ff00 */
[----:B------:R-:W-:-:S02]  /*1700*/  CS2R R38, SRZ ;  /* 0x0000000000267805 */ /* 0x000fc4000001ff00 */
[----:B-1----:R-:W-:Y:S02]  /*1710*/  @P0 SHF.R.U32.HI R0, RZ, R4, R3 ;  /* 0x00000004ff000219 */ /* 0x002fe40000011603 */
[----:B------:R-:W-:Y:S02]  /*1720*/  CS2R R206, SRZ ;  /* 0x0000000000ce7805 */ /* 0x000fe4000001ff00 */
[----:B------:R-:W-:Y:S02]  /*1730*/  PLOP3.LUT P0, PT, PT, PT, PT, 0x80, 0x0 ;  /* 0x000000000000781c */ /* 0x000fe40003f0f070 */
[----:B------:R-:W-:Y:S02]  /*1740*/  CS2R R34, SRZ ;  /* 0x0000000000227805 */ /* 0x000fe4000001ff00 */
[----:B------:R-:W-:Y:S01]  /*1750*/  MOV R208, RZ ;  /* 0x000000ff00d07202 */ /* 0x000fe20000000f00 */
[----:B------:R-:W-:Y:S01]  /*1760*/  VIADD R3, R0, UR4 ;  /* 0x0000000400037c36 */ /* 0x000fe20008000000 */
[----:B------:R-:W-:Y:S01]  /*1770*/  CS2R R30, SRZ ;  /* 0x00000000001e7805 */ /* 0x000fe2000001ff00 */
[----:B------:R-:W-:Y:S01]  /*1780*/  IMAD.MOV.U32 R0, RZ, RZ, RZ ;  /* 0x000000ffff007224 */ /* 0x000fe200078e00ff */
[----:B------:R-:W-:Y:S01]  /*1790*/  CS2R R26, SRZ ;  /* 0x00000000001a7805 */ /* 0x000fe2000001ff00 */
[----:B------:R-:W-:Y:S01]  /*17a0*/  IMAD.MOV.U32 R7, RZ, RZ, RZ ;  /* 0x000000ffff077224 */ /* 0x000fe200078e00ff */
[----:B------:R-:W-:Y:S01]  /*17b0*/  SHF.R.S32.HI R4, RZ, 0x1f, R3 ;  /* 0x0000001fff047819 */ /* 0x000fe20000011403 */
[----:B------:R-:W-:-:S03]  /*17c0*/  IMAD.MOV.U32 R21, RZ, RZ, RZ ;  /* 0x000000ffff157224 */ /* 0x000fc600078e00ff */
[----:B------:R-:W-:Y:S01]  /*17d0*/  LEA.HI R4, R4, R3, RZ, 0x6 ;  /* 0x0000000304047211 */ /* 0x000fe200078f30ff */
[----:B------:R-:W-:-:S03]  /*17e0*/  IMAD.MOV.U32 R3, RZ, RZ, RZ ;  /* 0x000000ffff037224 */ /* 0x000fc600078e00ff */
[----:B------:R-:W-:-:S04]  /*17f0*/  SHF.R.S32.HI R4, RZ, 0x6, R4 ;  /* 0x00000006ff047819 */ /* 0x000fc80000011404 */
[----:B------:R-:W-:-:S04]  /*1800*/  VIMNMX R4, R4, UR52, PT ;  /* 0x0000003404047c48 */ /* 0x000fc8000bfe0100 */
[----:B------:R-:W-:-:S13]  /*1810*/  ISETP.GE.AND P1, PT, R4, 0x1, PT ;  /* 0x000000010400780c */ /* 0x000fda0003f26270 */
        /* <DEDUP_REMOVED lines=15> */
.L_x_4024:
[----:B------:R-:W-:Y:S01]  /*1910*/  ULEA UR21, UR38, UR42, 0x3 ;  /* 0x0000002a26157291 */ /* 0x000fe2000f8e183f */
[----:B------:R-:W-:-:S05]  /*1920*/  IMAD.U32 R0, RZ, RZ, UR37 ;  /* 0x00000025ff007e24 */ /* 0x000fca000f8e00ff */
[----:B------:R-:W-:-:S04]  /*1930*/  SHF.L.U32 R0, R0, 0x1f, RZ ;  /* 0x0000001f00007819 */ /* 0x000fc800000006ff */
[----:B------:R-:W0:Y:S02]  /*1940*/  SYNCS.PHASECHK.TRANS64.TRYWAIT P1, [UR21+0x28c50], R0 ;  /* 0x028c5000ff0075a7 */ /* 0x000e240008020155 */
[----:B0-----:R-:W-:Y:S05]  /*1950*/  @!P1 BRA `(.L_x_4025) ;  /* 0x000000ec00b89947 */ /* 0x001fea0003800000 */
.L_x_4144:
        /* <DEDUP_REMOVED lines=38> */
.L_x_4026:
[----:B------:R-:W-:Y:S01]  /*1bc0*/  UIADD3 UR6, UR21, 0x28c60, URZ ;  /* 0x00028c6015067890 */ /* 0x000fe2000fffe03f */
[----:B------:R-:W-:-:S03]  /*1bd0*/  ISETP.GE.AND P1, PT, R4, 0x2, PT ;  /* 0x000000020400780c */ /* 0x000fc60003f26270 */
[----:B------:R-:W-:-:S09]  /*1be0*/  UPRMT UR6, UR40, 0x654, UR6 ;  /* 0x0000065428067896 */ /* 0x000fd20008000006 */
[----:B------:R-:W-:Y:S01]  /*1bf0*/  SYNCS.ARRIVE.TRANS64.RED.A1T0 RZ, [UR6], RZ ;  /* 0x000000ffffff79a7 */ /* 0x000fe20008100406 */
[----:B------:R-:W-:Y:S05]  /*1c00*/  @!P1 BRA `(.L_x_4027) ;  /* 0x0000000800dc9947 */ /* 0x000fea0003800000 */
[----:B------:R-:W-:-:S07]  /*1c10*/  VIADD R4, R4, 0xfffffffe ;  /* 0xfffffffe04047836 */ /* 0x000fce0000000000 */
.L_x_4033:
[----:B------:R-:W-:Y:S01]  /*1c20*/  BAR.SYNC.DEFER_BLOCKING 0xe, 0x100 ;  /* 0x0384000000007b1d */ /* 0x000fe20000010000 */
[----:B01----:R-:W-:Y:S01]  /*1c30*/  MOV R3, UR38 ;  /* 0x0000002600037c02 */ /* 0x003fe20008000f00 */
        /* <DEDUP_REMOVED lines=141> */
.L_x_4028:
[----:B------:R-:W-:Y:S01]  /*2510*/  ULEA UR21, UR38, UR42, 0x3 ;  /* 0x0000002a26157291 */ /* 0x000fe2000f8e183f */
[----:B------:R-:W-:-:S05]  /*2520*/  IMAD.U32 R0, RZ, RZ, UR37 ;  /* 0x00000025ff007e24 */ /* 0x000fca000f8e00ff */
[----:B------:R-:W-:-:S04]  /*2530*/  SHF.L.U32 R0, R0, 0x1f, RZ ;  /* 0x0000001f00007819 */ /* 0x000fc800000006ff */
[----:B------:R0:W1:Y:S01]  /*2540*/  SYNCS.PHASECHK.TRANS64.TRYWAIT P1, [UR21+0x28c50], R0 ;  /* 0x028c5000ff0075a7 */ /* 0x0000620008020155 */
[----:B------:R-:W-:Y:S05]  /*2550*/  @!P0 BRA `(.L_x_4029) ;  /* 0x0000000000048947 */ /* 0x000fea0003800000 */
[----:B------:R-:W-:Y:S01]  /*2560*/  BPT.TRAP 0x1 ;  /* 0x000000040000795c */ /* 0x000fe20000300000 */
.L_x_4029:
[----:B-1----:R-:W-:Y:S05]  /*2570*/  @P1 BRA `(.L_x_4030) ;  /* 0x0000000000081947 */ /* 0x002fea0003800000 */
[----:B------:R-:W1:Y:S02]  /*2580*/  SYNCS.PHASECHK.TRANS64.TRYWAIT P1, [UR21+0x28c50], R0 ;  /* 0x028c5000ff0075a7 */ /* 0x000e640008020155 */
[----:B-1----:R-:W-:Y:S05]  /*2590*/  @!P1 BRA `(.L_x_4031) ;  /* 0x000000e000c09947 */ /* 0x002fea0003800000 */
.L_x_4030:
        /* <DEDUP_REMOVED lines=26> */
.L_x_4032:
[----:B------:R-:W-:-:S04]  /*2740*/  UIADD3 UR6, UR21, 0x28c60, URZ ;  /* 0x00028c6015067890 */ /* 0x000fc8000fffe03f */
[----:B------:R-:W-:-:S09]  /*2750*/  UPRMT UR6, UR40, 0x654, UR6 ;  /* 0x0000065428067896 */ /* 0x000fd20008000006 */
[----:B------:R-:W-:Y:S01]  /*2760*/  SYNCS.ARRIVE.TRANS64.RED.A1T0 RZ, [UR6], RZ ;  /* 0x000000ffffff79a7 */ /* 0x000fe20008100406 */
[----:B------:R-:W-:Y:S05]  /*2770*/  @P2 BRA `(.L_x_4033) ;  /* 0xfffffff400282947 */ /* 0x000fea000383ffff */
.L_x_4027:
[----:B------:R-:W-:Y:S01]  /*2780*/  BAR.SYNC.DEFER_BLOCKING 0xe, 0x100 ;  /* 0x0384000000007b1d */ /* 0x000fe20000010000 */
[----:B01----:R-:W-:Y:S01]  /*2790*/  IMAD.U32 R3, RZ, RZ, UR38 ;  /* 0x00000026ff037e24 */ /* 0x003fe2000f8e00ff */
[----:B------:R-:W-:Y:S01]  /*27a0*/  UIADD3 UR38, UR38, 0x1, URZ ;  /* 0x0000000126267890 */ /* 0x000fe2000fffe03f */
[----:B------:R-:W-:-:S03]  /*27b0*/  PLOP3.LUT P0, PT, PT, PT, PT, 0x8, 0x0 ;  /* 0x000000000000781c */ /* 0x000fc60003f0e170 */
        /* <DEDUP_REMOVED lines=140> */
.L_x_4022:
[----:B------:R-:W-:Y:S01]  /*3080*/  ULDC UR4, c[0x0][0x448] ;  /* 0x0001120000047ab9 */ /* 0x000fe20000000800 */
[----:B------:R-:W-:Y:S01]  /*3090*/  UIADD3 UR6, UR44, 0x3f, URZ ;  /* 0x0000003f2c067890 */ /* 0x000fe2000fffe03f */
[----:B------:R-:W-:Y:S01]  /*30a0*/  PLOP3.LUT P0, PT, PT, PT, PT, 0x80, 0x0 ;  /* 0x000000000000781c */ /* 0x000fe20003f0f070 */
[----:B------:R-:W-:Y:S01]  /*30b0*/  UISETP.NE.AND UP0, UPT, UR4, 0x1, UPT ;  /* 0x000000010400788c */ /* 0x000fe2000bf05270 */
[----:B------:R-:W-:Y:S01]  /*30c0*/  IMAD.MOV.U32 R0, RZ, RZ, RZ ;  /* 0x000000ffff007224 */ /* 0x000fe200078e00ff */
[----:B------:R-:W-:Y:S01]  /*30d0*/  ULDC UR8, c[0x0][0x288] ;  /* 0x0000a20000087ab9 */ /* 0x000fe20000000800 */
[----:B------:R-:W-:Y:S01]  /*30e0*/  IMAD.MOV.U32 R3, RZ, RZ, RZ ;  /* 0x000000ffff037224 */ /* 0x000fe200078e00ff */
[----:B------:R-:W-:Y:S01]  /*30f0*/  UIADD3 UR8, -UR8, 0x40, URZ ;  /* 0x0000004008087890 */ /* 0x000fe2000fffe13f */
[----:B------:R-:W-:Y:S01]  /*3100*/  CS2R R150, SRZ ;  /* 0x0000000000967805 */ /* 0x000fe2000001ff00 */
[----:B------:R-:W-:Y:S01]  /*3110*/  UP2UR UR49, UPR, URZ, 0x1 ;  /* 0x000000013f317883 */ /* 0x000fe20008000000 */
[----:B------:R-:W-:Y:S01]  /*3120*/  CS2R R148, SRZ ;  /* 0x0000000000947805 */ /* 0x000fe2000001ff00 */
[----:B------:R-:W-:Y:S01]  /*3130*/  UIMAD UR8, UR48, UR7, UR8 ;  /* 0x00000007300872a4 */ /* 0x000fe2000f8e0208 */
[----:B------:R-:W-:-:S02]  /*3140*/  CS2R R146, SRZ ;  /* 0x0000000000927805 */ /* 0x000fc4000001ff00 */
[----:B------:R-:W-:Y:S01]  /*3150*/  CS2R R144, SRZ ;  /* 0x0000000000907805 */ /* 0x000fe2000001ff00 */
[----:B------:R-:W-:Y:S01]  /*3160*/  @UP0 ULDC UR4, c[0x0][0x44c] ;  /* 0x0001130000040ab9 */ /* 0x000fe20000000800 */
[----:B------:R-:W-:Y:S01]  /*3170*/  @UP0 ULDC UR9, c[0x0][0x450] ;  /* 0x0001140000090ab9 */ /* 0x000fe20000000800 */
[----:B------:R-:W-:Y:S01]  /*3180*/  UIMAD.WIDE.U32 UR4, UR6, UR4, URZ ;  /* 0x00000004060472a5 */ /* 0x000fe2000f8e003f */
[----:B------:R-:W-:Y:S02]  /*3190*/  CS2R R142, SRZ ;  /* 0x00000000008e7805 */ /* 0x000fe4000001ff00 */
[----:B------:R-:W-:Y:S02]  /*31a0*/  CS2R R140, SRZ ;  /* 0x00000000008c7805 */ /* 0x000fe4000001ff00 */
[----:B------:R-:W-:Y:S01]  /*31b0*/  CS2R R138, SRZ ;  /* 0x00000000008a7805 */ /* 0x000fe2000001ff00 */
[----:B------:R-:W-:Y:S01]  /*31c0*/  @UP0 USHF.R.U32.HI UR6, URZ, UR9, UR5 ;  /* 0x000000093f060299 */ /* 0x000fe20008011605 */
[----:B------:R-:W-:-:S02]  /*31d0*/  CS2R R136, SRZ ;  /* 0x0000000000887805 */ /* 0x000fc4000001ff00 */
[----:B------:R-:W-:Y:S02]  /*31e0*/  CS2R R134, SRZ ;  /* 0x0000000000867805 */ /* 0x000fe4000001ff00 */
[----:B------:R-:W-:Y:S01]  /*31f0*/  CS2R R132, SRZ ;  /* 0x0000000000847805 */ /* 0x000fe2000001ff00 */
[----:B------:R-:W-:Y:S01]  /*3200*/  UIADD3 UR6, UR8, UR6, URZ ;  /* 0x0000000608067290 */ /* 0x000fe2000fffe03f */
[----:B------:R-:W-:Y:S02]  /*3210*/  CS2R R160, SRZ ;  /* 0x0000000000a07805 */ /* 0x000fe4000001ff00 */
[----:B------:R-:W-:Y:S02]  /*3220*/  CS2R R128, SRZ ;  /* 0x0000000000807805 */ /* 0x000fe4000001ff00 */
[----:B------:R-:W-:Y:S01]  /*3230*/  CS2R R158, SRZ ;  /* 0x00000000009e7805 */ /* 0x000fe2000001ff00 */
[----:B------:R-:W-:Y:S01]  /*3240*/  USHF.R.S32.HI UR4, URZ, 0x1f, UR6 ;  /* 0x0000001f3f047899 */ /* 0x000fe20008011406 */
[----:B------:R-:W-:-:S02]  /*3250*/  CS2R R156, SRZ ;  /* 0x00000000009c7805 */ /* 0x000fc4000001ff00 */
[----:B------:R-:W-:Y:S02]  /*3260*/  CS2R R124, SRZ ;  /* 0x00000000007c7805 */ /* 0x000fe4000001ff00 */
[----:B------:R-:W-:Y:S01]  /*3270*/  CS2R R154, SRZ ;  /* 0x00000000009a7805 */ /* 0x000fe2000001ff00 */
        /* <DEDUP_REMOVED lines=8> */
[----:B------:R-:W-:Y:S01]  /*3300*/  UISETP.LT.AND UP0, UPT, UR52, UR4, UPT ;  /* 0x000000043400728c */ /* 0x000fe2000bf01270 */
[----:B------:R-:W-:Y:S02]  /*3310*/  CS2R R162, SRZ ;  /* 0x0000000000a27805 */ /* 0x000fe4000001ff00 */
[----:B------:R-:W-:Y:S02]  /*3320*/  CS2R R106, SRZ ;  /* 0x00000000006a7805 */ /* 0x000fe4000001ff00 */
[----:B------:R-:W-:Y:S01]  /*3330*/  CS2R R164, SRZ ;  /* 0x0000000000a47805 */ /* 0x000fe2000001ff00 */
[----:B------:R-:W-:Y:S01]  /*3340*/  USEL UR52, UR52, UR4, UP0 ;  /* 0x0000000434347287 */ /* 0x000fe20008000000 */
[----:B------:R-:W-:-:S02]  /*3350*/  CS2R R102, SRZ ;  /* 0x0000000000667805 */ /* 0x000fc4000001ff00 */
[----:B------:R-:W-:Y:S02]  /*3360*/  CS2R R166, SRZ ;  /* 0x0000000000a67805 */ /* 0x000fe4000001ff00 */
[----:B------:R-:W-:Y:S01]  /*3370*/  CS2R R98, SRZ ;  /* 0x0000000000627805 */ /* 0x000fe2000001ff00 */
[----:B------:R-:W-:Y:S01]  /*3380*/  UISETP.GE.AND UP0, UPT, UR52, 0x1, UPT ;  /* 0x000000013400788c */ /* 0x000fe2000bf06270 */
[----:B------:R-:W-:Y:S02]  /*3390*/  CS2R R168, SRZ ;  /* 0x0000000000a87805 */ /* 0x000fe4000001ff00 */
[----:B------:R-:W-:Y:S02]  /*33a0*/  CS2R R94, SRZ ;  /* 0x00000000005e7805 */ /* 0x000fe4000001ff00 */
[----:B------:R-:W-:Y:S02]  /*33b0*/  CS2R R170, SRZ ;  /* 0x0000000000aa7805 */ /* 0x000fe4000001ff00 */
[----:B------:R-:W-:-:S02]  /*33c0*/  CS2R R90, SRZ ;  /* 0x00000000005a7805 */ /* 0x000fc4000001ff00 */
[----:B------:R-:W-:Y:S02]  /*33d0*/  CS2R R172, SRZ ;  /* 0x0000000000ac7805 */ /* 0x000fe4000001ff00 */
[----:B------:R-:W-:Y:S02]  /*33e0*/  PLOP3.LUT P1, PT, PT, PT, UP0, 0x80, 0x0 ;  /* 0x000000000000781c */ /* 0x000fe40003f2f008 */
        /* <DEDUP_REMOVED lines=11> */
[----:B------:R-:W-:Y:S02]  /*34a0*/  MOV R191, RZ ;  /* 0x000000ff00bf7202 */ /* 0x000fe40000000f00 */
        /* <DEDUP_REMOVED lines=41> */
[----:B------:R-:W-:Y:S01]  /*3740*/  MOV R5, UR5 ;  /* 0x0000000500057c02 */ /* 0x000fe20008000f00 */
        /* <DEDUP_REMOVED lines=10> */
.L_x_4034:
        /* <DEDUP_REMOVED lines=9> */
.L_x_4145:
[----:B------:R-:W-:Y:S05]  /*3880*/  @!P0 BRA `(.L_x_4036) ;  /* 0x0000000000048947 */ /* 0x000fea0003800000 */
[----:B------:R-:W-:Y:S01]  /*3890*/  BPT.TRAP 0x1 ;  /* 0x000000040000795c */ /* 0x000fe20000300000 */
.L_x_4036:
[----:B------:R-:W-:Y:S01]  /*38a0*/  IMAD.U32 R8, RZ, RZ, UR37 ;  /* 0x00000025ff087e24 */ /* 0x000fe2000f8e00ff */
[----:B------:R-:W-:-:S04]  /*38b0*/  MOV R7, UR38 ;  /* 0x0000002600077c02 */ /* 0x000fc80008000f00 */
[----:B------:R-:W-:Y:S02]  /*38c0*/  LEA R7, R7, UR42, 0x3 ;  /* 0x0000002a07077c11 */ /* 0x000fe4000f8e18ff */
[----:B------:R-:W-:-:S04]  /*38d0*/  SHF.L.U32 R8, R8, 0x1f, RZ ;  /* 0x0000001f08087819 */ /* 0x000fc800000006ff */
[----:B------:R1:W2:Y:S01]  /*38e0*/  SYNCS.PHASECHK.TRANS64.TRYWAIT P1, [R7+URZ+0x28c30], R8 ;  /* 0x028c3008070075a7 */ /* 0x0002a2000802017f */
[----:B------:R-:W-:Y:S05]  /*38f0*/  @!P0 BRA `(.L_x_4037) ;  /* 0x0000000000048947 */ /* 0x000fea0003800000 */
[----:B------:R-:W-:Y:S01]  /*3900*/  BPT.TRAP 0x1 ;  /* 0x000000040000795c */ /* 0x000fe20000300000 */
.L_x_4037:
[----:B--2---:R-:W-:Y:S05]  /*3910*/  @P1 BRA `(.L_x_4038) ;  /* 0x0000000000081947 */ /* 0x004fea0003800000 */
[----:B------:R-:W2:Y:S02]  /*3920*/  SYNCS.PHASECHK.TRANS64.TRYWAIT P1, [R7+URZ+0x28c30], R8 ;  /* 0x028c3008070075a7 */ /* 0x000ea4000802017f */
[----:B--2---:R-:W-:Y:S05]  /*3930*/  @!P1 BRA `(.L_x_4039) ;  /* 0x000000d000089947 */ /* 0x004fea0003800000 */
.L_x_4038:
        /* <DEDUP_REMOVED lines=40> */
.L_x_4040:
[----:B------:R-:W-:Y:S01]  /*3bc0*/  UISETP.NE.AND UP0, UPT, UR49, URZ, UPT ;  /* 0x0000003f3100728c */ /* 0x000fe2000bf05270 */
[----:B------:R-:W-:Y:S01]  /*3bd0*/  VIADD R3, R185, UR44 ;  /* 0x0000002cb9037c36 */ /* 0x000fe20008000000 */
[----:B------:R-:W-:Y:S01]  /*3be0*/  ULDC UR10, c[0x0][0x9d8] ;  /* 0x00027600000a7ab9 */ /* 0x000fe20000000800 */
[----:B------:R-:W-:Y:S01]  /*3bf0*/  ULDC UR14, c[0x0][0x2f0] ;  /* 0x0000bc00000e7ab9 */ /* 0x000fe20000000800 */
[----:B------:R-:W-:Y:S01]  /*3c00*/  FMUL.FTZ R26, R26, UR10 ;  /* 0x0000000a1a1a7c20 */ /* 0x000fe20008410000 */
[----:B------:R-:W-:Y:S01]  /*3c10*/  FMUL.FTZ R27, R27, UR10 ;  /* 0x0000000a1b1b7c20 */ /* 0x000fe20008410000 */
[----:B------:R-:W-:Y:S01]  /*3c20*/  PLOP3.LUT P1, PT, PT, PT, UP0, 0x80, 0x0 ;  /* 0x000000000000781c */ /* 0x000fe20003f2f008 */
[----:B------:R-:W-:Y:S01]  /*3c30*/  FMUL.FTZ R30, R30, UR10 ;  /* 0x0000000a1e1e7c20 */ /* 0x000fe20008410000 */
[----:B------:R-:W-:Y:S01]  /*3c40*/  PLOP3.LUT P2, PT, PT, PT, UP0, 0x80, 0x0 ;  /* 0x000000000000781c */ /* 0x000fe20003f4f008 */
[----:B------:R-:W-:Y:S01]  /*3c50*/  MUFU.TANH R9, R27 ;  /* 0x0000001b00097308 */ /* 0x000fe20000002400 */
[----:B------:R-:W-:Y:S01]  /*3c60*/  FMUL.FTZ R31, R31, UR10 ;  /* 0x0000000a1f1f7c20 */ /* 0x000fe20008410000 */
[----:B------:R-:W-:Y:S01]  /*3c70*/  @UP0 ULDC UR6, c[0x0][0x44c] ;  /* 0x0001130000060ab9 */ /* 0x000fe20000000800 */
[----:B------:R-:W-:Y:S01]  /*3c80*/  ULDC UR15, c[0x0][0x288] ;  /* 0x0000a200000f7ab9 */ /* 0x000fe20000000800 */
[----:B------:R-:W-:Y:S01]  /*3c90*/  FMUL.FTZ R34, R34, UR10 ;  /* 0x0000000a22227c20 */ /* 0x000fe20008410000 */
[----:B------:R-:W-:Y:S01]  /*3ca0*/  FMUL.FTZ R35, R35, UR10 ;  /* 0x0000000a23237c20 */ /* 0x000fe20008410000 */
[----:B------:R-:W-:Y:S01]  /*3cb0*/  FMUL.FTZ R28, R28, UR10 ;  /* 0x0000000a1c1c7c20 */ /* 0x000fe20008410000 */
[----:B------:R-:W-:Y:S01]  /*3cc0*/  FMUL.FTZ R38, R38, UR10 ;  /* 0x0000000a26267c20 */ /* 0x000fe20008410000 */
[----:B------:R-:W0:Y:S01]  /*3cd0*/  MUFU.TANH R26, R26 ;  /* 0x0000001a001a7308 */ /* 0x000e220000002400 */
[----:B------:R-:W-:Y:S01]  /*3ce0*/  FMUL.FTZ R39, R39, UR10 ;  /* 0x0000000a27277c20 */ /* 0x000fe20008410000 */
[----:B------:R-:W-:Y:S01]  /*3cf0*/  @P1 IMAD.HI.U32 R4, R3, UR6, RZ ;  /* 0x0000000603041c27 */ /* 0x000fe2000f8e00ff */
[----:B------:R-:W-:-:S03]  /*3d00*/  @UP0 ULDC UR6, c[0x0][0x450] ;  /* 0x0001140000060ab9 */ /* 0x000fc60000000800 */
[----:B------:R-:W-:Y:S01]  /*3d10*/  FMUL.FTZ R42, R42, UR10 ;  /* 0x0000000a2a2a7c20 */ /* 0x000fe20008410000 */
[----:B------:R-:W-:Y:S01]  /*3d20*/  FMUL.FTZ R43, R43, UR10 ;  /* 0x0000000a2b2b7c20 */ /* 0x000fe20008410000 */
[----:B------:R-:W-:Y:S01]  /*3d30*/  FMUL.FTZ R46, R46, UR10 ;  /* 0x0000000a2e2e7c20 */ /* 0x000fe20008410000 */
[----:B------:R-:W-:Y:S01]  /*3d40*/  @P2 SHF.R.U32.HI R3, RZ, UR6, R4 ;  /* 0x00000006ff032c19 */ /* 0x000fe20008011604 */
[----:B------:R-:W-:Y:S01]  /*3d50*/  UMOV UR6, 0xffffffc0 ;  /* 0xffffffc000067882 */ /* 0x000fe20000000000 */
[----:B------:R-:W3:Y:S01]  /*3d60*/  MUFU.TANH R30, R30 ;  /* 0x0000001e001e7308 */ /* 0x000ee20000002400 */
[----:B------:R-:W-:Y:S01]  /*3d70*/  UIMAD UR7, UR52, UR6, 0x41 ;  /* 0x00000041340774a4 */ /* 0x000fe2000f8e0206 */
[----:B------:R-:W-:Y:S01]  /*3d80*/  FMUL.FTZ R47, R47, UR10 ;  /* 0x0000000a2f2f7c20 */ /* 0x000fe20008410000 */
[----:B------:R-:W4:Y:S01]  /*3d90*/  SHFL.IDX PT, R6, R3, 0x1, 0x1c1f ;  /* 0x003c1f0003067f89 */ /* 0x000f2200000e0000 */
[----:B------:R-:W-:Y:S01]  /*3da0*/  UIMAD UR6, UR52, UR6, 0x40 ;  /* 0x00000040340674a4 */ /* 0x000fe2000f8e0206 */
[----:B------:R-:W-:Y:S01]  /*3db0*/  FMUL.FTZ R50, R50, UR10 ;  /* 0x0000000a32327c20 */ /* 0x000fe20008410000 */
[----:B------:R-:W-:Y:S01]  /*3dc0*/  UIMAD UR7, UR48, UR14, UR7 ;  /* 0x0000000e300772a4 */ /* 0x000fe2000f8e0207 */
[----:B------:R-:W-:Y:S01]  /*3dd0*/  FMUL.FTZ R51, R51, UR10 ;  /* 0x0000000a33337c20 */ /* 0x000fe20008410000 */
[----:B------:R-:W-:Y:S01]  /*3de0*/  UIMAD UR6, UR48, UR14, UR6 ;  /* 0x0000000e300672a4 */ /* 0x000fe2000f8e0206 */
[----:B------:R-:W5:Y:S01]  /*3df0*/  MUFU.TANH R31, R31 ;  /* 0x0000001f001f7308 */ /* 0x000f620000002400 */
[----:B------:R-:W-:Y:S01]  /*3e00*/  FMUL.FTZ R54, R54, UR10 ;  /* 0x0000000a36367c20 */ /* 0x000fe20008410000 */
[----:B------:R-:W-:Y:S01]  /*3e10*/  FMUL.FTZ R55, R55, UR10 ;  /* 0x0000000a37377c20 */ /* 0x000fe20008410000 */
[----:B------:R-:W-:Y:S01]  /*3e20*/  IMAD.U32 R5, RZ, RZ, UR7 ;  /* 0x00000007ff057e24 */ /* 0x000fe2000f8e00ff */
[----:B------:R-:W1:Y:S01]  /*3e30*/  SHFL.IDX PT, R3, R3, RZ, 0x1c1f ;  /* 0x001c1fff03037589 */ /* 0x000e6200000e0000 */
[----:B------:R-:W-:Y:S01]  /*3e40*/  IADD3 R4, -R2, UR6, RZ ;  /* 0x0000000602047c10 */ /* 0x000fe2000fffe1ff */
[----:B------:R-:W-:Y:S01]  /*3e50*/  FMUL.FTZ R24, R24, UR10 ;  /* 0x0000000a18187c20 */ /* 0x000fe20008410000 */
[----:B------:R-:W-:Y:S01]  /*3e60*/  FMUL.FTZ R25, R25, UR10 ;  /* 0x0000000a19197c20 */ /* 0x000fe20008410000 */
[----:B------:R-:W-:Y:S01]  /*3e70*/  IADD3 R5, R5, -UR15, -R2 ;  /* 0x8000000f05057c10 */ /* 0x000fe2000fffe802 */
        /* <DEDUP_REMOVED lines=8> */
[----:B------:R3:W-:Y:S01]  /*3f00*/  MUFU.TANH R11, R28 ;  /* 0x0000001c000b7308 */ /* 0x0007e20000002400 */
[----:B----4-:R-:W-:Y:S01]  /*3f10*/  VIADDMNMX R6, R6, R5, R4, PT ;  /* 0x0000000506067246 */ /* 0x010fe20003800104 */
[----:B------:R-:W-:Y:S01]  /*3f20*/  FMUL.FTZ R44, R44, UR10 ;  /* 0x0000000a2c2c7c20 */ /* 0x000fe20008410000 */
[----:B------:R-:W-:Y:S01]  /*3f30*/  FMUL.FTZ R45, R45, UR10 ;  /* 0x0000000a2d2d7c20 */ /* 0x000fe20008410000 */
[----:B------:R-:W-:Y:S01]  /*3f40*/  FMUL.FTZ R48, R48, UR10 ;  /* 0x0000000a30307c20 */ /* 0x000fe20008410000 */
[C---:B------:R-:W-:Y:S01]  /*3f50*/  ISETP.GT.AND P1, PT, R6.reuse, RZ, PT ;  /* 0x000000ff0600720c */ /* 0x040fe20003f24270 */
[----:B------:R-:W-:Y:S01]  /*3f60*/  FMUL.FTZ R49, R49, UR10 ;  /* 0x0000000a31317c20 */ /* 0x000fe20008410000 */
[C---:B------:R-:W-:Y:S01]  /*3f70*/  ISETP.GT.AND P2, PT, R6.reuse, 0x1, PT ;  /* 0x000000010600780c */ /* 0x040fe20003f44270 */
[----:B------:R-:W4:Y:S01]  /*3f80*/  MUFU.TANH R35, R35 ;  /* 0x0000002300237308 */ /* 0x000f220000002400 */
[----:B------:R-:W-:Y:S01]  /*3f90*/  ISETP.GT.AND P3, PT, R6, 0x8, PT ;  /* 0x000000080600780c */ /* 0x000fe20003f64270 */
[----:B------:R-:W-:Y:S01]  /*3fa0*/  FMUL.FTZ R52, R52, UR10 ;  /* 0x0000000a34347c20 */ /* 0x000fe20008410000 */
[----:B0-----:R-:W-:Y:S01]  /*3fb0*/  FSEL R27, R26, -INF , P1 ;  /* 0xff8000001a1b7808 */ /* 0x001fe20000800000 */
[----:B------:R-:W-:Y:S01]  /*3fc0*/  FMUL.FTZ R53, R53, UR10 ;  /* 0x0000000a35357c20 */ /* 0x000fe20008410000 */
[----:B---3--:R-:W-:Y:S01]  /*3fd0*/  FSEL R28, R9, -INF , P2 ;  /* 0xff800000091c7808 */ /* 0x008fe20001000000 */
[----:B------:R-:W-:Y:S01]  /*3fe0*/  ULDC UR10, c[0x0][0x988] ;  /* 0x00026200000a7ab9 */ /* 0x000fe20000000800 */
[----:B------:R-:W-:Y:S01]  /*3ff0*/  ISETP.GT.AND P1, PT, R6, 0x9, PT ;  /* 0x000000090600780c */ /* 0x000fe20003f24270 */
[----:B------:R-:W0:Y:S01]  /*4000*/  MUFU.TANH R38, R38 ;  /* 0x0000002600267308 */ /* 0x000e220000002400 */
[----:B------:R-:W-:-:S02]  /*4010*/  FSEL R30, R30, -INF , P3 ;  /* 0xff8000001e1e7808 */ /* 0x000fc40001800000 */
[----:B------:R-:W-:Y:S02]  /*4020*/  FMNMX.FTZ R9, R27, R28, !PT ;  /* 0x0000001c1b097209 */ /* 0x000fe40007810000 */
[----:B------:R-:W-:Y:S02]  /*4030*/  ISETP.GT.AND P2, PT, R6, 0x10, PT ;  /* 0x000000100600780c */ /* 0x000fe40003f44270 */
[----:B-----5:R-:W-:Y:S01]  /*4040*/  FSEL R31, R31, -INF , P1 ;  /* 0xff8000001f1f7808 */ /* 0x020fe20000800000 */
[----:B------:R-:W3:Y:S01]  /*4050*/  MUFU.TANH R39, R39 ;  /* 0x0000002700277308 */ /* 0x000ee20000002400 */
[----:B------:R-:W-:Y:S02]  /*4060*/  FMNMX.FTZ R10, R30, R9, !PT ;  /* 0x000000091e0a7209 */ /* 0x000fe40007810000 */
[----:B------:R-:W-:Y:S02]  /*4070*/  ISETP.GT.AND P1, PT, R6, 0x11, PT ;  /* 0x000000110600780c */ /* 0x000fe40003f24270 */
[----:B--2---:R-:W-:-:S02]  /*4080*/  FSEL R34, R34, -INF , P2 ;  /* 0xff80000022227808 */ /* 0x004fc40001000000 */
[----:B------:R-:W-:Y:S01]  /*4090*/  FMNMX.FTZ R9, R31, R10, !PT ;  /* 0x0000000a1f097209 */ /* 0x000fe20007810000 */
[----:B------:R-:W2:Y:S01]  /*40a0*/  MUFU.TANH R42, R42 ;  /* 0x0000002a002a7308 */ /* 0x000ea20000002400 */
[----:B------:R-:W-:Y:S02]  /*40b0*/  ISETP.GT.AND P2, PT, R6, 0x18, PT ;  /* 0x000000180600780c */ /* 0x000fe40003f44270 */
[----:B----4-:R-:W-:Y:S02]  /*40c0*/  FSEL R35, R35, -INF , P1 ;  /* 0xff80000023237808 */ /* 0x010fe40000800000 */
[----:B------:R-:W-:Y:S02]  /*40d0*/  FMNMX.FTZ R10, R34, R9, !PT ;  /* 0x00000009220a7209 */ /* 0x000fe40007810000 */
[----:B------:R-:W-:Y:S01]  /*40e0*/  ISETP.GT.AND P1, PT, R6, 0x19, PT ;  /* 0x000000190600780c */ /* 0x000fe20003f24270 */
[----:B------:R-:W4:Y:S01]  /*40f0*/  MUFU.TANH R43, R43 ;  /* 0x0000002b002b7308 */ /* 0x000f220000002400 */
[----:B0-----:R-:W-:-:S02]  /*4100*/  FSEL R38, R38, -INF , P2 ;  /* 0xff80000026267808 */ /* 0x001fc40001000000 */
[----:B------:R-:W-:Y:S02]  /*4110*/  FMNMX.FTZ R9, R35, R10, !PT ;  /* 0x0000000a23097209 */ /* 0x000fe40007810000 */
[----:B------:R-:W-:Y:S02]  /*4120*/  ISETP.GT.AND P2, PT, R6, 0x20, PT ;  /* 0x000000200600780c */ /* 0x000fe40003f44270 */
[----:B---3--:R-:W-:Y:S01]  /*4130*/  FSEL R39, R39, -INF , P1 ;  /* 0xff80000027277808 */ /* 0x008fe20000800000 */
[----:B------:R-:W0:Y:S01]  /*4140*/  MUFU.TANH R46, R46 ;  /* 0x0000002e002e7308 */ /* 0x000e220000002400 */
        /* <DEDUP_REMOVED lines=9> */
[----:B------:R-:W3:Y:S01]  /*41e0*/  MUFU.TANH R50, R50 ;  /* 0x0000003200327308 */ /* 0x000ee20000002400 */
[----:B0-----:R-:W-:-:S02]  /*41f0*/  FSEL R46, R46, -INF , P2 ;  /* 0xff8000002e2e7808 */ /* 0x001fc40001000000 */
[----:B------:R-:W-:Y:S02]  /*4200*/  FMNMX.FTZ R9, R43, R10, !PT ;  /* 0x0000000a2b097209 */ /* 0x000fe40007810000 */
[----:B------:R-:W-:Y:S02]  /*4210*/  ISETP.GT.AND P2, PT, R6, 0x30, PT ;  /* 0x000000300600780c */ /* 0x000fe40003f44270 */
[----:B------:R-:W-:Y:S01]  /*4220*/  FMNMX.FTZ R10, R46, R9, !PT ;  /* 0x000000092e0a7209 */ /* 0x000fe20007810000 */
[----:B------:R-:W0:Y:S01]  /*4230*/  MUFU.TANH R51, R51 ;  /* 0x0000003300337308 */ /* 0x000e220000002400 */
[----:B--2---:R-:W-:Y:S02]  /*4240*/  FSEL R47, R47, -INF , P1 ;  /* 0xff8000002f2f7808 */ /* 0x004fe40000800000 */
[----:B------:R-:W-:Y:S02]  /*4250*/  ISETP.GT.AND P1, PT, R6, 0x31, PT ;  /* 0x000000310600780c */ /* 0x000fe40003f24270 */
[----:B------:R-:W-:-:S02]  /*4260*/  FMNMX.FTZ R9, R47, R10, !PT ;  /* 0x0000000a2f097209 */ /* 0x000fc40007810000 */
[----:B-1----:R-:W-:Y:S01]  /*4270*/  VIADDMNMX R3, R3, R5, R4, PT ;  /* 0x0000000503037246 */ /* 0x002fe20003800104 */
[----:B------:R-:W1:Y:S01]  /*4280*/  MUFU.TANH R54, R54 ;  /* 0x0000003600367308 */ /* 0x000e620000002400 */
[----:B---3--:R-:W-:Y:S02]  /*4290*/  FSEL R50, R50, -INF , P2 ;  /* 0xff80000032327808 */ /* 0x008fe40001000000 */
[----:B------:R-:W-:Y:S02]  /*42a0*/  ISETP.GT.AND P2, PT, R6, 0x38, PT ;  /* 0x000000380600780c */ /* 0x000fe40003f44270 */
[----:B------:R-:W-:Y:S02]  /*42b0*/  FMNMX.FTZ R10, R50, R9, !PT ;  /* 0x00000009320a7209 */ /* 0x000fe40007810000 */
[----:B------:R-:W-:Y:S01]  /*42c0*/  ISETP.GT.AND P3, PT, R3, 0x8, PT ;  /* 0x000000080300780c */ /* 0x000fe20003f64270 */
[----:B------:R-:W2:Y:S01]  /*42d0*/  MUFU.TANH R55, R55 ;  /* 0x0000003700377308 */ /* 0x000ea20000002400 */
[----:B0-----:R-:W-:-:S02]  /*42e0*/  FSEL R51, R51, -INF , P1 ;  /* 0xff80000033337808 */ /* 0x001fc40000800000 */
[----:B------:R-:W-:Y:S02]  /*42f0*/  ISETP.GT.AND P1, PT, R6, 0x39, PT ;  /* 0x000000390600780c */ /* 0x000fe40003f24270 */
[----:B------:R-:W-:Y:S02]  /*4300*/  FMNMX.FTZ R9, R51, R10, !PT ;  /* 0x0000000a33097209 */ /* 0x000fe40007810000 */
[----:B------:R-:W-:Y:S01]  /*4310*/  FSEL R10, R11, -INF , P3 ;  /* 0xff8000000b0a7808 */ /* 0x000fe20001800000 */
[----:B------:R-:W0:Y:S01]  /*4320*/  MUFU.TANH R24, R24 ;  /* 0x0000001800187308 */ /* 0x000e220000002400 */
[----:B-1----:R-:W-:Y:S02]  /*4330*/  FSEL R54, R54, -INF , P2 ;  /* 0xff80000036367808 */ /* 0x002fe40001000000 */
[----:B------:R-:W-:Y:S02]  /*4340*/  ISETP.GT.AND P2, PT, R3, 0x1, PT ;  /* 0x000000010300780c */ /* 0x000fe40003f44270 */
[----:B------:R-:W-:-:S02]  /*4350*/  FMNMX.FTZ R6, R54, R9, !PT ;  /* 0x0000000936067209 */ /* 0x000fc40007810000 */
[----:B------:R-:W-:Y:S01]  /*4360*/  ISETP.GT.AND P3, PT, R3, 0x29, PT ;  /* 0x000000290300780c */ /* 0x000fe20003f64270 */
[----:B------:R-:W-:Y:S01]  /*4370*/  MUFU.TANH R25, R25 ;  /* 0x0000001900197308 */ /* 0x000fe20000002400 */
[----:B--2---:R-:W-:Y:S02]  /*4380*/  FSEL R55, R55, -INF , P1 ;  /* 0xff80000037377808 */ /* 0x004fe40000800000 */
[----:B------:R-:W-:Y:S02]  /*4390*/  ISETP.GT.AND P1, PT, R3, RZ, PT ;  /* 0x000000ff0300720c */ /* 0x000fe40003f24270 */
[----:B------:R-:W-:Y:S02]  /*43a0*/  FMNMX.FTZ R6, R55, R6, !PT ;  /* 0x0000000637067209 */ /* 0x000fe40007810000 */
[----:B------:R-:W-:Y:S01]  /*43b0*/  R2UR UR6, R7 ;  /* 0x00000000070672ca */ /* 0x000fe200000e0000 */
[----:B------:R-:W1:Y:S01]  /*43c0*/  MUFU.TANH R29, R29 ;  /* 0x0000001d001d7308 */ /* 0x000e620000002400 */
[----:B0-----:R-:W-:Y:S01]  /*43d0*/  FSEL R4, R24, -INF , P1 ;  /* 0xff80000018047808 */ /* 0x001fe20000800000 */
[----:B------:R-:W0:Y:S01]  /*43e0*/  SHFL.BFLY PT, R9, R6, 0x2, 0x1f ;  /* 0x0c401f0006097f89 */ /* 0x000e2200000e0000 */
[----:B------:R-:W-:-:S05]  /*43f0*/  ISETP.GT.AND P1, PT, R3, 0x9, PT ;  /* 0x000000090300780c */ /* 0x000fca0003f24270 */
[----:B------:R-:W2:Y:S04]  /*4400*/  MUFU.TANH R12, R32 ;  /* 0x00000020000c7308 */ /* 0x000ea80000002400 */
[----:B------:R-:W-:-:S04]  /*4410*/  UIADD3 UR6, UR6, 0x28c40, URZ ;  /* 0x00028c4006067890 */ /* 0x000fc8000fffe03f */
[----:B------:R-:W3:Y:S01]  /*4420*/  MUFU.TANH R33, R33 ;  /* 0x0000002100217308 */ /* 0x000ee20000002400 */
[----:B-1----:R-:W-:Y:S01]  /*4430*/  FSEL R11, R29, -INF , P1 ;  /* 0xff8000001d0b7808 */ /* 0x002fe20000800000 */
[----:B------:R-:W-:Y:S01]  /*4440*/  UPRMT UR6, UR40, 0x654, UR6 ;  /* 0x0000065428067896 */ /* 0x000fe20008000006 */
[----:B------:R-:W-:-:S05]  /*4450*/  ISETP.GT.AND P1, PT, R3, 0x11, PT ;  /* 0x000000110300780c */ /* 0x000fca0003f24270 */
[----:B------:R-:W1:Y:S01]  /*4460*/  MUFU.TANH R36, R36 ;  /* 0x0000002400247308 */ /* 0x000e620000002400 */
[----:B0-----:R-:W-:Y:S02]  /*4470*/  FMNMX.FTZ R13, R6, R9, !PT ;  /* 0x00000009060d7209 */ /* 0x001fe40007810000 */
[----:B------:R-:W-:Y:S01]  /*4480*/  SYNCS.ARRIVE.TRANS64.RED.A1T0 RZ, [UR6], RZ ;  /* 0x000000ffffff79a7 */ /* 0x000fe20008100406 */
[----:B------:R-:W-:Y:S02]  /*4490*/  FSEL R9, R25, -INF , P2 ;  /* 0xff80000019097808 */ /* 0x000fe40001000000 */
[----:B------:R-:W-:Y:S01]  /*44a0*/  ISETP.GT.AND P2, PT, R3, 0x10, PT ;  /* 0x000000100300780c */ /* 0x000fe20003f44270 */
[----:B------:R-:W0:Y:S01]  /*44b0*/  SHFL.BFLY PT, R14, R13, 0x1, 0x1f ;  /* 0x0c201f000d0e7f89 */ /* 0x000e2200000e0000 */
[----:B------:R-:W-:Y:S01]  /*44c0*/  FMNMX.FTZ R5, R4, R9, !PT ;  /* 0x0000000904057209 */ /* 0x000fe20007810000 */
[----:B------:R-:W4:Y:S01]  /*44d0*/  MUFU.TANH R37, R37 ;  /* 0x0000002500257308 */ /* 0x000f220000002400 */
[----:B--2---:R-:W-:-:S02]  /*44e0*/  FSEL R12, R12, -INF , P2 ;  /* 0xff8000000c0c7808 */ /* 0x004fc40001000000 */
[----:B------:R-:W-:Y:S02]  /*44f0*/  FMNMX.FTZ R6, R10, R5, !PT ;  /* 0x000000050a067209 */ /* 0x000fe40007810000 */
[----:B------:R-:W-:Y:S02]  /*4500*/  ISETP.GT.AND P2, PT, R3, 0x18, PT ;  /* 0x000000180300780c */ /* 0x000fe40003f44270 */
[----:B------:R-:W-:Y:S01]  /*4510*/  FMNMX.FTZ R15, R11, R6, !PT ;  /* 0x000000060b0f7209 */ /* 0x000fe20007810000 */
[----:B------:R-:W2:Y:S03]  /*4520*/  MUFU.TANH R20, R40 ;  /* 0x0000002800147308 */ /* 0x000ea60000002400 */
[----:B------:R-:W-:-:S05]  /*4530*/  FMNMX.FTZ R6, R12, R15, !PT ;  /* 0x0000000f0c067209 */ /* 0x000fca0007810000 */
[----:B------:R-:W5:Y:S01]  /*4540*/  MUFU.TANH R41, R41 ;  /* 0x0000002900297308 */ /* 0x000f620000002400 */
[----:B0-----:R-:W-:Y:S02]  /*4550*/  FMNMX.FTZ R5, R13, R14, !PT ;  /* 0x0000000e0d057209 */ /* 0x001fe40007810000 */
[----:B---3--:R-:W-:-:S05]  /*4560*/  FSEL R13, R33, -INF , P1 ;  /* 0xff800000210d7808 */ /* 0x008fca0000800000 */
[----:B------:R-:W0:Y:S01]  /*4570*/  MUFU.TANH R44, R44 ;  /* 0x0000002c002c7308 */ /* 0x000e220000002400 */
[----:B------:R-:W-:Y:S02]  /*4580*/  ISETP.GT.AND P1, PT, R3, 0x19, PT ;  /* 0x000000190300780c */ /* 0x000fe40003f24270 */
[----:B-1----:R-:W-:Y:S02]  /*4590*/  FSEL R14, R36, -INF , P2 ;  /* 0xff800000240e7808 */ /* 0x002fe40001000000 */
[----:B------:R-:W-:Y:S02]  /*45a0*/  FMNMX.FTZ R21, R13, R6, !PT ;  /* 0x000000060d157209 */ /* 0x000fe40007810000 */
[----:B------:R-:W-:Y:S01]  /*45b0*/  ISETP.GT.AND P2, PT, R3, 0x20, PT ;  /* 0x000000200300780c */ /* 0x000fe20003f44270 */
[----:B------:R-:W1:Y:S01]  /*45c0*/  MUFU.TANH R45, R45 ;  /* 0x0000002d002d7308 */ /* 0x000e620000002400 */
[----:B----4-:R-:W-:Y:S02]  /*45d0*/  FSEL R15, R37, -INF , P1 ;  /* 0xff800000250f7808 */ /* 0x010fe40000800000 */
[----:B------:R-:W-:-:S02]  /*45e0*/  FMNMX.FTZ R6, R14, R21, !PT ;  /* 0x000000150e067209 */ /* 0x000fc40007810000 */
[----:B------:R-:W-:Y:S02]  /*45f0*/  ISETP.GT.AND P1, PT, R3, 0x21, PT ;  /* 0x000000210300780c */ /* 0x000fe40003f24270 */
[----:B--2---:R-:W-:Y:S01]  /*4600*/  FSEL R20, R20, -INF , P2 ;  /* 0xff80000014147808 */ /* 0x004fe20001000000 */
[----:B------:R-:W2:Y:S01]  /*4610*/  MUFU.TANH R26, R48 ;  /* 0x00000030001a7308 */ /* 0x000ea20000002400 */
[----:B------:R-:W-:Y:S01]  /*4620*/  FMNMX.FTZ R25, R15, R6, !PT ;  /* 0x000000060f197209 */ /* 0x000fe20007810000 */
[----:B------:R-:W-:Y:S01]  /*4630*/  BAR.SYNC.DEFER_BLOCKING 0xf, 0x100 ;  /* 0x03c4000000007b1d */ /* 0x000fe20000010000 */
[----:B------:R-:W-:Y:S02]  /*4640*/  ISETP.GT.AND P2, PT, R3, 0x28, PT ;  /* 0x000000280300780c */ /* 0x000fe40003f44270 */
[----:B-----5:R-:W-:Y:S02]  /*4650*/  FSEL R21, R41, -INF , P1 ;  /* 0xff80000029157808 */ /* 0x020fe40000800000 */
[----:B------:R-:W-:Y:S01]  /*4660*/  FMNMX.FTZ R6, R20, R25, !PT ;  /* 0x0000001914067209 */ /* 0x000fe20007810000 */
[----:B------:R-:W3:Y:S01]  /*4670*/  MUFU.TANH R49, R49 ;  /* 0x0000003100317308 */ /* 0x000ee20000002400 */
[C---:B------:R-:W-:Y:S01]  /*4680*/  FMUL.FTZ R25, R5.reuse, UR10 ;  /* 0x0000000a05197c20 */ /* 0x040fe20008410000 */
[----:B------:R-:W-:-:S02]  /*4690*/  FSETP.NEU.FTZ.AND P4, PT, R5, -INF , PT ;  /* 0xff8000000500780b */ /* 0x000fc40003f9d000 */
[----:B0-----:R-:W-:Y:S02]  /*46a0*/  FSEL R24, R44, -INF , P2 ;  /* 0xff8000002c187808 */ /* 0x001fe40001000000 */
[----:B------:R-:W-:Y:S02]  /*46b0*/  FMNMX.FTZ R29, R21, R6, !PT ;  /* 0x00000006151d7209 */ /* 0x000fe40007810000 */
[----:B------:R-:W0:Y:S01]  /*46c0*/  MUFU.TANH R52, R52 ;  /* 0x0000003400347308 */ /* 0x000e220000002400 */
[----:B------:R-:W-:Y:S02]  /*46d0*/  FSEL R32, R25, RZ, P4 ;  /* 0x000000ff19207208 */ /* 0x000fe40002000000 */
[----:B------:R-:W-:Y:S02]  /*46e0*/  ISETP.GT.AND P1, PT, R3, 0x30, PT ;  /* 0x000000300300780c */ /* 0x000fe40003f24270 */
[----:B-1----:R-:W-:Y:S01]  /*46f0*/  FSEL R25, R45, -INF , P3 ;  /* 0xff8000002d197808 */ /* 0x002fe20001800000 */
[--C-:B------:R-:W-:Y:S01]  /*4700*/  FFMA.FTZ R33, R27, UR10, -R32.reuse ;  /* 0x0000000a1b217c23 */ /* 0x100fe20008010820 */
[----:B------:R-:W-:Y:S01]  /*4710*/  FMNMX.FTZ R6, R24, R29, !PT ;  /* 0x0000001d18067209 */ /* 0x000fe20007810000 */
[----:B------:R-:W1:Y:S01]  /*4720*/  MUFU.TANH R53, R53 ;  /* 0x0000003500357308 */ /* 0x000e620000002400 */
[----:B------:R-:W-:Y:S01]  /*4730*/  ISETP.GT.AND P2, PT, R3, 0x31, PT ;  /* 0x000000310300780c */ /* 0x000fe20003f44270 */
[--C-:B------:R-:W-:Y:S01]  /*4740*/  FFMA.FTZ R36, R28, UR10, -R32.reuse ;  /* 0x0000000a1c247c23 */ /* 0x100fe20008010820 */
[----:B--2---:R-:W-:Y:S01]  /*4750*/  FSEL R26, R26, -INF , P1 ;  /* 0xff8000001a1a7808 */ /* 0x004fe20000800000 */
[--C-:B------:R-:W-:Y:S01]  /*4760*/  FFMA.FTZ R30, R30, UR10, -R32.reuse ;  /* 0x0000000a1e1e7c23 */ /* 0x100fe20008010820 */
[----:B------:R-:W-:Y:S01]  /*4770*/  FMNMX.FTZ R29, R25, R6, !PT ;  /* 0x00000006191d7209 */ /* 0x000fe20007810000 */
[--C-:B------:R-:W-:Y:S01]  /*4780*/  FFMA.FTZ R31, R31, UR10, -R32.reuse ;  /* 0x0000000a1f1f7c23 */ /* 0x100fe20008010820 */
[----:B------:R-:W-:Y:S01]  /*4790*/  ISETP.GT.AND P1, PT, R3, 0x38, PT ;  /* 0x000000380300780c */ /* 0x000fe20003f24270 */
[----:B------:R-:W-:Y:S01]  /*47a0*/  MUFU.EX2 R155, R30 ;  /* 0x0000001e009b7308 */ /* 0x000fe20000000800 */
[----:B---3--:R-:W-:Y:S01]  /*47b0*/  FSEL R27, R49, -INF , P2 ;  /* 0xff800000311b7808 */ /* 0x008fe20001000000 */
[--C-:B------:R-:W-:Y:S01]  /*47c0*/  FFMA.FTZ R34, R34, UR10, -R32.reuse ;  /* 0x0000000a22227c23 */ /* 0x100fe20008010820 */
[----:B------:R-:W-:Y:S01]  /*47d0*/  FMNMX.FTZ R6, R26, R29, !PT ;  /* 0x0000001d1a067209 */ /* 0x000fe20007810000 */
[--C-:B------:R-:W-:Y:S01]  /*47e0*/  FFMA.FTZ R35, R35, UR10, -R32.reuse ;  /* 0x0000000a23237c23 */ /* 0x100fe20008010820 */
[----:B------:R-:W-:Y:S01]  /*47f0*/  ISETP.GT.AND P2, PT, R3, 0x39, PT ;  /* 0x000000390300780c */ /* 0x000fe20003f44270 */
[--C-:B------:R-:W-:Y:S01]  /*4800*/  FFMA.FTZ R38, R38, UR10, -R32.reuse ;  /* 0x0000000a26267c23 */ /* 0x100fe20008010820 */
[----:B0-----:R-:W-:Y:S01]  /*4810*/  FSEL R3, R52, -INF , P1 ;  /* 0xff80000034037808 */ /* 0x001fe20000800000 */
[----:B------:R-:W-:Y:S01]  /*4820*/  MUFU.EX2 R33, R33 ;  /* 0x0000002100217308 */ /* 0x000fe20000000800 */
[----:B------:R-:W-:Y:S01]  /*4830*/  FMNMX.FTZ R6, R27, R6, !PT ;  /* 0x000000061b067209 */ /* 0x000fe20007810000 */
[--C-:B------:R-:W-:Y:S01]  /*4840*/  FFMA.FTZ R39, R39, UR10, -R32.reuse ;  /* 0x0000000a27277c23 */ /* 0x100fe20008010820 */
[----:B-1----:R-:W-:Y:S01]  /*4850*/  FSEL R28, R53, -INF , P2 ;  /* 0xff800000351c7808 */ /* 0x002fe20001000000 */
[--C-:B------:R-:W-:Y:S01]  /*4860*/  FFMA.FTZ R42, R42, UR10, -R32.reuse ;  /* 0x0000000a2a2a7c23 */ /* 0x100fe20008010820 */
[----:B------:R-:W-:Y:S01]  /*4870*/  FMNMX.FTZ R29, R3, R6, !PT ;  /* 0x00000006031d7209 */ /* 0x000fe20007810000 */
[--C-:B------:R-:W-:Y:S01]  /*4880*/  FFMA.FTZ R43, R43, UR10, -R32.reuse ;  /* 0x0000000a2b2b7c23 */ /* 0x100fe20008010820 */
[--C-:B------:R-:W-:Y:S01]  /*4890*/  FFMA.FTZ R46, R46, UR10, -R32.reuse ;  /* 0x0000000a2e2e7c23 */ /* 0x100fe20008010820 */
[----:B------:R-:W0:Y:S01]  /*48a0*/  MUFU.EX2 R36, R36 ;  /* 0x0000002400247308 */ /* 0x000e220000000800 */
[----:B------:R-:W-:Y:S01]  /*48b0*/  FMNMX.FTZ R29, R28, R29, !PT ;  /* 0x0000001d1c1d7209 */ /* 0x000fe20007810000 */
[--C-:B------:R-:W-:Y:S01]  /*48c0*/  FFMA.FTZ R47, R47, UR10, -R32.reuse ;  /* 0x0000000a2f2f7c23 */ /* 0x100fe20008010820 */
[--C-:B------:R-:W-:Y:S01]  /*48d0*/  FFMA.FTZ R50, R50, UR10, -R32.reuse ;  /* 0x0000000a32327c23 */ /* 0x100fe20008010820 */
[--C-:B------:R-:W-:Y:S01]  /*48e0*/  FFMA.FTZ R51, R51, UR10, -R32.reuse ;  /* 0x0000000a33337c23 */ /* 0x100fe20008010820 */
[--C-:B------:R-:W-:Y:S01]  /*48f0*/  FFMA.FTZ R54, R54, UR10, -R32.reuse ;  /* 0x0000000a36367c23 */ /* 0x100fe20008010820 */
[----:B------:R-:W1:Y:S01]  /*4900*/  SHFL.BFLY PT, R6, R29, 0x2, 0x1f ;  /* 0x0c401f001d067f89 */ /* 0x000e6200000e0000 */
[----:B------:R-:W-:Y:S01]  /*4910*/  FFMA.FTZ R32, R55, UR10, -R32 ;  /* 0x0000000a37207c23 */ /* 0x000fe20008010820 */
[----:B------:R-:W-:Y:S08]  /*4920*/  MUFU.EX2 R40, R31 ;  /* 0x0000001f00287308 */ /* 0x000ff00000000800 */
[----:B------:R-:W-:Y:S01]  /*4930*/  MUFU.EX2 R34, R34 ;  /* 0x0000002200227308 */ /* 0x000fe20000000800 */
[----:B0-----:R-:W-:-:S07]  /*4940*/  F2FP.F16.F32.PACK_AB R153, R36, R33 ;  /* 0x000000212499723e */ /* 0x001fce00000000ff */
[----:B------:R-:W0:Y:S01]  /*4950*/  MUFU.EX2 R35, R35 ;  /* 0x0000002300237308 */ /* 0x000e220000000800 */
[----:B-1----:R-:W-:-:S07]  /*4960*/  FMNMX.FTZ R30, R29, R6, !PT ;  /* 0x000000061d1e7209 */ /* 0x002fce0007810000 */
[----:B------:R-:W-:Y:S01]  /*4970*/  MUFU.EX2 R38, R38 ;  /* 0x0000002600267308 */ /* 0x000fe20000000800 */
[----:B------:R-:W1:Y:S07]  /*4980*/  SHFL.BFLY PT, R29, R30, 0x1, 0x1f ;  /* 0x0c201f001e1d7f89 */ /* 0x000e6e00000e0000 */
[----:B------:R-:W2:Y:S01]  /*4990*/  MUFU.EX2 R39, R39 ;  /* 0x0000002700277308 */ /* 0x000ea20000000800 */
[----:B0-----:R-:W-:-:S07]  /*49a0*/  F2FP.F16.F32.PACK_AB R157, R35, R34 ;  /* 0x00000022239d723e */ /* 0x001fce00000000ff */
[----:B------:R-:W-:Y:S08]  /*49b0*/  MUFU.EX2 R42, R42 ;  /* 0x0000002a002a7308 */ /* 0x000ff00000000800 */
[----:B------:R0:W-:Y:S01]  /*49c0*/  MUFU.EX2 R31, R32 ;  /* 0x00000020001f7308 */ /* 0x0001e20000000800 */
[----:B--2---:R-:W-:Y:S02]  /*49d0*/  F2FP.F16.F32.PACK_AB R159, R39, R38 ;  /* 0x00000026279f723e */ /* 0x004fe400000000ff */
[----:B-1----:R-:W-:Y:S01]  /*49e0*/  FMNMX.FTZ R6, R30, R29, !PT ;  /* 0x0000001d1e067209 */ /* 0x002fe20007810000 */
[----:B------:R-:W-:-:S03]  /*49f0*/  FADD.FTZ R30, R33, R36 ;  /* 0x00000024211e7221 */ /* 0x000fc60000010000 */
[C---:B------:R-:W-:Y:S01]  /*4a00*/  FSETP.NEU.FTZ.AND P1, PT, R6.reuse, -INF , PT ;  /* 0xff8000000600780b */ /* 0x040fe20003f3d000 */
[----:B------:R-:W-:Y:S01]  /*4a10*/  FMUL.FTZ R29, R6, UR10 ;  /* 0x0000000a061d7c20 */ /* 0x000fe20008410000 */
[----:B------:R-:W-:Y:S01]  /*4a20*/  FADD.FTZ R41, R155, R30 ;  /* 0x0000001e9b297221 */ /* 0x000fe20000010000 */
[----:B------:R-:W1:Y:S01]  /*4a30*/  MUFU.EX2 R43, R43 ;  /* 0x0000002b002b7308 */ /* 0x000e620000000800 */
[C---:B------:R-:W-:Y:S02]  /*4a40*/  F2FP.F16.F32.PACK_AB R155, R40.reuse, R155 ;  /* 0x0000009b289b723e */ /* 0x040fe400000000ff */
[----:B------:R-:W-:Y:S01]  /*4a50*/  FSEL R29, R29, RZ, P1 ;  /* 0x000000ff1d1d7208 */ /* 0x000fe20000800000 */
[----:B------:R-:W-:-:S04]  /*4a60*/  FADD.FTZ R41, R40, R41 ;  /* 0x0000002928297221 */ /* 0x000fc80000010000 */
        /* <DEDUP_REMOVED lines=14> */
[----:B------:R-:W2:Y:S01]  /*4b50*/  MUFU.EX2 R9, R9 ;  /* 0x0000000900097308 */ /* 0x000ea20000000800 */
[--C-:B------:R-:W-:Y:S01]  /*4b60*/  FFMA.FTZ R27, R27, UR10, -R29.reuse ;  /* 0x0000000a1b1b7c23 */ /* 0x100fe2000801081d */
[--C-:B------:R-:W-:Y:S01]  /*4b70*/  FFMA.FTZ R3, R3, UR10, -R29.reuse ;  /* 0x0000000a03037c23 */ /* 0x100fe2000801081d */
[----:B------:R-:W-:Y:S01]  /*4b80*/  FFMA.FTZ R28, R28, UR10, -R29 ;  /* 0x0000000a1c1c7c23 */ /* 0x000fe2000801081d */
[----:B0-----:R-:W-:Y:S01]  /*4b90*/  FADD.FTZ R32, R34, R41 ;  /* 0x0000002922207221 */ /* 0x001fe20000010000 */
[----:B-1----:R-:W-:-:S03]  /*4ba0*/  F2FP.F16.F32.PACK_AB R161, R43, R42 ;  /* 0x0000002a2ba1723e */ /* 0x002fc600000000ff */
[----:B------:R-:W0:Y:S08]  /*4bb0*/  MUFU.EX2 R10, R10 ;  /* 0x0000000a000a7308 */ /* 0x000e300000000800 */
[----:B------:R-:W1:Y:S01]  /*4bc0*/  MUFU.EX2 R11, R11 ;  /* 0x0000000b000b7308 */ /* 0x000e620000000800 */
[----:B--2---:R-:W-:Y:S01]  /*4bd0*/  FADD.FTZ R37, R4, R9 ;  /* 0x0000000904257221 */ /* 0x004fe20000010000 */
[----:B------:R-:W-:-:S06]  /*4be0*/  F2FP.F16.F32.PACK_AB R152, R9, R4 ;  /* 0x000000040998723e */ /* 0x000fcc00000000ff */
[----:B------:R-:W2:Y:S01]  /*4bf0*/  MUFU.EX2 R12, R12 ;  /* 0x0000000c000c7308 */ /* 0x000ea20000000800 */
[----:B0-----:R-:W-:Y:S01]  /*4c00*/  FADD.FTZ R30, R10, R37 ;  /* 0x000000250a1e7221 */ /* 0x001fe20000010000 */
[----:B------:R-:W-:-:S04]  /*4c10*/  FADD.FTZ R37, R35, R32 ;  /* 0x0000002023257221 */ /* 0x000fc80000010000 */
[----:B------:R-:W-:Y:S02]  /*4c20*/  FADD.FTZ R32, R38, R37 ;  /* 0x0000002526207221 */ /* 0x000fe40000010000 */
[----:B------:R-:W0:Y:S01]  /*4c30*/  MUFU.EX2 R13, R13 ;  /* 0x0000000d000d7308 */ /* 0x000e220000000800 */
[----:B-1----:R-:W-:Y:S01]  /*4c40*/  FADD.FTZ R29, R11, R30 ;  /* 0x0000001e0b1d7221 */ /* 0x002fe20000010000 */
[----:B------:R-:W-:Y:S01]  /*4c50*/  FADD.FTZ R33, R39, R32 ;  /* 0x0000002027217221 */ /* 0x000fe20000010000 */
[----:B------:R-:W-:-:S03]  /*4c60*/  F2FP.F16.F32.PACK_AB R154, R11, R10 ;  /* 0x0000000a0b9a723e */ /* 0x000fc600000000ff */
[----:B------:R-:W-:Y:S02]  /*4c70*/  FADD.FTZ R32, R42, R33 ;  /* 0x000000212a207221 */ /* 0x000fe40000010000 */
[----:B------:R-:W1:Y:S01]  /*4c80*/  MUFU.EX2 R14, R14 ;  /* 0x0000000e000e7308 */ /* 0x000e620000000800 */
[----:B--2---:R-:W-:Y:S01]  /*4c90*/  FADD.FTZ R30, R12, R29 ;  /* 0x0000001d0c1e7221 */ /* 0x004fe20000010000 */
[----:B------:R-:W-:Y:S01]  /*4ca0*/  FADD.FTZ R33, R43, R32 ;  /* 0x000000202b217221 */ /* 0x000fe20000010000 */
[----:B------:R2:W-:Y:S05]  /*4cb0*/  STSM.16.M88.4 [R19+0x26800], R152 ;  /* 0x0268009813007844 */ /* 0x0005ea0000000200 */
[----:B------:R-:W3:Y:S01]  /*4cc0*/  MUFU.EX2 R15, R15 ;  /* 0x0000000f000f7308 */ /* 0x000ee20000000800 */
[C---:B0-----:R-:W-:Y:S01]  /*4cd0*/  FADD.FTZ R29, R13.reuse, R30 ;  /* 0x0000001e0d1d7221 */ /* 0x041fe20000010000 */
[----:B------:R-:W-:-:S06]  /*4ce0*/  F2FP.F16.F32.PACK_AB R156, R13, R12 ;  /* 0x0000000c0d9c723e */ /* 0x000fcc00000000ff */
[----:B------:R-:W0:Y:S01]  /*4cf0*/  MUFU.EX2 R20, R20 ;  /* 0x0000001400147308 */ /* 0x000e220000000800 */
[----:B-1----:R-:W-:-:S07]  /*4d00*/  FADD.FTZ R30, R14, R29 ;  /* 0x0000001d0e1e7221 */ /* 0x002fce0000010000 */
[----:B------:R-:W1:Y:S01]  /*4d10*/  MUFU.EX2 R21, R21 ;  /* 0x0000001500157308 */ /* 0x000e620000000800 */
[C---:B---3--:R-:W-:Y:S01]  /*4d20*/  FADD.FTZ R29, R15.reuse, R30 ;  /* 0x0000001e0f1d7221 */ /* 0x048fe20000010000 */
[----:B------:R-:W-:-:S05]  /*4d30*/  F2FP.F16.F32.PACK_AB R158, R15, R14 ;  /* 0x0000000e0f9e723e */ /* 0x000fca00000000ff */
[----:B------:R2:W-:Y:S01]  /*4d40*/  STSM.16.M88.4 [R22], R156 ;  /* 0x0000009c16007844 */ /* 0x0005e20000000200 */
        /* <DEDUP_REMOVED lines=8> */
[----:B0-----:R-:W-:-:S07]  /*4dd0*/  FADD.FTZ R4, R24, R9 ;  /* 0x0000000918047221 */ /* 0x001fce0000010000 */
[----:B------:R-:W-:Y:S01]  /*4de0*/  MUFU.EX2 R50, R50 ;  /* 0x0000003200327308 */ /* 0x000fe20000000800 */
[C---:B-1----:R-:W-:Y:S01]  /*4df0*/  F2FP.F16.F32.PACK_AB R163, R47.reuse, R46 ;  /* 0x0000002e2fa3723e */ /* 0x042fe200000000ff */
[----:B------:R-:W-:-:S06]  /*4e00*/  FADD.FTZ R47, R47, R10 ;  /* 0x0000000a2f2f7221 */ /* 0x000fcc0000010000 */
[----:B------:R-:W0:Y:S01]  /*4e10*/  MUFU.EX2 R51, R51 ;  /* 0x0000003300337308 */ /* 0x000e220000000800 */
[C---:B---3--:R-:W-:Y:S01]  /*4e20*/  F2FP.F16.F32.PACK_AB R162, R25.reuse, R24 ;  /* 0x0000001819a2723e */ /* 0x048fe200000000ff */
[----:B------:R-:W-:-:S04]  /*4e30*/  FADD.FTZ R25, R25, R4 ;  /* 0x0000000419197221 */ /* 0x000fc80000010000 */
[----:B------:R2:W-:Y:S02]  /*4e40*/  STSM.16.M88.4 [R184], R160 ;  /* 0x000000a0b8007844 */ /* 0x0005e40000000200 */
[----:B------:R-:W-:Y:S08]  /*4e50*/  MUFU.EX2 R26, R26 ;  /* 0x0000001a001a7308 */ /* 0x000ff00000000800 */
[----:B------:R-:W1:Y:S01]  /*4e60*/  MUFU.EX2 R27, R27 ;  /* 0x0000001b001b7308 */ /* 0x000e620000000800 */
[----:B0-----:R-:W-:Y:S01]  /*4e70*/  F2FP.F16.F32.PACK_AB R165, R51, R50 ;  /* 0x0000003233a5723e */ /* 0x001fe200000000ff */
[----:B------:R-:W-:-:S04]  /*4e80*/  FADD.FTZ R50, R50, R47 ;  /* 0x0000002f32327221 */ /* 0x000fc80000010000 */
[----:B------:R-:W-:Y:S02]  /*4e90*/  FADD.FTZ R51, R51, R50 ;  /* 0x0000003233337221 */ /* 0x000fe40000010000 */
[----:B------:R-:W0:Y:S08]  /*4ea0*/  MUFU.EX2 R54, R54 ;  /* 0x0000003600367308 */ /* 0x000e300000000800 */
[----:B------:R-:W-:Y:S01]  /*4eb0*/  MUFU.EX2 R3, R3 ;  /* 0x0000000300037308 */ /* 0x000fe20000000800 */
[----:B-1----:R-:W-:Y:S01]  /*4ec0*/  F2FP.F16.F32.PACK_AB R164, R27, R26 ;  /* 0x0000001a1ba4723e */ /* 0x002fe200000000ff */
[----:B------:R-:W-:-:S04]  /*4ed0*/  FADD.FTZ R26, R26, R25 ;  /* 0x000000191a1a7221 */ /* 0x000fc80000010000 */
[----:B------:R-:W-:Y:S02]  /*4ee0*/  FADD.FTZ R26, R27, R26 ;  /* 0x0000001a1b1a7221 */ /* 0x000fe40000010000 */
[----:B------:R-:W1:Y:S01]  /*4ef0*/  MUFU.EX2 R28, R28 ;  /* 0x0000001c001c7308 */ /* 0x000e620000000800 */
[----:B0-----:R-:W-:Y:S01]  /*4f00*/  F2FP.F16.F32.PACK_AB R167, R31, R54 ;  /* 0x000000361fa7723e */ /* 0x001fe200000000ff */
[----:B------:R-:W-:-:S04]  /*4f10*/  FADD.FTZ R4, R54, R51 ;  /* 0x0000003336047221 */ /* 0x000fc80000010000 */
[----:B------:R-:W-:Y:S01]  /*4f20*/  FADD.FTZ R4, R31, R4 ;  /* 0x000000041f047221 */ /* 0x000fe20000010000 */
[----:B-1----:R-:W-:Y:S01]  /*4f30*/  F2FP.F16.F32.PACK_AB R166, R28, R3 ;  /* 0x000000031ca6723e */ /* 0x002fe200000000ff */
[----:B------:R-:W-:-:S04]  /*4f40*/  FADD.FTZ R3, R3, R26 ;  /* 0x0000001a03037221 */ /* 0x000fc80000010000 */
[----:B------:R2:W-:Y:S01]  /*4f50*/  STSM.16.M88.4 [R23], R164 ;  /* 0x000000a417007844 */ /* 0x0005e20000000200 */
[----:B------:R-:W-:Y:S01]  /*4f60*/  FADD.FTZ R3, R28, R3 ;  /* 0x000000031c037221 */ /* 0x000fe20000010000 */
[----:B------:R-:W-:Y:S06]  /*4f70*/  @!P0 BRA `(.L_x_4041) ;  /* 0x0000000000048947 */ /* 0x000fec0003800000 */
[----:B------:R-:W-:Y:S01]  /*4f80*/  BPT.TRAP 0x1 ;  /* 0x000000040000795c */ /* 0x000fe20000300000 */
.L_x_4041:
[----:B------:R0:W1:Y:S01]  /*4f90*/  SYNCS.PHASECHK.TRANS64.TRYWAIT P1, [R7+URZ+0x28c50], R8 ;  /* 0x028c5008070075a7 */ /* 0x000062000802017f */
[----:B------:R-:W-:Y:S05]  /*4fa0*/  @!P0 BRA `(.L_x_4042) ;  /* 0x0000000000048947 */ /* 0x000fea0003800000 */
[----:B------:R-:W-:Y:S01]  /*4fb0*/  BPT.TRAP 0x1 ;  /* 0x000000040000795c */ /* 0x000fe20000300000 */
.L_x_4042:
[----:B-1----:R-:W-:Y:S05]  /*4fc0*/  @P1 BRA `(.L_x_4043) ;  /* 0x0000000000081947 */ /* 0x002fea0003800000 */
[----:B------:R-:W1:Y:S02]  /*4fd0*/  SYNCS.PHASECHK.TRANS64.TRYWAIT P1, [R7+URZ+0x28c50], R8 ;  /* 0x028c5008070075a7 */ /* 0x000e64000802017f */
[----:B-1----:R-:W-:Y:S05]  /*4fe0*/  @!P1 BRA `(.L_x_4044) ;  /* 0x000000b800709947 */ /* 0x002fea0003800000 */
.L_x_4043:
        /* <DEDUP_REMOVED lines=34> */
.L_x_4045:
[----:B------:R-:W-:Y:S01]  /*5210*/  UISETP.NE.AND UP0, UPT, UR49, URZ, UPT ;  /* 0x0000003f3100728c */ /* 0x000fe2000bf05270 */
[----:B------:R-:W-:Y:S01]  /*5220*/  R2UR UR18, R7 ;  /* 0x00000000071272ca */ /* 0x000fe200000e0000 */
[----:B------:R-:W-:Y:S01]  /*5230*/  UMOV UR11, UR44 ;  /* 0x0000002c000b7c82 */ /* 0x000fe20008000000 */
[----:B------:R-:W-:Y:S02]  /*5240*/  UIMAD UR14, UR48, UR14, -UR15 ;  /* 0x0000000e300e72a4 */ /* 0x000fe4000f8e0a0f */
[----:B------:R-:W-:-:S06]  /*5250*/  UIADD3 UR21, UR52, -0x2, URZ ;  /* 0xfffffffe34157890 */ /* 0x000fcc000fffe03f */
[----:B------:R-:W-:Y:S01]  /*5260*/  @UP0 ULDC UR6, c[0x0][0x44c] ;  /* 0x0001130000060ab9 */ /* 0x000fe20000000800 */
[----:B------:R-:W-:Y:S01]  /*5270*/  @UP0 ULDC UR19, c[0x0][0x450] ;  /* 0x0001140000130ab9 */ /* 0x000fe20000000800 */
[----:B------:R-:W-:Y:S02]  /*5280*/  UIMAD.WIDE.U32 UR6, UR44, UR6, URZ ;  /* 0x000000062c0672a5 */ /* 0x000fe4000f8e003f */
[----:B------:R-:W-:Y:S02]  /*5290*/  UIADD3 UR6, UR18, 0x28c60, URZ ;  /* 0x00028c6012067890 */ /* 0x000fe4000fffe03f */
[----:B------:R-:W-:Y:S02]  /*52a0*/  @UP0 USHF.R.U32.HI UR11, URZ, UR19, UR7 ;  /* 0x000000133f0b0299 */ /* 0x000fe40008011607 */
[----:B------:R-:W-:Y:S02]  /*52b0*/  UPRMT UR6, UR40, 0x654, UR6 ;  /* 0x0000065428067896 */ /* 0x000fe40008000006 */
[----:B------:R-:W-:-:S04]  /*52c0*/  UIADD3 UR14, UR14, UR11, URZ ;  /* 0x0000000b0e0e7290 */ /* 0x000fc8000fffe03f */
[----:B------:R-:W-:-:S03]  /*52d0*/  USHF.R.S32.HI UR7, URZ, 0x1f, UR14 ;  /* 0x0000001f3f077899 */ /* 0x000fc6000801140e */
[----:B------:R-:W-:Y:S01]  /*52e0*/  SYNCS.ARRIVE.TRANS64.RED.A1T0 RZ, [UR6], RZ ;  /* 0x000000ffffff79a7 */ /* 0x000fe20008100406 */
[----:B------:R-:W-:-:S04]  /*52f0*/  ULEA.HI UR7, UR7, UR14, URZ, 0x6 ;  /* 0x0000000e07077291 */ /* 0x000fc8000f8f303f */
[----:B------:R-:W-:-:S04]  /*5300*/  USHF.R.S32.HI UR7, URZ, 0x6, UR7 ;  /* 0x000000063f077899 */ /* 0x000fc80008011407 */
[----:B------:R-:W-:-:S04]  /*5310*/  UISETP.LT.AND UP0, UPT, URZ, UR7, UPT ;  /* 0x000000073f00728c */ /* 0x000fc8000bf01270 */
[----:B------:R-:W-:-:S04]  /*5320*/  USEL UR20, URZ, UR7, !UP0 ;  /* 0x000000073f147287 */ /* 0x000fc8000c000000 */
[----:B------:R-:W-:-:S06]  /*5330*/  UISETP.GE.AND UP0, UPT, UR21, UR20, UPT ;  /* 0x000000141500728c */ /* 0x000fcc000bf06270 */
[----:B------:R-:W-:-:S13]  /*5340*/  PLOP3.LUT P1, PT, PT, PT, UP0, 0x80, 0x0 ;  /* 0x000000000000781c */ /* 0x000fda0003f2f008 */
[----:B------:R-:W-:Y:S05]  /*5350*/  @!P1 BRA `(.L_x_4046) ;  /* 0x0000002000a49947 */ /* 0x000fea0003800000 */
[----:B01----:R-:W-:Y:S01]  /*5360*/  MOV R8, R5 ;  /* 0x0000000500087202 */ /* 0x003fe20000000f00 */
[----:B------:R-:W-:Y:S01]  /*5370*/  IMAD.MOV.U32 R9, RZ, RZ, R6 ;  /* 0x000000ffff097224 */ /* 0x000fe200078e0006 */
[----:B------:R-:W-:Y:S01]  /*5380*/  UMOV UR24, UR38 ;  /* 0x0000002600187c82 */ /* 0x000fe20008000000 */
[----:B------:R-:W-:Y:S01]  /*5390*/  ULDC UR25, c[0x0][0x288] ;  /* 0x0000a20000197ab9 */ /* 0x000fe20000000800 */
[----:B------:R-:W-:Y:S01]  /*53a0*/  ULDC UR26, c[0x0][0x9d8] ;  /* 0x00027600001a7ab9 */ /* 0x000fe20000000800 */
[----:B------:R-:W-:-:S05]  /*53b0*/  ULDC UR22, c[0x0][0x988] ;  /* 0x0002620000167ab9 */ /* 0x000fca0000000800 */
.L_x_4057:
[----:B------:R-:W-:-:S04]  /*53c0*/  UIADD3 UR38, UR24, 0x1, URZ ;  /* 0x0000000118267890 */ /* 0x000fc8000fffe03f */
[----:B------:R-:W-:-:S04]  /*53d0*/  UISETP.NE.AND UP0, UPT, UR38, 0x2, UPT ;  /* 0x000000022600788c */ /* 0x000fc8000bf05270 */
[----:B------:R-:W-:Y:S02]  /*53e0*/  USEL UR6, URZ, 0x1, UP0 ;  /* 0x000000013f067887 */ /* 0x000fe40008000000 */
[----:B------:R-:W-:Y:S02]  /*53f0*/  USEL UR38, UR38, URZ, UP0 ;  /* 0x0000003f26267287 */ /* 0x000fe40008000000 */
[----:B------:R-:W-:Y:S01]  /*5400*/  ULOP3.LUT UR37, UR37, UR6, URZ, 0x3c, !UPT ;  /* 0x0000000625257292 */ /* 0x000fe2000f8e3c3f */
[----:B0--3--:R-:W-:Y:S11]  /*5410*/  @!P0 BRA `(.L_x_4047) ;  /* 0x0000000000048947 */ /* 0x009ff60003800000 */
[----:B------:R-:W-:Y:S01]  /*5420*/  BPT.TRAP 0x1 ;  /* 0x000000040000795c */ /* 0x000fe20000300000 */
.L_x_4047:
[----:B------:R-:W-:Y:S01]  /*5430*/  ULEA UR23, UR38, UR42, 0x3 ;  /* 0x0000002a26177291 */ /* 0x000fe2000f8e183f */
[----:B------:R-:W-:-:S05]  /*5440*/  IMAD.U32 R7, RZ, RZ, UR37 ;  /* 0x00000025ff077e24 */ /* 0x000fca000f8e00ff */
[----:B------:R-:W-:-:S04]  /*5450*/  SHF.L.U32 R7, R7, 0x1f, RZ ;  /* 0x0000001f07077819 */ /* 0x000fc800000006ff */
[----:B------:R0:W1:Y:S01]  /*5460*/  SYNCS.PHASECHK.TRANS64.TRYWAIT P1, [UR23+0x28c30], R7 ;  /* 0x028c3007ff0075a7 */ /* 0x0000620008020157 */
[----:B------:R-:W-:Y:S05]  /*5470*/  @!P0 BRA `(.L_x_4048) ;  /* 0x0000000000048947 */ /* 0x000fea0003800000 */
[----:B------:R-:W-:Y:S01]  /*5480*/  BPT.TRAP 0x1 ;  /* 0x000000040000795c */ /* 0x000fe20000300000 */
.L_x_4048:
[----:B-1----:R-:W-:Y:S05]  /*5490*/  @P1 BRA `(.L_x_4049) ;  /* 0x0000000000081947 */ /* 0x002fea0003800000 */
[----:B------:R-:W1:Y:S02]  /*54a0*/  SYNCS.PHASECHK.TRANS64.TRYWAIT P1, [UR23+0x28c30], R7 ;  /* 0x028c3007ff0075a7 */ /* 0x000e640008020157 */
[----:B-1----:R-:W-:Y:S05]  /*54b0*/  @!P1 BRA `(.L_x_4050) ;  /* 0x000000b400509947 */ /* 0x002fea0003800000 */
.L_x_4049:
[----:B------:R-:W-:Y:S01]  /*54c0*/  R2UR UR18, R0 ;  /* 0x00000000001272ca */ /* 0x000fe200000e0000 */
[----:B--2---:R-:W-:Y:S01]  /*54d0*/  WARPGROUP.ARRIVE ;  /* 0x00000000000079c5 */ /* 0x004fe20000000000 */
        /* <DEDUP_REMOVED lines=21> */
.L_x_4051:
[----:B------:R-:W-:Y:S01]  /*5630*/  UISETP.NE.AND UP0, UPT, UR49, URZ, UPT ;  /* 0x0000003f3100728c */ /* 0x000fe2000bf05270 */
[----:B------:R-:W-:Y:S02]  /*5640*/  VIADD R10, R185, UR44 ;  /* 0x0000002cb90a7c36 */ /* 0x000fe40008000000 */
[----:B-1----:R-:W-:Y:S01]  /*5650*/  FMUL.FTZ R6, R162, UR26 ;  /* 0x0000001aa2067c20 */ /* 0x002fe20008410000 */
[----:B------:R-:W1:Y:S01]  /*5660*/  LDC R15, c[0x0][0x2f0] ;  /* 0x0000bc00ff0f7b82 */ /* 0x000e620000000800 */
[----:B------:R-:W-:Y:S01]  /*5670*/  FMUL.FTZ R154, R154, UR26 ;  /* 0x0000001a9a9a7c20 */ /* 0x000fe20008410000 */
[----:B------:R-:W-:Y:S01]  /*5680*/  IMAD.MOV.U32 R162, RZ, RZ, R10 ;  /* 0x000000ffffa27224 */ /* 0x000fe200078e000a */
[----:B------:R-:W-:Y:S01]  /*5690*/  PLOP3.LUT P1, PT, PT, PT, UP0, 0x80, 0x0 ;  /* 0x000000000000781c */ /* 0x000fe20003f2f008 */
[----:B------:R-:W-:Y:S01]  /*56a0*/  FMUL.FTZ R155, R155, UR26 ;  /* 0x0000001a9b9b7c20 */ /* 0x000fe20008410000 */
[----:B------:R-:W-:Y:S01]  /*56b0*/  PLOP3.LUT P2, PT, PT, PT, UP0, 0x80, 0x0 ;  /* 0x000000000000781c */ /* 0x000fe20003f4f008 */
[----:B------:R-:W-:Y:S01]  /*56c0*/  FMUL.FTZ R158, R158, UR26 ;  /* 0x0000001a9e9e7c20 */ /* 0x000fe20008410000 */
[----:B------:R-:W2:Y:S01]  /*56d0*/  MUFU.TANH R154, R154 ;  /* 0x0000009a009a7308 */ /* 0x000ea20000002400 */
[----:B------:R-:W-:Y:S01]  /*56e0*/  @UP0 ULDC UR6, c[0x0][0x44c] ;  /* 0x0001130000060ab9 */ /* 0x000fe20000000800 */
[----:B------:R-:W-:Y:S01]  /*56f0*/  FMUL.FTZ R159, R159, UR26 ;  /* 0x0000001a9f9f7c20 */ /* 0x000fe20008410000 */
[----:B------:R-:W-:Y:S01]  /*5700*/  FMUL.FTZ R163, R163, UR26 ;  /* 0x0000001aa3a37c20 */ /* 0x000fe20008410000 */
[----:B------:R-:W-:Y:S01]  /*5710*/  FMUL.FTZ R191, R153, UR26 ;  /* 0x0000001a99bf7c20 */ /* 0x000fe20008410000 */
[----:B------:R-:W-:Y:S01]  /*5720*/  FMUL.FTZ R5, R152, UR26 ;  /* 0x0000001a98057c20 */ /* 0x000fe20008410000 */
[----:B------:R-:W-:Y:S01]  /*5730*/  FMUL.FTZ R167, R167, UR26 ;  /* 0x0000001aa7a77c20 */ /* 0x000fe20008410000 */
[----:B------:R-:W-:Y:S01]  /*5740*/  FMUL.FTZ R170, R170, UR26 ;  /* 0x0000001aaaaa7c20 */ /* 0x000fe20008410000 */
[----:B------:R-:W3:Y:S01]  /*5750*/  MUFU.TANH R155, R155 ;  /* 0x0000009b009b7308 */ /* 0x000ee20000002400 */
[----:B------:R-:W-:Y:S01]  /*5760*/  @P1 IMAD.HI.U32 R11, R10, UR6, RZ ;  /* 0x000000060a0b1c27 */ /* 0x000fe2000f8e00ff */
[----:B------:R-:W-:-:S03]  /*5770*/  @UP0 ULDC UR6, c[0x0][0x450] ;  /* 0x0001140000060ab9 */ /* 0x000fc60000000800 */
[----:B------:R-:W-:Y:S01]  /*5780*/  FMUL.FTZ R171, R171, UR26 ;  /* 0x0000001aabab7c20 */ /* 0x000fe20008410000 */
[----:B------:R-:W-:Y:S01]  /*5790*/  FMUL.FTZ R174, R174, UR26 ;  /* 0x0000001aaeae7c20 */ /* 0x000fe20008410000 */
[----:B------:R-:W-:Y:S01]  /*57a0*/  FMUL.FTZ R175, R175, UR26 ;  /* 0x0000001aafaf7c20 */ /* 0x000fe20008410000 */
[----:B------:R-:W-:Y:S01]  /*57b0*/  @P2 SHF.R.U32.HI R162, RZ, UR6, R11 ;  /* 0x00000006ffa22c19 */ /* 0x000fe2000801160b */
[----:B------:R-:W-:Y:S01]  /*57c0*/  UMOV UR6, 0xffffffc0 ;  /* 0xffffffc000067882 */ /* 0x000fe20000000000 */
[----:B------:R-:W-:Y:S01]  /*57d0*/  FMUL.FTZ R11, R166, UR26 ;  /* 0x0000001aa60b7c20 */ /* 0x000fe20008410000 */
[----:B------:R-:W-:Y:S01]  /*57e0*/  UIMAD UR6, UR21, UR6, 0x1 ;  /* 0x00000001150674a4 */ /* 0x000fe2000f8e0206 */
[----:B------:R-:W4:Y:S01]  /*57f0*/  MUFU.TANH R158, R158 ;  /* 0x0000009e009e7308 */ /* 0x000f220000002400 */
[----:B------:R-:W5:Y:S01]  /*5800*/  SHFL.IDX PT, R13, R162, 0x1, 0x1c1f ;  /* 0x003c1f00a20d7f89 */ /* 0x000f6200000e0000 */
[----:B------:R-:W-:Y:S01]  /*5810*/  FMUL.FTZ R178, R178, UR26 ;  /* 0x0000001ab2b27c20 */ /* 0x000fe20008410000 */
[----:B------:R-:W-:Y:S01]  /*5820*/  FMUL.FTZ R179, R179, UR26 ;  /* 0x0000001ab3b37c20 */ /* 0x000fe20008410000 */
[----:B------:R-:W-:Y:S01]  /*5830*/  FMUL.FTZ R182, R182, UR26 ;  /* 0x0000001ab6b67c20 */ /* 0x000fe20008410000 */
[----:B------:R-:W-:Y:S01]  /*5840*/  IADD3 R166, -R2, UR6, RZ ;  /* 0x0000000602a67c10 */ /* 0x000fe2000fffe1ff */
[----:B------:R-:W-:Y:S01]  /*5850*/  FMUL.FTZ R183, R183, UR26 ;  /* 0x0000001ab7b77c20 */ /* 0x000fe20008410000 */
[----:B------:R-:W-:Y:S01]  /*5860*/  FMUL.FTZ R157, R157, UR26 ;  /* 0x0000001a9d9d7c20 */ /* 0x000fe20008410000 */
[----:B------:R-:W0:Y:S01]  /*5870*/  MUFU.TANH R12, R159 ;  /* 0x0000009f000c7308 */ /* 0x000e220000002400 */
[----:B------:R-:W-:Y:S01]  /*5880*/  FMUL.FTZ R160, R160, UR26 ;  /* 0x0000001aa0a07c20 */ /* 0x000fe20008410000 */
[----:B-1----:R-:W-:-:S02]  /*5890*/  IMAD R166, R15, UR48, R166 ;  /* 0x000000300fa67c24 */ /* 0x002fc4000f8e02a6 */
        /* <DEDUP_REMOVED lines=12> */
[----:B------:R-:W-:Y:S01]  /*5960*/  UMOV UR10, UR22 ;  /* 0x00000016000a7c82 */ /* 0x000fe20008000000 */
[----:B------:R2:W1:Y:S01]  /*5970*/  MUFU.TANH R153, R163 ;  /* 0x000000a300997308 */ /* 0x0004620000002400 */
[----:B-----5:R-:W-:Y:S01]  /*5980*/  IADD3 R10, R13, -UR25, R166 ;  /* 0x800000190d0a7c10 */ /* 0x020fe2000fffe0a6 */
[----:B------:R-:W-:-:S03]  /*5990*/  UIADD3 UR6, UR23, 0x28c40, URZ ;  /* 0x00028c4017067890 */ /* 0x000fc6000fffe03f */
[C---:B------:R-:W-:Y:S01]  /*59a0*/  ISETP.GT.AND P1, PT, R10.reuse, RZ, PT ;  /* 0x000000ff0a00720c */ /* 0x040fe20003f24270 */
[----:B------:R-:W-:Y:S01]  /*59b0*/  UPRMT UR6, UR40, 0x654, UR6 ;  /* 0x0000065428067896 */ /* 0x000fe20008000006 */
[----:B------:R-:W-:Y:S01]  /*59c0*/  ISETP.GT.AND P2, PT, R10, 0x1, PT ;  /* 0x000000010a00780c */ /* 0x000fe20003f44270 */
[----:B------:R-:W5:Y:S01]  /*59d0*/  MUFU.TANH R152, R11 ;  /* 0x0000000b00987308 */ /* 0x000f620000002400 */
[----:B--2---:R-:W-:Y:S02]  /*59e0*/  FSEL R163, R154, -INF , P1 ;  /* 0xff8000009aa37808 */ /* 0x004fe40000800000 */
[C---:B------:R-:W-:Y:S02]  /*59f0*/  ISETP.GT.AND P1, PT, R10.reuse, 0x8, PT ;  /* 0x000000080a00780c */ /* 0x040fe40003f24270 */
[----:B---3--:R-:W-:Y:S02]  /*5a00*/  FSEL R159, R155, -INF , P2 ;  /* 0xff8000009b9f7808 */ /* 0x008fe40001000000 */
[----:B------:R-:W-:Y:S01]  /*5a10*/  FMNMX.FTZ R6, R163, R8, !PT ;  /* 0x00000008a3067209 */ /* 0x000fe20007810000 */
[----:B------:R2:W3:Y:S01]  /*5a20*/  MUFU.TANH R21, R167 ;  /* 0x000000a700157308 */ /* 0x0004e20000002400 */
[----:B------:R-:W-:Y:S01]  /*5a30*/  ISETP.GT.AND P2, PT, R10, 0x9, PT ;  /* 0x000000090a00780c */ /* 0x000fe20003f44270 */
[----:B------:R-:W-:Y:S01]  /*5a40*/  SYNCS.ARRIVE.TRANS64.RED.A1T0 RZ, [UR6], RZ ;  /* 0x000000ffffff79a7 */ /* 0x000fe20008100406 */
[----:B----4-:R-:W-:-:S02]  /*5a50*/  FSEL R155, R158, -INF , P1 ;  /* 0xff8000009e9b7808 */ /* 0x010fc40000800000 */
[----:B------:R-:W-:Y:S02]  /*5a60*/  FMNMX.FTZ R6, R159, R6, !PT ;  /* 0x000000069f067209 */ /* 0x000fe40007810000 */
[----:B------:R-:W-:Y:S01]  /*5a70*/  ISETP.GT.AND P1, PT, R10, 0x10, PT ;  /* 0x000000100a00780c */ /* 0x000fe20003f24270 */
[----:B------:R-:W4:Y:S01]  /*5a80*/  MUFU.TANH R20, R170 ;  /* 0x000000aa00147308 */ /* 0x000f220000002400 */
[----:B0-----:R-:W-:Y:S01]  /*5a90*/  FSEL R158, R12, -INF , P2 ;  /* 0xff8000000c9e7808 */ /* 0x001fe20001000000 */
[----:B--2---:R-:W-:Y:S01]  /*5aa0*/  FMUL.FTZ R167, R156, UR26 ;  /* 0x0000001a9ca77c20 */ /* 0x004fe20008410000 */
[----:B------:R-:W-:Y:S02]  /*5ab0*/  FMNMX.FTZ R11, R155, R6, !PT ;  /* 0x000000069b0b7209 */ /* 0x000fe40007810000 */
[----:B------:R-:W-:Y:S02]  /*5ac0*/  ISETP.GT.AND P2, PT, R10, 0x11, PT ;  /* 0x000000110a00780c */ /* 0x000fe40003f44270 */
[----:B-1----:R-:W-:Y:S01]  /*5ad0*/  FSEL R154, R14, -INF , P1 ;  /* 0xff8000000e9a7808 */ /* 0x002fe20000800000 */
[----:B------:R-:W0:Y:S01]  /*5ae0*/  MUFU.TANH R15, R171 ;  /* 0x000000ab000f7308 */ /* 0x000e220000002400 */
[----:B------:R-:W-:-:S02]  /*5af0*/  FMNMX.FTZ R11, R158, R11, !PT ;  /* 0x0000000b9e0b7209 */ /* 0x000fc40007810000 */
[----:B------:R-:W-:Y:S02]  /*5b00*/  ISETP.GT.AND P1, PT, R10, 0x18, PT ;  /* 0x000000180a00780c */ /* 0x000fe40003f24270 */
[----:B------:R-:W-:Y:S02]  /*5b10*/  FSEL R153, R153, -INF , P2 ;  /* 0xff80000099997808 */ /* 0x000fe40001000000 */
[----:B------:R-:W-:Y:S01]  /*5b20*/  FMNMX.FTZ R6, R154, R11, !PT ;  /* 0x0000000b9a067209 */ /* 0x000fe20007810000 */
[----:B------:R-:W1:Y:S01]  /*5b30*/  MUFU.TANH R174, R174 ;  /* 0x000000ae00ae7308 */ /* 0x000e620000002400 */
[----:B------:R-:W-:Y:S02]  /*5b40*/  ISETP.GT.AND P2, PT, R10, 0x19, PT ;  /* 0x000000190a00780c */ /* 0x000fe40003f44270 */
[----:B-----5:R-:W-:Y:S02]  /*5b50*/  FSEL R152, R152, -INF , P1 ;  /* 0xff80000098987808 */ /* 0x020fe40000800000 */
[----:B------:R-:W-:-:S02]  /*5b60*/  FMNMX.FTZ R11, R153, R6, !PT ;  /* 0x00000006990b7209 */ /* 0x000fc40007810000 */
[----:B------:R-:W-:Y:S01]  /*5b70*/  ISETP.GT.AND P1, PT, R10, 0x20, PT ;  /* 0x000000200a00780c */ /* 0x000fe20003f24270 */
[----:B------:R-:W2:Y:S01]  /*5b80*/  MUFU.TANH R175, R175 ;  /* 0x000000af00af7308 */ /* 0x000ea20000002400 */
[----:B---3--:R-:W-:Y:S02]  /*5b90*/  FSEL R21, R21, -INF , P2 ;  /* 0xff80000015157808 */ /* 0x008fe40001000000 */
[----:B------:R-:W-:Y:S02]  /*5ba0*/  FMNMX.FTZ R6, R152, R11, !PT ;  /* 0x0000000b98067209 */ /* 0x000fe40007810000 */
[----:B------:R-:W-:Y:S02]  /*5bb0*/  ISETP.GT.AND P2, PT, R10, 0x21, PT ;  /* 0x000000210a00780c */ /* 0x000fe40003f44270 */
[----:B----4-:R-:W-:Y:S01]  /*5bc0*/  FSEL R20, R20, -INF , P1 ;  /* 0xff80000014147808 */ /* 0x010fe20000800000 */
[----:B------:R-:W3:Y:S01]  /*5bd0*/  MUFU.TANH R13, R178 ;  /* 0x000000b2000d7308 */ /* 0x000ee20000002400 */
[----:B------:R-:W-:-:S02]  /*5be0*/  FMNMX.FTZ R11, R21, R6, !PT ;  /* 0x00000006150b7209 */ /* 0x000fc40007810000 */
[----:B------:R-:W-:Y:S02]  /*5bf0*/  ISETP.GT.AND P1, PT, R10, 0x28, PT ;  /* 0x000000280a00780c */ /* 0x000fe40003f24270 */
[----:B0-----:R-:W-:Y:S02]  /*5c00*/  FSEL R15, R15, -INF , P2 ;  /* 0xff8000000f0f7808 */ /* 0x001fe40001000000 */
[----:B------:R-:W-:Y:S01]  /*5c10*/  FMNMX.FTZ R6, R20, R11, !PT ;  /* 0x0000000b14067209 */ /* 0x000fe20007810000 */
[----:B------:R-:W0:Y:S01]  /*5c20*/  MUFU.TANH R179, R179 ;  /* 0x000000b300b37308 */ /* 0x000e220000002400 */
[----:B------:R-:W-:Y:S02]  /*5c30*/  ISETP.GT.AND P2, PT, R10, 0x29, PT ;  /* 0x000000290a00780c */ /* 0x000fe40003f44270 */
[----:B-1----:R-:W-:Y:S02]  /*5c40*/  FSEL R14, R174, -INF , P1 ;  /* 0xff800000ae0e7808 */ /* 0x002fe40000800000 */
[----:B------:R-:W-:-:S02]  /*5c50*/  FMNMX.FTZ R11, R15, R6, !PT ;  /* 0x000000060f0b7209 */ /* 0x000fc40007810000 */
[----:B------:R-:W-:Y:S01]  /*5c60*/  ISETP.GT.AND P1, PT, R10, 0x30, PT ;  /* 0x000000300a00780c */ /* 0x000fe20003f24270 */
[----:B------:R-:W1:Y:S01]  /*5c70*/  MUFU.TANH R182, R182 ;  /* 0x000000b600b67308 */ /* 0x000e620000002400 */
[----:B--2---:R-:W-:Y:S02]  /*5c80*/  FSEL R6, R175, -INF , P2 ;  /* 0xff800000af067808 */ /* 0x004fe40001000000 */
[----:B------:R-:W-:Y:S02]  /*5c90*/  FMNMX.FTZ R11, R14, R11, !PT ;  /* 0x0000000b0e0b7209 */ /* 0x000fe40007810000 */
[----:B------:R-:W-:Y:S02]  /*5ca0*/  ISETP.GT.AND P2, PT, R10, 0x31, PT ;  /* 0x000000310a00780c */ /* 0x000fe40003f44270 */
[----:B---3--:R-:W-:Y:S01]  /*5cb0*/  FSEL R13, R13, -INF , P1 ;  /* 0xff8000000d0d7808 */ /* 0x008fe20000800000 */
[----:B------:R-:W2:Y:S01]  /*5cc0*/  MUFU.TANH R183, R183 ;  /* 0x000000b700b77308 */ /* 0x000ea20000002400 */
[----:B------:R-:W-:-:S02]  /*5cd0*/  FMNMX.FTZ R12, R6, R11, !PT ;  /* 0x0000000b060c7209 */ /* 0x000fc40007810000 */
[----:B------:R-:W-:Y:S02]  /*5ce0*/  ISETP.GT.AND P1, PT, R10, 0x38, PT ;  /* 0x000000380a00780c */ /* 0x000fe40003f24270 */
[----:B0-----:R-:W-:Y:S02]  /*5cf0*/  FSEL R11, R179, -INF , P2 ;  /* 0xff800000b30b7808 */ /* 0x001fe40001000000 */
[----:B------:R-:W-:Y:S01]  /*5d00*/  FMNMX.FTZ R156, R13, R12, !PT ;  /* 0x0000000c0d9c7209 */ /* 0x000fe20007810000 */
[----:B------:R-:W0:Y:S01]  /*5d10*/  MUFU.TANH R5, R5 ;  /* 0x0000000500057308 */ /* 0x000e220000002400 */
[----:B-1----:R-:W-:Y:S02]  /*5d20*/  FSEL R12, R182, -INF , P1 ;  /* 0xff800000b60c7808 */ /* 0x002fe40000800000 */
[----:B------:R-:W-:Y:S02]  /*5d30*/  FMNMX.FTZ R171, R11, R156, !PT ;  /* 0x0000009c0bab7209 */ /* 0x000fe40007810000 */
[----:B------:R-:W-:-:S02]  /*5d40*/  ISETP.GT.AND P2, PT, R10, 0x39, PT ;  /* 0x000000390a00780c */ /* 0x000fc40003f44270 */
[----:B------:R-:W-:Y:S01]  /*5d50*/  FMNMX.FTZ R171, R12, R171, !PT ;  /* 0x000000ab0cab7209 */ /* 0x000fe20007810000 */
[----:B------:R-:W1:Y:S01]  /*5d60*/  MUFU.TANH R191, R191 ;  /* 0x000000bf00bf7308 */ /* 0x000e620000002400 */
[----:B--2---:R-:W-:-:S04]  /*5d70*/  FSEL R10, R183, -INF , P2 ;  /* 0xff800000b70a7808 */ /* 0x004fc80001000000 */
[----:B------:R-:W-:Y:S02]  /*5d80*/  FMNMX.FTZ R156, R10, R171, !PT ;  /* 0x000000ab0a9c7209 */ /* 0x000fe40007810000 */
[----:B------:R-:W2:Y:S01]  /*5d90*/  SHFL.IDX PT, R171, R162, RZ, 0x1c1f ;  /* 0x001c1fffa2ab7589 */ /* 0x000ea200000e0000 */
[----:B------:R-:W3:Y:S03]  /*5da0*/  MUFU.TANH R167, R167 ;  /* 0x000000a700a77308 */ /* 0x000ee60000002400 */
[----:B------:R-:W4:Y:S05]  /*5db0*/  SHFL.BFLY PT, R175, R156, 0x2, 0x1f ;  /* 0x0c401f009caf7f89 */ /* 0x000f2a00000e0000 */
[----:B------:R2:W5:Y:S08]  /*5dc0*/  MUFU.TANH R174, R157 ;  /* 0x0000009d00ae7308 */ /* 0x0005700000002400 */
[----:B------:R3:W5:Y:S01]  /*5dd0*/  MUFU.TANH R178, R160 ;  /* 0x000000a000b27308 */ /* 0x0007620000002400 */
[----:B--2---:R-:W-:-:S07]  /*5de0*/  IADD3 R157, R171, -UR25, R166 ;  /* 0x80000019ab9d7c10 */ /* 0x004fce000fffe0a6 */
[----:B------:R-:W2:Y:S01]  /*5df0*/  MUFU.TANH R161, R161 ;  /* 0x000000a100a17308 */ /* 0x000ea20000002400 */
[C---:B------:R-:W-:Y:S02]  /*5e00*/  ISETP.GT.AND P1, PT, R157.reuse, RZ, PT ;  /* 0x000000ff9d00720c */ /* 0x040fe40003f24270 */
[----:B----4-:R-:W-:Y:S02]  /*5e10*/  FMNMX.FTZ R175, R156, R175, !PT ;  /* 0x000000af9caf7209 */ /* 0x010fe40007810000 */
[----:B------:R-:W-:-:S03]  /*5e20*/  ISETP.GT.AND P2, PT, R157, 0x1, PT ;  /* 0x000000019d00780c */ /* 0x000fc60003f44270 */
[----:B------:R4:W2:Y:S01]  /*5e30*/  MUFU.TANH R179, R164 ;  /* 0x000000a400b37308 */ /* 0x0008a20000002400 */
[----:B0-----:R-:W-:Y:S01]  /*5e40*/  FSEL R156, R5, -INF , P1 ;  /* 0xff800000059c7808 */ /* 0x001fe20000800000 */
[----:B------:R-:W0:Y:S01]  /*5e50*/  SHFL.BFLY PT, R170, R175, 0x1, 0x1f ;  /* 0x0c201f00afaa7f89 */ /* 0x000e2200000e0000 */
[----:B------:R-:W-:Y:S02]  /*5e60*/  ISETP.GT.AND P1, PT, R157, 0x8, PT ;  /* 0x000000089d00780c */ /* 0x000fe40003f24270 */
[----:B-1----:R-:W-:Y:S02]  /*5e70*/  FSEL R191, R191, -INF , P2 ;  /* 0xff800000bfbf7808 */ /* 0x002fe40001000000 */
[----:B------:R-:W-:Y:S01]  /*5e80*/  FMNMX.FTZ R162, R156, R9, !PT ;  /* 0x000000099ca27209 */ /* 0x000fe20007810000 */
[----:B------:R-:W1:Y:S01]  /*5e90*/  MUFU.TANH R165, R165 ;  /* 0x000000a500a57308 */ /* 0x000e620000002400 */
[----:B------:R-:W-:Y:S02]  /*5ea0*/  ISETP.GT.AND P2, PT, R157, 0x9, PT ;  /* 0x000000099d00780c */ /* 0x000fe40003f44270 */
[----:B---3--:R-:W-:-:S02]  /*5eb0*/  FSEL R160, R167, -INF , P1 ;  /* 0xff800000a7a07808 */ /* 0x008fc40000800000 */
[----:B------:R-:W-:Y:S02]  /*5ec0*/  FMNMX.FTZ R5, R191, R162, !PT ;  /* 0x000000a2bf057209 */ /* 0x000fe40007810000 */
[C---:B------:R-:W-:Y:S01]  /*5ed0*/  ISETP.GT.AND P1, PT, R157.reuse, 0x10, PT ;  /* 0x000000109d00780c */ /* 0x040fe20003f24270 */
[----:B------:R-:W3:Y:S01]  /*5ee0*/  MUFU.TANH R182, R168 ;  /* 0x000000a800b67308 */ /* 0x000ee20000002400 */
[----:B-----5:R-:W-:Y:S02]  /*5ef0*/  FSEL R162, R174, -INF , P2 ;  /* 0xff800000aea27808 */ /* 0x020fe40001000000 */
[----:B------:R-:W-:Y:S02]  /*5f00*/  FMNMX.FTZ R5, R160, R5, !PT ;  /* 0x00000005a0057209 */ /* 0x000fe40007810000 */
[----:B------:R-:W-:Y:S02]  /*5f10*/  ISETP.GT.AND P2, PT, R157, 0x11, PT ;  /* 0x000000119d00780c */ /* 0x000fe40003f44270 */
[----:B----4-:R-:W-:Y:S01]  /*5f20*/  FSEL R164, R178, -INF , P1 ;  /* 0xff800000b2a47808 */ /* 0x010fe20000800000 */
[----:B------:R4:W5:Y:S01]  /*5f30*/  MUFU.TANH R171, R169 ;  /* 0x000000a900ab7308 */ /* 0x0009620000002400 */
[----:B------:R-:W-:-:S02]  /*5f40*/  FMNMX.FTZ R5, R162, R5, !PT ;  /* 0x00000005a2057209 */ /* 0x000fc40007810000 */
[----:B------:R-:W-:Y:S02]  /*5f50*/  ISETP.GT.AND P1, PT, R157, 0x18, PT ;  /* 0x000000189d00780c */ /* 0x000fe40003f24270 */
[----:B--2---:R-:W-:Y:S02]  /*5f60*/  FSEL R166, R161, -INF , P2 ;  /* 0xff800000a1a67808 */ /* 0x004fe40001000000 */
[----:B------:R-:W-:Y:S01]  /*5f70*/  FMNMX.FTZ R5, R164, R5, !PT ;  /* 0x00000005a4057209 */ /* 0x000fe20007810000 */
[----:B------:R-:W2:Y:S01]  /*5f80*/  MUFU.TANH R172, R172 ;  /* 0x000000ac00ac7308 */ /* 0x000ea20000002400 */
[----:B------:R-:W-:Y:S02]  /*5f90*/  ISETP.GT.AND P2, PT, R157, 0x19, PT ;  /* 0x000000199d00780c */ /* 0x000fe40003f44270 */
[----:B----4-:R-:W-:Y:S02]  /*5fa0*/  FSEL R169, R179, -INF , P1 ;  /* 0xff800000b3a97808 */ /* 0x010fe40000800000 */
[----:B------:R-:W-:-:S02]  /*5fb0*/  FMNMX.FTZ R168, R166, R5, !PT ;  /* 0x00000005a6a87209 */ /* 0x000fc40007810000 */
[----:B------:R-:W-:Y:S01]  /*5fc0*/  ISETP.GT.AND P1, PT, R157, 0x20, PT ;  /* 0x000000209d00780c */ /* 0x000fe20003f24270 */
[----:B------:R3:W4:Y:S01]  /*5fd0*/  MUFU.TANH R167, R173 ;  /* 0x000000ad00a77308 */ /* 0x0007220000002400 */
[----:B-1----:R-:W-:Y:S02]  /*5fe0*/  FSEL R174, R165, -INF , P2 ;  /* 0xff800000a5ae7808 */ /* 0x002fe40001000000 */
[----:B------:R-:W-:Y:S02]  /*5ff0*/  FMNMX.FTZ R161, R169, R168, !PT ;  /* 0x000000a8a9a17209 */ /* 0x000fe40007810000 */
[----:B0-----:R-:W-:Y:S02]  /*6000*/  FMNMX.FTZ R5, R175, R170, !PT ;  /* 0x000000aaaf057209 */ /* 0x001fe40007810000 */
[----:B------:R-:W-:Y:S01]  /*6010*/  ISETP.GT.AND P2, PT, R157, 0x21, PT ;  /* 0x000000219d00780c */ /* 0x000fe20003f44270 */
[----:B------:R0:W1:Y:S01]  /*6020*/  MUFU.TANH R178, R176 ;  /* 0x000000b000b27308 */ /* 0x0000620000002400 */
[----:B---3--:R-:W-:-:S02]  /*6030*/  FSEL R173, R182, -INF , P1 ;  /* 0xff800000b6ad7808 */ /* 0x008fc40000800000 */
        /* <DEDUP_REMOVED lines=8> */
[----:B------:R2:W5:Y:S01]  /*60c0*/  MUFU.TANH R165, R180 ;  /* 0x000000b400a57308 */ /* 0x0005620000002400 */
[----:B------:R-:W-:Y:S02]  /*60d0*/  ISETP.GT.AND P1, PT, R157, 0x30, PT ;  /* 0x000000309d00780c */ /* 0x000fe40003f24270 */
[----:B----4-:R-:W-:Y:S02]  /*60e0*/  FSEL R171, R167, -INF , P2 ;  /* 0xff800000a7ab7808 */ /* 0x010fe40001000000 */
[----:B0-----:R-:W-:Y:S02]  /*60f0*/  FMNMX.FTZ R176, R170, R161, !PT ;  /* 0x000000a1aab07209 */ /* 0x001fe40007810000 */
[----:B------:R-:W-:Y:S01]  /*6100*/  ISETP.GT.AND P2, PT, R157, 0x31, PT ;  /* 0x000000319d00780c */ /* 0x000fe20003f44270 */
[----:B------:R-:W0:Y:S01]  /*6110*/  MUFU.TANH R181, R181 ;  /* 0x000000b500b57308 */ /* 0x000e220000002400 */
[----:B-1----:R-:W-:Y:S01]  /*6120*/  FSEL R172, R178, -INF , P1 ;  /* 0xff800000b2ac7808 */ /* 0x002fe20000800000 */
[----:B--2---:R-:W-:Y:S01]  /*6130*/  FMUL.FTZ R180, R5, UR10 ;  /* 0x0000000a05b47c20 */ /* 0x004fe20008410000 */
[----:B------:R-:W-:-:S02]  /*6140*/  FMNMX.FTZ R161, R171, R176, !PT ;  /* 0x000000b0aba17209 */ /* 0x000fc40007810000 */
[----:B------:R-:W-:Y:S02]  /*6150*/  ISETP.GT.AND P3, PT, R157, 0x38, PT ;  /* 0x000000389d00780c */ /* 0x000fe40003f64270 */
[----:B---3--:R-:W-:Y:S02]  /*6160*/  FSEL R175, R177, -INF , P2 ;  /* 0xff800000b1af7808 */ /* 0x008fe40001000000 */
[----:B------:R-:W-:Y:S02]  /*6170*/  FMNMX.FTZ R178, R172, R161, !PT ;  /* 0x000000a1acb27209 */ /* 0x000fe40007810000 */
[----:B------:R-:W-:Y:S02]  /*6180*/  ISETP.GT.AND P1, PT, R157, 0x39, PT ;  /* 0x000000399d00780c */ /* 0x000fe40003f24270 */
[----:B-----5:R-:W-:Y:S02]  /*6190*/  FSEL R176, R165, -INF , P3 ;  /* 0xff800000a5b07808 */ /* 0x020fe40001800000 */
[----:B------:R-:W-:-:S02]  /*61a0*/  FMNMX.FTZ R157, R175, R178, !PT ;  /* 0x000000b2af9d7209 */ /* 0x000fc40007810000 */
[----:B0-----:R-:W-:Y:S02]  /*61b0*/  FSEL R177, R181, -INF , P1 ;  /* 0xff800000b5b17808 */ /* 0x001fe40000800000 */
[----:B------:R-:W-:Y:S02]  /*61c0*/  FMNMX.FTZ R178, R176, R157, !PT ;  /* 0x0000009db0b27209 */ /* 0x000fe40007810000 */
[----:B------:R-:W-:Y:S02]  /*61d0*/  FSETP.NEU.FTZ.AND P4, PT, R5, -INF , PT ;  /* 0xff8000000500780b */ /* 0x000fe40003f9d000 */
[----:B------:R-:W-:Y:S02]  /*61e0*/  FMNMX.FTZ R161, R177, R178, !PT ;  /* 0x000000b2b1a17209 */ /* 0x000fe40007810000 */
[----:B------:R-:W-:Y:S02]  /*61f0*/  FSEL R180, R180, RZ, P4 ;  /* 0x000000ffb4b47208 */ /* 0x000fe40002000000 */
[----:B------:R-:W-:Y:S01]  /*6200*/  IADD3 R181, -R18, RZ, RZ ;  /* 0x000000ff12b57210 */ /* 0x000fe20007ffe1ff */
[----:B------:R-:W0:Y:S02]  /*6210*/  SHFL.BFLY PT, R192, R161, 0x2, 0x1f ;  /* 0x0c401f00a1c07f89 */ /* 0x000e2400000e0000 */
[--C-:B------:R-:W-:Y:S01]  /*6220*/  FFMA.FTZ R182, R159, UR10, -R180.reuse ;  /* 0x0000000a9fb67c23 */ /* 0x100fe200080108b4 */
[--C-:B------:R-:W-:Y:S01]  /*6230*/  FFMA.FTZ R159, R152, UR10, -R180.reuse ;  /* 0x0000000a989f7c23 */ /* 0x100fe200080108b4 */
[--C-:B------:R-:W-:Y:S01]  /*6240*/  FFMA.FTZ R179, R163, UR10, -R180.reuse ;  /* 0x0000000aa3b37c23 */ /* 0x100fe200080108b4 */
[--C-:B------:R-:W-:Y:S01]  /*6250*/  FFMA.FTZ R163, R14, UR10, -R180.reuse ;  /* 0x0000000a0ea37c23 */ /* 0x100fe200080108b4 */
[--C-:B------:R-:W-:Y:S01]  /*6260*/  FFMA.FTZ R14, R6, UR10, -R180.reuse ;  /* 0x0000000a060e7c23 */ /* 0x100fe200080108b4 */
[--C-:B------:R-:W-:Y:S01]  /*6270*/  FFMA.FTZ R178, R153, UR10, -R180.reuse ;  /* 0x0000000a99b27c23 */ /* 0x100fe200080108b4 */
[----:B------:R-:W-:Y:S01]  /*6280*/  FSEL R153, R5, RZ, P4 ;  /* 0x000000ff05997208 */ /* 0x000fe20002000000 */
[--C-:B------:R-:W-:Y:S01]  /*6290*/  FFMA.FTZ R165, R13, UR10, -R180.reuse ;  /* 0x0000000a0da57c23 */ /* 0x100fe200080108b4 */
[--C-:B------:R-:W-:Y:S01]  /*62a0*/  FFMA.FTZ R194, R11, UR10, -R180.reuse ;  /* 0x0000000a0bc27c23 */ /* 0x100fe200080108b4 */
[----:B------:R-:W-:Y:S01]  /*62b0*/  MUFU.EX2 R179, R179 ;  /* 0x000000b300b37308 */ /* 0x000fe20000000800 */
[----:B------:R-:W-:Y:S01]  /*62c0*/  FFMA.FTZ R157, R154, UR10, -R180 ;  /* 0x0000000a9a9d7c23 */ /* 0x000fe200080108b4 */
[----:B------:R-:W-:Y:S01]  /*62d0*/  FADD.FTZ R153, -R153, R8 ;  /* 0x0000000899997221 */ /* 0x000fe20000010100 */
[--C-:B------:R-:W-:Y:S01]  /*62e0*/  FFMA.FTZ R155, R155, UR10, -R180.reuse ;  /* 0x0000000a9b9b7c23 */ /* 0x100fe200080108b4 */
[--C-:B------:R-:W-:Y:S01]  /*62f0*/  FFMA.FTZ R158, R158, UR10, -R180.reuse ;  /* 0x0000000a9e9e7c23 */ /* 0x100fe200080108b4 */
[--C-:B------:R-:W-:Y:S01]  /*6300*/  FFMA.FTZ R167, R12, UR10, -R180.reuse ;  /* 0x0000000a0ca77c23 */ /* 0x100fe200080108b4 */
[----:B------:R-:W-:Y:S01]  /*6310*/  FMUL.FTZ R153, R153, UR10 ;  /* 0x0000000a99997c20 */ /* 0x000fe20008410000 */
[--C-:B------:R-:W-:Y:S01]  /*6320*/  FFMA.FTZ R10, R10, UR10, -R180.reuse ;  /* 0x0000000a0a0a7c23 */ /* 0x100fe200080108b4 */
[----:B------:R-:W-:Y:S01]  /*6330*/  MUFU.EX2 R182, R182 ;  /* 0x000000b600b67308 */ /* 0x000fe20000000800 */
[----:B0-----:R-:W-:Y:S01]  /*6340*/  FMNMX.FTZ R152, R161, R192, !PT ;  /* 0x000000c0a1987209 */ /* 0x001fe20007810000 */
[--C-:B------:R-:W-:Y:S01]  /*6350*/  FFMA.FTZ R192, R21, UR10, -R180.reuse ;  /* 0x0000000a15c07c23 */ /* 0x100fe200080108b4 */
[--C-:B------:R-:W-:Y:S01]  /*6360*/  FFMA.FTZ R161, R20, UR10, -R180.reuse ;  /* 0x0000000a14a17c23 */ /* 0x100fe200080108b4 */
[----:B------:R-:W-:-:S04]  /*6370*/  FFMA.FTZ R20, R15, UR10, -R180 ;  /* 0x0000000a0f147c23 */ /* 0x000fc800080108b4 */
[----:B------:R-:W-:Y:S01]  /*6380*/  MUFU.EX2 R155, R155 ;  /* 0x0000009b009b7308 */ /* 0x000fe20000000800 */
[----:B------:R-:W0:Y:S07]  /*6390*/  SHFL.BFLY PT, R21, R152, 0x1, 0x1f ;  /* 0x0c201f0098157f89 */ /* 0x000e2e00000e0000 */
[----:B------:R-:W-:Y:S08]  /*63a0*/  MUFU.EX2 R158, R158 ;  /* 0x0000009e009e7308 */ /* 0x000ff00000000800 */
[----:B------:R-:W-:Y:S08]  /*63b0*/  MUFU.EX2 R157, R157 ;  /* 0x0000009d009d7308 */ /* 0x000ff00000000800 */
[----:B------:R-:W-:Y:S01]  /*63c0*/  MUFU.EX2 R178, R178 ;  /* 0x000000b200b27308 */ /* 0x000fe20000000800 */
[----:B0-----:R-:W-:-:S04]  /*63d0*/  FMNMX.FTZ R6, R152, R21, !PT ;  /* 0x0000001598067209 */ /* 0x001fc80007810000 */
[C---:B------:R-:W-:Y:S01]  /*63e0*/  FSETP.NEU.FTZ.AND P1, PT, R6.reuse, -INF , PT ;  /* 0xff8000000600780b */ /* 0x040fe20003f3d000 */
[C---:B------:R-:W-:Y:S02]  /*63f0*/  FMUL.FTZ R13, R6.reuse, UR10 ;  /* 0x0000000a060d7c20 */ /* 0x040fe40008410000 */
[----:B------:R-:W-:Y:S01]  /*6400*/  MUFU.EX2 R159, R159 ;  /* 0x0000009f009f7308 */ /* 0x000fe20000000800 */
[----:B------:R-:W-:Y:S02]  /*6410*/  FSEL R8, R6, RZ, P1 ;  /* 0x000000ff06087208 */ /* 0x000fe40000800000 */
[----:B------:R-:W-:Y:S02]  /*6420*/  FSEL R11, R13, RZ, P1 ;  /* 0x000000ff0d0b7208 */ /* 0x000fe40000800000 */
[----:B------:R-:W-:Y:S01]  /*6430*/  ISETP.NE.AND P1, PT, R2, R181, PT ;  /* 0x000000b50200720c */ /* 0x000fe20003f25270 */
[----:B------:R-:W-:Y:S01]  /*6440*/  FADD.FTZ R9, -R8, R9 ;  /* 0x0000000908097221 */ /* 0x000fe20000010100 */
[----:B------:R-:W-:-:S02]  /*6450*/  IMAD.U32 R181, RZ, RZ, UR24 ;  /* 0x00000018ffb57e24 */ /* 0x000fc4000f8e00ff */
[--C-:B------:R-:W-:Y:S01]  /*6460*/  FFMA.FTZ R152, R156, UR10, -R11.reuse ;  /* 0x0000000a9c987c23 */ /* 0x100fe2000801080b */
[--C-:B------:R-:W-:Y:S01]  /*6470*/  FFMA.FTZ R13, R191, UR10, -R11.reuse ;  /* 0x0000000abf0d7c23 */ /* 0x100fe2000801080b */
[----:B------:R-:W-:Y:S01]  /*6480*/  FMUL.FTZ R9, R9, UR10 ;  /* 0x0000000a09097c20 */ /* 0x000fe20008410000 */
        /* <DEDUP_REMOVED lines=13> */
[----:B------:R-:W-:-:S03]  /*6560*/  FFMA.FTZ R177, R177, UR10, -R11 ;  /* 0x0000000ab1b17c23 */ /* 0x000fc6000801080b */
[----:B------:R-:W1:Y:S01]  /*6570*/  MUFU.EX2 R9, R9 ;  /* 0x0000000900097308 */ /* 0x000e620000000800 */
[----:B0-----:R-:W-:Y:S01]  /*6580*/  FFMA.FTZ R153, R8, R4, R179 ;  /* 0x0000000408997223 */ /* 0x001fe200000100b3 */
[----:B------:R-:W-:Y:S02]  /*6590*/  @!P1 IMAD R4, R181, 0x40, R16 ;  /* 0x00000040b5049824 */ /* 0x000fe400078e0210 */
[-C--:B------:R-:W-:Y:S01]  /*65a0*/  FMUL.FTZ R26, R26, R8.reuse ;  /* 0x000000081a1a7220 */ /* 0x080fe20000410000 */
[-C--:B------:R-:W-:Y:S01]  /*65b0*/  FMUL.FTZ R27, R27, R8.reuse ;  /* 0x000000081b1b7220 */ /* 0x080fe20000410000 */
[----:B------:R-:W-:Y:S01]  /*65c0*/  FADD.FTZ R166, R182, R153 ;  /* 0x00000099b6a67221 */ /* 0x000fe20000010000 */
[-C--:B------:R-:W-:Y:S01]  /*65d0*/  FMUL.FTZ R30, R30, R8.reuse ;  /* 0x000000081e1e7220 */ /* 0x080fe20000410000 */
[----:B------:R-:W-:Y:S01]  /*65e0*/  @!P1 LEA R4, R4, UR42, 0x2 ;  /* 0x0000002a04049c11 */ /* 0x000fe2000f8e10ff */
[----:B------:R-:W0:Y:S01]  /*65f0*/  MUFU.EX2 R13, R13 ;  /* 0x0000000d000d7308 */ /* 0x000e220000000800 */
[----:B------:R-:W-:Y:S01]  /*6600*/  FADD.FTZ R153, R155, R166 ;  /* 0x000000a69b997221 */ /* 0x000fe20000010000 */
[C---:B------:R-:W-:Y:S01]  /*6610*/  F2FP.F16.F32.PACK_AB R155, R158.reuse, R155 ;  /* 0x0000009b9e9b723e */ /* 0x040fe200000000ff */
[-C--:B------:R-:W-:Y:S01]  /*6620*/  FMUL.FTZ R31, R31, R8.reuse ;  /* 0x000000081f1f7220 */ /* 0x080fe20000410000 */
[----:B------:R-:W-:Y:S01]  /*6630*/  @!P1 STS [R4+0x28820], R8 ;  /* 0x0288200804009388 */ /* 0x000fe20000000800 */
[----:B------:R-:W-:Y:S01]  /*6640*/  FADD.FTZ R166, R158, R153 ;  /* 0x000000999ea67221 */ /* 0x000fe20000010000 */
[-C--:B------:R-:W-:Y:S01]  /*6650*/  FMUL.FTZ R34, R34, R8.reuse ;  /* 0x0000000822227220 */ /* 0x080fe20000410000 */
[----:B------:R-:W-:Y:S01]  /*6660*/  FMUL.FTZ R35, R35, R8 ;  /* 0x0000000823237220 */ /* 0x000fe20000410000 */
[----:B------:R-:W2:Y:S01]  /*6670*/  MUFU.EX2 R154, R154 ;  /* 0x0000009a009a7308 */ /* 0x000ea20000000800 */
[----:B-1----:R-:W-:Y:S01]  /*6680*/  FFMA.FTZ R164, R9, R3, R152 ;  /* 0x0000000309a47223 */ /* 0x002fe20000010098 */
[----:B------:R-:W-:Y:S01]  /*6690*/  FFMA.FTZ R3, R171, UR10, -R11 ;  /* 0x0000000aab037c23 */ /* 0x000fe2000801080b */
[----:B------:R-:W-:Y:S01]  /*66a0*/  FADD.FTZ R153, R157, R166 ;  /* 0x000000a69d997221 */ /* 0x000fe20000010000 */
[----:B------:R1:W-:Y:S01]  /*66b0*/  @!P1 STS [R4+0x28800], R9 ;  /* 0x0288000904009388 */ /* 0x0003e20000000800 */
[----:B------:R-:W-:Y:S01]  /*66c0*/  F2FP.F16.F32.PACK_AB R157, R178, R157 ;  /* 0x0000009db29d723e */ /* 0x000fe200000000ff */
[----:B------:R-:W-:Y:S01]  /*66d0*/  FMUL.FTZ R24, R24, R9 ;  /* 0x0000000918187220 */ /* 0x000fe20000410000 */
[----:B------:R-:W-:Y:S01]  /*66e0*/  FADD.FTZ R166, R178, R153 ;  /* 0x00000099b2a67221 */ /* 0x000fe20000010000 */
[----:B------:R-:W3:Y:S01]  /*66f0*/  MUFU.EX2 R15, R15 ;  /* 0x0000000f000f7308 */ /* 0x000ee20000000800 */
[----:B0-----:R-:W-:Y:S01]  /*6700*/  FADD.FTZ R171, R13, R164 ;  /* 0x000000a40dab7221 */ /* 0x001fe20000010000 */
[----:B------:R-:W-:Y:S01]  /*6710*/  FFMA.FTZ R164, R172, UR10, -R11 ;  /* 0x0000000aaca47c23 */ /* 0x000fe2000801080b */
[----:B------:R-:W-:Y:S01]  /*6720*/  F2FP.F16.F32.PACK_AB R153, R182, R179 ;  /* 0x000000b3b699723e */ /* 0x000fe200000000ff */
[-C--:B------:R-:W-:Y:S01]  /*6730*/  FMUL.FTZ R25, R25, R9.reuse ;  /* 0x0000000919197220 */ /* 0x080fe20000410000 */
[----:B------:R-:W-:Y:S01]  /*6740*/  F2FP.F16.F32.PACK_AB R152, R13, R152 ;  /* 0x000000980d98723e */ /* 0x000fe200000000ff */
[-C--:B------:R-:W-:Y:S01]  /*6750*/  FMUL.FTZ R28, R28, R9.reuse ;  /* 0x000000091c1c7220 */ /* 0x080fe20000410000 */
[-C--:B------:R-:W-:Y:S01]  /*6760*/  FMUL.FTZ R29, R29, R9.reuse ;  /* 0x000000091d1d7220 */ /* 0x080fe20000410000 */
        /* <DEDUP_REMOVED lines=9> */
[C---:B---3--:R-:W-:Y:S01]  /*6800*/  FADD.FTZ R171, R15.reuse, R168 ;  /* 0x000000a80fab7221 */ /* 0x048fe20000010000 */
        /* <DEDUP_REMOVED lines=24> */
[----:B---3--:R-:W-:Y:S01]  /*6990*/  FADD.FTZ R168, R12, R171 ;  /* 0x000000ab0ca87221 */ /* 0x008fe20000010000 */
[----:B------:R-:W-:Y:S01]  /*69a0*/  FADD.FTZ R171, R159, R166 ;  /* 0x000000a69fab7221 */ /* 0x000fe20000010000 */
[----:B------:R3:W-:Y:S01]  /*69b0*/  STSM.16.M88.4 [R19+0x26800], R152 ;  /* 0x0268009813007844 */ /* 0x0007e20000000200 */
[-C--:B------:R-:W-:Y:S01]  /*69c0*/  FMUL.FTZ R76, R76, R9.reuse ;  /* 0x000000094c4c7220 */ /* 0x080fe20000410000 */
[-C--:B------:R-:W-:Y:S01]  /*69d0*/  FMUL.FTZ R77, R77, R9.reuse ;  /* 0x000000094d4d7220 */ /* 0x080fe20000410000 */
[-C--:B------:R-:W-:Y:S01]  /*69e0*/  FMUL.FTZ R80, R80, R9.reuse ;  /* 0x0000000950507220 */ /* 0x080fe20000410000 */
[-C--:B------:R-:W-:Y:S01]  /*69f0*/  FMUL.FTZ R81, R81, R9.reuse ;  /* 0x0000000951517220 */ /* 0x080fe20000410000 */
[----:B------:R-:W4:Y:S01]  /*6a00*/  MUFU.EX2 R161, R161 ;  /* 0x000000a100a17308 */ /* 0x000f220000000800 */
        /* <DEDUP_REMOVED lines=8> */
[C---:B--2---:R-:W-:Y:S01]  /*6a90*/  FADD.FTZ R168, R192.reuse, R171 ;  /* 0x000000abc0a87221 */ /* 0x044fe20000010000 */
[----:B------:R-:W-:Y:S01]  /*6aa0*/  F2FP.F16.F32.PACK_AB R159, R192, R159 ;  /* 0x0000009fc09f723e */ /* 0x000fe200000000ff */
[-C--:B------:R-:W-:Y:S01]  /*6ab0*/  FMUL.FTZ R93, R93, R9.reuse ;  /* 0x000000095d5d7220 */ /* 0x080fe20000410000 */
[-C--:B------:R-:W-:Y:S01]  /*6ac0*/  FMUL.FTZ R96, R96, R9.reuse ;  /* 0x0000000960607220 */ /* 0x080fe20000410000 */
[-C--:B------:R-:W-:Y:S01]  /*6ad0*/  FMUL.FTZ R97, R97, R9.reuse ;  /* 0x0000000961617220 */ /* 0x080fe20000410000 */
[-C--:B------:R-:W-:Y:S01]  /*6ae0*/  FMUL.FTZ R100, R100, R9.reuse ;  /* 0x0000000964647220 */ /* 0x080fe20000410000 */
[----:B------:R3:W-:Y:S01]  /*6af0*/  STSM.16.M88.4 [R22], R156 ;  /* 0x0000009c16007844 */ /* 0x0007e20000000200 */
[----:B------:R-:W1:Y:S01]  /*6b00*/  MUFU.EX2 R20, R20 ;  /* 0x0000001400147308 */ /* 0x000e620000000800 */
[----:B----4-:R-:W-:Y:S01]  /*6b10*/  FADD.FTZ R13, R161, R168 ;  /* 0x000000a8a10d7221 */ /* 0x010fe20000010000 */
        /* <DEDUP_REMOVED lines=13> */
[----:B------:R-:W-:Y:S01]  /*6bf0*/  FMUL.FTZ R124, R124, R9 ;  /* 0x000000097c7c7220 */ /* 0x000fe20000410000 */
[----:B------:R-:W0:Y:S01]  /*6c00*/  MUFU.EX2 R163, R163 ;  /* 0x000000a300a37308 */ /* 0x000e220000000800 */
[C---:B-1----:R-:W-:Y:S01]  /*6c10*/  FADD.FTZ R4, R20.reuse, R13 ;  /* 0x0000000d14047221 */ /* 0x042fe20000010000 */
[----:B------:R-:W-:Y:S01]  /*6c20*/  F2FP.F16.F32.PACK_AB R161, R20, R161 ;  /* 0x000000a114a1723e */ /* 0x000fe200000000ff */
        /* <DEDUP_REMOVED lines=17> */
[----:B------:R-:W-:Y:S01]  /*6d40*/  FMUL.FTZ R149, R149, R9 ;  /* 0x0000000995957220 */ /* 0x000fe20000410000 */
        /* <DEDUP_REMOVED lines=26> */
[----:B------:R3:W-:Y:S01]  /*6ef0*/  STSM.16.M88.4 [R184], R160 ;  /* 0x000000a0b8007844 */ /* 0x0007e20000000200 */
        /* <DEDUP_REMOVED lines=48> */
[----:B------:R-:W-:Y:S01]  /*7200*/  FMUL.FTZ R142, R142, R8 ;  /* 0x000000088e8e7220 */ /* 0x000fe20000410000 */
[C---:B-1----:R-:W-:Y:S01]  /*7210*/  F2FP.F16.F32.PACK_AB R166, R177.reuse, R166 ;  /* 0x000000a6b1a6723e */ /* 0x042fe200000000ff */
[----:B------:R-:W-:Y:S01]  /*7220*/  FADD.FTZ R3, R177, R12 ;  /* 0x0000000cb1037221 */ /* 0x000fe20000010000 */
[-C--:B------:R-:W-:Y:S01]  /*7230*/  FMUL.FTZ R143, R143, R8.reuse ;  /* 0x000000088f8f7220 */ /* 0x080fe20000410000 */
[-C--:B------:R-:W-:Y:S01]  /*7240*/  FMUL.FTZ R146, R146, R8.reuse ;  /* 0x0000000892927220 */ /* 0x080fe20000410000 */
[-C--:B------:R-:W-:Y:S01]  /*7250*/  FMUL.FTZ R147, R147, R8.reuse ;  /* 0x0000000893937220 */ /* 0x080fe20000410000 */
[-C--:B------:R-:W-:Y:S01]  /*7260*/  FMUL.FTZ R150, R150, R8.reuse ;  /* 0x0000000896967220 */ /* 0x080fe20000410000 */
[----:B------:R-:W-:Y:S01]  /*7270*/  FMUL.FTZ R151, R151, R8 ;  /* 0x0000000897977220 */ /* 0x000fe20000410000 */
[C---:B--2---:R-:W-:Y:S01]  /*7280*/  F2FP.F16.F32.PACK_AB R167, R10.reuse, R167 ;  /* 0x000000a70aa7723e */ /* 0x044fe200000000ff */
[----:B------:R-:W-:-:S04]  /*7290*/  FADD.FTZ R4, R10, R11 ;  /* 0x0000000b0a047221 */ /* 0x000fc80000010000 */
[----:B------:R3:W-:Y:S01]  /*72a0*/  STSM.16.M88.4 [R23], R164 ;  /* 0x000000a417007844 */ /* 0x0007e20000000200 */
[----:B------:R-:W-:Y:S05]  /*72b0*/  @!P0 BRA `(.L_x_4052) ;  /* 0x0000000000048947 */ /* 0x000fea0003800000 */
[----:B------:R-:W-:Y:S01]  /*72c0*/  BPT.TRAP 0x1 ;  /* 0x000000040000795c */ /* 0x000fe20000300000 */
.L_x_4052:
[----:B------:R0:W1:Y:S01]  /*72d0*/  SYNCS.PHASECHK.TRANS64.TRYWAIT P1, [UR23+0x28c50], R7 ;  /* 0x028c5007ff0075a7 */ /* 0x0000620008020157 */
[----:B------:R-:W-:Y:S05]  /*72e0*/  @!P0 BRA `(.L_x_4053) ;  /* 0x0000000000048947 */ /* 0x000fea0003800000 */
[----:B------:R-:W-:Y:S01]  /*72f0*/  BPT.TRAP 0x1 ;  /* 0x000000040000795c */ /* 0x000fe20000300000 */
.L_x_4053:
[----:B-1----:R-:W-:Y:S05]  /*7300*/  @P1 BRA `(.L_x_4054) ;  /* 0x0000000000081947 */ /* 0x002fea0003800000 */
[----:B------:R-:W1:Y:S02]  /*7310*/  SYNCS.PHASECHK.TRANS64.TRYWAIT P1, [UR23+0x28c50], R7 ;  /* 0x028c5007ff0075a7 */ /* 0x000e640008020157 */
[----:B-1----:R-:W-:Y:S05]  /*7320*/  @!P1 BRA `(.L_x_4055) ;  /* 0x0000009400cc9947 */ /* 0x002fea0003800000 */
.L_x_4054:
        /* <DEDUP_REMOVED lines=34> */
.L_x_4056:
[----:B------:R-:W-:Y:S01]  /*7550*/  UISETP.GT.AND UP0, UPT, UR21, UR20, UPT ;  /* 0x000000141500728c */ /* 0x000fe2000bf04270 */
[----:B-1----:R-:W-:Y:S01]  /*7560*/  IMAD.MOV.U32 R8, RZ, RZ, R5 ;  /* 0x000000ffff087224 */ /* 0x002fe200078e0005 */
[----:B------:R-:W-:Y:S01]  /*7570*/  UIADD3 UR23, UR23, 0x28c60, URZ ;  /* 0x00028c6017177890 */ /* 0x000fe2000fffe03f */
[----:B------:R-:W-:Y:S01]  /*7580*/  IMAD.MOV.U32 R9, RZ, RZ, R6 ;  /* 0x000000ffff097224 */ /* 0x000fe200078e0006 */
[----:B------:R-:W-:Y:S02]  /*7590*/  UIADD3 UR21, UR21, -0x1, URZ ;  /* 0xffffffff15157890 */ /* 0x000fe4000fffe03f */
[----:B------:R-:W-:Y:S01]  /*75a0*/  PLOP3.LUT P1, PT, PT, PT, UP0, 0x80, 0x0 ;  /* 0x000000000000781c */ /* 0x000fe20003f2f008 */
[----:B------:R-:W-:Y:S01]  /*75b0*/  UPRMT UR23, UR40, 0x654, UR23 ;  /* 0x0000065428177896 */ /* 0x000fe20008000017 */
[----:B------:R-:W-:-:S08]  /*75c0*/  UMOV UR24, UR38 ;  /* 0x0000002600187c82 */ /* 0x000fd00008000000 */
[----:B------:R-:W-:Y:S03]  /*75d0*/  SYNCS.ARRIVE.TRANS64.RED.A1T0 RZ, [UR23], RZ ;  /* 0x000000ffffff79a7 */ /* 0x000fe60008100417 */
[----:B------:R-:W-:Y:S05]  /*75e0*/  @P1 BRA `(.L_x_4057) ;  /* 0xffffffdc00741947 */ /* 0x000fea000383ffff */
.L_x_4046:
[----:B------:R-:W-:-:S13]  /*75f0*/  ISETP.LE.AND P1, PT, RZ, UR21, PT ;  /* 0x00000015ff007c0c */ /* 0x000fda000bf23270 */
[----:B------:R-:W-:Y:S05]  /*7600*/  @!P1 BRA `(.L_x_4058) ;  /* 0x0000001c003c9947 */ /* 0x000fea0003800000 */
[----:B01----:R-:W-:Y:S01]  /*7610*/  MOV R8, R5 ;  /* 0x0000000500087202 */ /* 0x003fe20000000f00 */
[----:B------:R-:W-:Y:S01]  /*7620*/  IMAD.MOV.U32 R191, RZ, RZ, R6 ;  /* 0x000000ffffbf7224 */ /* 0x000fe200078e0006 */
[----:B------:R-:W-:Y:S01]  /*7630*/  UMOV UR23, UR38 ;  /* 0x0000002600177c82 */ /* 0x000fe20008000000 */
[----:B------:R-:W-:Y:S01]  /*7640*/  ULDC UR24, c[0x0][0x9d8] ;  /* 0x0002760000187ab9 */ /* 0x000fe20000000800 */
[----:B------:R-:W-:-:S05]  /*7650*/  ULDC UR20, c[0x0][0x988] ;  /* 0x0002620000147ab9 */ /* 0x000fca0000000800 */
.L_x_4069:
[----:B------:R-:W-:-:S04]  /*7660*/  UIADD3 UR38, UR23, 0x1, URZ ;  /* 0x0000000117267890 */ /* 0x000fc8000fffe03f */
[----:B------:R-:W-:-:S04]  /*7670*/  UISETP.NE.AND UP0, UPT, UR38, 0x2, UPT ;  /* 0x000000022600788c */ /* 0x000fc8000bf05270 */
[----:B------:R-:W-:Y:S02]  /*7680*/  USEL UR6, URZ, 0x1, UP0 ;  /* 0x000000013f067887 */ /* 0x000fe40008000000 */
[----:B------:R-:W-:Y:S02]  /*7690*/  USEL UR38, UR38, URZ, UP0 ;  /* 0x0000003f26267287 */ /* 0x000fe40008000000 */
[----:B------:R-:W-:Y:S01]  /*76a0*/  ULOP3.LUT UR37, UR37, UR6, URZ, 0x3c, !UPT ;  /* 0x0000000625257292 */ /* 0x000fe2000f8e3c3f */
[----:B01----:R-:W-:Y:S11]  /*76b0*/  @!P0 BRA `(.L_x_4059) ;  /* 0x0000000000048947 */ /* 0x003ff60003800000 */
[----:B------:R-:W-:Y:S01]  /*76c0*/  BPT.TRAP 0x1 ;  /* 0x000000040000795c */ /* 0x000fe20000300000 */
.L_x_4059:
[----:B------:R-:W-:Y:S01]  /*76d0*/  ULEA UR22, UR38, UR42, 0x3 ;  /* 0x0000002a26167291 */ /* 0x000fe2000f8e183f */
[----:B------:R-:W-:-:S05]  /*76e0*/  IMAD.U32 R7, RZ, RZ, UR37 ;  /* 0x00000025ff077e24 */ /* 0x000fca000f8e00ff */
[----:B------:R-:W-:-:S04]  /*76f0*/  SHF.L.U32 R7, R7, 0x1f, RZ ;  /* 0x0000001f07077819 */ /* 0x000fc800000006ff */
[----:B------:R0:W1:Y:S01]  /*7700*/  SYNCS.PHASECHK.TRANS64.TRYWAIT P1, [UR22+0x28c30], R7 ;  /* 0x028c3007ff0075a7 */ /* 0x0000620008020156 */
[----:B------:R-:W-:Y:S05]  /*7710*/  @!P0 BRA `(.L_x_4060) ;  /* 0x0000000000048947 */ /* 0x000fea0003800000 */
[----:B------:R-:W-:Y:S01]  /*7720*/  BPT.TRAP 0x1 ;  /* 0x000000040000795c */ /* 0x000fe20000300000 */
.L_x_4060:
[----:B-1----:R-:W-:Y:S05]  /*7730*/  @P1 BRA `(.L_x_4061) ;  /* 0x0000000000081947 */ /* 0x002fea0003800000 */
[----:B------:R-:W1:Y:S02]  /*7740*/  SYNCS.PHASECHK.TRANS64.TRYWAIT P1, [UR22+0x28c30], R7 ;  /* 0x028c3007ff0075a7 */ /* 0x000e640008020156 */
[----:B-1----:R-:W-:Y:S05]  /*7750*/  @!P1 BRA `(.L_x_4062) ;  /* 0x0000009000d89947 */ /* 0x002fea0003800000 */
.L_x_4061:
[----:B------:R-:W-:Y:S01]  /*7760*/  R2UR UR18, R0 ;  /* 0x00000000001272ca */ /* 0x000fe200000e0000 */
[----:B--23--:R-:W-:Y:S01]  /*7770*/  WARPGROUP.ARRIVE ;  /* 0x00000000000079c5 */ /* 0x00cfe20000000000 */
        /* <DEDUP_REMOVED lines=21> */
.L_x_4063:
        /* <DEDUP_REMOVED lines=29> */
[----:B------:R-:W-:Y:S01]  /*7aa0*/  UMOV UR10, UR20 ;  /* 0x00000014000a7c82 */ /* 0x000fe20008000000 */
[----:B------:R-:W1:Y:S01]  /*7ab0*/  MUFU.TANH R157, R157 ;  /* 0x0000009d009d7308 */ /* 0x000e620000002400 */
[----:B--2---:R-:W-:Y:S01]  /*7ac0*/  FMNMX.FTZ R6, R5, R6, !PT ;  /* 0x0000000605067209 */ /* 0x004fe20007810000 */
[----:B------:R-:W-:Y:S01]  /*7ad0*/  FMUL.FTZ R166, R183, UR24 ;  /* 0x00000018b7a67c20 */ /* 0x000fe20008410000 */
[----:B------:R-:W-:-:S04]  /*7ae0*/  UIADD3 UR6, UR22, 0x28c40, URZ ;  /* 0x00028c4016067890 */ /* 0x000fc8000fffe03f */
[----:B------:R-:W-:Y:S01]  /*7af0*/  UPRMT UR6, UR40, 0x654, UR6 ;  /* 0x0000065428067896 */ /* 0x000fe20008000006 */
[----:B------:R-:W2:Y:S01]  /*7b00*/  MUFU.TANH R158, R158 ;  /* 0x0000009e009e7308 */ /* 0x000ea20000002400 */
[----:B---3--:R-:W-:-:S07]  /*7b10*/  FMNMX.FTZ R6, R193, R6, !PT ;  /* 0x00000006c1067209 */ /* 0x008fce0007810000 */
[----:B------:R-:W3:Y:S01]  /*7b20*/  MUFU.TANH R159, R159 ;  /* 0x0000009f009f7308 */ /* 0x000ee20000002400 */
[----:B-1----:R-:W-:Y:S01]  /*7b30*/  FMNMX.FTZ R13, R157, R6, !PT ;  /* 0x000000069d0d7209 */ /* 0x002fe20007810000 */
[----:B------:R-:W-:Y:S06]  /*7b40*/  SYNCS.ARRIVE.TRANS64.RED.A1T0 RZ, [UR6], RZ ;  /* 0x000000ffffff79a7 */ /* 0x000fec0008100406 */
        /* <DEDUP_REMOVED lines=11> */
[----:B-1----:R-:W-:-:S07]  /*7c00*/  FMNMX.FTZ R13, R169, R6, !PT ;  /* 0x00000006a90d7209 */ /* 0x002fce0007810000 */
[----:B------:R-:W1:Y:S01]  /*7c10*/  MUFU.TANH R172, R172 ;  /* 0x000000ac00ac7308 */ /* 0x000e620000002400 */
[----:B--2---:R-:W-:Y:S01]  /*7c20*/  FMNMX.FTZ R15, R168, R13, !PT ;  /* 0x0000000da80f7209 */ /* 0x004fe20007810000 */
[----:B------:R-:W-:Y:S01]  /*7c30*/  FMUL.FTZ R13, R162, UR24 ;  /* 0x00000018a20d7c20 */ /* 0x000fe20008410000 */
[----:B------:R-:W-:-:S05]  /*7c40*/  FMUL.FTZ R162, R179, UR24 ;  /* 0x00000018b3a27c20 */ /* 0x000fca0008410000 */
[----:B------:R-:W2:Y:S01]  /*7c50*/  MUFU.TANH R176, R176 ;  /* 0x000000b000b07308 */ /* 0x000ea20000002400 */
[----:B---3--:R-:W-:-:S07]  /*7c60*/  FMNMX.FTZ R15, R194, R15, !PT ;  /* 0x0000000fc20f7209 */ /* 0x008fce0007810000 */
[----:B------:R-:W3:Y:S01]  /*7c70*/  MUFU.TANH R173, R173 ;  /* 0x000000ad00ad7308 */ /* 0x000ee20000002400 */
[----:B-1----:R-:W-:Y:S01]  /*7c80*/  FMNMX.FTZ R21, R172, R15, !PT ;  /* 0x0000000fac157209 */ /* 0x002fe20007810000 */
[----:B------:R-:W-:-:S06]  /*7c90*/  FMUL.FTZ R15, R163, UR24 ;  /* 0x00000018a30f7c20 */ /* 0x000fcc0008410000 */
[----:B------:R-:W1:Y:S01]  /*7ca0*/  MUFU.TANH R165, R165 ;  /* 0x000000a500a57308 */ /* 0x000e620000002400 */
[----:B--2---:R-:W-:Y:S01]  /*7cb0*/  FMNMX.FTZ R6, R176, R21, !PT ;  /* 0x00000015b0067209 */ /* 0x004fe20007810000 */
[----:B------:R-:W-:-:S06]  /*7cc0*/  FMUL.FTZ R21, R167, UR24 ;  /* 0x00000018a7157c20 */ /* 0x000fcc0008410000 */
[----:B------:R-:W2:Y:S01]  /*7cd0*/  MUFU.TANH R9, R9 ;  /* 0x0000000900097308 */ /* 0x000ea20000002400 */
[----:B---3--:R-:W-:-:S07]  /*7ce0*/  FMNMX.FTZ R6, R173, R6, !PT ;  /* 0x00000006ad067209 */ /* 0x008fce0007810000 */
[----:B------:R-:W3:Y:S01]  /*7cf0*/  MUFU.TANH R10, R10 ;  /* 0x0000000a000a7308 */ /* 0x000ee20000002400 */
[----:B-1----:R-:W-:-:S05]  /*7d00*/  FMNMX.FTZ R6, R165, R6, !PT ;  /* 0x00000006a5067209 */ /* 0x002fca0007810000 */
[----:B------:R-:W1:Y:S02]  /*7d10*/  SHFL.BFLY PT, R155, R6, 0x2, 0x1f ;  /* 0x0c401f00069b7f89 */ /* 0x000e6400000e0000 */
[----:B------:R-:W4:Y:S01]  /*7d20*/  MUFU.TANH R11, R11 ;  /* 0x0000000b000b7308 */ /* 0x000f220000002400 */
[----:B--2---:R-:W-:-:S07]  /*7d30*/  FMNMX.FTZ R163, R9, R8, !PT ;  /* 0x0000000809a37209 */ /* 0x004fce0007810000 */
[----:B------:R-:W2:Y:S08]  /*7d40*/  MUFU.TANH R12, R12 ;  /* 0x0000000c000c7308 */ /* 0x000eb00000002400 */
[----:B------:R-:W5:Y:S01]  /*7d50*/  MUFU.TANH R13, R13 ;  /* 0x0000000d000d7308 */ /* 0x000f620000002400 */
[----:B-1----:R-:W-:Y:S01]  /*7d60*/  FMNMX.FTZ R170, R6, R155, !PT ;  /* 0x0000009b06aa7209 */ /* 0x002fe20007810000 */
[----:B------:R-:W-:-:S06]  /*7d70*/  FMUL.FTZ R155, R175, UR24 ;  /* 0x00000018af9b7c20 */ /* 0x000fcc0008410000 */
[----:B------:R-:W1:Y:S01]  /*7d80*/  MUFU.TANH R15, R15 ;  /* 0x0000000f000f7308 */ /* 0x000e620000002400 */
[----:B---3--:R-:W-:Y:S01]  /*7d90*/  FMNMX.FTZ R6, R10, R163, !PT ;  /* 0x000000a30a067209 */ /* 0x008fe20007810000 */
[----:B------:R-:W-:Y:S01]  /*7da0*/  FMUL.FTZ R163, R182, UR24 ;  /* 0x00000018b6a37c20 */ /* 0x000fe20008410000 */
[----:B------:R-:W3:Y:S02]  /*7db0*/  SHFL.BFLY PT, R171, R170, 0x1, 0x1f ;  /* 0x0c201f00aaab7f89 */ /* 0x000ee400000e0000 */
[----:B----4-:R-:W-:-:S03]  /*7dc0*/  FMNMX.FTZ R167, R11, R6, !PT ;  /* 0x000000060ba77209 */ /* 0x010fc60007810000 */
[----:B------:R-:W4:Y:S01]  /*7dd0*/  MUFU.TANH R20, R20 ;  /* 0x0000001400147308 */ /* 0x000f220000002400 */
[----:B--2---:R-:W-:-:S04]  /*7de0*/  FMNMX.FTZ R6, R12, R167, !PT ;  /* 0x000000a70c067209 */ /* 0x004fc80007810000 */
[----:B-----5:R-:W-:-:S03]  /*7df0*/  FMNMX.FTZ R14, R13, R6, !PT ;  /* 0x000000060d0e7209 */ /* 0x020fc60007810000 */
[----:B------:R-:W2:Y:S01]  /*7e00*/  MUFU.TANH R21, R21 ;  /* 0x0000001500157308 */ /* 0x000ea20000002400 */
[----:B-1----:R-:W-:-:S07]  /*7e10*/  FMNMX.FTZ R167, R15, R14, !PT ;  /* 0x0000000e0fa77209 */ /* 0x002fce0007810000 */
[----:B------:R-:W1:Y:S01]  /*7e20*/  MUFU.TANH R152, R152 ;  /* 0x0000009800987308 */ /* 0x000e620000002400 */
[----:B----4-:R-:W-:Y:S02]  /*7e30*/  FMNMX.FTZ R14, R20, R167, !PT ;  /* 0x000000a7140e7209 */ /* 0x010fe40007810000 */
[----:B---3--:R-:W-:-:S05]  /*7e40*/  FMNMX.FTZ R6, R170, R171, !PT ;  /* 0x000000abaa067209 */ /* 0x008fca0007810000 */
[----:B------:R-:W3:Y:S01]  /*7e50*/  MUFU.TANH R153, R153 ;  /* 0x0000009900997308 */ /* 0x000ee20000002400 */
[C---:B------:R-:W-:Y:S01]  /*7e60*/  FADD.FTZ R170, -R6.reuse, R191 ;  /* 0x000000bf06aa7221 */ /* 0x040fe20000010100 */
[----:B--2---:R-:W-:Y:S01]  /*7e70*/  FMNMX.FTZ R167, R21, R14, !PT ;  /* 0x0000000e15a77209 */ /* 0x004fe20007810000 */
[----:B------:R-:W-:Y:S02]  /*7e80*/  FMUL.FTZ R177, R6, UR10 ;  /* 0x0000000a06b17c20 */ /* 0x000fe40008410000 */
[----:B------:R-:W-:Y:S02]  /*7e90*/  FMUL.FTZ R174, R170, UR10 ;  /* 0x0000000aaaae7c20 */ /* 0x000fe40008410000 */
[--C-:B------:R-:W-:Y:S01]  /*7ea0*/  FFMA.FTZ R175, R5, UR10, -R177.reuse ;  /* 0x0000000a05af7c23 */ /* 0x100fe200080108b1 */
[----:B------:R-:W2:Y:S01]  /*7eb0*/  MUFU.TANH R154, R154 ;  /* 0x0000009a009a7308 */ /* 0x000ea20000002400 */
[----:B-1----:R-:W-:Y:S01]  /*7ec0*/  FMNMX.FTZ R170, R152, R167, !PT ;  /* 0x000000a798aa7209 */ /* 0x002fe20007810000 */
[--C-:B------:R-:W-:Y:S01]  /*7ed0*/  FFMA.FTZ R178, R157, UR10, -R177.reuse ;  /* 0x0000000a9db27c23 */ /* 0x100fe200080108b1 */
[--C-:B------:R-:W-:Y:S01]  /*7ee0*/  FFMA.FTZ R157, R158, UR10, -R177.reuse ;  /* 0x0000000a9e9d7c23 */ /* 0x100fe200080108b1 */
[--C-:B------:R-:W-:Y:S01]  /*7ef0*/  FFMA.FTZ R158, R160, UR10, -R177.reuse ;  /* 0x0000000aa09e7c23 */ /* 0x100fe200080108b1 */
[--C-:B------:R-:W-:Y:S01]  /*7f00*/  FFMA.FTZ R160, R164, UR10, -R177.reuse ;  /* 0x0000000aa4a07c23 */ /* 0x100fe200080108b1 */
[--C-:B------:R-:W-:Y:S01]  /*7f10*/  FFMA.FTZ R164, R172, UR10, -R177.reuse ;  /* 0x0000000aaca47c23 */ /* 0x100fe200080108b1 */
[--C-:B------:R-:W-:Y:S01]  /*7f20*/  FFMA.FTZ R172, R173, UR10, -R177.reuse ;  /* 0x0000000aadac7c23 */ /* 0x100fe200080108b1 */
[----:B------:R-:W1:Y:S01]  /*7f30*/  MUFU.TANH R155, R155 ;  /* 0x0000009b009b7308 */ /* 0x000e620000002400 */
[----:B---3--:R-:W-:Y:S01]  /*7f40*/  FMNMX.FTZ R171, R153, R170, !PT ;  /* 0x000000aa99ab7209 */ /* 0x008fe20007810000 */
[--C-:B------:R-:W-:Y:S01]  /*7f50*/  FFMA.FTZ R173, R165, UR10, -R177.reuse ;  /* 0x0000000aa5ad7c23 */ /* 0x100fe200080108b1 */
[--C-:B------:R-:W-:Y:S01]  /*7f60*/  FFMA.FTZ R167, R192, UR10, -R177.reuse ;  /* 0x0000000ac0a77c23 */ /* 0x100fe200080108b1 */
[----:B------:R-:W-:-:S04]  /*7f70*/  FFMA.FTZ R168, R168, UR10, -R177 ;  /* 0x0000000aa8a87c23 */ /* 0x000fc800080108b1 */
[----:B------:R-:W3:Y:S01]  /*7f80*/  MUFU.TANH R156, R156 ;  /* 0x0000009c009c7308 */ /* 0x000ee20000002400 */
[----:B--2---:R-:W-:Y:S01]  /*7f90*/  FMNMX.FTZ R170, R154, R171, !PT ;  /* 0x000000ab9aaa7209 */ /* 0x004fe20007810000 */
[----:B------:R-:W-:-:S06]  /*7fa0*/  FFMA.FTZ R171, R193, UR10, -R177 ;  /* 0x0000000ac1ab7c23 */ /* 0x000fcc00080108b1 */
[----:B------:R-:W2:Y:S01]  /*7fb0*/  MUFU.TANH R162, R162 ;  /* 0x000000a200a27308 */ /* 0x000ea20000002400 */
[----:B-1----:R-:W-:-:S07]  /*7fc0*/  FMNMX.FTZ R5, R155, R170, !PT ;  /* 0x000000aa9b057209 */ /* 0x002fce0007810000 */
[----:B------:R-:W1:Y:S01]  /*7fd0*/  MUFU.TANH R163, R163 ;  /* 0x000000a300a37308 */ /* 0x000e620000002400 */
[----:B---3--:R-:W-:-:S07]  /*7fe0*/  FMNMX.FTZ R5, R156, R5, !PT ;  /* 0x000000059c057209 */ /* 0x008fce0007810000 */
[----:B------:R-:W3:Y:S08]  /*7ff0*/  MUFU.TANH R166, R166 ;  /* 0x000000a600a67308 */ /* 0x000ef00000002400 */
[----:B------:R2:W4:Y:S08]  /*8000*/  MUFU.EX2 R14, R174 ;  /* 0x000000ae000e7308 */ /* 0x0005300000000800 */
[----:B------:R5:W-:Y:S01]  /*8010*/  MUFU.EX2 R170, R175 ;  /* 0x000000af00aa7308 */ /* 0x000be20000000800 */
[----:B--2---:R-:W-:-:S04]  /*8020*/  FMNMX.FTZ R174, R162, R5, !PT ;  /* 0x00000005a2ae7209 */ /* 0x004fc80007810000 */
[----:B-1----:R-:W-:Y:S01]  /*8030*/  FMNMX.FTZ R5, R163, R174, !PT ;  /* 0x000000aea3057209 */ /* 0x002fe20007810000 */
[--C-:B------:R-:W-:Y:S01]  /*8040*/  FFMA.FTZ R174, R159, UR10, -R177.reuse ;  /* 0x0000000a9fae7c23 */ /* 0x100fe200080108b1 */
[--C-:B------:R-:W-:Y:S01]  /*8050*/  FFMA.FTZ R159, R161, UR10, -R177.reuse ;  /* 0x0000000aa19f7c23 */ /* 0x100fe200080108b1 */
[--C-:B------:R-:W-:Y:S01]  /*8060*/  FFMA.FTZ R161, R169, UR10, -R177.reuse ;  /* 0x0000000aa9a17c23 */ /* 0x100fe200080108b1 */
[----:B---3--:R-:W-:Y:S01]  /*8070*/  FMNMX.FTZ R5, R166, R5, !PT ;  /* 0x00000005a6057209 */ /* 0x008fe20007810000 */
[--C-:B------:R-:W-:Y:S01]  /*8080*/  FFMA.FTZ R169, R194, UR10, -R177.reuse ;  /* 0x0000000ac2a97c23 */ /* 0x100fe200080108b1 */
[----:B-----5:R-:W-:Y:S01]  /*8090*/  FFMA.FTZ R175, R176, UR10, -R177 ;  /* 0x0000000ab0af7c23 */ /* 0x020fe200080108b1 */
[----:B------:R-:W1:Y:S01]  /*80a0*/  MUFU.EX2 R167, R167 ;  /* 0x000000a700a77308 */ /* 0x000e620000000800 */
[-C--:B----4-:R-:W-:Y:S01]  /*80b0*/  FMUL.FTZ R24, R24, R14.reuse ;  /* 0x0000000e18187220 */ /* 0x090fe20000410000 */
[----:B------:R-:W2:Y:S01]  /*80c0*/  SHFL.BFLY PT, R180, R5, 0x2, 0x1f ;  /* 0x0c401f0005b47f89 */ /* 0x000ea200000e0000 */
        /* <DEDUP_REMOVED lines=22> */
[----:B------:R-:W-:Y:S01]  /*8230*/  FMUL.FTZ R64, R64, R14 ;  /* 0x0000000e40407220 */ /* 0x000fe20000410000 */
[----:B--2---:R-:W-:Y:S01]  /*8240*/  FMNMX.FTZ R180, R5, R180, !PT ;  /* 0x000000b405b47209 */ /* 0x004fe20007810000 */
[-C--:B------:R-:W-:Y:S01]  /*8250*/  FMUL.FTZ R65, R65, R14.reuse ;  /* 0x0000000e41417220 */ /* 0x080fe20000410000 */
[-C--:B------:R-:W-:Y:S01]  /*8260*/  FMUL.FTZ R68, R68, R14.reuse ;  /* 0x0000000e44447220 */ /* 0x080fe20000410000 */
[-C--:B------:R-:W-:Y:S01]  /*8270*/  FMUL.FTZ R69, R69, R14.reuse ;  /* 0x0000000e45457220 */ /* 0x080fe20000410000 */
[-C--:B------:R-:W-:Y:S01]  /*8280*/  FMUL.FTZ R72, R72, R14.reuse ;  /* 0x0000000e48487220 */ /* 0x080fe20000410000 */
        /* <DEDUP_REMOVED lines=37> */
[--C-:B------:R-:W-:Y:S01]  /*84e0*/  FFMA.FTZ R179, R12, UR10, -R165.reuse ;  /* 0x0000000a0cb37c23 */ /* 0x100fe200080108a5 */
[--C-:B------:R-:W-:Y:S01]  /*84f0*/  FFMA.FTZ R176, R15, UR10, -R165.reuse ;  /* 0x0000000a0fb07c23 */ /* 0x100fe200080108a5 */
[----:B------:R-:W-:Y:S01]  /*8500*/  MUFU.EX2 R177, R177 ;  /* 0x000000b100b17308 */ /* 0x000fe20000000800 */
[----:B------:R-:W-:Y:S01]  /*8510*/  FFMA.FTZ R11, R13, UR10, -R165 ;  /* 0x0000000a0d0b7c23 */ /* 0x000fe200080108a5 */
[----:B------:R-:W-:-:S02]  /*8520*/  IMAD.MOV R15, RZ, RZ, -R18 ;  /* 0x000000ffff0f7224 */ /* 0x000fc400078e0a12 */
[--C-:B------:R-:W-:Y:S01]  /*8530*/  FFMA.FTZ R12, R20, UR10, -R165.reuse ;  /* 0x0000000a140c7c23 */ /* 0x100fe200080108a5 */
[----:B------:R-:W-:Y:S01]  /*8540*/  FFMA.FTZ R20, R153, UR10, -R165 ;  /* 0x0000000a99147c23 */ /* 0x000fe200080108a5 */
[----:B-1----:R-:W-:Y:S01]  /*8550*/  FFMA.FTZ R153, R14, R3, R167 ;  /* 0x000000030e997223 */ /* 0x002fe200000100a7 */
[--C-:B------:R-:W-:Y:S01]  /*8560*/  FFMA.FTZ R3, R154, UR10, -R165.reuse ;  /* 0x0000000a9a037c23 */ /* 0x100fe200080108a5 */
[----:B------:R-:W-:Y:S01]  /*8570*/  ISETP.NE.AND P1, PT, R2, R15, PT ;  /* 0x0000000f0200720c */ /* 0x000fe20003f25270 */
[----:B------:R-:W1:Y:S01]  /*8580*/  MUFU.EX2 R8, R8 ;  /* 0x0000000800087308 */ /* 0x000e620000000800 */
[----:B------:R-:W-:Y:S01]  /*8590*/  FFMA.FTZ R15, R152, UR10, -R165 ;  /* 0x0000000a980f7c23 */ /* 0x000fe200080108a5 */
[----:B------:R-:W-:Y:S01]  /*85a0*/  FADD.FTZ R154, R170, R153 ;  /* 0x00000099aa9a7221 */ /* 0x000fe20000010000 */
[--C-:B------:R-:W-:Y:S01]  /*85b0*/  FFMA.FTZ R13, R21, UR10, -R165.reuse ;  /* 0x0000000a150d7c23 */ /* 0x100fe200080108a5 */
[----:B------:R-:W-:Y:S02]  /*85c0*/  IMAD.U32 R21, RZ, RZ, UR23 ;  /* 0x00000017ff157e24 */ /* 0x000fe4000f8e00ff */
[--C-:B------:R-:W-:Y:S01]  /*85d0*/  FFMA.FTZ R156, R156, UR10, -R165.reuse ;  /* 0x0000000a9c9c7c23 */ /* 0x100fe200080108a5 */
[--C-:B------:R-:W-:Y:S01]  /*85e0*/  FFMA.FTZ R162, R162, UR10, -R165.reuse ;  /* 0x0000000aa2a27c23 */ /* 0x100fe200080108a5 */
[--C-:B------:R-:W-:Y:S01]  /*85f0*/  FFMA.FTZ R163, R163, UR10, -R165.reuse ;  /* 0x0000000aa3a37c23 */ /* 0x100fe200080108a5 */
[----:B------:R-:W2:Y:S01]  /*8600*/  MUFU.EX2 R9, R9 ;  /* 0x0000000900097308 */ /* 0x000ea20000000800 */
[--C-:B------:R-:W-:Y:S01]  /*8610*/  FFMA.FTZ R180, R166, UR10, -R165.reuse ;  /* 0x0000000aa6b47c23 */ /* 0x100fe200080108a5 */
[-C--:B------:R-:W-:Y:S01]  /*8620*/  FMUL.FTZ R124, R124, R14.reuse ;  /* 0x0000000e7c7c7220 */ /* 0x080fe20000410000 */
[----:B------:R-:W-:Y:S01]  /*8630*/  FMUL.FTZ R125, R125, R14 ;  /* 0x0000000e7d7d7220 */ /* 0x000fe20000410000 */
[----:B------:R-:W-:Y:S01]  /*8640*/  @!P1 LEA R21, R21, R16, 0x6 ;  /* 0x0000001015159211 */ /* 0x000fe200078e30ff */
[-C--:B------:R-:W-:Y:S01]  /*8650*/  FMUL.FTZ R128, R128, R14.reuse ;  /* 0x0000000e80807220 */ /* 0x080fe20000410000 */
[-C--:B------:R-:W-:Y:S01]  /*8660*/  FMUL.FTZ R129, R129, R14.reuse ;  /* 0x0000000e81817220 */ /* 0x080fe20000410000 */
[----:B------:R-:W-:Y:S01]  /*8670*/  FMUL.FTZ R132, R132, R14 ;  /* 0x0000000e84847220 */ /* 0x000fe20000410000 */
[----:B------:R-:W3:Y:S01]  /*8680*/  MUFU.EX2 R10, R10 ;  /* 0x0000000a000a7308 */ /* 0x000ee20000000800 */
[----:B-1----:R-:W-:Y:S01]  /*8690*/  FFMA.FTZ R152, R177, R4, R8 ;  /* 0x00000004b1987223 */ /* 0x002fe20000010008 */
[----:B------:R-:W-:Y:S01]  /*86a0*/  FFMA.FTZ R4, R155, UR10, -R165 ;  /* 0x0000000a9b047c23 */ /* 0x000fe200080108a5 */
[----:B------:R-:W-:Y:S01]  /*86b0*/  FADD.FTZ R155, R171, R154 ;  /* 0x0000009aab9b7221 */ /* 0x000fe20000010000 */
[----:B------:R-:W-:Y:S01]  /*86c0*/  @!P1 LEA R21, R21, UR42, 0x2 ;  /* 0x0000002a15159c11 */ /* 0x000fe2000f8e10ff */
[-C--:B------:R-:W-:Y:S01]  /*86d0*/  FMUL.FTZ R133, R133, R14.reuse ;  /* 0x0000000e85857220 */ /* 0x080fe20000410000 */
[-C--:B------:R-:W-:Y:S01]  /*86e0*/  FMUL.FTZ R136, R136, R14.reuse ;  /* 0x0000000e88887220 */ /* 0x080fe20000410000 */
[----:B------:R-:W-:Y:S01]  /*86f0*/  FADD.FTZ R154, R178, R155 ;  /* 0x0000009bb29a7221 */ /* 0x000fe20000010000 */
[----:B------:R-:W1:Y:S01]  /*8700*/  MUFU.EX2 R179, R179 ;  /* 0x000000b300b37308 */ /* 0x000e620000000800 */
[----:B--2---:R-:W-:Y:S01]  /*8710*/  FADD.FTZ R153, R9, R152 ;  /* 0x0000009809997221 */ /* 0x004fe20000010000 */
[----:B------:R-:W-:Y:S01]  /*8720*/  @!P1 STS [R21+0x28800], R14 ;  /* 0x0288000e15009388 */ /* 0x000fe20000000800 */
[-C--:B------:R-:W-:Y:S01]  /*8730*/  FMUL.FTZ R137, R137, R14.reuse ;  /* 0x0000000e89897220 */ /* 0x080fe20000410000 */
[-C--:B------:R-:W-:Y:S01]  /*8740*/  FMUL.FTZ R140, R140, R14.reuse ;  /* 0x0000000e8c8c7220 */ /* 0x080fe20000410000 */
[-C--:B------:R-:W-:Y:S01]  /*8750*/  FMUL.FTZ R141, R141, R14.reuse ;  /* 0x0000000e8d8d7220 */ /* 0x080fe20000410000 */
[----:B------:R2:W-:Y:S01]  /*8760*/  @!P1 STS [R21+0x28820], R177 ;  /* 0x028820b115009388 */ /* 0x0005e20000000800 */
[-C--:B------:R-:W-:Y:S01]  /*8770*/  FMUL.FTZ R144, R144, R14.reuse ;  /* 0x0000000e90907220 */ /* 0x080fe20000410000 */
[----:B------:R-:W4:Y:S01]  /*8780*/  MUFU.EX2 R11, R11 ;  /* 0x0000000b000b7308 */ /* 0x000f220000000800 */
[----:B---3--:R-:W-:Y:S01]  /*8790*/  FADD.FTZ R152, R10, R153 ;  /* 0x000000990a987221 */ /* 0x008fe20000010000 */
[----:B------:R-:W-:Y:S01]  /*87a0*/  FADD.FTZ R153, R157, R154 ;  /* 0x0000009a9d997221 */ /* 0x000fe20000010000 */
[-C--:B------:R-:W-:Y:S01]  /*87b0*/  FMUL.FTZ R145, R145, R14.reuse ;  /* 0x0000000e91917220 */ /* 0x080fe20000410000 */
[-C--:B------:R-:W-:Y:S01]  /*87c0*/  FMUL.FTZ R148, R148, R14.reuse ;  /* 0x0000000e94947220 */ /* 0x080fe20000410000 */
[----:B------:R-:W-:Y:S01]  /*87d0*/  FMUL.FTZ R149, R149, R14 ;  /* 0x0000000e95957220 */ /* 0x000fe20000410000 */
[----:B------:R-:W-:Y:S01]  /*87e0*/  FADD.FTZ R153, R174, R153 ;  /* 0x00000099ae997221 */ /* 0x000fe20000010000 */
[-C--:B------:R-:W-:Y:S01]  /*87f0*/  FMUL.FTZ R26, R26, R177.reuse ;  /* 0x000000b11a1a7220 */ /* 0x080fe20000410000 */
[----:B------:R-:W3:Y:S01]  /*8800*/  MUFU.EX2 R176, R176 ;  /* 0x000000b000b07308 */ /* 0x000ee20000000800 */
[----:B-1----:R-:W-:Y:S01]  /*8810*/  FADD.FTZ R152, R179, R152 ;  /* 0x00000098b3987221 */ /* 0x002fe20000010000 */
[----:B------:R-:W-:Y:S01]  /*8820*/  FADD.FTZ R154, R158, R153 ;  /* 0x000000999e9a7221 */ /* 0x000fe20000010000 */
[----:B------:R-:W-:Y:S01]  /*8830*/  F2FP.F16.F32.PACK_AB R158, R159, R158 ;  /* 0x0000009e9f9e723e */ /* 0x000fe200000000ff */
[-C--:B------:R-:W-:Y:S01]  /*8840*/  FMUL.FTZ R27, R27, R177.reuse ;  /* 0x000000b11b1b7220 */ /* 0x080fe20000410000 */
[----:B------:R-:W-:Y:S01]  /*8850*/  FMUL.FTZ R30, R30, R177 ;  /* 0x000000b11e1e7220 */ /* 0x000fe20000410000 */
[----:B------:R-:W-:Y:S01]  /*8860*/  FADD.FTZ R153, R159, R154 ;  /* 0x0000009a9f997221 */ /* 0x000fe20000010000 */
[----:B------:R-:W-:Y:S01]  /*8870*/  F2FP.F16.F32.PACK_AB R154, R178, R171 ;  /* 0x000000abb29a723e */ /* 0x000fe200000000ff */
[----:B------:R-:W1:Y:S01]  /*8880*/  MUFU.EX2 R12, R12 ;  /* 0x0000000c000c7308 */ /* 0x000e620000000800 */
[----:B----4-:R-:W-:Y:S01]  /*8890*/  FADD.FTZ R155, R11, R152 ;  /* 0x000000980b9b7221 */ /* 0x010fe20000010000 */
        /* <DEDUP_REMOVED lines=17> */
[-C--:B------:R-:W-:Y:S01]  /*89b0*/  FMUL.FTZ R54, R54, R177.reuse ;  /* 0x000000b136367220 */ /* 0x080fe20000410000 */
[-C--:B------:R-:W-:Y:S01]  /*89c0*/  FMUL.FTZ R55, R55, R177.reuse ;  /* 0x000000b137377220 */ /* 0x080fe20000410000 */
[-C--:B------:R-:W-:Y:S01]  /*89d0*/  FMUL.FTZ R58, R58, R177.reuse ;  /* 0x000000b13a3a7220 */ /* 0x080fe20000410000 */
[-C--:B------:R-:W-:Y:S01]  /*89e0*/  FMUL.FTZ R59, R59, R177.reuse ;  /* 0x000000b13b3b7220 */ /* 0x080fe20000410000 */
[-C--:B------:R-:W-:Y:S01]  /*89f0*/  FMUL.FTZ R62, R62, R177.reuse ;  /* 0x000000b13e3e7220 */ /* 0x080fe20000410000 */
[----:B------:R-:W-:Y:S01]  /*8a00*/  MUFU.EX2 R20, R20 ;  /* 0x0000001400147308 */ /* 0x000fe20000000800 */
[C---:B----4-:R-:W-:Y:S01]  /*8a10*/  FADD.FTZ R182, R13.reuse, R182 ;  /* 0x000000b60db67221 */ /* 0x050fe20000010000 */
[----:B------:R-:W-:Y:S01]  /*8a20*/  F2FP.F16.F32.PACK_AB R159, R13, R12 ;  /* 0x0000000c0d9f723e */ /* 0x000fe200000000ff */
[-C--:B------:R-:W-:Y:S01]  /*8a30*/  FMUL.FTZ R63, R63, R177.reuse ;  /* 0x000000b13f3f7220 */ /* 0x080fe20000410000 */
[-C--:B------:R-:W-:Y:S01]  /*8a40*/  FMUL.FTZ R66, R66, R177.reuse ;  /* 0x000000b142427220 */ /* 0x080fe20000410000 */
[-C--:B------:R-:W-:Y:S01]  /*8a50*/  FMUL.FTZ R67, R67, R177.reuse ;  /* 0x000000b143437220 */ /* 0x080fe20000410000 */
[-C--:B------:R-:W-:Y:S01]  /*8a60*/  FMUL.FTZ R70, R70, R177.reuse ;  /* 0x000000b146467220 */ /* 0x080fe20000410000 */
[-C--:B------:R-:W-:Y:S01]  /*8a70*/  FMUL.FTZ R71, R71, R177.reuse ;  /* 0x000000b147477220 */ /* 0x080fe20000410000 */
        /* <DEDUP_REMOVED lines=40> */
[----:B------:R-:W0:Y:S01]  /*8d00*/  MUFU.EX2 R169, R169 ;  /* 0x000000a900a97308 */ /* 0x000e220000000800 */
[----:B-----5:R-:W-:Y:S01]  /*8d10*/  FADD.FTZ R156, R160, R153 ;  /* 0x00000099a09c7221 */ /* 0x020fe20000010000 */
[----:B------:R-:W-:Y:S01]  /*8d20*/  F2FP.F16.F32.PACK_AB R153, R9, R8 ;  /* 0x000000080999723e */ /* 0x000fe200000000ff */
[----:B---3--:R-:W-:Y:S01]  /*8d30*/  FADD.FTZ R9, R15, R182 ;  /* 0x000000b60f097221 */ /* 0x008fe20000010000 */
[----:B------:R-:W-:Y:S01]  /*8d40*/  BAR.SYNC.DEFER_BLOCKING 0xf, 0x100 ;  /* 0x03c4000000007b1d */ /* 0x000fe20000010000 */
[----:B--2---:R-:W-:Y:S01]  /*8d50*/  FADD.FTZ R21, R161, R156 ;  /* 0x0000009ca1157221 */ /* 0x004fe20000010000 */
[----:B------:R-:W-:Y:S01]  /*8d60*/  F2FP.F16.F32.PACK_AB R156, R174, R157 ;  /* 0x0000009dae9c723e */ /* 0x000fe200000000ff */
[----:B------:R-:W-:Y:S01]  /*8d70*/  FADD.FTZ R8, R20, R9 ;  /* 0x0000000914087221 */ /* 0x000fe20000010000 */
[----:B------:R-:W-:Y:S01]  /*8d80*/  F2FP.F16.F32.PACK_AB R157, R176, R11 ;  /* 0x0000000bb09d723e */ /* 0x000fe200000000ff */
[----:B-1----:R-:W-:Y:S01]  /*8d90*/  FADD.FTZ R10, R168, R21 ;  /* 0x00000015a80a7221 */ /* 0x002fe20000010000 */
[----:B------:R-:W1:Y:S01]  /*8da0*/  MUFU.EX2 R164, R164 ;  /* 0x000000a400a47308 */ /* 0x000e620000000800 */
[----:B------:R-:W-:Y:S01]  /*8db0*/  FADD.FTZ R9, R3, R8 ;  /* 0x0000000803097221 */ /* 0x000fe20000010000 */
[----:B------:R-:W-:Y:S01]  /*8dc0*/  F2FP.F16.F32.PACK_AB R160, R161, R160 ;  /* 0x000000a0a1a0723e */ /* 0x000fe200000000ff */
[----:B------:R-:W-:Y:S01]  /*8dd0*/  FMUL.FTZ R143, R143, R177 ;  /* 0x000000b18f8f7220 */ /* 0x000fe20000410000 */
[----:B------:R-:W-:Y:S01]  /*8de0*/  F2FP.F16.F32.PACK_AB R161, R20, R15 ;  /* 0x0000000f14a1723e */ /* 0x000fe200000000ff */
[----:B----4-:R-:W-:Y:S01]  /*8df0*/  FADD.FTZ R8, R4, R9 ;  /* 0x0000000904087221 */ /* 0x010fe20000010000 */
[-C--:B------:R-:W-:Y:S01]  /*8e00*/  FMUL.FTZ R146, R146, R177.reuse ;  /* 0x000000b192927220 */ /* 0x080fe20000410000 */
[----:B0-----:R-:W-:Y:S01]  /*8e10*/  FADD.FTZ R11, R169, R10 ;  /* 0x0000000aa90b7221 */ /* 0x001fe20000010000 */
[----:B------:R0:W2:Y:S01]  /*8e20*/  MUFU.EX2 R166, R162 ;  /* 0x000000a200a67308 */ /* 0x0000a20000000800 */
[----:B------:R-:W-:Y:S01]  /*8e30*/  FADD.FTZ R9, R165, R8 ;  /* 0x00000008a5097221 */ /* 0x000fe20000010000 */
[-C--:B------:R-:W-:Y:S01]  /*8e40*/  FMUL.FTZ R147, R147, R177.reuse ;  /* 0x000000b193937220 */ /* 0x080fe20000410000 */
[-C--:B------:R-:W-:Y:S01]  /*8e50*/  FMUL.FTZ R150, R150, R177.reuse ;  /* 0x000000b196967220 */ /* 0x080fe20000410000 */
[----:B------:R-:W-:-:S04]  /*8e60*/  FMUL.FTZ R151, R151, R177 ;  /* 0x000000b197977220 */ /* 0x000fc80000410000 */
[----:B------:R-:W3:Y:S01]  /*8e70*/  MUFU.EX2 R175, R175 ;  /* 0x000000af00af7308 */ /* 0x000ee20000000800 */
[----:B-1----:R-:W-:Y:S01]  /*8e80*/  FADD.FTZ R10, R164, R11 ;  /* 0x0000000ba40a7221 */ /* 0x002fe20000010000 */
[----:B0-----:R-:W-:Y:S01]  /*8e90*/  F2FP.F16.F32.PACK_AB R162, R169, R168 ;  /* 0x000000a8a9a2723e */ /* 0x001fe200000000ff */
[----:B------:R0:W-:Y:S04]  /*8ea0*/  STSM.16.M88.4 [R19+0x26800], R152 ;  /* 0x0268009813007844 */ /* 0x0001e80000000200 */
[----:B------:R0:W-:Y:S01]  /*8eb0*/  STSM.16.M88.4 [R22], R156 ;  /* 0x0000009c16007844 */ /* 0x0001e20000000200 */
[----:B------:R1:W4:Y:S01]  /*8ec0*/  MUFU.EX2 R167, R163 ;  /* 0x000000a300a77308 */ /* 0x0003220000000800 */
[C---:B--2---:R-:W-:Y:S01]  /*8ed0*/  FADD.FTZ R8, R166.reuse, R9 ;  /* 0x00000009a6087221 */ /* 0x044fe20000010000 */
[----:B------:R-:W-:-:S06]  /*8ee0*/  F2FP.F16.F32.PACK_AB R165, R166, R165 ;  /* 0x000000a5a6a5723e */ /* 0x000fcc00000000ff */
[----:B------:R-:W2:Y:S01]  /*8ef0*/  MUFU.EX2 R172, R172 ;  /* 0x000000ac00ac7308 */ /* 0x000ea20000000800 */
[C---:B---3--:R-:W-:Y:S01]  /*8f00*/  FADD.FTZ R11, R175.reuse, R10 ;  /* 0x0000000aaf0b7221 */ /* 0x048fe20000010000 */
[----:B-1----:R-:W-:Y:S02]  /*8f10*/  F2FP.F16.F32.PACK_AB R163, R4, R3 ;  /* 0x0000000304a3723e */ /* 0x002fe400000000ff */
[----:B------:R-:W-:-:S03]  /*8f20*/  F2FP.F16.F32.PACK_AB R164, R175, R164 ;  /* 0x000000a4afa4723e */ /* 0x000fc600000000ff */
[----:B------:R0:W-:Y:S01]  /*8f30*/  STSM.16.M88.4 [R184], R160 ;  /* 0x000000a0b8007844 */ /* 0x0001e20000000200 */
[----:B------:R-:W1:Y:S01]  /*8f40*/  MUFU.EX2 R173, R173 ;  /* 0x000000ad00ad7308 */ /* 0x000e620000000800 */
[----:B----4-:R-:W-:-:S07]  /*8f50*/  FADD.FTZ R9, R167, R8 ;  /* 0x00000008a7097221 */ /* 0x010fce0000010000 */
[----:B------:R-:W3:Y:S01]  /*8f60*/  MUFU.EX2 R180, R180 ;  /* 0x000000b400b47308 */ /* 0x000ee20000000800 */
[----:B--2---:R-:W-:Y:S01]  /*8f70*/  FADD.FTZ R4, R172, R11 ;  /* 0x0000000bac047221 */ /* 0x004fe20000010000 */
[----:B-1----:R-:W-:-:S03]  /*8f80*/  F2FP.F16.F32.PACK_AB R166, R173, R172 ;  /* 0x000000acada6723e */ /* 0x002fc600000000ff */
[----:B------:R-:W-:Y:S01]  /*8f90*/  FADD.FTZ R3, R173, R4 ;  /* 0x00000004ad037221 */ /* 0x000fe20000010000 */
[C---:B---3--:R-:W-:Y:S01]  /*8fa0*/  F2FP.F16.F32.PACK_AB R167, R180.reuse, R167 ;  /* 0x000000a7b4a7723e */ /* 0x048fe200000000ff */
[----:B------:R-:W-:-:S04]  /*8fb0*/  FADD.FTZ R4, R180, R9 ;  /* 0x00000009b4047221 */ /* 0x000fc80000010000 */
[----:B------:R0:W-:Y:S01]  /*8fc0*/  STSM.16.M88.4 [R23], R164 ;  /* 0x000000a417007844 */ /* 0x0001e20000000200 */
[----:B------:R-:W-:Y:S05]  /*8fd0*/  @!P0 BRA `(.L_x_4064) ;  /* 0x0000000000048947 */ /* 0x000fea0003800000 */
[----:B------:R-:W-:Y:S01]  /*8fe0*/  BPT.TRAP 0x1 ;  /* 0x000000040000795c */ /* 0x000fe20000300000 */
.L_x_4064:
[----:B------:R1:W2:Y:S01]  /*8ff0*/  SYNCS.PHASECHK.TRANS64.TRYWAIT P1, [UR22+0x28c50], R7 ;  /* 0x028c5007ff0075a7 */ /* 0x0002a20008020156 */
[----:B------:R-:W-:Y:S05]  /*9000*/  @!P0 BRA `(.L_x_4065) ;  /* 0x0000000000048947 */ /* 0x000fea0003800000 */
[----:B------:R-:W-:Y:S01]  /*9010*/  BPT.TRAP 0x1 ;  /* 0x000000040000795c */ /* 0x000fe20000300000 */
.L_x_4065:
[----:B--2---:R-:W-:Y:S05]  /*9020*/  @P1 BRA `(.L_x_4066) ;  /* 0x0000000000081947 */ /* 0x004fea0003800000 */
[----:B------:R-:W2:Y:S02]  /*9030*/  SYNCS.PHASECHK.TRANS64.TRYWAIT P1, [UR22+0x28c50], R7 ;  /* 0x028c5007ff0075a7 */ /* 0x000ea40008020156 */
[----:B--2---:R-:W-:Y:S05]  /*9040*/  @!P1 BRA `(.L_x_4067) ;  /* 0x0000007800b49947 */ /* 0x004fea0003800000 */
.L_x_4066:
        /* <DEDUP_REMOVED lines=34> */
.L_x_4068:
[----:B------:R-:W-:Y:S01]  /*9270*/  UIADD3 UR22, UR22, 0x28c60, URZ ;  /* 0x00028c6016167890 */ /* 0x000fe2000fffe03f */
[----:B------:R-:W-:Y:S01]  /*9280*/  ISETP.LT.AND P1, PT, RZ, UR21, PT ;  /* 0x00000015ff007c0c */ /* 0x000fe2000bf21270 */
[----:B------:R-:W-:Y:S01]  /*9290*/  UIADD3 UR21, UR21, -0x1, URZ ;  /* 0xffffffff15157890 */ /* 0x000fe2000fffe03f */
[----:B--2---:R-:W-:Y:S01]  /*92a0*/  IMAD.MOV.U32 R8, RZ, RZ, R5 ;  /* 0x000000ffff087224 */ /* 0x004fe200078e0005 */
[----:B------:R-:W-:Y:S01]  /*92b0*/  UPRMT UR22, UR40, 0x654, UR22 ;  /* 0x0000065428167896 */ /* 0x000fe20008000016 */
[----:B------:R-:W-:Y:S01]  /*92c0*/  IMAD.MOV.U32 R191, RZ, RZ, R6 ;  /* 0x000000ffffbf7224 */ /* 0x000fe200078e0006 */
[----:B------:R-:W-:-:S07]  /*92d0*/  UMOV UR23, UR38 ;  /* 0x0000002600177c82 */ /* 0x000fce0008000000 */
[----:B------:R-:W-:Y:S01]  /*92e0*/  SYNCS.ARRIVE.TRANS64.RED.A1T0 RZ, [UR22], RZ ;  /* 0x000000ffffff79a7 */ /* 0x000fe20008100416 */
[----:B------:R-:W-:Y:S05]  /*92f0*/  @P1 BRA `(.L_x_4069) ;  /* 0xffffffe000d81947 */ /* 0x000fea000383ffff */
.L_x_4058:
[----:B------:R-:W0:Y:S01]  /*9300*/  SHFL.BFLY PT, R0, R3, 0x2, 0x1f ;  /* 0x0c401f0003007f89 */ /* 0x000e2200000e0000 */
[----:B------:R-:W-:Y:S01]  /*9310*/  IMAD.MOV R13, RZ, RZ, -R18 ;  /* 0x000000ffff0d7224 */ /* 0x000fe200078e0a12 */
[----:B------:R-:W-:Y:S01]  /*9320*/  UIADD3 UR36, UR36, 0x1, URZ ;  /* 0x0000000124247890 */ /* 0x000fe2000fffe03f */
[----:B------:R-:W-:Y:S01]  /*9330*/  IMAD.U32 R10, RZ, RZ, UR10 ;  /* 0x0000000aff0a7e24 */ /* 0x000fe2000f8e00ff */
[----:B------:R-:W4:Y:S01]  /*9340*/  SHFL.BFLY PT, R9, R4, 0x2, 0x1f ;  /* 0x0c401f0004097f89 */ /* 0x000f2200000e0000 */
[----:B------:R-:W-:Y:S08]  /*9350*/  BAR.ARV 0x8, 0x100 ;  /* 0x0204000000007b1d */ /* 0x000ff00000002000 */
[----:B------:R-:W-:Y:S01]  /*9360*/  BAR.SYNC.DEFER_BLOCKING 0xf, 0x100 ;  /* 0x03c4000000007b1d */ /* 0x000fe20000010000 */
[----:B------:R-:W-:-:S02]  /*9370*/  ISETP.NE.AND P0, PT, R2, R13, PT ;  /* 0x0000000d0200720c */ /* 0x000fc40003f05270 */
[----:B------:R-:W-:Y:S01]  /*9380*/  MOV R13, UR10 ;  /* 0x0000000a000d7c02 */ /* 0x000fe20008000f00 */
[----:B01----:R-:W-:Y:S01]  /*9390*/  FADD.FTZ R7, R0, R3 ;  /* 0x0000000300077221 */ /* 0x003fe20000010000 */
[----:B------:R-:W-:Y:S01]  /*93a0*/  MOV R3, UR38 ;  /* 0x0000002600037c02 */ /* 0x000fe20008000f00 */
[----:B------:R-:W-:Y:S01]  /*93b0*/  UIADD3 UR38, UR38, 0x1, URZ ;  /* 0x0000000126267890 */ /* 0x000fe2000fffe03f */
[----:B----4-:R-:W-:Y:S02]  /*93c0*/  FADD.FTZ R9, R9, R4 ;  /* 0x0000000409097221 */ /* 0x010fe40000010000 */
[----:B------:R-:W0:Y:S01]  /*93d0*/  SHFL.BFLY PT, R0, R7, 0x1, 0x1f ;  /* 0x0c201f0007007f89 */ /* 0x000e2200000e0000 */
[----:B------:R-:W-:Y:S01]  /*93e0*/  IMAD.MOV.U32 R4, RZ, RZ, RZ ;  /* 0x000000ffff047224 */ /* 0x000fe200078e00ff */
[----:B------:R-:W-:-:S03]  /*93f0*/  UISETP.NE.AND UP0, UPT, UR38, 0x2, UPT ;  /* 0x000000022600788c */ /* 0x000fc6000bf05270 */
[----:B------:R-:W-:Y:S01]  /*9400*/  @!P0 IMAD R3, R3, 0x40, R16 ;  /* 0x0000004003038824 */ /* 0x000fe200078e0210 */
[----:B------:R-:W1:Y:S01]  /*9410*/  SHFL.BFLY PT, R8, R9, 0x1, 0x1f ;  /* 0x0c201f0009087f89 */ /* 0x000e6200000e0000 */
[----:B------:R-:W-:Y:S02]  /*9420*/  USEL UR4, URZ, 0x1, UP0 ;  /* 0x000000013f047887 */ /* 0x000fe40008000000 */
[----:B------:R-:W-:Y:S02]  /*9430*/  USEL UR38, UR38, URZ, UP0 ;  /* 0x0000003f26267287 */ /* 0x000fe40008000000 */
[----:B------:R-:W-:Y:S01]  /*9440*/  ULOP3.LUT UR37, UR37, UR4, URZ, 0x3c, !UPT ;  /* 0x0000000425257292 */ /* 0x000fe2000f8e3c3f */
[----:B0-----:R-:W-:Y:S01]  /*9450*/  FADD.FTZ R11, R7, R0 ;  /* 0x00000000070b7221 */ /* 0x001fe20000010000 */
[----:B------:R-:W-:Y:S02]  /*9460*/  IMAD.MOV.U32 R0, RZ, RZ, RZ ;  /* 0x000000ffff007224 */ /* 0x000fe400078e00ff */
[----:B-1----:R-:W-:-:S02]  /*9470*/  FADD.FTZ R8, R9, R8 ;  /* 0x0000000809087221 */ /* 0x002fc40000010000 */
[----:B------:R-:W-:Y:S02]  /*9480*/  FSETP.NE.FTZ.AND P1, PT, R11, RZ, PT ;  /* 0x000000ff0b00720b */ /* 0x000fe40003f35000 */
[----:B------:R-:W-:Y:S01]  /*9490*/  @!P0 LEA R9, R3, UR42, 0x2 ;  /* 0x0000002a03098c11 */ /* 0x000fe2000f8e10ff */
[----:B------:R-:W-:Y:S01]  /*94a0*/  IMAD.MOV.U32 R3, RZ, RZ, -0x800000 ;  /* 0xff800000ff037424 */ /* 0x000fe200078e00ff */
[----:B------:R-:W-:-:S09]  /*94b0*/  FSETP.NE.FTZ.AND P2, PT, R8, RZ, PT ;  /* 0x000000ff0800720b */ /* 0x000fd20003f55000 */
[----:B------:R-:W0:Y:S08]  /*94c0*/  @P1 MUFU.RCP R0, R11 ;  /* 0x0000000b00001308 */ /* 0x000e300000001000 */
[----:B------:R-:W1:Y:S08]  /*94d0*/  @P2 MUFU.RCP R4, R8 ;  /* 0x0000000800042308 */ /* 0x000e700000001000 */
[----:B------:R-:W4:Y:S01]  /*94e0*/  @P1 MUFU.LG2 R11, R11 ;  /* 0x0000000b000b1308 */ /* 0x000f220000000c00 */
[----:B0-----:R-:W-:Y:S01]  /*94f0*/  @!P0 STS [R9+0x28800], R0 ;  /* 0x0288000009008388 */ /* 0x001fe20000000800 */
[-C--:B------:R-:W-:Y:S01]  /*9500*/  FMUL.FTZ R195, R24, R0.reuse ;  /* 0x0000000018c37220 */ /* 0x080fe20000410000 */
[-C--:B------:R-:W-:Y:S01]  /*9510*/  FMUL.FTZ R21, R25, R0.reuse ;  /* 0x0000000019157220 */ /* 0x080fe20000410000 */
[-C--:B------:R-:W-:Y:S01]  /*9520*/  FMUL.FTZ R192, R28, R0.reuse ;  /* 0x000000001cc07220 */ /* 0x080fe20000410000 */
[-C--:B------:R-:W-:Y:S01]  /*9530*/  FMUL.FTZ R7, R29, R0.reuse ;  /* 0x000000001d077220 */ /* 0x080fe20000410000 */
[-C--:B------:R-:W-:Y:S01]  /*9540*/  FMUL.FTZ R208, R32, R0.reuse ;  /* 0x0000000020d07220 */ /* 0x080fe20000410000 */
[-C--:B------:R-:W-:Y:S01]  /*9550*/  FMUL.FTZ R206, R33, R0.reuse ;  /* 0x0000000021ce7220 */ /* 0x080fe20000410000 */
[----:B------:R4:W0:Y:S01]  /*9560*/  @P2 MUFU.LG2 R12, R8 ;  /* 0x00000008000c2308 */ /* 0x0008220000000c00 */
        /* <DEDUP_REMOVED lines=8> */
[----:B----4-:R-:W-:Y:S01]  /*95f0*/  @P1 FMUL.FTZ R8, R11, 0.69314718246459960938 ;  /* 0x3f3172180b081820 */ /* 0x010fe20000410000 */
[-C--:B------:R-:W-:Y:S01]  /*9600*/  FMUL.FTZ R198, R49, R0.reuse ;  /* 0x0000000031c67220 */ /* 0x080fe20000410000 */
[----:B-1----:R-:W-:Y:S01]  /*9610*/  @P1 FMUL.FTZ R9, R10, 0.69314718246459960938 ;  /* 0x3f3172180a091820 */ /* 0x002fe20000410000 */
[----:B------:R-:W-:Y:S01]  /*9620*/  @P2 FMUL.FTZ R10, R13, 0.69314718246459960938 ;  /* 0x3f3172180d0a2820 */ /* 0x000fe20000410000 */
        /* <DEDUP_REMOVED lines=22> */
[-C--:B--23--:R-:W-:Y:S01]  /*9790*/  FMUL.FTZ R167, R93, R0.reuse ;  /* 0x000000005da77220 */ /* 0x08cfe20000410000 */
        /* <DEDUP_REMOVED lines=97> */
.L_x_4023:
        /* <DEDUP_REMOVED lines=10> */
[----:B------:R-:W1:Y:S01]  /*9e50*/  SHFL.IDX PT, R6, R211, RZ, 0x1f ;  /* 0x00001fffd3067589 */ /* 0x000e6200000e0000 */
[----:B------:R-:W-:Y:S01]  /*9e60*/  IMAD R9, R210, 0x40, R17 ;  /* 0x00000040d2097824 */ /* 0x000fe200078e0211 */
[----:B------:R-:W-:Y:S01]  /*9e70*/  F2FP.F16.F32.PACK_AB R120, R121, R120 ;  /* 0x000000787978723e */ /* 0x000fe200000000ff */
[----:B------:R-:W-:-:S04]  /*9e80*/  USHF.R.S32.HI UR12, URZ, 0x1f, UR45 ;  /* 0x0000001f3f0c7899 */ /* 0x000fc8000801142d */
[----:B------:R-:W-:Y:S01]  /*9e90*/  BAR.SYNC.DEFER_BLOCKING 0x1, 0x100 ;  /* 0x0044000000007b1d */ /* 0x000fe20000010000 */
[----:B------:R-:W-:Y:S01]  /*9ea0*/  F2FP.F16.F32.PACK_AB R121, R156, R154 ;  /* 0x0000009a9c79723e */ /* 0x000fe200000000ff */
[----:B------:R-:W-:Y:S01]  /*9eb0*/  USHF.R.S32.HI UR13, URZ, 0x1f, UR43 ;  /* 0x0000001f3f0d7899 */ /* 0x000fe2000801142b */
        /* <DEDUP_REMOVED lines=10> */
[----:B-1----:R-:W-:Y:S01]  /*9f60*/  ISETP.NE.AND P0, PT, R6, RZ, PT ;  /* 0x000000ff0600720c */ /* 0x002fe20003f05270 */
[----:B------:R-:W-:Y:S01]  /*9f70*/  IMAD.U32 R96, RZ, RZ, UR6 ;  /* 0x00000006ff607e24 */ /* 0x000fe2000f8e00ff */
[----:B------:R-:W-:Y:S01]  /*9f80*/  F2FP.F16.F32.PACK_AB R146, R149, R148 ;  /* 0x000000949592723e */ /* 0x000fe200000000ff */
[----:B------:R-:W-:Y:S01]  /*9f90*/  IMAD.U32 R97, RZ, RZ, UR7 ;  /* 0x00000007ff617e24 */ /* 0x000fe2000f8e00ff */
[----:B------:R-:W-:Y:S01]  /*9fa0*/  F2FP.F16.F32.PACK_AB R147, R151, R150 ;  /* 0x000000969793723e */ /* 0x000fe200000000ff */
[----:B------:R-:W-:-:S04]  /*9fb0*/  IMAD.WIDE R4, R215, 0x2, R96 ;  /* 0x00000002d7047825 */ /* 0x000fc800078e0260 */
[----:B------:R-:W-:Y:S01]  /*9fc0*/  IMAD.WIDE R96, R9, 0x2, R96 ;  /* 0x0000000209607825 */ /* 0x000fe200078e0260 */
[C---:B------:R-:W-:Y:S02]  /*9fd0*/  IADD3 R45, P2, R4.reuse, 0x20, RZ ;  /* 0x00000020042d7810 */ /* 0x040fe40007f5e0ff */
[C---:B------:R-:W-:Y:S02]  /*9fe0*/  IADD3 R49, P3, R4.reuse, 0x40, RZ ;  /* 0x0000004004317810 */ /* 0x040fe40007f7e0ff */
[C---:B------:R-:W-:Y:S02]  /*9ff0*/  IADD3 R61, P5, R4.reuse, 0x2000, RZ ;  /* 0x00002000043d7810 */ /* 0x040fe40007fbe0ff */
[----:B------:R-:W-:Y:S01]  /*a000*/  LOP3.LUT R12, R45, 0x380, RZ, 0xc0, !PT ;  /* 0x000003802d0c7812 */ /* 0x000fe200078ec0ff */
[--C-:B------:R-:W-:Y:S01]  /*a010*/  IMAD.X R13, RZ, RZ, R5.reuse, P3 ;  /* 0x000000ffff0d7224 */ /* 0x100fe200018e0605 */
[----:B------:R-:W-:Y:S01]  /*a020*/  LOP3.LUT R14, R49, 0x380, RZ, 0xc0, !PT ;  /* 0x00000380310e7812 */ /* 0x000fe200078ec0ff */
[----:B------:R-:W-:Y:S01]  /*a030*/  IMAD.X R25, RZ, RZ, R5, P5 ;  /* 0x000000ffff197224 */ /* 0x000fe200028e0605 */
[----:B------:R-:W-:-:S02]  /*a040*/  IADD3 R53, P4, R4, 0x60, RZ ;  /* 0x0000006004357810 */ /* 0x000fc40007f9e0ff */
[----:B------:R-:W-:Y:S02]  /*a050*/  SHF.R.U64 R12, R12, 0x3, RZ ;  /* 0x000000030c0c7819 */ /* 0x000fe400000012ff */
[----:B------:R-:W-:Y:S01]  /*a060*/  SHF.R.U64 R14, R14, 0x3, RZ ;  /* 0x000000030e0e7819 */ /* 0x000fe200000012ff */
[--C-:B------:R-:W-:Y:S01]  /*a070*/  IMAD.X R15, RZ, RZ, R5.reuse, P4 ;  /* 0x000000ffff0f7224 */ /* 0x100fe200020e0605 */
[----:B------:R-:W-:Y:S02]  /*a080*/  IADD3 R36, P5, R4, 0x4040, RZ ;  /* 0x0000404004247810 */ /* 0x000fe40007fbe0ff */
[----:B------:R-:W-:Y:S02]  /*a090*/  LOP3.LUT R130, R12, R45, RZ, 0x3c, !PT ;  /* 0x0000002d0c827212 */ /* 0x000fe400078e3cff */
[----:B------:R-:W-:Y:S01]  /*a0a0*/  IADD3 R37, P4, R4, 0x4020, RZ ;  /* 0x0000402004257810 */ /* 0x000fe20007f9e0ff */
[----:B------:R-:W-:Y:S01]  /*a0b0*/  IMAD.X R109, RZ, RZ, R5, P5 ;  /* 0x000000ffff6d7224 */ /* 0x000fe200028e0605 */
[----:B------:R-:W-:-:S02]  /*a0c0*/  LOP3.LUT R12, R14, R49, RZ, 0x3c, !PT ;  /* 0x000000310e0c7212 */ /* 0x000fc400078e3cff */
[----:B------:R-:W-:Y:S01]  /*a0d0*/  LOP3.LUT R49, R36, 0x380, RZ, 0xc0, !PT ;  /* 0x0000038024317812 */ /* 0x000fe200078ec0ff */
[--C-:B------:R-:W-:Y:S01]  /*a0e0*/  IMAD.X R105, RZ, RZ, R5.reuse, P4 ;  /* 0x000000ffff697224 */ /* 0x100fe200020e0605 */
[C---:B------:R-:W-:Y:S02]  /*a0f0*/  IADD3 R65, P6, R4.reuse, 0x2020, RZ ;  /* 0x0000202004417810 */ /* 0x040fe40007fde0ff */
[----:B------:R-:W-:Y:S02]  /*a100*/  SHF.R.U64 R49, R49, 0x3, RZ ;  /* 0x0000000331317819 */ /* 0x000fe400000012ff */
[C---:B------:R-:W-:Y:S01]  /*a110*/  IADD3 R10, P4, R4.reuse, 0x6060, RZ ;  /* 0x00006060040a7810 */ /* 0x040fe20007f9e0ff */
[----:B------:R-:W-:Y:S01]  /*a120*/  IMAD.X R29, RZ, RZ, R5, P6 ;  /* 0x000000ffff1d7224 */ /* 0x000fe200030e0605 */
[----:B------:R-:W-:Y:S02]  /*a130*/  IADD3 R69, P1, R4, 0x2040, RZ ;  /* 0x0000204004457810 */ /* 0x000fe40007f3e0ff */
[----:B------:R-:W-:-:S02]  /*a140*/  LOP3.LUT R108, R49, R36, RZ, 0x3c, !PT ;  /* 0x00000024316c7212 */ /* 0x000fc400078e3cff */
[----:B------:R-:W-:Y:S02]  /*a150*/  IADD3 R33, P6, R4, 0x4060, RZ ;  /* 0x0000406004217810 */ /* 0x000fe40007fde0ff */
[----:B------:R-:W-:Y:S02]  /*a160*/  LOP3.LUT R49, R10, 0x380, RZ, 0xc0, !PT ;  /* 0x000003800a317812 */ /* 0x000fe400078ec0ff */
[-C--:B------:R-:W-:Y:S02]  /*a170*/  IADD3.X R41, RZ, R5.reuse, RZ, P1, !PT ;  /* 0x00000005ff297210 */ /* 0x080fe40000ffe4ff */
[----:B------:R-:W-:Y:S02]  /*a180*/  IADD3.X R131, RZ, R5, RZ, P2, !PT ;  /* 0x00000005ff837210 */ /* 0x000fe400017fe4ff */
[C---:B------:R-:W-:Y:S02]  /*a190*/  IADD3 R6, P1, R4.reuse, 0x6000, RZ ;  /* 0x0000600004067810 */ /* 0x040fe40007f3e0ff */
[----:B------:R-:W-:-:S02]  /*a1a0*/  IADD3 R73, P2, R4, 0x2060, RZ ;  /* 0x0000206004497810 */ /* 0x000fc40007f5e0ff */
[----:B------:R-:W-:Y:S01]  /*a1b0*/  LOP3.LUT R24, R53, 0x380, RZ, 0xc0, !PT ;  /* 0x0000038035187812 */ /* 0x000fe200078ec0ff */
[--C-:B------:R-:W-:Y:S01]  /*a1c0*/  IMAD.X R123, RZ, RZ, R5.reuse, P1 ;  /* 0x000000ffff7b7224 */ /* 0x100fe200008e0605 */
[----:B------:R-:W-:Y:S01]  /*a1d0*/  LOP3.LUT R48, R33, 0x380, RZ, 0xc0, !PT ;  /* 0x0000038021307812 */ /* 0x000fe200078ec0ff */
[----:B------:R-:W-:Y:S01]  /*a1e0*/  IMAD.X R57, RZ, RZ, R5, P2 ;  /* 0x000000ffff397224 */ /* 0x000fe200010e0605 */
[----:B------:R-:W-:Y:S02]  /*a1f0*/  SHF.R.U64 R49, R49, 0x3, RZ ;  /* 0x0000000331317819 */ /* 0x000fe400000012ff */
[----:B------:R-:W-:Y:S02]  /*a200*/  SHF.R.U64 R24, R24, 0x3, RZ ;  /* 0x0000000318187819 */ /* 0x000fe400000012ff */
[----:B------:R-:W-:Y:S02]  /*a210*/  LOP3.LUT R44, R73, 0x380, RZ, 0xc0, !PT ;  /* 0x00000380492c7812 */ /* 0x000fe400078ec0ff */
[----:B------:R-:W-:-:S02]  /*a220*/  SHF.R.U64 R48, R48, 0x3, RZ ;  /* 0x0000000330307819 */ /* 0x000fc400000012ff */
[----:B------:R-:W-:Y:S02]  /*a230*/  LOP3.LUT R10, R49, R10, RZ, 0x3c, !PT ;  /* 0x0000000a310a7212 */ /* 0x000fe400078e3cff */
[----:B------:R-:W-:Y:S02]  /*a240*/  IADD3 R49, P1, R96, 0x4000, RZ ;  /* 0x0000400060317810 */ /* 0x000fe40007f3e0ff */
[C---:B------:R-:W-:Y:S02]  /*a250*/  IADD3 R32, P3, R4.reuse, 0x4000, RZ ;  /* 0x0000400004207810 */ /* 0x040fe40007f7e0ff */
[----:B------:R-:W-:Y:S02]  /*a260*/  LOP3.LUT R11, R4, 0x380, RZ, 0xc0, !PT ;  /* 0x00000380040b7812 */ /* 0x000fe400078ec0ff */
[----:B------:R-:W-:Y:S01]  /*a270*/  LOP3.LUT R14, R24, R53, RZ, 0x3c, !PT ;  /* 0x00000035180e7212 */ /* 0x000fe200078e3cff */
[----:B------:R-:W-:Y:S01]  /*a280*/  IMAD.X R101, RZ, RZ, R5, P3 ;  /* 0x000000ffff657224 */ /* 0x000fe200018e0605 */
[----:B------:R-:W-:-:S02]  /*a290*/  SHF.R.U64 R44, R44, 0x3, RZ ;  /* 0x000000032c2c7819 */ /* 0x000fc400000012ff */
[----:B------:R-:W-:Y:S02]  /*a2a0*/  LOP3.LUT R118, R48, R33, RZ, 0x3c, !PT ;  /* 0x0000002130767212 */ /* 0x000fe400078e3cff */
[----:B------:R-:W-:Y:S02]  /*a2b0*/  LOP3.LUT R24, R61, 0x380, RZ, 0xc0, !PT ;  /* 0x000003803d187812 */ /* 0x000fe400078ec0ff */
[----:B------:R-:W-:Y:S02]  /*a2c0*/  LOP3.LUT R28, R65, 0x380, RZ, 0xc0, !PT ;  /* 0x00000380411c7812 */ /* 0x000fe400078ec0ff */
[----:B------:R-:W-:Y:S02]  /*a2d0*/  LOP3.LUT R48, R49, 0x380, RZ, 0xc0, !PT ;  /* 0x0000038031307812 */ /* 0x000fe400078ec0ff */
[C---:B------:R-:W-:Y:S02]  /*a2e0*/  IADD3 R8, P2, R4.reuse, 0x6020, RZ ;  /* 0x0000602004087810 */ /* 0x040fe40007f5e0ff */
[----:B------:R-:W-:-:S02]  /*a2f0*/  IADD3 R20, P3, R4, 0x6040, RZ ;  /* 0x0000604004147810 */ /* 0x000fc40007f7e0ff */
[----:B------:R-:W-:Y:S01]  /*a300*/  SHF.R.U64 R11, R11, 0x3, RZ ;  /* 0x000000030b0b7819 */ /* 0x000fe200000012ff */
[--C-:B------:R-:W-:Y:S01]  /*a310*/  IMAD.X R127, RZ, RZ, R5.reuse, P2 ;  /* 0x000000ffff7f7224 */ /* 0x100fe200010e0605 */
[----:B------:R-:W-:Y:S01]  /*a320*/  LOP3.LUT R56, R44, R73, RZ, 0x3c, !PT ;  /* 0x000000492c387212 */ /* 0x000fe200078e3cff */
[----:B------:R-:W-:Y:S01]  /*a330*/  IMAD.X R9, RZ, RZ, R5, P3 ;  /* 0x000000ffff097224 */ /* 0x000fe200018e0605 */
[----:B------:R-:W-:Y:S02]  /*a340*/  SHF.R.U64 R24, R24, 0x3, RZ ;  /* 0x0000000318187819 */ /* 0x000fe400000012ff */
[----:B------:R-:W-:Y:S02]  /*a350*/  SHF.R.U64 R28, R28, 0x3, RZ ;  /* 0x000000031c1c7819 */ /* 0x000fe400000012ff */
[----:B------:R-:W-:Y:S02]  /*a360*/  LOP3.LUT R44, R37, 0x380, RZ, 0xc0, !PT ;  /* 0x00000380252c7812 */ /* 0x000fe400078ec0ff */
[----:B------:R-:W-:-:S02]  /*a370*/  SHF.R.U64 R48, R48, 0x3, RZ ;  /* 0x0000000330307819 */ /* 0x000fc400000012ff */
[----:B------:R-:W-:Y:S02]  /*a380*/  LOP3.LUT R45, R32, 0x380, RZ, 0xc0, !PT ;  /* 0x00000380202d7812 */ /* 0x000fe400078ec0ff */
[----:B------:R-:W-:Y:S01]  /*a390*/  LOP3.LUT R4, R11, R4, RZ, 0x3c, !PT ;  /* 0x000000040b047212 */ /* 0x000fe200078e3cff */
[----:B------:R-:W-:Y:S01]  /*a3a0*/  IMAD.X R11, RZ, RZ, R5, P4 ;  /* 0x000000ffff0b7224 */ /* 0x000fe200020e0605 */
[----:B------:R-:W-:Y:S02]  /*a3b0*/  IADD3.X R119, RZ, R5, RZ, P6, !PT ;  /* 0x00000005ff777210 */ /* 0x000fe400037fe4ff */
[----:B------:R-:W-:Y:S02]  /*a3c0*/  LOP3.LUT R24, R24, R61, RZ, 0x3c, !PT ;  /* 0x0000003d18187212 */ /* 0x000fe400078e3cff */
[----:B------:R-:W-:Y:S02]  /*a3d0*/  LOP3.LUT R28, R28, R65, RZ, 0x3c, !PT ;  /* 0x000000411c1c7212 */ /* 0x000fe400078e3cff */
[----:B------:R-:W-:-:S02]  /*a3e0*/  SHF.R.U64 R44, R44, 0x3, RZ ;  /* 0x000000032c2c7819 */ /* 0x000fc400000012ff */
[----:B------:R-:W-:Y:S02]  /*a3f0*/  LOP3.LUT R48, R48, R49, RZ, 0x3c, !PT ;  /* 0x0000003130307212 */ /* 0x000fe400078e3cff */
[----:B------:R-:W-:Y:S02]  /*a400*/  SHF.R.U64 R45, R45, 0x3, RZ ;  /* 0x000000032d2d7819 */ /* 0x000fe400000012ff */
[C---:B------:R-:W-:Y:S02]  /*a410*/  IADD3 R65, P4, R96.reuse, 0x1000, RZ ;  /* 0x0000100060417810 */ /* 0x040fe40007f9e0ff */
[C---:B------:R-:W-:Y:S02]  /*a420*/  IADD3 R61, P3, R96.reuse, 0x2000, RZ ;  /* 0x00002000603d7810 */ /* 0x040fe40007f7e0ff */
[C---:B------:R-:W-:Y:S02]  /*a430*/  IADD3 R53, P2, R96.reuse, 0x3000, RZ ;  /* 0x0000300060357810 */ /* 0x040fe40007f5e0ff */
[----:B------:R-:W-:-:S02]  /*a440*/  IADD3 R49, P6, R96, 0x5000, RZ ;  /* 0x0000500060317810 */ /* 0x000fc40007fde0ff */
[----:B------:R-:W-:Y:S02]  /*a450*/  LOP3.LUT R104, R44, R37, RZ, 0x3c, !PT ;  /* 0x000000252c687212 */ /* 0x000fe400078e3cff */
[----:B------:R-:W-:Y:S02]  /*a460*/  LOP3.LUT R100, R45, R32, RZ, 0x3c, !PT ;  /* 0x000000202d647212 */ /* 0x000fe400078e3cff */
[----:B------:R-:W-:Y:S02]  /*a470*/  LOP3.LUT R37, R8, 0x380, RZ, 0xc0, !PT ;  /* 0x0000038008257812 */ /* 0x000fe400078ec0ff */
[----:B------:R-:W-:Y:S02]  /*a480*/  LOP3.LUT R64, R65, 0x380, RZ, 0xc0, !PT ;  /* 0x0000038041407812 */ /* 0x000fe400078ec0ff */
[----:B------:R-:W-:Y:S02]  /*a490*/  LOP3.LUT R60, R61, 0x380, RZ, 0xc0, !PT ;  /* 0x000003803d3c7812 */ /* 0x000fe400078ec0ff */
[----:B------:R-:W-:-:S02]  /*a4a0*/  LOP3.LUT R52, R53, 0x380, RZ, 0xc0, !PT ;  /* 0x0000038035347812 */ /* 0x000fc400078ec0ff */
[----:B------:R-:W-:Y:S02]  /*a4b0*/  LOP3.LUT R44, R49, 0x380, RZ, 0xc0, !PT ;  /* 0x00000380312c7812 */ /* 0x000fe400078ec0ff */
[----:B------:R-:W-:Y:S02]  /*a4c0*/  LOP3.LUT R40, R69, 0x380, RZ, 0xc0, !PT ;  /* 0x0000038045287812 */ /* 0x000fe400078ec0ff */
[----:B------:R-:W-:Y:S02]  /*a4d0*/  LOP3.LUT R33, R6, 0x380, RZ, 0xc0, !PT ;  /* 0x0000038006217812 */ /* 0x000fe400078ec0ff */
[----:B------:R-:W-:Y:S02]  /*a4e0*/  LOP3.LUT R45, R20, 0x380, RZ, 0xc0, !PT ;  /* 0x00000380142d7812 */ /* 0x000fe400078ec0ff */
[----:B------:R-:W-:Y:S02]  /*a4f0*/  SHF.R.U64 R37, R37, 0x3, RZ ;  /* 0x0000000325257819 */ /* 0x000fe400000012ff */
[----:B------:R-:W-:-:S02]  /*a500*/  SHF.R.U64 R64, R64, 0x3, RZ ;  /* 0x0000000340407819 */ /* 0x000fc400000012ff */
[----:B------:R-:W-:Y:S02]  /*a510*/  SHF.R.U64 R60, R60, 0x3, RZ ;  /* 0x000000033c3c7819 */ /* 0x000fe400000012ff */
[----:B------:R-:W-:Y:S02]  /*a520*/  SHF.R.U64 R52, R52, 0x3, RZ ;  /* 0x0000000334347819 */ /* 0x000fe400000012ff */
[----:B------:R-:W-:Y:S02]  /*a530*/  SHF.R.U64 R44, R44, 0x3, RZ ;  /* 0x000000032c2c7819 */ /* 0x000fe400000012ff */
[----:B------:R-:W-:Y:S02]  /*a540*/  SHF.R.U64 R40, R40, 0x3, RZ ;  /* 0x0000000328287819 */ /* 0x000fe400000012ff */
[----:B------:R-:W-:Y:S02]  /*a550*/  SHF.R.U64 R33, R33, 0x3, RZ ;  /* 0x0000000321217819 */ /* 0x000fe400000012ff */
[----:B------:R-:W-:-:S02]  /*a560*/  SHF.R.U64 R45, R45, 0x3, RZ ;  /* 0x000000032d2d7819 */ /* 0x000fc400000012ff */
[----:B------:R-:W-:Y:S02]  /*a570*/  LOP3.LUT R126, R37, R8, RZ, 0x3c, !PT ;  /* 0x00000008257e7212 */ /* 0x000fe400078e3cff */
[----:B------:R-:W-:Y:S02]  /*a580*/  LOP3.LUT R64, R64, R65, RZ, 0x3c, !PT ;  /* 0x0000004140407212 */ /* 0x000fe400078e3cff */
[----:B------:R-:W-:Y:S01]  /*a590*/  LOP3.LUT R60, R60, R61, RZ, 0x3c, !PT ;  /* 0x0000003d3c3c7212 */ /* 0x000fe200078e3cff */
[--C-:B------:R-:W-:Y:S01]  /*a5a0*/  IMAD.X R61, RZ, RZ, R97.reuse, P3 ;  /* 0x000000ffff3d7224 */ /* 0x100fe200018e0661 */
[----:B------:R-:W-:Y:S01]  /*a5b0*/  LOP3.LUT R52, R52, R53, RZ, 0x3c, !PT ;  /* 0x0000003534347212 */ /* 0x000fe200078e3cff */
[--C-:B------:R-:W-:Y:S01]  /*a5c0*/  IMAD.X R53, RZ, RZ, R97.reuse, P2 ;  /* 0x000000ffff357224 */ /* 0x100fe200010e0661 */
[----:B------:R-:W-:Y:S01]  /*a5d0*/  LOP3.LUT R44, R44, R49, RZ, 0x3c, !PT ;  /* 0x000000312c2c7212 */ /* 0x000fe200078e3cff */
[----:B------:R-:W-:Y:S01]  /*a5e0*/  IMAD.X R49, RZ, RZ, R97, P1 ;  /* 0x000000ffff317224 */ /* 0x000fe200008e0661 */
[----:B------:R-:W-:-:S02]  /*a5f0*/  MOV R73, R4 ;  /* 0x0000000400497202 */ /* 0x000fc40000000f00 */
[----:B------:R-:W-:Y:S02]  /*a600*/  LOP3.LUT R40, R40, R69, RZ, 0x3c, !PT ;  /* 0x0000004528287212 */ /* 0x000fe400078e3cff */
[----:B------:R-:W-:Y:S02]  /*a610*/  LOP3.LUT R122, R33, R6, RZ, 0x3c, !PT ;  /* 0x00000006217a7212 */ /* 0x000fe400078e3cff */
[----:B------:R-:W-:Y:S02]  /*a620*/  LOP3.LUT R8, R45, R20, RZ, 0x3c, !PT ;  /* 0x000000142d087212 */ /* 0x000fe400078e3cff */
[----:B------:R-:W-:Y:S02]  /*a630*/  IADD3.X R65, RZ, R97, RZ, P4, !PT ;  /* 0x00000061ff417210 */ /* 0x000fe400027fe4ff */
[----:B------:R-:W-:Y:S02]  /*a640*/  F2FP.F16.F32.PACK_AB R4, R21, R195 ;  /* 0x000000c31504723e */ /* 0x000fe400000000ff */
[----:B------:R-:W-:-:S02]  /*a650*/  IADD3 R45, P5, R96, 0x6000, RZ ;  /* 0x00006000602d7810 */ /* 0x000fc40007fbe0ff */
[C---:B------:R-:W-:Y:S02]  /*a660*/  IADD3 R37, P4, R96.reuse, 0x7000, RZ ;  /* 0x0000700060257810 */ /* 0x040fe40007f9e0ff */
[C---:B------:R-:W-:Y:S02]  /*a670*/  IADD3 R33, P3, R96.reuse, 0x8000, RZ ;  /* 0x0000800060217810 */ /* 0x040fe40007f7e0ff */
[C---:B------:R-:W-:Y:S02]  /*a680*/  IADD3 R69, P2, R96.reuse, 0x9000, RZ ;  /* 0x0000900060457810 */ /* 0x040fe40007f5e0ff */
[----:B------:R-:W-:Y:S02]  /*a690*/  IADD3 R21, P1, R96, 0xa000, RZ ;  /* 0x0000a00060157810 */ /* 0x000fe40007f3e0ff */
[----:B------:R-:W-:Y:S02]  /*a6a0*/  F2FP.F16.F32.PACK_AB R6, R7, R192 ;  /* 0x000000c00706723e */ /* 0x000fe400000000ff */
[----:B------:R-:W-:-:S02]  /*a6b0*/  F2FP.F16.F32.PACK_AB R5, R27, R26 ;  /* 0x0000001a1b05723e */ /* 0x000fc400000000ff */
[----:B------:R-:W-:Y:S02]  /*a6c0*/  F2FP.F16.F32.PACK_AB R7, R31, R30 ;  /* 0x0000001e1f07723e */ /* 0x000fe400000000ff */
[----:B------:R-:W-:Y:S02]  /*a6d0*/  LOP3.LUT R36, R45, 0x380, RZ, 0xc0, !PT ;  /* 0x000003802d247812 */ /* 0x000fe400078ec0ff */
[----:B------:R-:W-:Y:S01]  /*a6e0*/  LOP3.LUT R32, R37, 0x380, RZ, 0xc0, !PT ;  /* 0x0000038025207812 */ /* 0x000fe200078ec0ff */
[----:B------:R0:W-:Y:S01]  /*a6f0*/  STSM.16.M88.4 [R73], R4 ;  /* 0x0000000449007844 */ /* 0x0001e20000000200 */
[----:B------:R-:W-:Y:S02]  /*a700*/  LOP3.LUT R20, R33, 0x380, RZ, 0xc0, !PT ;  /* 0x0000038021147812 */ /* 0x000fe400078ec0ff */
[----:B------:R-:W-:Y:S02]  /*a710*/  LOP3.LUT R68, R69, 0x380, RZ, 0xc0, !PT ;  /* 0x0000038045447812 */ /* 0x000fe400078ec0ff */
[----:B------:R-:W-:-:S02]  /*a720*/  LOP3.LUT R72, R21, 0x380, RZ, 0xc0, !PT ;  /* 0x0000038015487812 */ /* 0x000fc400078ec0ff */
[----:B------:R-:W-:Y:S02]  /*a730*/  SHF.R.U64 R36, R36, 0x3, RZ ;  /* 0x0000000324247819 */ /* 0x000fe400000012ff */
[----:B------:R-:W-:Y:S02]  /*a740*/  SHF.R.U64 R32, R32, 0x3, RZ ;  /* 0x0000000320207819 */ /* 0x000fe400000012ff */
[----:B------:R-:W-:Y:S02]  /*a750*/  SHF.R.U64 R20, R20, 0x3, RZ ;  /* 0x0000000314147819 */ /* 0x000fe400000012ff */
[----:B------:R-:W-:Y:S02]  /*a760*/  SHF.R.U64 R68, R68, 0x3, RZ ;  /* 0x0000000344447819 */ /* 0x000fe400000012ff */
[----:B------:R-:W-:Y:S01]  /*a770*/  SHF.R.U64 R72, R72, 0x3, RZ ;  /* 0x0000000348487819 */ /* 0x000fe200000012ff */
[----:B0-----:R-:W-:Y:S01]  /*a780*/  IMAD.X R73, RZ, RZ, R97, P1 ;  /* 0x000000ffff497224 */ /* 0x001fe200008e0661 */
[----:B------:R-:W-:-:S02]  /*a790*/  LOP3.LUT R5, R96, 0x380, RZ, 0xc0, !PT ;  /* 0x0000038060057812 */ /* 0x000fc400078ec0ff */
[----:B------:R-:W-:Y:S01]  /*a7a0*/  LOP3.LUT R36, R36, R45, RZ, 0x3c, !PT ;  /* 0x0000002d24247212 */ /* 0x000fe200078e3cff */
[--C-:B------:R-:W-:Y:S01]  /*a7b0*/  IMAD.X R45, RZ, RZ, R97.reuse, P6 ;  /* 0x000000ffff2d7224 */ /* 0x100fe200030e0661 */
[----:B------:R-:W-:Y:S02]  /*a7c0*/  SHF.R.U64 R5, R5, 0x3, RZ ;  /* 0x0000000305057819 */ /* 0x000fe400000012ff */
        /* <DEDUP_REMOVED lines=15> */
[----:B------:R-:W-:Y:S02]  /*a8c0*/  F2FP.F16.F32.PACK_AB R4, R206, R208 ;  /* 0x000000d0ce04723e */ /* 0x000fe400000000ff */
[----:B------:R-:W-:Y:S02]  /*a8d0*/  F2FP.F16.F32.PACK_AB R5, R35, R34 ;  /* 0x000000222305723e */ /* 0x000fe400000000ff */
[----:B------:R-:W-:Y:S02]  /*a8e0*/  F2FP.F16.F32.PACK_AB R6, R204, R207 ;  /* 0x000000cfcc06723e */ /* 0x000fe400000000ff */
[----:B------:R-:W-:Y:S02]  /*a8f0*/  F2FP.F16.F32.PACK_AB R7, R39, R38 ;  /* 0x000000262707723e */ /* 0x000fe400000000ff */
[----:B------:R-:W-:-:S02]  /*a900*/  MOV R34, R8 ;  /* 0x0000000800227202 */ /* 0x000fc40000000f00 */
[----:B------:R-:W-:Y:S01]  /*a910*/  MOV R35, R10 ;  /* 0x0000000a00237202 */ /* 0x000fe20000000f00 */
[----:B------:R0:W-:Y:S01]  /*a920*/  STSM.16.M88.4 [R26], R4 ;  /* 0x000000041a007844 */ /* 0x0001e20000000200 */
[----:B------:R-:W-:Y:S02]  /*a930*/  MOV R131, R12 ;  /* 0x0000000c00837202 */ /* 0x000fe40000000f00 */
[----:B------:R-:W-:Y:S02]  /*a940*/  MOV R192, R14 ;  /* 0x0000000e00c07202 */ /* 0x000fe40000000f00 */
[----:B------:R-:W-:Y:S02]  /*a950*/  F2FP.F16.F32.PACK_AB R8, R202, R205 ;  /* 0x000000cdca08723e */ /* 0x000fe400000000ff */
        /* <DEDUP_REMOVED lines=9> */
[----:B0-----:R-:W-:Y:S01]  /*a9f0*/  F2FP.F16.F32.PACK_AB R4, R193, R197 ;  /* 0x000000c5c104723e */ /* 0x001fe200000000ff */
[----:B------:R-:W-:Y:S01]  /*aa00*/  STSM.16.M88.4 [R192], R12 ;  /* 0x0000000cc0007844 */ /* 0x000fe20000000200 */
[----:B------:R-:W-:Y:S02]  /*aa10*/  F2FP.F16.F32.PACK_AB R5, R59, R58 ;  /* 0x0000003a3b05723e */ /* 0x000fe400000000ff */
[----:B------:R-:W-:Y:S02]  /*aa20*/  F2FP.F16.F32.PACK_AB R6, R183, R194 ;  /* 0x000000c2b706723e */ /* 0x000fe400000000ff */
[----:B------:R-:W-:Y:S02]  /*aa30*/  F2FP.F16.F32.PACK_AB R7, R63, R62 ;  /* 0x0000003e3f07723e */ /* 0x000fe400000000ff */
[----:B------:R-:W-:Y:S02]  /*aa40*/  MOV R213, R28 ;  /* 0x0000001c00d57202 */ /* 0x000fe40000000f00 */
[----:B------:R-:W-:Y:S01]  /*aa50*/  F2FP.F16.F32.PACK_AB R24, R181, R191 ;  /* 0x000000bfb518723e */ /* 0x000fe200000000ff */
[----:B------:R-:W-:Y:S01]  /*aa60*/  STSM.16.M88.4 [R195], R4 ;  /* 0x00000004c3007844 */ /* 0x000fe20000000200 */
[----:B------:R-:W-:-:S02]  /*aa70*/  F2FP.F16.F32.PACK_AB R25, R67, R66 ;  /* 0x000000424319723e */ /* 0x000fc400000000ff */
[----:B------:R-:W-:Y:S02]  /*aa80*/  F2FP.F16.F32.PACK_AB R26, R179, R182 ;  /* 0x000000b6b31a723e */ /* 0x000fe400000000ff */
[----:B------:R-:W-:Y:S02]  /*aa90*/  F2FP.F16.F32.PACK_AB R27, R71, R70 ;  /* 0x00000046471b723e */ /* 0x000fe400000000ff */
        /* <DEDUP_REMOVED lines=11> */
[----:B------:R-:W-:-:S02]  /*ab50*/  MOV R100, R100 ;  /* 0x0000006400647202 */ /* 0x000fc40000000f00 */
[----:B------:R-:W-:Y:S02]  /*ab60*/  F2FP.F16.F32.PACK_AB R56, R169, R172 ;  /* 0x000000aca938723e */ /* 0x000fe400000000ff */
[----:B------:R-:W-:Y:S02]  /*ab70*/  F2FP.F16.F32.PACK_AB R57, R91, R90 ;  /* 0x0000005a5b39723e */ /* 0x000fe400000000ff */
[----:B------:R-:W-:Y:S02]  /*ab80*/  F2FP.F16.F32.PACK_AB R58, R167, R170 ;  /* 0x000000aaa73a723e */ /* 0x000fe400000000ff */
[----:B------:R-:W-:Y:S02]  /*ab90*/  F2FP.F16.F32.PACK_AB R59, R95, R94 ;  /* 0x0000005e5f3b723e */ /* 0x000fe400000000ff */
[----:B------:R-:W-:Y:S02]  /*aba0*/  MOV R104, R104 ;  /* 0x0000006800687202 */ /* 0x000fe40000000f00 */
[----:B0-----:R-:W-:-:S02]  /*abb0*/  F2FP.F16.F32.PACK_AB R40, R173, R176 ;  /* 0x000000b0ad28723e */ /* 0x001fc400000000ff */
[----:B------:R-:W-:Y:S02]  /*abc0*/  F2FP.F16.F32.PACK_AB R4, R165, R168 ;  /* 0x000000a8a504723e */ /* 0x000fe400000000ff */
[----:B------:R-:W-:Y:S01]  /*abd0*/  F2FP.F16.F32.PACK_AB R5, R99, R98 ;  /* 0x000000626305723e */ /* 0x000fe200000000ff */
[----:B------:R0:W-:Y:S01]  /*abe0*/  STSM.16.M88.4 [R130], R40 ;  /* 0x0000002882007844 */ /* 0x0001e20000000200 */
[----:B------:R-:W-:Y:S02]  /*abf0*/  F2FP.F16.F32.PACK_AB R6, R163, R166 ;  /* 0x000000a6a306723e */ /* 0x000fe400000000ff */
[----:B------:R-:W-:Y:S01]  /*ac00*/  F2FP.F16.F32.PACK_AB R7, R103, R102 ;  /* 0x000000666707723e */ /* 0x000fe200000000ff */
[----:B------:R1:W-:Y:S01]  /*ac10*/  STSM.16.M88.4 [R100], R56 ;  /* 0x0000003864007844 */ /* 0x0003e20000000200 */
[----:B------:R-:W-:Y:S02]  /*ac20*/  MOV R108, R108 ;  /* 0x0000006c006c7202 */ /* 0x000fe40000000f00 */
[----:B------:R-:W-:Y:S01]  /*ac30*/  F2FP.F16.F32.PACK_AB R8, R159, R164 ;  /* 0x000000a49f08723e */ /* 0x000fe200000000ff */
[----:B------:R1:W-:Y:S01]  /*ac40*/  STSM.16.M88.4 [R104], R4 ;  /* 0x0000000468007844 */ /* 0x0003e20000000200 */
[----:B------:R-:W-:-:S02]  /*ac50*/  F2FP.F16.F32.PACK_AB R9, R107, R106 ;  /* 0x0000006a6b09723e */ /* 0x000fc400000000ff */
[----:B------:R-:W-:Y:S02]  /*ac60*/  F2FP.F16.F32.PACK_AB R10, R152, R162 ;  /* 0x000000a2980a723e */ /* 0x000fe400000000ff */
[----:B------:R-:W-:Y:S02]  /*ac70*/  F2FP.F16.F32.PACK_AB R11, R111, R110 ;  /* 0x0000006e6f0b723e */ /* 0x000fe400000000ff */
[----:B------:R-:W-:Y:S02]  /*ac80*/  MOV R118, R118 ;  /* 0x0000007600767202 */ /* 0x000fe40000000f00 */
[----:B------:R-:W-:Y:S01]  /*ac90*/  MOV R101, R122 ;  /* 0x0000007a00657202 */ /* 0x000fe20000000f00 */
[----:B------:R1:W-:Y:S01]  /*aca0*/  STSM.16.M88.4 [R108], R8 ;  /* 0x000000086c007844 */ /* 0x0003e20000000200 */
[----:B------:R-:W-:Y:S02]  /*acb0*/  F2FP.F16.F32.PACK_AB R12, R113, R155 ;  /* 0x0000009b710c723e */ /* 0x000fe400000000ff */
[----:B------:R-:W-:-:S02]  /*acc0*/  F2FP.F16.F32.PACK_AB R13, R115, R114 ;  /* 0x00000072730d723e */ /* 0x000fc400000000ff */
[----:B------:R-:W-:Y:S02]  /*acd0*/  F2FP.F16.F32.PACK_AB R14, R117, R116 ;  /* 0x00000074750e723e */ /* 0x000fe400000000ff */
[----:B------:R-:W-:Y:S02]  /*ace0*/  F2FP.F16.F32.PACK_AB R15, R153, R112 ;  /* 0x00000070990f723e */ /* 0x000fe400000000ff */
[----:B------:R-:W-:Y:S02]  /*acf0*/  F2FP.F16.F32.PACK_AB R122, R125, R124 ;  /* 0x0000007c7d7a723e */ /* 0x000fe400000000ff */
[----:B------:R-:W-:Y:S01]  /*ad00*/  F2FP.F16.F32.PACK_AB R123, R158, R157 ;  /* 0x0000009d9e7b723e */ /* 0x000fe200000000ff */
[----:B------:R1:W-:Y:S01]  /*ad10*/  STSM.16.M88.4 [R118], R12 ;  /* 0x0000000c76007844 */ /* 0x0003e20000000200 */
[----:B------:R-:W-:Y:S02]  /*ad20*/  MOV R126, R126 ;  /* 0x0000007e007e7202 */ /* 0x000fe40000000f00 */
[----:B0-----:R-:W-:Y:S01]  /*ad30*/  F2FP.F16.F32.PACK_AB R130, R133, R132 ;  /* 0x000000848582723e */ /* 0x001fe200000000ff */
[----:B------:R1:W-:Y:S01]  /*ad40*/  STSM.16.M88.4 [R101], R120 ;  /* 0x0000007865007844 */ /* 0x0003e20000000200 */
[----:B------:R-:W-:-:S02]  /*ad50*/  F2FP.F16.F32.PACK_AB R131, R135, R134 ;  /* 0x000000868783723e */ /* 0x000fc400000000ff */
[----:B------:R-:W-:Y:S02]  /*ad60*/  LOP3.LUT R76, R77, 0x380, RZ, 0xc0, !PT ;  /* 0x000003804d4c7812 */ /* 0x000fe400078ec0ff */
[----:B------:R-:W-:Y:S01]  /*ad70*/  LOP3.LUT R80, R81, 0x380, RZ, 0xc0, !PT ;  /* 0x0000038051507812 */ /* 0x000fe200078ec0ff */
[----:B------:R1:W-:Y:S01]  /*ad80*/  STSM.16.M88.4 [R126], R128 ;  /* 0x000000807e007844 */ /* 0x0003e20000000200 */
[----:B------:R-:W-:Y:S02]  /*ad90*/  LOP3.LUT R84, R85, 0x380, RZ, 0xc0, !PT ;  /* 0x0000038055547812 */ /* 0x000fe400078ec0ff */
[----:B------:R-:W-:Y:S01]  /*ada0*/  LOP3.LUT R88, R89, 0x380, RZ, 0xc0, !PT ;  /* 0x0000038059587812 */ /* 0x000fe200078ec0ff */
[----:B------:R1:W-:Y:S01]  /*adb0*/  STSM.16.M88.4 [R34], R136 ;  /* 0x0000008822007844 */ /* 0x0003e20000000200 */
[----:B------:R-:W-:Y:S02]  /*adc0*/  LOP3.LUT R92, R93, 0x380, RZ, 0xc0, !PT ;  /* 0x000003805d5c7812 */ /* 0x000fe400078ec0ff */
[----:B------:R-:W-:Y:S01]  /*add0*/  SHF.R.U64 R76, R76, 0x3, RZ ;  /* 0x000000034c4c7819 */ /* 0x000fe200000012ff */
[----:B------:R1:W-:Y:S01]  /*ade0*/  STSM.16.M88.4 [R35], R144 ;  /* 0x0000009023007844 */ /* 0x0003e20000000200 */
[----:B------:R-:W-:-:S02]  /*adf0*/  SHF.R.U64 R80, R80, 0x3, RZ ;  /* 0x0000000350507819 */ /* 0x000fc400000012ff */
[----:B------:R-:W-:Y:S02]  /*ae00*/  SHF.R.U64 R84, R84, 0x3, RZ ;  /* 0x0000000354547819 */ /* 0x000fe400000012ff */
[----:B------:R-:W-:Y:S02]  /*ae10*/  SHF.R.U64 R88, R88, 0x3, RZ ;  /* 0x0000000358587819 */ /* 0x000fe400000012ff */
[----:B------:R-:W-:Y:S02]  /*ae20*/  SHF.R.U64 R92, R92, 0x3, RZ ;  /* 0x000000035c5c7819 */ /* 0x000fe400000012ff */
        /* <DEDUP_REMOVED lines=17> */
[----:B------:R-:W-:Y:S01]  /*af40*/  IADD3 R9, -R18, RZ, RZ ;  /* 0x000000ff12097210 */ /* 0x000fe20007ffe1ff */
[----:B------:R-:W-:Y:S01]  /*af50*/  UIMAD.WIDE.U32 UR6, UR45, UR8, URZ ;  /* 0x000000082d0672a5 */ /* 0x000fe2000f8e003f */
[----:B------:R-:W-:Y:S01]  /*af60*/  IMAD.MOV.U32 R4, RZ, RZ, R10 ;  /* 0x000000ffff047224 */ /* 0x000fe200078e000a */
[----:B------:R-:W-:Y:S01]  /*af70*/  UIMAD UR5, UR45, UR9, UR5 ;  /* 0x000000092d0572a4 */ /* 0x000fe2000f8e0205 */
[----:B------:R-:W-:Y:S01]  /*af80*/  VIADD R13, R16, UR44 ;  /* 0x0000002c100d7c36 */ /* 0x000fe20008000000 */
        /* <DEDUP_REMOVED lines=36> */
.L_x_4072:
        /* <DEDUP_REMOVED lines=21> */
[----:B------:R-:W0:Y:S01]  /*b320*/  @P2 LDC R9, c[0x0][0xbec] ;  /* 0x0002fb00ff092b82 */ /* 0x000e220000000800 */
[----:B------:R-:W-:Y:S01]  /*b330*/  ISETP.GE.AND P0, PT, R188, UR10, PT ;  /* 0x0000000abc007c0c */ /* 0x000fe2000bf06270 */
[----:B------:R1:W5:Y:S04]  /*b340*/  LD.E.128 R4, desc[UR50][R20.64] ;  /* 0x0000003214047980 */ /* 0x000368000c101d00 */
[----:B------:R-:W5:Y:S02]  /*b350*/  LD.E.128 R68, desc[UR50][R68.64] ;  /* 0x0000003244447980 */ /* 0x000f64000c101d00 */
[----:B------:R-:W2:Y:S01]  /*b360*/  @P2 LDC R11, c[0x0][0xbf0] ;  /* 0x0002fc00ff0b2b82 */ /* 0x000ea20000000800 */
[----:B------:R-:W-:Y:S01]  /*b370*/  LOP3.LUT R3, R3, 0x4, R0, 0xe2, !PT ;  /* 0x0000000403037812 */ /* 0x000fe200078ee200 */
[----:B------:R-:W5:Y:S01]  /*b380*/  LD.E.128 R72, desc[UR50][R72.64] ;  /* 0x0000003248487980 */ /* 0x000f62000c101d00 */
[----:B------:R-:W-:-:S02]  /*b390*/  LEA R0, R209, R210, 0x5 ;  /* 0x000000d2d1007211 */ /* 0x000fc400078e28ff */
[----:B------:R-:W-:Y:S01]  /*b3a0*/  SEL R8, RZ, 0xffffffff, P0 ;  /* 0xffffffffff087807 */ /* 0x000fe20000000000 */
[----:B------:R-:W5:Y:S01]  /*b3b0*/  LD.E.128 R76, desc[UR50][R76.64] ;  /* 0x000000324c4c7980 */ /* 0x000f62000c101d00 */
[----:B------:R-:W-:Y:S01]  /*b3c0*/  ISETP.GE.AND P0, PT, R187, UR10, PT ;  /* 0x0000000abb007c0c */ /* 0x000fe2000bf06270 */
[----:B------:R-:W-:Y:S01]  /*b3d0*/  UIMAD UR5, UR12, UR8, URZ ;  /* 0x000000080c0572a4 */ /* 0x000fe2000f8e023f */
[----:B------:R-:W-:Y:S01]  /*b3e0*/  VIADD R14, R0, UR44 ;  /* 0x0000002c000e7c36 */ /* 0x000fe20008000000 */
[----:B------:R-:W5:Y:S01]  /*b3f0*/  LD.E.128 R80, desc[UR50][R80.64] ;  /* 0x0000003250507980 */ /* 0x000f62000c101d00 */
[----:B------:R-:W-:Y:S01]  /*b400*/  SEL R0, RZ, 0xffffffff, P0 ;  /* 0xffffffffff007807 */ /* 0x000fe20000000000 */
[----:B------:R-:W-:Y:S02]  /*b410*/  UIMAD.WIDE.U32 UR6, UR45, UR8, URZ ;  /* 0x000000082d0672a5 */ /* 0x000fe4000f8e003f */
[----:B------:R-:W-:Y:S01]  /*b420*/  UIMAD UR5, UR45, UR9, UR5 ;  /* 0x000000092d0572a4 */ /* 0x000fe2000f8e0205 */
[----:B------:R-:W-:Y:S01]  /*b430*/  IMAD.SHL.U32 R8, R8, 0x8, RZ ;  /* 0x0000000808087824 */ /* 0x000fe200078e00ff */
[----:B------:R-:W5:Y:S01]  /*b440*/  LD.E.128 R84, desc[UR50][R84.64] ;  /* 0x0000003254547980 */ /* 0x000f62000c101d00 */
[----:B------:R-:W-:Y:S01]  /*b450*/  ULDC.64 UR8, c[0x0][0xaf0] ;  /* 0x0002bc0000087ab9 */ /* 0x000fe20000000a00 */
[----:B------:R-:W-:Y:S01]  /*b460*/  IMAD.SHL.U32 R13, R0, 0x10, RZ ;  /* 0x00000010000d7824 */ /* 0x000fe200078e00ff */
[----:B------:R-:W-:Y:S01]  /*b470*/  UIADD3 UR7, UR7, UR5, URZ ;  /* 0x0000000507077290 */ /* 0x000fe2000fffe03f */
[----:B0-----:R-:W-:Y:S01]  /*b480*/  @P2 IMAD.HI.U32 R0, R14, R9, RZ ;  /* 0x000000090e002227 */ /* 0x001fe200078e00ff */
[----:B------:R-:W-:Y:S01]  /*b490*/  UIMAD UR5, UR13, UR8, URZ ;  /* 0x000000080d0572a4 */ /* 0x000fe2000f8e023f */
[----:B------:R-:W-:Y:S01]  /*b4a0*/  LOP3.LUT R8, R8, 0x8, R3, 0xe2, !PT ;  /* 0x0000000808087812 */ /* 0x000fe200078ee203 */
[----:B------:R-:W-:Y:S01]  /*b4b0*/  UIMAD.WIDE.U32 UR6, UR43, UR8, UR6 ;  /* 0x000000082b0672a5 */ /* 0x000fe2000f8e0006 */
[----:B------:R-:W-:Y:S01]  /*b4c0*/  IMAD.MOV.U32 R3, RZ, RZ, R14 ;  /* 0x000000ffff037224 */ /* 0x000fe200078e000e */
[----:B------:R-:W-:Y:S01]  /*b4d0*/  UIMAD UR5, UR43, UR9, UR5 ;  /* 0x000000092b0572a4 */ /* 0x000fe2000f8e0205 */
[----:B--2---:R-:W-:Y:S01]  /*b4e0*/  @P2 SHF.R.U32.HI R3, RZ, R11, R0 ;  /* 0x0000000bff032219 */ /* 0x004fe20000011600 */
[----:B------:R-:W5:Y:S01]  /*b4f0*/  LD.E.128 R88, desc[UR50][R88.64] ;  /* 0x0000003258587980 */ /* 0x000f62000c101d00 */
[----:B------:R-:W-:Y:S01]  /*b500*/  LOP3.LUT R10, R13, 0x10, R8, 0xe2, !PT ;  /* 0x000000100d0a7812 */ /* 0x000fe200078ee208 */
[----:B------:R-:W-:Y:S01]  /*b510*/  UIADD3 UR5, UR7, UR5, URZ ;  /* 0x0000000507057290 */ /* 0x000fe2000fffe03f */
[--C-:B------:R-:W-:Y:S01]  /*b520*/  SHF.R.S32.HI R11, RZ, 0x1f, R3.reuse ;  /* 0x0000001fff0b7819 */ /* 0x100fe20000011403 */
[----:B------:R-:W-:Y:S01]  /*b530*/  IMAD.U32 R9, RZ, RZ, UR7 ;  /* 0x00000007ff097e24 */ /* 0x000fe2000f8e00ff */
[----:B------:R-:W-:Y:S01]  /*b540*/  ISETP.GE.AND P0, PT, R186, UR10, PT ;  /* 0x0000000aba007c0c */ /* 0x000fe2000bf06270 */
[----:B------:R-:W-:Y:S01]  /*b550*/  IMAD.MOV R13, RZ, RZ, -R3 ;  /* 0x000000ffff0d7224 */ /* 0x000fe200078e0a03 */
[----:B------:R-:W-:Y:S01]  /*b560*/  MOV R8, UR6 ;  /* 0x0000000600087c02 */ /* 0x000fe20008000f00 */
[----:B------:R-:W-:Y:S01]  /*b570*/  ULDC.64 UR6, c[0x0][0xae0] ;  /* 0x0002b80000067ab9 */ /* 0x000fe20000000a00 */
[----:B------:R-:W-:Y:S01]  /*b580*/  SEL R0, RZ, 0xffffffff, P0 ;  /* 0xffffffffff007807 */ /* 0x000fe20000000000 */
[----:B------:R-:W-:Y:S01]  /*b590*/  IMAD R12, R11, UR6, RZ ;  /* 0x000000060b0c7c24 */ /* 0x000fe2000f8e02ff */
[----:B------:R-:W5:Y:S01]  /*b5a0*/  LD.E.128 R92, desc[UR50][R92.64] ;  /* 0x000000325c5c7980 */ /* 0x000f62000c101d00 */
[----:B------:R-:W-:Y:S01]  /*b5b0*/  IMAD.U32 R9, RZ, RZ, UR5 ;  /* 0x00000005ff097e24 */ /* 0x000fe2000f8e00ff */
[----:B------:R-:W-:Y:S01]  /*b5c0*/  ISETP.GE.AND P0, PT, R214, UR10, PT ;  /* 0x0000000ad6007c0c */ /* 0x000fe2000bf06270 */
[----:B------:R-:W-:Y:S01]  /*b5d0*/  IMAD R11, R15, R13, R14 ;  /* 0x0000000d0f0b7224 */ /* 0x000fe200078e020e */
[----:B------:R-:W-:Y:S01]  /*b5e0*/  @!PT LDS RZ, [RZ] ;  /* 0x00000000fffff984 */ /* 0x000fe20000000800 */
[----:B------:R-:W-:Y:S01]  /*b5f0*/  @!PT LDS RZ, [RZ] ;  /* 0x00000000fffff984 */ /* 0x000fe20000000800 */
[----:B------:R-:W-:Y:S01]  /*b600*/  @!PT LDS RZ, [RZ] ;  /* 0x00000000fffff984 */ /* 0x000fe20000000800 */
[----:B------:R-:W-:Y:S01]  /*b610*/  @!PT LDS RZ, [RZ] ;  /* 0x00000000fffff984 */ /* 0x000fe20000000800 */
[----:B------:R0:W-:Y:S06]  /*b620*/  MEMBAR.ALL.CTA ;  /* 0x0000000000007992 */ /* 0x0001ec0000008000 */
[----:B0-----:R-:W0:Y:S01]  /*b630*/  FENCE.VIEW.ASYNC.S ;  /* 0x00000000000073c6 */ /* 0x001e220000000000 */
[----:B-1----:R-:W-:Y:S01]  /*b640*/  IMAD.SHL.U32 R21, R0, 0x20, RZ ;  /* 0x0000002000157824 */ /* 0x002fe200078e00ff */
[----:B------:R-:W-:Y:S01]  /*b650*/  ULDC UR8, c[0x0][0xa88] ;  /* 0x0002a20000087ab9 */ /* 0x000fe20000000800 */
[C---:B------:R-:W-:Y:S01]  /*b660*/  IMAD R13, R3.reuse, UR7, R12 ;  /* 0x00000007030d7c24 */ /* 0x040fe2000f8e020c */
[----:B------:R-:W-:Y:S01]  /*b670*/  SHF.R.S32.HI R0, RZ, 0x1f, R11 ;  /* 0x0000001fff007819 */ /* 0x000fe2000001140b */
[----:B------:R-:W-:Y:S01]  /*b680*/  IMAD.WIDE.U32 R8, R3, UR6, R8 ;  /* 0x0000000603087c25 */ /* 0x000fe2000f8e0008 */
[----:B------:R-:W-:Y:S01]  /*b690*/  ULDC.64 UR6, c[0x0][0xad8] ;  /* 0x0002b60000067ab9 */ /* 0x000fe20000000a00 */
[----:B------:R-:W-:Y:S01]  /*b6a0*/  SEL R3, RZ, 0x40, P0 ;  /* 0x00000040ff037807 */ /* 0x000fe20000000000 */
[----:B------:R-:W-:Y:S01]  /*b6b0*/  UIADD3 UR5, UR42, 0x28c20, URZ ;  /* 0x00028c202a057890 */ /* 0x000fe2000fffe03f */
[----:B------:R-:W-:Y:S01]  /*b6c0*/  IMAD R0, R0, UR6, RZ ;  /* 0x0000000600007c24 */ /* 0x000fe2000f8e02ff */
[----:B------:R-:W-:Y:S01]  /*b6d0*/  IADD3 R9, R9, R13, RZ ;  /* 0x0000000d09097210 */ /* 0x000fe20007ffe0ff */
[----:B------:R-:W-:Y:S01]  /*b6e0*/  VIADD R28, R210, UR44 ;  /* 0x0000002cd21c7c36 */ /* 0x000fe20008000000 */
[----:B------:R-:W-:Y:S01]  /*b6f0*/  ISETP.GE.AND P0, PT, R212, UR10, PT ;  /* 0x0000000ad4007c0c */ /* 0x000fe2000bf06270 */
[----:B------:R-:W-:Y:S01]  /*b700*/  IMAD R29, R15, UR8, RZ ;  /* 0x000000080f1d7c24 */ /* 0x000fe2000f8e02ff */
[----:B------:R-:W-:Y:S01]  /*b710*/  UPRMT UR5, URZ, 0x654, UR5 ;  /* 0x000006543f057896 */ /* 0x000fe20008000005 */
[C---:B------:R-:W-:Y:S01]  /*b720*/  IMAD R13, R11.reuse, UR7, R0 ;  /* 0x000000070b0d7c24 */ /* 0x040fe2000f8e0200 */
[----:B------:R-:W-:Y:S01]  /*b730*/  SEL R0, RZ, 0x80, P0 ;  /* 0x00000080ff007807 */ /* 0x000fe20000000000 */
[----:B------:R-:W-:Y:S01]  /*b740*/  IMAD.WIDE.U32 R8, R11, UR6, R8 ;  /* 0x000000060b087c25 */ /* 0x000fe2000f8e0008 */
[----:B------:R-:W-:Y:S01]  /*b750*/  ISETP.GE.AND P0, PT, R28, R29, PT ;  /* 0x0000001d1c00720c */ /* 0x000fe20003f06270 */
[----:B------:R-:W-:Y:S01]  /*b760*/  ULDC.64 UR6, c[0x0][0xa80] ;  /* 0x0002a00000067ab9 */ /* 0x000fe20000000a00 */
[----:B------:R-:W-:Y:S01]  /*b770*/  LOP3.LUT R10, R21, 0x20, R10, 0xe2, !PT ;  /* 0x00000020150a7812 */ /* 0x000fe200078ee20a */
[----:B------:R-:W-:Y:S01]  /*b780*/  IMAD.IADD R9, R9, 0x1, R13 ;  /* 0x0000000109097824 */ /* 0x000fe200078e020d */
[----:B------:R-:W-:Y:S01]  /*b790*/  LEA R26, P1, R8, UR6, 0x1 ;  /* 0x00000006081a7c11 */ /* 0x000fe2000f8208ff */
[----:B------:R-:W-:Y:S01]  /*b7a0*/  BSSY B1, `(.L_x_4073) ;  /* 0x0000027000017945 */ /* 0x000fe20003800000 */
[----:B------:R-:W-:Y:S01]  /*b7b0*/  LOP3.LUT R3, R10, R3, RZ, 0xfc, !PT ;  /* 0x000000030a037212 */ /* 0x000fe200078efcff */
[----:B0-----:R-:W-:Y:S01]  /*b7c0*/  SYNCS.ARRIVE.TRANS64.RED.A1T0 RZ, [UR5], RZ ;  /* 0x000000ffffff79a7 */ /* 0x001fe20008100405 */
[----:B------:R-:W-:Y:S01]  /*b7d0*/  LEA.HI.X R27, R8, UR7, R9, 0x1, P1 ;  /* 0x00000007081b7c11 */ /* 0x000fe200088f0c09 */
[----:B------:R0:W1:Y:S01]  /*b7e0*/  SHFL.IDX PT, R10, R26, RZ, 0x181f ;  /* 0x00181fff1a0a7589 */ /* 0x00006200000e0000 */
[----:B------:R-:W-:-:S03]  /*b7f0*/  LOP3.LUT R0, R3, R0, RZ, 0xfc, !PT ;  /* 0x0000000003007212 */ /* 0x000fc600078efcff */
        /* <DEDUP_REMOVED lines=33> */
.L_x_4074:
[----:B------:R-:W-:Y:S05]  /*ba10*/  BSYNC B1 ;  /* 0x0000000000017941 */ /* 0x000fea0003800000 */
.L_x_4073:
[----:B---3-5:R-:W-:Y:S01]  /*ba20*/  VIADD R4, R28, 0x20 ;  /* 0x000000201c047836 */ /* 0x028fe20000000000 */
        /* <DEDUP_REMOVED lines=20> */
[-C--:B------:R-:W-:Y:S02]  /*bb70*/  @!P2 LEA.HI.X R13, R188, R7.reuse, R221, 0x1, P5 ;  /* 0x00000007bc0da211 */ /* 0x080fe400028f0cdd */
[-C--:B------:R-:W-:Y:S02]  /*bb80*/  @!P0 LEA R14, P3, R186, R6.reuse, 0x1 ;  /* 0x00000006ba0e8211 */ /* 0x080fe400078608ff */
[CC--:B0-----:R-:W-:Y:S01]  /*bb90*/  @!P1 LEA R4, P6, R187.reuse, R6.reuse, 0x1 ;  /* 0x00000006bb049211 */ /* 0x0c1fe200078c08ff */
[----:B------:R4:W-:Y:S01]  /*bba0*/  @!P2 ST.E.128 desc[UR50][R12.64], R32 ;  /* 0x000000200c00a985 */ /* 0x0009e2000c101d32 */
[----:B------:R-:W-:Y:S02]  /*bbb0*/  @P4 LEA R20, P5, R214, R6, 0x1 ;  /* 0x00000006d6144211 */ /* 0x000fe400078a08ff */
[-C--:B------:R-:W-:Y:S02]  /*bbc0*/  @!P1 LEA.HI.X R5, R187, R7.reuse, R220, 0x1, P6 ;  /* 0x00000007bb059211 */ /* 0x080fe400030f0cdc */
[----:B------:R-:W-:-:S02]  /*bbd0*/  @!P0 LEA.HI.X R15, R186, R7, R219, 0x1, P3 ;  /* 0x00000007ba0f8211 */ /* 0x000fc400018f0cdb */
        /* <DEDUP_REMOVED lines=10> */
.L_x_4071:
[----:B------:R-:W0:Y:S01]  /*bc80*/  LDC R10, c[0x0][0xbe8] ;  /* 0x0002fa00ff0a7b82 */ /* 0x000e220000000800 */
[----:B------:R-:W-:Y:S01]  /*bc90*/  ISETP.GE.AND P2, PT, R216, 0x40, PT ;  /* 0x00000040d800780c */ /* 0x000fe20003f46270 */
[----:B------:R-:W-:Y:S01]  /*bca0*/  ULDC UR12, c[0x0][0xac8] ;  /* 0x0002b200000c7ab9 */ /* 0x000fe20000000800 */
[----:B------:R-:W-:Y:S01]  /*bcb0*/  IMAD R0, R209, 0x20, R210 ;  /* 0x00000020d1007824 */ /* 0x000fe200078e02d2 */
[----:B------:R-:W-:Y:S01]  /*bcc0*/  ISETP.GE.AND P4, PT, R17, UR12, PT ;  /* 0x0000000c11007c0c */ /* 0x000fe2000bf86270 */
[----:B------:R-:W-:Y:S01]  /*bcd0*/  USHF.R.S32.HI UR8, URZ, 0x1f, UR45 ;  /* 0x0000001f3f087899 */ /* 0x000fe2000801142d */
[----:B------:R-:W-:Y:S01]  /*bce0*/  ISETP.GE.AND P3, PT, R190, UR12, PT ;  /* 0x0000000cbe007c0c */ /* 0x000fe2000bf66270 */
[----:B------:R-:W-:Y:S01]  /*bcf0*/  USHF.R.S32.HI UR9, URZ, 0x1f, UR43 ;  /* 0x0000001f3f097899 */ /* 0x000fe2000801142b */
[----:B------:R-:W-:Y:S01]  /*bd00*/  BSSY B1, `(.L_x_4076) ;  /* 0x0000031000017945 */ /* 0x000fe20003800000 */
[----:B------:R-:W-:Y:S02]  /*bd10*/  ISETP.GE.AND P1, PT, R189, UR12, PT ;  /* 0x0000000cbd007c0c */ /* 0x000fe4000bf26270 */
[----:B------:R-:W-:-:S02]  /*bd20*/  IADD3 R8, R0, UR44, RZ ;  /* 0x0000002c00087c10 */ /* 0x000fc4000fffe0ff */
[----:B------:R-:W-:Y:S02]  /*bd30*/  SEL R12, RZ, 0x1, P4 ;  /* 0x00000001ff0c7807 */ /* 0x000fe40002000000 */
        /* <DEDUP_REMOVED lines=10> */
[----:B--2---:R-:W-:-:S04]  /*bde0*/  IADD3 R6, R7, -0x80, R6 ;  /* 0xffffff8007067810 */ /* 0x004fc80007ffe006 */
        /* <DEDUP_REMOVED lines=34> */
.L_x_4077:
[----:B------:R-:W-:Y:S05]  /*c010*/  BSYNC B1 ;  /* 0x0000000000017941 */ /* 0x000fea0003800000 */
.L_x_4076:
[----:B------:R-:W-:Y:S01]  /*c020*/  ULDC.64 UR10, c[0x0][0xae8] ;  /* 0x0002ba00000a7ab9 */ /* 0x000fe20000000a00 */
[----:B------:R-:W-:Y:S01]  /*c030*/  SEL R0, RZ, 0xffffffff, P1 ;  /* 0xffffffffff007807 */ /* 0x000fe20000800000 */
[----:B------:R-:W-:Y:S01]  /*c040*/  UIMAD UR5, UR8, UR10, URZ ;  /* 0x0000000a080572a4 */ /* 0x000fe2000f8e023f */
[----:B------:R-:W-:Y:S01]  /*c050*/  IMAD.SHL.U32 R13, R13, 0x2, RZ ;  /* 0x000000020d0d7824 */ /* 0x000fe200078e00ff */
[----:B------:R-:W-:Y:S01]  /*c060*/  UIMAD.WIDE.U32 UR6, UR45, UR10, URZ ;  /* 0x0000000a2d0672a5 */ /* 0x000fe2000f8e003f */
[----:B------:R-:W-:Y:S01]  /*c070*/  SHF.L.U32 R5, R0, 0x2, RZ ;  /* 0x0000000200057819 */ /* 0x000fe200000006ff */
[----:B0-----:R-:W-:Y:S01]  /*c080*/  @P0 IMAD.HI.U32 R0, R8, R9, RZ ;  /* 0x0000000908000227 */ /* 0x001fe200078e00ff */
[----:B------:R-:W-:Y:S01]  /*c090*/  UIMAD UR5, UR45, UR11, UR5 ;  /* 0x0000000b2d0572a4 */ /* 0x000fe2000f8e0205 */
[----:B------:R-:W-:Y:S01]  /*c0a0*/  ISETP.GE.AND P1, PT, R188, UR12, PT ;  /* 0x0000000cbc007c0c */ /* 0x000fe2000bf26270 */
[----:B------:R-:W-:Y:S01]  /*c0b0*/  BSSY B1, `(.L_x_4078) ;  /* 0x0000056000017945 */ /* 0x000fe20003800000 */
[----:B--2---:R-:W-:Y:S01]  /*c0c0*/  IMAD.MOV.U32 R3, RZ, RZ, R8 ;  /* 0x000000ffff037224 */ /* 0x004fe200078e0008 */
[----:B------:R-:W-:Y:S01]  /*c0d0*/  ULDC.64 UR10, c[0x0][0xaf0] ;  /* 0x0002bc00000a7ab9 */ /* 0x000fe20000000a00 */
[----:B------:R-:W-:Y:S01]  /*c0e0*/  UIADD3 UR7, UR7, UR5, URZ ;  /* 0x0000000507077290 */ /* 0x000fe2000fffe03f */
[----:B-1----:R-:W-:Y:S01]  /*c0f0*/  @P0 SHF.R.U32.HI R3, RZ, R11, R0 ;  /* 0x0000000bff030219 */ /* 0x002fe20000011600 */
[----:B------:R-:W-:Y:S01]  /*c100*/  UIMAD UR5, UR9, UR10, URZ ;  /* 0x0000000a090572a4 */ /* 0x000fe2000f8e023f */
[----:B------:R-:W-:Y:S01]  /*c110*/  LOP3.LUT R12, R13, 0x2, R12, 0xe2, !PT ;  /* 0x000000020d0c7812 */ /* 0x000fe200078ee20c */
[----:B------:R-:W-:Y:S01]  /*c120*/  UIMAD.WIDE.U32 UR6, UR43, UR10, UR6 ;  /* 0x0000000a2b0672a5 */ /* 0x000fe2000f8e0006 */
[----:B------:R-:W-:Y:S01]  /*c130*/  SEL R0, RZ, 0xffffffff, P1 ;  /* 0xffffffffff007807 */ /* 0x000fe20000800000 */
[----:B------:R-:W-:Y:S01]  /*c140*/  UIMAD UR5, UR43, UR11, UR5 ;  /* 0x0000000b2b0572a4 */ /* 0x000fe2000f8e0205 */
[----:B------:R-:W-:Y:S01]  /*c150*/  LOP3.LUT R12, R5, 0x4, R12, 0xe2, !PT ;  /* 0x00000004050c7812 */ /* 0x000fe200078ee20c */
[--C-:B------:R-:W-:Y:S01]  /*c160*/  IMAD.MOV R7, RZ, RZ, -R3.reuse ;  /* 0x000000ffff077224 */ /* 0x100fe200078e0a03 */
[----:B------:R-:W-:Y:S01]  /*c170*/  ISETP.GE.AND P1, PT, R187, UR12, PT ;  /* 0x0000000cbb007c0c */ /* 0x000fe2000bf26270 */
[----:B------:R-:W-:Y:S01]  /*c180*/  IMAD.SHL.U32 R5, R0, 0x8, RZ ;  /* 0x0000000800057824 */ /* 0x000fe200078e00ff */
[----:B------:R-:W-:Y:S01]  /*c190*/  UIADD3 UR5, UR7, UR5, URZ ;  /* 0x0000000507057290 */ /* 0x000fe2000fffe03f */
[----:B------:R-:W-:Y:S01]  /*c1a0*/  SHF.R.S32.HI R0, RZ, 0x1f, R3 ;  /* 0x0000001fff007819 */ /* 0x000fe20000011403 */
[----:B------:R-:W-:Y:S01]  /*c1b0*/  IMAD.U32 R4, RZ, RZ, UR6 ;  /* 0x00000006ff047e24 */ /* 0x000fe2000f8e00ff */
[----:B------:R-:W-:Y:S01]  /*c1c0*/  ISETP.GE.AND P0, PT, R186, UR12, PT ;  /* 0x0000000cba007c0c */ /* 0x000fe2000bf06270 */
[----:B------:R-:W-:Y:S01]  /*c1d0*/  IMAD R7, R10, R7, R8 ;  /* 0x000000070a077224 */ /* 0x000fe200078e0208 */
[----:B------:R-:W-:Y:S01]  /*c1e0*/  LOP3.LUT R12, R5, 0x8, R12, 0xe2, !PT ;  /* 0x00000008050c7812 */ /* 0x000fe200078ee20c */
[----:B------:R-:W-:Y:S01]  /*c1f0*/  VIADD R26, R210, UR44 ;  /* 0x0000002cd21a7c36 */ /* 0x000fe20008000000 */
[----:B------:R-:W-:Y:S01]  /*c200*/  MOV R5, UR7 ;  /* 0x0000000700057c02 */ /* 0x000fe20008000f00 */
[----:B------:R-:W-:Y:S01]  /*c210*/  ULDC.64 UR6, c[0x0][0xae0] ;  /* 0x0002b80000067ab9 */ /* 0x000fe20000000a00 */
[----:B------:R-:W-:Y:S01]  /*c220*/  SEL R6, RZ, 0xffffffff, P1 ;  /* 0xffffffffff067807 */ /* 0x000fe20000800000 */
[----:B------:R-:W-:Y:S01]  /*c230*/  IMAD.U32 R5, RZ, RZ, UR5 ;  /* 0x00000005ff057e24 */ /* 0x000fe2000f8e00ff */
[----:B------:R-:W-:Y:S01]  /*c240*/  SEL R8, RZ, 0xffffffff, P0 ;  /* 0xffffffffff087807 */ /* 0x000fe20000000000 */
[----:B------:R-:W-:Y:S01]  /*c250*/  IMAD R0, R0, UR6, RZ ;  /* 0x0000000600007c24 */ /* 0x000fe2000f8e02ff */
        /* <DEDUP_REMOVED lines=8> */
[----:B------:R-:W-:Y:S01]  /*c2e0*/  IMAD.SHL.U32 R3, R8, 0x20, RZ ;  /* 0x0000002008037824 */ /* 0x000fe200078e00ff */
[----:B------:R-:W-:Y:S01]  /*c2f0*/  IADD3 R5, R5, R9, RZ ;  /* 0x0000000905057210 */ /* 0x000fe20007ffe0ff */
[----:B------:R-:W-:Y:S01]  /*c300*/  IMAD R0, R0, UR6, RZ ;  /* 0x0000000600007c24 */ /* 0x000fe2000f8e02ff */
[----:B------:R-:W-:Y:S01]  /*c310*/  ISETP.GE.AND P2, PT, R212, UR12, PT ;  /* 0x0000000cd4007c0c */ /* 0x000fe2000bf46270 */
[----:B------:R-:W-:Y:S01]  /*c320*/  IMAD R25, R10, UR5, RZ ;  /* 0x000000050a197c24 */ /* 0x000fe2000f8e02ff */
[----:B------:R-:W-:Y:S01]  /*c330*/  LOP3.LUT R12, R3, 0x20, R12, 0xe2, !PT ;  /* 0x00000020030c7812 */ /* 0x000fe200078ee20c */
[C---:B------:R-:W-:Y:S01]  /*c340*/  IMAD R3, R7.reuse, UR7, R0 ;  /* 0x0000000707037c24 */ /* 0x040fe2000f8e0200 */
[----:B------:R-:W-:Y:S01]  /*c350*/  SEL R0, RZ, 0x80, P2 ;  /* 0x00000080ff007807 */ /* 0x000fe20001000000 */
[----:B------:R-:W-:Y:S01]  /*c360*/  IMAD.WIDE.U32 R4, R7, UR6, R4 ;  /* 0x0000000607047c25 */ /* 0x000fe2000f8e0004 */
[----:B------:R-:W-:Y:S01]  /*c370*/  SEL R7, RZ, 0x40, P0 ;  /* 0x00000040ff077807 */ /* 0x000fe20000000000 */
[----:B------:R-:W-:Y:S01]  /*c380*/  ULDC.64 UR6, c[0x0][0xa80] ;  /* 0x0002a00000067ab9 */ /* 0x000fe20000000a00 */
[----:B------:R-:W-:Y:S01]  /*c390*/  ISETP.GE.AND P0, PT, R26, R25, PT ;  /* 0x000000191a00720c */ /* 0x000fe20003f06270 */
[----:B------:R-:W-:Y:S01]  /*c3a0*/  IMAD.IADD R3, R5, 0x1, R3 ;  /* 0x0000000105037824 */ /* 0x000fe200078e0203 */
[----:B------:R-:W-:-:S02]  /*c3b0*/  LEA R20, P1, R4, UR6, 0x1 ;  /* 0x0000000604147c11 */ /* 0x000fc4000f8208ff */
[----:B------:R-:W-:Y:S02]  /*c3c0*/  LOP3.LUT R21, R12, R7, RZ, 0xfc, !PT ;  /* 0x000000070c157212 */ /* 0x000fe400078efcff */
[----:B------:R-:W-:Y:S01]  /*c3d0*/  LEA.HI.X R3, R4, UR7, R3, 0x1, P1 ;  /* 0x0000000704037c11 */ /* 0x000fe200088f0c03 */
[----:B------:R0:W1:Y:S01]  /*c3e0*/  SHFL.IDX PT, R6, R20, RZ, 0x181f ;  /* 0x00181fff14067589 */ /* 0x00006200000e0000 */
[----:B------:R-:W-:-:S03]  /*c3f0*/  LOP3.LUT R24, R21, R0, RZ, 0xfc, !PT ;  /* 0x0000000015187212 */ /* 0x000fc600078efcff */
[----:B------:R0:W2:Y:S02]  /*c400*/  SHFL.IDX PT, R7, R3, RZ, 0x181f ;  /* 0x00181fff03077589 */ /* 0x0000a400000e0000 */
        /* <DEDUP_REMOVED lines=32> */
.L_x_4079:
[----:B------:R-:W-:Y:S05]  /*c610*/  BSYNC B1 ;  /* 0x0000000000017941 */ /* 0x000fea0003800000 */
.L_x_4078:
        /* <DEDUP_REMOVED lines=36> */
.L_x_4075:
[----:B------:R-:W-:Y:S05]  /*c860*/  BSYNC B0 ;  /* 0x0000000000007941 */ /* 0x000fea0003800000 */
.L_x_4070:
[----:B------:R-:W-:Y:S02]  /*c870*/  ULDC UR5, c[0x0][0xc38] ;  /* 0x00030e0000057ab9 */ /* 0x000fe40000000800 */
[----:B------:R-:W-:-:S06]  /*c880*/  UISETP.GE.AND UP0, UPT, UR4, UR5, UPT ;  /* 0x000000050400728c */ /* 0x000fcc000bf06270 */
[----:B------:R-:W-:-:S13]  /*c890*/  PLOP3.LUT P0, PT, PT, PT, UP0, 0x80, 0x0 ;  /* 0x000000000000781c */ /* 0x000fda0003f0f008 */
[----:B------:R-:W-:Y:S05]  /*c8a0*/  @!P0 BRA `(.L_x_4080) ;  /* 0xffffff4400a08947 */ /* 0x000fea000383ffff */
[----:B------:R-:W-:Y:S05]  /*c8b0*/  EXIT ;  /* 0x000000000000794d */ /* 0x000fea0003800000 */
.L_x_4018:
[----:B------:R-:W-:-:S08]  /*c8c0*/  NOP ;  /* 0x0000000000007918 */ /* 0x000fd00000000000 */
[----:B------:R-:W0:-:S00]  /*c8d0*/  USETMAXREG.DEALLOC.CTAPOOL 0x28 ;  /* 0x00000028000079c8 */ /* 0x000e0000080e0500 */
[----:B0-----:R-:W-:-:S06]  /*c8e0*/  LOP3.LUT R2, R2, 0x3, RZ, 0xc0, !PT ;  /* 0x0000000302027812 */ /* 0x001fcc00078ec0ff */
[----:B------:R-:W0:Y:S01]  /*c8f0*/  S2UR UR10, SR_CTAID.X ;  /* 0x00000000000a79c3 */ /* 0x000e220000002500 */
[----:B------:R-:W-:Y:S01]  /*c900*/  LOP3.LUT R16, R16, 0xffffdfff, RZ, 0xc0, !PT ;  /* 0xffffdfff10107812 */ /* 0x000fe200078ec0ff */
[----:B------:R-:W-:Y:S01]  /*c910*/  STL [R1+0x4], RZ ;  /* 0x000004ff01007387 */ /* 0x000fe20000100800 */
[----:B------:R-:W-:Y:S01]  /*c920*/  MOV R22, 0x1 ;  /* 0x0000000100167802 */ /* 0x000fe20000000f00 */
[----:B------:R-:W-:Y:S02]  /*c930*/  IMAD.MOV.U32 R18, RZ, RZ, RZ ;  /* 0x000000ffff127224 */ /* 0x000fe400078e00ff */
        /* <DEDUP_REMOVED lines=26> */
[----:B------:R-:W-:Y:S01]  /*cae0*/  IMAD.MOV.U32 R18, RZ, RZ, RZ ;  /* 0x000000ffff127224 */ /* 0x000fe200078e00ff */
[----:B------:R-:W-:Y:S01]  /*caf0*/  ISETP.GE.AND P3, PT, R3, UR4, PT ;  /* 0x0000000403007c0c */ /* 0x000fe2000bf66270 */
[----:B------:R-:W-:Y:S01]  /*cb00*/  UIMAD UR37, UR37, UR38, URZ ;  /* 0x00000026252572a4 */ /* 0x000fe2000f8e023f */
[----:B------:R-:W-:Y:S01]  /*cb10*/  ISETP.GE.AND P2, PT, R4, UR4, PT ;  /* 0x0000000404007c0c */ /* 0x000fe2000bf46270 */
[----:B------:R-:W-:Y:S01]  /*cb20*/  ULDC UR45, c[0x0][0xc] ;  /* 0x00000300002d7ab9 */ /* 0x000fe20000000800 */
[----:B------:R-:W-:Y:S01]  /*cb30*/  SEL R3, RZ, 0xffffffff, P1 ;  /* 0xffffffffff037807 */ /* 0x000fe20000800000 */
[----:B------:R-:W-:Y:S01]  /*cb40*/  ULOP3.LUT UR46, UR39, 0x2, URZ, 0xfc, !UPT ;  /* 0x00000002272e7892 */ /* 0x000fe2000f8efc3f */
[----:B------:R-:W-:-:S02]  /*cb50*/  LOP3.LUT R5, R8, 0x180, RZ, 0xfc, !PT ;  /* 0x0000018008057812 */ /* 0x000fc400078efcff */
[----:B------:R-:W-:Y:S01]  /*cb60*/  @P1 LOP3.LUT R16, R16, 0x40, RZ, 0xfc, !PT ;  /* 0x0000004010101812 */ /* 0x000fe200078efcff */
[----:B------:R-:W-:Y:S01]  /*cb70*/  IMAD.SHL.U32 R3, R3, 0x2, RZ ;  /* 0x0000000203037824 */ /* 0x000fe200078e00ff */
[----:B------:R-:W-:Y:S02]  /*cb80*/  LOP3.LUT R6, R8, 0x1c0, RZ, 0xfc, !PT ;  /* 0x000001c008067812 */ /* 0x000fe400078efcff */
[----:B------:R-:W-:Y:S02]  /*cb90*/  LOP3.LUT R16, R16, 0xffffff7f, RZ, 0xc0, !PT ;  /* 0xffffff7f10107812 */ /* 0x000fe400078ec0ff */
[----:B------:R-:W-:Y:S02]  /*cba0*/  SEL R2, RZ, 0x1, P0 ;  /* 0x00000001ff027807 */ /* 0x000fe40000000000 */
[----:B------:R-:W-:Y:S02]  /*cbb0*/  @P0 LOP3.LUT R16, R16, 0x80, RZ, 0xfc, !PT ;  /* 0x0000008010100812 */ /* 0x000fe400078efcff */
[----:B------:R-:W-:-:S02]  /*cbc0*/  ISETP.GE.AND P1, PT, R5, UR4, PT ;  /* 0x0000000405007c0c */ /* 0x000fc4000bf26270 */
[----:B------:R-:W-:Y:S02]  /*cbd0*/  LOP3.LUT R16, R16, 0xffffffdf, RZ, 0xc0, !PT ;  /* 0xffffffdf10107812 */ /* 0x000fe400078ec0ff */
[----:B------:R-:W-:Y:S02]  /*cbe0*/  ISETP.GE.AND P0, PT, R6, UR4, PT ;  /* 0x0000000406007c0c */ /* 0x000fe4000bf06270 */
[----:B------:R-:W-:Y:S02]  /*cbf0*/  @P3 LOP3.LUT R16, R16, 0x20, RZ, 0xfc, !PT ;  /* 0x0000002010103812 */ /* 0x000fe400078efcff */
[----:B------:R-:W-:Y:S02]  /*cc00*/  LOP3.LUT R5, R8, 0x100, RZ, 0xfc, !PT ;  /* 0x0000010008057812 */ /* 0x000fe400078efcff */
[----:B------:R-:W-:Y:S02]  /*cc10*/  LOP3.LUT R16, R16, 0xffffffef, RZ, 0xc0, !PT ;  /* 0xffffffef10107812 */ /* 0x000fe400078ec0ff */
[----:B------:R-:W-:-:S02]  /*cc20*/  LOP3.LUT R6, R8, 0x140, RZ, 0xfc, !PT ;  /* 0x0000014008067812 */ /* 0x000fc400078efcff */
[----:B------:R-:W-:Y:S02]  /*cc30*/  LOP3.LUT R2, R3, 0x2, R2, 0xe2, !PT ;  /* 0x0000000203027812 */ /* 0x000fe400078ee202 */
[----:B------:R-:W-:Y:S02]  /*cc40*/  @P2 LOP3.LUT R16, R16, 0x10, RZ, 0xfc, !PT ;  /* 0x0000001010102812 */ /* 0x000fe400078efcff */
[----:B------:R-:W-:Y:S02]  /*cc50*/  SEL R3, RZ, 0x4, P3 ;  /* 0x00000004ff037807 */ /* 0x000fe40001800000 */
[----:B------:R-:W-:Y:S02]  /*cc60*/  SEL R4, RZ, 0x8, P2 ;  /* 0x00000008ff047807 */ /* 0x000fe40001000000 */
[----:B------:R-:W-:Y:S02]  /*cc70*/  ISETP.GE.AND P3, PT, R5, UR4, PT ;  /* 0x0000000405007c0c */ /* 0x000fe4000bf66270 */
[----:B------:R-:W-:Y:S01]  /*cc80*/  ISETP.GE.AND P2, PT, R6, UR4, PT ;  /* 0x0000000406007c0c */ /* 0x000fe2000bf46270 */
[----:B------:R-:W-:Y:S01]  /*cc90*/  ULDC.64 UR4, c[0x0][0x418] ;  /* 0x0001060000047ab9 */ /* 0x000fe20000000a00 */
[----:B------:R-:W-:Y:S01]  /*cca0*/  LOP3.LUT R4, R4, R2, R3, 0xfe, !PT ;  /* 0x0000000204047212 */ /* 0x000fe200078efe03 */
[----:B------:R-:W-:Y:S01]  /*ccb0*/  UISETP.NE.U32.AND UP0, UPT, UR4, URZ, UPT ;  /* 0x0000003f0400728c */ /* 0x000fe2000bf05070 */
[----:B------:R-:W-:-:S02]  /*ccc0*/  LOP3.LUT R3, R31, 0x1f8, RZ, 0xc0, !PT ;  /* 0x000001f81f037812 */ /* 0x000fc400078ec0ff */
[----:B------:R-:W-:Y:S01]  /*ccd0*/  LOP3.LUT R16, R16, 0xfffffff7, RZ, 0xc0, !PT ;  /* 0xfffffff710107812 */ /* 0x000fe200078ec0ff */
[----:B------:R-:W-:Y:S01]  /*cce0*/  UISETP.NE.AND.EX UP0, UPT, UR5, URZ, UPT, UP0 ;  /* 0x0000003f0500728c */ /* 0x000fe2000bf05300 */
[----:B------:R-:W-:Y:S01]  /*ccf0*/  LOP3.LUT R2, R3, 0x38, R0, 0x78, !PT ;  /* 0x0000003803027812 */ /* 0x000fe200078e7800 */
[----:B------:R-:W-:Y:S01]  /*cd00*/  ULDC UR4, c[0x0][0x424] ;  /* 0x0001090000047ab9 */ /* 0x000fe20000000800 */
[----:B------:R-:W-:Y:S01]  /*cd10*/  UMOV UR5, 0x400 ;  /* 0x0000040000057882 */ /* 0x000fe20000000000 */
[----:B------:R-:W-:Y:S01]  /*cd20*/  SHF.L.U32 R3, R0, 0x4, RZ ;  /* 0x0000000400037819 */ /* 0x000fe200000006ff */
[----:B0-----:R-:W-:Y:S01]  /*cd30*/  ULEA UR8, UR8, UR5, 0x18 ;  /* 0x0000000508087291 */ /* 0x001fe2000f8ec03f */
[----:B------:R-:W-:Y:S01]  /*cd40*/  LOP3.LUT R31, R2, 0x200, R31, 0xf8, !PT ;  /* 0x00000200021f7812 */ /* 0x000fe200078ef81f */
[----:B------:R-:W-:Y:S01]  /*cd50*/  USEL UR4, UR4, 0x1, UP0 ;  /* 0x0000000104047887 */ /* 0x000fe20008000000 */
[----:B------:R-:W-:Y:S02]  /*cd60*/  LOP3.LUT R0, R36, 0x70, R3, 0xf8, !PT ;  /* 0x0000007024007812 */ /* 0x000fe400078ef803 */
[----:B------:R-:W-:Y:S01]  /*cd70*/  @P3 LOP3.LUT R16, R16, 0x8, RZ, 0xfc, !PT ;  /* 0x0000000810103812 */ /* 0x000fe200078efcff */
[----:B------:R-:W-:Y:S01]  /*cd80*/  UIMAD UR36, UR4, UR6, URZ ;  /* 0x00000006042472a4 */ /* 0x000fe2000f8e023f */
[----:B------:R-:W-:-:S02]  /*cd90*/  MOV R17, UR8 ;  /* 0x0000000800117c02 */ /* 0x000fc40008000f00 */
[----:B------:R-:W-:Y:S01]  /*cda0*/  SEL R7, RZ, 0x40, P1 ;  /* 0x00000040ff077807 */ /* 0x000fe20000800000 */
[----:B------:R-:W-:Y:S01]  /*cdb0*/  UIADD3 UR4, UR36, 0x3f, URZ ;  /* 0x0000003f24047890 */ /* 0x000fe2000fffe03f */
[----:B------:R-:W-:Y:S01]  /*cdc0*/  ISETP.GE.AND P1, PT, R8, UR7, PT ;  /* 0x0000000708007c0c */ /* 0x000fe2000bf26270 */
[----:B------:R-:W-:Y:S01]  /*cdd0*/  IMAD R0, R31, 0x2, R17 ;  /* 0x000000021f007824 */ /* 0x000fe200078e0211 */
[----:B------:R-:W-:Y:S01]  /*cde0*/  LOP3.LUT R16, R16, 0xfffffffb, RZ, 0xc0, !PT ;  /* 0xfffffffb10107812 */ /* 0x000fe200078ec0ff */
[----:B------:R-:W-:Y:S01]  /*cdf0*/  USHF.R.S32.HI UR5, URZ, 0x1f, UR4 ;  /* 0x0000001f3f057899 */ /* 0x000fe20008011404 */
[----:B------:R-:W-:Y:S01]  /*ce00*/  SEL R5, RZ, 0x10, P3 ;  /* 0x00000010ff057807 */ /* 0x000fe20001800000 */
[----:B------:R-:W-:Y:S01]  /*ce10*/  UIADD3 UR38, UR36, 0x40, -UR38 ;  /* 0x0000004024267890 */ /* 0x000fe2000fffe826 */
[----:B------:R-:W-:Y:S01]  /*ce20*/  SEL R6, RZ, 0x20, P2 ;  /* 0x00000020ff067807 */ /* 0x000fe20001000000 */
[----:B------:R1:W-:Y:S01]  /*ce30*/  STL [R1+0x8], R0 ;  /* 0x0000080001007387 */ /* 0x0003e20000100800 */
[----:B------:R-:W-:Y:S01]  /*ce40*/  @P2 LOP3.LUT R16, R16, 0x4, RZ, 0xfc, !PT ;  /* 0x0000000410102812 */ /* 0x000fe200078efcff */
[----:B------:R-:W-:Y:S01]  /*ce50*/  ULEA.HI UR5, UR5, UR4, URZ, 0x6 ;  /* 0x0000000405057291 */ /* 0x000fe2000f8f303f */
[----:B------:R-:W-:-:S02]  /*ce60*/  LOP3.LUT R4, R6, R4, R5, 0xfe, !PT ;  /* 0x0000000406047212 */ /* 0x000fc400078efe05 */
[----:B------:R-:W-:Y:S01]  /*ce70*/  SEL R9, RZ, 0x80, P0 ;  /* 0x00000080ff097807 */ /* 0x000fe20000000000 */
[----:B------:R-:W-:Y:S01]  /*ce80*/  USHF.R.S32.HI UR40, URZ, 0x6, UR5 ;  /* 0x000000063f287899 */ /* 0x000fe20008011405 */
[----:B------:R-:W-:Y:S02]  /*ce90*/  ISETP.GE.AND P0, PT, R8, UR9, PT ;  /* 0x0000000908007c0c */ /* 0x000fe4000bf06270 */
[----:B------:R-:W-:Y:S02]  /*cea0*/  LOP3.LUT R4, R4, R7, RZ, 0xfc, !PT ;  /* 0x0000000704047212 */ /* 0x000fe400078efcff */
[----:B------:R-:W-:Y:S02]  /*ceb0*/  LOP3.LUT R16, R16, 0xfffffffd, RZ, 0xc0, !PT ;  /* 0xfffffffd10107812 */ /* 0x000fe400078ec0ff */
[----:B------:R-:W-:Y:S02]  /*cec0*/  LOP3.LUT R32, R4, R9, RZ, 0xfc, !PT ;  /* 0x0000000904207212 */ /* 0x000fe400078efcff */
[----:B------:R-:W-:-:S02]  /*ced0*/  @P1 LOP3.LUT R16, R16, 0x2, RZ, 0xfc, !PT ;  /* 0x0000000210101812 */ /* 0x000fc400078efcff */
[----:B------:R-:W-:Y:S02]  /*cee0*/  LOP3.LUT R28, R4, 0x40, RZ, 0xc0, !PT ;  /* 0x00000040041c7812 */ /* 0x000fe400078ec0ff */
[----:B------:R-:W-:Y:S02]  /*cef0*/  LOP3.LUT R26, R32, 0x80, RZ, 0xc0, !PT ;  /* 0x00000080201a7812 */ /* 0x000fe400078ec0ff */
[----:B------:R-:W-:Y:S02]  /*cf00*/  LOP3.LUT R16, R16, 0xffffefff, RZ, 0xc0, !PT ;  /* 0xffffefff10107812 */ /* 0x000fe400078ec0ff */
[----:B------:R-:W-:Y:S02]  /*cf10*/  SHF.R.U32.HI R28, RZ, 0x2, R28 ;  /* 0x00000002ff1c7819 */ /* 0x000fe4000001161c */
[----:B------:R-:W-:Y:S02]  /*cf20*/  SHF.R.U32.HI R26, RZ, 0x3, R26 ;  /* 0x00000003ff1a7819 */ /* 0x000fe4000001161a */
[----:B-1----:R-:W-:-:S07]  /*cf30*/  @P0 LOP3.LUT R16, R16, 0x1000, RZ, 0xfc, !PT ;  /* 0x0000100010100812 */ /* 0x002fce00078efcff */
.L_x_4130:
        /* <DEDUP_REMOVED lines=22> */
.L_x_4082:
[----:B------:R-:W-:Y:S01]  /*d0a0*/  ULDC UR8, c[0x0][0xc54] ;  /* 0x0003150000087ab9 */ /* 0x000fe20000000800 */
[----:B------:R-:W-:Y:S01]  /*d0b0*/  UMOV UR6, UR7 ;  /* 0x0000000700067c82 */ /* 0x000fe20008000000 */
[----:B------:R-:W-:-:S11]  /*d0c0*/  UISETP.NE.AND UP0, UPT, UR8, 0x1, UPT ;  /* 0x000000010800788c */ /* 0x000fd6000bf05270 */
[----:B------:R-:W-:Y:S02]  /*d0d0*/  @UP0 ULDC.64 UR10, c[0x0][0xc58] ;  /* 0x00031600000a0ab9 */ /* 0x000fe40000000a00 */
[----:B------:R-:W-:-:S04]  /*d0e0*/  UIMAD.WIDE.U32 UR4, UR7, UR10, URZ ;  /* 0x0000000a070472a5 */ /* 0x000fc8000f8e003f */
[----:B------:R-:W-:-:S04]  /*d0f0*/  @UP0 USHF.R.U32.HI UR6, URZ, UR11, UR5 ;  /* 0x0000000b3f060299 */ /* 0x000fc80008011605 */
[----:B------:R-:W-:-:S12]  /*d100*/  UIMAD UR4, UR6, UR8, URZ ;  /* 0x00000008060472a4 */ /* 0x000fd8000f8e023f */
.L_x_4083:
        /* <DEDUP_REMOVED lines=18> */
[----:B------:R-:W-:Y:S01]  /*d230*/  MOV R3, UR5 ;  /* 0x0000000500037c02 */ /* 0x000fe20008000f00 */
[----:B------:R-:W-:Y:S01]  /*d240*/  IMAD.U32 R2, RZ, RZ, UR4 ;  /* 0x00000004ff027e24 */ /* 0x000fe2000f8e00ff */
[----:B------:R-:W-:Y:S01]  /*d250*/  ULDC UR5, c[0x0][0x448] ;  /* 0x0001120000057ab9 */ /* 0x000fe20000000800 */
[----:B------:R-:W-:Y:S01]  /*d260*/  ULDC UR4, c[0x0][0xc3c] ;  /* 0x00030f0000047ab9 */ /* 0x000fe20000000800 */
[----:B------:R-:W-:Y:S02]  /*d270*/  UISETP.NE.AND UP2, UPT, UR5, 0x1, UPT ;  /* 0x000000010500788c */ /* 0x000fe4000bf45270 */
[----:B------:R-:W-:Y:S01]  /*d280*/  UIADD3 UR43, UR43, UR4, URZ ;  /* 0x000000042b2b7290 */ /* 0x000fe2000fffe03f */
[----:B------:R0:W5:Y:S01]  /*d290*/  @P0 LDG.E R30, desc[UR50][R2.64] ;  /* 0x00000032021e0981 */ /* 0x000162000c1e1900 */
[----:B------:R-:W-:Y:S01]  /*d2a0*/  UP2UR UR47, UPR, URZ, 0x4 ;  /* 0x000000043f2f7883 */ /* 0x000fe20008000000 */
[----:B------:R-:W-:Y:S01]  /*d2b0*/  BSSY B7, `(.L_x_4084) ;  /* 0x0000305000077945 */ /* 0x000fe20003800000 */
[----:B------:R-:W-:-:S04]  /*d2c0*/  USHF.L.U32 UR6, UR43, 0x6, URZ ;  /* 0x000000062b067899 */ /* 0x000fc8000800063f */
[----:B------:R-:W-:Y:S01]  /*d2d0*/  UIADD3 UR6, UR6, 0x3f, URZ ;  /* 0x0000003f06067890 */ /* 0x000fe2000fffe03f */
[----:B------:R-:W-:Y:S01]  /*d2e0*/  @UP2 ULDC UR4, c[0x0][0x44c] ;  /* 0x0001130000042ab9 */ /* 0x000fe20000000800 */
[----:B------:R-:W-:Y:S02]  /*d2f0*/  @UP2 ULDC UR7, c[0x0][0x450] ;  /* 0x0001140000072ab9 */ /* 0x000fe40000000800 */
[----:B------:R-:W-:-:S04]  /*d300*/  UIMAD.WIDE.U32 UR4, UR6, UR4, URZ ;  /* 0x00000004060472a5 */ /* 0x000fc8000f8e003f */
[----:B------:R-:W-:-:S04]  /*d310*/  @UP2 USHF.R.U32.HI UR6, URZ, UR7, UR5 ;  /* 0x000000073f062299 */ /* 0x000fc80008011605 */
[----:B------:R-:W-:-:S04]  /*d320*/  UIADD3 UR6, UR38, UR6, URZ ;  /* 0x0000000626067290 */ /* 0x000fc8000fffe03f */
[----:B------:R-:W-:-:S04]  /*d330*/  USHF.R.S32.HI UR4, URZ, 0x1f, UR6 ;  /* 0x0000001f3f047899 */ /* 0x000fc80008011406 */
[----:B------:R-:W-:-:S04]  /*d340*/  ULEA.HI UR4, UR4, UR6, URZ, 0x6 ;  /* 0x0000000604047291 */ /* 0x000fc8000f8f303f */
[----:B------:R-:W-:-:S04]  /*d350*/  USHF.R.S32.HI UR4, URZ, 0x6, UR4 ;  /* 0x000000063f047899 */ /* 0x000fc80008011404 */
[----:B------:R-:W-:-:S04]  /*d360*/  UISETP.LT.AND UP0, UPT, UR40, UR4, UPT ;  /* 0x000000042800728c */ /* 0x000fc8000bf01270 */
[----:B------:R-:W-:-:S06]  /*d370*/  USEL UR44, UR40, UR4, UP0 ;  /* 0x00000004282c7287 */ /* 0x000fcc0008000000 */
[----:B------:R-:W-:-:S13]  /*d380*/  ISETP.LT.AND P0, PT, RZ, UR44, PT ;  /* 0x0000002cff007c0c */ /* 0x000fda000bf01270 */
[----:B0-----:R-:W-:Y:S05]  /*d390*/  @P0 BRA `(.L_x_4085) ;  /* 0x0000000000440947 */ /* 0x001fea0003800000 */
        /* <DEDUP_REMOVED lines=17> */
.L_x_4085:
        /* <DEDUP_REMOVED lines=20> */
.L_x_4088:
[----:B------:R-:W-:Y:S05]  /*d5f0*/  BSYNC B6 ;  /* 0x0000000000067941 */ /* 0x000fea0003800000 */
.L_x_4087:
        /* <DEDUP_REMOVED lines=9> */
[----:B------:R-:W-:Y:S01]  /*d690*/  MOV R4, UR6 ;  /* 0x0000000600047c02 */ /* 0x000fe20008000f00 */
[----:B------:R-:W-:Y:S01]  /*d6a0*/  IMAD.U32 R5, RZ, RZ, UR7 ;  /* 0x00000007ff057e24 */ /* 0x000fe2000f8e00ff */
[----:B------:R-:W-:Y:S01]  /*d6b0*/  MOV R10, UR4 ;  /* 0x00000004000a7c02 */ /* 0x000fe20008000f00 */
[----:B------:R-:W-:Y:S01]  /*d6c0*/  IMAD.U32 R6, RZ, RZ, UR8 ;  /* 0x00000008ff067e24 */ /* 0x000fe2000f8e00ff */
[----:B------:R-:W-:Y:S01]  /*d6d0*/  MOV R13, RZ ;  /* 0x000000ff000d7202 */ /* 0x000fe20000000f00 */
[----:B------:R-:W-:-:S02]  /*d6e0*/  IMAD.U32 R7, RZ, RZ, UR9 ;  /* 0x00000009ff077e24 */ /* 0x000fc4000f8e00ff */
[----:B------:R-:W-:Y:S02]  /*d6f0*/  IMAD.U32 R11, RZ, RZ, UR5 ;  /* 0x00000005ff0b7e24 */ /* 0x000fe4000f8e00ff */
[----:B------:R-:W-:Y:S02]  /*d700*/  IMAD.MOV.U32 R8, RZ, RZ, 0x70 ;  /* 0x00000070ff087424 */ /* 0x000fe400078e00ff */
[----:B0-----:R-:W-:-:S07]  /*d710*/  IMAD.MOV.U32 R12, RZ, RZ, 0x1 ;  /* 0x00000001ff0c7424 */ /* 0x001fce00078e00ff */
[----:B------:R-:W-:-:S07]  /*d720*/  LEPC R20, `(.L_x_4091) ;  /* 0x000000001014794e */ /* 0x000fce0000000000 */
[----:B-1---5:R-:W-:Y:S05]  /*d730*/  CALL.ABS.NOINC R2 ;  /* 0x0000000002007343 */ /* 0x022fea0003c00000 */
.L_x_4091:
[----:B------:R0:W1:Y:S01]  /*d740*/  LDC.64 R2, c[0x4][R19] ;  /* 0x0100000013027b82 */ /* 0x0000620000000a00 */
[----:B------:R-:W-:Y:S01]  /*d750*/  ULDC.64 UR6, c[0x4][0x90] ;  /* 0x0100240000067ab9 */ /* 0x000fe20000000a00 */
[----:B------:R-:W-:Y:S01]  /*d760*/  ULDC.64 UR8, c[0x4][0x98] ;  /* 0x0100260000087ab9 */ /* 0x000fe20000000a00 */
[----:B------:R-:W-:Y:S01]  /*d770*/  ULDC.64 UR4, c[0x4][0x18] ;  /* 0x0100060000047ab9 */ /* 0x000fe20000000a00 */
        /* <DEDUP_REMOVED lines=11> */
.L_x_4090:
[----:B------:R-:W-:Y:S05]  /*d830*/  BSYNC B6 ;  /* 0x0000000000067941 */ /* 0x000fea0003800000 */
.L_x_4089:
        /* <DEDUP_REMOVED lines=8> */
[----:B------:R-:W-:Y:S01]  /*d8c0*/  IMAD.U32 R2, RZ, RZ, UR4 ;  /* 0x00000004ff027e24 */ /* 0x000fe2000f8e00ff */
[----:B------:R-:W-:Y:S01]  /*d8d0*/  MOV R3, UR5 ;  /* 0x0000000500037c02 */ /* 0x000fe20008000f00 */
[----:B------:R-:W-:Y:S01]  /*d8e0*/  IMAD.U32 R27, RZ, RZ, UR44 ;  /* 0x0000002cff1b7e24 */ /* 0x000fe2000f8e00ff */
[----:B------:R-:W-:-:S03]  /*d8f0*/  ULDC UR4, c[0x0][0xc48] ;  /* 0x0003120000047ab9 */ /* 0x000fc60000000800 */
[----:B------:R1:W5:Y:S01]  /*d900*/  @P0 LDG.E R24, desc[UR50][R2.64] ;  /* 0x0000003202180981 */ /* 0x000362000c1e1900 */
[----:B------:R-:W-:Y:S01]  /*d910*/  UMOV UR5, 0xffffffff ;  /* 0xffffffff00057882 */ /* 0x000fe20000000000 */
[----:B------:R-:W-:Y:S01]  /*d920*/  IMAD.U32 R19, RZ, RZ, UR4 ;  /* 0x00000004ff137e24 */ /* 0x000fe2000f8e00ff */
[----:B------:R-:W-:Y:S01]  /*d930*/  LEA R27, R27, 0xffffffc0, 0x6 ;  /* 0xffffffc01b1b7811 */ /* 0x000fe200078e30ff */
[----:B------:R-:W-:Y:S06]  /*d940*/  BRA.DIV UR5, `(.L_x_4092) ;  /* 0x00000032058c7947 */ /* 0x000fec000b800000 */
.L_x_4147:
        /* <DEDUP_REMOVED lines=9> */
[----:B------:R-:W-:-:S04]  /*d9e0*/  LOP3.LUT R8, R36, 0x70, R8, 0xf8, !PT ;  /* 0x0000007024087812 */ /* 0x000fc800078ef808 */
[----:B------:R-:W-:-:S04]  /*d9f0*/  IADD3 R35, R8, R27, RZ ;  /* 0x0000001b08237210 */ /* 0x000fc80007ffe0ff */
[C---:B------:R-:W-:Y:S01]  /*da00*/  ISETP.GE.AND P0, PT, R35.reuse, UR36, PT ;  /* 0x0000002423007c0c */ /* 0x040fe2000bf06270 */
[----:B------:R-:W-:-:S03]  /*da10*/  IMAD.IADD R35, R35, 0x1, R30 ;  /* 0x0000000123237824 */ /* 0x000fc600078e021e */
[----:B------:R-:W-:Y:S01]  /*da20*/  ISETP.GT.U32.OR P0, PT, R8, 0x3f, P0 ;  /* 0x0000003f0800780c */ /* 0x000fe20000704470 */
[----:B0-----:R-:W-:-:S04]  /*da30*/  @P1 IMAD.HI.U32 R0, R35, R0, RZ ;  /* 0x0000000023001227 */ /* 0x001fc800078e00ff */
[----:B------:R-:W-:Y:S01]  /*da40*/  IMAD.MOV.U32 R9, RZ, RZ, R35 ;  /* 0x000000ffff097224 */ /* 0x000fe200078e0023 */
[----:B-1----:R-:W-:-:S07]  /*da50*/  @P1 SHF.R.U32.HI R9, RZ, R3, R0 ;  /* 0x00000003ff091219 */ /* 0x002fce0000011600 */
[----:B------:R-:W0:Y:S01]  /*da60*/  @!P0 LDC.64 R6, c[0x0][0x428] ;  /* 0x00010a00ff068b82 */ /* 0x000e220000000a00 */
[--C-:B------:R-:W-:Y:S01]  /*da70*/  @!P0 SHF.R.S32.HI R3, RZ, 0x1f, R9.reuse ;  /* 0x0000001fff038819 */ /* 0x100fe20000011409 */
[----:B------:R-:W-:-:S06]  /*da80*/  @!P0 IMAD.MOV.U32 R2, RZ, RZ, R9 ;  /* 0x000000ffff028224 */ /* 0x000fcc00078e0009 */
[----:B------:R-:W1:Y:S01]  /*da90*/  @!P0 LDC.64 R4, c[0x0][0x418] ;  /* 0x00010600ff048b82 */ /* 0x000e620000000a00 */
[-C--:B0-----:R-:W-:Y:S02]  /*daa0*/  @!P0 IMAD R0, R29, R6.reuse, RZ ;  /* 0x000000061d008224 */ /* 0x081fe400078e02ff */
[----:B------:R-:W-:-:S04]  /*dab0*/  @!P0 IMAD.WIDE.U32 R2, R24, R6, R2 ;  /* 0x0000000618028225 */ /* 0x000fc800078e0002 */
[----:B------:R-:W-:Y:S01]  /*dac0*/  @!P0 IMAD R7, R24, R7, R0 ;  /* 0x0000000718078224 */ /* 0x000fe200078e0200 */
[----:B-1----:R-:W-:-:S04]  /*dad0*/  @!P0 LEA R4, P1, R2, R4, 0x2 ;  /* 0x0000000402048211 */ /* 0x002fc800078210ff */
[----:B------:R-:W-:-:S04]  /*dae0*/  @!P0 IADD3 R0, R3, R7, RZ ;  /* 0x0000000703008210 */ /* 0x000fc80007ffe0ff */
[----:B------:R-:W-:Y:S02]  /*daf0*/  @!P0 LEA.HI.X R5, R2, R5, R0, 0x2, P1 ;  /* 0x0000000502058211 */ /* 0x000fe400008f1400 */
[----:B------:R-:W-:Y:S01]  /*db00*/  MOV R2, UR46 ;  /* 0x0000002e00027c02 */ /* 0x000fe20008000f00 */
[----:B------:R-:W-:Y:S02]  /*db10*/  IMAD.MOV R0, RZ, RZ, -R9 ;  /* 0x000000ffff007224 */ /* 0x000fe400078e0a09 */
[----:B------:R0:W5:Y:S01]  /*db20*/  @!P0 LDG.E R34, desc[UR50][R4.64] ;  /* 0x0000003204228981 */ /* 0x000162000c1e1900 */
[----:B------:R-:W-:Y:S01]  /*db30*/  ISETP.NE.AND P2, PT, R2, 0x3, PT ;  /* 0x000000030200780c */ /* 0x000fe20003f45270 */
[----:B------:R-:W-:Y:S01]  /*db40*/  IMAD R35, R10, R0, R35 ;  /* 0x000000000a237224 */ /* 0x000fe200078e0223 */
[----:B------:R-:W-:Y:S01]  /*db50*/  ISETP.GT.U32.AND P0, PT, R8, 0x3f, PT ;  /* 0x0000003f0800780c */ /* 0x000fe20003f04070 */
[----:B------:R-:W-:Y:S01]  /*db60*/  IMAD R0, RZ, RZ, -UR42 ;  /* 0x8000002aff007e24 */ /* 0x000fe2000f8e02ff */
[----:B------:R-:W-:-:S03]  /*db70*/  LOP3.LUT R16, R16, 0xfffffeff, RZ, 0xc0, !PT ;  /* 0xfffffeff10107812 */ /* 0x000fc600078ec0ff */
[----:B------:R-:W-:-:S05]  /*db80*/  IMAD R19, R19, R0, UR41 ;  /* 0x0000002913137e24 */ /* 0x000fca000f8e0200 */
[----:B------:R-:W-:Y:S02]  /*db90*/  SHF.R.S32.HI R23, RZ, 0x1f, R19 ;  /* 0x0000001fff177819 */ /* 0x000fe40000011413 */
[----:B------:R-:W-:-:S04]  /*dba0*/  @P2 LOP3.LUT R16, R16, 0x100, RZ, 0xfc, !PT ;  /* 0x0000010010102812 */ /* 0x000fc800078efcff */
[----:B------:R-:W-:-:S04]  /*dbb0*/  LOP3.LUT R16, R16, 0xfffffffe, RZ, 0xc0, !PT ;  /* 0xfffffffe10107812 */ /* 0x000fc800078ec0ff */
[----:B------:R-:W-:Y:S01]  /*dbc0*/  @P0 LOP3.LUT R16, R16, 0x1, RZ, 0xfc, !PT ;  /* 0x0000000110100812 */ /* 0x000fe200078efcff */
[----:B0-----:R-:W-:Y:S06]  /*dbd0*/  @!P2 BRA `(.L_x_4093) ;  /* 0x000000000004a947 */ /* 0x001fec0003800000 */
[----:B------:R-:W-:Y:S01]  /*dbe0*/  BPT.TRAP 0x1 ;  /* 0x000000040000795c */ /* 0x000fe20000300000 */
.L_x_4093:
[----:B------:R-:W-:Y:S01]  /*dbf0*/  IMAD R25, R18, 0x8, R17 ;  /* 0x0000000812197824 */ /* 0x000fe200078e0211 */
[----:B------:R-:W-:Y:S01]  /*dc00*/  SHF.L.U32 R0, R22, 0x1f, RZ ;  /* 0x0000001f16007819 */ /* 0x000fe200000006ff */
[----:B------:R-:W-:Y:S03]  /*dc10*/  BSSY B0, `(.L_x_4094) ;  /* 0x0000003000007945 */ /* 0x000fe60003800000 */
[----:B------:R-:W0:Y:S02]  /*dc20*/  SYNCS.PHASECHK.TRANS64.TRYWAIT P0, [R25+URZ+0x28c40], R0 ;  /* 0x028c4000190075a7 */ /* 0x000e24000800017f */
[----:B0-----:R-:W-:Y:S05]  /*dc30*/  @!P0 BRA `(.L_x_4095) ;  /* 0x0000002c00fc8947 */ /* 0x001fea0003800000 */
.L_x_4148:
[----:B------:R-:W-:Y:S05]  /*dc40*/  BSYNC B0 ;  /* 0x0000000000007941 */ /* 0x000fea0003800000 */
.L_x_4094:
        /* <DEDUP_REMOVED lines=12> */
[----:B------:R-:W-:Y:S02]  /*dd10*/  IMAD R5, R4, UR4, RZ ;  /* 0x0000000404057c24 */ /* 0x000fe4000f8e02ff */
[----:B------:R-:W-:-:S04]  /*dd20*/  IMAD.WIDE.U32 R2, R34, UR4, R2 ;  /* 0x0000000422027c25 */ /* 0x000fc8000f8e0002 */
[----:B------:R-:W-:Y:S01]  /*dd30*/  IMAD R5, R34, UR5, R5 ;  /* 0x0000000522057c24 */ /* 0x000fe2000f8e0205 */
[----:B------:R-:W-:Y:S01]  /*dd40*/  ULDC.64 UR4, c[0x0][0x308] ;  /* 0x0000c20000047ab9 */ /* 0x000fe20000000a00 */
[----:B0-----:R-:W-:Y:S02]  /*dd50*/  IMAD R4, R18, 0x1000, R31 ;  /* 0x0000100012047824 */ /* 0x001fe400078e021f */
[----:B------:R-:W-:Y:S02]  /*dd60*/  IMAD.IADD R3, R3, 0x1, R5 ;  /* 0x0000000103037824 */ /* 0x000fe400078e0205 */
[----:B------:R-:W-:Y:S02]  /*dd70*/  IMAD R0, R23, UR4, RZ ;  /* 0x0000000417007c24 */ /* 0x000fe4000f8e02ff */
[----:B------:R-:W-:-:S04]  /*dd80*/  IMAD.WIDE.U32 R2, R19, UR4, R2 ;  /* 0x0000000413027c25 */ /* 0x000fc8000f8e0002 */
[----:B------:R-:W-:Y:S01]  /*dd90*/  IMAD R5, R19, UR5, R0 ;  /* 0x0000000513057c24 */ /* 0x000fe2000f8e0200 */
[----:B------:R-:W-:Y:S01]  /*dda0*/  ULDC.64 UR4, c[0x0][0x2e8] ;  /* 0x0000ba0000047ab9 */ /* 0x000fe20000000a00 */
[----:B-1----:R-:W-:Y:S01]  /*ddb0*/  IMAD.SHL.U32 R6, R6, 0x8, RZ ;  /* 0x0000000806067824 */ /* 0x002fe200078e00ff */
[----:B------:R-:W-:Y:S01]  /*ddc0*/  LEA R0, P0, R2, UR4, 0x1 ;  /* 0x0000000402007c11 */ /* 0x000fe2000f8008ff */
[----:B------:R-:W-:Y:S01]  /*ddd0*/  UMOV UR4, 0xffffffff ;  /* 0xffffffff00047882 */ /* 0x000fe20000000000 */
[----:B------:R-:W-:Y:S02]  /*dde0*/  IADD3 R5, R3, R5, RZ ;  /* 0x0000000503057210 */ /* 0x000fe40007ffe0ff */
[----:B------:R-:W-:Y:S02]  /*ddf0*/  LOP3.LUT R6, R6, 0x38, RZ, 0xc0, !PT ;  /* 0x0000003806067812 */ /* 0x000fe400078ec0ff */
[----:B------:R-:W-:Y:S02]  /*de00*/  LEA.HI.X R5, R2, UR5, R5, 0x1, P0 ;  /* 0x0000000502057c11 */ /* 0x000fe400080f0c05 */
[----:B------:R-:W-:Y:S01]  /*de10*/  ISETP.GE.AND P0, PT, R27, 0x1, PT ;  /* 0x000000011b00780c */ /* 0x000fe20003f06270 */
[----:B------:R-:W-:-:S12]  /*de20*/  BRA.DIV UR4, `(.L_x_4096) ;  /* 0x0000002e04947947 */ /* 0x000fd8000b800000 */
[----:B------:R-:W0:Y:S01]  /*de30*/  SHFL.IDX PT, R14, R0, RZ, 0x181f ;  /* 0x00181fff000e7589 */ /* 0x000e2200000e0000 */
[----:B------:R-:W-:-:S03]  /*de40*/  @P0 LEA R7, R4, R17, 0x1 ;  /* 0x0000001104070211 */ /* 0x000fc600078e08ff */
        /* <DEDUP_REMOVED lines=9> */
[----:B0-----:R-:W-:-:S05]  /*dee0*/  @P0 LEA R14, P1, R6, R14, 0x1 ;  /* 0x0000000e060e0211 */ /* 0x001fca00078208ff */
[----:B-1----:R-:W-:Y:S01]  /*def0*/  @P0 IMAD.X R3, RZ, RZ, R2, P1 ;  /* 0x000000ffff030224 */ /* 0x002fe200008e0602 */
[----:B------:R-:W-:Y:S02]  /*df00*/  @P0 MOV R2, R14 ;  /* 0x0000000e00020202 */ /* 0x000fe40000000f00 */
        /* <DEDUP_REMOVED lines=11> */
.L_x_4158:
[----:B------:R-:W-:-:S13]  /*dfc0*/  ISETP.GE.AND P0, PT, R27, 0x31, PT ;  /* 0x000000311b00780c */ /* 0x000fda0003f06270 */
[----:B01----:R-:W-:-:S04]  /*dfd0*/  @P0 LEA R2, P1, R6, R14, 0x1 ;  /* 0x0000000e06020211 */ /* 0x003fc800078208ff */
[----:B------:R-:W-:Y:S01]  /*dfe0*/  @P0 IADD3.X R3, RZ, R5, RZ, P1, !PT ;  /* 0x00000005ff030210 */ /* 0x000fe20000ffe4ff */
[----:B------:R-:W-:-:S05]  /*dff0*/  @P0 IMAD R5, R4, 0x2, R17 ;  /* 0x0000000204050824 */ /* 0x000fca00078e0211 */
[----:B------:R-:W-:Y:S01]  /*e000*/  @!PT LDS RZ, [RZ] ;  /* 0x00000000fffff984 */ /* 0x000fe20000000800 */
[----:B------:R-:W-:Y:S01]  /*e010*/  @!PT LDS RZ, [RZ] ;  /* 0x00000000fffff984 */ /* 0x000fe20000000800 */
[----:B------:R-:W-:Y:S01]  /*e020*/  @!PT LDS RZ, [RZ] ;  /* 0x00000000fffff984 */ /* 0x000fe20000000800 */
[----:B------:R0:W-:Y:S01]  /*e030*/  @P0 LDGSTS.E.BYPASS.LTC128B.128 [R5+0x23c00], desc[UR50][R2.64], !P2 ;  /* 0x23c0000002050fae */ /* 0x0001e2000d101d72 */
[----:B------:R-:W-:Y:S01]  /*e040*/  PLOP3.LUT P0, PT, PT, PT, PT, 0x80, 0x0 ;  /* 0x000000000000781c */ /* 0x000fe20003f0f070 */
[----:B------:R-:W-:-:S12]  /*e050*/  NOP ;  /* 0x0000000000007918 */ /* 0x000fd80000000000 */
.L_x_4097:
        /* <DEDUP_REMOVED lines=11> */
.L_x_4098:
        /* <DEDUP_REMOVED lines=11> */
[----:B------:R-:W-:Y:S01]  /*e1c0*/  MOV R4, UR4 ;  /* 0x0000000400047c02 */ /* 0x000fe20008000f00 */
[----:B------:R-:W-:Y:S01]  /*e1d0*/  IMAD.U32 R5, RZ, RZ, UR5 ;  /* 0x00000005ff057e24 */ /* 0x000fe2000f8e00ff */
[----:B------:R-:W0:Y:S01]  /*e1e0*/  LDC.64 R2, c[0x4][R2] ;  /* 0x0100000002027b82 */ /* 0x000e220000000a00 */
[----:B------:R-:W-:Y:S01]  /*e1f0*/  IMAD.U32 R6, RZ, RZ, UR6 ;  /* 0x00000006ff067e24 */ /* 0x000fe2000f8e00ff */
[----:B------:R-:W-:Y:S01]  /*e200*/  MOV R10, UR8 ;  /* 0x00000008000a7c02 */ /* 0x000fe20008000f00 */
[----:B------:R-:W-:Y:S01]  /*e210*/  IMAD.U32 R7, RZ, RZ, UR7 ;  /* 0x00000007ff077e24 */ /* 0x000fe2000f8e00ff */
[----:B------:R-:W-:Y:S01]  /*e220*/  MOV R13, RZ ;  /* 0x000000ff000d7202 */ /* 0x000fe20000000f00 */
[----:B------:R-:W-:-:S02]  /*e230*/  IMAD.U32 R11, RZ, RZ, UR9 ;  /* 0x00000009ff0b7e24 */ /* 0x000fc4000f8e00ff */
[----:B------:R-:W-:Y:S02]  /*e240*/  IMAD.MOV.U32 R8, RZ, RZ, 0x70 ;  /* 0x00000070ff087424 */ /* 0x000fe400078e00ff */
[----:B------:R-:W-:-:S07]  /*e250*/  IMAD.MOV.U32 R12, RZ, RZ, 0x1 ;  /* 0x00000001ff0c7424 */ /* 0x000fce00078e00ff */
[----:B------:R-:W-:-:S07]  /*e260*/  LEPC R20, `(.L_x_4100) ;  /* 0x000000001014794e */ /* 0x000fce0000000000 */
[----:B01----:R-:W-:Y:S05]  /*e270*/  CALL.ABS.NOINC R2 ;  /* 0x0000000002007343 */ /* 0x003fea0003c00000 */
.L_x_4100:
[----:B------:R-:W-:Y:S05]  /*e280*/  BSYNC B6 ;  /* 0x0000000000067941 */ /* 0x000fea0003800000 */
.L_x_4099:
[----:B------:R2:W5:Y:S01]  /*e290*/  LDL R8, [R1+0x8] ;  /* 0x0000080001087983 */ /* 0x0005620000100800 */
[----:B------:R-:W-:Y:S01]  /*e2a0*/  UISETP.NE.AND UP0, UPT, UR47, URZ, UPT ;  /* 0x0000003f2f00728c */ /* 0x000fe2000bf05270 */
[----:B------:R-:W-:Y:S01]  /*e2b0*/  IMAD.U32 R0, RZ, RZ, UR43 ;  /* 0x0000002bff007e24 */ /* 0x000fe2000f8e00ff */
[----:B------:R-:W-:Y:S01]  /*e2c0*/  LOP3.LUT P5, RZ, R16, 0x1000, RZ, 0xc0, !PT ;  /* 0x0000100010ff7812 */ /* 0x000fe200078ac0ff */
[----:B0-----:R-:W0:Y:S01]  /*e2d0*/  S2R R2, SR_TID.X ;  /* 0x0000000000027919 */ /* 0x001e220000002100 */
[----:B------:R-:W-:Y:S01]  /*e2e0*/  R2UR UR6, R23 ;  /* 0x00000000170672ca */ /* 0x000fe200000e0000 */
[----:B------:R-:W-:Y:S01]  /*e2f0*/  ULDC.64 UR8, c[0x0][0x2d8] ;  /* 0x0000b60000087ab9 */ /* 0x000fe20000000a00 */
[----:B------:R-:W-:-:S05]  /*e300*/  PLOP3.LUT P0, PT, PT, PT, UP0, 0x80, 0x0 ;  /* 0x000000000000781c */ /* 0x000fca0003f0f008 */
[----:B------:R-:W-:Y:S01]  /*e310*/  @UP0 ULDC UR4, c[0x0][0x44c] ;  /* 0x0001130000040ab9 */ /* 0x000fe20000000800 */
[----:B0-----:R-:W-:-:S05]  /*e320*/  IMAD.SHL.U32 R2, R2, 0x10, RZ ;  /* 0x0000001002027824 */ /* 0x001fca00078e00ff */
[----:B------:R-:W-:-:S05]  /*e330*/  LOP3.LUT R2, R36, 0x70, R2, 0xf8, !PT ;  /* 0x0000007024027812 */ /* 0x000fca00078ef802 */
[----:B------:R-:W-:-:S04]  /*e340*/  IMAD R0, R0, 0x40, R2 ;  /* 0x0000004000007824 */ /* 0x000fc800078e0202 */
[----:B------:R-:W-:Y:S01]  /*e350*/  @P0 IMAD.HI.U32 R3, R0, UR4, RZ ;  /* 0x0000000400030c27 */ /* 0x000fe2000f8e00ff */
[----:B------:R-:W-:Y:S01]  /*e360*/  PLOP3.LUT P0, PT, PT, PT, UP0, 0x80, 0x0 ;  /* 0x000000000000781c */ /* 0x000fe20003f0f008 */
[----:B------:R-:W-:Y:S01]  /*e370*/  @UP0 ULDC UR4, c[0x0][0x450] ;  /* 0x0001140000040ab9 */ /* 0x000fe20000000800 */
[----:B------:R-:W-:Y:S02]  /*e380*/  MOV R2, R0 ;  /* 0x0000000000027202 */ /* 0x000fe40000000f00 */
[----:B------:R-:W-:Y:S01]  /*e390*/  R2UR UR7, R19 ;  /* 0x00000000130772ca */ /* 0x000fe200000e0000 */
[----:B------:R-:W-:-:S08]  /*e3a0*/  UIMAD UR6, UR6, UR8, URZ ;  /* 0x00000008060672a4 */ /* 0x000fd0000f8e023f */
[----:B------:R-:W-:Y:S02]  /*e3b0*/  @P0 SHF.R.U32.HI R2, RZ, UR4, R3 ;  /* 0x00000004ff020c19 */ /* 0x000fe40008011603 */
[----:B------:R-:W-:Y:S02]  /*e3c0*/  R2UR UR4, R19 ;  /* 0x00000000130472ca */ /* 0x000fe400000e0000 */
[----:B------:R-:W-:Y:S01]  /*e3d0*/  UIMAD UR7, UR7, UR9, UR6 ;  /* 0x00000009070772a4 */ /* 0x000fe2000f8e0206 */
[----:B------:R-:W0:Y:S01]  /*e3e0*/  S2R R10, SR_TID.X ;  /* 0x00000000000a7919 */ /* 0x000e220000002100 */
[----:B------:R-:W-:Y:S01]  /*e3f0*/  USHF.R.S32.HI UR6, URZ, 0x1f, UR42 ;  /* 0x0000001f3f067899 */ /* 0x000fe2000801142a */
[----:B------:R-:W-:-:S08]  /*e400*/  IMAD.MOV R5, RZ, RZ, -R2 ;  /* 0x000000ffff057224 */ /* 0x000fd000078e0a02 */
        /* <DEDUP_REMOVED lines=30> */
[----:B------:R-:W-:-:S03]  /*e5f0*/  IMAD.U32 R3, RZ, RZ, UR43 ;  /* 0x0000002bff037e24 */ /* 0x000fc6000f8e00ff */
[----:B------:R-:W2:Y:S01]  /*e600*/  SHFL.IDX PT, R2, R5, RZ, 0x181f ;  /* 0x00181fff05027589 */ /* 0x000ea200000e0000 */
[----:B------:R-:W-:-:S04]  /*e610*/  IMAD R4, R3, 0x40, R36 ;  /* 0x0000004003047824 */ /* 0x000fc800078e0224 */
[C---:B------:R-:W-:Y:S01]  /*e620*/  VIADD R6, R4.reuse, 0x10 ;  /* 0x0000001004067836 */ /* 0x040fe20000000000 */
[----:B------:R-:W-:-:S13]  /*e630*/  ISETP.GE.AND P0, PT, R4, UR37, PT ;  /* 0x0000002504007c0c */ /* 0x000fda000bf06270 */
[----:B0-----:R-:W-:-:S04]  /*e640*/  @!P0 LEA R14, P1, R10, R14, 0x1 ;  /* 0x0000000e0a0e8211 */ /* 0x001fc800078208ff */
[----:B--2---:R-:W-:Y:S01]  /*e650*/  @!P0 IADD3.X R3, RZ, R2, RZ, P1, !PT ;  /* 0x00000002ff038210 */ /* 0x004fe20000ffe4ff */
[----:B------:R-:W-:Y:S02]  /*e660*/  @!P0 IMAD.MOV.U32 R2, RZ, RZ, R14 ;  /* 0x000000ffff028224 */ /* 0x000fe400078e000e */
[----:B------:R-:W0:Y:S04]  /*e670*/  SHFL.IDX PT, R14, R0, 0x1, 0x181f ;  /* 0x00381f00000e7f89 */ /* 0x000e2800000e0000 */
[----:B-----5:R2:W-:Y:S01]  /*e680*/  @!P0 LDGSTS.E.BYPASS.LTC128B.128 [R8+0x20400], desc[UR50][R2.64], !P5 ;  /* 0x2040000002088fae */ /* 0x0205e2000e901d72 */
[----:B------:R-:W-:Y:S01]  /*e690*/  ISETP.GE.AND P0, PT, R6, UR37, PT ;  /* 0x0000002506007c0c */ /* 0x000fe2000bf06270 */
[----:B------:R-:W-:Y:S02]  /*e6a0*/  VIADD R6, R4, 0x20 ;  /* 0x0000002004067836 */ /* 0x000fe40000000000 */
[----:B--2---:R-:W2:Y:S10]  /*e6b0*/  SHFL.IDX PT, R2, R5, 0x1, 0x181f ;  /* 0x00381f0005027f89 */ /* 0x004eb400000e0000 */
[----:B0-----:R-:W-:-:S05]  /*e6c0*/  @!P0 LEA R14, P1, R10, R14, 0x1 ;  /* 0x0000000e0a0e8211 */ /* 0x001fca00078208ff */
[----:B--2---:R-:W-:Y:S01]  /*e6d0*/  @!P0 IMAD.X R3, RZ, RZ, R2, P1 ;  /* 0x000000ffff038224 */ /* 0x004fe200008e0602 */
[----:B------:R-:W-:Y:S02]  /*e6e0*/  @!P0 MOV R2, R14 ;  /* 0x0000000e00028202 */ /* 0x000fe40000000f00 */
        /* <DEDUP_REMOVED lines=10> */
.L_x_4167:
[----:B------:R-:W-:-:S04]  /*e790*/  IADD3 R4, R4, 0x30, RZ ;  /* 0x0000003004047810 */ /* 0x000fc80007ffe0ff */
[----:B------:R-:W-:-:S13]  /*e7a0*/  ISETP.GE.AND P0, PT, R4, UR37, PT ;  /* 0x0000002504007c0c */ /* 0x000fda000bf06270 */
[----:B0-2---:R-:W-:-:S05]  /*e7b0*/  @!P0 LEA R2, P1, R10, R14, 0x1 ;  /* 0x0000000e0a028211 */ /* 0x005fca00078208ff */
[----:B------:R-:W-:-:S05]  /*e7c0*/  @!P0 IMAD.X R3, RZ, RZ, R5, P1 ;  /* 0x000000ffff038224 */ /* 0x000fca00008e0605 */
[----:B------:R-:W-:Y:S01]  /*e7d0*/  @!PT LDS RZ, [RZ] ;  /* 0x00000000fffff984 */ /* 0x000fe20000000800 */
[----:B------:R-:W-:Y:S01]  /*e7e0*/  @!PT LDS RZ, [RZ] ;  /* 0x00000000fffff984 */ /* 0x000fe20000000800 */
[----:B------:R-:W-:Y:S01]  /*e7f0*/  @!PT LDS RZ, [RZ] ;  /* 0x00000000fffff984 */ /* 0x000fe20000000800 */
[----:B------:R0:W-:Y:S01]  /*e800*/  @!P0 LDGSTS.E.BYPASS.LTC128B.128 [R8+0x21c00], desc[UR50][R2.64], !P5 ;  /* 0x21c0000002088fae */ /* 0x0001e2000e901d72 */
[----:B------:R-:W-:Y:S01]  /*e810*/  PLOP3.LUT P0, PT, PT, PT, PT, 0x80, 0x0 ;  /* 0x000000000000781c */ /* 0x000fe20003f0f070 */
[----:B------:R-:W-:-:S12]  /*e820*/  NOP ;  /* 0x0000000000007918 */ /* 0x000fd80000000000 */
.L_x_4102:
        /* <DEDUP_REMOVED lines=18> */
.L_x_4168:
[----:B------:R-:W-:Y:S05]  /*e950*/  BSYNC B0 ;  /* 0x0000000000007941 */ /* 0x000fea0003800000 */
.L_x_4103:
[----:B------:R-:W-:-:S04]  /*e960*/  MOV R2, UR46 ;  /* 0x0000002e00027c02 */ /* 0x000fc80008000f00 */
[----:B------:R-:W-:-:S13]  /*e970*/  ISETP.NE.AND P0, PT, R2, 0x3, PT ;  /* 0x000000030200780c */ /* 0x000fda0003f05270 */
[----:B------:R-:W-:Y:S05]  /*e980*/  @!P0 BRA `(.L_x_4105) ;  /* 0x0000000000048947 */ /* 0x000fea0003800000 */
[----:B------:R-:W-:Y:S01]  /*e990*/  BPT.TRAP 0x1 ;  /* 0x000000040000795c */ /* 0x000fe20000300000 */
.L_x_4105:
[----:B0-----:R-:W-:Y:S01]  /*e9a0*/  SHF.L.U32 R0, R22, 0x1f, RZ ;  /* 0x0000001f16007819 */ /* 0x001fe200000006ff */
[----:B------:R-:W-:Y:S03]  /*e9b0*/  BSSY B0, `(.L_x_4106) ;  /* 0x0000003000007945 */ /* 0x000fe60003800000 */
[----:B------:R-:W0:Y:S02]  /*e9c0*/  SYNCS.PHASECHK.TRANS64.TRYWAIT P0, [R25+URZ+0x28c60], R0 ;  /* 0x028c6000190075a7 */ /* 0x000e24000800017f */
[----:B0-----:R-:W-:Y:S05]  /*e9d0*/  @!P0 BRA `(.L_x_4107) ;  /* 0x0000002c00008947 */ /* 0x001fea0003800000 */
.L_x_4169:
[----:B------:R-:W-:Y:S05]  /*e9e0*/  BSYNC B0 ;  /* 0x0000000000007941 */ /* 0x000fea0003800000 */
.L_x_4106:
        /* <DEDUP_REMOVED lines=14> */
[----:B------:R-:W-:Y:S01]  /*ead0*/  IMAD.IADD R3, R3, 0x1, R5 ;  /* 0x0000000103037824 */ /* 0x000fe200078e0205 */
[----:B------:R-:W-:Y:S01]  /*eae0*/  LEA R5, R18, R31, 0xf ;  /* 0x0000001f12057211 */ /* 0x000fe200078e78ff */
[C---:B------:R-:W-:Y:S02]  /*eaf0*/  IMAD R7, R19.reuse, UR5, R0 ;  /* 0x0000000513077c24 */ /* 0x040fe4000f8e0200 */
[----:B------:R-:W-:Y:S01]  /*eb00*/  IMAD.WIDE.U32 R2, R19, UR4, R2 ;  /* 0x0000000413027c25 */ /* 0x000fe2000f8e0002 */
[----:B------:R-:W-:-:S03]  /*eb10*/  ULDC.64 UR4, c[0x0][0x318] ;  /* 0x0000c60000047ab9 */ /* 0x000fc60000000a00 */
[----:B------:R-:W-:Y:S01]  /*eb20*/  IMAD.IADD R7, R3, 0x1, R7 ;  /* 0x0000000103077824 */ /* 0x000fe200078e0207 */
[----:B------:R-:W-:Y:S01]  /*eb30*/  LEA R6, P0, R2, UR4, 0x1 ;  /* 0x0000000402067c11 */ /* 0x000fe2000f8008ff */
[----:B------:R-:W-:-:S03]  /*eb40*/  UMOV UR4, 0xffffffff ;  /* 0xffffffff00047882 */ /* 0x000fc60000000000 */
[----:B------:R-:W-:Y:S02]  /*eb50*/  LEA.HI.X R7, R2, UR5, R7, 0x1, P0 ;  /* 0x0000000502077c11 */ /* 0x000fe400080f0c07 */
[----:B------:R-:W-:-:S13]  /*eb60*/  ISETP.GT.AND P0, PT, R4, -0x1, PT ;  /* 0xffffffff0400780c */ /* 0x000fda0003f04270 */
[----:B------:R-:W-:Y:S01]  /*eb70*/  @P0 LOP3.LUT R16, R16, 0x800, RZ, 0xfc, !PT ;  /* 0x0000080010100812 */ /* 0x000fe200078efcff */
[----:B------:R-:W-:Y:S06]  /*eb80*/  BRA.DIV UR4, `(.L_x_4108) ;  /* 0x0000002a04a87947 */ /* 0x000fec000b800000 */
[----:B------:R-:W0:Y:S01]  /*eb90*/  S2R R2, SR_TID.X ;  /* 0x0000000000027919 */ /* 0x000e220000002100 */
[C---:B------:R-:W-:Y:S02]  /*eba0*/  LOP3.LUT P1, RZ, R32.reuse, 0x1, RZ, 0xc0, !PT ;  /* 0x0000000120ff7812 */ /* 0x040fe4000782c0ff */
[----:B------:R-:W-:Y:S01]  /*ebb0*/  LEA R5, R5, R17, 0x1 ;  /* 0x0000001105057211 */ /* 0x000fe200078e08ff */
[----:B------:R-:W2:Y:S01]  /*ebc0*/  SHFL.IDX PT, R14, R6, RZ, 0x181f ;  /* 0x00181fff060e7589 */ /* 0x000ea200000e0000 */
[C---:B------:R-:W-:Y:S02]  /*ebd0*/  LOP3.LUT P5, RZ, R32.reuse, 0x2, RZ, 0xc0, !PT ;  /* 0x0000000220ff7812 */ /* 0x040fe400078ac0ff */
[C---:B------:R-:W-:Y:S01]  /*ebe0*/  LOP3.LUT P4, RZ, R32.reuse, 0x4, RZ, 0xc0, !PT ;  /* 0x0000000420ff7812 */ /* 0x040fe2000788c0ff */
[----:B------:R-:W3:Y:S01]  /*ebf0*/  SHFL.IDX PT, R3, R7, RZ, 0x181f ;  /* 0x00181fff07037589 */ /* 0x000ee200000e0000 */
[C---:B------:R-:W-:Y:S02]  /*ec00*/  LOP3.LUT P3, RZ, R32.reuse, 0x8, RZ, 0xc0, !PT ;  /* 0x0000000820ff7812 */ /* 0x040fe4000786c0ff */
[----:B------:R-:W-:Y:S01]  /*ec10*/  LOP3.LUT P2, RZ, R32, 0x10, RZ, 0xc0, !PT ;  /* 0x0000001020ff7812 */ /* 0x000fe2000784c0ff */
[----:B------:R-:W-:Y:S01]  /*ec20*/  SHFL.IDX PT, R8, R7, 0x2, 0x181f ;  /* 0x00581f0007087f89 */ /* 0x000fe200000e0000 */
[----:B------:R-:W-:-:S04]  /*ec30*/  LOP3.LUT R16, R16, 0xfffffdff, RZ, 0xc0, !PT ;  /* 0xfffffdff10107812 */ /* 0x000fc800078ec0ff */
        /* <DEDUP_REMOVED lines=70> */
.L_x_4179:
        /* <DEDUP_REMOVED lines=25> */
.L_x_4109:
        /* <DEDUP_REMOVED lines=11> */
.L_x_4110:
[----:B------:R-:W-:Y:S01]  /*f2e0*/  UISETP.GE.AND UP0, UPT, UR44, 0x2, UPT ;  /* 0x000000022c00788c */ /* 0x000fe2000bf06270 */
[----:B------:R0:W-:Y:S05]  /*f2f0*/  SYNCS.ARRIVE.TRANS64.A1T0 RZ, [R25+URZ+0x28c50], RZ ;  /* 0x028c50ff19ff79a7 */ /* 0x0001ea000810003f */
[----:B------:R-:W-:-:S13]  /*f300*/  PLOP3.LUT P0, PT, PT, PT, UP0, 0x40, 0x0 ;  /* 0x000000000000781c */ /* 0x000fda0003f0e808 */
[----:B0-----:R-:W-:Y:S05]  /*f310*/  @P0 BRA `(.L_x_4111) ;  /* 0x0000000c009c0947 */ /* 0x001fea0003800000 */
[----:B------:R-:W-:Y:S01]  /*f320*/  UIADD3 UR4, UR44, -0x2, URZ ;  /* 0xfffffffe2c047890 */ /* 0x000fe2000fffe03f */
[----:B------:R-:W-:Y:S05]  /*f330*/  BSSY B0, `(.L_x_4111) ;  /* 0x00000e5000007945 */ /* 0x000fea0003800000 */
[----:B------:R-:W-:-:S07]  /*f340*/  IMAD.U32 R9, RZ, RZ, UR4 ;  /* 0x00000004ff097e24 */ /* 0x000fce000f8e00ff */
.L_x_4124:
[----:B0-----:R-:W0:Y:S01]  /*f350*/  S2R R2, SR_TID.X ;  /* 0x0000000000027919 */ /* 0x001e220000002100 */
[----:B------:R-:W2:Y:S01]  /*f360*/  LDC R3, c[0x0][0x430] ;  /* 0x00010c00ff037b82 */ /* 0x000ea20000000800 */
[----:B-1----:R-:W-:Y:S01]  /*f370*/  IMAD R8, R9, 0x40, R30 ;  /* 0x0000004009087824 */ /* 0x002fe200078e021e */
[----:B------:R-:W-:Y:S02]  /*f380*/  IADD3 R18, R18, 0x1, RZ ;  /* 0x0000000112127810 */ /* 0x000fe40007ffe0ff */
[----:B--2---:R-:W-:Y:S01]  /*f390*/  ISETP.NE.AND P0, PT, R3, 0x1, PT ;  /* 0x000000010300780c */ /* 0x004fe20003f05270 */
[----:B0-----:R-:W-:-:S05]  /*f3a0*/  IMAD.SHL.U32 R2, R2, 0x10, RZ ;  /* 0x0000001002027824 */ /* 0x001fca00078e00ff */
[----:B------:R-:W-:-:S07]  /*f3b0*/  LOP3.LUT R2, R36, 0x70, R2, 0xf8, !PT ;  /* 0x0000007024027812 */ /* 0x000fce00078ef802 */
[----:B------:R-:W0:Y:S01]  /*f3c0*/  @P0 LDC R3, c[0x0][0x434] ;  /* 0x00010d00ff030b82 */ /* 0x000e220000000800 */
[C---:B------:R-:W-:Y:S02]  /*f3d0*/  ISETP.GT.U32.AND P1, PT, R2.reuse, 0x3f, PT ;  /* 0x0000003f0200780c */ /* 0x040fe40003f24070 */
[----:B------:R-:W-:-:S05]  /*f3e0*/  IADD3 R8, R2, R8, RZ ;  /* 0x0000000802087210 */ /* 0x000fca0007ffe0ff */
        /* <DEDUP_REMOVED lines=10> */
[----:B------:R-:W-:-:S04]  /*f490*/  @!P1 IMAD.WIDE.U32 R2, R24, R4, R2 ;  /* 0x0000000418029225 */ /* 0x000fc800078e0002 */
[----:B------:R-:W-:Y:S02]  /*f4a0*/  @!P1 IMAD.IADD R3, R5, 0x1, R3 ;  /* 0x0000000105039824 */ /* 0x000fe400078e0203 */
[----:B------:R-:W-:Y:S01]  /*f4b0*/  IMAD.MOV.U32 R4, RZ, RZ, RZ ;  /* 0x000000ffff047224 */ /* 0x000fe200078e00ff */
        /* <DEDUP_REMOVED lines=9> */
[----:B------:R-:W-:Y:S01]  /*f550*/  SEL R3, RZ, 0x1, P0 ;  /* 0x00000001ff037807 */ /* 0x000fe20000000000 */
[----:B------:R-:W-:Y:S01]  /*f560*/  IMAD R5, R5, UR4, R8 ;  /* 0x0000000405057c24 */ /* 0x000fe2000f8e0208 */
[----:B------:R-:W-:Y:S01]  /*f570*/  MOV R2, R9 ;  /* 0x0000000900027202 */ /* 0x000fe20000000f00 */
[----:B------:R-:W-:Y:S01]  /*f580*/  VIADD R9, R9, 0xffffffff ;  /* 0xffffffff09097836 */ /* 0x000fe20000000000 */
[----:B------:R-:W-:-:S02]  /*f590*/  SEL R18, R18, RZ, P0 ;  /* 0x000000ff12127207 */ /* 0x000fc40000000000 */
[----:B------:R-:W-:Y:S02]  /*f5a0*/  LOP3.LUT R22, R22, R3, RZ, 0x3c, !PT ;  /* 0x0000000316167212 */ /* 0x000fe400078e3cff */
[----:B------:R-:W-:Y:S01]  /*f5b0*/  ISETP.GT.AND P3, PT, R2, RZ, PT ;  /* 0x000000ff0200720c */ /* 0x000fe20003f64270 */
[----:B0-----:R-:W-:-:S12]  /*f5c0*/  @!P1 BRA `(.L_x_4112) ;  /* 0x0000000000049947 */ /* 0x001fd80003800000 */
[----:B------:R-:W-:Y:S01]  /*f5d0*/  BPT.TRAP 0x1 ;  /* 0x000000040000795c */ /* 0x000fe20000300000 */
.L_x_4112:
[----:B------:R-:W-:Y:S01]  /*f5e0*/  IMAD R8, R18, 0x8, R17 ;  /* 0x0000000812087824 */ /* 0x000fe200078e0211 */
[----:B------:R-:W-:Y:S01]  /*f5f0*/  SHF.L.U32 R20, R22, 0x1f, RZ ;  /* 0x0000001f16147819 */ /* 0x000fe200000006ff */
[----:B------:R-:W-:Y:S01]  /*f600*/  BSSY B1, `(.L_x_4113) ;  /* 0x0000004000017945 */ /* 0x000fe20003800000 */
[----:B------:R-:W-:Y:S02]  /*f610*/  SHF.R.S32.HI R7, RZ, 0x1f, R5 ;  /* 0x0000001fff077819 */ /* 0x000fe40000011405 */
[----:B------:R-:W0:Y:S02]  /*f620*/  SYNCS.PHASECHK.TRANS64.TRYWAIT P0, [R8+URZ+0x28c40], R20 ;  /* 0x028c4014080075a7 */ /* 0x000e24000800017f */
[----:B0-----:R-:W-:Y:S05]  /*f630*/  @!P0 BRA `(.L_x_4114) ;  /* 0x0000002800048947 */ /* 0x001fea0003800000 */
.L_x_4180:
[----:B------:R-:W-:Y:S05]  /*f640*/  BSYNC B1 ;  /* 0x0000000000017941 */ /* 0x000fea0003800000 */
.L_x_4113:
        /* <DEDUP_REMOVED lines=13> */
[----:B------:R-:W-:Y:S02]  /*f720*/  IADD3 R3, R3, R11, RZ ;  /* 0x0000000b03037210 */ /* 0x000fe40007ffe0ff */
[C---:B------:R-:W-:Y:S02]  /*f730*/  IMAD R27, R19.reuse, UR5, R6 ;  /* 0x00000005131b7c24 */ /* 0x040fe4000f8e0206 */
[----:B------:R-:W-:Y:S02]  /*f740*/  IMAD R6, R18, 0x1000, R31 ;  /* 0x0000100012067824 */ /* 0x000fe400078e021f */
[----:B------:R-:W-:Y:S01]  /*f750*/  IMAD.WIDE.U32 R2, R19, UR4, R2 ;  /* 0x0000000413027c25 */ /* 0x000fe2000f8e0002 */
[----:B------:R-:W-:-:S03]  /*f760*/  ULDC.64 UR4, c[0x0][0x2e8] ;  /* 0x0000ba0000047ab9 */ /* 0x000fc60000000a00 */
[----:B------:R-:W-:Y:S01]  /*f770*/  IMAD.IADD R27, R27, 0x1, R3 ;  /* 0x000000011b1b7824 */ /* 0x000fe200078e0203 */
[----:B------:R-:W-:Y:S01]  /*f780*/  LEA R21, P0, R2, UR4, 0x1 ;  /* 0x0000000402157c11 */ /* 0x000fe2000f8008ff */
[----:B------:R-:W-:-:S03]  /*f790*/  UMOV UR4, 0xffffffff ;  /* 0xffffffff00047882 */ /* 0x000fc60000000000 */
[----:B------:R-:W-:Y:S01]  /*f7a0*/  LEA.HI.X R27, R2, UR5, R27, 0x1, P0 ;  /* 0x00000005021b7c11 */ /* 0x000fe200080f0c1b */
[----:B------:R-:W-:Y:S08]  /*f7b0*/  BRA.DIV UR4, `(.L_x_4115) ;  /* 0x0000002604b87947 */ /* 0x000ff0000b800000 */
[----:B------:R-:W2:Y:S01]  /*f7c0*/  SHFL.IDX PT, R14, R21, RZ, 0x181f ;  /* 0x00181fff150e7589 */ /* 0x000ea200000e0000 */
[----:B-1----:R-:W-:-:S03]  /*f7d0*/  LEA R25, R6, R17, 0x1 ;  /* 0x0000001106197211 */ /* 0x002fc600078e08ff */
[----:B------:R-:W1:Y:S01]  /*f7e0*/  SHFL.IDX PT, R3, R27, RZ, 0x181f ;  /* 0x00181fff1b037589 */ /* 0x000e6200000e0000 */
[----:B--2---:R-:W-:-:S03]  /*f7f0*/  IADD3 R2, P0, R14, R0, RZ ;  /* 0x000000000e027210 */ /* 0x004fc60007f1e0ff */
[----:B------:R-:W2:Y:S02]  /*f800*/  SHFL.IDX PT, R14, R21, 0x1, 0x181f ;  /* 0x00381f00150e7f89 */ /* 0x000ea400000e0000 */
[----:B-1----:R-:W-:-:S05]  /*f810*/  IMAD.X R3, RZ, RZ, R3, P0 ;  /* 0x000000ffff037224 */ /* 0x002fca00000e0603 */
[----:B------:R1:W-:Y:S04]  /*f820*/  LDGSTS.E.BYPASS.LTC128B.128 [R25+0x22400], desc[UR50][R2.64], !P1 ;  /* 0x2240000002197fae */ /* 0x0003e8000c901d72 */
[----:B-1----:R-:W1:Y:S01]  /*f830*/  SHFL.IDX PT, R3, R27, 0x1, 0x181f ;  /* 0x00381f001b037f89 */ /* 0x002e6200000e0000 */
[----:B--2---:R-:W-:-:S03]  /*f840*/  IADD3 R2, P0, R14, R0, RZ ;  /* 0x000000000e027210 */ /* 0x004fc60007f1e0ff */
[----:B------:R-:W2:Y:S02]  /*f850*/  SHFL.IDX PT, R14, R21, 0x2, 0x181f ;  /* 0x00581f00150e7f89 */ /* 0x000ea400000e0000 */
[----:B-1----:R-:W-:-:S05]  /*f860*/  IMAD.X R3, RZ, RZ, R3, P0 ;  /* 0x000000ffff037224 */ /* 0x002fca00000e0603 */
[----:B------:R1:W-:Y:S04]  /*f870*/  LDGSTS.E.BYPASS.LTC128B.128 [R25+0x22c00], desc[UR50][R2.64], !P1 ;  /* 0x22c0000002197fae */ /* 0x0003e8000c901d72 */
[----:B-1----:R-:W1:Y:S01]  /*f880*/  SHFL.IDX PT, R3, R27, 0x2, 0x181f ;  /* 0x00581f001b037f89 */ /* 0x002e6200000e0000 */
[----:B--2---:R-:W-:-:S03]  /*f890*/  IADD3 R2, P0, R14, R0, RZ ;  /* 0x000000000e027210 */ /* 0x004fc60007f1e0ff */
[----:B------:R2:W3:Y:S04]  /*f8a0*/  SHFL.IDX PT, R14, R21, 0x3, 0x181f ;  /* 0x00781f00150e7f89 */ /* 0x0004e800000e0000 */
[----:B------:R-:W4:Y:S01]  /*f8b0*/  SHFL.IDX PT, R27, R27, 0x3, 0x181f ;  /* 0x00781f001b1b7f89 */ /* 0x000f2200000e0000 */
[----:B-1----:R-:W-:-:S05]  /*f8c0*/  IMAD.X R3, RZ, RZ, R3, P0 ;  /* 0x000000ffff037224 */ /* 0x002fca00000e0603 */
[----:B---3--:R2:W-:Y:S02]  /*f8d0*/  LDGSTS.E.BYPASS.LTC128B.128 [R25+0x23400], desc[UR50][R2.64], !P1 ;  /* 0x2340000002197fae */ /* 0x0085e4000c901d72 */
.L_x_4190:
        /* <DEDUP_REMOVED lines=8> */
.L_x_4116:
[----:B------:R-:W-:Y:S02]  /*f960*/  PLOP3.LUT P1, PT, P1, P0, PT, 0xa2, 0x0 ;  /* 0x000000000000781c */ /* 0x000fe40000f21472 */
[----:B------:R-:W-:-:S08]  /*f970*/  @P0 R2UR P1, UR4, R8 ;  /* 0x00000000080402ca */ /* 0x000fd00000020000 */
[----:B------:R-:W-:-:S05]  /*f980*/  @P0 PLOP3.LUT P0, PT, P1, PT, PT, 0x80, 0x0 ;  /* 0x000000000000081c */ /* 0x000fca0000f0f070 */
[----:B------:R-:W-:Y:S01]  /*f990*/  @!P1 SYNCS.ARRIVE.TRANS64.RED.A0T1 RZ, [UR4+0x28c30], RZ ;  /* 0x028c30ffffff99a7 */ /* 0x000fe20008200404 */
[----:B------:R-:W-:Y:S07]  /*f9a0*/  @!P1 ARRIVES.LDGSTSBAR.64.TRANSCNT [UR4+0x28c30] ;  /* 0x028c3000ff0099b0 */ /* 0x000fee0008000a84 */
[----:B------:R-:W-:Y:S05]  /*f9b0*/  @P0 BRA.U.ANY `(.L_x_4116) ;  /* 0xfffffffd00e80947 */ /* 0x000fea000393ffff */
[----:B------:R-:W-:Y:S01]  /*f9c0*/  NOP ;  /* 0x0000000000007918 */ /* 0x000fe20000000000 */
[----:B-1----:R-:W-:-:S04]  /*f9d0*/  MOV R2, UR46 ;  /* 0x0000002e00027c02 */ /* 0x002fc80008000f00 */
[----:B------:R-:W-:-:S13]  /*f9e0*/  ISETP.NE.AND P2, PT, R2, 0x3, PT ;  /* 0x000000030200780c */ /* 0x000fda0003f45270 */
[----:B------:R-:W-:Y:S05]  /*f9f0*/  @!P2 BRA `(.L_x_4117) ;  /* 0x000000000004a947 */ /* 0x000fea0003800000 */
[----:B------:R-:W-:Y:S01]  /*fa00*/  BPT.TRAP 0x1 ;  /* 0x000000040000795c */ /* 0x000fe20000300000 */
.L_x_4117:
[----:B------:R1:W-:Y:S01]  /*fa10*/  SYNCS.ARRIVE.TRANS64.A1T0 RZ, [R8+URZ+0x28c30], RZ ;  /* 0x028c30ff08ff79a7 */ /* 0x0003e2000810003f */
[----:B------:R-:W-:Y:S05]  /*fa20*/  @!P2 BRA `(.L_x_4118) ;  /* 0x000000000004a947 */ /* 0x000fea0003800000 */
[----:B------:R-:W-:Y:S01]  /*fa30*/  BPT.TRAP 0x1 ;  /* 0x000000040000795c */ /* 0x000fe20000300000 */
.L_x_4118:
[----:B------:R-:W2:Y:S01]  /*fa40*/  SYNCS.PHASECHK.TRANS64.TRYWAIT P0, [R8+URZ+0x28c60], R20 ;  /* 0x028c6014080075a7 */ /* 0x000ea2000800017f */
[----:B------:R-:W-:Y:S04]  /*fa50*/  BSSY B1, `(.L_x_4119) ;  /* 0x0000002000017945 */ /* 0x000fe80003800000 */
[----:B--2---:R-:W-:Y:S05]  /*fa60*/  @!P0 BRA `(.L_x_4120) ;  /* 0x0000002800188947 */ /* 0x004fea0003800000 */
.L_x_4191:
[----:B------:R-:W-:Y:S05]  /*fa70*/  BSYNC B1 ;  /* 0x0000000000017941 */ /* 0x000fea0003800000 */
.L_x_4119:
        /* <DEDUP_REMOVED lines=34> */
[----:B------:R-:W0:Y:S02]  /*fca0*/  SHFL.IDX PT, R14, R10, 0x1, 0x181f ;  /* 0x00381f000a0e7f89 */ /* 0x000e2400000e0000 */
[----:B--2---:R-:W-:Y:S02]  /*fcb0*/  IADD3.X R7, RZ, R3, RZ, P0, !PT ;  /* 0x00000003ff077210 */ /* 0x004fe400007fe4ff */
        /* <DEDUP_REMOVED lines=40> */
.L_x_4201:
[----:B--2---:R-:W-:Y:S02]  /*ff40*/  P2R R4, PR, RZ, 0x2 ;  /* 0x00000002ff047803 */ /* 0x004fe40000000000 */
[----:B------:R-:W-:Y:S02]  /*ff50*/  LOP3.LUT P1, RZ, R16, 0x80, RZ, 0xc0, !PT ;  /* 0x0000008010ff7812 */ /* 0x000fe4000782c0ff */
[----:B------:R-:W-:Y:S02]  /*ff60*/  IADD3 R2, P2, R14, R0, RZ ;  /* 0x000000000e027210 */ /* 0x000fe40007f5e0ff */
[----:B------:R-:W-:Y:S02]  /*ff70*/  P2R R5, PR, RZ, 0x8 ;  /* 0x00000008ff057803 */ /* 0x000fe40000000000 */
[----:B------:R-:W-:Y:S02]  /*ff80*/  LOP3.LUT P3, RZ, R16, 0x40, RZ, 0xc0, !PT ;  /* 0x0000004010ff7812 */ /* 0x000fe4000786c0ff */
[----:B------:R-:W-:-:S02]  /*ff90*/  IADD3.X R3, RZ, R20, RZ, P2, !PT ;  /* 0x00000014ff037210 */ /* 0x000fc400017fe4ff */
[C---:B------:R-:W-:Y:S02]  /*ffa0*/  LOP3.LUT P2, RZ, R16.reuse, 0x20, RZ, 0xc0, !PT ;  /* 0x0000002010ff7812 */ /* 0x040fe4000784c0ff */
[----:B------:R-:W-:Y:S01]  /*ffb0*/  LOP3.LUT P6, RZ, R16, 0x10, RZ, 0xc0, !PT ;  /* 0x0000001010ff7812 */ /* 0x000fe200078cc0ff */
        /* <DEDUP_REMOVED lines=15> */
.L_x_4122:
        /* <DEDUP_REMOVED lines=11> */
.L_x_4123:
[----:B------:R0:W-:Y:S01]  /*10160*/  SYNCS.ARRIVE.TRANS64.A1T0 RZ, [R8+URZ+0x28c50], RZ ;  /* 0x028c50ff08ff79a7 */ /* 0x0001e2000810003f */
[----:B------:R-:W-:Y:S05]  /*10170*/  @P3 BRA `(.L_x_4124) ;  /* 0xfffffff000743947 */ /* 0x000fea000383ffff */
[----:B------:R-:W-:Y:S05]  /*10180*/  BSYNC B0 ;  /* 0x0000000000007941 */ /* 0x000fea0003800000 */
.L_x_4111:
        /* <DEDUP_REMOVED lines=21> */
.L_x_4126:
[----:B------:R-:W-:Y:S05]  /*102e0*/  BSYNC B0 ;  /* 0x0000000000007941 */ /* 0x000fea0003800000 */
.L_x_4125:
[----:B------:R-:W-:-:S07]  /*102f0*/  LOP3.LUT R22, R22, R5, RZ, 0x3c, !PT ;  /* 0x0000000516167212 */ /* 0x000fce00078e3cff */
.L_x_4086:
[----:B------:R-:W-:Y:S05]  /*10300*/  BSYNC B7 ;  /* 0x0000000000077941 */ /* 0x000fea0003800000 */
.L_x_4084:
        /* <DEDUP_REMOVED lines=11> */
.L_x_4127:
[----:B------:R-:W-:-:S03]  /*103c0*/  UMOV UR4, 0xffffffff ;  /* 0xffffffff00047882 */ /* 0x000fc60000000000 */
[----:B------:R-:W-:Y:S05]  /*103d0*/  BRA.DIV UR4, `(.L_x_4129) ;  /* 0x0000002604a07947 */ /* 0x000fea000b800000 */
[----:B------:R2:W3:Y:S02]  /*103e0*/  SHFL.IDX PT, R14, R33, RZ, 0x1f ;  /* 0x00001fff210e7589 */ /* 0x0004e400000e0000 */
.L_x_4204:
[----:B------:R-:W4:Y:S01]  /*103f0*/  @!P1 S2R R3, SR_CgaCtaId ;  /* 0x0000000000039919 */ /* 0x000f220000008800 */
[----:B------:R-:W-:Y:S05]  /*10400*/  WARPSYNC.ALL ;  /* 0x0000000000007948 */ /* 0x000fea0003800000 */
[----:B------:R-:W-:Y:S01]  /*10410*/  BAR.SYNC.DEFER_BLOCKING 0x4, 0x180 ;  /* 0x0106000000007b1d */ /* 0x000fe20000010000 */
[----:B------:R-:W-:-:S04]  /*10420*/  @!P1 MOV R0, 0x400 ;  /* 0x0000040000009802 */ /* 0x000fc80000000f00 */
[----:B----4-:R-:W-:-:S05]  /*10430*/  @!P1 LEA R17, R3, R0, 0x18 ;  /* 0x0000000003119211 */ /* 0x010fca00078ec0ff */
[----:B------:R2:W-:Y:S02]  /*10440*/  @!P1 STS [R17+0x28cd0], R33 ;  /* 0x028cd02111009388 */ /* 0x0005e40000000800 */
[----:B--23--:R-:W-:Y:S01]  /*10450*/  MOV R33, R14 ;  /* 0x0000000e00217202 */ /* 0x00cfe20000000f00 */
[----:B------:R-:W-:Y:S06]  /*10460*/  BAR.ARV 0x5, 0x180 ;  /* 0x0146000000007b1d */ /* 0x000fec0000002000 */
.L_x_4128:
[----:B------:R-:W-:Y:S02]  /*10470*/  ULDC UR4, c[0x0][0xc38] ;  /* 0x00030e0000047ab9 */ /* 0x000fe40000000800 */
[----:B---3--:R-:W-:-:S13]  /*10480*/  ISETP.GE.AND P0, PT, R33, UR4, PT ;  /* 0x0000000421007c0c */ /* 0x008fda000bf06270 */
[----:B------:R-:W-:Y:S05]  /*10490*/  @!P0 BRA `(.L_x_4130) ;  /* 0xffffffc800a88947 */ /* 0x000fea000383ffff */
.L_x_4081:
        /* <DEDUP_REMOVED lines=12> */
.L_x_4205:
[----:B------:R-:W-:Y:S05]  /*10560*/  BSYNC B0 ;  /* 0x0000000000007941 */ /* 0x000fea0003800000 */
.L_x_4131:
[----:B------:R-:W-:-:S03]  /*10570*/  UMOV UR4, 0xffffffff ;  /* 0xffffffff00047882 */ /* 0x000fc60000000000 */
[----:B------:R-:W-:Y:S05]  /*10580*/  BRA.DIV UR4, `(.L_x_4133) ;  /* 0x0000002604707947 */ /* 0x000fea000b800000 */
[----:B---3--:R-:W3:Y:S02]  /*10590*/  S2R R0, SR_TID.X ;  /* 0x0000000000007919 */ /* 0x008ee40000002100 */
[----:B---3--:R-:W-:-:S04]  /*105a0*/  SHF.R.U32.HI R0, RZ, 0x5, R0 ;  /* 0x00000005ff007819 */ /* 0x008fc80000011600 */
[----:B------:R-:W-:-:S05]  /*105b0*/  LOP3.LUT R0, R0, 0x3, RZ, 0xc0, !PT ;  /* 0x0000000300007812 */ /* 0x000fca00078ec0ff */
[----:B------:R3:W4:Y:S02]  /*105c0*/  SHFL.IDX PT, R14, R0, RZ, 0x1f ;  /* 0x00001fff000e7589 */ /* 0x00072400000e0000 */
.L_x_4208:
[----:B----4-:R-:W-:Y:S01]  /*105d0*/  ISETP.NE.AND P0, PT, R14, RZ, PT ;  /* 0x000000ff0e00720c */ /* 0x010fe20003f05270 */
[----:B------:R-:W-:-:S12]  /*105e0*/  BSSY B0, `(.L_x_4134) ;  /* 0x0000024000007945 */ /* 0x000fd80003800000 */
[----:B------:R-:W-:Y:S05]  /*105f0*/  @P0 BRA `(.L_x_4135) ;  /* 0x0000000000880947 */ /* 0x000fea0003800000 */
[----:B------:R-:W-:-:S03]  /*10600*/  UMOV UR4, 0xffffffff ;  /* 0xffffffff00047882 */ /* 0x000fc60000000000 */
[----:B------:R-:W-:Y:S05]  /*10610*/  BRA.DIV UR4, `(.L_x_4136) ;  /* 0x0000002604807947 */ /* 0x000fea000b800000 */
[----:B------:R-:W-:-:S13]  /*10620*/  ELECT P6, URZ, PT ;  /* 0x00000000003f782f */ /* 0x000fda00038c0000 */
.L_x_4211:
[----:B------:R-:W-:Y:S05]  /*10630*/  @!P6 BRA `(.L_x_4135) ;  /* 0x000000000078e947 */ /* 0x000fea0003800000 */
[----:B------:R-:W-:-:S06]  /*10640*/  ULOP3.LUT UR4, UR39, 0x2, URZ, 0xfc, !UPT ;  /* 0x0000000227047892 */ /* 0x000fcc000f8efc3f */
[----:B---3--:R-:W-:-:S05]  /*10650*/  IMAD.U32 R0, RZ, RZ, UR4 ;  /* 0x00000004ff007e24 */ /* 0x008fca000f8e00ff */
[----:B------:R-:W-:-:S13]  /*10660*/  ISETP.NE.AND P0, PT, R0, 0x3, PT ;  /* 0x000000030000780c */ /* 0x000fda0003f05270 */
[----:B------:R-:W-:Y:S05]  /*10670*/  @!P0 BRA `(.L_x_4137) ;  /* 0x0000000000048947 */ /* 0x000fea0003800000 */
[----:B------:R-:W-:Y:S01]  /*10680*/  BPT.TRAP 0x1 ;  /* 0x000000040000795c */ /* 0x000fe20000300000 */
.L_x_4137:
[C---:B------:R-:W-:Y:S01]  /*10690*/  LEA R5, R18.reuse, R7, 0x3 ;  /* 0x0000000712057211 */ /* 0x040fe200078e18ff */
[----:B------:R-:W-:Y:S01]  /*106a0*/  VIADD R18, R18, 0x1 ;  /* 0x0000000112127836 */ /* 0x000fe20000000000 */
[----:B------:R-:W-:-:S04]  /*106b0*/  SHF.L.U32 R0, R22, 0x1f, RZ ;  /* 0x0000001f16007819 */ /* 0x000fc800000006ff */
[----:B------:R-:W3:Y:S01]  /*106c0*/  SYNCS.PHASECHK.TRANS64.TRYWAIT P1, [R5+URZ+0x28c40], R0 ;  /* 0x028c4000050075a7 */ /* 0x000ee2000802017f */
[----:B------:R-:W-:-:S04]  /*106d0*/  ISETP.NE.AND P2, PT, R18, 0x2, PT ;  /* 0x000000021200780c */ /* 0x000fc80003f45270 */
[----:B------:R-:W-:Y:S01]  /*106e0*/  SEL R3, RZ, 0x1, P2 ;  /* 0x00000001ff037807 */ /* 0x000fe20001000000 */
[----:B---3--:R-:W-:Y:S08]  /*106f0*/  @!P1 BRA `(.L_x_4138) ;  /* 0x0000002400689947 */ /* 0x008ff00003800000 */
.L_x_4212:
[----:B------:R-:W-:Y:S02]  /*10700*/  SEL R18, R18, RZ, P2 ;  /* 0x000000ff12127207 */ /* 0x000fe40001000000 */
[----:B------:R-:W-:Y:S01]  /*10710*/  LOP3.LUT R2, R22, R3, RZ, 0x3c, !PT ;  /* 0x0000000316027212 */ /* 0x000fe200078e3cff */
[----:B------:R-:W-:Y:S06]  /*10720*/  @!P0 BRA `(.L_x_4139) ;  /* 0x0000000000048947 */ /* 0x000fec0003800000 */
[----:B------:R-:W-:Y:S01]  /*10730*/  BPT.TRAP 0x1 ;  /* 0x000000040000795c */ /* 0x000fe20000300000 */
.L_x_4139:
[----:B------:R-:W-:Y:S01]  /*10740*/  IMAD R3, R18, 0x8, R7 ;  /* 0x0000000812037824 */ /* 0x000fe200078e0207 */
[----:B------:R-:W-:-:S04]  /*10750*/  SHF.L.U32 R2, R2, 0x1f, RZ ;  /* 0x0000001f02027819 */ /* 0x000fc800000006ff */
[----:B------:R-:W4:Y:S02]  /*10760*/  SYNCS.PHASECHK.TRANS64.TRYWAIT P1, [R3+URZ+0x28c40], R2 ;  /* 0x028c4002030075a7 */ /* 0x000f24000802017f */
[----:B----4-:R-:W-:Y:S05]  /*10770*/  @!P1 BRA `(.L_x_4140) ;  /* 0x00000024005c9947 */ /* 0x010fea0003800000 */
.L_x_4213:
[----:B------:R-:W-:Y:S05]  /*10780*/  @!P0 BRA `(.L_x_4141) ;  /* 0x0000000000048947 */ /* 0x000fea0003800000 */
[----:B------:R-:W-:Y:S01]  /*10790*/  BPT.TRAP 0x1 ;  /* 0x000000040000795c */ /* 0x000fe20000300000 */
.L_x_4141:
[----:B------:R-:W0:Y:S02]  /*107a0*/  SYNCS.PHASECHK.TRANS64.TRYWAIT P1, [R5+URZ+0x28c60], R0 ;  /* 0x028c6000050075a7 */ /* 0x000e24000802017f */
[----:B0-----:R-:W-:Y:S05]  /*107b0*/  @!P1 BRA `(.L_x_4142) ;  /* 0x0000002400609947 */ /* 0x001fea0003800000 */
.L_x_4214:
[----:B------:R-:W-:Y:S05]  /*107c0*/  @!P0 BRA `(.L_x_4143) ;  /* 0x0000000000048947 */ /* 0x000fea0003800000 */
[----:B------:R-:W-:Y:S01]  /*107d0*/  BPT.TRAP 0x1 ;  /* 0x000000040000795c */ /* 0x000fe20000300000 */
.L_x_4143:
[----:B------:R0:W0:Y:S02]  /*107e0*/  SYNCS.PHASECHK.TRANS64.TRYWAIT P0, [R3+URZ+0x28c60], R2 ;  /* 0x028c6002030075a7 */ /* 0x000024000800017f */
[----:B0-----:R-:W-:Y:S05]  /*107f0*/  @!P0 NANOSLEEP.SYNCS 0x989680 ;  /* 0x009896800000895d */ /* 0x001fea0003900000 */
[----:B------:R-:W0:Y:S02]  /*10800*/  @!P0 SYNCS.PHASECHK.TRANS64 P0, [R3+URZ+0x28c60], R2 ;  /* 0x028c6002030085a7 */ /* 0x000e24000800007f */
[----:B0-----:R-:W-:Y:S05]  /*10810*/  @!P0 BRA `(.L_x_4143) ;  /* 0xfffffffc00f08947 */ /* 0x001fea000383ffff */
.L_x_4135:
[----:B------:R-:W-:Y:S05]  /*10820*/  BSYNC B0 ;  /* 0x0000000000007941 */ /* 0x000fea0003800000 */
.L_x_4134:
[----:B------:R-:W-:Y:S05]  /*10830*/  EXIT ;  /* 0x000000000000794d */ /* 0x000fea0003800000 */
.L_x_4025:
[----:B0-----:R-:W-:-:S04]  /*10840*/  IMAD.U32 R3, RZ, RZ, UR21 ;  /* 0x00000015ff037e24 */ /* 0x001fc8000f8e00ff */
[----:B------:R0:W1:Y:S03]  /*10850*/  SYNCS.PHASECHK.TRANS64.TRYWAIT P1, [R3+URZ+0x28c50], R0 ;  /* 0x028c5000030075a7 */ /* 0x000066000802017f */
[----:B-1----:R-:W-:Y:S05]  /*10860*/  @!P1 NANOSLEEP.SYNCS 0x989680 ;  /* 0x009896800000995d */ /* 0x002fea0003900000 */
[----:B------:R-:W1:Y:S02]  /*10870*/  @!P1 SYNCS.PHASECHK.TRANS64 P1, [R3+URZ+0x28c50], R0 ;  /* 0x028c5000030095a7 */ /* 0x000e64000802007f */
[----:B-1----:R-:W-:Y:S05]  /*10880*/  @!P1 BRA `(.L_x_4025) ;  /* 0xfffffffc00ec9947 */ /* 0x002fea000383ffff */
[----:B------:R-:W-:Y:S05]  /*10890*/  BRA `(.L_x_4144) ;  /* 0xffffff1000307947 */ /* 0x000fea000383ffff */
.L_x_4031:
[----:B-1----:R-:W-:-:S04]  /*108a0*/  MOV R3, UR21 ;  /* 0x0000001500037c02 */ /* 0x002fc80008000f00 */
[----:B------:R1:W2:Y:S03]  /*108b0*/  SYNCS.PHASECHK.TRANS64.TRYWAIT P1, [R3+URZ+0x28c50], R0 ;  /* 0x028c5000030075a7 */ /* 0x0002a6000802017f */
[----:B--2---:R-:W-:Y:S05]  /*108c0*/  @!P1 NANOSLEEP.SYNCS 0x989680 ;  /* 0x009896800000995d */ /* 0x004fea0003900000 */
[----:B------:R-:W2:Y:S02]  /*108d0*/  @!P1 SYNCS.PHASECHK.TRANS64 P1, [R3+URZ+0x28c50], R0 ;  /* 0x028c5000030095a7 */ /* 0x000ea4000802007f */
[----:B--2---:R-:W-:Y:S05]  /*108e0*/  @!P1 BRA `(.L_x_4031) ;  /* 0xfffffffc00ec9947 */ /* 0x004fea000383ffff */
[----:B------:R-:W-:Y:S05]  /*108f0*/  BRA `(.L_x_4030) ;  /* 0xffffff1c00287947 */ /* 0x000fea000383ffff */
.L_x_4035:
[----:B0-----:R-:W-:-:S04]  /*10900*/  IMAD.U32 R3, RZ, RZ, UR42 ;  /* 0x0000002aff037e24 */ /* 0x001fc8000f8e00ff */
[----:B------:R0:W1:Y:S03]  /*10910*/  SYNCS.PHASECHK.TRANS64.TRYWAIT P1, [R3+URZ+0x28c00], R0 ;  /* 0x028c0000030075a7 */ /* 0x000066000802017f */
[----:B-1----:R-:W-:Y:S05]  /*10920*/  @!P1 NANOSLEEP.SYNCS 0x989680 ;  /* 0x009896800000995d */ /* 0x002fea0003900000 */
[----:B------:R-:W1:Y:S02]  /*10930*/  @!P1 SYNCS.PHASECHK.TRANS64 P1, [R3+URZ+0x28c00], R0 ;  /* 0x028c0000030095a7 */ /* 0x000e64000802007f */
[----:B-1----:R-:W-:Y:S05]  /*10940*/  @!P1 BRA `(.L_x_4035) ;  /* 0xfffffffc00ec9947 */ /* 0x002fea000383ffff */
[----:B------:R-:W-:Y:S05]  /*10950*/  BRA `(.L_x_4145) ;  /* 0xffffff2c00c87947 */ /* 0x000fea000383ffff */
.L_x_4039:
[----:B--2---:R2:W3:Y:S02]  /*10960*/  SYNCS.PHASECHK.TRANS64.TRYWAIT P1, [R7+URZ+0x28c30], R8 ;  /* 0x028c3008070075a7 */ /* 0x0044e4000802017f */
[----:B---3--:R-:W-:Y:S05]  /*10970*/  @!P1 NANOSLEEP.SYNCS 0x989680 ;  /* 0x009896800000995d */ /* 0x008fea0003900000 */
[----:B------:R-:W3:Y:S02]  /*10980*/  @!P1 SYNCS.PHASECHK.TRANS64 P1, [R7+URZ+0x28c30], R8 ;  /* 0x028c3008070095a7 */ /* 0x000ee4000802007f */
[----:B---3--:R-:W-:Y:S05]  /*10990*/  @!P1 BRA `(.L_x_4039) ;  /* 0xfffffffc00f09947 */ /* 0x008fea000383ffff */
[----:B------:R-:W-:Y:S05]  /*109a0*/  BRA `(.L_x_4038) ;  /* 0xffffff2c00e47947 */ /* 0x000fea000383ffff */
.L_x_4044:
[----:B-1----:R1:W3:Y:S02]  /*109b0*/  SYNCS.PHASECHK.TRANS64.TRYWAIT P1, [R7+URZ+0x28c50], R8 ;  /* 0x028c5008070075a7 */ /* 0x0022e4000802017f */
[----:B---3--:R-:W-:Y:S05]  /*109c0*/  @!P1 NANOSLEEP.SYNCS 0x989680 ;  /* 0x009896800000995d */ /* 0x008fea0003900000 */
[----:B------:R-:W3:Y:S02]  /*109d0*/  @!P1 SYNCS.PHASECHK.TRANS64 P1, [R7+URZ+0x28c50], R8 ;  /* 0x028c5008070095a7 */ /* 0x000ee4000802007f */
[----:B---3--:R-:W-:Y:S05]  /*109e0*/  @!P1 BRA `(.L_x_4044) ;  /* 0xfffffffc00f09947 */ /* 0x008fea000383ffff */
[----:B------:R-:W-:Y:S05]  /*109f0*/  BRA `(.L_x_4043) ;  /* 0xffffff44007c7947 */ /* 0x000fea000383ffff */
.L_x_4050:
[----:B-1----:R-:W-:-:S04]  /*10a00*/  IMAD.U32 R6, RZ, RZ, UR23 ;  /* 0x00000017ff067e24 */ /* 0x002fc8000f8e00ff */
[----:B------:R1:W3:Y:S03]  /*10a10*/  SYNCS.PHASECHK.TRANS64.TRYWAIT P1, [R6+URZ+0x28c30], R7 ;  /* 0x028c3007060075a7 */ /* 0x0002e6000802017f */
[----:B---3--:R-:W-:Y:S05]  /*10a20*/  @!P1 NANOSLEEP.SYNCS 0x989680 ;  /* 0x009896800000995d */ /* 0x008fea0003900000 */
[----:B------:R-:W3:Y:S02]  /*10a30*/  @!P1 SYNCS.PHASECHK.TRANS64 P1, [R6+URZ+0x28c30], R7 ;  /* 0x028c3007060095a7 */ /* 0x000ee4000802007f */
[----:B---3--:R-:W-:Y:S05]  /*10a40*/  @!P1 BRA `(.L_x_4050) ;  /* 0xfffffffc00ec9947 */ /* 0x008fea000383ffff */
[----:B------:R-:W-:Y:S05]  /*10a50*/  BRA `(.L_x_4049) ;  /* 0xffffff4800987947 */ /* 0x000fea000383ffff */
.L_x_4055:
[----:B-1----:R-:W-:-:S04]  /*10a60*/  IMAD.U32 R8, RZ, RZ, UR23 ;  /* 0x00000017ff087e24 */ /* 0x002fc8000f8e00ff */
[----:B------:R1:W2:Y:S03]  /*10a70*/  SYNCS.PHASECHK.TRANS64.TRYWAIT P1, [R8+URZ+0x28c50], R7 ;  /* 0x028c5007080075a7 */ /* 0x0002a6000802017f */
[----:B--2---:R-:W-:Y:S05]  /*10a80*/  @!P1 NANOSLEEP.SYNCS 0x989680 ;  /* 0x009896800000995d */ /* 0x004fea0003900000 */
[----:B------:R-:W2:Y:S02]  /*10a90*/  @!P1 SYNCS.PHASECHK.TRANS64 P1, [R8+URZ+0x28c50], R7 ;  /* 0x028c5007080095a7 */ /* 0x000ea4000802007f */
[----:B--2---:R-:W-:Y:S05]  /*10aa0*/  @!P1 BRA `(.L_x_4055) ;  /* 0xfffffffc00ec9947 */ /* 0x004fea000383ffff */
[----:B------:R-:W-:Y:S05]  /*10ab0*/  BRA `(.L_x_4054) ;  /* 0xffffff68001c7947 */ /* 0x000fea000383ffff */
.L_x_4062:
[----:B-1----:R-:W-:-:S04]  /*10ac0*/  MOV R6, UR22 ;  /* 0x0000001600067c02 */ /* 0x002fc80008000f00 */
[----:B------:R1:W4:Y:S03]  /*10ad0*/  SYNCS.PHASECHK.TRANS64.TRYWAIT P1, [R6+URZ+0x28c30], R7 ;  /* 0x028c3007060075a7 */ /* 0x000326000802017f */
[----:B----4-:R-:W-:Y:S05]  /*10ae0*/  @!P1 NANOSLEEP.SYNCS 0x989680 ;  /* 0x009896800000995d */ /* 0x010fea0003900000 */
[----:B------:R-:W4:Y:S02]  /*10af0*/  @!P1 SYNCS.PHASECHK.TRANS64 P1, [R6+URZ+0x28c30], R7 ;  /* 0x028c3007060095a7 */ /* 0x000f24000802007f */
[----:B----4-:R-:W-:Y:S05]  /*10b00*/  @!P1 BRA `(.L_x_4062) ;  /* 0xfffffffc00ec9947 */ /* 0x010fea000383ffff */
[----:B------:R-:W-:Y:S05]  /*10b10*/  BRA `(.L_x_4061) ;  /* 0xffffff6c00107947 */ /* 0x000fea000383ffff */
.L_x_4067:
[----:B--2---:R-:W-:-:S04]  /*10b20*/  IMAD.U32 R8, RZ, RZ, UR22 ;  /* 0x00000016ff087e24 */ /* 0x004fc8000f8e00ff */
[----:B------:R2:W3:Y:S03]  /*10b30*/  SYNCS.PHASECHK.TRANS64.TRYWAIT P1, [R8+URZ+0x28c50], R7 ;  /* 0x028c5007080075a7 */ /* 0x0004e6000802017f */
[----:B---3--:R-:W-:Y:S05]  /*10b40*/  @!P1 NANOSLEEP.SYNCS 0x989680 ;  /* 0x009896800000995d */ /* 0x008fea0003900000 */
[----:B------:R-:W3:Y:S02]  /*10b50*/  @!P1 SYNCS.PHASECHK.TRANS64 P1, [R8+URZ+0x28c50], R7 ;  /* 0x028c5007080095a7 */ /* 0x000ee4000802007f */
[----:B---3--:R-:W-:Y:S05]  /*10b60*/  @!P1 BRA `(.L_x_4067) ;  /* 0xfffffffc00ec9947 */ /* 0x008fea000383ffff */
[----:B------:R-:W-:Y:S05]  /*10b70*/  BRA `(.L_x_4066) ;  /* 0xffffff8400347947 */ /* 0x000fea000383ffff */
.L_x_4092:
[----:B------:R-:W2:Y:S01]  /*10b80*/  S2R R20, SR_TID.X ;  /* 0x0000000000147919 */ /* 0x000ea20000002100 */
[----:B------:R-:W-:Y:S01]  /*10b90*/  IMAD.MOV.U32 R12, RZ, RZ, RZ ;  /* 0x000000ffff0c7224 */ /* 0x000fe200078e00ff */
[----:B------:R-:W-:Y:S01]  /*10ba0*/  MOV R11, 0x1f ;  /* 0x0000001f000b7802 */ /* 0x000fe20000000f00 */
[----:B------:R-:W-:Y:S01]  /*10bb0*/  IMAD.MOV.U32 R15, RZ, RZ, -0x1 ;  /* 0xffffffffff0f7424 */ /* 0x000fe200078e00ff */
[----:B--2---:R-:W-:-:S04]  /*10bc0*/  SHF.R.U32.HI R20, RZ, 0x5, R20 ;  /* 0x00000005ff147819 */ /* 0x004fc80000011614 */
[----:B------:R-:W-:-:S05]  /*10bd0*/  LOP3.LUT R20, R20, 0x3, RZ, 0xc0, !PT ;  /* 0x0000000314147812 */ /* 0x000fca00078ec0ff */
[----:B------:R-:W-:-:S07]  /*10be0*/  IMAD.MOV.U32 R13, RZ, RZ, R20 ;  /* 0x000000ffff0d7224 */ /* 0x000fce00078e0014 */
[----:B01---5:R-:W-:Y:S05]  /*10bf0*/  WARPSYNC.COLLECTIVE R15, `(.L_x_4146) ;  /* 0x000000000f087348 */ /* 0x023fea0003c00000 */
[----:B------:R2:W3:Y:S02]  /*10c00*/  SHFL.IDX P6, R14, R13, R12, R11 ;  /* 0x0000000c0d0e7389 */ /* 0x0004e400000c000b */
[----:B0123-5:R-:W-:Y:S01]  /*10c10*/  ENDCOLLECTIVE ;  /* 0x000000000000791b */ /* 0x02ffe20003800000 */
.L_x_4146:
[----:B------:R-:W-:Y:S05]  /*10c20*/  BRA `(.L_x_4147) ;  /* 0xffffffcc00487947 */ /* 0x000fea000383ffff */
.L_x_4095:
[----:B0-----:R0:W1:Y:S02]  /*10c30*/  SYNCS.PHASECHK.TRANS64.TRYWAIT P0, [R25+URZ+0x28c40], R0 ;  /* 0x028c4000190075a7 */ /* 0x001064000800017f */
[----:B-1----:R-:W-:Y:S05]  /*10c40*/  @!P0 NANOSLEEP.SYNCS 0x989680 ;  /* 0x009896800000895d */ /* 0x002fea0003900000 */
[----:B------:R-:W1:Y:S02]  /*10c50*/  @!P0 SYNCS.PHASECHK.TRANS64 P0, [R25+URZ+0x28c40], R0 ;  /* 0x028c4000190085a7 */ /* 0x000e64000800007f */
[----:B-1----:R-:W-:Y:S05]  /*10c60*/  @!P0 BRA `(.L_x_4095) ;  /* 0xfffffffc00f08947 */ /* 0x002fea000383ffff */
[----:B------:R-:W-:Y:S05]  /*10c70*/  BRA `(.L_x_4148) ;  /* 0xffffffcc00f07947 */ /* 0x000fea000383ffff */
.L_x_4096:
        /* <DEDUP_REMOVED lines=8> */
.L_x_4150:
[----:B------:R-:W-:Y:S05]  /*10d00*/  BSYNC B0 ;  /* 0x0000000000007941 */ /* 0x000fea0003800000 */
.L_x_4149:
[----:B------:R-:W-:Y:S01]  /*10d10*/  IMAD.MOV.U32 R13, RZ, RZ, R0 ;  /* 0x000000ffff0d7224 */ /* 0x000fe200078e0000 */
[----:B------:R-:W-:Y:S01]  /*10d20*/  MOV R12, RZ ;  /* 0x000000ff000c7202 */ /* 0x000fe20000000f00 */
[----:B------:R-:W-:Y:S01]  /*10d30*/  IMAD.MOV.U32 R11, RZ, RZ, 0x181f ;  /* 0x0000181fff0b7424 */ /* 0x000fe200078e00ff */
[----:B------:R-:W-:Y:S01]  /*10d40*/  @P0 LEA R7, R4, R17, 0x1 ;  /* 0x0000001104070211 */ /* 0x000fe200078e08ff */
[----:B------:R-:W-:Y:S02]  /*10d50*/  IMAD.MOV.U32 R15, RZ, RZ, -0x1 ;  /* 0xffffffffff0f7424 */ /* 0x000fe400078e00ff */
[----:B------:R-:W-:-:S07]  /*10d60*/  IMAD.MOV.U32 R2, RZ, RZ, R14 ;  /* 0x000000ffff027224 */ /* 0x000fce00078e000e */
[----:B------:R-:W-:Y:S05]  /*10d70*/  WARPSYNC.COLLECTIVE R15, `(.L_x_4151) ;  /* 0x000000000f087348 */ /* 0x000fea0003c00000 */
[----:B------:R0:W1:Y:S02]  /*10d80*/  SHFL.IDX P6, R14, R13, R12, R11 ;  /* 0x0000000c0d0e7389 */ /* 0x00006400000c000b */
[----:B01----:R-:W-:Y:S01]  /*10d90*/  ENDCOLLECTIVE ;  /* 0x000000000000791b */ /* 0x003fe20003800000 */
.L_x_4151:
        /* <DEDUP_REMOVED lines=8> */
.L_x_4152:
[----:B------:R-:W-:Y:S01]  /*10e20*/  @!PT LDS RZ, [RZ] ;  /* 0x00000000fffff984 */ /* 0x000fe20000000800 */
[----:B------:R-:W-:Y:S01]  /*10e30*/  @!PT LDS RZ, [RZ] ;  /* 0x00000000fffff984 */ /* 0x000fe20000000800 */
[----:B------:R-:W-:Y:S01]  /*10e40*/  @!PT LDS RZ, [RZ] ;  /* 0x00000000fffff984 */ /* 0x000fe20000000800 */
[----:B------:R0:W-:Y:S01]  /*10e50*/  @P0 LDGSTS.E.BYPASS.LTC128B.128 [R7+0x22400], desc[UR50][R2.64], !P2 ;  /* 0x2240000002070fae */ /* 0x0001e2000d101d72 */
[----:B------:R-:W-:Y:S01]  /*10e60*/  ISETP.GE.AND P0, PT, R27, 0x11, PT ;  /* 0x000000111b00780c */ /* 0x000fe20003f06270 */
[----:B------:R-:W-:-:S12]  /*10e70*/  IMAD.MOV.U32 R13, RZ, RZ, R0 ;  /* 0x000000ffff0d7224 */ /* 0x000fd800078e0000 */
[----:B------:R-:W-:Y:S01]  /*10e80*/  @P0 IMAD R9, R4, 0x2, R17 ;  /* 0x0000000204090824 */ /* 0x000fe200078e0211 */
[----:B0-----:R-:W-:-:S07]  /*10e90*/  MOV R2, R14 ;  /* 0x0000000e00027202 */ /* 0x001fce0000000f00 */
[----:B------:R-:W-:Y:S05]  /*10ea0*/  WARPSYNC.COLLECTIVE R15, `(.L_x_4153) ;  /* 0x000000000f087348 */ /* 0x000fea0003c00000 */
[----:B------:R0:W1:Y:S02]  /*10eb0*/  SHFL.IDX P6, R14, R13, R12, R11 ;  /* 0x0000000c0d0e7389 */ /* 0x00006400000c000b */
[----:B01----:R-:W-:Y:S01]  /*10ec0*/  ENDCOLLECTIVE ;  /* 0x000000000000791b */ /* 0x003fe20003800000 */
.L_x_4153:
        /* <DEDUP_REMOVED lines=8> */
.L_x_4154:
        /* <DEDUP_REMOVED lines=11> */
.L_x_4155:
[----:B------:R-:W-:Y:S01]  /*11000*/  MOV R13, R5 ;  /* 0x00000005000d7202 */ /* 0x000fe20000000f00 */
[----:B------:R-:W-:Y:S01]  /*11010*/  IMAD.MOV.U32 R12, RZ, RZ, 0x3 ;  /* 0x00000003ff0c7424 */ /* 0x000fe200078e00ff */
[----:B------:R-:W-:-:S05]  /*11020*/  @P0 LEA R14, P1, R6, R14, 0x1 ;  /* 0x0000000e060e0211 */ /* 0x000fca00078208ff */
[----:B------:R-:W-:Y:S02]  /*11030*/  @P0 IMAD.X R3, RZ, RZ, R2, P1 ;  /* 0x000000ffff030224 */ /* 0x000fe400008e0602 */
[----:B------:R-:W-:-:S07]  /*11040*/  @P0 IMAD.MOV.U32 R2, RZ, RZ, R14 ;  /* 0x000000ffff020224 */ /* 0x000fce00078e000e */
[----:B------:R-:W-:Y:S05]  /*11050*/  WARPSYNC.COLLECTIVE R15, `(.L_x_4156) ;  /* 0x000000000f087348 */ /* 0x000fea0003c00000 */
[----:B------:R0:W1:Y:S02]  /*11060*/  SHFL.IDX P6, R14, R13, R12, R11 ;  /* 0x0000000c0d0e7389 */ /* 0x00006400000c000b */
[----:B01----:R-:W-:Y:S01]  /*11070*/  ENDCOLLECTIVE ;  /* 0x000000000000791b */ /* 0x003fe20003800000 */
.L_x_4156:
        /* <DEDUP_REMOVED lines=9> */
.L_x_4157:
[----:B------:R-:W-:Y:S05]  /*11110*/  BRA `(.L_x_4158) ;  /* 0xffffffcc00a87947 */ /* 0x000fea000383ffff */
.L_x_4101:
[----:B------:R-:W-:Y:S01]  /*11120*/  MOV R13, R5 ;  /* 0x00000005000d7202 */ /* 0x000fe20000000f00 */
[----:B------:R-:W-:Y:S02]  /*11130*/  IMAD.MOV.U32 R12, RZ, RZ, RZ ;  /* 0x000000ffff0c7224 */ /* 0x000fe400078e00ff */
[----:B------:R-:W-:Y:S02]  /*11140*/  IMAD.MOV.U32 R11, RZ, RZ, 0x181f ;  /* 0x0000181fff0b7424 */ /* 0x000fe400078e00ff */
[----:B------:R-:W-:Y:S02]  /*11150*/  IMAD.MOV.U32 R15, RZ, RZ, -0x1 ;  /* 0xffffffffff0f7424 */ /* 0x000fe400078e00ff */
[----:B------:R-:W-:-:S07]  /*11160*/  IMAD.U32 R3, RZ, RZ, UR43 ;  /* 0x0000002bff037e24 */ /* 0x000fce000f8e00ff */
[----:B-1---5:R-:W-:Y:S05]  /*11170*/  WARPSYNC.COLLECTIVE R15, `(.L_x_4159) ;  /* 0x000000000f087348 */ /* 0x022fea0003c00000 */
[----:B------:R0:W2:Y:S02]  /*11180*/  SHFL.IDX P6, R14, R13, R12, R11 ;  /* 0x0000000c0d0e7389 */ /* 0x0000a400000c000b */
[----:B012--5:R-:W-:Y:S01]  /*11190*/  ENDCOLLECTIVE ;  /* 0x000000000000791b */ /* 0x027fe20003800000 */
.L_x_4159:
[----:B------:R-:W-:-:S04]  /*111a0*/  IMAD R4, R3, 0x40, R36 ;  /* 0x0000004003047824 */ /* 0x000fc800078e0224 */
[C---:B------:R-:W-:Y:S01]  /*111b0*/  VIADD R6, R4.reuse, 0x10 ;  /* 0x0000001004067836 */ /* 0x040fe20000000000 */
[----:B------:R-:W-:Y:S01]  /*111c0*/  ISETP.GE.AND P0, PT, R4, UR37, PT ;  /* 0x0000002504007c0c */ /* 0x000fe2000bf06270 */
[----:B------:R-:W-:Y:S01]  /*111d0*/  IMAD.MOV.U32 R13, RZ, RZ, R0 ;  /* 0x000000ffff0d7224 */ /* 0x000fe200078e0000 */
[----:B------:R-:W-:-:S11]  /*111e0*/  MOV R2, R14 ;  /* 0x0000000e00027202 */ /* 0x000fd60000000f00 */
[----:B------:R-:W-:Y:S05]  /*111f0*/  WARPSYNC.COLLECTIVE R15, `(.L_x_4160) ;  /* 0x000000000f087348 */ /* 0x000fea0003c00000 */
[----:B------:R0:W1:Y:S02]  /*11200*/  SHFL.IDX P6, R14, R13, R12, R11 ;  /* 0x0000000c0d0e7389 */ /* 0x00006400000c000b */
[----:B01----:R-:W-:Y:S01]  /*11210*/  ENDCOLLECTIVE ;  /* 0x000000000000791b */ /* 0x003fe20003800000 */
.L_x_4160:
        /* <DEDUP_REMOVED lines=8> */
.L_x_4161:
        /* <DEDUP_REMOVED lines=11> */
.L_x_4162:
        /* <DEDUP_REMOVED lines=8> */
.L_x_4163:
[----:B------:R-:W-:Y:S01]  /*113d0*/  @!PT LDS RZ, [RZ] ;  /* 0x00000000fffff984 */ /* 0x000fe20000000800 */
[----:B------:R-:W-:Y:S01]  /*113e0*/  @!PT LDS RZ, [RZ] ;  /* 0x00000000fffff984 */ /* 0x000fe20000000800 */
[----:B------:R-:W-:Y:S01]  /*113f0*/  @!PT LDS RZ, [RZ] ;  /* 0x00000000fffff984 */ /* 0x000fe20000000800 */
[----:B------:R0:W-:Y:S01]  /*11400*/  @!P0 LDGSTS.E.BYPASS.LTC128B.128 [R8+0x20c00], desc[UR50][R2.64], !P5 ;  /* 0x20c0000002088fae */ /* 0x0001e2000e901d72 */
[----:B------:R-:W-:Y:S01]  /*11410*/  ISETP.GE.AND P0, PT, R6, UR37, PT ;  /* 0x0000002506007c0c */ /* 0x000fe2000bf06270 */
[----:B------:R-:W-:Y:S01]  /*11420*/  IMAD.MOV.U32 R13, RZ, RZ, R0 ;  /* 0x000000ffff0d7224 */ /* 0x000fe200078e0000 */
[----:B0-----:R-:W-:-:S11]  /*11430*/  MOV R2, R14 ;  /* 0x0000000e00027202 */ /* 0x001fd60000000f00 */
[----:B------:R-:W-:Y:S05]  /*11440*/  WARPSYNC.COLLECTIVE R15, `(.L_x_4164) ;  /* 0x000000000f087348 */ /* 0x000fea0003c00000 */
[----:B------:R0:W1:Y:S02]  /*11450*/  SHFL.IDX P6, R14, R13, R12, R11 ;  /* 0x0000000c0d0e7389 */ /* 0x00006400000c000b */
[----:B01----:R-:W-:Y:S01]  /*11460*/  ENDCOLLECTIVE ;  /* 0x000000000000791b */ /* 0x003fe20003800000 */
.L_x_4164:
        /* <DEDUP_REMOVED lines=8> */
.L_x_4165:
        /* <DEDUP_REMOVED lines=9> */
.L_x_4166:
[----:B------:R-:W-:Y:S05]  /*11580*/  BRA `(.L_x_4167) ;  /* 0xffffffd000807947 */ /* 0x000fea000383ffff */
.L_x_4104:
[----:B0-----:R0:W2:Y:S02]  /*11590*/  SYNCS.PHASECHK.TRANS64.TRYWAIT P0, [R17+URZ+0x28c20], R0 ;  /* 0x028c2000110075a7 */ /* 0x0010a4000800017f */
[----:B--2---:R-:W-:Y:S05]  /*115a0*/  @!P0 NANOSLEEP.SYNCS 0x989680 ;  /* 0x009896800000895d */ /* 0x004fea0003900000 */
[----:B------:R-:W2:Y:S02]  /*115b0*/  @!P0 SYNCS.PHASECHK.TRANS64 P0, [R17+URZ+0x28c20], R0 ;  /* 0x028c2000110085a7 */ /* 0x000ea4000800007f */
[----:B--2---:R-:W-:Y:S05]  /*115c0*/  @!P0 BRA `(.L_x_4104) ;  /* 0xfffffffc00f08947 */ /* 0x004fea000383ffff */
[----:B------:R-:W-:Y:S05]  /*115d0*/  BRA `(.L_x_4168) ;  /* 0xffffffd000dc7947 */ /* 0x000fea000383ffff */
.L_x_4107:
[----:B0-----:R0:W2:Y:S02]  /*115e0*/  SYNCS.PHASECHK.TRANS64.TRYWAIT P0, [R25+URZ+0x28c60], R0 ;  /* 0x028c6000190075a7 */ /* 0x0010a4000800017f */
[----:B--2---:R-:W-:Y:S05]  /*115f0*/  @!P0 NANOSLEEP.SYNCS 0x989680 ;  /* 0x009896800000895d */ /* 0x004fea0003900000 */
[----:B------:R-:W2:Y:S02]  /*11600*/  @!P0 SYNCS.PHASECHK.TRANS64 P0, [R25+URZ+0x28c60], R0 ;  /* 0x028c6000190085a7 */ /* 0x000ea4000800007f */
[----:B--2---:R-:W-:Y:S05]  /*11610*/  @!P0 BRA `(.L_x_4107) ;  /* 0xfffffffc00f08947 */ /* 0x004fea000383ffff */
[----:B------:R-:W-:Y:S05]  /*11620*/  BRA `(.L_x_4169) ;  /* 0xffffffd000ec7947 */ /* 0x000fea000383ffff */
.L_x_4108:
[----:B------:R-:W-:Y:S01]  /*11630*/  BSSY B0, `(.L_x_4170) ;  /* 0x0000008000007945 */ /* 0x000fe20003800000 */
[----:B------:R-:W-:Y:S01]  /*11640*/  MOV R13, R7 ;  /* 0x00000007000d7202 */ /* 0x000fe20000000f00 */
[----:B------:R-:W-:Y:S02]  /*11650*/  IMAD.MOV.U32 R12, RZ, RZ, RZ ;  /* 0x000000ffff0c7224 */ /* 0x000fe400078e00ff */
[----:B------:R-:W-:Y:S02]  /*11660*/  IMAD.MOV.U32 R11, RZ, RZ, 0x181f ;  /* 0x0000181fff0b7424 */ /* 0x000fe400078e00ff */
[----:B------:R-:W-:-:S07]  /*11670*/  IMAD.MOV.U32 R15, RZ, RZ, -0x1 ;  /* 0xffffffffff0f7424 */ /* 0x000fce00078e00ff */
[----:B-1----:R-:W-:Y:S05]  /*11680*/  WARPSYNC.COLLECTIVE R15, `(.L_x_4171) ;  /* 0x000000000f087348 */ /* 0x002fea0003c00000 */
[----:B------:R0:W2:Y:S02]  /*11690*/  SHFL.IDX P6, R14, R13, R12, R11 ;  /* 0x0000000c0d0e7389 */ /* 0x0000a400000c000b */
[----:B012---:R-:W-:Y:S01]  /*116a0*/  ENDCOLLECTIVE ;  /* 0x000000000000791b */ /* 0x007fe20003800000 */
.L_x_4171:
[----:B------:R-:W-:Y:S05]  /*116b0*/  BSYNC B0 ;  /* 0x0000000000007941 */ /* 0x000fea0003800000 */
.L_x_4170:
[----:B------:R-:W0:Y:S01]  /*116c0*/  S2R R8, SR_TID.X ;  /* 0x0000000000087919 */ /* 0x000e220000002100 */
[----:B------:R-:W-:Y:S01]  /*116d0*/  IMAD.MOV.U32 R13, RZ, RZ, R6 ;  /* 0x000000ffff0d7224 */ /* 0x000fe200078e0006 */
[----:B------:R-:W-:Y:S01]  /*116e0*/  MOV R3, R14 ;  /* 0x0000000e00037202 */ /* 0x000fe20000000f00 */
[----:B------:R-:W-:Y:S01]  /*116f0*/  IMAD.MOV.U32 R12, RZ, RZ, RZ ;  /* 0x000000ffff0c7224 */ /* 0x000fe200078e00ff */
[C---:B------:R-:W-:Y:S01]  /*11700*/  LOP3.LUT P1, RZ, R32.reuse, 0x1, RZ, 0xc0, !PT ;  /* 0x0000000120ff7812 */ /* 0x040fe2000782c0ff */
[----:B------:R-:W-:Y:S01]  /*11710*/  IMAD.MOV.U32 R11, RZ, RZ, 0x181f ;  /* 0x0000181fff0b7424 */ /* 0x000fe200078e00ff */
[----:B------:R-:W-:Y:S01]  /*11720*/  LEA R5, R5, R17, 0x1 ;  /* 0x0000001105057211 */ /* 0x000fe200078e08ff */
[----:B------:R-:W-:Y:S01]  /*11730*/  IMAD.MOV.U32 R15, RZ, RZ, -0x1 ;  /* 0xffffffffff0f7424 */ /* 0x000fe200078e00ff */
[C---:B------:R-:W-:Y:S02]  /*11740*/  LOP3.LUT P5, RZ, R32.reuse, 0x2, RZ, 0xc0, !PT ;  /* 0x0000000220ff7812 */ /* 0x040fe400078ac0ff */
[----:B------:R-:W-:-:S13]  /*11750*/  LOP3.LUT P4, RZ, R32, 0x4, RZ, 0xc0, !PT ;  /* 0x0000000420ff7812 */ /* 0x000fda000788c0ff */
[----:B0-----:R-:W-:Y:S05]  /*11760*/  WARPSYNC.COLLECTIVE R15, `(.L_x_4172) ;  /* 0x000000000f087348 */ /* 0x001fea0003c00000 */
[----:B------:R1:W2:Y:S02]  /*11770*/  SHFL.IDX P6, R14, R13, R12, R11 ;  /* 0x0000000c0d0e7389 */ /* 0x0002a400000c000b */
[----:B012---:R-:W-:Y:S01]  /*11780*/  ENDCOLLECTIVE ;  /* 0x000000000000791b */ /* 0x007fe20003800000 */
.L_x_4172:
[C---:B------:R-:W-:Y:S02]  /*11790*/  LOP3.LUT P3, RZ, R32.reuse, 0x8, RZ, 0xc0, !PT ;  /* 0x0000000820ff7812 */ /* 0x040fe4000786c0ff */
[----:B------:R-:W-:Y:S02]  /*117a0*/  LOP3.LUT P2, RZ, R32, 0x10, RZ, 0xc0, !PT ;  /* 0x0000001020ff7812 */ /* 0x000fe4000784c0ff */
[----:B------:R-:W-:-:S04]  /*117b0*/  LOP3.LUT R16, R16, 0xfffffdff, RZ, 0xc0, !PT ;  /* 0xfffffdff10107812 */ /* 0x000fc800078ec0ff */
[----:B------:R-:W-:Y:S01]  /*117c0*/  @P1 LOP3.LUT R16, R16, 0x200, RZ, 0xfc, !PT ;  /* 0x0000020010101812 */ /* 0x000fe200078efcff */
[----:B------:R-:W-:Y:S02]  /*117d0*/  IMAD.MOV.U32 R13, RZ, RZ, R7 ;  /* 0x000000ffff0d7224 */ /* 0x000fe400078e0007 */
        /* <DEDUP_REMOVED lines=31> */
.L_x_4173:
[----:B------:R-:W-:Y:S01]  /*119d0*/  MOV R13, R6 ;  /* 0x00000006000d7202 */ /* 0x000fe20000000f00 */
[----:B------:R-:W-:-:S07]  /*119e0*/  IMAD.MOV.U32 R3, RZ, RZ, R14 ;  /* 0x000000ffff037224 */ /* 0x000fce00078e000e */
[----:B------:R-:W-:Y:S05]  /*119f0*/  WARPSYNC.COLLECTIVE R15, `(.L_x_4174) ;  /* 0x000000000f087348 */ /* 0x000fea0003c00000 */
[----:B------:R0:W1:Y:S02]  /*11a00*/  SHFL.IDX P6, R14, R13, R12, R11 ;  /* 0x0000000c0d0e7389 */ /* 0x00006400000c000b */
[----:B01----:R-:W-:Y:S01]  /*11a10*/  ENDCOLLECTIVE ;  /* 0x000000000000791b */ /* 0x003fe20003800000 */
.L_x_4174:
        /* <DEDUP_REMOVED lines=28> */
.L_x_4175:
[----:B------:R-:W-:Y:S01]  /*11be0*/  IMAD.MOV.U32 R13, RZ, RZ, R6 ;  /* 0x000000ffff0d7224 */ /* 0x000fe200078e0006 */
[----:B------:R-:W-:-:S07]  /*11bf0*/  MOV R8, R14 ;  /* 0x0000000e00087202 */ /* 0x000fce0000000f00 */
[----:B------:R-:W-:Y:S05]  /*11c00*/  WARPSYNC.COLLECTIVE R15, `(.L_x_4176) ;  /* 0x000000000f087348 */ /* 0x000fea0003c00000 */
[----:B------:R0:W1:Y:S02]  /*11c10*/  SHFL.IDX P6, R14, R13, R12, R11 ;  /* 0x0000000c0d0e7389 */ /* 0x00006400000c000b */
[----:B01----:R-:W-:Y:S01]  /*11c20*/  ENDCOLLECTIVE ;  /* 0x000000000000791b */ /* 0x003fe20003800000 */
.L_x_4176:
[----:B------:R-:W-:Y:S01]  /*11c30*/  IMAD.MOV.U32 R13, RZ, RZ, R7 ;  /* 0x000000ffff0d7224 */ /* 0x000fe200078e0007 */
[----:B------:R-:W-:Y:S02]  /*11c40*/  MOV R12, 0x3 ;  /* 0x00000003000c7802 */ /* 0x000fe40000000f00 */
        /* <DEDUP_REMOVED lines=26> */
.L_x_4177:
[----:B------:R-:W-:Y:S02]  /*11df0*/  IMAD.MOV.U32 R13, RZ, RZ, R6 ;  /* 0x000000ffff0d7224 */ /* 0x000fe400078e0006 */
[----:B------:R-:W-:-:S07]  /*11e00*/  IMAD.MOV.U32 R7, RZ, RZ, R14 ;  /* 0x000000ffff077224 */ /* 0x000fce00078e000e */
[----:B------:R-:W-:Y:S05]  /*11e10*/  WARPSYNC.COLLECTIVE R15, `(.L_x_4178) ;  /* 0x000000000f087348 */ /* 0x000fea0003c00000 */
[----:B------:R0:W1:Y:S02]  /*11e20*/  SHFL.IDX P6, R14, R13, R12, R11 ;  /* 0x0000000c0d0e7389 */ /* 0x00006400000c000b */
[----:B01----:R-:W-:Y:S01]  /*11e30*/  ENDCOLLECTIVE ;  /* 0x000000000000791b */ /* 0x003fe20003800000 */
.L_x_4178:
[----:B------:R-:W-:Y:S05]  /*11e40*/  BRA `(.L_x_4179) ;  /* 0xffffffd000947947 */ /* 0x000fea000383ffff */
.L_x_4114:
[----:B0-----:R0:W2:Y:S02]  /*11e50*/  SYNCS.PHASECHK.TRANS64.TRYWAIT P0, [R8+URZ+0x28c40], R20 ;  /* 0x028c4014080075a7 */ /* 0x0010a4000800017f */
[----:B--2---:R-:W-:Y:S05]  /*11e60*/  @!P0 NANOSLEEP.SYNCS 0x989680 ;  /* 0x009896800000895d */ /* 0x004fea0003900000 */
[----:B------:R-:W2:Y:S02]  /*11e70*/  @!P0 SYNCS.PHASECHK.TRANS64 P0, [R8+URZ+0x28c40], R20 ;  /* 0x028c4014080085a7 */ /* 0x000ea4000800007f */
[----:B--2---:R-:W-:Y:S05]  /*11e80*/  @!P0 BRA `(.L_x_4114) ;  /* 0xfffffffc00f08947 */ /* 0x004fea000383ffff */
[----:B------:R-:W-:Y:S05]  /*11e90*/  BRA `(.L_x_4180) ;  /* 0xffffffd400e87947 */ /* 0x000fea000383ffff */
.L_x_4115:
        /* <DEDUP_REMOVED lines=8> */
.L_x_4182:
[----:B------:R-:W-:Y:S05]  /*11f20*/  BSYNC B1 ;  /* 0x0000000000017941 */ /* 0x000fea0003800000 */
.L_x_4181:
[----:B------:R-:W-:Y:S01]  /*11f30*/  MOV R13, R21 ;  /* 0x00000015000d7202 */ /* 0x000fe20000000f00 */
        /* <DEDUP_REMOVED lines=8> */
.L_x_4183:
[----:B------:R-:W-:Y:S02]  /*11fc0*/  IMAD.MOV.U32 R13, RZ, RZ, R27 ;  /* 0x000000ffff0d7224 */ /* 0x000fe400078e001b */
[----:B------:R-:W-:Y:S01]  /*11fd0*/  IMAD.MOV.U32 R12, RZ, RZ, 0x1 ;  /* 0x00000001ff0c7424 */ /* 0x000fe200078e00ff */
[----:B------:R-:W-:-:S13]  /*11fe0*/  IADD3 R2, P0, R14, R0, RZ ;  /* 0x000000000e027210 */ /* 0x000fda0007f1e0ff */
[----:B------:R-:W-:Y:S05]  /*11ff0*/  WARPSYNC.COLLECTIVE R15, `(.L_x_4184) ;  /* 0x000000000f087348 */ /* 0x000fea0003c00000 */
[----:B------:R0:W1:Y:S02]  /*12000*/  SHFL.IDX P6, R14, R13, R12, R11 ;  /* 0x0000000c0d0e7389 */ /* 0x00006400000c000b */
[----:B01----:R-:W-:Y:S01]  /*12010*/  ENDCOLLECTIVE ;  /* 0x000000000000791b */ /* 0x003fe20003800000 */
.L_x_4184:
[----:B------:R-:W-:-:S05]  /*12020*/  IADD3.X R3, RZ, R3, RZ, P0, !PT ;  /* 0x00000003ff037210 */ /* 0x000fca00007fe4ff */
[----:B------:R-:W-:Y:S01]  /*12030*/  @!PT LDS RZ, [RZ] ;  /* 0x00000000fffff984 */ /* 0x000fe20000000800 */
[----:B------:R-:W-:Y:S01]  /*12040*/  @!PT LDS RZ, [RZ] ;  /* 0x00000000fffff984 */ /* 0x000fe20000000800 */
[----:B------:R-:W-:Y:S01]  /*12050*/  @!PT LDS RZ, [RZ] ;  /* 0x00000000fffff984 */ /* 0x000fe20000000800 */
[----:B------:R0:W-:Y:S01]  /*12060*/  LDGSTS.E.BYPASS.LTC128B.128 [R25+0x22400], desc[UR50][R2.64], !P1 ;  /* 0x2240000002197fae */ /* 0x0001e2000c901d72 */
[----:B------:R-:W-:Y:S01]  /*12070*/  IMAD.MOV.U32 R13, RZ, RZ, R21 ;  /* 0x000000ffff0d7224 */ /* 0x000fe200078e0015 */
[----:B0-----:R-:W-:-:S07]  /*12080*/  MOV R3, R14 ;  /* 0x0000000e00037202 */ /* 0x001fce0000000f00 */
[----:B------:R-:W-:Y:S05]  /*12090*/  WARPSYNC.COLLECTIVE R15, `(.L_x_4185) ;  /* 0x000000000f087348 */ /* 0x000fea0003c00000 */
[----:B------:R0:W1:Y:S02]  /*120a0*/  SHFL.IDX P6, R14, R13, R12, R11 ;  /* 0x0000000c0d0e7389 */ /* 0x00006400000c000b */
[----:B01----:R-:W-:Y:S01]  /*120b0*/  ENDCOLLECTIVE ;  /* 0x000000000000791b */ /* 0x003fe20003800000 */
.L_x_4185:
[----:B------:R-:W-:Y:S01]  /*120c0*/  IMAD.MOV.U32 R13, RZ, RZ, R27 ;  /* 0x000000ffff0d7224 */ /* 0x000fe200078e001b */
[----:B------:R-:W-:Y:S02]  /*120d0*/  MOV R12, 0x2 ;  /* 0x00000002000c7802 */ /* 0x000fe40000000f00 */
[----:B------:R-:W-:-:S13]  /*120e0*/  IADD3 R2, P0, R14, R0, RZ ;  /* 0x000000000e027210 */ /* 0x000fda0007f1e0ff */
[----:B------:R-:W-:Y:S05]  /*120f0*/  WARPSYNC.COLLECTIVE R15, `(.L_x_4186) ;  /* 0x000000000f087348 */ /* 0x000fea0003c00000 */
[----:B------:R0:W1:Y:S02]  /*12100*/  SHFL.IDX P6, R14, R13, R12, R11 ;  /* 0x0000000c0d0e7389 */ /* 0x00006400000c000b */
[----:B01----:R-:W-:Y:S01]  /*12110*/  ENDCOLLECTIVE ;  /* 0x000000000000791b */ /* 0x003fe20003800000 */
.L_x_4186:
        /* <DEDUP_REMOVED lines=10> */
.L_x_4187:
[----:B------:R-:W-:Y:S01]  /*121c0*/  MOV R13, R27 ;  /* 0x0000001b000d7202 */ /* 0x000fe20000000f00 */
[----:B------:R-:W-:Y:S01]  /*121d0*/  IMAD.MOV.U32 R12, RZ, RZ, 0x3 ;  /* 0x00000003ff0c7424 */ /* 0x000fe200078e00ff */
[----:B------:R-:W-:-:S13]  /*121e0*/  IADD3 R2, P0, R14, R0, RZ ;  /* 0x000000000e027210 */ /* 0x000fda0007f1e0ff */
[----:B------:R-:W-:Y:S05]  /*121f0*/  WARPSYNC.COLLECTIVE R15, `(.L_x_4188) ;  /* 0x000000000f087348 */ /* 0x000fea0003c00000 */
[----:B------:R0:W1:Y:S02]  /*12200*/  SHFL.IDX P6, R14, R13, R12, R11 ;  /* 0x0000000c0d0e7389 */ /* 0x00006400000c000b */
[----:B01----:R-:W-:Y:S01]  /*12210*/  ENDCOLLECTIVE ;  /* 0x000000000000791b */ /* 0x003fe20003800000 */
.L_x_4188:
        /* <DEDUP_REMOVED lines=10> */
.L_x_4189:
[----:B------:R-:W-:Y:S05]  /*122c0*/  BRA `(.L_x_4190) ;  /* 0xffffffd400847947 */ /* 0x000fea000383ffff */
.L_x_4120:
[----:B--2---:R2:W3:Y:S02]  /*122d0*/  SYNCS.PHASECHK.TRANS64.TRYWAIT P0, [R8+URZ+0x28c60], R20 ;  /* 0x028c6014080075a7 */ /* 0x0044e4000800017f */
[----:B---3--:R-:W-:Y:S05]  /*122e0*/  @!P0 NANOSLEEP.SYNCS 0x989680 ;  /* 0x009896800000895d */ /* 0x008fea0003900000 */
[----:B------:R-:W3:Y:S02]  /*122f0*/  @!P0 SYNCS.PHASECHK.TRANS64 P0, [R8+URZ+0x28c60], R20 ;  /* 0x028c6014080085a7 */ /* 0x000ee4000800007f */
[----:B---3--:R-:W-:Y:S05]  /*12300*/  @!P0 BRA `(.L_x_4120) ;  /* 0xfffffffc00f08947 */ /* 0x008fea000383ffff */
[----:B------:R-:W-:Y:S05]  /*12310*/  BRA `(.L_x_4191) ;  /* 0xffffffd400d47947 */ /* 0x000fea000383ffff */
.L_x_4121:
        /* <DEDUP_REMOVED lines=8> */
.L_x_4193:
[----:B------:R-:W-:Y:S05]  /*123a0*/  BSYNC B1 ;  /* 0x0000000000017941 */ /* 0x000fea0003800000 */
.L_x_4192:
[----:B------:R-:W-:Y:S01]  /*123b0*/  IMAD.MOV.U32 R13, RZ, RZ, R10 ;  /* 0x000000ffff0d7224 */ /* 0x000fe200078e000a */
[----:B------:R-:W-:Y:S01]  /*123c0*/  MOV R15, 0xffffffff ;  /* 0xffffffff000f7802 */ /* 0x000fe20000000f00 */
[----:B------:R-:W-:Y:S01]  /*123d0*/  IMAD.MOV.U32 R12, RZ, RZ, RZ ;  /* 0x000000ffff0c7224 */ /* 0x000fe200078e00ff */
[----:B------:R-:W-:Y:S01]  /*123e0*/  MOV R3, R14 ;  /* 0x0000000e00037202 */ /* 0x000fe20000000f00 */
[----:B------:R-:W-:Y:S01]  /*123f0*/  IMAD.MOV.U32 R11, RZ, RZ, 0x181f ;  /* 0x0000181fff0b7424 */ /* 0x000fe200078e00ff */
[C---:B------:R-:W-:Y:S01]  /*12400*/  LOP3.LUT P2, RZ, R16.reuse, 0x40, RZ, 0xc0, !PT ;  /* 0x0000004010ff7812 */ /* 0x040fe2000784c0ff */
[----:B------:R-:W-:Y:S01]  /*12410*/  IMAD R21, R21, 0x2, R17 ;  /* 0x0000000215157824 */ /* 0x000fe200078e0211 */
[----:B------:R-:W-:-:S13]  /*12420*/  LOP3.LUT P1, RZ, R16, 0x20, RZ, 0xc0, !PT ;  /* 0x0000002010ff7812 */ /* 0x000fda000782c0ff */
[----:B------:R-:W-:Y:S05]  /*12430*/  WARPSYNC.COLLECTIVE R15, `(.L_x_4194) ;  /* 0x000000000f087348 */ /* 0x000fea0003c00000 */
[----:B------:R0:W1:Y:S02]  /*12440*/  SHFL.IDX P6, R14, R13, R12, R11 ;  /* 0x0000000c0d0e7389 */ /* 0x00006400000c000b */
[----:B01----:R-:W-:Y:S01]  /*12450*/  ENDCOLLECTIVE ;  /* 0x000000000000791b */ /* 0x003fe20003800000 */
.L_x_4194:
[----:B------:R-:W-:Y:S02]  /*12460*/  P2R R4, PR, RZ, 0x8 ;  /* 0x00000008ff047803 */ /* 0x000fe40000000000 */
[----:B------:R-:W-:-:S04]  /*12470*/  LOP3.LUT P3, RZ, R16, 0x10, RZ, 0xc0, !PT ;  /* 0x0000001010ff7812 */ /* 0x000fc8000786c0ff */
[----:B------:R-:W-:Y:S01]  /*12480*/  P2R R5, PR, RZ, 0x8 ;  /* 0x00000008ff057803 */ /* 0x000fe20000000000 */
[----:B------:R-:W-:Y:S01]  /*12490*/  IMAD.MOV.U32 R13, RZ, RZ, R20 ;  /* 0x000000ffff0d7224 */ /* 0x000fe200078e0014 */
[----:B------:R-:W-:Y:S02]  /*124a0*/  MOV R12, 0x1 ;  /* 0x00000001000c7802 */ /* 0x000fe40000000f00 */
        /* <DEDUP_REMOVED lines=11> */
.L_x_4195:
        /* <DEDUP_REMOVED lines=17> */
.L_x_4196:
        /* <DEDUP_REMOVED lines=17> */
.L_x_4197:
        /* <DEDUP_REMOVED lines=14> */
.L_x_4198:
        /* <DEDUP_REMOVED lines=17> */
.L_x_4199:
        /* <DEDUP_REMOVED lines=14> */
.L_x_4200:
[----:B------:R-:W-:Y:S05]  /*12a50*/  BRA `(.L_x_4201) ;  /* 0xffffffd400387947 */ /* 0x000fea000383ffff */
.L_x_4129:
[----:B------:R-:W-:Y:S01]  /*12a60*/  BSSY B0, `(.L_x_4202) ;  /* 0x0000008000007945 */ /* 0x000fe20003800000 */
[----:B------:R-:W-:Y:S01]  /*12a70*/  IMAD.MOV.U32 R13, RZ, RZ, R33 ;  /* 0x000000ffff0d7224 */ /* 0x000fe200078e0021 */
[----:B------:R-:W-:Y:S01]  /*12a80*/  MOV R11, 0x1f ;  /* 0x0000001f000b7802 */ /* 0x000fe20000000f00 */
[----:B------:R-:W-:Y:S02]  /*12a90*/  IMAD.MOV.U32 R12, RZ, RZ, RZ ;  /* 0x000000ffff0c7224 */ /* 0x000fe400078e00ff */
[----:B------:R-:W-:-:S07]  /*12aa0*/  IMAD.MOV.U32 R15, RZ, RZ, -0x1 ;  /* 0xffffffffff0f7424 */ /* 0x000fce00078e00ff */
[----:B01---5:R-:W-:Y:S05]  /*12ab0*/  WARPSYNC.COLLECTIVE R15, `(.L_x_4203) ;  /* 0x000000000f087348 */ /* 0x023fea0003c00000 */
[----:B------:R2:W3:Y:S02]  /*12ac0*/  SHFL.IDX P6, R14, R13, R12, R11 ;  /* 0x0000000c0d0e7389 */ /* 0x0004e400000c000b */
[----:B0123-5:R-:W-:Y:S01]  /*12ad0*/  ENDCOLLECTIVE ;  /* 0x000000000000791b */ /* 0x02ffe20003800000 */
.L_x_4203:
[----:B------:R-:W-:Y:S05]  /*12ae0*/  BSYNC B0 ;  /* 0x0000000000007941 */ /* 0x000fea0003800000 */
.L_x_4202:
[----:B------:R-:W-:Y:S05]  /*12af0*/  BRA `(.L_x_4204) ;  /* 0xffffffd8003c7947 */ /* 0x000fea000383ffff */
.L_x_4132:
[----:B---3--:R3:W4:Y:S02]  /*12b00*/  SYNCS.PHASECHK.TRANS64.TRYWAIT P0, [R7+URZ+0x28c20], R0 ;  /* 0x028c2000070075a7 */ /* 0x008724000800017f */
[----:B----4-:R-:W-:Y:S05]  /*12b10*/  @!P0 NANOSLEEP.SYNCS 0x989680 ;  /* 0x009896800000895d */ /* 0x010fea0003900000 */
[----:B------:R-:W4:Y:S02]  /*12b20*/  @!P0 SYNCS.PHASECHK.TRANS64 P0, [R7+URZ+0x28c20], R0 ;  /* 0x028c2000070085a7 */ /* 0x000f24000800007f */
[----:B----4-:R-:W-:Y:S05]  /*12b30*/  @!P0 BRA `(.L_x_4132) ;  /* 0xfffffffc00f08947 */ /* 0x010fea000383ffff */
[----:B------:R-:W-:Y:S05]  /*12b40*/  BRA `(.L_x_4205) ;  /* 0xffffffd800847947 */ /* 0x000fea000383ffff */
.L_x_4133:
[----:B------:R-:W4:Y:S01]  /*12b50*/  S2R R2, SR_TID.X ;  /* 0x0000000000027919 */ /* 0x000f220000002100 */
[----:B------:R-:W-:Y:S01]  /*12b60*/  BSSY B0, `(.L_x_4206) ;  /* 0x000000a000007945 */ /* 0x000fe20003800000 */
[----:B------:R-:W-:Y:S01]  /*12b70*/  IMAD.MOV.U32 R12, RZ, RZ, RZ ;  /* 0x000000ffff0c7224 */ /* 0x000fe200078e00ff */
[----:B------:R-:W-:Y:S01]  /*12b80*/  MOV R11, 0x1f ;  /* 0x0000001f000b7802 */ /* 0x000fe20000000f00 */
[----:B------:R-:W-:Y:S01]  /*12b90*/  IMAD.MOV.U32 R15, RZ, RZ, -0x1 ;  /* 0xffffffffff0f7424 */ /* 0x000fe200078e00ff */
[----:B----4-:R-:W-:-:S04]  /*12ba0*/  SHF.R.U32.HI R2, RZ, 0x5, R2 ;  /* 0x00000005ff027819 */ /* 0x010fc80000011602 */
[----:B------:R-:W-:-:S05]  /*12bb0*/  LOP3.LUT R2, R2, 0x3, RZ, 0xc0, !PT ;  /* 0x0000000302027812 */ /* 0x000fca00078ec0ff */
[----:B------:R-:W-:-:S07]  /*12bc0*/  IMAD.MOV.U32 R13, RZ, RZ, R2 ;  /* 0x000000ffff0d7224 */ /* 0x000fce00078e0002 */
[----:B0123-5:R-:W-:Y:S05]  /*12bd0*/  WARPSYNC.COLLECTIVE R15, `(.L_x_4207) ;  /* 0x000000000f087348 */ /* 0x02ffea0003c00000 */
[----:B------:R4:W0:Y:S02]  /*12be0*/  SHFL.IDX P6, R14, R13, R12, R11 ;  /* 0x0000000c0d0e7389 */ /* 0x00082400000c000b */
[----:B012345:R-:W-:Y:S01]  /*12bf0*/  ENDCOLLECTIVE ;  /* 0x000000000000791b */ /* 0x03ffe20003800000 */
.L_x_4207:
[----:B------:R-:W-:Y:S05]  /*12c00*/  BSYNC B0 ;  /* 0x0000000000007941 */ /* 0x000fea0003800000 */
.L_x_4206:
[----:B------:R-:W-:Y:S05]  /*12c10*/  BRA `(.L_x_4208) ;  /* 0xffffffd8006c7947 */ /* 0x000fea000383ffff */
.L_x_4136:
[----:B------:R-:W-:Y:S01]  /*12c20*/  BSSY B1, `(.L_x_4209) ;  /* 0x0000006000017945 */ /* 0x000fe20003800000 */
[----:B------:R-:W-:-:S07]  /*12c30*/  IMAD.MOV.U32 R15, RZ, RZ, -0x1 ;  /* 0xffffffffff0f7424 */ /* 0x000fce00078e00ff */
[----:B0123-5:R-:W-:Y:S05]  /*12c40*/  WARPSYNC.COLLECTIVE R15, `(.L_x_4210) ;  /* 0x000000000f0c7348 */ /* 0x02ffea0003c00000 */
[----:B------:R-:W-:Y:S02]  /*12c50*/  ELECT P6, UR62, PT ;  /* 0x00000000003e782f */ /* 0x000fe400038c0000 */
[----:B------:R-:W-:Y:S01]  /*12c60*/  MOV R14, UR62 ;  /* 0x0000003e000e7c02 */ /* 0x000fe20008000f00 */
[----:B0123-5:R-:W-:Y:S10]  /*12c70*/  ENDCOLLECTIVE ;  /* 0x000000000000791b */ /* 0x02fff40003800000 */
.L_x_4210:
[----:B------:R-:W-:Y:S05]  /*12c80*/  BSYNC B1 ;  /* 0x0000000000017941 */ /* 0x000fea0003800000 */
.L_x_4209:
[----:B------:R-:W-:Y:S05]  /*12c90*/  BRA `(.L_x_4211) ;  /* 0xffffffd800647947 */ /* 0x000fea000383ffff */
.L_x_4138:
[----:B---3--:R3:W4:Y:S02]  /*12ca0*/  SYNCS.PHASECHK.TRANS64.TRYWAIT P1, [R5+URZ+0x28c40], R0 ;  /* 0x028c4000050075a7 */ /* 0x008724000802017f */
[----:B----4-:R-:W-:Y:S05]  /*12cb0*/  @!P1 NANOSLEEP.SYNCS 0x989680 ;  /* 0x009896800000995d */ /* 0x010fea0003900000 */
[----:B------:R-:W4:Y:S02]  /*12cc0*/  @!P1 SYNCS.PHASECHK.TRANS64 P1, [R5+URZ+0x28c40], R0 ;  /* 0x028c4000050095a7 */ /* 0x000f24000802007f */
[----:B----4-:R-:W-:Y:S05]  /*12cd0*/  @!P1 BRA `(.L_x_4138) ;  /* 0xfffffffc00f09947 */ /* 0x010fea000383ffff */
[----:B------:R-:W-:Y:S05]  /*12ce0*/  BRA `(.L_x_4212) ;  /* 0xffffffd800847947 */ /* 0x000fea000383ffff */
.L_x_4140:
[----:B----4-:R4:W0:Y:S02]  /*12cf0*/  SYNCS.PHASECHK.TRANS64.TRYWAIT P1, [R3+URZ+0x28c40], R2 ;  /* 0x028c4002030075a7 */ /* 0x010824000802017f */
[----:B0-----:R-:W-:Y:S05]  /*12d00*/  @!P1 NANOSLEEP.SYNCS 0x989680 ;  /* 0x009896800000995d */ /* 0x001fea0003900000 */
[----:B------:R-:W0:Y:S02]  /*12d10*/  @!P1 SYNCS.PHASECHK.TRANS64 P1, [R3+URZ+0x28c40], R2 ;  /* 0x028c4002030095a7 */ /* 0x000e24000802007f */
[----:B0-----:R-:W-:Y:S05]  /*12d20*/  @!P1 BRA `(.L_x_4140) ;  /* 0xfffffffc00f09947 */ /* 0x001fea000383ffff */
[----:B------:R-:W-:Y:S05]  /*12d30*/  BRA `(.L_x_4213) ;  /* 0xffffffd800907947 */ /* 0x000fea000383ffff */
.L_x_4142:
[----:B------:R0:W0:Y:S02]  /*12d40*/  SYNCS.PHASECHK.TRANS64.TRYWAIT P1, [R5+URZ+0x28c60], R0 ;  /* 0x028c6000050075a7 */ /* 0x000024000802017f */
[----:B0-----:R-:W-:Y:S05]  /*12d50*/  @!P1 NANOSLEEP.SYNCS 0x989680 ;  /* 0x009896800000995d */ /* 0x001fea0003900000 */
[----:B------:R-:W0:Y:S02]  /*12d60*/  @!P1 SYNCS.PHASECHK.TRANS64 P1, [R5+URZ+0x28c60], R0 ;  /* 0x028c6000050095a7 */ /* 0x000e24000802007f */
[----:B0-----:R-:W-:Y:S05]  /*12d70*/  @!P1 BRA `(.L_x_4142) ;  /* 0xfffffffc00f09947 */ /* 0x001fea000383ffff */
[----:B------:R-:W-:Y:S05]  /*12d80*/  BRA `(.L_x_4214) ;  /* 0xffffffd8008c7947 */ /* 0x000fea000383ffff */
.L_x_4215:
        /* <DEDUP_REMOVED lines=15> */
.L_x_5817:


//--------------------- .text._ZN7cutlass13device_kernelIN5flash11enable_sm90INS1_16FlashAttnFwdSm90INS1_25CollectiveMainloopFwdSm90ILi2EN4cute5tupleIJNS5_1CILi1EEES8_S8_EEENS6_IJNS7_ILi64EEESA_SA_EEELi512ENS_6half_tEfNS_4arch4Sm90ELb1ELb0ELb1ELb0ELb1ELb0ELb1ELb0ELb0ELb1ELb0ELb0EEENS1_21CollectiveEpilogueFwdINS6_IJSA_NS7_ILi512EEESA_EEES9_SC_SE_Li256ELb0ELb1ELb0ELb0EEENS1_30DynamicPersistentTileSchedulerILi256ELi128ELb0ELb1ELb1EEEEEEEEEvNT_6ParamsE --------------------------
	.section	.text._ZN7cutlass13device_kernelIN5flash11enable_sm90INS1_16FlashAttnFwdSm90INS1_25CollectiveMainloopFwdSm90ILi2EN4cute5tupleIJNS5_1CILi1EEES8_S8_EEENS6_IJNS7_ILi64EEESA_SA_EEELi512ENS_6half_tEfNS_4arch4Sm90ELb1ELb0ELb1ELb0ELb1ELb0ELb1ELb0ELb0ELb1ELb0ELb0EEENS1_21CollectiveEpilogueFwdINS6_IJSA_NS7_ILi512EEESA_EEES9_SC_SE_Li256ELb0ELb1ELb0ELb0EEENS1_30DynamicPersistentTileSchedulerILi256ELi128ELb0ELb1ELb1EEEEEEEEEvNT_6ParamsE,"ax",@progbits
	.align	128
.text._ZN7cutlass13device_kernelIN5flash11enable_sm90INS1_16FlashAttnFwdSm90INS1_25CollectiveMainloopFwdSm90ILi2EN4cute5tupleIJNS5_1CILi1EEES8_S8_EEENS6_IJNS7_ILi64EEESA_SA_EEELi512ENS_6half_tEfNS_4arch4Sm90ELb1ELb0ELb1ELb0ELb1ELb0ELb1ELb0ELb0ELb1ELb0ELb0EEENS1_21CollectiveEpilogueFwdINS6_IJSA_NS7_ILi512EEESA_EEES9_SC_SE_Li256ELb0ELb1ELb0ELb0EEENS1_30DynamicPersistentTileSchedulerILi256ELi128ELb0ELb1ELb1EEEEEEEEEvNT_6ParamsE:
        .type           _ZN7cutlass13device_kernelIN5flash11enable_sm90INS1_16FlashAttnFwdSm90INS1_25CollectiveMainloopFwdSm90ILi2EN4cute5tupleIJNS5_1CILi1EEES8_S8_EEENS6_IJNS7_ILi64EEESA_SA_EEELi512ENS_6half_tEfNS_4arch4Sm90ELb1ELb0ELb1ELb0ELb1ELb0ELb1ELb0ELb0ELb1ELb0ELb0EEENS1_21CollectiveEpilogueFwdINS6_IJSA_NS7_ILi512EEESA_EEES9_SC_SE_Li256ELb0ELb1ELb0ELb0EEENS1_30DynamicPersistentTileSchedulerILi256ELi128ELb0ELb1ELb1EEEEEEEEEvNT_6ParamsE,@function
        .size           _ZN7cutlass13device_kernelIN5flash11enable_sm90INS1_16FlashAttnFwdSm90INS1_25CollectiveMainloopFwdSm90ILi2EN4cute5tupleIJNS5_1CILi1EEES8_S8_EEENS6_IJNS7_ILi64EEESA_SA_EEELi512ENS_6half_tEfNS_4arch4Sm90ELb1ELb0ELb1ELb0ELb1ELb0ELb1ELb0ELb0ELb1ELb0ELb0EEENS1_21CollectiveEpilogueFwdINS6_IJSA_NS7_ILi512EEESA_EEES9_SC_SE_Li256ELb0ELb1ELb0ELb0EEENS1_30DynamicPersistentTileSchedulerILi256ELi128ELb0ELb1ELb1EEEEEEEEEvNT_6ParamsE,(.L_x_5818 - _ZN7cutlass13device_kernelIN5flash11enable_sm90INS1_16FlashAttnFwdSm90INS1_25CollectiveMainloopFwdSm90ILi2EN4cute5tupleIJNS5_1CILi1EEES8_S8_EEENS6_IJNS7_ILi64EEESA_SA_EEELi512ENS_6half_tEfNS_4arch4Sm90ELb1ELb0ELb1ELb0ELb1ELb0ELb1ELb0ELb0ELb1ELb0ELb0EEENS1_21CollectiveEpilogueFwdINS6_IJSA_NS7_ILi512EEESA_EEES9_SC_SE_Li256ELb0ELb1ELb0ELb0EEENS1_30DynamicPersistentTileSchedulerILi256ELi128ELb0ELb1ELb1EEEEEEEEEvNT_6ParamsE)
        .other          _ZN7cutlass13device_kernelIN5flash11enable_sm90INS1_16FlashAttnFwdSm90INS1_25CollectiveMainloopFwdSm90ILi2EN4cute5tupleIJNS5_1CILi1EEES8_S8_EEENS6_IJNS7_ILi64EEESA_SA_EEELi512ENS_6half_tEfNS_4arch4Sm90ELb1ELb0ELb1ELb0ELb1ELb0ELb1ELb0ELb0ELb1ELb0ELb0EEENS1_21CollectiveEpilogueFwdINS6_IJSA_NS7_ILi512EEESA_EEES9_SC_SE_Li256ELb0ELb1ELb0ELb0EEENS1_30DynamicPersistentTileSchedulerILi256ELi128ELb0ELb1ELb1EEEEEEEEEvNT_6ParamsE,@"STO_CUDA_ENTRY STV_DEFAULT"
_ZN7cutlass13device_kernelIN5flash11enable_sm90INS1_16FlashAttnFwdSm90INS1_25CollectiveMainloopFwdSm90ILi2EN4cute5tupleIJNS5_1CILi1EEES8_S8_EEENS6_IJNS7_ILi64EEESA_SA_EEELi512ENS_6half_tEfNS_4arch4Sm90ELb1ELb0ELb1ELb0ELb1ELb0ELb1ELb0ELb0ELb1ELb0ELb0EEENS1_21CollectiveEpilogueFwdINS6_IJSA_NS7_ILi512EEESA_EEES9_SC_SE_Li256ELb0ELb1ELb0ELb0EEENS1_30DynamicPersistentTileSchedulerILi256ELi128ELb0ELb1ELb1EEEEEEEEEvNT_6ParamsE:
        /* <DEDUP_REMOVED lines=43> */
.L_x_4216:
        /* <DEDUP_REMOVED lines=22> */
.L_x_4217:
        /* <DEDUP_REMOVED lines=18> */
.L_x_4218:
        /* <DEDUP_REMOVED lines=22> */
.L_x_4219:
        /* <DEDUP_REMOVED lines=23> */
.L_x_4220:
        /* <DEDUP_REMOVED lines=8> */
.L_x_4222:
[----:B------:R-:W-:-:S08]  /*0880*/  NOP ;  /* 0x0000000000007918 */ /* 0x000fd00000000000 */
[----:B------:R-:W0:Y:S02]  /*0890*/  USETMAXREG.TRY_ALLOC.CTAPOOL UP0, 0xe8 ;  /* 0x000000e8000079c8 */ /* 0x000e240008000600 */
[----:B0-----:R-:W-:-:S13]  /*08a0*/  PLOP3.LUT P0, PT, PT, PT, UP0, 0x80, 0x0 ;  /* 0x000000000000781c */ /* 0x001fda0003f0f008 */
[----:B------:R-:W-:Y:S05]  /*08b0*/  @!P0 BRA `(.L_x_4222) ;  /* 0xfffffffc00f08947 */ /* 0x000fea000383ffff */
[----:B------:R-:W0:Y:S01]  /*08c0*/  S2R R2, SR_TID.X ;  /* 0x0000000000027919 */ /* 0x000e220000002100 */
[----:B------:R-:W1:Y:S08]  /*08d0*/  S2UR UR4, SR_CTAID.X ;  /* 0x00000000000479c3 */ /* 0x000e700000002500 */
[----:B------:R-:W-:Y:S06]  /*08e0*/  BAR.ARV 0x4, 0x180 ;  /* 0x0106000000007b1d */ /* 0x000fec0000002000 */
[----:B0-----:R-:W-:-:S04]  /*08f0*/  LOP3.LUT R0, R2, 0xffffff80, RZ, 0xc0, !PT ;  /* 0xffffff8002007812 */ /* 0x001fc800078ec0ff */
[----:B------:R-:W-:Y:S02]  /*0900*/  ISETP.NE.AND P0, PT, R0, 0x80, PT ;  /* 0x000000800000780c */ /* 0x000fe40003f05270 */
[----:B------:R-:W1:Y:S11]  /*0910*/  LDC R0, c[0x0][0xd38] ;  /* 0x00034e00ff007b82 */ /* 0x000e760000000800 */
[----:B------:R-:W-:Y:S06]  /*0920*/  @!P0 BAR.ARV 0x8, 0x100 ;  /* 0x0204000000008b1d */ /* 0x000fec0000002000 */
[----:B------:R-:W-:-:S13]  /*0930*/  ISETP.GE.U32.AND P0, PT, R2, 0x100, PT ;  /* 0x000001000200780c */ /* 0x000fda0003f06070 */
[----:B------:R-:W-:Y:S06]  /*0940*/  @P0 BAR.ARV 0xf, 0x100 ;  /* 0x03c4000000000b1d */ /* 0x000fec0000002000 */
[----:B-1----:R-:W-:-:S13]  /*0950*/  ISETP.LE.AND P0, PT, R0, UR4, PT ;  /* 0x0000000400007c0c */ /* 0x002fda000bf03270 */
[----:B------:R-:W-:Y:S05]  /*0960*/  @P0 EXIT ;  /* 0x000000000000094d */ /* 0x000fea0003800000 */
[----:B------:R-:W-:Y:S01]  /*0970*/  VIADD R222, R2, 0xffffff80 ;  /* 0xffffff8002de7836 */ /* 0x000fe20000000000 */
[----:B------:R-:W0:Y:S01]  /*0980*/  S2R R219, SR_CgaCtaId ;  /* 0x0000000000db7919 */ /* 0x000e220000008800 */
[----:B------:R-:W-:Y:S01]  /*0990*/  IMAD.MOV.U32 R188, RZ, RZ, 0x40 ;  /* 0x00000040ffbc7424 */ /* 0x000fe200078e00ff */
[----:B------:R-:W-:Y:S01]  /*09a0*/  ULOP3.LUT UR40, UR41, 0x1, URZ, 0xfc, !UPT ;  /* 0x0000000129287892 */ /* 0x000fe2000f8efc3f */
[----:B------:R-:W-:Y:S01]  /*09b0*/  IMAD.MOV.U32 R16, RZ, RZ, RZ ;  /* 0x000000ffff107224 */ /* 0x000fe200078e00ff */
[----:B------:R-:W-:Y:S01]  /*09c0*/  SHF.R.S32.HI R3, RZ, 0x1f, R222 ;  /* 0x0000001fff037819 */ /* 0x000fe200000114de */
[----:B------:R-:W-:-:S03]  /*09d0*/  UMOV UR36, URZ ;  /* 0x0000003f00247c82 */ /* 0x000fc60008000000 */
[CC--:B------:R-:W-:Y:S02]  /*09e0*/  LEA.HI R0, R3.reuse, R222.reuse, RZ, 0x4 ;  /* 0x000000de03007211 */ /* 0x0c0fe400078f20ff */
[CC--:B------:R-:W-:Y:S02]  /*09f0*/  LEA.HI R4, R3.reuse, R222.reuse, RZ, 0x5 ;  /* 0x000000de03047211 */ /* 0x0c0fe400078f28ff */
[----:B------:R-:W-:Y:S02]  /*0a00*/  SHF.R.S32.HI R7, RZ, 0x4, R0 ;  /* 0x00000004ff077819 */ /* 0x000fe40000011400 */
[----:B------:R-:W-:Y:S02]  /*0a10*/  LEA.HI R5, R3, R222, RZ, 0x7 ;  /* 0x000000de03057211 */ /* 0x000fe400078f38ff */
[C---:B------:R-:W-:Y:S02]  /*0a20*/  LEA.HI R2, R0.reuse, R7, RZ, 0x1 ;  /* 0x0000000700027211 */ /* 0x040fe400078f08ff */
[----:B------:R-:W-:-:S02]  /*0a30*/  LOP3.LUT R9, R0, 0xfffffff0, RZ, 0xc0, !PT ;  /* 0xfffffff000097812 */ /* 0x000fc400078ec0ff */
[----:B------:R-:W-:Y:S02]  /*0a40*/  LOP3.LUT R2, R2, 0x1ffffffe, RZ, 0xc0, !PT ;  /* 0x1ffffffe02027812 */ /* 0x000fe400078ec0ff */
[--C-:B------:R-:W-:Y:S01]  /*0a50*/  SHF.R.S32.HI R13, RZ, 0x5, R4.reuse ;  /* 0x00000005ff0d7819 */ /* 0x100fe20000011404 */
[----:B------:R-:W-:Y:S01]  /*0a60*/  IMAD.IADD R9, R222, 0x1, -R9 ;  /* 0x00000001de097824 */ /* 0x000fe200078e0a09 */
[----:B------:R-:W-:Y:S01]  /*0a70*/  SHF.R.S32.HI R4, RZ, 0x1f, R4 ;  /* 0x0000001fff047819 */ /* 0x000fe20000011404 */
[----:B------:R-:W-:Y:S01]  /*0a80*/  IMAD.IADD R8, R7, 0x1, -R2 ;  /* 0x0000000107087824 */ /* 0x000fe200078e0a02 */
[----:B------:R-:W-:Y:S02]  /*0a90*/  LOP3.LUT R7, R5, 0xffffff80, RZ, 0xc0, !PT ;  /* 0xffffff8005077812 */ /* 0x000fe400078ec0ff */
[----:B------:R-:W-:Y:S02]  /*0aa0*/  LEA.HI R2, R3, R222, RZ, 0x2 ;  /* 0x000000de03027211 */ /* 0x000fe400078f10ff */
[----:B------:R-:W-:Y:S01]  /*0ab0*/  LEA.HI R4, R4, R13, RZ, 0x2 ;  /* 0x0000000d04047211 */ /* 0x000fe200078f10ff */
[----:B------:R-:W-:Y:S01]  /*0ac0*/  IMAD.IADD R7, R222, 0x1, -R7 ;  /* 0x00000001de077824 */ /* 0x000fe200078e0a07 */
[----:B------:R-:W-:-:S02]  /*0ad0*/  LOP3.LUT R11, R2, 0xfffffffc, RZ, 0xc0, !PT ;  /* 0xfffffffc020b7812 */ /* 0x000fc400078ec0ff */
[----:B------:R-:W-:Y:S02]  /*0ae0*/  SHF.R.S32.HI R216, RZ, 0x7, R5 ;  /* 0x00000007ffd87819 */ /* 0x000fe40000011405 */
[----:B------:R-:W-:Y:S01]  /*0af0*/  LOP3.LUT R4, R4, 0x3ffffc, RZ, 0xc0, !PT ;  /* 0x003ffffc04047812 */ /* 0x000fe200078ec0ff */
[----:B------:R-:W-:Y:S01]  /*0b00*/  IMAD.IADD R11, R222, 0x1, -R11 ;  /* 0x00000001de0b7824 */ /* 0x000fe200078e0a0b */
[--C-:B------:R-:W-:Y:S01]  /*0b10*/  SHF.R.S32.HI R2, RZ, 0x1f, R9.reuse ;  /* 0x0000001fff027819 */ /* 0x100fe20000011409 */
[----:B------:R-:W-:Y:S01]  /*0b20*/  IMAD R15, R216, 0x100, R9 ;  /* 0x00000100d80f7824 */ /* 0x000fe200078e0209 */
[----:B------:R-:W-:Y:S01]  /*0b30*/  SHF.R.S32.HI R0, RZ, 0x1f, R7 ;  /* 0x0000001fff007819 */ /* 0x000fe20000011407 */
[----:B------:R-:W-:Y:S01]  /*0b40*/  IMAD.IADD R10, R13, 0x1, -R4 ;  /* 0x000000010d0a7824 */ /* 0x000fe200078e0a04 */
[----:B------:R-:W-:Y:S02]  /*0b50*/  LEA.HI R6, R2, R9, RZ, 0x3 ;  /* 0x0000000902067211 */ /* 0x000fe400078f18ff */
[----:B------:R-:W-:Y:S01]  /*0b60*/  LEA.HI R2, R0, R7, RZ, 0x2 ;  /* 0x0000000700027211 */ /* 0x000fe200078f10ff */
[----:B------:R-:W-:Y:S01]  /*0b70*/  IMAD R14, R10, 0x10, R15 ;  /* 0x000000100a0e7824 */ /* 0x000fe200078e020f */
[C---:B------:R-:W-:Y:S01]  /*0b80*/  LOP3.LUT R4, R6.reuse, 0xfffffff8, RZ, 0xc0, !PT ;  /* 0xfffffff806047812 */ /* 0x040fe200078ec0ff */
[----:B------:R-:W-:Y:S01]  /*0b90*/  IMAD.SHL.U32 R6, R6, 0x40, RZ ;  /* 0x0000004006067824 */ /* 0x000fe200078e00ff */
[----:B------:R-:W-:-:S02]  /*0ba0*/  LOP3.LUT R10, R2, 0x7ffffffc, RZ, 0xc0, !PT ;  /* 0x7ffffffc020a7812 */ /* 0x000fc400078ec0ff */
[----:B------:R-:W-:Y:S01]  /*0bb0*/  LEA.HI R12, R11, R11, RZ, 0x1 ;  /* 0x0000000b0b0c7211 */ /* 0x000fe200078f08ff */
[----:B------:R-:W-:Y:S01]  /*0bc0*/  IMAD.IADD R9, R9, 0x1, -R4 ;  /* 0x0000000109097824 */ /* 0x000fe200078e0a04 */
[----:B------:R-:W-:Y:S01]  /*0bd0*/  LEA.HI R4, R0, R7, RZ, 0x5 ;  /* 0x0000000700047211 */ /* 0x000fe200078f28ff */
[----:B------:R-:W-:Y:S01]  /*0be0*/  IMAD.IADD R10, R7, 0x1, -R10 ;  /* 0x00000001070a7824 */ /* 0x000fe200078e0a0a */
[----:B------:R-:W-:Y:S02]  /*0bf0*/  LOP3.LUT R12, R12, 0x1ffffffe, RZ, 0xc0, !PT ;  /* 0x1ffffffe0c0c7812 */ /* 0x000fe400078ec0ff */
[--C-:B------:R-:W-:Y:S02]  /*0c00*/  SHF.R.S32.HI R0, RZ, 0x2, R2.reuse ;  /* 0x00000002ff007819 */ /* 0x100fe40000011402 */
[----:B------:R-:W-:Y:S01]  /*0c10*/  SHF.R.S32.HI R7, RZ, 0x1f, R2 ;  /* 0x0000001fff077819 */ /* 0x000fe20000011402 */
[----:B------:R-:W-:Y:S01]  /*0c20*/  IMAD.SHL.U32 R2, R9, 0x40, RZ ;  /* 0x0000004009027824 */ /* 0x000fe200078e00ff */
[----:B------:R-:W-:Y:S01]  /*0c30*/  LOP3.LUT R6, R6, 0x7ffffe00, RZ, 0xc0, !PT ;  /* 0x7ffffe0006067812 */ /* 0x000fe200078ec0ff */
[----:B------:R-:W-:Y:S01]  /*0c40*/  IMAD.IADD R15, R11, 0x1, -R12 ;  /* 0x000000010b0f7824 */ /* 0x000fe200078e0a0c */
[----:B------:R-:W-:Y:S01]  /*0c50*/  LEA.HI R7, R7, R0, RZ, 0x3 ;  /* 0x0000000007077211 */ /* 0x000fe200078f18ff */
[----:B------:R-:W-:Y:S01]  /*0c60*/  IMAD.SHL.U32 R11, R8, 0x8, RZ ;  /* 0x00000008080b7824 */ /* 0x000fe200078e00ff */
[----:B------:R-:W-:Y:S01]  /*0c70*/  LOP3.LUT R2, R2, 0x1c0, RZ, 0xc0, !PT ;  /* 0x000001c002027812 */ /* 0x000fe200078ec0ff */
[----:B------:R-:W-:Y:S01]  /*0c80*/  IMAD R6, R13, 0x400, R6 ;  /* 0x000004000d067824 */ /* 0x000fe200078e0206 */
[----:B------:R-:W-:Y:S01]  /*0c90*/  LOP3.LUT R7, R7, 0xfffffff8, RZ, 0xc0, !PT ;  /* 0xfffffff807077812 */ /* 0x000fe200078ec0ff */
[--C-:B------:R-:W-:Y:S01]  /*0ca0*/  IMAD.U32 R221, R14, 0x40, R11.reuse ;  /* 0x000000400edd7824 */ /* 0x100fe200078e000b */
[----:B------:R-:W-:-:S02]  /*0cb0*/  LOP3.LUT R11, R2, 0x8, R11, 0xf8, !PT ;  /* 0x00000008020b7812 */ /* 0x000fc400078ef80b */
[----:B------:R-:W-:Y:S01]  /*0cc0*/  SHF.R.U32.HI R2, RZ, 0x3, R2 ;  /* 0x00000003ff027819 */ /* 0x000fe20000011602 */
[----:B------:R-:W-:Y:S01]  /*0cd0*/  IMAD.IADD R7, R0, 0x1, -R7 ;  /* 0x0000000100077824 */ /* 0x000fe200078e0a07 */
[----:B------:R-:W-:Y:S02]  /*0ce0*/  SHF.R.S32.HI R4, RZ, 0x5, R4 ;  /* 0x00000005ff047819 */ /* 0x000fe40000011404 */
[----:B------:R-:W-:Y:S02]  /*0cf0*/  LEA.HI R3, R3, R222, RZ, 0x3 ;  /* 0x000000de03037211 */ /* 0x000fe400078f18ff */
[----:B------:R-:W-:Y:S01]  /*0d00*/  LOP3.LUT R11, R11, R2, RZ, 0x3c, !PT ;  /* 0x000000020b0b7212 */ /* 0x000fe200078e3cff */
[----:B------:R-:W-:Y:S01]  /*0d10*/  IMAD R22, R4, 0x10, R7 ;  /* 0x0000001004167824 */ /* 0x000fe200078e0207 */
[----:B------:R-:W-:Y:S01]  /*0d20*/  MOV R0, 0x400 ;  /* 0x0000040000007802 */ /* 0x000fe20000000f00 */
[----:B------:R-:W-:Y:S01]  /*0d30*/  IMAD.MOV.U32 R2, RZ, RZ, RZ ;  /* 0x000000ffff027224 */ /* 0x000fe200078e00ff */
[----:B------:R-:W-:Y:S01]  /*0d40*/  LOP3.LUT R7, R3, 0xfffffff8, RZ, 0xc0, !PT ;  /* 0xfffffff803077812 */ /* 0x000fe200078ec0ff */
[----:B------:R-:W-:Y:S01]  /*0d50*/  IMAD R190, R15, 0x8, R22 ;  /* 0x000000080fbe7824 */ /* 0x000fe200078e0216 */
[----:B------:R-:W-:-:S02]  /*0d60*/  R2P PR, R9, 0x6 ;  /* 0x0000000609007804 */ /* 0x000fc40000000000 */
[----:B------:R-:W-:Y:S01]  /*0d70*/  IADD3 R6, R6, R11, RZ ;  /* 0x0000000b06067210 */ /* 0x000fe20007ffe0ff */
[----:B------:R-:W-:Y:S01]  /*0d80*/  IMAD.IADD R214, R222, 0x1, -R7 ;  /* 0x00000001ded67824 */ /* 0x000fe200078e0a07 */
[----:B0-----:R-:W-:Y:S02]  /*0d90*/  LEA R17, R219, R0, 0x18 ;  /* 0x00000000db117211 */ /* 0x001fe400078ec0ff */
[----:B------:R-:W-:Y:S01]  /*0da0*/  LEA.HI R5, R5, R216, RZ, 0x1 ;  /* 0x000000d805057211 */ /* 0x000fe200078f08ff */
[----:B------:R-:W-:Y:S01]  /*0db0*/  IMAD.SHL.U32 R23, R214, 0x8, RZ ;  /* 0x00000008d6177824 */ /* 0x000fe200078e00ff */
[----:B------:R-:W-:Y:S01]  /*0dc0*/  SEL R188, R188, 0xffffffc0, !P2 ;  /* 0xffffffc0bcbc7807 */ /* 0x000fe20005000000 */
[----:B------:R-:W-:Y:S01]  /*0dd0*/  IMAD R185, R6, 0x2, R17 ;  /* 0x0000000206b97824 */ /* 0x000fe200078e0211 */
[----:B------:R-:W-:Y:S01]  /*0de0*/  LOP3.LUT R5, R5, 0xfffffe, RZ, 0xc0, !PT ;  /* 0x00fffffe05057812 */ /* 0x000fe200078ec0ff */
[----:B------:R-:W-:Y:S01]  /*0df0*/  VIADD R195, R23, 0x40 ;  /* 0x0000004017c37836 */ /* 0x000fe20000000000 */
[----:B------:R-:W-:Y:S01]  /*0e00*/  SHF.R.S32.HI R215, RZ, 0x3, R3 ;  /* 0x00000003ffd77819 */ /* 0x000fe20000011403 */
[----:B------:R-:W-:Y:S01]  /*0e10*/  VIADD R189, R185, 0x36400 ;  /* 0x00036400b9bd7836 */ /* 0x000fe20000000000 */
[----:B------:R-:W-:Y:S01]  /*0e20*/  SHF.L.U32 R18, R10, 0x1, RZ ;  /* 0x000000010a127819 */ /* 0x000fe200000006ff */
[C---:B------:R-:W-:Y:S01]  /*0e30*/  VIADD R194, R23.reuse, 0x80 ;  /* 0x0000008017c27836 */ /* 0x040fe20000000000 */
[----:B------:R-:W-:Y:S01]  /*0e40*/  SHF.R.S32.HI R229, RZ, 0x1f, R195 ;  /* 0x0000001fffe57819 */ /* 0x000fe200000114c3 */
[----:B------:R-:W-:-:S02]  /*0e50*/  VIADD R193, R23, 0xc0 ;  /* 0x000000c017c17836 */ /* 0x000fc40000000000 */
        /* <DEDUP_REMOVED lines=10> */
[----:B------:R-:W-:Y:S01]  /*0f00*/  IMAD.IADD R5, R216, 0x1, -R5 ;  /* 0x00000001d8057824 */ /* 0x000fe200078e0a05 */
[----:B------:R-:W-:Y:S01]  /*0f10*/  SHF.R.S32.HI R223, RZ, 0x1f, R217 ;  /* 0x0000001fffdf7819 */ /* 0x000fe200000114d9 */
[----:B------:R-:W-:-:S02]  /*0f20*/  @P1 VIADD R187, R189, 0xffffffe0 ;  /* 0xffffffe0bdbb1836 */ /* 0x000fc40000000000 */
[----:B------:R-:W-:Y:S02]  /*0f30*/  IMAD.IADD R189, R189, 0x1, R188 ;  /* 0x00000001bdbd7824 */ /* 0x000fe400078e02bc */
[----:B------:R-:W-:Y:S02]  /*0f40*/  IMAD.SHL.U32 R184, R5, 0x100, RZ ;  /* 0x0000010005b87824 */ /* 0x000fe400078e00ff */
[----:B------:R-:W-:-:S07]  /*0f50*/  IMAD.IADD R188, R188, 0x1, R187 ;  /* 0x00000001bcbc7824 */ /* 0x000fce00078e02bb */
.L_x_4278:
        /* <DEDUP_REMOVED lines=21> */
.L_x_4223:
[----:B------:R-:W-:Y:S01]  /*10b0*/  ULDC UR7, c[0x0][0xd54] ;  /* 0x0003550000077ab9 */ /* 0x000fe20000000800 */
[----:B------:R-:W-:Y:S01]  /*10c0*/  UMOV UR6, UR9 ;  /* 0x0000000900067c82 */ /* 0x000fe20008000000 */
[----:B------:R-:W-:-:S11]  /*10d0*/  UISETP.NE.AND UP0, UPT, UR7, 0x1, UPT ;  /* 0x000000010700788c */ /* 0x000fd6000bf05270 */
[----:B------:R-:W-:Y:S02]  /*10e0*/  @UP0 ULDC.64 UR10, c[0x0][0xd58] ;  /* 0x00035600000a0ab9 */ /* 0x000fe40000000a00 */
[----:B------:R-:W-:-:S04]  /*10f0*/  UIMAD.WIDE.U32 UR4, UR9, UR10, URZ ;  /* 0x0000000a090472a5 */ /* 0x000fc8000f8e003f */
[----:B------:R-:W-:-:S04]  /*1100*/  @UP0 USHF.R.U32.HI UR6, URZ, UR11, UR5 ;  /* 0x0000000b3f060299 */ /* 0x000fc80008011605 */
[----:B------:R-:W-:-:S12]  /*1110*/  UIMAD UR4, UR6, UR7, URZ ;  /* 0x00000007060472a4 */ /* 0x000fd8000f8e023f */
.L_x_4224:
[----:B------:R-:W0:Y:S01]  /*1120*/  LDC.64 R4, c[0x0][0x418] ;  /* 0x00010600ff047b82 */ /* 0x000e220000000a00 */
[----:B------:R-:W-:Y:S01]  /*1130*/  ULDC UR37, c[0x0][0xd48] ;  /* 0x0003520000257ab9 */ /* 0x000fe20000000800 */
[----:B------:R-:W-:Y:S02]  /*1140*/  UIADD3 UR4, UR9, -UR4, URZ ;  /* 0x8000000409047290 */ /* 0x000fe4000fffe03f */
[----:B------:R-:W-:Y:S01]  /*1150*/  UISETP.NE.AND UP0, UPT, UR37, 0x1, UPT ;  /* 0x000000012500788c */ /* 0x000fe2000bf05270 */
[----:B------:R-:W-:Y:S01]  /*1160*/  ULDC UR5, c[0x0][0xd54] ;  /* 0x0003550000057ab9 */ /* 0x000fe20000000800 */
[----:B------:R-:W-:Y:S02]  /*1170*/  UISETP.NE.AND UP1, UPT, UR42, 0x1, UPT ;  /* 0x000000012a00788c */ /* 0x000fe4000bf25270 */
[----:B------:R-:W1:Y:S01]  /*1180*/  LDC R186, c[0x0][0x424] ;  /* 0x00010900ffba7b82 */ /* 0x000e620000000800 */
[----:B------:R-:W-:Y:S02]  /*1190*/  UIMAD UR8, UR8, UR5, UR4 ;  /* 0x00000005080872a4 */ /* 0x000fe4000f8e0204 */
[----:B------:R-:W-:Y:S01]  /*11a0*/  ULOP3.LUT UR6, URZ, UR6, URZ, 0x33, !UPT ;  /* 0x000000063f067292 */ /* 0x000fe2000f8e333f */
[----:B------:R-:W-:-:S03]  /*11b0*/  ULDC UR7, c[0x0][0xd3c] ;  /* 0x00034f0000077ab9 */ /* 0x000fc60000000800 */
[----:B------:R-:W-:Y:S01]  /*11c0*/  @UP0 ULDC UR4, c[0x0][0xd4c] ;  /* 0x0003530000040ab9 */ /* 0x000fe20000000800 */
[----:B------:R-:W2:Y:S01]  /*11d0*/  LDC R7, c[0x0][0x2f0] ;  /* 0x0000bc00ff077b82 */ /* 0x000ea20000000800 */
[----:B------:R-:W-:Y:S01]  /*11e0*/  UIMAD.WIDE.U32 UR4, UR8, UR4, URZ ;  /* 0x00000004080472a5 */ /* 0x000fe2000f8e003f */
[----:B------:R-:W-:Y:S01]  /*11f0*/  @UP0 ULDC UR9, c[0x0][0xd50] ;  /* 0x0003540000090ab9 */ /* 0x000fe20000000800 */
[----:B------:R-:W-:Y:S02]  /*1200*/  UMOV UR39, UR8 ;  /* 0x0000000800277c82 */ /* 0x000fe40008000000 */
[----:B------:R-:W-:Y:S02]  /*1210*/  @UP0 USHF.R.U32.HI UR39, URZ, UR9, UR5 ;  /* 0x000000093f270299 */ /* 0x000fe40008011605 */
[----:B------:R-:W-:Y:S01]  /*1220*/  UIADD3 UR6, UR6, UR7, URZ ;  /* 0x0000000706067290 */ /* 0x000fe2000fffe03f */
[----:B0-----:R-:W-:Y:S01]  /*1230*/  ISETP.NE.U32.AND P0, PT, R4, RZ, PT ;  /* 0x000000ff0400720c */ /* 0x001fe20003f05070 */
[----:B------:R-:W-:-:S02]  /*1240*/  UIADD3 UR4, -UR39, URZ, URZ ;  /* 0x0000003f27047290 */ /* 0x000fc4000fffe13f */
[----:B------:R-:W-:Y:S01]  /*1250*/  USHF.L.U32 UR38, UR6, 0x6, URZ ;  /* 0x0000000606267899 */ /* 0x000fe2000800063f */
[----:B------:R-:W-:Y:S01]  /*1260*/  ISETP.NE.AND.EX P0, PT, R5, RZ, PT, P0 ;  /* 0x000000ff0500720c */ /* 0x000fe20003f05300 */
[----:B------:R-:W-:-:S03]  /*1270*/  UIMAD UR37, UR37, UR4, UR8 ;  /* 0x00000004252572a4 */ /* 0x000fc6000f8e0208 */
[----:B-1----:R-:W-:Y:S02]  /*1280*/  SEL R186, R186, 0x1, P0 ;  /* 0x00000001baba7807 */ /* 0x002fe40000000000 */
[----:B------:R-:W-:-:S03]  /*1290*/  PLOP3.LUT P0, PT, PT, PT, UP1, 0x80, 0x0 ;  /* 0x000000000000781c */ /* 0x000fc60003f0f018 */
[----:B--2---:R-:W-:-:S05]  /*12a0*/  IMAD R0, R186, R7, 0x3f ;  /* 0x0000003fba007424 */ /* 0x004fca00078e0207 */
[----:B------:R-:W-:-:S04]  /*12b0*/  SHF.R.S32.HI R3, RZ, 0x1f, R0 ;  /* 0x0000001fff037819 */ /* 0x000fc80000011400 */
[----:B------:R-:W-:-:S04]  /*12c0*/  LEA.HI R3, R3, R0, RZ, 0x6 ;  /* 0x0000000003037211 */ /* 0x000fc800078f30ff */
[----:B------:R-:W-:Y:S01]  /*12d0*/  SHF.R.S32.HI R3, RZ, 0x6, R3 ;  /* 0x00000006ff037819 */ /* 0x000fe20000011403 */
[----:B------:R-:W-:Y:S06]  /*12e0*/  @!P0 BRA `(.L_x_4225) ;  /* 0x0000001c00548947 */ /* 0x000fec0003800000 */
[----:B------:R-:W0:Y:S01]  /*12f0*/  LDC R0, c[0x0][0x448] ;  /* 0x00011200ff007b82 */ /* 0x000e220000000800 */
[----:B------:R-:W-:Y:S01]  /*1300*/  UIADD3 UR4, UR38, 0x3f, URZ ;  /* 0x0000003f26047890 */ /* 0x000fe2000fffe03f */
[----:B------:R-:W-:Y:S02]  /*1310*/  CS2R R150, SRZ ;  /* 0x0000000000967805 */ /* 0x000fe4000001ff00 */
[----:B------:R-:W-:Y:S02]  /*1320*/  CS2R R148, SRZ ;  /* 0x0000000000947805 */ /* 0x000fe4000001ff00 */
[----:B------:R-:W-:Y:S02]  /*1330*/  CS2R R146, SRZ ;  /* 0x0000000000927805 */ /* 0x000fe4000001ff00 */
[----:B------:R-:W-:Y:S02]  /*1340*/  CS2R R144, SRZ ;  /* 0x0000000000907805 */ /* 0x000fe4000001ff00 */
[----:B------:R-:W-:-:S02]  /*1350*/  CS2R R142, SRZ ;  /* 0x00000000008e7805 */ /* 0x000fc4000001ff00 */
[----:B------:R-:W-:Y:S01]  /*1360*/  CS2R R140, SRZ ;  /* 0x00000000008c7805 */ /* 0x000fe2000001ff00 */
[----:B------:R-:W1:Y:S01]  /*1370*/  LDC R5, c[0x0][0x288] ;  /* 0x0000a200ff057b82 */ /* 0x000e620000000800 */
        /* <DEDUP_REMOVED lines=15> */
[----:B0-----:R-:W-:Y:S01]  /*1470*/  ISETP.NE.AND P0, PT, R0, 0x1, PT ;  /* 0x000000010000780c */ /* 0x001fe20003f05270 */
[----:B------:R-:W-:Y:S01]  /*1480*/  IMAD.U32 R0, RZ, RZ, UR4 ;  /* 0x00000004ff007e24 */ /* 0x000fe2000f8e00ff */
[----:B------:R-:W-:Y:S02]  /*1490*/  CS2R R110, SRZ ;  /* 0x00000000006e7805 */ /* 0x000fe4000001ff00 */
[----:B------:R-:W-:-:S02]  /*14a0*/  CS2R R160, SRZ ;  /* 0x0000000000a07805 */ /* 0x000fc4000001ff00 */
[----:B------:R-:W-:Y:S02]  /*14b0*/  CS2R R106, SRZ ;  /* 0x00000000006a7805 */ /* 0x000fe4000001ff00 */
[----:B------:R-:W-:Y:S02]  /*14c0*/  CS2R R162, SRZ ;  /* 0x0000000000a27805 */ /* 0x000fe4000001ff00 */
[----:B------:R-:W-:Y:S02]  /*14d0*/  CS2R R102, SRZ ;  /* 0x0000000000667805 */ /* 0x000fe4000001ff00 */
[----:B------:R-:W-:Y:S02]  /*14e0*/  CS2R R164, SRZ ;  /* 0x0000000000a47805 */ /* 0x000fe4000001ff00 */
[----:B-1----:R-:W-:Y:S02]  /*14f0*/  IADD3 R5, -R5, 0x40, RZ ;  /* 0x0000004005057810 */ /* 0x002fe40007ffe1ff */
[----:B------:R-:W-:-:S02]  /*1500*/  CS2R R98, SRZ ;  /* 0x0000000000627805 */ /* 0x000fc4000001ff00 */
[----:B------:R-:W-:Y:S02]  /*1510*/  CS2R R166, SRZ ;  /* 0x0000000000a67805 */ /* 0x000fe4000001ff00 */
[----:B------:R-:W-:Y:S02]  /*1520*/  CS2R R94, SRZ ;  /* 0x00000000005e7805 */ /* 0x000fe4000001ff00 */
[----:B------:R-:W-:Y:S01]  /*1530*/  CS2R R170, SRZ ;  /* 0x0000000000aa7805 */ /* 0x000fe2000001ff00 */
[----:B------:R-:W0:Y:S01]  /*1540*/  @P0 LDC R4, c[0x0][0x44c] ;  /* 0x00011300ff040b82 */ /* 0x000e220000000800 */
[----:B------:R-:W-:Y:S01]  /*1550*/  IMAD R5, R186, R7, R5 ;  /* 0x00000007ba057224 */ /* 0x000fe200078e0205 */
[----:B------:R-:W-:Y:S01]  /*1560*/  CS2R R90, SRZ ;  /* 0x00000000005a7805 */ /* 0x000fe2000001ff00 */
[----:B------:R-:W-:Y:S01]  /*1570*/  IMAD.MOV.U32 R169, RZ, RZ, RZ ;  /* 0x000000ffffa97224 */ /* 0x000fe200078e00ff */
[----:B------:R-:W-:Y:S02]  /*1580*/  CS2R R172, SRZ ;  /* 0x0000000000ac7805 */ /* 0x000fe4000001ff00 */
[----:B------:R-:W-:-:S02]  /*1590*/  CS2R R86, SRZ ;  /* 0x0000000000567805 */ /* 0x000fc4000001ff00 */
[----:B------:R-:W-:Y:S02]  /*15a0*/  CS2R R174, SRZ ;  /* 0x0000000000ae7805 */ /* 0x000fe4000001ff00 */
[----:B------:R-:W-:Y:S01]  /*15b0*/  CS2R R82, SRZ ;  /* 0x0000000000527805 */ /* 0x000fe2000001ff00 */
[----:B------:R-:W1:Y:S01]  /*15c0*/  @P0 LDC R9, c[0x0][0x450] ;  /* 0x00011400ff090b82 */ /* 0x000e620000000800 */
        /* <DEDUP_REMOVED lines=27> */
[----:B------:R-:W-:Y:S01]  /*1780*/  CS2R R34, SRZ ;  /* 0x0000000000227805 */ /* 0x000fe2000001ff00 */
[----:B------:R-:W-:Y:S01]  /*1790*/  IMAD.IADD R0, R5, 0x1, R0 ;  /* 0x0000000105007824 */ /* 0x000fe200078e0200 */
[----:B------:R-:W-:Y:S01]  /*17a0*/  CS2R R30, SRZ ;  /* 0x00000000001e7805 */ /* 0x000fe2000001ff00 */
[----:B------:R-:W-:Y:S01]  /*17b0*/  IMAD.MOV.U32 R6, RZ, RZ, RZ ;  /* 0x000000ffff067224 */ /* 0x000fe200078e00ff */
[----:B------:R-:W-:Y:S01]  /*17c0*/  CS2R R26, SRZ ;  /* 0x00000000001a7805 */ /* 0x000fe2000001ff00 */
[----:B------:R-:W-:Y:S01]  /*17d0*/  IMAD.MOV.U32 R21, RZ, RZ, RZ ;  /* 0x000000ffff157224 */ /* 0x000fe200078e00ff */
[----:B------:R-:W-:-:S04]  /*17e0*/  SHF.R.S32.HI R5, RZ, 0x1f, R0 ;  /* 0x0000001fff057819 */ /* 0x000fc80000011400 */
[----:B------:R-:W-:Y:S01]  /*17f0*/  LEA.HI R5, R5, R0, RZ, 0x6 ;  /* 0x0000000005057211 */ /* 0x000fe200078f30ff */
[----:B------:R-:W-:-:S03]  /*1800*/  IMAD.MOV.U32 R0, RZ, RZ, RZ ;  /* 0x000000ffff007224 */ /* 0x000fc600078e00ff */
[----:B------:R-:W-:-:S04]  /*1810*/  SHF.R.S32.HI R4, RZ, 0x6, R5 ;  /* 0x00000006ff047819 */ /* 0x000fc80000011405 */
[----:B------:R-:W-:Y:S01]  /*1820*/  VIMNMX R4, R3, R4, PT ;  /* 0x0000000403047248 */ /* 0x000fe20003fe0100 */
[----:B------:R-:W-:-:S03]  /*1830*/  IMAD.MOV.U32 R3, RZ, RZ, RZ ;  /* 0x000000ffff037224 */ /* 0x000fc600078e00ff */
[----:B------:R-:W-:-:S13]  /*1840*/  ISETP.GE.AND P1, PT, R4, 0x1, PT ;  /* 0x000000010400780c */ /* 0x000fda0003f26270 */
[----:B------:R-:W-:Y:S05]  /*1850*/  @!P1 BRA `(.L_x_4226) ;  /* 0x000000c000909947 */ /* 0x000fea0003800000 */
[----:B------:R-:W0:Y:S01]  /*1860*/  SHFL.IDX PT, R0, R216, RZ, 0x1f ;  /* 0x00001fffd8007589 */ /* 0x000e2200000e0000 */
        /* <DEDUP_REMOVED lines=9> */
[----:B------:R-:W-:Y:S01]  /*1900*/  UMOV UR7, 0x40000040 ;  /* 0x4000004000077882 */ /* 0x000fe20000000000 */
[----:B------:R-:W-:Y:S02]  /*1910*/  PLOP3.LUT P2, PT, PT, PT, UP0, 0x80, 0x0 ;  /* 0x000000000000781c */ /* 0x000fe40003f4f008 */
[----:B0-----:R-:W-:-:S04]  /*1920*/  LEA.HI R3, R0, R0, RZ, 0x1 ;  /* 0x0000000000037211 */ /* 0x001fc800078f08ff */
[----:B------:R-:W-:Y:S01]  /*1930*/  LOP3.LUT R3, R3, 0x1fffe, RZ, 0xc0, !PT ;  /* 0x0001fffe03037812 */ /* 0x000fe200078ec0ff */
[----:B------:R-:W-:-:S04]  /*1940*/  WARPGROUP.ARRIVE ;  /* 0x00000000000079c5 */ /* 0x000fc80000000000 */
[----:B------:R-:W-:Y:S02]  /*1950*/  IMAD.IADD R0, R0, 0x1, -R3 ;  /* 0x0000000100007824 */ /* 0x000fe400078e0a03 */
[----:B------:R-:W-:Y:S02]  /*1960*/  VIADD R3, R17, 0x36400 ;  /* 0x0003640011037836 */ /* 0x000fe40000000000 */
[----:B------:R-:W-:-:S03]  /*1970*/  IMAD R0, R0, 0x8000, R17 ;  /* 0x0000800000007824 */ /* 0x000fc600078e0211 */
[----:B------:R-:W-:Y:S01]  /*1980*/  SHF.R.U32.HI R3, RZ, 0x4, R3 ;  /* 0x00000004ff037819 */ /* 0x000fe20000011603 */
[----:B------:R-:W-:-:S03]  /*1990*/  VIADD R0, R0, 0x400 ;  /* 0x0000040000007836 */ /* 0x000fc60000000000 */
[----:B------:R-:W-:Y:S02]  /*19a0*/  LOP3.LUT R3, R3, 0x3fff, RZ, 0xc0, !PT ;  /* 0x00003fff03037812 */ /* 0x000fe400078ec0ff */
[----:B------:R-:W-:Y:S02]  /*19b0*/  SHF.R.U32.HI R0, RZ, 0x4, R0 ;  /* 0x00000004ff007819 */ /* 0x000fe40000011600 */
[----:B------:R-:W-:Y:S02]  /*19c0*/  LOP3.LUT R3, R3, 0x10000, RZ, 0xfc, !PT ;  /* 0x0001000003037812 */ /* 0x000fe400078efcff */
[----:B------:R-:W-:Y:S02]  /*19d0*/  LOP3.LUT R0, R0, 0x3fff, RZ, 0xc0, !PT ;  /* 0x00003fff00007812 */ /* 0x000fe400078ec0ff */
[C---:B------:R-:W-:Y:S01]  /*19e0*/  R2UR UR8, R3.reuse ;  /* 0x00000000030872ca */ /* 0x040fe200000e0000 */
[----:B------:R-:W-:Y:S01]  /*19f0*/  VIADD R6, R3, 0x2 ;  /* 0x0000000203067836 */ /* 0x000fe20000000000 */
[----:B------:R-:W-:-:S04]  /*1a00*/  LOP3.LUT R7, R0, 0x2000000, RZ, 0xfc, !PT ;  /* 0x0200000000077812 */ /* 0x000fc800078efcff */
[----:B------:R-:W-:Y:S01]  /*1a10*/  R2UR UR12, R6 ;  /* 0x00000000060c72ca */ /* 0x000fe200000e0000 */
[----:B------:R-:W-:Y:S01]  /*1a20*/  IMAD R0, R2, 0x1000, R7 ;  /* 0x0000100002007824 */ /* 0x000fe200078e0207 */
[C---:B------:R-:W-:Y:S01]  /*1a30*/  IADD3 R6, R3.reuse, 0x4, RZ ;  /* 0x0000000403067810 */ /* 0x040fe20007ffe0ff */
[----:B------:R-:W-:Y:S02]  /*1a40*/  VIADD R3, R3, 0x6 ;  /* 0x0000000603037836 */ /* 0x000fe40000000000 */
[C---:B------:R-:W-:Y:S01]  /*1a50*/  VIADD R5, R0.reuse, 0x80 ;  /* 0x0000008000057836 */ /* 0x040fe20000000000 */
[----:B------:R-:W-:Y:S02]  /*1a60*/  R2UR UR10, R0 ;  /* 0x00000000000a72ca */ /* 0x000fe400000e0000 */
[----:B------:R-:W-:Y:S02]  /*1a70*/  R2UR UR16, R6 ;  /* 0x00000000061072ca */ /* 0x000fe400000e0000 */
[----:B------:R-:W-:Y:S01]  /*1a80*/  R2UR UR14, R5 ;  /* 0x00000000050e72ca */ /* 0x000fe200000e0000 */
[C---:B------:R-:W-:Y:S01]  /*1a90*/  VIADD R5, R0.reuse, 0x100 ;  /* 0x0000010000057836 */ /* 0x040fe20000000000 */
[----:B------:R-:W-:Y:S01]  /*1aa0*/  R2UR UR4, R3 ;  /* 0x00000000030472ca */ /* 0x000fe200000e0000 */
[----:B------:R-:W-:-:S03]  /*1ab0*/  VIADD R0, R0, 0x180 ;  /* 0x0000018000007836 */ /* 0x000fc60000000000 */
[----:B------:R-:W-:Y:S02]  /*1ac0*/  R2UR UR18, R5 ;  /* 0x00000000051272ca */ /* 0x000fe400000e0000 */
[----:B------:R-:W-:Y:S01]  /*1ad0*/  R2UR UR6, R0 ;  /* 0x00000000000672ca */ /* 0x000fe200000e0000 */
[----:B------:R-:W-:Y:S03]  /*1ae0*/  HGMMA.64x256x16.F32 R24, gdesc[UR8].tnspB, RZ, !UPT, gsb0 ;  /* 0x43e00000081879f0 */ /* 0x000fe6000c0008ff */
        /* <DEDUP_REMOVED lines=16> */
.L_x_4227:
[----:B------:R-:W-:Y:S01]  /*1bf0*/  IMAD R0, R2, 0x8, R17 ;  /* 0x0000000802007824 */ /* 0x000fe200078e0211 */
[----:B------:R-:W-:-:S03]  /*1c00*/  ISETP.GE.AND P0, PT, R4, 0x2, PT ;  /* 0x000000020400780c */ /* 0x000fc60003f06270 */
[----:B------:R-:W-:-:S05]  /*1c10*/  VIADD R0, R0, 0x38860 ;  /* 0x0003886000007836 */ /* 0x000fca0000000000 */
[----:B------:R-:W-:-:S04]  /*1c20*/  PRMT R0, R219, 0x654, R0 ;  /* 0x00000654db007816 */ /* 0x000fc80000000000 */
[----:B------:R0:W-:Y:S01]  /*1c30*/  SYNCS.ARRIVE.TRANS64.RED.A1T0 RZ, [R0+URZ], RZ ;  /* 0x000000ff00ff79a7 */ /* 0x0001e2000810043f */
[----:B------:R-:W-:Y:S05]  /*1c40*/  @!P0 BRA `(.L_x_4228) ;  /* 0x0000000800c08947 */ /* 0x000fea0003800000 */
[----:B------:R-:W-:-:S07]  /*1c50*/  VIADD R4, R4, 0xfffffffe ;  /* 0xfffffffe04047836 */ /* 0x000fce0000000000 */
.L_x_4230:
[----:B------:R-:W-:Y:S01]  /*1c60*/  BAR.SYNC.DEFER_BLOCKING 0xe, 0x100 ;  /* 0x0384000000007b1d */ /* 0x000fe20000010000 */
[----:B01----:R-:W-:Y:S01]  /*1c70*/  IMAD R0, R2, 0x40, R22 ;  /* 0x0000004002007824 */ /* 0x003fe200078e0216 */
[----:B------:R-:W-:Y:S01]  /*1c80*/  ISETP.GT.AND P1, PT, R4, RZ, PT ;  /* 0x000000ff0400720c */ /* 0x000fe20003f24270 */
[----:B------:R-:W-:Y:S02]  /*1c90*/  VIADD R2, R2, 0x1 ;  /* 0x0000000102027836 */ /* 0x000fe40000000000 */
[----:B------:R-:W-:Y:S01]  /*1ca0*/  IMAD R0, R0, 0x4, R17 ;  /* 0x0000000400007824 */ /* 0x000fe200078e0211 */
[----:B------:R-:W-:Y:S01]  /*1cb0*/  UMOV UR11, 0x40000040 ;  /* 0x40000040000b7882 */ /* 0x000fe20000000000 */
[----:B------:R-:W-:Y:S01]  /*1cc0*/  UMOV UR15, 0x40000040 ;  /* 0x40000040000f7882 */ /* 0x000fe20000000000 */
[----:B------:R-:W-:Y:S01]  /*1cd0*/  ISETP.NE.AND P0, PT, R2, 0x2, PT ;  /* 0x000000020200780c */ /* 0x000fe20003f05270 */
[----:B------:R-:W-:Y:S01]  /*1ce0*/  UMOV UR19, 0x40000040 ;  /* 0x4000004000137882 */ /* 0x000fe20000000000 */
[----:B------:R-:W-:Y:S01]  /*1cf0*/  UMOV UR7, 0x40000040 ;  /* 0x4000004000077882 */ /* 0x000fe20000000000 */
[----:B------:R-:W-:Y:S01]  /*1d00*/  VIADD R4, R4, 0xffffffff ;  /* 0xffffffff04047836 */ /* 0x000fe20000000000 */
[----:B------:R-:W-:Y:S01]  /*1d10*/  SEL R2, R2, RZ, P0 ;  /* 0x000000ff02027207 */ /* 0x000fe20000000000 */
[----:B------:R-:W0:Y:S04]  /*1d20*/  LDS R3, [R0+0x38400] ;  /* 0x0384000000037984 */ /* 0x000e280000000800 */
[----:B------:R1:W2:Y:S02]  /*1d30*/  LDS R5, [R0+0x38420] ;  /* 0x0384200000057984 */ /* 0x0002a40000000800 */
[----:B-1----:R-:W-:-:S05]  /*1d40*/  IMAD R0, R2, 0x1000, R7 ;  /* 0x0000100002007824 */ /* 0x002fca00078e0207 */
[----:B------:R-:W-:Y:S01]  /*1d50*/  R2UR UR10, R0 ;  /* 0x00000000000a72ca */ /* 0x000fe200000e0000 */
        /* <DEDUP_REMOVED lines=128> */
[----:B------:R-:W-:-:S05]  /*2560*/  VIADD R3, R0, 0x80 ;  /* 0x0000008000037836 */ /* 0x000fca0000000000 */
[----:B------:R-:W-:Y:S01]  /*2570*/  WARPGROUP.ARRIVE ;  /* 0x00000000000079c5 */ /* 0x000fe20000000000 */
[----:B------:R-:W-:Y:S01]  /*2580*/  R2UR UR14, R3 ;  /* 0x00000000030e72ca */ /* 0x000fe200000e0000 */
[C---:B------:R-:W-:Y:S02]  /*2590*/  VIADD R3, R0.reuse, 0x100 ;  /* 0x0000010000037836 */ /* 0x040fe40000000000 */
[----:B------:R-:W-:Y:S02]  /*25a0*/  VIADD R0, R0, 0x180 ;  /* 0x0000018000007836 */ /* 0x000fe40000000000 */
[----:B------:R-:W-:Y:S01]  /*25b0*/  HGMMA.64x256x16.F32 R24, gdesc[UR8].tnspB, R24, gsb0 ;  /* 0x43e00000081879f0 */ /* 0x000fe20008000818 */
[----:B------:R-:W-:Y:S02]  /*25c0*/  R2UR UR18, R3 ;  /* 0x00000000031272ca */ /* 0x000fe400000e0000 */
[----:B------:R-:W-:Y:S02]  /*25d0*/  R2UR UR6, R0 ;  /* 0x00000000000672ca */ /* 0x000fe400000e0000 */
[----:B------:R-:W-:-:S04]  /*25e0*/  SEL R3, RZ, 0x1, P0 ;  /* 0x00000001ff037807 */ /* 0x000fc80000000000 */
[----:B------:R-:W-:Y:S01]  /*25f0*/  LOP3.LUT R16, R16, R3, RZ, 0x3c, !PT ;  /* 0x0000000310107212 */ /* 0x000fe200078e3cff */
        /* <DEDUP_REMOVED lines=16> */
.L_x_4229:
[----:B------:R-:W-:-:S04]  /*2700*/  IMAD R0, R2, 0x8, R17 ;  /* 0x0000000802007824 */ /* 0x000fc800078e0211 */
[----:B------:R-:W-:-:S05]  /*2710*/  VIADD R0, R0, 0x38860 ;  /* 0x0003886000007836 */ /* 0x000fca0000000000 */
[----:B------:R-:W-:-:S04]  /*2720*/  PRMT R0, R219, 0x654, R0 ;  /* 0x00000654db007816 */ /* 0x000fc80000000000 */
[----:B------:R1:W-:Y:S01]  /*2730*/  SYNCS.ARRIVE.TRANS64.RED.A1T0 RZ, [R0+URZ], RZ ;  /* 0x000000ff00ff79a7 */ /* 0x0003e2000810043f */
[----:B------:R-:W-:Y:S05]  /*2740*/  @P1 BRA `(.L_x_4230) ;  /* 0xfffffff400441947 */ /* 0x000fea000383ffff */
.L_x_4228:
[----:B------:R-:W-:Y:S01]  /*2750*/  BAR.SYNC.DEFER_BLOCKING 0xe, 0x100 ;  /* 0x0384000000007b1d */ /* 0x000fe20000010000 */
[C---:B01----:R-:W-:Y:S01]  /*2760*/  IMAD R0, R2.reuse, 0x40, R22 ;  /* 0x0000004002007824 */ /* 0x043fe200078e0216 */
[----:B------:R-:W-:Y:S02]  /*2770*/  IADD3 R2, R2, 0x1, RZ ;  /* 0x0000000102027810 */ /* 0x000fe40007ffe0ff */
[----:B------:R-:W-:Y:S01]  /*2780*/  PLOP3.LUT P0, PT, PT, PT, PT, 0x8, 0x0 ;  /* 0x000000000000781c */ /* 0x000fe20003f0e170 */
[----:B------:R-:W-:Y:S01]  /*2790*/  IMAD R17, R0, 0x4, R17 ;  /* 0x0000000400117824 */ /* 0x000fe200078e0211 */
[----:B------:R-:W-:-:S04]  /*27a0*/  ISETP.NE.AND P1, PT, R2, 0x2, PT ;  /* 0x000000020200780c */ /* 0x000fc80003f25270 */
[----:B------:R-:W-:Y:S02]  /*27b0*/  SEL R5, RZ, 0x1, P1 ;  /* 0x00000001ff057807 */ /* 0x000fe40000800000 */
[----:B------:R-:W-:Y:S02]  /*27c0*/  SEL R2, R2, RZ, P1 ;  /* 0x000000ff02027207 */ /* 0x000fe40000800000 */
[----:B------:R-:W-:Y:S01]  /*27d0*/  LOP3.LUT R16, R16, R5, RZ, 0x3c, !PT ;  /* 0x0000000510107212 */ /* 0x000fe200078e3cff */
        /* <DEDUP_REMOVED lines=134> */
.L_x_4225:
        /* <DEDUP_REMOVED lines=24> */
[----:B0-----:R-:W-:Y:S02]  /*31c0*/  ISETP.NE.AND P0, PT, R220, 0x1, PT ;  /* 0x00000001dc00780c */ /* 0x001fe40003f05270 */
[----:B------:R-:W-:Y:S02]  /*31d0*/  CS2R R110, SRZ ;  /* 0x00000000006e7805 */ /* 0x000fe4000001ff00 */
[----:B------:R-:W-:-:S02]  /*31e0*/  CS2R R160, SRZ ;  /* 0x0000000000a07805 */ /* 0x000fc4000001ff00 */
[----:B------:R-:W-:Y:S02]  /*31f0*/  CS2R R106, SRZ ;  /* 0x00000000006a7805 */ /* 0x000fe4000001ff00 */
[----:B------:R-:W-:Y:S02]  /*3200*/  CS2R R162, SRZ ;  /* 0x0000000000a27805 */ /* 0x000fe4000001ff00 */
[----:B------:R-:W-:Y:S02]  /*3210*/  CS2R R102, SRZ ;  /* 0x0000000000667805 */ /* 0x000fe4000001ff00 */
[----:B------:R-:W-:Y:S02]  /*3220*/  CS2R R164, SRZ ;  /* 0x0000000000a47805 */ /* 0x000fe4000001ff00 */
[----:B------:R-:W-:Y:S02]  /*3230*/  CS2R R98, SRZ ;  /* 0x0000000000627805 */ /* 0x000fe4000001ff00 */
[----:B-1----:R-:W-:-:S02]  /*3240*/  IADD3 R6, -R4, 0x40, RZ ;  /* 0x0000004004067810 */ /* 0x002fc40007ffe1ff */
[----:B------:R-:W-:Y:S02]  /*3250*/  CS2R R166, SRZ ;  /* 0x0000000000a67805 */ /* 0x000fe4000001ff00 */
[----:B------:R-:W-:Y:S02]  /*3260*/  CS2R R94, SRZ ;  /* 0x00000000005e7805 */ /* 0x000fe4000001ff00 */
[----:B------:R-:W-:Y:S02]  /*3270*/  CS2R R170, SRZ ;  /* 0x0000000000aa7805 */ /* 0x000fe4000001ff00 */
[----:B------:R-:W-:Y:S01]  /*3280*/  CS2R R90, SRZ ;  /* 0x00000000005a7805 */ /* 0x000fe2000001ff00 */
[----:B------:R-:W0:Y:S01]  /*3290*/  @P0 LDC R0, c[0x0][0x44c] ;  /* 0x00011300ff000b82 */ /* 0x000e220000000800 */
[----:B------:R-:W-:Y:S01]  /*32a0*/  IMAD R7, R186, R7, R6 ;  /* 0x00000007ba077224 */ /* 0x000fe200078e0206 */
[----:B------:R-:W-:Y:S01]  /*32b0*/  CS2R R172, SRZ ;  /* 0x0000000000ac7805 */ /* 0x000fe2000001ff00 */
[----:B------:R-:W-:Y:S01]  /*32c0*/  IMAD.MOV.U32 R169, RZ, RZ, RZ ;  /* 0x000000ffffa97224 */ /* 0x000fe200078e00ff */
        /* <DEDUP_REMOVED lines=23> */
[----:B------:R-:W-:Y:S01]  /*3440*/  CS2R R46, SRZ ;  /* 0x00000000002e7805 */ /* 0x000fe2000001ff00 */
[----:B------:R-:W-:Y:S01]  /*3450*/  IMAD.U32 R0, RZ, RZ, UR4 ;  /* 0x00000004ff007e24 */ /* 0x000fe2000f8e00ff */
[----:B------:R-:W-:Y:S02]  /*3460*/  CS2R R208, SRZ ;  /* 0x0000000000d07805 */ /* 0x000fe4000001ff00 */
[----:B------:R-:W-:Y:S02]  /*3470*/  CS2R R42, SRZ ;  /* 0x00000000002a7805 */ /* 0x000fe4000001ff00 */
[----:B------:R-:W-:Y:S02]  /*3480*/  CS2R R210, SRZ ;  /* 0x0000000000d27805 */ /* 0x000fe4000001ff00 */
[----:B-1----:R-:W-:-:S02]  /*3490*/  @P0 SHF.R.U32.HI R0, RZ, R5, R4 ;  /* 0x00000005ff000219 */ /* 0x002fc40000011604 */
        /* <DEDUP_REMOVED lines=45> */
.L_x_4231:
[----:B------:R-:W-:Y:S01]  /*3770*/  ULEA.HI UR4, UR36, UR36, URZ, 0x1 ;  /* 0x0000002424047291 */ /* 0x000fe2000f8f083f */
[----:B------:R-:W-:-:S03]  /*3780*/  IMAD.U32 R0, RZ, RZ, UR40 ;  /* 0x00000028ff007e24 */ /* 0x000fc6000f8e00ff */
[----:B------:R-:W-:Y:S02]  /*3790*/  ULOP3.LUT UR4, UR4, 0xfffffffe, URZ, 0xc0, !UPT ;  /* 0xfffffffe04047892 */ /* 0x000fe4000f8ec03f */
[----:B------:R-:W-:Y:S02]  /*37a0*/  ISETP.NE.AND P0, PT, R0, 0x3, PT ;  /* 0x000000030000780c */ /* 0x000fe40003f05270 */
[----:B------:R-:W-:-:S06]  /*37b0*/  UIADD3 UR4, UR36, -UR4, URZ ;  /* 0x8000000424047290 */ /* 0x000fcc000fffe03f */
[----:B------:R-:W-:-:S05]  /*37c0*/  IMAD.U32 R4, RZ, RZ, UR4 ;  /* 0x00000004ff047e24 */ /* 0x000fca000f8e00ff */
[----:B------:R-:W-:-:S04]  /*37d0*/  SHF.L.U32 R4, R4, 0x1f, RZ ;  /* 0x0000001f04047819 */ /* 0x000fc800000006ff */
[----:B------:R-:W0:Y:S02]  /*37e0*/  SYNCS.PHASECHK.TRANS64.TRYWAIT P1, [R17+URZ+0x38800], R4 ;  /* 0x03880004110075a7 */ /* 0x000e24000802017f */
[----:B0-----:R-:W-:Y:S05]  /*37f0*/  @!P1 BRA `(.L_x_4232) ;  /* 0x0000011800d49947 */ /* 0x001fea0003800000 */
.L_x_4346:
[----:B------:R-:W-:Y:S05]  /*3800*/  @!P0 BRA `(.L_x_4233) ;  /* 0x0000000000048947 */ /* 0x000fea0003800000 */
[----:B------:R-:W-:Y:S01]  /*3810*/  BPT.TRAP 0x1 ;  /* 0x000000040000795c */ /* 0x000fe20000300000 */
.L_x_4233:
[----:B------:R-:W-:Y:S01]  /*3820*/  IMAD R9, R2, 0x8, R17 ;  /* 0x0000000802097824 */ /* 0x000fe200078e0211 */
[----:B------:R-:W-:-:S04]  /*3830*/  SHF.L.U32 R6, R16, 0x1f, RZ ;  /* 0x0000001f10067819 */ /* 0x000fc800000006ff */
[----:B------:R1:W2:Y:S01]  /*3840*/  SYNCS.PHASECHK.TRANS64.TRYWAIT P1, [R9+URZ+0x38830], R6 ;  /* 0x03883006090075a7 */ /* 0x0002a2000802017f */
[----:B------:R-:W-:Y:S05]  /*3850*/  @!P0 BRA `(.L_x_4234) ;  /* 0x0000000000048947 */ /* 0x000fea0003800000 */
[----:B------:R-:W-:Y:S01]  /*3860*/  BPT.TRAP 0x1 ;  /* 0x000000040000795c */ /* 0x000fe20000300000 */
.L_x_4234:
[----:B------:R-:W-:-:S05]  /*3870*/  VIADD R0, R17, 0x22400 ;  /* 0x0002240011007836 */ /* 0x000fca0000000000 */
[----:B------:R-:W-:-:S04]  /*3880*/  SHF.R.U32.HI R0, RZ, 0x4, R0 ;  /* 0x00000004ff007819 */ /* 0x000fc80000011600 */
[----:B------:R-:W-:Y:S01]  /*3890*/  LOP3.LUT R0, R0, 0x3fff, RZ, 0xc0, !PT ;  /* 0x00003fff00007812 */ /* 0x000fe200078ec0ff */
[----:B--2---:R-:W-:Y:S06]  /*38a0*/  @P1 BRA `(.L_x_4235) ;  /* 0x0000000000081947 */ /* 0x004fec0003800000 */
[----:B------:R-:W2:Y:S02]  /*38b0*/  SYNCS.PHASECHK.TRANS64.TRYWAIT P1, [R9+URZ+0x38830], R6 ;  /* 0x03883006090075a7 */ /* 0x000ea4000802017f */
[----:B--2---:R-:W-:Y:S05]  /*38c0*/  @!P1 BRA `(.L_x_4236) ;  /* 0x0000011800b49947 */ /* 0x004fea0003800000 */
.L_x_4235:
[----:B------:R-:W-:Y:S05]  /*38d0*/  WARPSYNC.ALL ;  /* 0x0000000000007948 */ /* 0x000fea0003800000 */
[----:B------:R-:W-:Y:S01]  /*38e0*/  LOP3.LUT R0, R0, 0x10000, RZ, 0xfc, !PT ;  /* 0x0001000000007812 */ /* 0x000fe200078efcff */
[----:B------:R-:W-:Y:S01]  /*38f0*/  VIADD R3, R17, 0x20400 ;  /* 0x0002040011037836 */ /* 0x000fe20000000000 */
[----:B------:R-:W-:-:S03]  /*3900*/  WARPGROUP.ARRIVE ;  /* 0x00000000000079c5 */ /* 0x000fc60000000000 */
[----:B------:R-:W-:Y:S01]  /*3910*/  IMAD R5, R2, 0x200, R0 ;  /* 0x0000020002057824 */ /* 0x000fe200078e0200 */
[----:B------:R-:W-:Y:S01]  /*3920*/  UMOV UR11, 0x40000040 ;  /* 0x40000040000b7882 */ /* 0x000fe20000000000 */
[----:B------:R-:W-:Y:S01]  /*3930*/  UMOV UR9, 0x40000040 ;  /* 0x4000004000097882 */ /* 0x000fe20000000000 */
[----:B------:R-:W-:Y:S01]  /*3940*/  SHF.R.U32.HI R3, RZ, 0x4, R3 ;  /* 0x00000004ff037819 */ /* 0x000fe20000011603 */
[----:B------:R-:W-:Y:S01]  /*3950*/  UMOV UR15, 0x40000040 ;  /* 0x40000040000f7882 */ /* 0x000fe20000000000 */
[----:B------:R-:W-:Y:S01]  /*3960*/  R2UR UR10, R5 ;  /* 0x00000000050a72ca */ /* 0x000fe200000e0000 */
[----:B------:R-:W-:Y:S01]  /*3970*/  UMOV UR13, 0x40000040 ;  /* 0x40000040000d7882 */ /* 0x000fe20000000000 */
[----:B------:R-:W-:Y:S01]  /*3980*/  LOP3.LUT R3, R3, 0x3fff, RZ, 0xc0, !PT ;  /* 0x00003fff03037812 */ /* 0x000fe200078ec0ff */
[----:B------:R-:W-:Y:S01]  /*3990*/  UMOV UR19, 0x40000040 ;  /* 0x4000004000137882 */ /* 0x000fe20000000000 */
[----:B------:R-:W-:Y:S01]  /*39a0*/  UMOV UR17, 0x40000040 ;  /* 0x4000004000117882 */ /* 0x000fe20000000000 */
[----:B------:R-:W-:Y:S01]  /*39b0*/  UMOV UR23, 0x40000040 ;  /* 0x4000004000177882 */ /* 0x000fe20000000000 */
[----:B------:R-:W-:Y:S01]  /*39c0*/  LOP3.LUT R3, R3, 0x10000, RZ, 0xfc, !PT ;  /* 0x0001000003037812 */ /* 0x000fe200078efcff */
[----:B------:R-:W-:-:S03]  /*39d0*/  UMOV UR21, 0x40000040 ;  /* 0x4000004000157882 */ /* 0x000fc60000000000 */
[C---:B------:R-:W-:Y:S01]  /*39e0*/  R2UR UR8, R3.reuse ;  /* 0x00000000030872ca */ /* 0x040fe200000e0000 */
[----:B------:R-:W-:Y:S02]  /*39f0*/  VIADD R5, R3, 0x2 ;  /* 0x0000000203057836 */ /* 0x000fe40000000000 */
[----:B------:R-:W-:Y:S02]  /*3a00*/  UIADD3 UR14, UR10, 0x2, URZ ;  /* 0x000000020a0e7890 */ /* 0x000fe4000fffe03f */
[----:B------:R-:W-:Y:S01]  /*3a10*/  UIADD3 UR18, UR10, 0x4, URZ ;  /* 0x000000040a127890 */ /* 0x000fe2000fffe03f */
[----:B------:R-:W-:Y:S01]  /*3a20*/  R2UR UR12, R5 ;  /* 0x00000000050c72ca */ /* 0x000fe200000e0000 */
[C---:B------:R-:W-:Y:S01]  /*3a30*/  VIADD R5, R3.reuse, 0x4 ;  /* 0x0000000403057836 */ /* 0x040fe20000000000 */
[----:B------:R-:W-:Y:S01]  /*3a40*/  UIADD3 UR22, UR10, 0x6, URZ ;  /* 0x000000060a167890 */ /* 0x000fe2000fffe03f */
[----:B------:R-:W-:-:S03]  /*3a50*/  VIADD R3, R3, 0x6 ;  /* 0x0000000603037836 */ /* 0x000fc60000000000 */
[----:B------:R-:W-:Y:S01]  /*3a60*/  R2UR UR16, R5 ;  /* 0x00000000051072ca */ /* 0x000fe200000e0000 */
[----:B------:R-:W-:Y:S01]  /*3a70*/  HGMMA.64x64x16.F32 R24, gdesc[UR8], RZ, !UPT, gsb0 ;  /* 0x00e00000081879f0 */ /* 0x000fe2000c0008ff */
[----:B------:R-:W-:Y:S02]  /*3a80*/  R2UR UR20, R3 ;  /* 0x00000000031472ca */ /* 0x000fe400000e0000 */
        /* <DEDUP_REMOVED lines=10> */
[----:B------:R-:W3:Y:S02]  /*3b30*/  SYNCS.PHASECHK.TRANS64.TRYWAIT P1, [R17+URZ+0x38810], R4 ;  /* 0x03881004110075a7 */ /* 0x000ee4000802017f */
[----:B---3--:R-:W-:Y:S05]  /*3b40*/  @!P1 BRA `(.L_x_4237) ;  /* 0x0000011800289947 */ /* 0x008fea0003800000 */
.L_x_4347:
[----:B------:R-:W-:Y:S05]  /*3b50*/  @!P0 BRA `(.L_x_4238) ;  /* 0x0000000000048947 */ /* 0x000fea0003800000 */
[----:B------:R-:W-:Y:S01]  /*3b60*/  BPT.TRAP 0x1 ;  /* 0x000000040000795c */ /* 0x000fe20000300000 */
.L_x_4238:
[----:B------:R4:W0:Y:S01]  /*3b70*/  SYNCS.PHASECHK.TRANS64.TRYWAIT P1, [R9+URZ+0x38850], R6 ;  /* 0x03885006090075a7 */ /* 0x000822000802017f */
[----:B------:R-:W-:Y:S05]  /*3b80*/  @!P0 BRA `(.L_x_4239) ;  /* 0x0000000000048947 */ /* 0x000fea0003800000 */
[----:B------:R-:W-:Y:S01]  /*3b90*/  BPT.TRAP 0x1 ;  /* 0x000000040000795c */ /* 0x000fe20000300000 */
.L_x_4239:
[C---:B------:R-:W-:Y:S02]  /*3ba0*/  VIADD R3, R17.reuse, 0x400 ;  /* 0x0000040011037836 */ /* 0x040fe40000000000 */
[----:B0--3--:R-:W-:-:S03]  /*3bb0*/  VIADD R4, R17, 0x26400 ;  /* 0x0002640011047836 */ /* 0x009fc60000000000 */
[----:B------:R-:W-:Y:S02]  /*3bc0*/  SHF.R.U32.HI R3, RZ, 0x4, R3 ;  /* 0x00000004ff037819 */ /* 0x000fe40000011603 */
[----:B------:R-:W-:Y:S02]  /*3bd0*/  SHF.R.U32.HI R4, RZ, 0x4, R4 ;  /* 0x00000004ff047819 */ /* 0x000fe40000011604 */
[----:B------:R-:W-:Y:S02]  /*3be0*/  LOP3.LUT R3, R3, 0x3fff, RZ, 0xc0, !PT ;  /* 0x00003fff03037812 */ /* 0x000fe400078ec0ff */
[----:B------:R-:W-:Y:S02]  /*3bf0*/  LOP3.LUT R5, R4, 0x3fff, RZ, 0xc0, !PT ;  /* 0x00003fff04057812 */ /* 0x000fe400078ec0ff */
[----:B------:R-:W-:Y:S02]  /*3c00*/  LOP3.LUT R4, R3, 0x10000, RZ, 0xfc, !PT ;  /* 0x0001000003047812 */ /* 0x000fe400078efcff */
[----:B------:R-:W-:-:S03]  /*3c10*/  LOP3.LUT R3, R5, 0x10000, RZ, 0xfc, !PT ;  /* 0x0001000005037812 */ /* 0x000fc600078efcff */
[----:B------:R-:W-:Y:S01]  /*3c20*/  IMAD R5, R2, 0x1000, R4 ;  /* 0x0000100002057824 */ /* 0x000fe200078e0204 */
[----:B------:R-:W-:Y:S06]  /*3c30*/  @P1 BRA `(.L_x_4240) ;  /* 0x0000000000081947 */ /* 0x000fec0003800000 */
[----:B------:R-:W0:Y:S02]  /*3c40*/  SYNCS.PHASECHK.TRANS64.TRYWAIT P1, [R9+URZ+0x38850], R6 ;  /* 0x03885006090075a7 */ /* 0x000e24000802017f */
[----:B0-----:R-:W-:Y:S05]  /*3c50*/  @!P1 BRA `(.L_x_4241) ;  /* 0x0000011400f89947 */ /* 0x001fea0003800000 */
.L_x_4240:
[----:B------:R-:W-:Y:S01]  /*3c60*/  R2UR UR24, R3 ;  /* 0x00000000031872ca */ /* 0x000fe200000e0000 */
[----:B------:R-:W-:Y:S01]  /*3c70*/  WARPGROUP.ARRIVE ;  /* 0x00000000000079c5 */ /* 0x000fe20000000000 */
[----:B------:R-:W-:Y:S01]  /*3c80*/  R2UR UR26, R5 ;  /* 0x00000000051a72ca */ /* 0x000fe200000e0000 */
[----:B------:R-:W-:Y:S01]  /*3c90*/  UMOV UR25, 0x40000040 ;  /* 0x4000004000197882 */ /* 0x000fe20000000000 */
[----:B------:R-:W-:Y:S01]  /*3ca0*/  UMOV UR27, 0x40000040 ;  /* 0x40000040001b7882 */ /* 0x000fe20000000000 */
[----:B------:R-:W-:Y:S01]  /*3cb0*/  VIADD R7, R3, 0x2 ;  /* 0x0000000203077836 */ /* 0x000fe20000000000 */
[----:B------:R-:W-:Y:S01]  /*3cc0*/  UMOV UR5, 0x40000040 ;  /* 0x4000004000057882 */ /* 0x000fe20000000000 */
[----:B012-4-:R-:W-:Y:S01]  /*3cd0*/  VIADD R6, R5, 0x2 ;  /* 0x0000000205067836 */ /* 0x017fe20000000000 */
[----:B------:R-:W-:Y:S01]  /*3ce0*/  UMOV UR7, 0x40000040 ;  /* 0x4000004000077882 */ /* 0x000fe20000000000 */
[----:B------:R-:W0:Y:S01]  /*3cf0*/  S2R R8, SR_TID.X ;  /* 0x0000000000087919 */ /* 0x000e220000002100 */
[----:B------:R-:W-:Y:S01]  /*3d00*/  R2UR UR4, R7 ;  /* 0x00000000070472ca */ /* 0x000fe200000e0000 */
[C---:B------:R-:W-:Y:S01]  /*3d10*/  VIADD R11, R5.reuse, 0x800 ;  /* 0x00000800050b7836 */ /* 0x040fe20000000000 */
[----:B------:R-:W-:Y:S01]  /*3d20*/  R2UR UR6, R6 ;  /* 0x00000000060672ca */ /* 0x000fe200000e0000 */
[----:B------:R-:W-:Y:S01]  /*3d30*/  VIADD R6, R5, 0x4 ;  /* 0x0000000405067836 */ /* 0x000fe20000000000 */
[----:B------:R-:W-:Y:S01]  /*3d40*/  IADD3 R7, R3, 0x4, RZ ;  /* 0x0000000403077810 */ /* 0x000fe20007ffe0ff */
[----:B------:R-:W-:Y:S01]  /*3d50*/  HGMMA.64x64x16.F32 R24, gdesc[UR24], R24, gsb0 ;  /* 0x00e00000181879f0 */ /* 0x000fe20008000818 */
[----:B------:R-:W-:Y:S01]  /*3d60*/  IMAD.MOV.U32 R59, RZ, RZ, 0x40 ;  /* 0x00000040ff3b7424 */ /* 0x000fe200078e00ff */
[----:B0-----:R-:W-:Y:S01]  /*3d70*/  SHF.R.U32.HI R8, RZ, 0x7, R8 ;  /* 0x00000007ff087819 */ /* 0x001fe20000011608 */
[----:B------:R-:W-:-:S02]  /*3d80*/  WARPGROUP.DEPBAR.LE gsb0, 0x0 ;  /* 0x00008000000079c5 */ /* 0x000fc40000010000 */
[----:B------:R-:W-:-:S06]  /*3d90*/  WARPGROUP.ARRIVE ;  /* 0x00000000000079c5 */ /* 0x000fcc0000000000 */
[----:B------:R-:W-:Y:S01]  /*3da0*/  HGMMA.64x64x16.F32 R24, gdesc[UR4], R24, gsb0 ;  /* 0x00e00000041879f0 */ /* 0x000fe20008000818 */
[----:B------:R-:W-:Y:S01]  /*3db0*/  R2UR UR4, R7 ;  /* 0x00000000070472ca */ /* 0x000fe200000e0000 */
[----:B------:R-:W-:Y:S01]  /*3dc0*/  UMOV UR5, 0x40000040 ;  /* 0x4000004000057882 */ /* 0x000fe20000000000 */
[----:B------:R-:W-:Y:S01]  /*3dd0*/  R2UR UR6, R6 ;  /* 0x00000000060672ca */ /* 0x000fe200000e0000 */
[----:B------:R-:W-:Y:S01]  /*3de0*/  UMOV UR7, 0x40000040 ;  /* 0x4000004000077882 */ /* 0x000fe20000000000 */
[----:B------:R-:W-:Y:S02]  /*3df0*/  VIADD R7, R3, 0x6 ;  /* 0x0000000603077836 */ /* 0x000fe40000000000 */
[----:B------:R-:W-:Y:S01]  /*3e00*/  VIADD R6, R5, 0x6 ;  /* 0x0000000605067836 */ /* 0x000fe20000000000 */
[----:B------:R-:W-:Y:S02]  /*3e10*/  WARPGROUP.DEPBAR.LE gsb0, 0x0 ;  /* 0x00008000000079c5 */ /* 0x000fe40000010000 */
        /* <DEDUP_REMOVED lines=69> */
[----:B------:R-:W-:Y:S01]  /*4270*/  VIADD R7, R3, 0x406 ;  /* 0x0000040603077836 */ /* 0x000fe20000000000 */
[----:B------:R-:W-:Y:S01]  /*4280*/  IADD3 R6, R5, 0x406, RZ ;  /* 0x0000040605067810 */ /* 0x000fe20007ffe0ff */
[----:B------:R-:W-:Y:S02]  /*4290*/  WARPGROUP.DEPBAR.LE gsb0, 0x0 ;  /* 0x00008000000079c5 */ /* 0x000fe40000010000 */
[----:B------:R-:W-:-:S07]  /*42a0*/  WARPGROUP.ARRIVE ;  /* 0x00000000000079c5 */ /* 0x000fce0000000000 */
        /* <DEDUP_REMOVED lines=41> */
[----:B------:R-:W0:Y:S01]  /*4540*/  SHFL.IDX PT, R6, R8, RZ, 0x1f ;  /* 0x00001fff08067589 */ /* 0x000e2200000e0000 */
[----:B------:R-:W-:Y:S01]  /*4550*/  VIADD R7, R3, 0x800 ;  /* 0x0000080003077836 */ /* 0x000fe20000000000 */
[----:B0-----:R-:W-:-:S04]  /*4560*/  ISETP.GT.AND P1, PT, R6, 0x7f, PT ;  /* 0x0000007f0600780c */ /* 0x001fc80003f24270 */
[----:B------:R-:W-:-:S05]  /*4570*/  SEL R6, RZ, 0x2, !P1 ;  /* 0x00000002ff067807 */ /* 0x000fca0004800000 */
[C---:B------:R-:W-:Y:S02]  /*4580*/  IMAD.IADD R8, R6.reuse, 0x1, R7 ;  /* 0x0000000106087824 */ /* 0x040fe400078e0207 */
[----:B------:R-:W-:Y:S01]  /*4590*/  IMAD.IADD R10, R6, 0x1, R11 ;  /* 0x00000001060a7824 */ /* 0x000fe200078e020b */
[----:B------:R-:W-:Y:S02]  /*45a0*/  WARPGROUP.DEPBAR.LE gsb0, 0x0 ;  /* 0x00008000000079c5 */ /* 0x000fe40000010000 */
[----:B------:R-:W-:-:S06]  /*45b0*/  WARPGROUP.ARRIVE ;  /* 0x00000000000079c5 */ /* 0x000fcc0000000000 */
[----:B------:R-:W-:Y:S01]  /*45c0*/  HGMMA.64x64x16.F32 R24, gdesc[UR4], R24, gsb0 ;  /* 0x00e00000041879f0 */ /* 0x000fe20008000818 */
[----:B------:R-:W-:Y:S01]  /*45d0*/  R2UR UR4, R8 ;  /* 0x00000000080472ca */ /* 0x000fe200000e0000 */
[----:B------:R-:W-:Y:S01]  /*45e0*/  UMOV UR5, 0x40000040 ;  /* 0x4000004000057882 */ /* 0x000fe20000000000 */
[----:B------:R-:W-:Y:S01]  /*45f0*/  R2UR UR6, R10 ;  /* 0x000000000a0672ca */ /* 0x000fe200000e0000 */
[----:B------:R-:W-:Y:S01]  /*4600*/  UMOV UR7, 0x40000040 ;  /* 0x4000004000077882 */ /* 0x000fe20000000000 */
[----:B------:R-:W-:-:S05]  /*4610*/  IMAD.MOV.U32 R10, RZ, RZ, 0x4 ;  /* 0x00000004ff0a7424 */ /* 0x000fca00078e00ff */
[C---:B------:R-:W-:Y:S02]  /*4620*/  SEL R8, R10.reuse, 0x2, P1 ;  /* 0x000000020a087807 */ /* 0x040fe40000800000 */
[----:B------:R-:W-:-:S03]  /*4630*/  SEL R10, R10, 0x6, !P1 ;  /* 0x000000060a0a7807 */ /* 0x000fc60004800000 */
[--C-:B------:R-:W-:Y:S02]  /*4640*/  IMAD.IADD R12, R7, 0x1, R8.reuse ;  /* 0x00000001070c7824 */ /* 0x100fe400078e0208 */
[----:B------:R-:W-:Y:S02]  /*4650*/  IMAD.IADD R13, R11, 0x1, R8 ;  /* 0x000000010b0d7824 */ /* 0x000fe400078e0208 */
[--C-:B------:R-:W-:Y:S02]  /*4660*/  IMAD.IADD R7, R7, 0x1, R10.reuse ;  /* 0x0000000107077824 */ /* 0x100fe400078e020a */
        /* <DEDUP_REMOVED lines=8> */
[----:B------:R-:W-:Y:S02]  /*46f0*/  WARPGROUP.DEPBAR.LE gsb0, 0x0 ;  /* 0x00008000000079c5 */ /* 0x000fe40000010000 */
[----:B------:R-:W-:-:S09]  /*4700*/  WARPGROUP.ARRIVE ;  /* 0x00000000000079c5 */ /* 0x000fd20000000000 */
[----:B------:R-:W-:Y:S01]  /*4710*/  HGMMA.64x64x16.F32 R24, gdesc[UR4], R24, gsb0 ;  /* 0x00e00000041879f0 */ /* 0x000fe20008000818 */
[----:B------:R-:W-:Y:S01]  /*4720*/  R2UR UR4, R7 ;  /* 0x00000000070472ca */ /* 0x000fe200000e0000 */
[----:B------:R-:W-:Y:S01]  /*4730*/  UMOV UR5, 0x40000040 ;  /* 0x4000004000057882 */ /* 0x000fe20000000000 */
[----:B------:R-:W-:Y:S01]  /*4740*/  R2UR UR6, R11 ;  /* 0x000000000b0672ca */ /* 0x000fe200000e0000 */
[----:B------:R-:W-:Y:S01]  /*4750*/  UMOV UR7, 0x40000040 ;  /* 0x4000004000077882 */ /* 0x000fe20000000000 */
[----:B------:R-:W-:Y:S01]  /*4760*/  IMAD.MOV.U32 R7, RZ, RZ, 0x28 ;  /* 0x00000028ff077424 */ /* 0x000fe200078e00ff */
[----:B------:R-:W-:-:S04]  /*4770*/  MOV R11, 0xa00 ;  /* 0x00000a00000b7802 */ /* 0x000fc80000000f00 */
[----:B------:R-:W-:Y:S02]  /*4780*/  SEL R7, R7, 0x26, P1 ;  /* 0x0000002607077807 */ /* 0x000fe40000800000 */
[----:B------:R-:W-:Y:S02]  /*4790*/  SEL R11, R11, 0x980, P1 ;  /* 0x000009800b0b7807 */ /* 0x000fe40000800000 */
[----:B------:R-:W-:Y:S02]  /*47a0*/  LOP3.LUT R12, R7, 0x6, RZ, 0xc0, !PT ;  /* 0x00000006070c7812 */ /* 0x000fe400078ec0ff */
[----:B------:R-:W-:-:S04]  /*47b0*/  LOP3.LUT R11, R11, 0xa00, RZ, 0xc0, !PT ;  /* 0x00000a000b0b7812 */ /* 0x000fc800078ec0ff */
[CC--:B------:R-:W-:Y:S02]  /*47c0*/  IADD3 R7, R12.reuse, R11.reuse, R3 ;  /* 0x0000000b0c077210 */ /* 0x0c0fe40007ffe003 */
[----:B------:R-:W-:Y:S01]  /*47d0*/  IADD3 R11, R12, R11, R5 ;  /* 0x0000000b0c0b7210 */ /* 0x000fe20007ffe005 */
        /* <DEDUP_REMOVED lines=8> */
[----:B------:R-:W-:Y:S02]  /*4860*/  VIADD R11, R5, 0xa00 ;  /* 0x00000a00050b7836 */ /* 0x000fe40000000000 */
[C---:B------:R-:W-:Y:S02]  /*4870*/  IMAD.IADD R12, R6.reuse, 0x1, R7 ;  /* 0x00000001060c7824 */ /* 0x040fe400078e0207 */
[----:B------:R-:W-:Y:S01]  /*4880*/  IMAD.IADD R13, R6, 0x1, R11 ;  /* 0x00000001060d7824 */ /* 0x000fe200078e020b */
[----:B------:R-:W-:-:S02]  /*4890*/  WARPGROUP.DEPBAR.LE gsb0, 0x0 ;  /* 0x00008000000079c5 */ /* 0x000fc40000010000 */
[----:B------:R-:W-:-:S06]  /*48a0*/  WARPGROUP.ARRIVE ;  /* 0x00000000000079c5 */ /* 0x000fcc0000000000 */
[----:B------:R-:W-:Y:S01]  /*48b0*/  HGMMA.64x64x16.F32 R24, gdesc[UR4], R24, gsb0 ;  /* 0x00e00000041879f0 */ /* 0x000fe20008000818 */
[----:B------:R-:W-:Y:S01]  /*48c0*/  R2UR UR4, R12 ;  /* 0x000000000c0472ca */ /* 0x000fe200000e0000 */
[----:B------:R-:W-:Y:S01]  /*48d0*/  UMOV UR5, 0x40000040 ;  /* 0x4000004000057882 */ /* 0x000fe20000000000 */
[----:B------:R-:W-:Y:S01]  /*48e0*/  R2UR UR6, R13 ;  /* 0x000000000d0672ca */ /* 0x000fe200000e0000 */
[----:B------:R-:W-:Y:S01]  /*48f0*/  UMOV UR7, 0x40000040 ;  /* 0x4000004000077882 */ /* 0x000fe20000000000 */
[C---:B------:R-:W-:Y:S02]  /*4900*/  IMAD.IADD R12, R8.reuse, 0x1, R7 ;  /* 0x00000001080c7824 */ /* 0x040fe400078e0207 */
[----:B------:R-:W-:Y:S02]  /*4910*/  IMAD.IADD R13, R8, 0x1, R11 ;  /* 0x00000001080d7824 */ /* 0x000fe400078e020b */
        /* <DEDUP_REMOVED lines=16> */
[----:B------:R-:W-:Y:S02]  /*4a20*/  IMAD.MOV.U32 R7, RZ, RZ, 0x30 ;  /* 0x00000030ff077424 */ /* 0x000fe400078e00ff */
[----:B------:R-:W-:-:S03]  /*4a30*/  IMAD.MOV.U32 R11, RZ, RZ, 0xc00 ;  /* 0x00000c00ff0b7424 */ /* 0x000fc600078e00ff */
        /* <DEDUP_REMOVED lines=79> */
[----:B------:R-:W-:-:S04]  /*4f30*/  SEL R6, R59, 0x3e, P1 ;  /* 0x0000003e3b067807 */ /* 0x000fc80000800000 */
[----:B------:R-:W-:Y:S01]  /*4f40*/  LOP3.LUT R6, R6, 0x6, RZ, 0xc0, !PT ;  /* 0x0000000606067812 */ /* 0x000fe200078ec0ff */
        /* <DEDUP_REMOVED lines=8> */
[----:B------:R-:W-:-:S04]  /*4fd0*/  SEL R7, R7, 0xf80, P1 ;  /* 0x00000f8007077807 */ /* 0x000fc80000800000 */
        /* <DEDUP_REMOVED lines=12> */
[----:B------:R-:W-:Y:S03]  /*50a0*/  HGMMA.64x64x16.F32 R24, gdesc[UR4], R24, gsb0 ;  /* 0x00e00000041879f0 */ /* 0x000fe60008000818 */
[----:B------:R-:W-:Y:S02]  /*50b0*/  WARPGROUP.DEPBAR.LE gsb0, 0x0 ;  /* 0x00008000000079c5 */ /* 0x000fe40000010000 */
[----:B------:R-:W-:Y:S05]  /*50c0*/  @!P0 BRA `(.L_x_4242) ;  /* 0x0000000000048947 */ /* 0x000fea0003800000 */
[----:B------:R-:W-:Y:S01]  /*50d0*/  BPT.TRAP 0x1 ;  /* 0x000000040000795c */ /* 0x000fe20000300000 */
.L_x_4242:
[----:B------:R-:W-:Y:S01]  /*50e0*/  ISETP.NE.AND P5, PT, R220, 0x1, PT ;  /* 0x00000001dc00780c */ /* 0x000fe20003fa5270 */
[----:B------:R-:W-:Y:S01]  /*50f0*/  VIADD R6, R190, UR38 ;  /* 0x00000026be067c36 */ /* 0x000fe20008000000 */
[----:B------:R-:W0:Y:S01]  /*5100*/  LDC R11, c[0x0][0x2f0] ;  /* 0x0000bc00ff0b7b82 */ /* 0x000e220000000800 */
[----:B------:R-:W-:Y:S01]  /*5110*/  IMAD.MOV.U32 R7, RZ, RZ, -0x40 ;  /* 0xffffffc0ff077424 */ /* 0x000fe200078e00ff */
[----:B------:R-:W-:Y:S01]  /*5120*/  ULDC UR4, c[0x0][0xad0] ;  /* 0x0002b40000047ab9 */ /* 0x000fe20000000800 */
[----:B------:R-:W-:Y:S02]  /*5130*/  IMAD R202, R2, 0x1000, R19 ;  /* 0x0000100002ca7824 */ /* 0x000fe400078e0213 */
[----:B------:R-:W-:Y:S01]  /*5140*/  FMUL.FTZ R24, R24, UR4 ;  /* 0x0000000418187c20 */ /* 0x000fe20008410000 */
[----:B------:R-:W-:Y:S01]  /*5150*/  FMUL.FTZ R25, R25, UR4 ;  /* 0x0000000419197c20 */ /* 0x000fe20008410000 */
[----:B------:R-:W-:Y:S02]  /*5160*/  IMAD R7, R168, R7, 0x41 ;  /* 0x00000041a8077424 */ /* 0x000fe400078e0207 */
[----:B------:R-:W-:Y:S01]  /*5170*/  FMUL.FTZ R28, R28, UR4 ;  /* 0x000000041c1c7c20 */ /* 0x000fe20008410000 */
[----:B------:R-:W1:Y:S01]  /*5180*/  LDC R13, c[0x0][0x288] ;  /* 0x0000a200ff0d7b82 */ /* 0x000e620000000800 */
[----:B------:R-:W2:Y:S01]  /*5190*/  MUFU.TANH R12, R24 ;  /* 0x00000018000c7308 */ /* 0x000ea20000002400 */
[----:B------:R-:W-:Y:S01]  /*51a0*/  FMUL.FTZ R29, R29, UR4 ;  /* 0x000000041d1d7c20 */ /* 0x000fe20008410000 */
[----:B------:R-:W-:Y:S01]  /*51b0*/  FMUL.FTZ R32, R32, UR4 ;  /* 0x0000000420207c20 */ /* 0x000fe20008410000 */
[----:B------:R-:W-:Y:S01]  /*51c0*/  FMUL.FTZ R33, R33, UR4 ;  /* 0x0000000421217c20 */ /* 0x000fe20008410000 */
[----:B------:R-:W-:Y:S01]  /*51d0*/  FMUL.FTZ R36, R36, UR4 ;  /* 0x0000000424247c20 */ /* 0x000fe20008410000 */
[----:B------:R-:W-:Y:S01]  /*51e0*/  FMUL.FTZ R37, R37, UR4 ;  /* 0x0000000425257c20 */ /* 0x000fe20008410000 */
[----:B------:R-:W-:Y:S01]  /*51f0*/  FMUL.FTZ R27, R27, UR4 ;  /* 0x000000041b1b7c20 */ /* 0x000fe20008410000 */
[----:B------:R-:W3:Y:S01]  /*5200*/  @P5 LDC R5, c[0x0][0x44c] ;  /* 0x00011300ff055b82 */ /* 0x000ee20000000800 */
[----:B------:R-:W4:Y:S01]  /*5210*/  MUFU.TANH R15, R25 ;  /* 0x00000019000f7308 */ /* 0x000f220000002400 */
[----:B------:R-:W-:Y:S01]  /*5220*/  FMUL.FTZ R26, R26, UR4 ;  /* 0x000000041a1a7c20 */ /* 0x000fe20008410000 */
[----:B------:R-:W-:Y:S01]  /*5230*/  FMUL.FTZ R40, R40, UR4 ;  /* 0x0000000428287c20 */ /* 0x000fe20008410000 */
[----:B------:R-:W-:Y:S01]  /*5240*/  FMUL.FTZ R41, R41, UR4 ;  /* 0x0000000429297c20 */ /* 0x000fe20008410000 */
[----:B------:R-:W-:Y:S01]  /*5250*/  FMUL.FTZ R44, R44, UR4 ;  /* 0x000000042c2c7c20 */ /* 0x000fe20008410000 */
[----:B------:R-:W-:Y:S01]  /*5260*/  FMUL.FTZ R45, R45, UR4 ;  /* 0x000000042d2d7c20 */ /* 0x000fe20008410000 */
[----:B------:R-:W-:Y:S01]  /*5270*/  FMUL.FTZ R48, R48, UR4 ;  /* 0x0000000430307c20 */ /* 0x000fe20008410000 */
[----:B------:R-:W5:Y:S01]  /*5280*/  @P5 LDC R8, c[0x0][0x450] ;  /* 0x00011400ff085b82 */ /* 0x000f620000000800 */
[----:B0-----:R-:W-:Y:S01]  /*5290*/  IMAD R7, R186, R11, R7 ;  /* 0x0000000bba077224 */ /* 0x001fe200078e0207 */
        /* <DEDUP_REMOVED lines=14> */
[----:B---3--:R-:W-:-:S04]  /*5380*/  @P5 IMAD.HI.U32 R5, R6, R5, RZ ;  /* 0x0000000506055227 */ /* 0x008fc800078e00ff */
[----:B------:R-:W-:Y:S01]  /*5390*/  FMUL.FTZ R47, R47, UR4 ;  /* 0x000000042f2f7c20 */ /* 0x000fe20008410000 */
[----:B------:R-:W3:Y:S01]  /*53a0*/  MUFU.TANH R21, R32 ;  /* 0x0000002000157308 */ /* 0x000ee20000002400 */
[----:B------:R-:W-:Y:S01]  /*53b0*/  FMUL.FTZ R50, R50, UR4 ;  /* 0x0000000432327c20 */ /* 0x000fe20008410000 */
[----:B------:R-:W-:Y:S01]  /*53c0*/  FMUL.FTZ R51, R51, UR4 ;  /* 0x0000000433337c20 */ /* 0x000fe20008410000 */
[----:B------:R-:W-:Y:S01]  /*53d0*/  FMUL.FTZ R54, R54, UR4 ;  /* 0x0000000436367c20 */ /* 0x000fe20008410000 */
[----:B------:R-:W-:Y:S01]  /*53e0*/  FMUL.FTZ R55, R55, UR4 ;  /* 0x0000000437377c20 */ /* 0x000fe20008410000 */
[----:B------:R-:W-:Y:S01]  /*53f0*/  ULDC UR4, c[0x0][0xa80] ;  /* 0x0002a00000047ab9 */ /* 0x000fe20000000800 */
[----:B-----5:R-:W-:Y:S01]  /*5400*/  @P5 SHF.R.U32.HI R6, RZ, R8, R5 ;  /* 0x00000008ff065219 */ /* 0x020fe20000011605 */
[----:B------:R-:W-:Y:S01]  /*5410*/  IMAD R5, R168, -0x40, R59 ;  /* 0xffffffc0a8057824 */ /* 0x000fe200078e023b */
[--C-:B-1----:R-:W-:Y:S01]  /*5420*/  IADD3 R8, R7, -R13, -R18.reuse ;  /* 0x8000000d07087210 */ /* 0x102fe20007ffe812 */
[----:B------:R-:W1:Y:S01]  /*5430*/  MUFU.TANH R24, R33 ;  /* 0x0000002100187308 */ /* 0x000e620000002400 */
[----:B------:R-:W-:Y:S01]  /*5440*/  R2UR UR6, R202 ;  /* 0x00000000ca0672ca */ /* 0x000fe200000e0000 */
[----:B------:R-:W5:Y:S01]  /*5450*/  SHFL.IDX PT, R10, R6, RZ, 0x1c1f ;  /* 0x001c1fff060a7589 */ /* 0x000f6200000e0000 */
[----:B------:R-:W-:Y:S01]  /*5460*/  IMAD R5, R186, R11, R5 ;  /* 0x0000000bba057224 */ /* 0x000fe200078e0205 */
[----:B------:R-:W-:Y:S01]  /*5470*/  UMOV UR7, 0x40000040 ;  /* 0x4000004000077882 */ /* 0x000fe20000000000 */
[----:B------:R-:W-:Y:S01]  /*5480*/  VIADD R206, R202, 0x80 ;  /* 0x00000080cace7836 */ /* 0x000fe20000000000 */
[----:B------:R-:W1:Y:S01]  /*5490*/  SHFL.IDX PT, R6, R6, 0x1, 0x1c1f ;  /* 0x003c1f0006067f89 */ /* 0x000e6200000e0000 */
[----:B------:R-:W-:Y:S01]  /*54a0*/  IMAD.IADD R5, R5, 0x1, -R18 ;  /* 0x0000000105057824 */ /* 0x000fe200078e0a12 */
[----:B------:R-:W1:Y:S08]  /*54b0*/  MUFU.TANH R25, R36 ;  /* 0x0000002400197308 */ /* 0x000e700000002400 */
[----:B------:R-:W1:Y:S08]  /*54c0*/  MUFU.TANH R37, R37 ;  /* 0x0000002500257308 */ /* 0x000e700000002400 */
[----:B------:R-:W-:Y:S01]  /*54d0*/  MUFU.TANH R57, R27 ;  /* 0x0000001b00397308 */ /* 0x000fe20000002400 */
[----:B-----5:R-:W-:-:S04]  /*54e0*/  VIADDMNMX R10, R10, R8, R5, PT ;  /* 0x000000080a0a7246 */ /* 0x020fc80003800105 */
[C---:B------:R-:W-:Y:S02]  /*54f0*/  ISETP.GT.AND P1, PT, R10.reuse, RZ, PT ;  /* 0x000000ff0a00720c */ /* 0x040fe40003f24270 */
[C---:B------:R-:W-:Y:S01]  /*5500*/  ISETP.GT.AND P2, PT, R10.reuse, 0x1, PT ;  /* 0x000000010a00780c */ /* 0x040fe20003f44270 */
[----:B------:R5:W-:Y:S01]  /*5510*/  MUFU.TANH R56, R26 ;  /* 0x0000001a00387308 */ /* 0x000be20000002400 */
[----:B------:R-:W-:Y:S02]  /*5520*/  ISETP.GT.AND P3, PT, R10, 0x8, PT ;  /* 0x000000080a00780c */ /* 0x000fe40003f64270 */
[----:B--2---:R-:W-:Y:S02]  /*5530*/  FSEL R12, R12, -INF , P1 ;  /* 0xff8000000c0c7808 */ /* 0x004fe40000800000 */
[----:B----4-:R-:W-:Y:S02]  /*5540*/  FSEL R15, R15, -INF , P2 ;  /* 0xff8000000f0f7808 */ /* 0x010fe40001000000 */
[----:B------:R-:W-:Y:S01]  /*5550*/  ISETP.GT.AND P1, PT, R10, 0x9, PT ;  /* 0x000000090a00780c */ /* 0x000fe20003f24270 */
[----:B------:R-:W2:Y:S01]  /*5560*/  MUFU.TANH R27, R40 ;  /* 0x00000028001b7308 */ /* 0x000ea20000002400 */
[----:B0-----:R-:W-:-:S02]  /*5570*/  FSEL R14, R14, -INF , P3 ;  /* 0xff8000000e0e7808 */ /* 0x001fc40001800000 */
[----:B------:R-:W-:Y:S02]  /*5580*/  FMNMX.FTZ R7, R12, R15, !PT ;  /* 0x0000000f0c077209 */ /* 0x000fe40007810000 */
[----:B------:R-:W-:Y:S02]  /*5590*/  ISETP.GT.AND P2, PT, R10, 0x10, PT ;  /* 0x000000100a00780c */ /* 0x000fe40003f44270 */
[----:B------:R-:W-:Y:S01]  /*55a0*/  FSEL R20, R20, -INF , P1 ;  /* 0xff80000014147808 */ /* 0x000fe20000800000 */
[----:B------:R-:W0:Y:S01]  /*55b0*/  MUFU.TANH R41, R41 ;  /* 0x0000002900297308 */ /* 0x000e220000002400 */
[----:B------:R-:W-:Y:S02]  /*55c0*/  FMNMX.FTZ R7, R14, R7, !PT ;  /* 0x000000070e077209 */ /* 0x000fe40007810000 */
[----:B------:R-:W-:Y:S02]  /*55d0*/  ISETP.GT.AND P1, PT, R10, 0x11, PT ;  /* 0x000000110a00780c */ /* 0x000fe40003f24270 */
[----:B---3--:R-:W-:-:S02]  /*55e0*/  FSEL R21, R21, -INF , P2 ;  /* 0xff80000015157808 */ /* 0x008fc40001000000 */
[----:B-----5:R-:W-:Y:S01]  /*55f0*/  FMNMX.FTZ R26, R20, R7, !PT ;  /* 0x00000007141a7209 */ /* 0x020fe20007810000 */
[----:B------:R-:W3:Y:S01]  /*5600*/  MUFU.TANH R29, R44 ;  /* 0x0000002c001d7308 */ /* 0x000ee20000002400 */
[----:B------:R-:W-:Y:S02]  /*5610*/  ISETP.GT.AND P2, PT, R10, 0x18, PT ;  /* 0x000000180a00780c */ /* 0x000fe40003f44270 */
[----:B-1----:R-:W-:Y:S02]  /*5620*/  FSEL R24, R24, -INF , P1 ;  /* 0xff80000018187808 */ /* 0x002fe40000800000 */
[----:B------:R-:W-:Y:S02]  /*5630*/  FMNMX.FTZ R7, R21, R26, !PT ;  /* 0x0000001a15077209 */ /* 0x000fe40007810000 */
[----:B------:R-:W-:Y:S01]  /*5640*/  ISETP.GT.AND P1, PT, R10, 0x19, PT ;  /* 0x000000190a00780c */ /* 0x000fe20003f24270 */
[----:B------:R-:W1:Y:S01]  /*5650*/  MUFU.TANH R45, R45 ;  /* 0x0000002d002d7308 */ /* 0x000e620000002400 */
[----:B------:R-:W-:-:S02]  /*5660*/  FSEL R25, R25, -INF , P2 ;  /* 0xff80000019197808 */ /* 0x000fc40001000000 */
[----:B------:R-:W-:Y:S02]  /*5670*/  FMNMX.FTZ R28, R24, R7, !PT ;  /* 0x00000007181c7209 */ /* 0x000fe40007810000 */
[C---:B------:R-:W-:Y:S02]  /*5680*/  ISETP.GT.AND P2, PT, R10.reuse, 0x20, PT ;  /* 0x000000200a00780c */ /* 0x040fe40003f44270 */
[----:B------:R-:W-:Y:S01]  /*5690*/  FSEL R26, R37, -INF , P1 ;  /* 0xff800000251a7808 */ /* 0x000fe20000800000 */
[----:B------:R4:W-:Y:S01]  /*56a0*/  MUFU.TANH R58, R30 ;  /* 0x0000001e003a7308 */ /* 0x0009e20000002400 */
[----:B------:R-:W-:Y:S02]  /*56b0*/  FMNMX.FTZ R7, R25, R28, !PT ;  /* 0x0000001c19077209 */ /* 0x000fe40007810000 */
[----:B------:R-:W-:Y:S02]  /*56c0*/  ISETP.GT.AND P1, PT, R10, 0x21, PT ;  /* 0x000000210a00780c */ /* 0x000fe40003f24270 */
[----:B--2---:R-:W-:-:S02]  /*56d0*/  FSEL R27, R27, -INF , P2 ;  /* 0xff8000001b1b7808 */ /* 0x004fc40001000000 */
[----:B------:R-:W-:Y:S01]  /*56e0*/  ISETP.GT.AND P2, PT, R10, 0x28, PT ;  /* 0x000000280a00780c */ /* 0x000fe20003f44270 */
[----:B------:R-:W2:Y:S01]  /*56f0*/  MUFU.TANH R48, R48 ;  /* 0x0000003000307308 */ /* 0x000ea20000002400 */
[----:B----4-:R-:W-:Y:S02]  /*5700*/  FMNMX.FTZ R30, R26, R7, !PT ;  /* 0x000000071a1e7209 */ /* 0x010fe40007810000 */
[----:B0-----:R-:W-:Y:S02]  /*5710*/  FSEL R28, R41, -INF , P1 ;  /* 0xff800000291c7808 */ /* 0x001fe40000800000 */
[----:B------:R-:W-:Y:S02]  /*5720*/  FMNMX.FTZ R7, R27, R30, !PT ;  /* 0x0000001e1b077209 */ /* 0x000fe40007810000 */
[----:B------:R-:W-:Y:S01]  /*5730*/  ISETP.GT.AND P1, PT, R10, 0x29, PT ;  /* 0x000000290a00780c */ /* 0x000fe20003f24270 */
[----:B------:R-:W0:Y:S01]  /*5740*/  MUFU.TANH R33, R49 ;  /* 0x0000003100217308 */ /* 0x000e220000002400 */
[----:B---3--:R-:W-:-:S02]  /*5750*/  FSEL R29, R29, -INF , P2 ;  /* 0xff8000001d1d7808 */ /* 0x008fc40001000000 */
[----:B------:R-:W-:Y:S02]  /*5760*/  FMNMX.FTZ R32, R28, R7, !PT ;  /* 0x000000071c207209 */ /* 0x000fe40007810000 */
[C---:B------:R-:W-:Y:S02]  /*5770*/  ISETP.GT.AND P2, PT, R10.reuse, 0x30, PT ;  /* 0x000000300a00780c */ /* 0x040fe40003f44270 */
[----:B-1----:R-:W-:Y:S01]  /*5780*/  FSEL R30, R45, -INF , P1 ;  /* 0xff8000002d1e7808 */ /* 0x002fe20000800000 */
[----:B------:R-:W1:Y:S01]  /*5790*/  MUFU.TANH R36, R52 ;  /* 0x0000003400247308 */ /* 0x000e620000002400 */
[----:B------:R-:W-:Y:S02]  /*57a0*/  FMNMX.FTZ R7, R29, R32, !PT ;  /* 0x000000201d077209 */ /* 0x000fe40007810000 */
[----:B------:R-:W-:Y:S02]  /*57b0*/  ISETP.GT.AND P1, PT, R10, 0x31, PT ;  /* 0x000000310a00780c */ /* 0x000fe40003f24270 */
[----:B--2---:R-:W-:-:S02]  /*57c0*/  FSEL R32, R48, -INF , P2 ;  /* 0xff80000030207808 */ /* 0x004fc40001000000 */
[----:B------:R-:W-:Y:S01]  /*57d0*/  FMNMX.FTZ R7, R30, R7, !PT ;  /* 0x000000071e077209 */ /* 0x000fe20007810000 */
[----:B------:R-:W2:Y:S01]  /*57e0*/  MUFU.TANH R37, R53 ;  /* 0x0000003500257308 */ /* 0x000ea20000002400 */
[----:B------:R-:W-:Y:S02]  /*57f0*/  ISETP.GT.AND P2, PT, R10, 0x38, PT ;  /* 0x000000380a00780c */ /* 0x000fe40003f44270 */
[----:B0-----:R-:W-:Y:S02]  /*5800*/  FSEL R33, R33, -INF , P1 ;  /* 0xff80000021217808 */ /* 0x001fe40000800000 */
[----:B------:R-:W-:Y:S02]  /*5810*/  FMNMX.FTZ R40, R32, R7, !PT ;  /* 0x0000000720287209 */ /* 0x000fe40007810000 */
[----:B------:R-:W-:Y:S01]  /*5820*/  ISETP.GT.AND P1, PT, R10, 0x39, PT ;  /* 0x000000390a00780c */ /* 0x000fe20003f24270 */
[----:B------:R0:W3:Y:S01]  /*5830*/  MUFU.TANH R41, R31 ;  /* 0x0000001f00297308 */ /* 0x0000e20000002400 */
[----:B-1----:R-:W-:-:S02]  /*5840*/  FSEL R36, R36, -INF , P2 ;  /* 0xff80000024247808 */ /* 0x002fc40001000000 */
[----:B------:R-:W-:Y:S02]  /*5850*/  FMNMX.FTZ R7, R33, R40, !PT ;  /* 0x0000002821077209 */ /* 0x000fe40007810000 */
[----:B------:R-:W-:Y:S02]  /*5860*/  VIADDMNMX R6, R6, R8, R5, PT ;  /* 0x0000000806067246 */ /* 0x000fe40003800105 */
[----:B------:R-:W-:Y:S01]  /*5870*/  FMNMX.FTZ R10, R36, R7, !PT ;  /* 0x00000007240a7209 */ /* 0x000fe20007810000 */
[----:B------:R1:W4:Y:S01]  /*5880*/  MUFU.TANH R40, R34 ;  /* 0x0000002200287308 */ /* 0x0003220000002400 */
[----:B--2---:R-:W-:Y:S02]  /*5890*/  FSEL R37, R37, -INF , P1 ;  /* 0xff80000025257808 */ /* 0x004fe40000800000 */
[----:B------:R-:W-:Y:S02]  /*58a0*/  ISETP.GT.AND P1, PT, R6, RZ, PT ;  /* 0x000000ff0600720c */ /* 0x000fe40003f24270 */
[----:B------:R-:W-:-:S02]  /*58b0*/  FMNMX.FTZ R10, R37, R10, !PT ;  /* 0x0000000a250a7209 */ /* 0x000fc40007810000 */
[C---:B------:R-:W-:Y:S01]  /*58c0*/  ISETP.GT.AND P2, PT, R6.reuse, 0x1, PT ;  /* 0x000000010600780c */ /* 0x040fe20003f44270 */
[----:B------:R2:W5:Y:S01]  /*58d0*/  MUFU.TANH R44, R35 ;  /* 0x00000023002c7308 */ /* 0x0005620000002400 */
[----:B------:R-:W-:Y:S01]  /*58e0*/  ISETP.GT.AND P3, PT, R6, 0x8, PT ;  /* 0x000000080600780c */ /* 0x000fe20003f64270 */
[----:B------:R-:W5:Y:S01]  /*58f0*/  SHFL.BFLY PT, R7, R10, 0x2, 0x1f ;  /* 0x0c401f000a077f89 */ /* 0x000f6200000e0000 */
[----:B0-----:R-:W-:Y:S02]  /*5900*/  FSEL R31, R56, -INF , P1 ;  /* 0xff800000381f7808 */ /* 0x001fe40000800000 */
[----:B-1----:R-:W-:Y:S02]  /*5910*/  FSEL R34, R57, -INF , P2 ;  /* 0xff80000039227808 */ /* 0x002fe40001000000 */
[----:B------:R-:W-:Y:S01]  /*5920*/  ISETP.GT.AND P1, PT, R6, 0x9, PT ;  /* 0x000000090600780c */ /* 0x000fe20003f24270 */
[----:B------:R3:W0:Y:S01]  /*5930*/  MUFU.TANH R45, R38 ;  /* 0x00000026002d7308 */ /* 0x0006220000002400 */
[----:B--2---:R-:W-:-:S02]  /*5940*/  FSEL R35, R58, -INF , P3 ;  /* 0xff8000003a237808 */ /* 0x004fc40001800000 */
[----:B------:R-:W-:Y:S02]  /*5950*/  FMNMX.FTZ R8, R31, R34, !PT ;  /* 0x000000221f087209 */ /* 0x000fe40007810000 */
[C---:B------:R-:W-:Y:S02]  /*5960*/  ISETP.GT.AND P2, PT, R6.reuse, 0x10, PT ;  /* 0x000000100600780c */ /* 0x040fe40003f44270 */
[----:B------:R-:W-:Y:S01]  /*5970*/  FMNMX.FTZ R5, R35, R8, !PT ;  /* 0x0000000823057209 */ /* 0x000fe20007810000 */
[----:B------:R4:W1:Y:S01]  /*5980*/  MUFU.TANH R48, R39 ;  /* 0x0000002700307308 */ /* 0x0008620000002400 */
[----:B---3--:R-:W-:Y:S02]  /*5990*/  FSEL R38, R41, -INF , P1 ;  /* 0xff80000029267808 */ /* 0x008fe40000800000 */
[----:B------:R-:W-:Y:S02]  /*59a0*/  ISETP.GT.AND P1, PT, R6, 0x11, PT ;  /* 0x000000110600780c */ /* 0x000fe40003f24270 */
[----:B------:R-:W-:-:S02]  /*59b0*/  FMNMX.FTZ R8, R38, R5, !PT ;  /* 0x0000000526087209 */ /* 0x000fc40007810000 */
[----:B------:R-:W-:Y:S01]  /*59c0*/  ISETP.GT.AND P3, PT, R6, 0x29, PT ;  /* 0x000000290600780c */ /* 0x000fe20003f64270 */
[----:B------:R1:W2:Y:S01]  /*59d0*/  MUFU.TANH R49, R42 ;  /* 0x0000002a00317308 */ /* 0x0002a20000002400 */
[----:B----4-:R-:W-:Y:S02]  /*59e0*/  FSEL R39, R40, -INF , P2 ;  /* 0xff80000028277808 */ /* 0x010fe40001000000 */
[----:B-----5:R-:W-:Y:S02]  /*59f0*/  FMNMX.FTZ R7, R10, R7, !PT ;  /* 0x000000070a077209 */ /* 0x020fe40007810000 */
[----:B------:R-:W-:Y:S02]  /*5a00*/  ISETP.GT.AND P2, PT, R6, 0x18, PT ;  /* 0x000000180600780c */ /* 0x000fe40003f44270 */
[----:B------:R-:W-:Y:S01]  /*5a10*/  FSEL R40, R44, -INF , P1 ;  /* 0xff8000002c287808 */ /* 0x000fe20000800000 */
[----:B------:R2:W3:Y:S01]  /*5a20*/  MUFU.TANH R52, R43 ;  /* 0x0000002b00347308 */ /* 0x0004e20000002400 */
[----:B------:R-:W4:Y:S01]  /*5a30*/  SHFL.BFLY PT, R10, R7, 0x1, 0x1f ;  /* 0x0c201f00070a7f89 */ /* 0x000f2200000e0000 */
[----:B------:R-:W-:-:S02]  /*5a40*/  FMNMX.FTZ R5, R39, R8, !PT ;  /* 0x0000000827057209 */ /* 0x000fc40007810000 */
[----:B------:R-:W-:Y:S02]  /*5a50*/  ISETP.GT.AND P1, PT, R6, 0x19, PT ;  /* 0x000000190600780c */ /* 0x000fe40003f24270 */
[----:B0-----:R-:W-:Y:S02]  /*5a60*/  FSEL R41, R45, -INF , P2 ;  /* 0xff8000002d297808 */ /* 0x001fe40001000000 */
[----:B------:R-:W0:Y:S01]  /*5a70*/  MUFU.TANH R46, R46 ;  /* 0x0000002e002e7308 */ /* 0x000e220000002400 */
[----:B------:R-:W-:Y:S02]  /*5a80*/  FMNMX.FTZ R8, R40, R5, !PT ;  /* 0x0000000528087209 */ /* 0x000fe40007810000 */
[----:B------:R-:W-:Y:S02]  /*5a90*/  ISETP.GT.AND P2, PT, R6, 0x20, PT ;  /* 0x000000200600780c */ /* 0x000fe40003f44270 */
[----:B-1----:R-:W-:Y:S02]  /*5aa0*/  FSEL R42, R48, -INF , P1 ;  /* 0xff800000302a7808 */ /* 0x002fe40000800000 */
[----:B------:R-:W-:Y:S01]  /*5ab0*/  FMNMX.FTZ R5, R41, R8, !PT ;  /* 0x0000000829057209 */ /* 0x000fe20007810000 */
[----:B------:R-:W1:Y:S01]  /*5ac0*/  MUFU.TANH R47, R47 ;  /* 0x0000002f002f7308 */ /* 0x000e620000002400 */
[----:B------:R-:W-:-:S02]  /*5ad0*/  ISETP.GT.AND P1, PT, R6, 0x21, PT ;  /* 0x000000210600780c */ /* 0x000fc40003f24270 */
[----:B--2---:R-:W-:Y:S02]  /*5ae0*/  FSEL R43, R49, -INF , P2 ;  /* 0xff800000312b7808 */ /* 0x004fe40001000000 */
[----:B------:R-:W-:Y:S02]  /*5af0*/  FMNMX.FTZ R8, R42, R5, !PT ;  /* 0x000000052a087209 */ /* 0x000fe40007810000 */
[----:B------:R-:W-:Y:S01]  /*5b00*/  ISETP.GT.AND P2, PT, R6, 0x28, PT ;  /* 0x000000280600780c */ /* 0x000fe20003f44270 */
[----:B------:R-:W2:Y:S01]  /*5b10*/  MUFU.TANH R50, R50 ;  /* 0x0000003200327308 */ /* 0x000ea20000002400 */
[----:B---3--:R-:W-:Y:S02]  /*5b20*/  FSEL R44, R52, -INF , P1 ;  /* 0xff800000342c7808 */ /* 0x008fe40000800000 */
[----:B------:R-:W-:Y:S02]  /*5b30*/  FMNMX.FTZ R5, R43, R8, !PT ;  /* 0x000000082b057209 */ /* 0x000fe40007810000 */
[----:B0-----:R-:W-:-:S02]  /*5b40*/  FSEL R45, R46, -INF , P2 ;  /* 0xff8000002e2d7808 */ /* 0x001fc40001000000 */
[----:B------:R-:W-:Y:S01]  /*5b50*/  FMNMX.FTZ R8, R44, R5, !PT ;  /* 0x000000052c087209 */ /* 0x000fe20007810000 */
[----:B------:R-:W0:Y:S01]  /*5b60*/  MUFU.TANH R51, R51 ;  /* 0x0000003300337308 */ /* 0x000e220000002400 */
[----:B----4-:R-:W-:Y:S02]  /*5b70*/  FMNMX.FTZ R7, R7, R10, !PT ;  /* 0x0000000a07077209 */ /* 0x010fe40007810000 */
[C---:B------:R-:W-:Y:S02]  /*5b80*/  ISETP.GT.AND P1, PT, R6.reuse, 0x30, PT ;  /* 0x000000300600780c */ /* 0x040fe40003f24270 */
[----:B-1----:R-:W-:Y:S01]  /*5b90*/  FSEL R46, R47, -INF , P3 ;  /* 0xff8000002f2e7808 */ /* 0x002fe20001800000 */
[----:B------:R-:W-:Y:S01]  /*5ba0*/  FMUL.FTZ R10, R7, UR4 ;  /* 0x00000004070a7c20 */ /* 0x000fe20008410000 */
[----:B------:R-:W-:Y:S01]  /*5bb0*/  FMNMX.FTZ R5, R45, R8, !PT ;  /* 0x000000082d057209 */ /* 0x000fe20007810000 */
[----:B------:R-:W1:Y:S01]  /*5bc0*/  MUFU.TANH R54, R54 ;  /* 0x0000003600367308 */ /* 0x000e620000002400 */
[----:B------:R-:W-:-:S02]  /*5bd0*/  ISETP.GT.AND P2, PT, R6, 0x31, PT ;  /* 0x000000310600780c */ /* 0x000fc40003f44270 */
[----:B--2---:R-:W-:Y:S02]  /*5be0*/  FSEL R47, R50, -INF , P1 ;  /* 0xff800000322f7808 */ /* 0x004fe40000800000 */
[----:B------:R-:W-:Y:S02]  /*5bf0*/  FMNMX.FTZ R8, R46, R5, !PT ;  /* 0x000000052e087209 */ /* 0x000fe40007810000 */
[----:B------:R-:W-:Y:S01]  /*5c00*/  FSETP.NEU.FTZ.AND P4, PT, R7, -INF , PT ;  /* 0xff8000000700780b */ /* 0x000fe20003f9d000 */
[----:B------:R-:W2:Y:S01]  /*5c10*/  MUFU.TANH R55, R55 ;  /* 0x0000003700377308 */ /* 0x000ea20000002400 */
[----:B0-----:R-:W-:Y:S02]  /*5c20*/  FSEL R48, R51, -INF , P2 ;  /* 0xff80000033307808 */ /* 0x001fe40001000000 */
[----:B------:R-:W-:Y:S02]  /*5c30*/  ISETP.GT.AND P1, PT, R6, 0x38, PT ;  /* 0x000000380600780c */ /* 0x000fe40003f24270 */
[----:B------:R-:W-:-:S02]  /*5c40*/  FMNMX.FTZ R51, R47, R8, !PT ;  /* 0x000000082f337209 */ /* 0x000fc40007810000 */
[----:B------:R-:W-:Y:S02]  /*5c50*/  FSEL R53, R10, RZ, P4 ;  /* 0x000000ff0a357208 */ /* 0x000fe40002000000 */
[----:B------:R-:W-:Y:S02]  /*5c60*/  ISETP.GT.AND P2, PT, R6, 0x39, PT ;  /* 0x000000390600780c */ /* 0x000fe40003f44270 */
[----:B-1----:R-:W-:Y:S01]  /*5c70*/  FSEL R49, R54, -INF , P1 ;  /* 0xff80000036317808 */ /* 0x002fe20000800000 */
[--C-:B------:R-:W-:Y:S01]  /*5c80*/  FFMA.FTZ R6, R15, UR4, -R53.reuse ;  /* 0x000000040f067c23 */ /* 0x100fe20008010835 */
[----:B------:R-:W-:Y:S01]  /*5c90*/  FMNMX.FTZ R8, R48, R51, !PT ;  /* 0x0000003330087209 */ /* 0x000fe20007810000 */
[--C-:B------:R-:W-:Y:S01]  /*5ca0*/  FFMA.FTZ R12, R12, UR4, -R53.reuse ;  /* 0x000000040c0c7c23 */ /* 0x100fe20008010835 */
[--C-:B------:R-:W-:Y:S01]  /*5cb0*/  FFMA.FTZ R10, R14, UR4, -R53.reuse ;  /* 0x000000040e0a7c23 */ /* 0x100fe20008010835 */
[--C-:B------:R-:W-:Y:S01]  /*5cc0*/  FFMA.FTZ R14, R25, UR4, -R53.reuse ;  /* 0x00000004190e7c23 */ /* 0x100fe20008010835 */
[----:B--2---:R-:W-:Y:S01]  /*5cd0*/  FSEL R50, R55, -INF , P2 ;  /* 0xff80000037327808 */ /* 0x004fe20001000000 */
[----:B------:R0:W-:Y:S01]  /*5ce0*/  MUFU.EX2 R5, R12 ;  /* 0x0000000c00057308 */ /* 0x0001e20000000800 */
        /* <DEDUP_REMOVED lines=8> */
[--C-:B0-----:R-:W-:Y:S01]  /*5d70*/  FFMA.FTZ R12, R21, UR4, -R53.reuse ;  /* 0x00000004150c7c23 */ /* 0x101fe20008010835 */
[----:B------:R-:W0:Y:S01]  /*5d80*/  SHFL.BFLY PT, R51, R8, 0x2, 0x1f ;  /* 0x0c401f0008337f89 */ /* 0x000e2200000e0000 */
[--C-:B------:R-:W-:Y:S01]  /*5d90*/  FFMA.FTZ R21, R24, UR4, -R53.reuse ;  /* 0x0000000418157c23 */ /* 0x100fe20008010835 */
[--C-:B------:R-:W-:Y:S01]  /*5da0*/  FFMA.FTZ R172, R32, UR4, -R53.reuse ;  /* 0x0000000420ac7c23 */ /* 0x100fe20008010835 */
[--C-:B------:R-:W-:Y:S01]  /*5db0*/  FFMA.FTZ R175, R33, UR4, -R53.reuse ;  /* 0x0000000421af7c23 */ /* 0x100fe20008010835 */
[--C-:B------:R-:W-:Y:S01]  /*5dc0*/  FFMA.FTZ R174, R36, UR4, -R53.reuse ;  /* 0x0000000424ae7c23 */ /* 0x100fe20008010835 */
[----:B------:R-:W-:Y:S01]  /*5dd0*/  FFMA.FTZ R177, R37, UR4, -R53 ;  /* 0x0000000425b17c23 */ /* 0x000fe20008010835 */
[----:B------:R-:W1:Y:S08]  /*5de0*/  MUFU.EX2 R6, R6 ;  /* 0x0000000600067308 */ /* 0x000e700000000800 */
[----:B------:R-:W-:Y:S08]  /*5df0*/  MUFU.EX2 R10, R10 ;  /* 0x0000000a000a7308 */ /* 0x000ff00000000800 */
[----:B------:R-:W2:Y:S01]  /*5e00*/  MUFU.EX2 R15, R15 ;  /* 0x0000000f000f7308 */ /* 0x000ea20000000800 */
[----:B-1----:R-:W-:Y:S01]  /*5e10*/  F2FP.F16.F32.PACK_AB R152, R6, R5 ;  /* 0x000000050698723e */ /* 0x002fe200000000ff */
[----:B------:R-:W-:Y:S01]  /*5e20*/  FADD.FTZ R5, R5, R6 ;  /* 0x0000000605057221 */ /* 0x000fe20000010000 */
[----:B0-----:R-:W-:-:S05]  /*5e30*/  FMNMX.FTZ R51, R8, R51, !PT ;  /* 0x0000003308337209 */ /* 0x001fca0007810000 */
        /* <DEDUP_REMOVED lines=15> */
[----:B------:R-:W-:Y:S01]  /*5f30*/  FSEL R25, R24, RZ, P1 ;  /* 0x000000ff18197208 */ /* 0x000fe20000800000 */
[----:B------:R-:W-:-:S04]  /*5f40*/  VIADD R24, R9, 0x38840 ;  /* 0x0003884009187836 */ /* 0x000fc80000000000 */
[--C-:B------:R-:W-:Y:S01]  /*5f50*/  FFMA.FTZ R176, R31, UR4, -R25.reuse ;  /* 0x000000041fb07c23 */ /* 0x100fe20008010819 */
[----:B------:R-:W-:Y:S01]  /*5f60*/  PRMT R24, R219, 0x654, R24 ;  /* 0x00000654db187816 */ /* 0x000fe20000000018 */
        /* <DEDUP_REMOVED lines=15> */
[----:B------:R1:W-:Y:S01]  /*6060*/  SYNCS.ARRIVE.TRANS64.RED.A1T0 RZ, [R24+URZ], RZ ;  /* 0x000000ff18ff79a7 */ /* 0x0003e2000810043f */
[----:B------:R-:W-:Y:S01]  /*6070*/  MUFU.EX2 R176, R176 ;  /* 0x000000b000b07308 */ /* 0x000fe20000000800 */
[----:B0-----:R-:W-:Y:S01]  /*6080*/  F2FP.F16.F32.PACK_AB R158, R169, R14 ;  /* 0x0000000ea99e723e */ /* 0x001fe200000000ff */
[----:B------:R-:W-:-:S04]  /*6090*/  FADD.FTZ R14, R14, R21 ;  /* 0x000000150e0e7221 */ /* 0x000fc80000010000 */
[----:B------:R-:W-:Y:S02]  /*60a0*/  FADD.FTZ R169, R169, R14 ;  /* 0x0000000ea9a97221 */ /* 0x000fe40000010000 */
[----:B------:R-:W0:Y:S08]  /*60b0*/  MUFU.EX2 R179, R179 ;  /* 0x000000b300b37308 */ /* 0x000e300000000800 */
[----:B------:R-:W-:Y:S08]  /*60c0*/  MUFU.EX2 R178, R178 ;  /* 0x000000b200b27308 */ /* 0x000ff00000000800 */
[----:B------:R-:W2:Y:S01]  /*60d0*/  MUFU.EX2 R181, R181 ;  /* 0x000000b500b57308 */ /* 0x000ea20000000800 */
[----:B0-----:R-:W-:Y:S01]  /*60e0*/  F2FP.F16.F32.PACK_AB R153, R179, R176 ;  /* 0x000000b0b399723e */ /* 0x001fe200000000ff */
[----:B------:R-:W-:-:S06]  /*60f0*/  FADD.FTZ R179, R176, R179 ;  /* 0x000000b3b0b37221 */ /* 0x000fcc0000010000 */
[----:B------:R-:W-:Y:S08]  /*6100*/  MUFU.EX2 R180, R180 ;  /* 0x000000b400b47308 */ /* 0x000ff00000000800 */
[----:B------:R-:W0:Y:S01]  /*6110*/  MUFU.EX2 R183, R183 ;  /* 0x000000b700b77308 */ /* 0x000e220000000800 */
[----:B--2---:R-:W-:Y:S01]  /*6120*/  F2FP.F16.F32.PACK_AB R155, R181, R178 ;  /* 0x000000b2b59b723e */ /* 0x004fe200000000ff */
[----:B------:R-:W-:Y:S01]  /*6130*/  BAR.SYNC.DEFER_BLOCKING 0xf, 0x100 ;  /* 0x03c4000000007b1d */ /* 0x000fe20000010000 */
[----:B------:R-:W-:-:S04]  /*6140*/  FADD.FTZ R178, R178, R179 ;  /* 0x000000b3b2b27221 */ /* 0x000fc80000010000 */
[----:B------:R-:W-:Y:S01]  /*6150*/  FADD.FTZ R181, R181, R178 ;  /* 0x000000b2b5b57221 */ /* 0x000fe20000010000 */
[----:B------:R-:W-:Y:S08]  /*6160*/  MUFU.EX2 R182, R182 ;  /* 0x000000b600b67308 */ /* 0x000ff00000000800 */
[----:B------:R-:W2:Y:S01]  /*6170*/  MUFU.EX2 R197, R197 ;  /* 0x000000c500c57308 */ /* 0x000ea20000000800 */
[----:B0-----:R-:W-:Y:S01]  /*6180*/  F2FP.F16.F32.PACK_AB R157, R183, R180 ;  /* 0x000000b4b79d723e */ /* 0x001fe200000000ff */
[----:B------:R-:W-:-:S04]  /*6190*/  FADD.FTZ R180, R180, R181 ;  /* 0x000000b5b4b47221 */ /* 0x000fc80000010000 */
[----:B------:R-:W-:Y:S02]  /*61a0*/  FADD.FTZ R183, R183, R180 ;  /* 0x000000b4b7b77221 */ /* 0x000fe40000010000 */
[----:B------:R-:W0:Y:S01]  /*61b0*/  MUFU.EX2 R171, R171 ;  /* 0x000000ab00ab7308 */ /* 0x000e220000000800 */
[----:B------:R3:W-:Y:S07]  /*61c0*/  STSM.16.M88.4 [R185+0x36400], R152 ;  /* 0x03640098b9007844 */ /* 0x0007ee0000000200 */
        /* <DEDUP_REMOVED lines=35> */
[----:B------:R-:W2:Y:S08]  /*6400*/  MUFU.EX2 R204, R204 ;  /* 0x000000cc00cc7308 */ /* 0x000eb00000000800 */
[----:B------:R-:W4:Y:S01]  /*6410*/  MUFU.EX2 R205, R205 ;  /* 0x000000cd00cd7308 */ /* 0x000f220000000800 */
[----:B0-----:R-:W-:Y:S01]  /*6420*/  F2FP.F16.F32.PACK_AB R165, R203, R200 ;  /* 0x000000c8cba5723e */ /* 0x001fe200000000ff */
[----:B------:R-:W-:-:S04]  /*6430*/  FADD.FTZ R200, R200, R201 ;  /* 0x000000c9c8c87221 */ /* 0x000fc80000010000 */
[----:B------:R-:W-:-:S04]  /*6440*/  FADD.FTZ R203, R203, R200 ;  /* 0x000000c8cbcb7221 */ /* 0x000fc80000010000 */
[----:B--2---:R-:W-:Y:S01]  /*6450*/  FADD.FTZ R6, R204, R203 ;  /* 0x000000cbcc067221 */ /* 0x004fe20000010000 */
[----:B----4-:R-:W-:-:S03]  /*6460*/  F2FP.F16.F32.PACK_AB R167, R205, R204 ;  /* 0x000000cccda7723e */ /* 0x010fc600000000ff */
[----:B------:R-:W-:Y:S02]  /*6470*/  FADD.FTZ R6, R205, R6 ;  /* 0x00000006cd067221 */ /* 0x000fe40000010000 */
[----:B------:R3:W-:Y:S01]  /*6480*/  STSM.16.M88.4 [R188], R164 ;  /* 0x000000a4bc007844 */ /* 0x0007e20000000200 */
[----:B-1----:R-:W-:-:S06]  /*6490*/  WARPGROUP.ARRIVE ;  /* 0x00000000000079c5 */ /* 0x002fcc0000000000 */
[----:B------:R-:W-:Y:S01]  /*64a0*/  HGMMA.64x256x16.F32 R24, R152, gdesc[UR4].tnspB, RZ, !UPT, gsb0 ;  /* 0x43e0000498187df0 */ /* 0x000fe2000c0008ff */
[----:B------:R-:W-:Y:S01]  /*64b0*/  R2UR UR6, R206 ;  /* 0x00000000ce0672ca */ /* 0x000fe200000e0000 */
[----:B------:R-:W-:Y:S01]  /*64c0*/  UMOV UR7, 0x40000040 ;  /* 0x4000004000077882 */ /* 0x000fe20000000000 */
[C---:B------:R-:W-:Y:S01]  /*64d0*/  VIADD R206, R202.reuse, 0x100 ;  /* 0x00000100cace7836 */ /* 0x040fe20000000000 */
[----:B------:R-:W-:Y:S01]  /*64e0*/  IADD3 R202, R202, 0x180, RZ ;  /* 0x00000180caca7810 */ /* 0x000fe20007ffe0ff */
[----:B------:R-:W-:Y:S02]  /*64f0*/  WARPGROUP.DEPBAR.LE gsb0, 0x0 ;  /* 0x00008000000079c5 */ /* 0x000fe40000010000 */
[----:B------:R-:W-:-:S15]  /*6500*/  WARPGROUP.ARRIVE ;  /* 0x00000000000079c5 */ /* 0x000fde0000000000 */
[----:B------:R-:W-:-:S06]  /*6510*/  NOP ;  /* 0x0000000000007918 */ /* 0x000fcc0000000000 */
[----:B------:R-:W-:Y:S01]  /*6520*/  HGMMA.64x256x16.F32 R24, R156, gdesc[UR4].tnspB, R24, gsb0 ;  /* 0x43e000049c187df0 */ /* 0x000fe20008000818 */
[----:B------:R-:W-:Y:S01]  /*6530*/  R2UR UR6, R206 ;  /* 0x00000000ce0672ca */ /* 0x000fe200000e0000 */
[----:B------:R-:W-:Y:S01]  /*6540*/  UMOV UR7, 0x40000040 ;  /* 0x4000004000077882 */ /* 0x000fe20000000000 */
[----:B------:R-:W-:Y:S02]  /*6550*/  WARPGROUP.DEPBAR.LE gsb0, 0x0 ;  /* 0x00008000000079c5 */ /* 0x000fe40000010000 */
[----:B------:R-:W-:-:S15]  /*6560*/  WARPGROUP.ARRIVE ;  /* 0x00000000000079c5 */ /* 0x000fde0000000000 */
[----:B------:R-:W-:-:S08]  /*6570*/  NOP ;  /* 0x0000000000007918 */ /* 0x000fd00000000000 */
[----:B------:R-:W-:Y:S01]  /*6580*/  HGMMA.64x256x16.F32 R24, R160, gdesc[UR4].tnspB, R24, gsb0 ;  /* 0x43e00004a0187df0 */ /* 0x000fe20008000818 */
[----:B------:R-:W-:Y:S01]  /*6590*/  R2UR UR6, R202 ;  /* 0x00000000ca0672ca */ /* 0x000fe200000e0000 */
        /* <DEDUP_REMOVED lines=14> */
[----:B---3--:R-:W-:Y:S05]  /*6680*/  @!P0 BRA `(.L_x_4243) ;  /* 0x0000000000048947 */ /* 0x008fea0003800000 */
[----:B------:R-:W-:Y:S01]  /*6690*/  BPT.TRAP 0x1 ;  /* 0x000000040000795c */ /* 0x000fe20000300000 */
.L_x_4243:
[----:B------:R-:W0:Y:S01]  /*66a0*/  @P5 LDC R12, c[0x0][0x44c] ;  /* 0x00011300ff0c5b82 */ /* 0x000e220000000800 */
[----:B------:R-:W-:Y:S02]  /*66b0*/  IMAD.U32 R10, RZ, RZ, UR38 ;  /* 0x00000026ff0a7e24 */ /* 0x000fe4000f8e00ff */
[----:B------:R-:W-:Y:S02]  /*66c0*/  IMAD R11, R186, R11, -R13 ;  /* 0x0000000bba0b7224 */ /* 0x000fe400078e0a0d */
[----:B------:R-:W-:-:S03]  /*66d0*/  VIADD R168, R168, 0xfffffffe ;  /* 0xfffffffea8a87836 */ /* 0x000fc60000000000 */
[----:B------:R-:W1:Y:S02]  /*66e0*/  @P5 LDC R15, c[0x0][0x450] ;  /* 0x00011400ff0f5b82 */ /* 0x000e640000000800 */
[----:B------:R-:W-:Y:S01]  /*66f0*/  R2UR UR33, R168 ;  /* 0x00000000a82172ca */ /* 0x000fe200000e0000 */
[----:B0-----:R-:W-:-:S05]  /*6700*/  @P5 IMAD.HI.U32 R12, R12, UR38, RZ ;  /* 0x000000260c0c5c27 */ /* 0x001fca000f8e00ff */
[----:B-1----:R-:W-:-:S05]  /*6710*/  @P5 SHF.R.U32.HI R10, RZ, R15, R12 ;  /* 0x0000000fff0a5219 */ /* 0x002fca000001160c */
[----:B------:R-:W-:-:S05]  /*6720*/  IMAD.IADD R10, R11, 0x1, R10 ;  /* 0x000000010b0a7824 */ /* 0x000fca00078e020a */
[----:B------:R-:W-:-:S04]  /*6730*/  SHF.R.S32.HI R11, RZ, 0x1f, R10 ;  /* 0x0000001fff0b7819 */ /* 0x000fc8000001140a */
[----:B------:R-:W-:Y:S01]  /*6740*/  LEA.HI R11, R11, R10, RZ, 0x6 ;  /* 0x0000000a0b0b7211 */ /* 0x000fe200078f30ff */
[----:B------:R-:W-:-:S03]  /*6750*/  VIADD R10, R9, 0x38860 ;  /* 0x00038860090a7836 */ /* 0x000fc60000000000 */
[----:B------:R-:W-:Y:S02]  /*6760*/  SHF.R.S32.HI R11, RZ, 0x6, R11 ;  /* 0x00000006ff0b7819 */ /* 0x000fe4000001140b */
[----:B------:R-:W-:Y:S02]  /*6770*/  PRMT R10, R219, 0x654, R10 ;  /* 0x00000654db0a7816 */ /* 0x000fe4000000000a */
[----:B------:R-:W-:Y:S02]  /*6780*/  R2UR UR32, R11 ;  /* 0x000000000b2072ca */ /* 0x000fe400000e0000 */
[----:B------:R0:W-:Y:S11]  /*6790*/  SYNCS.ARRIVE.TRANS64.RED.A1T0 RZ, [R10+URZ], RZ ;  /* 0x000000ff0aff79a7 */ /* 0x0001f6000810043f */
[----:B------:R-:W-:-:S04]  /*67a0*/  UISETP.LT.AND UP0, UPT, URZ, UR32, UPT ;  /* 0x000000203f00728c */ /* 0x000fc8000bf01270 */
[----:B------:R-:W-:-:S04]  /*67b0*/  USEL UR32, URZ, UR32, !UP0 ;  /* 0x000000203f207287 */ /* 0x000fc8000c000000 */
[----:B------:R-:W-:-:S06]  /*67c0*/  UISETP.GE.AND UP0, UPT, UR33, UR32, UPT ;  /* 0x000000202100728c */ /* 0x000fcc000bf06270 */
[----:B------:R-:W-:-:S13]  /*67d0*/  PLOP3.LUT P1, PT, PT, PT, UP0, 0x80, 0x0 ;  /* 0x000000000000781c */ /* 0x000fda0003f2f008 */
[----:B0-----:R-:W-:Y:S05]  /*67e0*/  @!P1 BRA `(.L_x_4244) ;  /* 0x0000003400a89947 */ /* 0x001fea0003800000 */
[----:B------:R-:W-:Y:S01]  /*67f0*/  IMAD.MOV.U32 R11, RZ, RZ, R8 ;  /* 0x000000ffff0b7224 */ /* 0x000fe200078e0008 */
[----:B------:R-:W-:Y:S01]  /*6800*/  ULDC UR5, c[0x0][0x288] ;  /* 0x0000a20000057ab9 */ /* 0x000fe20000000800 */
[----:B------:R-:W-:Y:S01]  /*6810*/  IMAD.MOV.U32 R10, RZ, RZ, R7 ;  /* 0x000000ffff0a7224 */ /* 0x000fe200078e0007 */
[----:B------:R-:W-:Y:S01]  /*6820*/  ULDC UR6, c[0x0][0x2f0] ;  /* 0x0000bc0000067ab9 */ /* 0x000fe20000000800 */
[----:B------:R-:W-:Y:S01]  /*6830*/  IMAD.MOV.U32 R13, RZ, RZ, R2 ;  /* 0x000000ffff0d7224 */ /* 0x000fe200078e0002 */
[----:B------:R-:W-:Y:S01]  /*6840*/  ULDC UR7, c[0x0][0xad0] ;  /* 0x0002b40000077ab9 */ /* 0x000fe20000000800 */
[----:B------:R-:W-:-:S05]  /*6850*/  ULDC UR4, c[0x0][0xa80] ;  /* 0x0002a00000047ab9 */ /* 0x000fca0000000800 */
.L_x_4255:
[----:B------:R-:W-:-:S05]  /*6860*/  VIADD R2, R13, 0x1 ;  /* 0x000000010d027836 */ /* 0x000fca0000000000 */
[----:B------:R-:W-:-:S04]  /*6870*/  ISETP.NE.AND P1, PT, R2, 0x2, PT ;  /* 0x000000020200780c */ /* 0x000fc80003f25270 */
[----:B------:R-:W-:Y:S02]  /*6880*/  SEL R7, RZ, 0x1, P1 ;  /* 0x00000001ff077807 */ /* 0x000fe40000800000 */
[----:B------:R-:W-:Y:S02]  /*6890*/  SEL R2, R2, RZ, P1 ;  /* 0x000000ff02027207 */ /* 0x000fe40000800000 */
[----:B------:R-:W-:Y:S01]  /*68a0*/  LOP3.LUT R16, R16, R7, RZ, 0x3c, !PT ;  /* 0x0000000710107212 */ /* 0x000fe200078e3cff */
[----:B------:R-:W-:Y:S06]  /*68b0*/  @!P0 BRA `(.L_x_4245) ;  /* 0x0000000000048947 */ /* 0x000fec0003800000 */
[----:B------:R-:W-:Y:S01]  /*68c0*/  BPT.TRAP 0x1 ;  /* 0x000000040000795c */ /* 0x000fe20000300000 */
.L_x_4245:
[----:B------:R-:W-:Y:S01]  /*68d0*/  IMAD R9, R2, 0x8, R17 ;  /* 0x0000000802097824 */ /* 0x000fe200078e0211 */
[----:B------:R-:W-:-:S04]  /*68e0*/  SHF.L.U32 R8, R16, 0x1f, RZ ;  /* 0x0000001f10087819 */ /* 0x000fc800000006ff */
[----:B------:R0:W1:Y:S01]  /*68f0*/  SYNCS.PHASECHK.TRANS64.TRYWAIT P1, [R9+URZ+0x38830], R8 ;  /* 0x03883008090075a7 */ /* 0x000062000802017f */
[----:B------:R-:W-:Y:S05]  /*6900*/  @!P0 BRA `(.L_x_4246) ;  /* 0x0000000000048947 */ /* 0x000fea0003800000 */
[----:B------:R-:W-:Y:S01]  /*6910*/  BPT.TRAP 0x1 ;  /* 0x000000040000795c */ /* 0x000fe20000300000 */
.L_x_4246:
[----:B------:R-:W-:Y:S01]  /*6920*/  IMAD R7, R2, 0x200, R0 ;  /* 0x0000020002077824 */ /* 0x000fe200078e0200 */
[----:B-1----:R-:W-:Y:S06]  /*6930*/  @P1 BRA `(.L_x_4247) ;  /* 0x0000000000081947 */ /* 0x002fec0003800000 */
[----:B------:R-:W1:Y:S02]  /*6940*/  SYNCS.PHASECHK.TRANS64.TRYWAIT P1, [R9+URZ+0x38830], R8 ;  /* 0x03883008090075a7 */ /* 0x000e64000802017f */
[----:B-1----:R-:W-:Y:S05]  /*6950*/  @!P1 BRA `(.L_x_4248) ;  /* 0x000000e800cc9947 */ /* 0x002fea0003800000 */
.L_x_4247:
[----:B------:R-:W-:Y:S01]  /*6960*/  R2UR UR10, R7 ;  /* 0x00000000070a72ca */ /* 0x000fe200000e0000 */
[----:B------:R-:W-:Y:S01]  /*6970*/  WARPGROUP.ARRIVE ;  /* 0x00000000000079c5 */ /* 0x000fe20000000000 */
[----:B------:R-:W-:Y:S01]  /*6980*/  UMOV UR11, 0x40000040 ;  /* 0x40000040000b7882 */ /* 0x000fe20000000000 */
[----:B------:R-:W-:Y:S01]  /*6990*/  UMOV UR15, 0x40000040 ;  /* 0x40000040000f7882 */ /* 0x000fe20000000000 */
[----:B------:R-:W-:Y:S01]  /*69a0*/  UMOV UR19, 0x40000040 ;  /* 0x4000004000137882 */ /* 0x000fe20000000000 */
[----:B------:R-:W-:-:S08]  /*69b0*/  UMOV UR23, 0x40000040 ;  /* 0x4000004000177882 */ /* 0x000fd00000000000 */
[----:B------:R-:W-:Y:S01]  /*69c0*/  HGMMA.64x64x16.F32 R152, gdesc[UR8], RZ, !UPT, gsb0 ;  /* 0x00e00000089879f0 */ /* 0x000fe2000c0008ff */
[----:B------:R-:W-:Y:S02]  /*69d0*/  UIADD3 UR14, UR10, 0x2, URZ ;  /* 0x000000020a0e7890 */ /* 0x000fe4000fffe03f */
[----:B------:R-:W-:Y:S02]  /*69e0*/  UIADD3 UR18, UR10, 0x4, URZ ;  /* 0x000000040a127890 */ /* 0x000fe4000fffe03f */
        /* <DEDUP_REMOVED lines=13> */
.L_x_4249:
[----:B------:R2:W3:Y:S01]  /*6ac0*/  SYNCS.PHASECHK.TRANS64.TRYWAIT P1, [R9+URZ+0x38850], R8 ;  /* 0x03885008090075a7 */ /* 0x0004e2000802017f */
[----:B------:R-:W-:Y:S05]  /*6ad0*/  @!P0 BRA `(.L_x_4250) ;  /* 0x0000000000048947 */ /* 0x000fea0003800000 */
[----:B------:R-:W-:Y:S01]  /*6ae0*/  BPT.TRAP 0x1 ;  /* 0x000000040000795c */ /* 0x000fe20000300000 */
.L_x_4250:
[----:B------:R-:W-:Y:S01]  /*6af0*/  IMAD R7, R2, 0x1000, R4 ;  /* 0x0000100002077824 */ /* 0x000fe200078e0204 */
[----:B---3--:R-:W-:Y:S06]  /*6b00*/  @P1 BRA `(.L_x_4251) ;  /* 0x0000000000081947 */ /* 0x008fec0003800000 */
[----:B------:R-:W3:Y:S02]  /*6b10*/  SYNCS.PHASECHK.TRANS64.TRYWAIT P1, [R9+URZ+0x38850], R8 ;  /* 0x03885008090075a7 */ /* 0x000ee4000802017f */
[----:B---3--:R-:W-:Y:S05]  /*6b20*/  @!P1 BRA `(.L_x_4252) ;  /* 0x000000e8006c9947 */ /* 0x008fea0003800000 */
.L_x_4251:
[----:B------:R-:W-:Y:S01]  /*6b30*/  R2UR UR26, R7 ;  /* 0x00000000071a72ca */ /* 0x000fe200000e0000 */
[----:B------:R-:W-:Y:S01]  /*6b40*/  WARPGROUP.ARRIVE ;  /* 0x00000000000079c5 */ /* 0x000fe20000000000 */
[----:B------:R-:W-:Y:S01]  /*6b50*/  UMOV UR27, 0x40000040 ;  /* 0x40000040001b7882 */ /* 0x000fe20000000000 */
[----:B------:R-:W-:Y:S01]  /*6b60*/  VIADD R12, R3, 0x2 ;  /* 0x00000002030c7836 */ /* 0x000fe20000000000 */
[----:B------:R-:W-:Y:S01]  /*6b70*/  UMOV UR29, 0x40000040 ;  /* 0x40000040001d7882 */ /* 0x000fe20000000000 */
[----:B0123--:R-:W-:Y:S01]  /*6b80*/  VIADD R8, R7, 0x2 ;  /* 0x0000000207087836 */ /* 0x00ffe20000000000 */
[----:B------:R-:W-:Y:S01]  /*6b90*/  UMOV UR31, 0x40000040 ;  /* 0x40000040001f7882 */ /* 0x000fe20000000000 */
[----:B------:R-:W0:Y:S01]  /*6ba0*/  S2R R14, SR_TID.X ;  /* 0x00000000000e7919 */ /* 0x000e220000002100 */
[----:B------:R-:W-:Y:S01]  /*6bb0*/  R2UR UR28, R12 ;  /* 0x000000000c1c72ca */ /* 0x000fe200000e0000 */
[----:B------:R-:W-:Y:S01]  /*6bc0*/  VIADD R12, R3, 0x4 ;  /* 0x00000004030c7836 */ /* 0x000fe20000000000 */
[----:B------:R-:W-:Y:S01]  /*6bd0*/  R2UR UR30, R8 ;  /* 0x00000000081e72ca */ /* 0x000fe200000e0000 */
[----:B------:R-:W-:-:S02]  /*6be0*/  VIADD R8, R7, 0x4 ;  /* 0x0000000407087836 */ /* 0x000fc40000000000 */
[----:B------:R-:W-:Y:S01]  /*6bf0*/  HGMMA.64x64x16.F32 R152, gdesc[UR24], R152, gsb0 ;  /* 0x00e00000189879f0 */ /* 0x000fe20008000898 */
[----:B------:R-:W-:Y:S02]  /*6c00*/  VIADD R21, R3, 0x800 ;  /* 0x0000080003157836 */ /* 0x000fe40000000000 */
[----:B------:R-:W-:Y:S01]  /*6c10*/  VIADD R15, R7, 0x800 ;  /* 0x00000800070f7836 */ /* 0x000fe20000000000 */
[----:B0-----:R-:W-:Y:S01]  /*6c20*/  SHF.R.U32.HI R14, RZ, 0x7, R14 ;  /* 0x00000007ff0e7819 */ /* 0x001fe2000001160e */
        /* <DEDUP_REMOVED lines=124> */
[----:B------:R-:W0:Y:S02]  /*73f0*/  SHFL.IDX PT, R8, R14, RZ, 0x1f ;  /* 0x00001fff0e087589 */ /* 0x000e2400000e0000 */
[----:B0-----:R-:W-:-:S04]  /*7400*/  ISETP.GT.AND P1, PT, R8, 0x7f, PT ;  /* 0x0000007f0800780c */ /* 0x001fc80003f24270 */
[----:B------:R-:W-:-:S05]  /*7410*/  SEL R8, RZ, 0x2, !P1 ;  /* 0x00000002ff087807 */ /* 0x000fca0004800000 */
[----:B------:R-:W-:Y:S02]  /*7420*/  IMAD.IADD R12, R21, 0x1, R8 ;  /* 0x00000001150c7824 */ /* 0x000fe400078e0208 */
        /* <DEDUP_REMOVED lines=11> */
[----:B------:R-:W-:Y:S01]  /*74e0*/  IMAD.IADD R20, R21, 0x1, R12 ;  /* 0x0000000115147824 */ /* 0x000fe200078e020c */
[----:B------:R-:W-:Y:S02]  /*74f0*/  WARPGROUP.DEPBAR.LE gsb0, 0x0 ;  /* 0x00008000000079c5 */ /* 0x000fe40000010000 */
[----:B------:R-:W-:-:S06]  /*7500*/  WARPGROUP.ARRIVE ;  /* 0x00000000000079c5 */ /* 0x000fcc0000000000 */
[----:B------:R-:W-:Y:S01]  /*7510*/  HGMMA.64x64x16.F32 R152, gdesc[UR28], R152, gsb0 ;  /* 0x00e000001c9879f0 */ /* 0x000fe20008000898 */
[----:B------:R-:W-:Y:S01]  /*7520*/  R2UR UR28, R20 ;  /* 0x00000000141c72ca */ /* 0x000fe200000e0000 */
[C---:B------:R-:W-:Y:S01]  /*7530*/  IMAD.IADD R20, R15.reuse, 0x1, R12 ;  /* 0x000000010f147824 */ /* 0x040fe200078e020c */
[----:B------:R-:W-:Y:S01]  /*7540*/  UMOV UR29, 0x40000040 ;  /* 0x40000040001d7882 */ /* 0x000fe20000000000 */
[----:B------:R-:W-:Y:S01]  /*7550*/  UMOV UR31, 0x40000040 ;  /* 0x40000040001f7882 */ /* 0x000fe20000000000 */
[--C-:B------:R-:W-:Y:S02]  /*7560*/  IMAD.IADD R15, R15, 0x1, R14.reuse ;  /* 0x000000010f0f7824 */ /* 0x100fe400078e020e */
[----:B------:R-:W-:Y:S01]  /*7570*/  R2UR UR30, R20 ;  /* 0x00000000141e72ca */ /* 0x000fe200000e0000 */
[----:B------:R-:W-:Y:S02]  /*7580*/  IMAD.IADD R20, R21, 0x1, R14 ;  /* 0x0000000115147824 */ /* 0x000fe400078e020e */
[----:B------:R-:W-:-:S05]  /*7590*/  IMAD.MOV.U32 R21, RZ, RZ, 0xa00 ;  /* 0x00000a00ff157424 */ /* 0x000fca00078e00ff */
        /* <DEDUP_REMOVED lines=22> */
[----:B------:R-:W-:Y:S02]  /*7700*/  IMAD.IADD R20, R21, 0x1, R8 ;  /* 0x0000000115147824 */ /* 0x000fe400078e0208 */
[----:B------:R-:W-:Y:S01]  /*7710*/  VIADD R15, R7, 0xa00 ;  /* 0x00000a00070f7836 */ /* 0x000fe20000000000 */
[----:B------:R-:W-:Y:S02]  /*7720*/  WARPGROUP.DEPBAR.LE gsb0, 0x0 ;  /* 0x00008000000079c5 */ /* 0x000fe40000010000 */
[----:B------:R-:W-:-:S06]  /*7730*/  WARPGROUP.ARRIVE ;  /* 0x00000000000079c5 */ /* 0x000fcc0000000000 */
[----:B------:R-:W-:Y:S01]  /*7740*/  HGMMA.64x64x16.F32 R152, gdesc[UR28], R152, gsb0 ;  /* 0x00e000001c9879f0 */ /* 0x000fe20008000898 */
[----:B------:R-:W-:Y:S01]  /*7750*/  R2UR UR28, R20 ;  /* 0x00000000141c72ca */ /* 0x000fe200000e0000 */
[----:B------:R-:W-:Y:S01]  /*7760*/  IMAD.IADD R20, R8, 0x1, R15 ;  /* 0x0000000108147824 */ /* 0x000fe200078e020f */
[----:B------:R-:W-:Y:S01]  /*7770*/  UMOV UR29, 0x40000040 ;  /* 0x40000040001d7882 */ /* 0x000fe20000000000 */
[----:B------:R-:W-:-:S03]  /*7780*/  UMOV UR31, 0x40000040 ;  /* 0x40000040001f7882 */ /* 0x000fc60000000000 */
[----:B------:R-:W-:Y:S02]  /*7790*/  R2UR UR30, R20 ;  /* 0x00000000141e72ca */ /* 0x000fe400000e0000 */
[----:B------:R-:W-:Y:S01]  /*77a0*/  IADD3 R20, R21, R12, RZ ;  /* 0x0000000c15147210 */ /* 0x000fe20007ffe0ff */
[----:B------:R-:W-:Y:S02]  /*77b0*/  WARPGROUP.DEPBAR.LE gsb0, 0x0 ;  /* 0x00008000000079c5 */ /* 0x000fe40000010000 */
[----:B------:R-:W-:-:S08]  /*77c0*/  WARPGROUP.ARRIVE ;  /* 0x00000000000079c5 */ /* 0x000fd00000000000 */
[----:B------:R-:W-:Y:S01]  /*77d0*/  HGMMA.64x64x16.F32 R152, gdesc[UR28], R152, gsb0 ;  /* 0x00e000001c9879f0 */ /* 0x000fe20008000898 */
[----:B------:R-:W-:Y:S01]  /*77e0*/  R2UR UR28, R20 ;  /* 0x00000000141c72ca */ /* 0x000fe200000e0000 */
[--C-:B------:R-:W-:Y:S01]  /*77f0*/  IMAD.IADD R20, R12, 0x1, R15.reuse ;  /* 0x000000010c147824 */ /* 0x100fe200078e020f */
[----:B------:R-:W-:Y:S01]  /*7800*/  UMOV UR29, 0x40000040 ;  /* 0x40000040001d7882 */ /* 0x000fe20000000000 */
[----:B------:R-:W-:Y:S01]  /*7810*/  UMOV UR31, 0x40000040 ;  /* 0x40000040001f7882 */ /* 0x000fe20000000000 */
[----:B------:R-:W-:Y:S02]  /*7820*/  IMAD.IADD R15, R14, 0x1, R15 ;  /* 0x000000010e0f7824 */ /* 0x000fe400078e020f */
        /* <DEDUP_REMOVED lines=34> */
[----:B------:R-:W-:Y:S01]  /*7a50*/  R2UR UR30, R20 ;  /* 0x00000000141e72ca */ /* 0x000fe200000e0000 */
[----:B------:R-:W-:Y:S01]  /*7a60*/  IMAD.IADD R20, R21, 0x1, R12 ;  /* 0x0000000115147824 */ /* 0x000fe200078e020c */
[----:B------:R-:W-:Y:S02]  /*7a70*/  WARPGROUP.DEPBAR.LE gsb0, 0x0 ;  /* 0x00008000000079c5 */ /* 0x000fe40000010000 */
[----:B------:R-:W-:-:S09]  /*7a80*/  WARPGROUP.ARRIVE ;  /* 0x00000000000079c5 */ /* 0x000fd20000000000 */
        /* <DEDUP_REMOVED lines=32> */
[----:B------:R-:W-:-:S03]  /*7c90*/  IMAD.IADD R20, R21, 0x1, R8 ;  /* 0x0000000115147824 */ /* 0x000fc600078e0208 */
[----:B------:R-:W-:Y:S01]  /*7ca0*/  IADD3 R8, R8, R15, RZ ;  /* 0x0000000f08087210 */ /* 0x000fe20007ffe0ff */
        /* <DEDUP_REMOVED lines=46> */
.L_x_4253:
[----:B------:R-:W-:Y:S01]  /*7f90*/  ISETP.NE.AND P1, PT, R220, 0x1, PT ;  /* 0x00000001dc00780c */ /* 0x000fe20003f25270 */
[----:B------:R-:W-:Y:S01]  /*7fa0*/  FMUL.FTZ R8, R152, UR7 ;  /* 0x0000000798087c20 */ /* 0x000fe20008410000 */
[----:B------:R-:W-:Y:S01]  /*7fb0*/  FMUL.FTZ R198, R153, UR7 ;  /* 0x0000000799c67c20 */ /* 0x000fe20008410000 */
[----:B------:R-:W-:Y:S01]  /*7fc0*/  FMUL.FTZ R12, R155, UR7 ;  /* 0x000000079b0c7c20 */ /* 0x000fe20008410000 */
[----:B------:R-:W-:Y:S02]  /*7fd0*/  VIADD R155, R190, UR38 ;  /* 0x00000026be9b7c36 */ /* 0x000fe40008000000 */
[----:B------:R-:W-:Y:S01]  /*7fe0*/  FMUL.FTZ R7, R154, UR7 ;  /* 0x000000079a077c20 */ /* 0x000fe20008410000 */
[----:B------:R-:W-:Y:S01]  /*7ff0*/  FMUL.FTZ R154, R163, UR7 ;  /* 0x00000007a39a7c20 */ /* 0x000fe20008410000 */
[----:B------:R-:W-:Y:S01]  /*8000*/  UMOV UR10, 0xffffffc0 ;  /* 0xffffffc0000a7882 */ /* 0x000fe20000000000 */
[----:B------:R-:W-:Y:S01]  /*8010*/  FMUL.FTZ R21, R159, UR7 ;  /* 0x000000079f157c20 */ /* 0x000fe20008410000 */
[----:B------:R-:W-:Y:S01]  /*8020*/  UIMAD UR10, UR33, UR10, 0x1 ;  /* 0x00000001210a74a4 */ /* 0x000fe2000f8e020a */
[----:B------:R-:W-:Y:S01]  /*8030*/  FMUL.FTZ R14, R158, UR7 ;  /* 0x000000079e0e7c20 */ /* 0x000fe20008410000 */
[----:B------:R-:W0:Y:S01]  /*8040*/  MUFU.TANH R7, R7 ;  /* 0x0000000700077308 */ /* 0x000e220000002400 */
[----:B------:R-:W-:Y:S01]  /*8050*/  FMUL.FTZ R15, R156, UR7 ;  /* 0x000000079c0f7c20 */ /* 0x000fe20008410000 */
[----:B------:R-:W1:Y:S01]  /*8060*/  @P1 LDC R152, c[0x0][0x44c] ;  /* 0x00011300ff981b82 */ /* 0x000e620000000800 */
[----:B------:R-:W-:Y:S01]  /*8070*/  FMUL.FTZ R20, R162, UR7 ;  /* 0x00000007a2147c20 */ /* 0x000fe20008410000 */
[----:B------:R-:W-:Y:S01]  /*8080*/  IADD3 R159, -R18, UR10, RZ ;  /* 0x0000000a129f7c10 */ /* 0x000fe2000fffe1ff */
[----:B------:R-:W-:Y:S01]  /*8090*/  FMUL.FTZ R158, R167, UR7 ;  /* 0x00000007a79e7c20 */ /* 0x000fe20008410000 */
[----:B------:R-:W-:Y:S01]  /*80a0*/  FMUL.FTZ R170, R170, UR7 ;  /* 0x00000007aaaa7c20 */ /* 0x000fe20008410000 */
[----:B------:R-:W-:Y:S01]  /*80b0*/  FMUL.FTZ R167, R171, UR7 ;  /* 0x00000007aba77c20 */ /* 0x000fe20008410000 */
[----:B------:R-:W2:Y:S01]  /*80c0*/  MUFU.TANH R12, R12 ;  /* 0x0000000c000c7308 */ /* 0x000ea20000002400 */
[----:B------:R-:W-:Y:S01]  /*80d0*/  IMAD R156, R186, UR6, R159 ;  /* 0x00000006ba9c7c24 */ /* 0x000fe2000f8e029f */
[----:B------:R-:W3:Y:S01]  /*80e0*/  @P1 LDC R153, c[0x0][0x450] ;  /* 0x00011400ff991b82 */ /* 0x000ee20000000800 */
[----:B------:R-:W-:Y:S01]  /*80f0*/  FMUL.FTZ R179, R179, UR7 ;  /* 0x00000007b3b37c20 */ /* 0x000fe20008410000 */
[----:B------:R-:W-:Y:S01]  /*8100*/  FMUL.FTZ R182, R182, UR7 ;  /* 0x00000007b6b67c20 */ /* 0x000fe20008410000 */
[----:B------:R-:W-:Y:S01]  /*8110*/  FMUL.FTZ R183, R183, UR7 ;  /* 0x00000007b7b77c20 */ /* 0x000fe20008410000 */
[----:B------:R-:W-:Y:S01]  /*8120*/  FMUL.FTZ R197, R157, UR7 ;  /* 0x000000079dc57c20 */ /* 0x000fe20008410000 */
[----:B------:R-:W-:Y:S01]  /*8130*/  FMUL.FTZ R196, R160, UR7 ;  /* 0x00000007a0c47c20 */ /* 0x000fe20008410000 */
[----:B------:R-:W4:Y:S01]  /*8140*/  MUFU.TANH R14, R14 ;  /* 0x0000000e000e7308 */ /* 0x000f220000002400 */
[----:B------:R-:W-:Y:S01]  /*8150*/  FMUL.FTZ R157, R161, UR7 ;  /* 0x00000007a19d7c20 */ /* 0x000fe20008410000 */
[----:B------:R-:W-:Y:S01]  /*8160*/  FMUL.FTZ R164, R164, UR7 ;  /* 0x00000007a4a47c20 */ /* 0x000fe20008410000 */
[----:B------:R-:W-:Y:S01]  /*8170*/  FMUL.FTZ R160, R169, UR7 ;  /* 0x00000007a9a07c20 */ /* 0x000fe20008410000 */
[----:B------:R-:W-:Y:S01]  /*8180*/  FMUL.FTZ R161, R172, UR7 ;  /* 0x00000007aca17c20 */ /* 0x000fe20008410000 */
[----:B------:R-:W-:Y:S01]  /*8190*/  FMUL.FTZ R169, R173, UR7 ;  /* 0x00000007ada97c20 */ /* 0x000fe20008410000 */
[----:B------:R-:W-:Y:S01]  /*81a0*/  FMUL.FTZ R172, R176, UR7 ;  /* 0x00000007b0ac7c20 */ /* 0x000fe20008410000 */
[----:B------:R-:W-:Y:S01]  /*81b0*/  FMUL.FTZ R177, R177, UR7 ;  /* 0x00000007b1b17c20 */ /* 0x000fe20008410000 */
[----:B------:R-:W5:Y:S01]  /*81c0*/  MUFU.TANH R21, R21 ;  /* 0x0000001500157308 */ /* 0x000f620000002400 */
[----:B------:R-:W-:Y:S01]  /*81d0*/  FMUL.FTZ R173, R180, UR7 ;  /* 0x00000007b4ad7c20 */ /* 0x000fe20008410000 */
[----:B-1----:R-:W-:-:S04]  /*81e0*/  @P1 IMAD.HI.U32 R152, R155, R152, RZ ;  /* 0x000000989b981227 */ /* 0x002fc800078e00ff */
[----:B------:R-:W-:Y:S01]  /*81f0*/  FMUL.FTZ R181, R181, UR7 ;  /* 0x00000007b5b57c20 */ /* 0x000fe20008410000 */
[----:B------:R-:W-:Y:S01]  /*8200*/  UMOV UR11, 0x40000040 ;  /* 0x40000040000b7882 */ /* 0x000fe20000000000 */
[----:B------:R-:W-:Y:S01]  /*8210*/  IMAD R204, R2, 0x1000, R19 ;  /* 0x0000100002cc7824 */ /* 0x000fe200078e0213 */
[----:B------:R-:W1:Y:S01]  /*8220*/  MUFU.TANH R20, R20 ;  /* 0x0000001400147308 */ /* 0x000e620000002400 */
[----:B---3--:R-:W-:Y:S01]  /*8230*/  @P1 SHF.R.U32.HI R155, RZ, R153, R152 ;  /* 0x00000099ff9b1219 */ /* 0x008fe20000011698 */
[----:B------:R-:W-:Y:S01]  /*8240*/  FMUL.FTZ R153, R166, UR7 ;  /* 0x00000007a6997c20 */ /* 0x000fe20008410000 */
[----:B------:R-:W-:Y:S01]  /*8250*/  FMUL.FTZ R166, R175, UR7 ;  /* 0x00000007afa67c20 */ /* 0x000fe20008410000 */
[C---:B------:R-:W-:Y:S01]  /*8260*/  R2UR UR10, R204.reuse ;  /* 0x00000000cc0a72ca */ /* 0x040fe200000e0000 */
[----:B------:R-:W-:Y:S01]  /*8270*/  VIADD R207, R204, 0x80 ;  /* 0x00000080cccf7836 */ /* 0x000fe20000000000 */
[----:B------:R-:W3:Y:S02]  /*8280*/  SHFL.IDX PT, R163, R155, 0x1, 0x1c1f ;  /* 0x003c1f009ba37f89 */ /* 0x000ee400000e0000 */
[----:B------:R-:W1:Y:S02]  /*8290*/  MUFU.TANH R154, R154 ;  /* 0x0000009a009a7308 */ /* 0x000e640000002400 */
[----:B------:R-:W1:Y:S06]  /*82a0*/  SHFL.IDX PT, R155, R155, RZ, 0x1c1f ;  /* 0x001c1fff9b9b7589 */ /* 0x000e6c00000e0000 */
[----:B------:R-:W1:Y:S08]  /*82b0*/  MUFU.TANH R153, R153 ;  /* 0x0000009900997308 */ /* 0x000e700000002400 */
[----:B------:R-:W1:Y:S01]  /*82c0*/  MUFU.TANH R158, R158 ;  /* 0x0000009e009e7308 */ /* 0x000e620000002400 */
[----:B---3--:R-:W-:Y:S01]  /*82d0*/  IADD3 R152, R163, -UR5, R156 ;  /* 0x80000005a3987c10 */ /* 0x008fe2000fffe09c */
[----:B------:R-:W-:-:S06]  /*82e0*/  FMUL.FTZ R163, R174, UR7 ;  /* 0x00000007aea37c20 */ /* 0x000fcc0008410000 */
[----:B------:R-:W3:Y:S01]  /*82f0*/  MUFU.TANH R170, R170 ;  /* 0x000000aa00aa7308 */ /* 0x000ee20000002400 */
[C---:B------:R-:W-:Y:S02]  /*8300*/  ISETP.GT.AND P1, PT, R152.reuse, RZ, PT ;  /* 0x000000ff9800720c */ /* 0x040fe40003f24270 */
[C---:B------:R-:W-:Y:S02]  /*8310*/  ISETP.GT.AND P2, PT, R152.reuse, 0x1, PT ;  /* 0x000000019800780c */ /* 0x040fe40003f44270 */
[----:B0-----:R-:W-:Y:S02]  /*8320*/  FSEL R162, R7, -INF , P1 ;  /* 0xff80000007a27808 */ /* 0x001fe40000800000 */
[----:B------:R-:W-:Y:S01]  /*8330*/  ISETP.GT.AND P1, PT, R152, 0x8, PT ;  /* 0x000000089800780c */ /* 0x000fe20003f24270 */
[----:B------:R-:W0:Y:S01]  /*8340*/  MUFU.TANH R167, R167 ;  /* 0x000000a700a77308 */ /* 0x000e220000002400 */
[----:B--2---:R-:W-:Y:S02]  /*8350*/  FSEL R12, R12, -INF , P2 ;  /* 0xff8000000c0c7808 */ /* 0x004fe40001000000 */
[----:B------:R-:W-:-:S02]  /*8360*/  FMNMX.FTZ R7, R162, R11, !PT ;  /* 0x0000000ba2077209 */ /* 0x000fc40007810000 */
[----:B------:R-:W-:Y:S02]  /*8370*/  ISETP.GT.AND P2, PT, R152, 0x9, PT ;  /* 0x000000099800780c */ /* 0x000fe40003f44270 */
[----:B----4-:R-:W-:Y:S01]  /*8380*/  FSEL R14, R14, -INF , P1 ;  /* 0xff8000000e0e7808 */ /* 0x010fe20000800000 */
[----:B------:R-:W2:Y:S01]  /*8390*/  MUFU.TANH R163, R163 ;  /* 0x000000a300a37308 */ /* 0x000ea20000002400 */
[----:B------:R-:W-:Y:S01]  /*83a0*/  FMNMX.FTZ R159, R12, R7, !PT ;  /* 0x000000070c9f7209 */ /* 0x000fe20007810000 */
[----:B------:R-:W-:Y:S01]  /*83b0*/  FMUL.FTZ R7, R178, UR7 ;  /* 0x00000007b2077c20 */ /* 0x000fe20008410000 */
[----:B------:R-:W-:Y:S02]  /*83c0*/  ISETP.GT.AND P1, PT, R152, 0x10, PT ;  /* 0x000000109800780c */ /* 0x000fe40003f24270 */
[----:B-----5:R-:W-:Y:S02]  /*83d0*/  FSEL R21, R21, -INF , P2 ;  /* 0xff80000015157808 */ /* 0x020fe40001000000 */
[----:B------:R-:W-:Y:S01]  /*83e0*/  FMNMX.FTZ R174, R14, R159, !PT ;  /* 0x0000009f0eae7209 */ /* 0x000fe20007810000 */
[----:B------:R-:W4:Y:S01]  /*83f0*/  MUFU.TANH R166, R166 ;  /* 0x000000a600a67308 */ /* 0x000f220000002400 */
[----:B------:R-:W-:-:S02]  /*8400*/  ISETP.GT.AND P2, PT, R152, 0x11, PT ;  /* 0x000000119800780c */ /* 0x000fc40003f44270 */
[----:B-1----:R-:W-:Y:S02]  /*8410*/  FSEL R20, R20, -INF , P1 ;  /* 0xff80000014147808 */ /* 0x002fe40000800000 */
[----:B------:R-:W-:Y:S02]  /*8420*/  FMNMX.FTZ R159, R21, R174, !PT ;  /* 0x000000ae159f7209 */ /* 0x000fe40007810000 */
[----:B------:R-:W-:Y:S01]  /*8430*/  ISETP.GT.AND P1, PT, R152, 0x18, PT ;  /* 0x000000189800780c */ /* 0x000fe20003f24270 */
[----:B------:R-:W1:Y:S01]  /*8440*/  MUFU.TANH R7, R7 ;  /* 0x0000000700077308 */ /* 0x000e620000002400 */
[----:B------:R-:W-:Y:S02]  /*8450*/  FSEL R175, R154, -INF , P2 ;  /* 0xff8000009aaf7808 */ /* 0x000fe40001000000 */
[----:B------:R-:W-:Y:S02]  /*8460*/  FMNMX.FTZ R174, R20, R159, !PT ;  /* 0x0000009f14ae7209 */ /* 0x000fe40007810000 */
[----:B------:R-:W-:-:S02]  /*8470*/  ISETP.GT.AND P2, PT, R152, 0x19, PT ;  /* 0x000000199800780c */ /* 0x000fc40003f44270 */
[----:B------:R-:W-:Y:S01]  /*8480*/  FSEL R171, R153, -INF , P1 ;  /* 0xff80000099ab7808 */ /* 0x000fe20000800000 */
[----:B------:R-:W5:Y:S01]  /*8490*/  MUFU.TANH R154, R179 ;  /* 0x000000b3009a7308 */ /* 0x000f620000002400 */
[----:B------:R-:W-:Y:S02]  /*84a0*/  FMNMX.FTZ R178, R175, R174, !PT ;  /* 0x000000aeafb27209 */ /* 0x000fe40007810000 */
[----:B------:R-:W-:Y:S02]  /*84b0*/  ISETP.GT.AND P1, PT, R152, 0x20, PT ;  /* 0x000000209800780c */ /* 0x000fe40003f24270 */
[----:B------:R-:W-:Y:S02]  /*84c0*/  FSEL R174, R158, -INF , P2 ;  /* 0xff8000009eae7808 */ /* 0x000fe40001000000 */
[----:B------:R-:W-:Y:S01]  /*84d0*/  FMNMX.FTZ R153, R171, R178, !PT ;  /* 0x000000b2ab997209 */ /* 0x000fe20007810000 */
[----:B------:R-:W5:Y:S01]  /*84e0*/  MUFU.TANH R182, R182 ;  /* 0x000000b600b67308 */ /* 0x000f620000002400 */
[----:B------:R-:W-:-:S02]  /*84f0*/  ISETP.GT.AND P2, PT, R152, 0x21, PT ;  /* 0x000000219800780c */ /* 0x000fc40003f44270 */
[----:B---3--:R-:W-:Y:S02]  /*8500*/  FSEL R170, R170, -INF , P1 ;  /* 0xff800000aaaa7808 */ /* 0x008fe40000800000 */
[----:B------:R-:W-:Y:S02]  /*8510*/  FMNMX.FTZ R153, R174, R153, !PT ;  /* 0x00000099ae997209 */ /* 0x000fe40007810000 */
[----:B------:R-:W-:Y:S01]  /*8520*/  ISETP.GT.AND P1, PT, R152, 0x28, PT ;  /* 0x000000289800780c */ /* 0x000fe20003f24270 */
[----:B------:R-:W3:Y:S01]  /*8530*/  MUFU.TANH R183, R183 ;  /* 0x000000b700b77308 */ /* 0x000ee20000002400 */
[----:B0-----:R-:W-:Y:S02]  /*8540*/  FSEL R167, R167, -INF , P2 ;  /* 0xff800000a7a77808 */ /* 0x001fe40001000000 */
[----:B------:R-:W-:Y:S02]  /*8550*/  FMNMX.FTZ R158, R170, R153, !PT ;  /* 0x00000099aa9e7209 */ /* 0x000fe40007810000 */
[----:B------:R-:W-:-:S02]  /*8560*/  ISETP.GT.AND P2, PT, R152, 0x29, PT ;  /* 0x000000299800780c */ /* 0x000fc40003f44270 */
[----:B--2---:R-:W-:Y:S01]  /*8570*/  FSEL R163, R163, -INF , P1 ;  /* 0xff800000a3a37808 */ /* 0x004fe20000800000 */
[----:B------:R-:W0:Y:S01]  /*8580*/  MUFU.TANH R8, R8 ;  /* 0x0000000800087308 */ /* 0x000e220000002400 */
[----:B------:R-:W-:Y:S02]  /*8590*/  FMNMX.FTZ R158, R167, R158, !PT ;  /* 0x0000009ea79e7209 */ /* 0x000fe40007810000 */
[----:B------:R-:W-:Y:S02]  /*85a0*/  ISETP.GT.AND P1, PT, R152, 0x30, PT ;  /* 0x000000309800780c */ /* 0x000fe40003f24270 */
[----:B----4-:R-:W-:Y:S02]  /*85b0*/  FSEL R166, R166, -INF , P2 ;  /* 0xff800000a6a67808 */ /* 0x010fe40001000000 */
[----:B------:R-:W-:Y:S01]  /*85c0*/  FMNMX.FTZ R153, R163, R158, !PT ;  /* 0x0000009ea3997209 */ /* 0x000fe20007810000 */
[----:B------:R-:W2:Y:S01]  /*85d0*/  MUFU.TANH R198, R198 ;  /* 0x000000c600c67308 */ /* 0x000ea20000002400 */
[----:B------:R-:W-:-:S02]  /*85e0*/  ISETP.GT.AND P2, PT, R152, 0x31, PT ;  /* 0x000000319800780c */ /* 0x000fc40003f44270 */
[----:B-1----:R-:W-:Y:S02]  /*85f0*/  FSEL R7, R7, -INF , P1 ;  /* 0xff80000007077808 */ /* 0x002fe40000800000 */
[----:B------:R-:W-:Y:S02]  /*8600*/  FMNMX.FTZ R158, R166, R153, !PT ;  /* 0x00000099a69e7209 */ /* 0x000fe40007810000 */
[----:B------:R-:W-:Y:S01]  /*8610*/  ISETP.GT.AND P1, PT, R152, 0x38, PT ;  /* 0x000000389800780c */ /* 0x000fe20003f24270 */
[----:B------:R-:W1:Y:S01]  /*8620*/  MUFU.TANH R15, R15 ;  /* 0x0000000f000f7308 */ /* 0x000e620000002400 */
[----:B-----5:R-:W-:Y:S02]  /*8630*/  FSEL R154, R154, -INF , P2 ;  /* 0xff8000009a9a7808 */ /* 0x020fe40001000000 */
[----:B------:R-:W-:Y:S02]  /*8640*/  FMNMX.FTZ R153, R7, R158, !PT ;  /* 0x0000009e07997209 */ /* 0x000fe40007810000 */
[----:B------:R-:W-:-:S02]  /*8650*/  ISETP.GT.AND P2, PT, R152, 0x39, PT ;  /* 0x000000399800780c */ /* 0x000fc40003f44270 */
[----:B------:R-:W-:Y:S01]  /*8660*/  FSEL R152, R182, -INF , P1 ;  /* 0xff800000b6987808 */ /* 0x000fe20000800000 */
[----:B------:R-:W4:Y:S01]  /*8670*/  MUFU.TANH R197, R197 ;  /* 0x000000c500c57308 */ /* 0x000f220000002400 */
[----:B------:R-:W-:Y:S02]  /*8680*/  FMNMX.FTZ R159, R154, R153, !PT ;  /* 0x000000999a9f7209 */ /* 0x000fe40007810000 */
[----:B---3--:R-:W-:Y:S02]  /*8690*/  FSEL R153, R183, -INF , P2 ;  /* 0xff800000b7997808 */ /* 0x008fe40001000000 */
[----:B------:R-:W-:Y:S01]  /*86a0*/  FMNMX.FTZ R158, R152, R159, !PT ;  /* 0x0000009f989e7209 */ /* 0x000fe20007810000 */
[----:B------:R-:W-:Y:S01]  /*86b0*/  FMUL.FTZ R159, R168, UR7 ;  /* 0x00000007a89f7c20 */ /* 0x000fe20008410000 */
[----:B------:R-:W-:Y:S01]  /*86c0*/  IADD3 R168, R155, -UR5, R156 ;  /* 0x800000059ba87c10 */ /* 0x000fe2000fffe09c */
[----:B------:R-:W3:Y:S01]  /*86d0*/  MUFU.TANH R196, R196 ;  /* 0x000000c400c47308 */ /* 0x000ee20000002400 */
[----:B------:R-:W-:Y:S01]  /*86e0*/  FMNMX.FTZ R178, R153, R158, !PT ;  /* 0x0000009e99b27209 */ /* 0x000fe20007810000 */
[----:B------:R-:W-:Y:S01]  /*86f0*/  FMUL.FTZ R158, R165, UR7 ;  /* 0x00000007a59e7c20 */ /* 0x000fe20008410000 */
[----:B------:R-:W-:-:S02]  /*8700*/  ISETP.GT.AND P1, PT, R168, RZ, PT ;  /* 0x000000ffa800720c */ /* 0x000fc40003f24270 */
[----:B------:R-:W-:Y:S01]  /*8710*/  ISETP.GT.AND P2, PT, R168, 0x1, PT ;  /* 0x00000001a800780c */ /* 0x000fe20003f44270 */
[----:B------:R-:W5:Y:S01]  /*8720*/  SHFL.BFLY PT, R179, R178, 0x2, 0x1f ;  /* 0x0c401f00b2b37f89 */ /* 0x000f6200000e0000 */
[----:B0-----:R-:W-:Y:S01]  /*8730*/  FSEL R183, R8, -INF , P1 ;  /* 0xff80000008b77808 */ /* 0x001fe20000800000 */
[----:B------:R-:W-:Y:S01]  /*8740*/  MUFU.TANH R157, R157 ;  /* 0x0000009d009d7308 */ /* 0x000fe20000002400 */
[----:B------:R-:W-:Y:S02]  /*8750*/  ISETP.GT.AND P1, PT, R168, 0x8, PT ;  /* 0x00000008a800780c */ /* 0x000fe40003f24270 */
[----:B--2---:R-:W-:Y:S02]  /*8760*/  FSEL R198, R198, -INF , P2 ;  /* 0xff800000c6c67808 */ /* 0x004fe40001000000 */
[----:B------:R-:W-:Y:S02]  /*8770*/  FMNMX.FTZ R155, R183, R10, !PT ;  /* 0x0000000ab79b7209 */ /* 0x000fe40007810000 */
[----:B------:R-:W-:Y:S01]  /*8780*/  ISETP.GT.AND P2, PT, R168, 0x9, PT ;  /* 0x00000009a800780c */ /* 0x000fe20003f44270 */
[----:B------:R-:W0:Y:S01]  /*8790*/  MUFU.TANH R164, R164 ;  /* 0x000000a400a47308 */ /* 0x000e220000002400 */
[----:B-1----:R-:W-:-:S02]  /*87a0*/  FSEL R182, R15, -INF , P1 ;  /* 0xff8000000fb67808 */ /* 0x002fc40000800000 */
[----:B------:R-:W-:Y:S02]  /*87b0*/  FMNMX.FTZ R155, R198, R155, !PT ;  /* 0x0000009bc69b7209 */ /* 0x000fe40007810000 */
[----:B------:R-:W-:Y:S02]  /*87c0*/  ISETP.GT.AND P1, PT, R168, 0x10, PT ;  /* 0x00000010a800780c */ /* 0x000fe40003f24270 */
[----:B----4-:R-:W-:Y:S01]  /*87d0*/  FSEL R197, R197, -INF , P2 ;  /* 0xff800000c5c57808 */ /* 0x010fe20001000000 */
[----:B------:R-:W1:Y:S01]  /*87e0*/  MUFU.TANH R158, R158 ;  /* 0x0000009e009e7308 */ /* 0x000e620000002400 */
[----:B------:R-:W-:Y:S02]  /*87f0*/  FMNMX.FTZ R8, R182, R155, !PT ;  /* 0x0000009bb6087209 */ /* 0x000fe40007810000 */
[----:B------:R-:W-:Y:S02]  /*8800*/  ISETP.GT.AND P2, PT, R168, 0x11, PT ;  /* 0x00000011a800780c */ /* 0x000fe40003f44270 */
[----:B---3--:R-:W-:-:S02]  /*8810*/  FSEL R196, R196, -INF , P1 ;  /* 0xff800000c4c47808 */ /* 0x008fc40000800000 */
[----:B-----5:R-:W-:Y:S01]  /*8820*/  FMNMX.FTZ R165, R178, R179, !PT ;  /* 0x000000b3b2a57209 */ /* 0x020fe20007810000 */
[----:B------:R-:W2:Y:S01]  /*8830*/  MUFU.TANH R159, R159 ;  /* 0x0000009f009f7308 */ /* 0x000ea20000002400 */
[----:B------:R-:W-:Y:S02]  /*8840*/  FMNMX.FTZ R155, R197, R8, !PT ;  /* 0x00000008c59b7209 */ /* 0x000fe40007810000 */
[C---:B------:R-:W-:Y:S01]  /*8850*/  ISETP.GT.AND P1, PT, R168.reuse, 0x18, PT ;  /* 0x00000018a800780c */ /* 0x040fe20003f24270 */
[----:B------:R-:W3:Y:S01]  /*8860*/  SHFL.BFLY PT, R156, R165, 0x1, 0x1f ;  /* 0x0c201f00a59c7f89 */ /* 0x000ee200000e0000 */
[----:B------:R-:W-:Y:S02]  /*8870*/  ISETP.GT.AND P3, PT, R168, 0x28, PT ;  /* 0x00000028a800780c */ /* 0x000fe40003f64270 */
[----:B0-----:R-:W-:Y:S01]  /*8880*/  FSEL R164, R164, -INF , P1 ;  /* 0xff800000a4a47808 */ /* 0x001fe20000800000 */
[----:B------:R-:W0:Y:S01]  /*8890*/  MUFU.TANH R160, R160 ;  /* 0x000000a000a07308 */ /* 0x000e220000002400 */
[----:B------:R-:W-:-:S02]  /*88a0*/  ISETP.GT.AND P1, PT, R168, 0x20, PT ;  /* 0x00000020a800780c */ /* 0x000fc40003f24270 */
[----:B------:R-:W-:-:S05]  /*88b0*/  ISETP.GT.AND P4, PT, R168, 0x29, PT ;  /* 0x00000029a800780c */ /* 0x000fca0003f84270 */
[----:B------:R-:W4:Y:S08]  /*88c0*/  MUFU.TANH R161, R161 ;  /* 0x000000a100a17308 */ /* 0x000f300000002400 */
[----:B------:R-:W5:Y:S01]  /*88d0*/  MUFU.TANH R169, R169 ;  /* 0x000000a900a97308 */ /* 0x000f620000002400 */
[----:B---3--:R-:W-:Y:S02]  /*88e0*/  FMNMX.FTZ R8, R165, R156, !PT ;  /* 0x0000009ca5087209 */ /* 0x008fe40007810000 */
[----:B------:R-:W-:-:S02]  /*88f0*/  FSEL R165, R157, -INF , P2 ;  /* 0xff8000009da57808 */ /* 0x000fc40001000000 */
[----:B------:R-:W-:-:S03]  /*8900*/  FMNMX.FTZ R156, R196, R155, !PT ;  /* 0x0000009bc49c7209 */ /* 0x000fc60007810000 */
[----:B------:R-:W3:Y:S01]  /*8910*/  MUFU.TANH R172, R172 ;  /* 0x000000ac00ac7308 */ /* 0x000ee20000002400 */
[----:B------:R-:W-:Y:S01]  /*8920*/  ISETP.GT.AND P2, PT, R168, 0x19, PT ;  /* 0x00000019a800780c */ /* 0x000fe20003f44270 */
[----:B------:R-:W-:Y:S01]  /*8930*/  FMUL.FTZ R179, R8, UR4 ;  /* 0x0000000408b37c20 */ /* 0x000fe20008410000 */
[----:B------:R-:W-:Y:S02]  /*8940*/  FMNMX.FTZ R157, R165, R156, !PT ;  /* 0x0000009ca59d7209 */ /* 0x000fe40007810000 */
[----:B-1----:R-:W-:Y:S02]  /*8950*/  FSEL R155, R158, -INF , P2 ;  /* 0xff8000009e9b7808 */ /* 0x002fe40001000000 */
[----:B------:R-:W-:Y:S01]  /*8960*/  FMNMX.FTZ R158, R164, R157, !PT ;  /* 0x0000009da49e7209 */ /* 0x000fe20007810000 */
[----:B------:R-:W1:Y:S01]  /*8970*/  MUFU.TANH R15, R177 ;  /* 0x000000b1000f7308 */ /* 0x000e620000002400 */
[----:B------:R-:W-:Y:S02]  /*8980*/  ISETP.GT.AND P2, PT, R168, 0x21, PT ;  /* 0x00000021a800780c */ /* 0x000fe40003f44270 */
[----:B--2---:R-:W-:-:S02]  /*8990*/  FSEL R156, R159, -INF , P1 ;  /* 0xff8000009f9c7808 */ /* 0x004fc40000800000 */
[----:B------:R-:W-:Y:S02]  /*89a0*/  FMNMX.FTZ R159, R155, R158, !PT ;  /* 0x0000009e9b9f7209 */ /* 0x000fe40007810000 */
[----:B0-----:R-:W-:Y:S01]  /*89b0*/  FSEL R157, R160, -INF , P2 ;  /* 0xff800000a09d7808 */ /* 0x001fe20001000000 */
[----:B------:R-:W0:Y:S01]  /*89c0*/  MUFU.TANH R173, R173 ;  /* 0x000000ad00ad7308 */ /* 0x000e220000002400 */
[----:B------:R-:W-:Y:S02]  /*89d0*/  FMNMX.FTZ R160, R156, R159, !PT ;  /* 0x0000009f9ca07209 */ /* 0x000fe40007810000 */
[----:B----4-:R-:W-:Y:S02]  /*89e0*/  FSEL R158, R161, -INF , P3 ;  /* 0xff800000a19e7808 */ /* 0x010fe40001800000 */
[----:B------:R-:W-:Y:S02]  /*89f0*/  FMNMX.FTZ R161, R157, R160, !PT ;  /* 0x000000a09da17209 */ /* 0x000fe40007810000 */
[----:B------:R-:W-:Y:S01]  /*8a00*/  ISETP.GT.AND P2, PT, R168, 0x30, PT ;  /* 0x00000030a800780c */ /* 0x000fe20003f44270 */
[----:B------:R-:W2:Y:S01]  /*8a10*/  MUFU.TANH R180, R181 ;  /* 0x000000b500b47308 */ /* 0x000ea20000002400 */
[----:B-----5:R-:W-:-:S02]  /*8a20*/  FSEL R159, R169, -INF , P4 ;  /* 0xff800000a99f7808 */ /* 0x020fc40002000000 */
[----:B------:R-:W-:Y:S02]  /*8a30*/  FMNMX.FTZ R176, R158, R161, !PT ;  /* 0x000000a19eb07209 */ /* 0x000fe40007810000 */
[----:B------:R-:W-:Y:S02]  /*8a40*/  FSETP.NEU.FTZ.AND P1, PT, R8, -INF , PT ;  /* 0xff8000000800780b */ /* 0x000fe40003f3d000 */
[----:B------:R-:W-:Y:S02]  /*8a50*/  ISETP.GT.AND P3, PT, R168, 0x31, PT ;  /* 0x00000031a800780c */ /* 0x000fe40003f64270 */
[----:B---3--:R-:W-:Y:S02]  /*8a60*/  FSEL R160, R172, -INF , P2 ;  /* 0xff800000aca07808 */ /* 0x008fe40001000000 */
[----:B------:R-:W-:Y:S02]  /*8a70*/  FMNMX.FTZ R169, R159, R176, !PT ;  /* 0x000000b09fa97209 */ /* 0x000fe40007810000 */
[----:B------:R-:W-:-:S02]  /*8a80*/  FSEL R179, R179, RZ, P1 ;  /* 0x000000ffb3b37208 */ /* 0x000fc40000800000 */
[----:B------:R-:W-:Y:S02]  /*8a90*/  ISETP.GT.AND P2, PT, R168, 0x38, PT ;  /* 0x00000038a800780c */ /* 0x000fe40003f44270 */
[----:B-1----:R-:W-:Y:S01]  /*8aa0*/  FSEL R161, R15, -INF , P3 ;  /* 0xff8000000fa17808 */ /* 0x002fe20001800000 */
[--C-:B------:R-:W-:Y:S01]  /*8ab0*/  FFMA.FTZ R177, R162, UR4, -R179.reuse ;  /* 0x00000004a2b17c23 */ /* 0x100fe200080108b3 */
[----:B------:R-:W-:Y:S01]  /*8ac0*/  FMNMX.FTZ R172, R160, R169, !PT ;  /* 0x000000a9a0ac7209 */ /* 0x000fe20007810000 */
[--C-:B------:R-:W-:Y:S01]  /*8ad0*/  FFMA.FTZ R12, R12, UR4, -R179.reuse ;  /* 0x000000040c0c7c23 */ /* 0x100fe200080108b3 */
[----:B------:R-:W-:Y:S01]  /*8ae0*/  ISETP.GT.AND P3, PT, R168, 0x39, PT ;  /* 0x00000039a800780c */ /* 0x000fe20003f64270 */
[----:B------:R1:W-:Y:S01]  /*8af0*/  MUFU.EX2 R15, R177 ;  /* 0x000000b1000f7308 */ /* 0x0003e20000000800 */
[----:B0-----:R-:W-:Y:S01]  /*8b00*/  FSEL R162, R173, -INF , P2 ;  /* 0xff800000ada27808 */ /* 0x001fe20001000000 */
[--C-:B------:R-:W-:Y:S01]  /*8b10*/  FFMA.FTZ R168, R171, UR4, -R179.reuse ;  /* 0x00000004aba87c23 */ /* 0x100fe200080108b3 */
[----:B------:R-:W-:Y:S01]  /*8b20*/  FMNMX.FTZ R169, R161, R172, !PT ;  /* 0x000000aca1a97209 */ /* 0x000fe20007810000 */
[--C-:B------:R-:W-:Y:S01]  /*8b30*/  FFMA.FTZ R171, R174, UR4, -R179.reuse ;  /* 0x00000004aeab7c23 */ /* 0x100fe200080108b3 */
[----:B--2---:R-:W-:Y:S01]  /*8b40*/  FSEL R180, R180, -INF , P3 ;  /* 0xff800000b4b47808 */ /* 0x004fe20001800000 */
        /* <DEDUP_REMOVED lines=11> */
[----:B------:R-:W-:Y:S08]  /*8c00*/  MUFU.EX2 R12, R12 ;  /* 0x0000000c000c7308 */ /* 0x000ff00000000800 */
[----:B------:R-:W-:Y:S08]  /*8c10*/  MUFU.EX2 R14, R14 ;  /* 0x0000000e000e7308 */ /* 0x000ff00000000800 */
[----:B------:R-:W-:Y:S01]  /*8c20*/  MUFU.EX2 R21, R21 ;  /* 0x0000001500157308 */ /* 0x000fe20000000800 */
[----:B0-----:R-:W-:Y:S01]  /*8c30*/  FMNMX.FTZ R176, R172, R173, !PT ;  /* 0x000000adacb07209 */ /* 0x001fe20007810000 */
[--C-:B------:R-:W-:Y:S01]  /*8c40*/  FFMA.FTZ R173, R167, UR4, -R179.reuse ;  /* 0x00000004a7ad7c23 */ /* 0x100fe200080108b3 */
[----:B------:R-:W-:-:S05]  /*8c50*/  FFMA.FTZ R172, R163, UR4, -R179 ;  /* 0x00000004a3ac7c23 */ /* 0x000fca00080108b3 */
[----:B------:R-:W-:Y:S01]  /*8c60*/  MUFU.EX2 R20, R20 ;  /* 0x0000001400147308 */ /* 0x000fe20000000800 */
[----:B-1----:R-:W0:Y:S07]  /*8c70*/  SHFL.BFLY PT, R177, R176, 0x1, 0x1f ;  /* 0x0c201f00b0b17f89 */ /* 0x002e2e00000e0000 */
[----:B------:R-:W-:Y:S08]  /*8c80*/  MUFU.EX2 R169, R169 ;  /* 0x000000a900a97308 */ /* 0x000ff00000000800 */
[----:B------:R-:W-:Y:S08]  /*8c90*/  MUFU.EX2 R168, R168 ;  /* 0x000000a800a87308 */ /* 0x000ff00000000800 */
[----:B------:R-:W-:Y:S01]  /*8ca0*/  MUFU.EX2 R171, R171 ;  /* 0x000000ab00ab7308 */ /* 0x000fe20000000800 */
[----:B0-----:R-:W-:Y:S01]  /*8cb0*/  FMNMX.FTZ R7, R176, R177, !PT ;  /* 0x000000b1b0077209 */ /* 0x001fe20007810000 */
[--C-:B------:R-:W-:Y:S01]  /*8cc0*/  FFMA.FTZ R176, R152, UR4, -R179.reuse ;  /* 0x0000000498b07c23 */ /* 0x100fe200080108b3 */
[----:B------:R-:W-:-:S02]  /*8cd0*/  FFMA.FTZ R179, R153, UR4, -R179 ;  /* 0x0000000499b37c23 */ /* 0x000fc400080108b3 */
[C---:B------:R-:W-:Y:S01]  /*8ce0*/  FSETP.NEU.FTZ.AND P2, PT, R7.reuse, -INF , PT ;  /* 0xff8000000700780b */ /* 0x040fe20003f5d000 */
[----:B------:R-:W-:Y:S02]  /*8cf0*/  FMUL.FTZ R152, R7, UR4 ;  /* 0x0000000407987c20 */ /* 0x000fe40008410000 */
[----:B------:R0:W-:Y:S03]  /*8d00*/  MUFU.EX2 R177, R154 ;  /* 0x0000009a00b17308 */ /* 0x0001e60000000800 */
[----:B------:R-:W-:Y:S02]  /*8d10*/  FSEL R153, R152, RZ, P2 ;  /* 0x000000ff98997208 */ /* 0x000fe40001000000 */
[----:B------:R-:W-:-:S03]  /*8d20*/  FSEL R152, R8, RZ, P1 ;  /* 0x000000ff08987208 */ /* 0x000fc60000800000 */
[----:B------:R-:W-:Y:S01]  /*8d30*/  MUFU.EX2 R170, R170 ;  /* 0x000000aa00aa7308 */ /* 0x000fe20000000800 */
[--C-:B------:R-:W-:Y:S01]  /*8d40*/  FFMA.FTZ R199, R155, UR4, -R153.reuse ;  /* 0x000000049bc77c23 */ /* 0x100fe20008010899 */
[----:B------:R-:W-:Y:S01]  /*8d50*/  FSEL R155, R7, RZ, P2 ;  /* 0x000000ff079b7208 */ /* 0x000fe20001000000 */
[----:B------:R-:W-:Y:S01]  /*8d60*/  FFMA.FTZ R201, R157, UR4, -R153 ;  /* 0x000000049dc97c23 */ /* 0x000fe20008010899 */
[----:B------:R-:W-:Y:S02]  /*8d70*/  IMAD.MOV R157, RZ, RZ, -R184 ;  /* 0x000000ffff9d7224 */ /* 0x000fe400078e0ab8 */
[----:B------:R-:W-:Y:S01]  /*8d80*/  FADD.FTZ R152, -R152, R11 ;  /* 0x0000000b98987221 */ /* 0x000fe20000010100 */
[--C-:B------:R-:W-:Y:S01]  /*8d90*/  FFMA.FTZ R200, R156, UR4, -R153.reuse ;  /* 0x000000049cc87c23 */ /* 0x100fe20008010899 */
[----:B------:R-:W-:Y:S01]  /*8da0*/  FADD.FTZ R155, -R155, R10 ;  /* 0x0000000a9b9b7221 */ /* 0x000fe20000010100 */
[----:B------:R-:W-:Y:S01]  /*8db0*/  FFMA.FTZ R178, R183, UR4, -R153 ;  /* 0x00000004b7b27c23 */ /* 0x000fe20008010899 */
[----:B------:R-:W-:Y:S01]  /*8dc0*/  ISETP.NE.AND P1, PT, R18, R157, PT ;  /* 0x0000009d1200720c */ /* 0x000fe20003f25270 */
[----:B0-----:R-:W-:Y:S01]  /*8dd0*/  FMUL.FTZ R154, R152, UR4 ;  /* 0x00000004989a7c20 */ /* 0x001fe20008410000 */
[----:B------:R-:W-:Y:S01]  /*8de0*/  FMUL.FTZ R155, R155, UR4 ;  /* 0x000000049b9b7c20 */ /* 0x000fe20008410000 */
[----:B------:R-:W-:-:S02]  /*8df0*/  VIADD R152, R9, 0x38840 ;  /* 0x0003884009987836 */ /* 0x000fc40000000000 */
[--C-:B------:R-:W-:Y:S01]  /*8e00*/  FFMA.FTZ R181, R198, UR4, -R153.reuse ;  /* 0x00000004c6b57c23 */ /* 0x100fe20008010899 */
[----:B------:R-:W0:Y:S01]  /*8e10*/  MUFU.EX2 R10, R154 ;  /* 0x0000009a000a7308 */ /* 0x000e220000000800 */
[--C-:B------:R-:W-:Y:S01]  /*8e20*/  FFMA.FTZ R182, R182, UR4, -R153.reuse ;  /* 0x00000004b6b67c23 */ /* 0x100fe20008010899 */
[--C-:B------:R-:W-:Y:S01]  /*8e30*/  FFMA.FTZ R183, R197, UR4, -R153.reuse ;  /* 0x00000004c5b77c23 */ /* 0x100fe20008010899 */
[----:B------:R-:W-:Y:S01]  /*8e40*/  PRMT R152, R219, 0x654, R152 ;  /* 0x00000654db987816 */ /* 0x000fe20000000098 */
[--C-:B------:R-:W-:Y:S01]  /*8e50*/  FFMA.FTZ R196, R196, UR4, -R153.reuse ;  /* 0x00000004c4c47c23 */ /* 0x100fe20008010899 */
[--C-:B------:R-:W-:Y:S01]  /*8e60*/  FFMA.FTZ R197, R165, UR4, -R153.reuse ;  /* 0x00000004a5c57c23 */ /* 0x100fe20008010899 */
[--C-:B------:R-:W-:Y:S01]  /*8e70*/  FFMA.FTZ R198, R164, UR4, -R153.reuse ;  /* 0x00000004a4c67c23 */ /* 0x100fe20008010899 */
[----:B------:R-:W-:Y:S01]  /*8e80*/  FFMA.FTZ R202, R158, UR4, -R153 ;  /* 0x000000049eca7c23 */ /* 0x000fe20008010899 */
[----:B------:R1:W2:Y:S01]  /*8e90*/  MUFU.EX2 R205, R155 ;  /* 0x0000009b00cd7308 */ /* 0x0002a20000000800 */
[----:B------:R-:W-:-:S02]  /*8ea0*/  @!P1 IMAD R156, R13, 0x40, R22 ;  /* 0x000000400d9c9824 */ /* 0x000fc400078e0216 */
[--C-:B------:R-:W-:Y:S01]  /*8eb0*/  FFMA.FTZ R203, R159, UR4, -R153.reuse ;  /* 0x000000049fcb7c23 */ /* 0x100fe20008010899 */
[----:B------:R3:W-:Y:S01]  /*8ec0*/  SYNCS.ARRIVE.TRANS64.RED.A1T0 RZ, [R152+URZ], RZ ;  /* 0x000000ff98ff79a7 */ /* 0x0007e2000810043f */
[----:B------:R-:W-:Y:S01]  /*8ed0*/  FFMA.FTZ R206, R161, UR4, -R153 ;  /* 0x00000004a1ce7c23 */ /* 0x000fe20008010899 */
[----:B------:R-:W-:Y:S02]  /*8ee0*/  @!P1 IMAD R156, R156, 0x4, R17 ;  /* 0x000000049c9c9824 */ /* 0x000fe400078e0211 */
[--C-:B------:R-:W-:Y:S01]  /*8ef0*/  FFMA.FTZ R13, R162, UR4, -R153.reuse ;  /* 0x00000004a20d7c23 */ /* 0x100fe20008010899 */
[--C-:B------:R-:W-:Y:S01]  /*8f00*/  FFMA.FTZ R180, R180, UR4, -R153.reuse ;  /* 0x00000004b4b47c23 */ /* 0x100fe20008010899 */
[----:B------:R-:W-:Y:S01]  /*8f10*/  FFMA.FTZ R160, R160, UR4, -R153 ;  /* 0x00000004a0a07c23 */ /* 0x000fe20008010899 */
[----:B------:R-:W-:Y:S01]  /*8f20*/  MUFU.EX2 R178, R178 ;  /* 0x000000b200b27308 */ /* 0x000fe20000000800 */
[----:B0-----:R-:W-:Y:S01]  /*8f30*/  @!P1 STS [R156+0x38420], R10 ;  /* 0x0384200a9c009388 */ /* 0x001fe20000000800 */
[----:B------:R-:W-:Y:S01]  /*8f40*/  F2FP.F16.F32.PACK_AB R153, R12, R15 ;  /* 0x0000000f0c99723e */ /* 0x000fe200000000ff */
[----:B------:R-:W-:Y:S01]  /*8f50*/  FMUL.FTZ R26, R26, R10 ;  /* 0x0000000a1a1a7220 */ /* 0x000fe20000410000 */
[----:B-1----:R-:W-:Y:S01]  /*8f60*/  F2FP.F16.F32.PACK_AB R155, R21, R14 ;  /* 0x0000000e159b723e */ /* 0x002fe200000000ff */
[----:B------:R-:W-:Y:S01]  /*8f70*/  FMUL.FTZ R27, R27, R10 ;  /* 0x0000000a1b1b7220 */ /* 0x000fe20000410000 */
[----:B------:R-:W-:Y:S01]  /*8f80*/  F2FP.F16.F32.PACK_AB R157, R169, R20 ;  /* 0x00000014a99d723e */ /* 0x000fe200000000ff */
[----:B------:R-:W-:Y:S01]  /*8f90*/  FMUL.FTZ R30, R30, R10 ;  /* 0x0000000a1e1e7220 */ /* 0x000fe20000410000 */
[----:B--2---:R0:W-:Y:S01]  /*8fa0*/  @!P1 STS [R156+0x38400], R205 ;  /* 0x038400cd9c009388 */ /* 0x0041e20000000800 */
[----:B------:R-:W3:Y:S01]  /*8fb0*/  MUFU.EX2 R181, R181 ;  /* 0x000000b500b57308 */ /* 0x000ee20000000800 */
[----:B------:R-:W-:Y:S01]  /*8fc0*/  F2FP.F16.F32.PACK_AB R159, R171, R168 ;  /* 0x000000a8ab9f723e */ /* 0x000fe200000000ff */
        /* <DEDUP_REMOVED lines=15> */
[----:B---3--:R-:W-:Y:S01]  /*90c0*/  F2FP.F16.F32.PACK_AB R152, R181, R178 ;  /* 0x000000b2b598723e */ /* 0x008fe200000000ff */
        /* <DEDUP_REMOVED lines=44> */
[-C--:B------:R-:W-:Y:S01]  /*9390*/  FMUL.FTZ R76, R76, R205.reuse ;  /* 0x000000cd4c4c7220 */ /* 0x080fe20000410000 */
[-C--:B------:R-:W-:Y:S01]  /*93a0*/  FMUL.FTZ R77, R77, R205.reuse ;  /* 0x000000cd4d4d7220 */ /* 0x080fe20000410000 */
[----:B------:R-:W-:Y:S01]  /*93b0*/  MUFU.EX2 R172, R172 ;  /* 0x000000ac00ac7308 */ /* 0x000fe20000000800 */
[----:B-1----:R-:W-:Y:S01]  /*93c0*/  F2FP.F16.F32.PACK_AB R158, R199, R198 ;  /* 0x000000c6c79e723e */ /* 0x002fe200000000ff */
        /* <DEDUP_REMOVED lines=78> */
[----:B------:R-:W3:Y:S01]  /*98b0*/  MUFU.EX2 R206, R206 ;  /* 0x000000ce00ce7308 */ /* 0x000ee20000000800 */
[----:B--2---:R-:W-:Y:S01]  /*98c0*/  F2FP.F16.F32.PACK_AB R160, R201, R200 ;  /* 0x000000c8c9a0723e */ /* 0x004fe200000000ff */
[-C--:B------:R-:W-:Y:S01]  /*98d0*/  FMUL.FTZ R144, R144, R205.reuse ;  /* 0x000000cd90907220 */ /* 0x080fe20000410000 */
[-C--:B------:R-:W-:Y:S01]  /*98e0*/  FMUL.FTZ R145, R145, R205.reuse ;  /* 0x000000cd91917220 */ /* 0x080fe20000410000 */
[-C--:B------:R-:W-:Y:S01]  /*98f0*/  FMUL.FTZ R146, R146, R10.reuse ;  /* 0x0000000a92927220 */ /* 0x080fe20000410000 */
[-C--:B------:R-:W-:Y:S01]  /*9900*/  FMUL.FTZ R147, R147, R10.reuse ;  /* 0x0000000a93937220 */ /* 0x080fe20000410000 */
[-C--:B------:R-:W-:Y:S01]  /*9910*/  FMUL.FTZ R148, R148, R205.reuse ;  /* 0x000000cd94947220 */ /* 0x080fe20000410000 */
[----:B------:R-:W-:Y:S01]  /*9920*/  FMUL.FTZ R149, R149, R205 ;  /* 0x000000cd95957220 */ /* 0x000fe20000410000 */
[----:B------:R-:W-:Y:S01]  /*9930*/  MUFU.EX2 R13, R13 ;  /* 0x0000000d000d7308 */ /* 0x000fe20000000800 */
[-C--:B------:R-:W-:Y:S01]  /*9940*/  FMUL.FTZ R150, R150, R10.reuse ;  /* 0x0000000a96967220 */ /* 0x080fe20000410000 */
[----:B------:R-:W-:Y:S01]  /*9950*/  FMUL.FTZ R151, R151, R10 ;  /* 0x0000000a97977220 */ /* 0x000fe20000410000 */
[----:B-1----:R-:W-:Y:S01]  /*9960*/  F2FP.F16.F32.PACK_AB R165, R177, R174 ;  /* 0x000000aeb1a5723e */ /* 0x002fe200000000ff */
[----:B------:R1:W-:Y:S01]  /*9970*/  STSM.16.M88.4 [R185+0x36400], R152 ;  /* 0x03640098b9007844 */ /* 0x0003e20000000200 */
[----:B0-----:R-:W-:Y:S01]  /*9980*/  F2FP.F16.F32.PACK_AB R167, R179, R176 ;  /* 0x000000b0b3a7723e */ /* 0x001fe200000000ff */
[----:B------:R-:W-:Y:S01]  /*9990*/  FFMA.FTZ R15, R10, R6, R15 ;  /* 0x000000060a0f7223 */ /* 0x000fe2000001000f */
[----:B------:R-:W-:Y:S01]  /*99a0*/  FFMA.FTZ R178, R205, R5, R178 ;  /* 0x00000005cdb27223 */ /* 0x000fe200000100b2 */
[----:B------:R-:W0:Y:S01]  /*99b0*/  MUFU.EX2 R180, R180 ;  /* 0x000000b400b47308 */ /* 0x000e220000000800 */
[----:B---3--:R-:W-:Y:S01]  /*99c0*/  F2FP.F16.F32.PACK_AB R164, R206, R11 ;  /* 0x0000000bcea4723e */ /* 0x008fe200000000ff */
[----:B------:R1:W-:Y:S01]  /*99d0*/  STSM.16.M88.4 [R187], R156 ;  /* 0x0000009cbb007844 */ /* 0x0003e20000000200 */
[----:B------:R-:W-:Y:S01]  /*99e0*/  FADD.FTZ R15, R12, R15 ;  /* 0x0000000f0c0f7221 */ /* 0x000fe20000010000 */
[----:B------:R-:W-:-:S02]  /*99f0*/  FADD.FTZ R181, R181, R178 ;  /* 0x000000b2b5b57221 */ /* 0x000fc40000010000 */
[----:B------:R1:W-:Y:S01]  /*9a00*/  STSM.16.M88.4 [R189], R160 ;  /* 0x000000a0bd007844 */ /* 0x0003e20000000200 */
[----:B------:R-:W-:Y:S01]  /*9a10*/  FADD.FTZ R14, R14, R15 ;  /* 0x0000000f0e0e7221 */ /* 0x000fe20000010000 */
[----:B------:R-:W-:-:S03]  /*9a20*/  FADD.FTZ R182, R182, R181 ;  /* 0x000000b5b6b67221 */ /* 0x000fc60000010000 */
[----:B------:R-:W-:Y:S01]  /*9a30*/  FADD.FTZ R21, R21, R14 ;  /* 0x0000000e15157221 */ /* 0x000fe20000010000 */
[----:B------:R-:W-:-:S03]  /*9a40*/  FADD.FTZ R183, R183, R182 ;  /* 0x000000b6b7b77221 */ /* 0x000fc60000010000 */
[----:B------:R-:W-:Y:S01]  /*9a50*/  FADD.FTZ R20, R20, R21 ;  /* 0x0000001514147221 */ /* 0x000fe20000010000 */
[----:B------:R-:W-:Y:S01]  /*9a60*/  FADD.FTZ R196, R196, R183 ;  /* 0x000000b7c4c47221 */ /* 0x000fe20000010000 */
[----:B0-----:R-:W-:Y:S02]  /*9a70*/  F2FP.F16.F32.PACK_AB R166, R180, R13 ;  /* 0x0000000db4a6723e */ /* 0x001fe400000000ff */
[----:B------:R-:W-:Y:S01]  /*9a80*/  FADD.FTZ R169, R169, R20 ;  /* 0x00000014a9a97221 */ /* 0x000fe20000010000 */
[----:B------:R-:W-:Y:S02]  /*9a90*/  FADD.FTZ R197, R197, R196 ;  /* 0x000000c4c5c57221 */ /* 0x000fe40000010000 */
[----:B------:R1:W-:Y:S01]  /*9aa0*/  STSM.16.M88.4 [R188], R164 ;  /* 0x000000a4bc007844 */ /* 0x0003e20000000200 */
[----:B------:R-:W-:Y:S01]  /*9ab0*/  WARPGROUP.ARRIVE ;  /* 0x00000000000079c5 */ /* 0x000fe20000000000 */
[----:B------:R-:W-:Y:S01]  /*9ac0*/  FADD.FTZ R168, R168, R169 ;  /* 0x000000a9a8a87221 */ /* 0x000fe20000010000 */
[----:B------:R-:W-:-:S03]  /*9ad0*/  FADD.FTZ R198, R198, R197 ;  /* 0x000000c5c6c67221 */ /* 0x000fc60000010000 */
[----:B------:R-:W-:Y:S01]  /*9ae0*/  FADD.FTZ R171, R171, R168 ;  /* 0x000000a8abab7221 */ /* 0x000fe20000010000 */
[----:B------:R-:W-:Y:S01]  /*9af0*/  HGMMA.64x256x16.F32 R24, R152, gdesc[UR8].tnspB, R24, gsb0 ;  /* 0x43e0000898187df0 */ /* 0x000fe20008000818 */
[----:B------:R-:W-:Y:S01]  /*9b00*/  R2UR UR10, R207 ;  /* 0x00000000cf0a72ca */ /* 0x000fe200000e0000 */
[----:B------:R-:W-:Y:S01]  /*9b10*/  UMOV UR11, 0x40000040 ;  /* 0x40000040000b7882 */ /* 0x000fe20000000000 */
[C---:B------:R-:W-:Y:S02]  /*9b20*/  VIADD R207, R204.reuse, 0x100 ;  /* 0x00000100cccf7836 */ /* 0x040fe40000000000 */
[----:B------:R-:W-:Y:S01]  /*9b30*/  FADD.FTZ R199, R199, R198 ;  /* 0x000000c6c7c77221 */ /* 0x000fe20000010000 */
[----:B------:R-:W-:Y:S02]  /*9b40*/  VIADD R204, R204, 0x180 ;  /* 0x00000180cccc7836 */ /* 0x000fe40000000000 */
[----:B------:R-:W-:Y:S01]  /*9b50*/  FADD.FTZ R170, R170, R171 ;  /* 0x000000abaaaa7221 */ /* 0x000fe20000010000 */
[----:B------:R-:W-:-:S03]  /*9b60*/  FADD.FTZ R200, R200, R199 ;  /* 0x000000c7c8c87221 */ /* 0x000fc60000010000 */
        /* <DEDUP_REMOVED lines=13> */
[----:B------:R-:W-:Y:S01]  /*9c40*/  FADD.FTZ R5, R180, R5 ;  /* 0x00000005b4057221 */ /* 0x000fe20000010000 */
[----:B------:R-:W-:Y:S02]  /*9c50*/  WARPGROUP.DEPBAR.LE gsb0, 0x0 ;  /* 0x00008000000079c5 */ /* 0x000fe40000010000 */
[----:B------:R-:W-:-:S06]  /*9c60*/  WARPGROUP.ARRIVE ;  /* 0x00000000000079c5 */ /* 0x000fcc0000000000 */
        /* <DEDUP_REMOVED lines=24> */
.L_x_4254:
[----:B------:R-:W-:Y:S01]  /*9df0*/  UISETP.GT.AND UP0, UPT, UR33, UR32, UPT ;  /* 0x000000202100728c */ /* 0x000fe2000bf04270 */
[----:B------:R-:W-:Y:S01]  /*9e00*/  VIADD R10, R9, 0x38860 ;  /* 0x00038860090a7836 */ /* 0x000fe20000000000 */
[----:B------:R-:W-:Y:S01]  /*9e10*/  UIADD3 UR33, UR33, -0x1, URZ ;  /* 0xffffffff21217890 */ /* 0x000fe2000fffe03f */
[----:B------:R-:W-:Y:S01]  /*9e20*/  IMAD.MOV.U32 R11, RZ, RZ, R8 ;  /* 0x000000ffff0b7224 */ /* 0x000fe200078e0008 */
[----:B------:R-:W-:Y:S02]  /*9e30*/  MOV R13, R2 ;  /* 0x00000002000d7202 */ /* 0x000fe40000000f00 */
[----:B------:R-:W-:Y:S02]  /*9e40*/  PLOP3.LUT P1, PT, PT, PT, UP0, 0x80, 0x0 ;  /* 0x000000000000781c */ /* 0x000fe40003f2f008 */
[----:B------:R-:W-:-:S04]  /*9e50*/  PRMT R10, R219, 0x654, R10 ;  /* 0x00000654db0a7816 */ /* 0x000fc8000000000a */
[----:B------:R0:W-:Y:S02]  /*9e60*/  SYNCS.ARRIVE.TRANS64.RED.A1T0 RZ, [R10+URZ], RZ ;  /* 0x000000ff0aff79a7 */ /* 0x0001e4000810043f */
[----:B0-----:R-:W-:-:S05]  /*9e70*/  IMAD.MOV.U32 R10, RZ, RZ, R7 ;  /* 0x000000ffff0a7224 */ /* 0x001fca00078e0007 */
[----:B------:R-:W-:Y:S05]  /*9e80*/  @P1 BRA `(.L_x_4255) ;  /* 0xffffffc800741947 */ /* 0x000fea000383ffff */
.L_x_4244:
[----:B------:R-:W-:-:S13]  /*9e90*/  ISETP.LE.AND P1, PT, RZ, UR33, PT ;  /* 0x00000021ff007c0c */ /* 0x000fda000bf23270 */
[----:B------:R-:W-:Y:S05]  /*9ea0*/  @!P1 BRA `(.L_x_4256) ;  /* 0x0000003000549947 */ /* 0x000fea0003800000 */
[----:B------:R-:W-:Y:S01]  /*9eb0*/  IMAD.MOV.U32 R13, RZ, RZ, R8 ;  /* 0x000000ffff0d7224 */ /* 0x000fe200078e0008 */
[----:B------:R-:W-:Y:S01]  /*9ec0*/  ULDC UR29, c[0x0][0xad0] ;  /* 0x0002b400001d7ab9 */ /* 0x000fe20000000800 */
[----:B------:R-:W-:Y:S01]  /*9ed0*/  IMAD.MOV.U32 R14, RZ, RZ, R7 ;  /* 0x000000ffff0e7224 */ /* 0x000fe200078e0007 */
[----:B------:R-:W-:Y:S01]  /*9ee0*/  ULDC UR28, c[0x0][0xa80] ;  /* 0x0002a000001c7ab9 */ /* 0x000fe20000000800 */
[----:B------:R-:W-:-:S07]  /*9ef0*/  IMAD.MOV.U32 R11, RZ, RZ, R2 ;  /* 0x000000ffff0b7224 */ /* 0x000fce00078e0002 */
.L_x_4267:
[----:B------:R-:W-:-:S05]  /*9f00*/  VIADD R2, R11, 0x1 ;  /* 0x000000010b027836 */ /* 0x000fca0000000000 */
[----:B------:R-:W-:-:S04]  /*9f10*/  ISETP.NE.AND P1, PT, R2, 0x2, PT ;  /* 0x000000020200780c */ /* 0x000fc80003f25270 */
[----:B------:R-:W-:Y:S02]  /*9f20*/  SEL R7, RZ, 0x1, P1 ;  /* 0x00000001ff077807 */ /* 0x000fe40000800000 */
[----:B------:R-:W-:Y:S02]  /*9f30*/  SEL R2, R2, RZ, P1 ;  /* 0x000000ff02027207 */ /* 0x000fe40000800000 */
[----:B------:R-:W-:Y:S01]  /*9f40*/  LOP3.LUT R16, R16, R7, RZ, 0x3c, !PT ;  /* 0x0000000710107212 */ /* 0x000fe200078e3cff */
[----:B0-----:R-:W-:Y:S06]  /*9f50*/  @!P0 BRA `(.L_x_4257) ;  /* 0x0000000000048947 */ /* 0x001fec0003800000 */
[----:B------:R-:W-:Y:S01]  /*9f60*/  BPT.TRAP 0x1 ;  /* 0x000000040000795c */ /* 0x000fe20000300000 */
.L_x_4257:
[----:B------:R-:W-:Y:S01]  /*9f70*/  IMAD R9, R2, 0x8, R17 ;  /* 0x0000000802097824 */ /* 0x000fe200078e0211 */
[----:B------:R-:W-:-:S04]  /*9f80*/  SHF.L.U32 R8, R16, 0x1f, RZ ;  /* 0x0000001f10087819 */ /* 0x000fc800000006ff */
[----:B------:R0:W1:Y:S01]  /*9f90*/  SYNCS.PHASECHK.TRANS64.TRYWAIT P1, [R9+URZ+0x38830], R8 ;  /* 0x03883008090075a7 */ /* 0x000062000802017f */
[----:B------:R-:W-:Y:S05]  /*9fa0*/  @!P0 BRA `(.L_x_4258) ;  /* 0x0000000000048947 */ /* 0x000fea0003800000 */
[----:B------:R-:W-:Y:S01]  /*9fb0*/  BPT.TRAP 0x1 ;  /* 0x000000040000795c */ /* 0x000fe20000300000 */
.L_x_4258:
[----:B------:R-:W-:Y:S01]  /*9fc0*/  IMAD R7, R2, 0x200, R0 ;  /* 0x0000020002077824 */ /* 0x000fe200078e0200 */
[----:B-1----:R-:W-:Y:S06]  /*9fd0*/  @P1 BRA `(.L_x_4259) ;  /* 0x0000000000081947 */ /* 0x002fec0003800000 */
[----:B------:R-:W1:Y:S02]  /*9fe0*/  SYNCS.PHASECHK.TRANS64.TRYWAIT P1, [R9+URZ+0x38830], R8 ;  /* 0x03883008090075a7 */ /* 0x000e64000802017f */
[----:B-1----:R-:W-:Y:S05]  /*9ff0*/  @!P1 BRA `(.L_x_4260) ;  /* 0x000000b4004c9947 */ /* 0x002fea0003800000 */
.L_x_4259:
        /* <DEDUP_REMOVED lines=22> */
.L_x_4261:
[----:B------:R2:W3:Y:S01]  /*a160*/  SYNCS.PHASECHK.TRANS64.TRYWAIT P1, [R9+URZ+0x38850], R8 ;  /* 0x03885008090075a7 */ /* 0x0004e2000802017f */
[----:B------:R-:W-:Y:S05]  /*a170*/  @!P0 BRA `(.L_x_4262) ;  /* 0x0000000000048947 */ /* 0x000fea0003800000 */
[----:B------:R-:W-:Y:S01]  /*a180*/  BPT.TRAP 0x1 ;  /* 0x000000040000795c */ /* 0x000fe20000300000 */
.L_x_4262:
[----:B------:R-:W-:Y:S01]  /*a190*/  IMAD R7, R2, 0x1000, R4 ;  /* 0x0000100002077824 */ /* 0x000fe200078e0204 */
[----:B---3--:R-:W-:Y:S06]  /*a1a0*/  @P1 BRA `(.L_x_4263) ;  /* 0x0000000000081947 */ /* 0x008fec0003800000 */
[----:B------:R-:W3:Y:S02]  /*a1b0*/  SYNCS.PHASECHK.TRANS64.TRYWAIT P1, [R9+URZ+0x38850], R8 ;  /* 0x03885008090075a7 */ /* 0x000ee4000802017f */
[----:B---3--:R-:W-:Y:S05]  /*a1c0*/  @!P1 BRA `(.L_x_4264) ;  /* 0x000000b000ec9947 */ /* 0x008fea0003800000 */
.L_x_4263:
        /* <DEDUP_REMOVED lines=11> */
[----:B------:R-:W-:Y:S01]  /*a280*/  VIADD R8, R7, 0x4 ;  /* 0x0000000407087836 */ /* 0x000fe20000000000 */
[----:B------:R-:W-:Y:S01]  /*a290*/  IADD3 R21, R3, 0x800, RZ ;  /* 0x0000080003157810 */ /* 0x000fe20007ffe0ff */
[----:B------:R-:W-:Y:S01]  /*a2a0*/  HGMMA.64x64x16.F32 R152, gdesc[UR24], R152, gsb0 ;  /* 0x00e00000189879f0 */ /* 0x000fe20008000898 */
[----:B------:R-:W-:Y:S01]  /*a2b0*/  VIADD R15, R7, 0x800 ;  /* 0x00000800070f7836 */ /* 0x000fe20000000000 */
        /* <DEDUP_REMOVED lines=175> */
[----:B------:R-:W-:Y:S02]  /*adb0*/  IMAD.IADD R20, R21, 0x1, R8 ;  /* 0x0000000115147824 */ /* 0x000fe400078e0208 */
        /* <DEDUP_REMOVED lines=8> */
[----:B------:R-:W-:Y:S02]  /*ae40*/  IMAD.IADD R20, R21, 0x1, R10 ;  /* 0x0000000115147824 */ /* 0x000fe400078e020a */
[--C-:B------:R-:W-:Y:S02]  /*ae50*/  IMAD.IADD R186, R10, 0x1, R15.reuse ;  /* 0x000000010aba7824 */ /* 0x100fe400078e020f */
        /* <DEDUP_REMOVED lines=19> */
[----:B------:R-:W-:-:S04]  /*af90*/  MOV R15, 0x30 ;  /* 0x00000030000f7802 */ /* 0x000fc80000000f00 */
        /* <DEDUP_REMOVED lines=75> */
[----:B------:R-:W-:Y:S01]  /*b450*/  IMAD.IADD R8, R21, 0x1, R12 ;  /* 0x0000000115087824 */ /* 0x000fe200078e020c */
        /* <DEDUP_REMOVED lines=29> */
.L_x_4265:
        /* <DEDUP_REMOVED lines=41> */
[----:B------:R-:W-:-:S05]  /*b8c0*/  UMOV UR7, 0x40000040 ;  /* 0x4000004000077882 */ /* 0x000fca0000000000 */
        /* <DEDUP_REMOVED lines=49> */
[----:B------:R-:W-:Y:S01]  /*bbe0*/  FFMA.FTZ R171, R155, UR4, -R202 ;  /* 0x000000049bab7c23 */ /* 0x000fe200080108ca */
[----:B------:R-:W-:Y:S01]  /*bbf0*/  IMAD.MOV R155, RZ, RZ, -R184 ;  /* 0x000000ffff9b7224 */ /* 0x000fe200078e0ab8 */
[----:B------:R-:W1:Y:S01]  /*bc00*/  MUFU.TANH R181, R181 ;  /* 0x000000b500b57308 */ /* 0x000e620000002400 */
[----:B----4-:R-:W-:Y:S01]  /*bc10*/  FMNMX.FTZ R169, R176, R169, !PT ;  /* 0x000000a9b0a97209 */ /* 0x010fe20007810000 */
[--C-:B------:R-:W-:Y:S01]  /*bc20*/  FFMA.FTZ R152, R152, UR4, -R202.reuse ;  /* 0x0000000498987c23 */ /* 0x100fe200080108ca */
[--C-:B------:R-:W-:Y:S01]  /*bc30*/  FFMA.FTZ R179, R154, UR4, -R202.reuse ;  /* 0x000000049ab37c23 */ /* 0x100fe200080108ca */
[----:B------:R-:W-:Y:S01]  /*bc40*/  ISETP.NE.AND P1, PT, R18, R155, PT ;  /* 0x0000009b1200720c */ /* 0x000fe20003f25270 */
        /* <DEDUP_REMOVED lines=8> */
[--C-:B------:R-:W-:Y:S01]  /*bcd0*/  FFMA.FTZ R196, R161, UR4, -R202.reuse ;  /* 0x00000004a1c47c23 */ /* 0x100fe200080108ca */
[--C-:B------:R-:W-:Y:S01]  /*bce0*/  FFMA.FTZ R183, R164, UR4, -R202.reuse ;  /* 0x00000004a4b77c23 */ /* 0x100fe200080108ca */
[--C-:B------:R-:W-:Y:S01]  /*bcf0*/  FFMA.FTZ R200, R165, UR4, -R202.reuse ;  /* 0x00000004a5c87c23 */ /* 0x100fe200080108ca */
[----:B------:R-:W0:Y:S01]  /*bd00*/  MUFU.TANH R197, R197 ;  /* 0x000000c500c57308 */ /* 0x000e220000002400 */
[----:B-1----:R-:W-:Y:S01]  /*bd10*/  FMNMX.FTZ R169, R181, R168, !PT ;  /* 0x000000a8b5a97209 */ /* 0x002fe20007810000 */
[----:B------:R-:W-:Y:S01]  /*bd20*/  FFMA.FTZ R168, R8, UR4, -R202 ;  /* 0x0000000408a87c23 */ /* 0x000fe200080108ca */
[----:B------:R-:W-:-:S02]  /*bd30*/  @!P1 IMAD R154, R11, 0x40, R22 ;  /* 0x000000400b9a9824 */ /* 0x000fc400078e0216 */
[--C-:B------:R-:W-:Y:S01]  /*bd40*/  FFMA.FTZ R172, R172, UR4, -R202.reuse ;  /* 0x00000004acac7c23 */ /* 0x100fe200080108ca */
[----:B------:R-:W-:Y:S01]  /*bd50*/  FFMA.FTZ R173, R173, UR4, -R202 ;  /* 0x00000004adad7c23 */ /* 0x000fe200080108ca */
[----:B------:R-:W-:Y:S01]  /*bd60*/  @!P1 IMAD R154, R154, 0x4, R17 ;  /* 0x000000049a9a9824 */ /* 0x000fe200078e0211 */
[----:B------:R-:W1:Y:S01]  /*bd70*/  MUFU.TANH R198, R198 ;  /* 0x000000c600c67308 */ /* 0x000e620000002400 */
[----:B--2---:R-:W-:-:S07]  /*bd80*/  FMNMX.FTZ R8, R186, R169, !PT ;  /* 0x000000a9ba087209 */ /* 0x004fce0007810000 */
[----:B------:R-:W2:Y:S01]  /*bd90*/  MUFU.TANH R199, R199 ;  /* 0x000000c700c77308 */ /* 0x000ea20000002400 */
[----:B0-----:R-:W-:-:S07]  /*bda0*/  FMNMX.FTZ R169, R197, R8, !PT ;  /* 0x00000008c5a97209 */ /* 0x001fce0007810000 */
[----:B------:R-:W0:Y:S01]  /*bdb0*/  MUFU.TANH R201, R201 ;  /* 0x000000c900c97308 */ /* 0x000e220000002400 */
[----:B-1----:R-:W-:-:S07]  /*bdc0*/  FMNMX.FTZ R8, R198, R169, !PT ;  /* 0x000000a9c6087209 */ /* 0x002fce0007810000 */
[----:B------:R1:W3:Y:S01]  /*bdd0*/  MUFU.EX2 R14, R170 ;  /* 0x000000aa000e7308 */ /* 0x0002e20000000800 */
[----:B--2---:R-:W-:-:S07]  /*bde0*/  FMNMX.FTZ R8, R199, R8, !PT ;  /* 0x00000008c7087209 */ /* 0x004fce0007810000 */
[----:B------:R2:W-:Y:S01]  /*bdf0*/  MUFU.EX2 R169, R152 ;  /* 0x0000009800a97308 */ /* 0x0005e20000000800 */
[----:B0-----:R-:W-:Y:S01]  /*be00*/  FMNMX.FTZ R8, R201, R8, !PT ;  /* 0x00000008c9087209 */ /* 0x001fe20007810000 */
[----:B-1----:R-:W-:-:S04]  /*be10*/  FFMA.FTZ R170, R153, UR4, -R202 ;  /* 0x0000000499aa7c23 */ /* 0x002fc800080108ca */
[----:B------:R-:W0:Y:S02]  /*be20*/  SHFL.BFLY PT, R153, R8, 0x2, 0x1f ;  /* 0x0c401f0008997f89 */ /* 0x000e2400000e0000 */
[----:B------:R-:W-:Y:S01]  /*be30*/  MUFU.EX2 R21, R21 ;  /* 0x0000001500157308 */ /* 0x000fe20000000800 */
[----:B--2---:R-:W-:Y:S02]  /*be40*/  VIADD R152, R9, 0x38840 ;  /* 0x0003884009987836 */ /* 0x004fe40000000000 */
[-C--:B---3--:R-:W-:Y:S01]  /*be50*/  FMUL.FTZ R24, R24, R14.reuse ;  /* 0x0000000e18187220 */ /* 0x088fe20000410000 */
[-C--:B------:R-:W-:Y:S01]  /*be60*/  FMUL.FTZ R25, R25, R14.reuse ;  /* 0x0000000e19197220 */ /* 0x080fe20000410000 */
[-C--:B------:R-:W-:Y:S01]  /*be70*/  FMUL.FTZ R28, R28, R14.reuse ;  /* 0x0000000e1c1c7220 */ /* 0x080fe20000410000 */
[-C--:B------:R-:W-:Y:S01]  /*be80*/  FMUL.FTZ R29, R29, R14.reuse ;  /* 0x0000000e1d1d7220 */ /* 0x080fe20000410000 */
[----:B------:R-:W-:Y:S01]  /*be90*/  PRMT R152, R219, 0x654, R152 ;  /* 0x00000654db987816 */ /* 0x000fe20000000098 */
[-C--:B------:R-:W-:Y:S01]  /*bea0*/  FMUL.FTZ R32, R32, R14.reuse ;  /* 0x0000000e20207220 */ /* 0x080fe20000410000 */
[----:B------:R-:W1:Y:S01]  /*beb0*/  MUFU.EX2 R168, R168 ;  /* 0x000000a800a87308 */ /* 0x000e620000000800 */
[-C--:B------:R-:W-:Y:S01]  /*bec0*/  FMUL.FTZ R33, R33, R14.reuse ;  /* 0x0000000e21217220 */ /* 0x080fe20000410000 */
[----:B------:R1:W-:Y:S01]  /*bed0*/  SYNCS.ARRIVE.TRANS64.RED.A1T0 RZ, [R152+URZ], RZ ;  /* 0x000000ff98ff79a7 */ /* 0x0003e2000810043f */
[----:B------:R-:W-:Y:S01]  /*bee0*/  @!P1 STS [R154+0x38400], R14 ;  /* 0x0384000e9a009388 */ /* 0x000fe20000000800 */
        /* <DEDUP_REMOVED lines=11> */
[-C--:B------:R-:W-:Y:S01]  /*bfa0*/  FMUL.FTZ R53, R53, R14.reuse ;  /* 0x0000000e35357220 */ /* 0x080fe20000410000 */
[----:B------:R-:W-:Y:S01]  /*bfb0*/  MUFU.EX2 R171, R171 ;  /* 0x000000ab00ab7308 */ /* 0x000fe20000000800 */
[----:B-1----:R-:W-:Y:S01]  /*bfc0*/  F2FP.F16.F32.PACK_AB R152, R168, R21 ;  /* 0x00000015a898723e */ /* 0x002fe200000000ff */
[-C--:B------:R-:W-:Y:S01]  /*bfd0*/  FMUL.FTZ R56, R56, R14.reuse ;  /* 0x0000000e38387220 */ /* 0x080fe20000410000 */
[----:B------:R-:W0:Y:S01]  /*bfe0*/  SHFL.BFLY PT, R8, R153, 0x1, 0x1f ;  /* 0x0c201f0099087f89 */ /* 0x000e2200000e0000 */
        /* <DEDUP_REMOVED lines=21> */
[----:B-1----:R-:W-:Y:S01]  /*c140*/  F2FP.F16.F32.PACK_AB R156, R174, R171 ;  /* 0x000000abae9c723e */ /* 0x002fe200000000ff */
[----:B------:R-:W-:Y:S01]  /*c150*/  FMUL.FTZ R93, R93, R14 ;  /* 0x0000000e5d5d7220 */ /* 0x000fe20000410000 */
[----:B0-----:R-:W-:Y:S01]  /*c160*/  FMNMX.FTZ R8, R153, R8, !PT ;  /* 0x0000000899087209 */ /* 0x001fe20007810000 */
[-C--:B------:R-:W-:Y:S01]  /*c170*/  FMUL.FTZ R96, R96, R14.reuse ;  /* 0x0000000e60607220 */ /* 0x080fe20000410000 */
[-C--:B------:R-:W-:Y:S01]  /*c180*/  FMUL.FTZ R97, R97, R14.reuse ;  /* 0x0000000e61617220 */ /* 0x080fe20000410000 */
[-C--:B------:R-:W-:Y:S01]  /*c190*/  FMUL.FTZ R100, R100, R14.reuse ;  /* 0x0000000e64647220 */ /* 0x080fe20000410000 */
[-C--:B------:R-:W-:Y:S01]  /*c1a0*/  FMUL.FTZ R101, R101, R14.reuse ;  /* 0x0000000e65657220 */ /* 0x080fe20000410000 */
[C---:B------:R-:W-:Y:S01]  /*c1b0*/  FADD.FTZ R13, -R8.reuse, R13 ;  /* 0x0000000d080d7221 */ /* 0x040fe20000010100 */
[----:B------:R-:W-:Y:S01]  /*c1c0*/  FMUL.FTZ R153, R8, UR4 ;  /* 0x0000000408997c20 */ /* 0x000fe20008410000 */
[----:B------:R-:W-:Y:S01]  /*c1d0*/  MUFU.EX2 R177, R177 ;  /* 0x000000b100b17308 */ /* 0x000fe20000000800 */
[-C--:B------:R-:W-:Y:S01]  /*c1e0*/  FMUL.FTZ R104, R104, R14.reuse ;  /* 0x0000000e68687220 */ /* 0x080fe20000410000 */
[----:B------:R-:W-:Y:S01]  /*c1f0*/  FMUL.FTZ R13, R13, UR4 ;  /* 0x000000040d0d7c20 */ /* 0x000fe20008410000 */
[--C-:B------:R-:W-:Y:S01]  /*c200*/  FFMA.FTZ R203, R12, UR4, -R153.reuse ;  /* 0x000000040ccb7c23 */ /* 0x100fe20008010899 */
[--C-:B------:R-:W-:Y:S01]  /*c210*/  FFMA.FTZ R12, R15, UR4, -R153.reuse ;  /* 0x000000040f0c7c23 */ /* 0x100fe20008010899 */
        /* <DEDUP_REMOVED lines=16> */
[----:B------:R-:W-:Y:S01]  /*c320*/  IMAD R197, R2, 0x1000, R19 ;  /* 0x0000100002c57824 */ /* 0x000fe200078e0213 */
[----:B--2---:R-:W-:Y:S01]  /*c330*/  F2FP.F16.F32.PACK_AB R158, R178, R175 ;  /* 0x000000afb29e723e */ /* 0x004fe200000000ff */
[-C--:B------:R-:W-:Y:S01]  /*c340*/  FMUL.FTZ R105, R105, R14.reuse ;  /* 0x0000000e69697220 */ /* 0x080fe20000410000 */
[----:B------:R-:W-:Y:S01]  /*c350*/  FMUL.FTZ R108, R108, R14 ;  /* 0x0000000e6c6c7220 */ /* 0x000fe20000410000 */
[----:B0-----:R0:W-:Y:S01]  /*c360*/  @!P1 STS [R154+0x38420], R13 ;  /* 0x0384200d9a009388 */ /* 0x0011e20000000800 */
[----:B------:R-:W-:Y:S01]  /*c370*/  R2UR UR6, R197 ;  /* 0x00000000c50672ca */ /* 0x000fe200000e0000 */
[-C--:B------:R-:W-:Y:S01]  /*c380*/  FMUL.FTZ R26, R26, R13.reuse ;  /* 0x0000000d1a1a7220 */ /* 0x080fe20000410000 */
[----:B------:R-:W1:Y:S01]  /*c390*/  MUFU.EX2 R203, R203 ;  /* 0x000000cb00cb7308 */ /* 0x000e620000000800 */
[-C--:B------:R-:W-:Y:S01]  /*c3a0*/  FMUL.FTZ R27, R27, R13.reuse ;  /* 0x0000000d1b1b7220 */ /* 0x080fe20000410000 */
[-C--:B------:R-:W-:Y:S01]  /*c3b0*/  FMUL.FTZ R30, R30, R13.reuse ;  /* 0x0000000d1e1e7220 */ /* 0x080fe20000410000 */
[-C--:B------:R-:W-:Y:S01]  /*c3c0*/  FMUL.FTZ R31, R31, R13.reuse ;  /* 0x0000000d1f1f7220 */ /* 0x080fe20000410000 */
[-C--:B------:R-:W-:Y:S01]  /*c3d0*/  FMUL.FTZ R34, R34, R13.reuse ;  /* 0x0000000d22227220 */ /* 0x080fe20000410000 */
[-C--:B------:R-:W-:Y:S01]  /*c3e0*/  FMUL.FTZ R35, R35, R13.reuse ;  /* 0x0000000d23237220 */ /* 0x080fe20000410000 */
[----:B------:R-:W-:Y:S01]  /*c3f0*/  FMUL.FTZ R38, R38, R13 ;  /* 0x0000000d26267220 */ /* 0x000fe20000410000 */
[----:B0-----:R-:W-:Y:S01]  /*c400*/  F2FP.F16.F32.PACK_AB R154, R170, R169 ;  /* 0x000000a9aa9a723e */ /* 0x001fe200000000ff */
        /* <DEDUP_REMOVED lines=57> */
[----:B0-----:R-:W-:Y:S01]  /*c7a0*/  F2FP.F16.F32.PACK_AB R159, R207, R202 ;  /* 0x000000cacf9f723e */ /* 0x001fe200000000ff */
        /* <DEDUP_REMOVED lines=40> */
[----:B------:R-:W-:Y:S01]  /*ca30*/  FMUL.FTZ R151, R151, R13 ;  /* 0x0000000d97977220 */ /* 0x000fe20000410000 */
[----:B------:R1:W-:Y:S01]  /*ca40*/  STSM.16.M88.4 [R185+0x36400], R152 ;  /* 0x03640098b9007844 */ /* 0x0003e20000000200 */
[----:B------:R-:W-:-:S02]  /*ca50*/  VIADD R199, R197, 0x80 ;  /* 0x00000080c5c77836 */ /* 0x000fc40000000000 */
[----:B------:R-:W-:Y:S01]  /*ca60*/  FFMA.FTZ R5, R14, R5, R21 ;  /* 0x000000050e057223 */ /* 0x000fe20000010015 */
[----:B------:R-:W-:Y:S01]  /*ca70*/  FFMA.FTZ R6, R13, R6, R10 ;  /* 0x000000060d067223 */ /* 0x000fe2000001000a */
[----:B------:R1:W-:Y:S01]  /*ca80*/  STSM.16.M88.4 [R187], R156 ;  /* 0x0000009cbb007844 */ /* 0x0003e20000000200 */
[----:B------:R-:W-:Y:S01]  /*ca90*/  MUFU.EX2 R183, R183 ;  /* 0x000000b700b77308 */ /* 0x000fe20000000800 */
[----:B------:R-:W-:Y:S01]  /*caa0*/  FADD.FTZ R168, R168, R5 ;  /* 0x00000005a8a87221 */ /* 0x000fe20000010000 */
[----:B------:R-:W-:-:S03]  /*cab0*/  FADD.FTZ R203, R203, R6 ;  /* 0x00000006cbcb7221 */ /* 0x000fc60000010000 */
[----:B------:R-:W-:Y:S01]  /*cac0*/  FADD.FTZ R169, R169, R168 ;  /* 0x000000a8a9a97221 */ /* 0x000fe20000010000 */
[----:B------:R-:W-:Y:S02]  /*cad0*/  FADD.FTZ R12, R12, R203 ;  /* 0x000000cb0c0c7221 */ /* 0x000fe40000010000 */
        /* <DEDUP_REMOVED lines=26> */
[----:B------:R-:W-:Y:S01]  /*cc80*/  FADD.FTZ R181, R181, R180 ;  /* 0x000000b4b5b57221 */ /* 0x000fe20000010000 */
[----:B------:R-:W-:Y:S01]  /*cc90*/  FADD.FTZ R183, R183, R196 ;  /* 0x000000c4b7b77221 */ /* 0x000fe20000010000 */
[----:B------:R-:W-:Y:S03]  /*cca0*/  MUFU.EX2 R11, R11 ;  /* 0x0000000b000b7308 */ /* 0x000fe60000000800 */
[----:B------:R-:W-:-:S04]  /*ccb0*/  FADD.FTZ R183, R200, R183 ;  /* 0x000000b7c8b77221 */ /* 0x000fc80000010000 */
[----:B------:R-:W-:Y:S01]  /*ccc0*/  FADD.FTZ R172, R172, R183 ;  /* 0x000000b7acac7221 */ /* 0x000fe20000010000 */
        /* <DEDUP_REMOVED lines=11> */
[----:B------:R-:W-:Y:S01]  /*cd80*/  R2UR UR6, R199 ;  /* 0x00000000c70672ca */ /* 0x000fe200000e0000 */
[----:B------:R-:W-:Y:S01]  /*cd90*/  UMOV UR7, 0x40000040 ;  /* 0x4000004000077882 */ /* 0x000fe20000000000 */
[C---:B------:R-:W-:Y:S02]  /*cda0*/  VIADD R199, R197.reuse, 0x100 ;  /* 0x00000100c5c77836 */ /* 0x040fe40000000000 */
[----:B------:R-:W-:Y:S01]  /*cdb0*/  VIADD R197, R197, 0x180 ;  /* 0x00000180c5c57836 */ /* 0x000fe20000000000 */
[----:B------:R-:W-:Y:S02]  /*cdc0*/  WARPGROUP.DEPBAR.LE gsb0, 0x0 ;  /* 0x00008000000079c5 */ /* 0x000fe40000010000 */
[----:B------:R-:W-:-:S15]  /*cdd0*/  WARPGROUP.ARRIVE ;  /* 0x00000000000079c5 */ /* 0x000fde0000000000 */
[----:B------:R-:W-:-:S05]  /*cde0*/  NOP ;  /* 0x0000000000007918 */ /* 0x000fca0000000000 */
        /* <DEDUP_REMOVED lines=24> */
.L_x_4266:
[----:B------:R-:W-:Y:S01]  /*cf70*/  ISETP.LT.AND P1, PT, RZ, UR33, PT ;  /* 0x00000021ff007c0c */ /* 0x000fe2000bf21270 */
[----:B------:R-:W-:Y:S01]  /*cf80*/  VIADD R10, R9, 0x38860 ;  /* 0x00038860090a7836 */ /* 0x000fe20000000000 */
[----:B------:R-:W-:Y:S01]  /*cf90*/  UIADD3 UR33, UR33, -0x1, URZ ;  /* 0xffffffff21217890 */ /* 0x000fe2000fffe03f */
[----:B------:R-:W-:Y:S02]  /*cfa0*/  IMAD.MOV.U32 R13, RZ, RZ, R8 ;  /* 0x000000ffff0d7224 */ /* 0x000fe400078e0008 */
[----:B------:R-:W-:Y:S01]  /*cfb0*/  IMAD.MOV.U32 R14, RZ, RZ, R7 ;  /* 0x000000ffff0e7224 */ /* 0x000fe200078e0007 */
[----:B------:R-:W-:Y:S01]  /*cfc0*/  PRMT R10, R219, 0x654, R10 ;  /* 0x00000654db0a7816 */ /* 0x000fe2000000000a */
[----:B------:R-:W-:-:S03]  /*cfd0*/  IMAD.MOV.U32 R11, RZ, RZ, R2 ;  /* 0x000000ffff0b7224 */ /* 0x000fc600078e0002 */
[----:B------:R0:W-:Y:S03]  /*cfe0*/  SYNCS.ARRIVE.TRANS64.RED.A1T0 RZ, [R10+URZ], RZ ;  /* 0x000000ff0aff79a7 */ /* 0x0001e6000810043f */
[----:B------:R-:W-:Y:S05]  /*cff0*/  @P1 BRA `(.L_x_4267) ;  /* 0xffffffcc00c01947 */ /* 0x000fea000383ffff */
.L_x_4256:
[----:B------:R-:W1:Y:S01]  /*d000*/  SHFL.BFLY PT, R0, R5, 0x2, 0x1f ;  /* 0x0c401f0005007f89 */ /* 0x000e6200000e0000 */
[----:B------:R-:W-:Y:S01]  /*d010*/  IMAD.U32 R12, RZ, RZ, UR4 ;  /* 0x00000004ff0c7e24 */ /* 0x000fe2000f8e00ff */
[----:B------:R-:W-:Y:S02]  /*d020*/  UIADD3 UR36, UR36, 0x1, URZ ;  /* 0x0000000124247890 */ /* 0x000fe4000fffe03f */
[----:B------:R-:W0:Y:S01]  /*d030*/  SHFL.BFLY PT, R9, R6, 0x2, 0x1f ;  /* 0x0c401f0006097f89 */ /* 0x000e2200000e0000 */
[----:B------:R-:W-:Y:S08]  /*d040*/  BAR.ARV 0x8, 0x100 ;  /* 0x0204000000007b1d */ /* 0x000ff00000002000 */
[----:B------:R-:W-:Y:S01]  /*d050*/  BAR.SYNC.DEFER_BLOCKING 0xf, 0x100 ;  /* 0x03c4000000007b1d */ /* 0x000fe20000010000 */
[----:B-1----:R-:W-:Y:S01]  /*d060*/  FADD.FTZ R4, R0, R5 ;  /* 0x0000000500047221 */ /* 0x002fe20000010000 */
[----:B------:R-:W-:-:S02]  /*d070*/  VIADD R5, R2, 0x1 ;  /* 0x0000000102057836 */ /* 0x000fc40000000000 */
[----:B0-----:R-:W-:Y:S02]  /*d080*/  FADD.FTZ R10, R9, R6 ;  /* 0x00000006090a7221 */ /* 0x001fe40000010000 */
[----:B------:R-:W0:Y:S01]  /*d090*/  SHFL.BFLY PT, R3, R4, 0x1, 0x1f ;  /* 0x0c201f0004037f89 */ /* 0x000e2200000e0000 */
[----:B------:R-:W-:-:S03]  /*d0a0*/  ISETP.NE.AND P1, PT, R5, 0x2, PT ;  /* 0x000000020500780c */ /* 0x000fc60003f25270 */
[----:B------:R-:W1:Y:S01]  /*d0b0*/  SHFL.BFLY PT, R9, R10, 0x1, 0x1f ;  /* 0x0c201f000a097f89 */ /* 0x000e6200000e0000 */
[----:B------:R-:W-:-:S04]  /*d0c0*/  SEL R11, RZ, 0x1, P1 ;  /* 0x00000001ff0b7807 */ /* 0x000fc80000800000 */
[----:B------:R-:W-:Y:S01]  /*d0d0*/  LOP3.LUT R16, R16, R11, RZ, 0x3c, !PT ;  /* 0x0000000b10107212 */ /* 0x000fe200078e3cff */
[----:B0-----:R-:W-:Y:S01]  /*d0e0*/  FADD.FTZ R0, R4, R3 ;  /* 0x0000000304007221 */ /* 0x001fe20000010000 */
[----:B------:R-:W-:Y:S02]  /*d0f0*/  IMAD.MOV R3, RZ, RZ, -R184 ;  /* 0x000000ffff037224 */ /* 0x000fe400078e0ab8 */
[----:B------:R-:W-:Y:S02]  /*d100*/  IMAD.MOV.U32 R4, RZ, RZ, RZ ;  /* 0x000000ffff047224 */ /* 0x000fe400078e00ff */
[----:B-1----:R-:W-:Y:S01]  /*d110*/  FADD.FTZ R9, R10, R9 ;  /* 0x000000090a097221 */ /* 0x002fe20000010000 */
[----:B------:R-:W-:Y:S02]  /*d120*/  FSETP.NE.FTZ.AND P2, PT, R0, RZ, PT ;  /* 0x000000ff0000720b */ /* 0x000fe40003f55000 */
[----:B------:R-:W-:Y:S01]  /*d130*/  ISETP.NE.AND P0, PT, R18, R3, PT ;  /* 0x000000031200720c */ /* 0x000fe20003f05270 */
[----:B------:R-:W-:Y:S01]  /*d140*/  IMAD.MOV.U32 R3, RZ, RZ, RZ ;  /* 0x000000ffff037224 */ /* 0x000fe200078e00ff */
[----:B------:R-:W-:-:S09]  /*d150*/  FSETP.NE.FTZ.AND P3, PT, R9, RZ, PT ;  /* 0x000000ff0900720b */ /* 0x000fd20003f75000 */
[----:B------:R-:W0:Y:S02]  /*d160*/  @P2 MUFU.RCP R3, R0 ;  /* 0x0000000000032308 */ /* 0x000e240000001000 */
[----:B------:R-:W-:-:S05]  /*d170*/  @!P0 LEA R2, R2, R22, 0x6 ;  /* 0x0000001602028211 */ /* 0x000fca00078e30ff */
[----:B------:R-:W-:Y:S01]  /*d180*/  @!P0 IMAD R2, R2, 0x4, R17 ;  /* 0x0000000402028824 */ /* 0x000fe200078e0211 */
        /* <DEDUP_REMOVED lines=17> */
[----:B------:R-:W-:Y:S01]  /*d2a0*/  FMUL.FTZ R206, R48, R3 ;  /* 0x0000000330ce7220 */ /* 0x000fe20000410000 */
[----:B--2---:R-:W-:Y:S01]  /*d2b0*/  @P2 FMUL.FTZ R13, R10, 0.69314718246459960938 ;  /* 0x3f3172180a0d2820 */ /* 0x004fe20000410000 */
[----:B0-----:R-:W-:Y:S01]  /*d2c0*/  @P3 FMUL.FTZ R9, R12, 0.69314718246459960938 ;  /* 0x3f3172180c093820 */ /* 0x001fe20000410000 */
[----:B-1----:R-:W-:-:S02]  /*d2d0*/  IMAD.U32 R2, RZ, RZ, UR4 ;  /* 0x00000004ff027e24 */ /* 0x002fc4000f8e00ff */
[-C--:B------:R-:W-:Y:S01]  /*d2e0*/  FMUL.FTZ R203, R49, R3.reuse ;  /* 0x0000000331cb7220 */ /* 0x080fe20000410000 */
[-C--:B------:R-:W-:Y:S01]  /*d2f0*/  FMUL.FTZ R204, R52, R3.reuse ;  /* 0x0000000334cc7220 */ /* 0x080fe20000410000 */
[-C--:B------:R-:W-:Y:S01]  /*d300*/  FMUL.FTZ R201, R53, R3.reuse ;  /* 0x0000000335c97220 */ /* 0x080fe20000410000 */
[----:B------:R-:W-:Y:S01]  /*d310*/  @P2 FMUL.FTZ R2, R2, 0.69314718246459960938 ;  /* 0x3f31721802022820 */ /* 0x000fe20000410000 */
        /* <DEDUP_REMOVED lines=49> */
[----:B------:R-:W-:-:S02]  /*d630*/  IMAD.MOV.U32 R3, RZ, RZ, -0x800000 ;  /* 0xff800000ff037424 */ /* 0x000fc400078e00ff */
[----:B------:R-:W-:Y:S01]  /*d640*/  @P2 FFMA.FTZ R3, R2, R7, R13 ;  /* 0x0000000702032223 */ /* 0x000fe2000001000d */
        /* <DEDUP_REMOVED lines=67> */
[----:B------:R-:W-:Y:S01]  /*da80*/  SEL R2, R5, RZ, P1 ;  /* 0x000000ff05027207 */ /* 0x000fe20000800000 */
[----:B------:R-:W-:Y:S06]  /*da90*/  BAR.ARV 0xe, 0x100 ;  /* 0x0384000000007b1d */ /* 0x000fec0000002000 */
.L_x_4226:
[----:B------:R-:W0:Y:S01]  /*daa0*/  S2R R219, SR_CgaCtaId ;  /* 0x0000000000db7919 */ /* 0x000e220000008800 */
[----:B------:R-:W-:Y:S01]  /*dab0*/  MOV R4, 0x400 ;  /* 0x0000040000047802 */ /* 0x000fe20000000f00 */
[----:B------:R-:W-:Y:S01]  /*dac0*/  BSSY B0, `(.L_x_4268) ;  /* 0x00002a7000007945 */ /* 0x000fe20003800000 */
[----:B------:R-:W-:Y:S02]  /*dad0*/  BAR.SYNC.DEFER_BLOCKING 0x5, 0x180 ;  /* 0x0146000000007b1d */ /* 0x000fe40000010000 */
[----:B0-----:R-:W-:-:S05]  /*dae0*/  LEA R17, R219, R4, 0x18 ;  /* 0x00000004db117211 */ /* 0x001fca00078ec0ff */
[----:B------:R-:W0:Y:S02]  /*daf0*/  LDS R4, [R17+0x388d0] ;  /* 0x0388d00011047984 */ /* 0x000e240000000800 */
[----:B0-----:R-:W-:Y:S01]  /*db00*/  R2UR UR4, R4 ;  /* 0x00000000040472ca */ /* 0x001fe200000e0000 */
[----:B------:R-:W-:Y:S06]  /*db10*/  BAR.ARV 0x4, 0x180 ;  /* 0x0106000000007b1d */ /* 0x000fec0000002000 */
[----:B------:R-:W-:Y:S08]  /*db20*/  @P0 BRA `(.L_x_4269) ;  /* 0x0000001c00880947 */ /* 0x000ff00003800000 */
[----:B------:R-:W0:Y:S01]  /*db30*/  S2R R4, SR_SWINHI ;  /* 0x0000000000047919 */ /* 0x000e220000002f00 */
[----:B------:R-:W-:Y:S01]  /*db40*/  IMAD R7, R215, 0x40, R23 ;  /* 0x00000040d7077824 */ /* 0x000fe200078e0217 */
[----:B------:R-:W-:Y:S01]  /*db50*/  F2FP.F16.F32.PACK_AB R6, R6, R197 ;  /* 0x000000c50606723e */ /* 0x000fe200000000ff */
[----:B------:R-:W-:Y:S01]  /*db60*/  USHF.R.S32.HI UR12, URZ, 0x1f, UR37 ;  /* 0x0000001f3f0c7899 */ /* 0x000fe20008011425 */
[----:B------:R-:W-:Y:S01]  /*db70*/  BAR.SYNC.DEFER_BLOCKING 0x1, 0x100 ;  /* 0x0044000000007b1d */ /* 0x000fe20000010000 */
[----:B------:R-:W-:Y:S01]  /*db80*/  F2FP.F16.F32.PACK_AB R128, R129, R128 ;  /* 0x000000808180723e */ /* 0x000fe200000000ff */
[----:B------:R-:W-:Y:S01]  /*db90*/  USHF.R.S32.HI UR13, URZ, 0x1f, UR39 ;  /* 0x0000001f3f0d7899 */ /* 0x000fe20008011427 */
        /* <DEDUP_REMOVED lines=11> */
[----:B------:R-:W-:Y:S02]  /*dc50*/  MOV R96, R17 ;  /* 0x0000001100607202 */ /* 0x000fe40000000f00 */
[----:B0-----:R-:W-:-:S03]  /*dc60*/  MOV R97, R4 ;  /* 0x0000000400617202 */ /* 0x001fc60000000f00 */
[----:B------:R-:W-:-:S04]  /*dc70*/  IMAD.WIDE R4, R221, 0x2, R96 ;  /* 0x00000002dd047825 */ /* 0x000fc800078e0260 */
[----:B------:R-:W-:Y:S01]  /*dc80*/  IMAD.WIDE R96, R7, 0x2, R96 ;  /* 0x0000000207607825 */ /* 0x000fe200078e0260 */
[C---:B------:R-:W-:Y:S02]  /*dc90*/  IADD3 R45, P1, R4.reuse, 0x20, RZ ;  /* 0x00000020042d7810 */ /* 0x040fe40007f3e0ff */
[C---:B------:R-:W-:Y:S02]  /*dca0*/  IADD3 R49, P0, R4.reuse, 0x40, RZ ;  /* 0x0000004004317810 */ /* 0x040fe40007f1e0ff */
[----:B------:R-:W-:Y:S01]  /*dcb0*/  LOP3.LUT R40, R45, 0x380, RZ, 0xc0, !PT ;  /* 0x000003802d287812 */ /* 0x000fe200078ec0ff */
[--C-:B------:R-:W-:Y:S01]  /*dcc0*/  IMAD.X R101, RZ, RZ, R5.reuse, P1 ;  /* 0x000000ffff657224 */ /* 0x100fe200008e0605 */
[----:B------:R-:W-:Y:S01]  /*dcd0*/  IADD3 R53, P4, R4, 0x60, RZ ;  /* 0x0000006004357810 */ /* 0x000fe20007f9e0ff */
[--C-:B------:R-:W-:Y:S01]  /*dce0*/  IMAD.X R105, RZ, RZ, R5.reuse, P0 ;  /* 0x000000ffff697224 */ /* 0x100fe200000e0605 */
[----:B------:R-:W-:Y:S02]  /*dcf0*/  LOP3.LUT R44, R49, 0x380, RZ, 0xc0, !PT ;  /* 0x00000380312c7812 */ /* 0x000fe400078ec0ff */
[----:B------:R-:W-:Y:S01]  /*dd00*/  SHF.R.U64 R40, R40, 0x3, RZ ;  /* 0x0000000328287819 */ /* 0x000fe200000012ff */
[----:B------:R-:W-:Y:S01]  /*dd10*/  IMAD.X R109, RZ, RZ, R5, P4 ;  /* 0x000000ffff6d7224 */ /* 0x000fe200020e0605 */
[----:B------:R-:W-:-:S02]  /*dd20*/  LOP3.LUT R48, R53, 0x380, RZ, 0xc0, !PT ;  /* 0x0000038035307812 */ /* 0x000fc400078ec0ff */
[----:B------:R-:W-:Y:S02]  /*dd30*/  SHF.R.U64 R44, R44, 0x3, RZ ;  /* 0x000000032c2c7819 */ /* 0x000fe400000012ff */
[C---:B------:R-:W-:Y:S02]  /*dd40*/  IADD3 R37, P6, R4.reuse, 0x2020, RZ ;  /* 0x0000202004257810 */ /* 0x040fe40007fde0ff */
[C---:B------:R-:W-:Y:S02]  /*dd50*/  IADD3 R36, P3, R4.reuse, 0x2000, RZ ;  /* 0x0000200004247810 */ /* 0x040fe40007f7e0ff */
[----:B------:R-:W-:Y:S01]  /*dd60*/  IADD3 R33, P5, R4, 0x2040, RZ ;  /* 0x0000204004217810 */ /* 0x000fe20007fbe0ff */
[--C-:B------:R-:W-:Y:S01]  /*dd70*/  IMAD.X R117, RZ, RZ, R5.reuse, P6 ;  /* 0x000000ffff757224 */ /* 0x100fe200030e0605 */
[----:B------:R-:W-:Y:S01]  /*dd80*/  LOP3.LUT R100, R40, R45, RZ, 0x3c, !PT ;  /* 0x0000002d28647212 */ /* 0x000fe200078e3cff */
[--C-:B------:R-:W-:Y:S01]  /*dd90*/  IMAD.X R113, RZ, RZ, R5.reuse, P3 ;  /* 0x000000ffff717224 */ /* 0x100fe200018e0605 */
[----:B------:R-:W-:Y:S01]  /*dda0*/  SHF.R.U64 R40, R48, 0x3, RZ ;  /* 0x0000000330287819 */ /* 0x000fe200000012ff */
[----:B------:R-:W-:Y:S01]  /*ddb0*/  IMAD.X R123, RZ, RZ, R5, P5 ;  /* 0x000000ffff7b7224 */ /* 0x000fe200028e0605 */
[----:B------:R-:W-:-:S02]  /*ddc0*/  LOP3.LUT R104, R44, R49, RZ, 0x3c, !PT ;  /* 0x000000312c687212 */ /* 0x000fc400078e3cff */
[----:B------:R-:W-:Y:S02]  /*ddd0*/  LOP3.LUT R44, R37, 0x380, RZ, 0xc0, !PT ;  /* 0x00000380252c7812 */ /* 0x000fe400078ec0ff */
[----:B------:R-:W-:Y:S02]  /*dde0*/  IADD3 R14, P2, R4, 0x2060, RZ ;  /* 0x00002060040e7810 */ /* 0x000fe40007f5e0ff */
[----:B------:R-:W-:Y:S02]  /*ddf0*/  LOP3.LUT R45, R36, 0x380, RZ, 0xc0, !PT ;  /* 0x00000380242d7812 */ /* 0x000fe400078ec0ff */
[----:B------:R-:W-:Y:S01]  /*de00*/  LOP3.LUT R48, R33, 0x380, RZ, 0xc0, !PT ;  /* 0x0000038021307812 */ /* 0x000fe200078ec0ff */
[----:B------:R-:W-:Y:S01]  /*de10*/  IMAD.X R127, RZ, RZ, R5, P2 ;  /* 0x000000ffff7f7224 */ /* 0x000fe200010e0605 */
[----:B------:R-:W-:Y:S02]  /*de20*/  LOP3.LUT R108, R40, R53, RZ, 0x3c, !PT ;  /* 0x00000035286c7212 */ /* 0x000fe400078e3cff */
[----:B------:R-:W-:-:S02]  /*de30*/  SHF.R.U64 R40, R44, 0x3, RZ ;  /* 0x000000032c287819 */ /* 0x000fc400000012ff */
[----:B------:R-:W-:Y:S02]  /*de40*/  SHF.R.U64 R45, R45, 0x3, RZ ;  /* 0x000000032d2d7819 */ /* 0x000fe400000012ff */
[----:B------:R-:W-:Y:S02]  /*de50*/  LOP3.LUT R49, R14, 0x380, RZ, 0xc0, !PT ;  /* 0x000003800e317812 */ /* 0x000fe400078ec0ff */
[----:B------:R-:W-:Y:S02]  /*de60*/  SHF.R.U64 R44, R48, 0x3, RZ ;  /* 0x00000003302c7819 */ /* 0x000fe400000012ff */
[C---:B------:R-:W-:Y:S02]  /*de70*/  IADD3 R12, P1, R4.reuse, 0x4000, RZ ;  /* 0x00004000040c7810 */ /* 0x040fe40007f3e0ff */
[C---:B------:R-:W-:Y:S02]  /*de80*/  IADD3 R24, P0, R4.reuse, 0x4020, RZ ;  /* 0x0000402004187810 */ /* 0x040fe40007f1e0ff */
[----:B------:R-:W-:Y:S01]  /*de90*/  IADD3 R20, P4, R4, 0x4040, RZ ;  /* 0x0000404004147810 */ /* 0x000fe20007f9e0ff */
[--C-:B------:R-:W-:Y:S01]  /*dea0*/  IMAD.X R13, RZ, RZ, R5.reuse, P1 ;  /* 0x000000ffff0d7224 */ /* 0x100fe200008e0605 */
[----:B------:R-:W-:Y:S01]  /*deb0*/  LOP3.LUT R116, R40, R37, RZ, 0x3c, !PT ;  /* 0x0000002528747212 */ /* 0x000fe200078e3cff */
[--C-:B------:R-:W-:Y:S01]  /*dec0*/  IMAD.X R15, RZ, RZ, R5.reuse, P0 ;  /* 0x000000ffff0f7224 */ /* 0x100fe200000e0605 */
[----:B------:R-:W-:Y:S01]  /*ded0*/  LOP3.LUT R112, R45, R36, RZ, 0x3c, !PT ;  /* 0x000000242d707212 */ /* 0x000fe200078e3cff */
[----:B------:R-:W-:Y:S01]  /*dee0*/  IMAD.X R25, RZ, RZ, R5, P4 ;  /* 0x000000ffff197224 */ /* 0x000fe200020e0605 */
[----:B------:R-:W-:-:S02]  /*def0*/  SHF.R.U64 R37, R49, 0x3, RZ ;  /* 0x0000000331257819 */ /* 0x000fc400000012ff */
[----:B------:R-:W-:Y:S02]  /*df00*/  LOP3.LUT R122, R44, R33, RZ, 0x3c, !PT ;  /* 0x000000212c7a7212 */ /* 0x000fe400078e3cff */
[----:B------:R-:W-:Y:S02]  /*df10*/  LOP3.LUT R9, R4, 0x380, RZ, 0xc0, !PT ;  /* 0x0000038004097812 */ /* 0x000fe400078ec0ff */
[----:B------:R-:W-:Y:S02]  /*df20*/  LOP3.LUT R33, R12, 0x380, RZ, 0xc0, !PT ;  /* 0x000003800c217812 */ /* 0x000fe400078ec0ff */
[----:B------:R-:W-:Y:S02]  /*df30*/  LOP3.LUT R36, R24, 0x380, RZ, 0xc0, !PT ;  /* 0x0000038018247812 */ /* 0x000fe400078ec0ff */
[----:B------:R-:W-:Y:S02]  /*df40*/  IADD3 R28, P3, R4, 0x4060, RZ ;  /* 0x00004060041c7810 */ /* 0x000fe40007f7e0ff */
[----:B------:R-:W-:-:S02]  /*df50*/  LOP3.LUT R45, R20, 0x380, RZ, 0xc0, !PT ;  /* 0x00000380142d7812 */ /* 0x000fc400078ec0ff */
[----:B------:R-:W-:Y:S01]  /*df60*/  LOP3.LUT R126, R37, R14, RZ, 0x3c, !PT ;  /* 0x0000000e257e7212 */ /* 0x000fe200078e3cff */
[----:B------:R-:W-:Y:S01]  /*df70*/  IMAD.X R29, RZ, RZ, R5, P3 ;  /* 0x000000ffff1d7224 */ /* 0x000fe200018e0605 */
[----:B------:R-:W-:Y:S02]  /*df80*/  IADD3 R8, P2, R4, 0x6040, RZ ;  /* 0x0000604004087810 */ /* 0x000fe40007f5e0ff */
[----:B------:R-:W-:Y:S02]  /*df90*/  SHF.R.U64 R9, R9, 0x3, RZ ;  /* 0x0000000309097819 */ /* 0x000fe400000012ff */
[----:B------:R-:W-:Y:S02]  /*dfa0*/  SHF.R.U64 R33, R33, 0x3, RZ ;  /* 0x0000000321217819 */ /* 0x000fe400000012ff */
[----:B------:R-:W-:Y:S02]  /*dfb0*/  SHF.R.U64 R37, R36, 0x3, RZ ;  /* 0x0000000324257819 */ /* 0x000fe400000012ff */
        /* <DEDUP_REMOVED lines=10> */
[----:B------:R-:W-:-:S02]  /*e060*/  LOP3.LUT R14, R37, R24, RZ, 0x3c, !PT ;  /* 0x00000018250e7212 */ /* 0x000fc400078e3cff */
[----:B------:R-:W-:Y:S02]  /*e070*/  SHF.R.U64 R33, R36, 0x3, RZ ;  /* 0x0000000324217819 */ /* 0x000fe400000012ff */
[----:B------:R-:W-:Y:S02]  /*e080*/  LOP3.LUT R24, R45, R20, RZ, 0x3c, !PT ;  /* 0x000000142d187212 */ /* 0x000fe400078e3cff */
[----:B------:R-:W-:Y:S02]  /*e090*/  LOP3.LUT R20, R10, 0x380, RZ, 0xc0, !PT ;  /* 0x000003800a147812 */ /* 0x000fe400078ec0ff */
[----:B------:R-:W-:Y:S02]  /*e0a0*/  IADD3 R65, P2, R96, 0x1000, RZ ;  /* 0x0000100060417810 */ /* 0x000fe40007f5e0ff */
[----:B------:R-:W-:Y:S02]  /*e0b0*/  LOP3.LUT R28, R33, R28, RZ, 0x3c, !PT ;  /* 0x0000001c211c7212 */ /* 0x000fe400078e3cff */
[----:B------:R-:W-:-:S02]  /*e0c0*/  SHF.R.U64 R33, R20, 0x3, RZ ;  /* 0x0000000314217819 */ /* 0x000fc400000012ff */
[----:B------:R-:W-:Y:S02]  /*e0d0*/  LOP3.LUT R64, R65, 0x380, RZ, 0xc0, !PT ;  /* 0x0000038041407812 */ /* 0x000fe400078ec0ff */
[----:B------:R-:W-:Y:S02]  /*e0e0*/  LOP3.LUT R20, R7, 0x380, RZ, 0xc0, !PT ;  /* 0x0000038007147812 */ /* 0x000fe400078ec0ff */
[----:B------:R-:W-:Y:S02]  /*e0f0*/  LOP3.LUT R37, R32, 0x380, RZ, 0xc0, !PT ;  /* 0x0000038020257812 */ /* 0x000fe400078ec0ff */
[----:B------:R-:W-:Y:S02]  /*e100*/  LOP3.LUT R40, R33, R10, RZ, 0x3c, !PT ;  /* 0x0000000a21287212 */ /* 0x000fe400078e3cff */
[----:B------:R-:W-:Y:S02]  /*e110*/  SHF.R.U64 R64, R64, 0x3, RZ ;  /* 0x0000000340407819 */ /* 0x000fe400000012ff */
[----:B------:R-:W-:-:S02]  /*e120*/  SHF.R.U64 R10, R20, 0x3, RZ ;  /* 0x00000003140a7819 */ /* 0x000fc400000012ff */
[----:B------:R-:W-:Y:S02]  /*e130*/  SHF.R.U64 R37, R37, 0x3, RZ ;  /* 0x0000000325257819 */ /* 0x000fe400000012ff */
[----:B------:R-:W-:Y:S01]  /*e140*/  LOP3.LUT R64, R64, R65, RZ, 0x3c, !PT ;  /* 0x0000004140407212 */ /* 0x000fe200078e3cff */
[----:B------:R-:W-:Y:S01]  /*e150*/  IMAD.X R65, RZ, RZ, R97, P2 ;  /* 0x000000ffff417224 */ /* 0x000fe200010e0661 */
[----:B------:R-:W-:Y:S02]  /*e160*/  LOP3.LUT R10, R10, R7, RZ, 0x3c, !PT ;  /* 0x000000070a0a7212 */ /* 0x000fe400078e3cff */
[C---:B------:R-:W-:Y:S02]  /*e170*/  IADD3 R33, P1, R96.reuse, 0x7000, RZ ;  /* 0x0000700060217810 */ /* 0x040fe40007f3e0ff */
[----:B------:R-:W-:Y:S02]  /*e180*/  IADD3 R7, P2, R96, 0x8000, RZ ;  /* 0x0000800060077810 */ /* 0x000fe40007f5e0ff */
[----:B------:R-:W-:-:S02]  /*e190*/  LOP3.LUT R56, R37, R32, RZ, 0x3c, !PT ;  /* 0x0000002025387212 */ /* 0x000fc400078e3cff */
[----:B------:R-:W-:Y:S02]  /*e1a0*/  LOP3.LUT R32, R33, 0x380, RZ, 0xc0, !PT ;  /* 0x0000038021207812 */ /* 0x000fe400078ec0ff */
[----:B------:R-:W-:Y:S02]  /*e1b0*/  LOP3.LUT R20, R7, 0x380, RZ, 0xc0, !PT ;  /* 0x0000038007147812 */ /* 0x000fe400078ec0ff */
[----:B------:R-:W-:Y:S02]  /*e1c0*/  SHF.R.U64 R32, R32, 0x3, RZ ;  /* 0x0000000320207819 */ /* 0x000fe400000012ff */
[----:B------:R-:W-:Y:S02]  /*e1d0*/  SHF.R.U64 R20, R20, 0x3, RZ ;  /* 0x0000000314147819 */ /* 0x000fe400000012ff */
[----:B------:R-:W-:Y:S02]  /*e1e0*/  LOP3.LUT R32, R32, R33, RZ, 0x3c, !PT ;  /* 0x0000002120207212 */ /* 0x000fe400078e3cff */
[----:B------:R-:W-:-:S02]  /*e1f0*/  IADD3.X R57, RZ, R5, RZ, P5, !PT ;  /* 0x00000005ff397210 */ /* 0x000fc40002ffe4ff */
[----:B------:R-:W-:Y:S02]  /*e200*/  LOP3.LUT R20, R20, R7, RZ, 0x3c, !PT ;  /* 0x0000000714147212 */ /* 0x000fe400078e3cff */
[----:B------:R-:W-:Y:S02]  /*e210*/  MOV R33, R4 ;  /* 0x0000000400217202 */ /* 0x000fe40000000f00 */
[----:B------:R-:W-:Y:S01]  /*e220*/  F2FP.F16.F32.PACK_AB R4, R21, R200 ;  /* 0x000000c81504723e */ /* 0x000fe200000000ff */
[----:B------:R-:W-:Y:S01]  /*e230*/  IMAD.X R21, RZ, RZ, R97, P2 ;  /* 0x000000ffff157224 */ /* 0x000fe200010e0661 */
[----:B------:R-:W-:Y:S02]  /*e240*/  F2FP.F16.F32.PACK_AB R5, R27, R26 ;  /* 0x0000001a1b05723e */ /* 0x000fe400000000ff */
[----:B------:R-:W-:Y:S02]  /*e250*/  F2FP.F16.F32.PACK_AB R7, R31, R30 ;  /* 0x0000001e1f07723e */ /* 0x000fe400000000ff */
[----:B------:R-:W-:-:S02]  /*e260*/  IADD3 R61, P3, R96, 0x2000, RZ ;  /* 0x00002000603d7810 */ /* 0x000fc40007f7e0ff */
[----:B------:R-:W-:Y:S01]  /*e270*/  LOP3.LUT R45, R8, 0x380, RZ, 0xc0, !PT ;  /* 0x00000380082d7812 */ /* 0x000fe200078ec0ff */
[----:B------:R0:W-:Y:S01]  /*e280*/  STSM.16.M88.4 [R33], R4 ;  /* 0x0000000421007844 */ /* 0x0001e20000000200 */
[----:B------:R-:W-:Y:S02]  /*e290*/  LOP3.LUT R60, R61, 0x380, RZ, 0xc0, !PT ;  /* 0x000003803d3c7812 */ /* 0x000fe400078ec0ff */
[----:B------:R-:W-:Y:S01]  /*e2a0*/  SHF.R.U64 R45, R45, 0x3, RZ ;  /* 0x000000032d2d7819 */ /* 0x000fe200000012ff */
[----:B------:R-:W1:Y:S01]  /*e2b0*/  SHFL.IDX PT, R4, R216, RZ, 0x1f ;  /* 0x00001fffd8047589 */ /* 0x000e6200000e0000 */
[----:B------:R-:W-:Y:S02]  /*e2c0*/  SHF.R.U64 R60, R60, 0x3, RZ ;  /* 0x000000033c3c7819 */ /* 0x000fe400000012ff */
[----:B------:R-:W-:Y:S02]  /*e2d0*/  LOP3.LUT R8, R45, R8, RZ, 0x3c, !PT ;  /* 0x000000082d087212 */ /* 0x000fe400078e3cff */
[----:B------:R-:W-:Y:S01]  /*e2e0*/  LOP3.LUT R60, R60, R61, RZ, 0x3c, !PT ;  /* 0x0000003d3c3c7212 */ /* 0x000fe200078e3cff */
[----:B------:R-:W-:Y:S01]  /*e2f0*/  IMAD.X R61, RZ, RZ, R97, P3 ;  /* 0x000000ffff3d7224 */ /* 0x000fe200018e0661 */
[----:B------:R-:W-:-:S02]  /*e300*/  IADD3 R53, P4, R96, 0x3000, RZ ;  /* 0x0000300060357810 */ /* 0x000fc40007f9e0ff */
[C---:B------:R-:W-:Y:S02]  /*e310*/  IADD3 R49, P5, R96.reuse, 0x4000, RZ ;  /* 0x0000400060317810 */ /* 0x040fe40007fbe0ff */
[C---:B------:R-:W-:Y:S01]  /*e320*/  IADD3 R45, P6, R96.reuse, 0x5000, RZ ;  /* 0x00005000602d7810 */ /* 0x040fe20007fde0ff */
[----:B0-----:R-:W-:Y:S01]  /*e330*/  IMAD.X R33, RZ, RZ, R97, P1 ;  /* 0x000000ffff217224 */ /* 0x001fe200008e0661 */
[C---:B------:R-:W-:Y:S02]  /*e340*/  IADD3 R37, P0, R96.reuse, 0x6000, RZ ;  /* 0x0000600060257810 */ /* 0x040fe40007f1e0ff */
[----:B------:R-:W-:Y:S02]  /*e350*/  IADD3 R69, P3, R96, 0x9000, RZ ;  /* 0x0000900060457810 */ /* 0x000fe40007f7e0ff */
        /* <DEDUP_REMOVED lines=23> */
[C---:B------:R-:W-:Y:S02]  /*e4d0*/  IADD3 R77, P5, R96.reuse, 0xb000, RZ ;  /* 0x0000b000604d7810 */ /* 0x040fe40007fbe0ff */
[C---:B------:R-:W-:Y:S02]  /*e4e0*/  IADD3 R81, P6, R96.reuse, 0xc000, RZ ;  /* 0x0000c00060517810 */ /* 0x040fe40007fde0ff */
[C---:B------:R-:W-:Y:S02]  /*e4f0*/  IADD3 R85, P0, R96.reuse, 0xd000, RZ ;  /* 0x0000d00060557810 */ /* 0x040fe40007f1e0ff */
[C---:B------:R-:W-:Y:S02]  /*e500*/  IADD3 R89, P1, R96.reuse, 0xe000, RZ ;  /* 0x0000e00060597810 */ /* 0x040fe40007f3e0ff */
[----:B------:R-:W-:Y:S02]  /*e510*/  IADD3 R93, P2, R96, 0xf000, RZ ;  /* 0x0000f000605d7810 */ /* 0x000fe40007f5e0ff */
[----:B-1----:R-:W-:-:S02]  /*e520*/  ISETP.NE.AND P3, PT, R4, RZ, PT ;  /* 0x000000ff0400720c */ /* 0x002fc40003f65270 */
[----:B------:R-:W-:Y:S02]  /*e530*/  LOP3.LUT R96, R5, R96, RZ, 0x3c, !PT ;  /* 0x0000006005607212 */ /* 0x000fe400078e3cff */
        /* <DEDUP_REMOVED lines=8> */
[----:B------:R-:W-:Y:S02]  /*e5c0*/  MOV R35, R10 ;  /* 0x0000000a00237202 */ /* 0x000fe40000000f00 */
[----:B------:R-:W-:Y:S02]  /*e5d0*/  MOV R105, R104 ;  /* 0x0000006800697202 */ /* 0x000fe40000000f00 */
[----:B------:R-:W-:Y:S02]  /*e5e0*/  MOV R109, R12 ;  /* 0x0000000c006d7202 */ /* 0x000fe40000000f00 */
[----:B------:R-:W-:-:S02]  /*e5f0*/  MOV R100, R14 ;  /* 0x0000000e00647202 */ /* 0x000fc40000000f00 */
[----:B------:R-:W-:Y:S02]  /*e600*/  F2FP.F16.F32.PACK_AB R8, R207, R210 ;  /* 0x000000d2cf08723e */ /* 0x000fe400000000ff */
        /* <DEDUP_REMOVED lines=8> */
[----:B------:R-:W-:Y:S02]  /*e690*/  MOV R112, R112 ;  /* 0x0000007000707202 */ /* 0x000fe40000000f00 */
[----:B0-----:R-:W-:Y:S01]  /*e6a0*/  F2FP.F16.F32.PACK_AB R4, R198, R202 ;  /* 0x000000cac604723e */ /* 0x001fe200000000ff */
[----:B------:R-:W-:Y:S01]  /*e6b0*/  STSM.16.M88.4 [R168], R12 ;  /* 0x0000000ca8007844 */ /* 0x000fe20000000200 */
[----:B------:R-:W-:Y:S02]  /*e6c0*/  F2FP.F16.F32.PACK_AB R5, R59, R58 ;  /* 0x0000003a3b05723e */ /* 0x000fe400000000ff */
[----:B------:R-:W-:Y:S02]  /*e6d0*/  F2FP.F16.F32.PACK_AB R6, R183, R199 ;  /* 0x000000c7b706723e */ /* 0x000fe400000000ff */
[----:B------:R-:W-:-:S02]  /*e6e0*/  F2FP.F16.F32.PACK_AB R7, R63, R62 ;  /* 0x0000003e3f07723e */ /* 0x000fc400000000ff */
[----:B------:R-:W-:Y:S02]  /*e6f0*/  MOV R104, R24 ;  /* 0x0000001800687202 */ /* 0x000fe40000000f00 */
[----:B------:R-:W-:Y:S01]  /*e700*/  MOV R116, R116 ;  /* 0x0000007400747202 */ /* 0x000fe20000000f00 */
[----:B------:R0:W-:Y:S01]  /*e710*/  STSM.16.M88.4 [R112], R4 ;  /* 0x0000000470007844 */ /* 0x0001e20000000200 */
[----:B------:R-:W-:Y:S02]  /*e720*/  MOV R108, R28 ;  /* 0x0000001c006c7202 */ /* 0x000fe40000000f00 */
[----:B------:R-:W-:Y:S02]  /*e730*/  F2FP.F16.F32.PACK_AB R24, R181, R196 ;  /* 0x000000c4b518723e */ /* 0x000fe400000000ff */
[----:B------:R-:W-:Y:S02]  /*e740*/  F2FP.F16.F32.PACK_AB R25, R67, R66 ;  /* 0x000000424319723e */ /* 0x000fe400000000ff */
[----:B------:R-:W-:-:S02]  /*e750*/  F2FP.F16.F32.PACK_AB R26, R179, R182 ;  /* 0x000000b6b31a723e */ /* 0x000fc400000000ff */
[----:B------:R-:W-:Y:S02]  /*e760*/  F2FP.F16.F32.PACK_AB R27, R71, R70 ;  /* 0x00000046471b723e */ /* 0x000fe400000000ff */
[----:B------:R-:W-:Y:S02]  /*e770*/  MOV R122, R122 ;  /* 0x0000007a007a7202 */ /* 0x000fe40000000f00 */
[----:B------:R-:W-:Y:S01]  /*e780*/  MOV R113, R40 ;  /* 0x0000002800717202 */ /* 0x000fe20000000f00 */
[----:B------:R1:W-:Y:S01]  /*e790*/  STSM.16.M88.4 [R116], R24 ;  /* 0x0000001874007844 */ /* 0x0003e20000000200 */
        /* <DEDUP_REMOVED lines=16> */
[----:B0-----:R-:W-:-:S02]  /*e8a0*/  F2FP.F16.F32.PACK_AB R4, R164, R167 ;  /* 0x000000a7a404723e */ /* 0x001fc400000000ff */
[----:B------:R-:W-:Y:S01]  /*e8b0*/  F2FP.F16.F32.PACK_AB R5, R99, R98 ;  /* 0x000000626305723e */ /* 0x000fe200000000ff */
[----:B------:R2:W-:Y:S01]  /*e8c0*/  STSM.16.M88.4 [R109], R56 ;  /* 0x000000386d007844 */ /* 0x0005e20000000200 */
[----:B------:R-:W-:Y:S02]  /*e8d0*/  F2FP.F16.F32.PACK_AB R6, R162, R165 ;  /* 0x000000a5a206723e */ /* 0x000fe400000000ff */
[----:B------:R-:W-:Y:S02]  /*e8e0*/  F2FP.F16.F32.PACK_AB R7, R103, R102 ;  /* 0x000000666707723e */ /* 0x000fe400000000ff */
[----:B------:R-:W-:Y:S02]  /*e8f0*/  F2FP.F16.F32.PACK_AB R8, R160, R163 ;  /* 0x000000a3a008723e */ /* 0x000fe400000000ff */
[----:B------:R-:W-:Y:S01]  /*e900*/  F2FP.F16.F32.PACK_AB R9, R107, R106 ;  /* 0x0000006a6b09723e */ /* 0x000fe200000000ff */
[----:B------:R2:W-:Y:S01]  /*e910*/  STSM.16.M88.4 [R100], R4 ;  /* 0x0000000464007844 */ /* 0x0005e20000000200 */
[----:B------:R-:W-:-:S02]  /*e920*/  F2FP.F16.F32.PACK_AB R10, R158, R161 ;  /* 0x000000a19e0a723e */ /* 0x000fc400000000ff */
[----:B------:R-:W-:Y:S02]  /*e930*/  F2FP.F16.F32.PACK_AB R11, R111, R110 ;  /* 0x0000006e6f0b723e */ /* 0x000fe400000000ff */
[----:B------:R-:W-:Y:S02]  /*e940*/  F2FP.F16.F32.PACK_AB R12, R156, R159 ;  /* 0x0000009f9c0c723e */ /* 0x000fe400000000ff */
[----:B------:R-:W-:Y:S01]  /*e950*/  F2FP.F16.F32.PACK_AB R13, R115, R114 ;  /* 0x00000072730d723e */ /* 0x000fe200000000ff */
[----:B------:R2:W-:Y:S01]  /*e960*/  STSM.16.M88.4 [R104], R8 ;  /* 0x0000000868007844 */ /* 0x0005e20000000200 */
[----:B------:R-:W-:Y:S02]  /*e970*/  F2FP.F16.F32.PACK_AB R14, R154, R157 ;  /* 0x0000009d9a0e723e */ /* 0x000fe400000000ff */
[----:B------:R-:W-:Y:S02]  /*e980*/  F2FP.F16.F32.PACK_AB R15, R119, R118 ;  /* 0x00000076770f723e */ /* 0x000fe400000000ff */
[----:B-1----:R-:W-:-:S02]  /*e990*/  F2FP.F16.F32.PACK_AB R24, R121, R155 ;  /* 0x0000009b7918723e */ /* 0x002fc400000000ff */
[----:B------:R-:W-:Y:S01]  /*e9a0*/  F2FP.F16.F32.PACK_AB R25, R120, R19 ;  /* 0x000000137819723e */ /* 0x000fe200000000ff */
[----:B------:R2:W-:Y:S01]  /*e9b0*/  STSM.16.M88.4 [R108], R12 ;  /* 0x0000000c6c007844 */ /* 0x0005e20000000200 */
[----:B------:R-:W-:Y:S02]  /*e9c0*/  F2FP.F16.F32.PACK_AB R26, R125, R124 ;  /* 0x0000007c7d1a723e */ /* 0x000fe400000000ff */
[----:B------:R-:W-:Y:S02]  /*e9d0*/  F2FP.F16.F32.PACK_AB R27, R153, R152 ;  /* 0x00000098991b723e */ /* 0x000fe400000000ff */
[----:B------:R-:W-:Y:S02]  /*e9e0*/  LOP3.LUT R72, R73, 0x380, RZ, 0xc0, !PT ;  /* 0x0000038049487812 */ /* 0x000fe400078ec0ff */
[----:B------:R-:W-:Y:S01]  /*e9f0*/  LOP3.LUT R76, R77, 0x380, RZ, 0xc0, !PT ;  /* 0x000003804d4c7812 */ /* 0x000fe200078ec0ff */
[----:B------:R2:W-:Y:S01]  /*ea00*/  STSM.16.M88.4 [R113], R24 ;  /* 0x0000001871007844 */ /* 0x0005e20000000200 */
[----:B------:R-:W-:-:S02]  /*ea10*/  LOP3.LUT R80, R81, 0x380, RZ, 0xc0, !PT ;  /* 0x0000038051507812 */ /* 0x000fc400078ec0ff */
[----:B------:R-:W-:Y:S01]  /*ea20*/  LOP3.LUT R84, R85, 0x380, RZ, 0xc0, !PT ;  /* 0x0000038055547812 */ /* 0x000fe200078ec0ff */
[----:B------:R2:W-:Y:S01]  /*ea30*/  STSM.16.M88.4 [R101], R128 ;  /* 0x0000008065007844 */ /* 0x0005e20000000200 */
[----:B------:R-:W-:Y:S02]  /*ea40*/  LOP3.LUT R88, R89, 0x380, RZ, 0xc0, !PT ;  /* 0x0000038059587812 */ /* 0x000fe400078ec0ff */
[----:B------:R-:W-:Y:S01]  /*ea50*/  LOP3.LUT R92, R93, 0x380, RZ, 0xc0, !PT ;  /* 0x000003805d5c7812 */ /* 0x000fe200078ec0ff */
[----:B------:R2:W-:Y:S01]  /*ea60*/  STSM.16.M88.4 [R34], R136 ;  /* 0x0000008822007844 */ /* 0x0005e20000000200 */
[----:B------:R-:W-:Y:S02]  /*ea70*/  SHF.R.U64 R72, R72, 0x3, RZ ;  /* 0x0000000348487819 */ /* 0x000fe400000012ff */
[----:B------:R-:W-:Y:S01]  /*ea80*/  SHF.R.U64 R76, R76, 0x3, RZ ;  /* 0x000000034c4c7819 */ /* 0x000fe200000012ff */
[----:B------:R2:W-:Y:S01]  /*ea90*/  STSM.16.M88.4 [R35], R144 ;  /* 0x0000009023007844 */ /* 0x0005e20000000200 */
[----:B------:R-:W-:-:S02]  /*eaa0*/  SHF.R.U64 R80, R80, 0x3, RZ ;  /* 0x0000000350507819 */ /* 0x000fc400000012ff */
        /* <DEDUP_REMOVED lines=15> */
[----:B------:R-:W-:Y:S06]  /*eba0*/  BAR.SYNC.DEFER_BLOCKING 0x1, 0x100 ;  /* 0x0044000000007b1d */ /* 0x000fec0000010000 */
[----:B--2---:R-:W-:Y:S05]  /*ebb0*/  @P3 BRA `(.L_x_4270) ;  /* 0x0000000000b83947 */ /* 0x004fea0003800000 */
[----:B------:R-:W0:Y:S01]  /*ebc0*/  LDC R8, c[0x0][0xce8] ;  /* 0x00033a00ff087b82 */ /* 0x000e220000000800 */
[----:B------:R-:W-:Y:S01]  /*ebd0*/  VIADD R10, R190, UR38 ;  /* 0x00000026be0a7c36 */ /* 0x000fe20008000000 */
[----:B------:R-:W-:Y:S01]  /*ebe0*/  ULDC.64 UR8, c[0x0][0xc90] ;  /* 0x0003240000087ab9 */ /* 0x000fe20000000a00 */
[----:B------:R-:W-:Y:S01]  /*ebf0*/  ULDC.64 UR10, c[0x0][0xc98] ;  /* 0x00032600000a7ab9 */ /* 0x000fe20000000a00 */
[----:B------:R-:W-:Y:S01]  /*ec00*/  UIMAD UR5, UR12, UR8, URZ ;  /* 0x000000080c0572a4 */ /* 0x000fe2000f8e023f */
[----:B------:R-:W-:Y:S01]  /*ec10*/  IMAD.MOV R9, RZ, RZ, -R184 ;  /* 0x000000ffff097224 */ /* 0x000fe200078e0ab8 */
[----:B------:R-:W-:Y:S01]  /*ec20*/  UIMAD.WIDE.U32 UR6, UR37, UR8, URZ ;  /* 0x00000008250672a5 */ /* 0x000fe2000f8e003f */
[----:B------:R-:W-:Y:S01]  /*ec30*/  MOV R4, R10 ;  /* 0x0000000a00047202 */ /* 0x000fe20000000f00 */
        /* <DEDUP_REMOVED lines=38> */
.L_x_4270:
        /* <DEDUP_REMOVED lines=18> */
[----:B------:R-:W5:Y:S04]  /*efc0*/  LD.E.128 R36, desc[UR44][R36.64] ;  /* 0x0000002c24247980 */ /* 0x000f68000c101d00 */
[----:B------:R-:W5:Y:S02]  /*efd0*/  LD.E.128 R32, desc[UR44][R32.64] ;  /* 0x0000002c20207980 */ /* 0x000f64000c101d00 */
[----:B------:R-:W0:Y:S01]  /*efe0*/  @P2 LDC R9, c[0x0][0xcec] ;  /* 0x00033b00ff092b82 */ /* 0x000e220000000800 */
[----:B------:R-:W-:Y:S01]  /*eff0*/  IMAD.SHL.U32 R3, R3, 0x4, RZ ;  /* 0x0000000403037824 */ /* 0x000fe200078e00ff */
[----:B------:R-:W-:Y:S01]  /*f000*/  ISETP.GE.AND P0, PT, R193, UR10, PT ;  /* 0x0000000ac1007c0c */ /* 0x000fe2000bf06270 */
[----:B------:R1:W5:Y:S04]  /*f010*/  LD.E.128 R4, desc[UR44][R20.64] ;  /* 0x0000002c14047980 */ /* 0x000368000c101d00 */
[----:B------:R-:W5:Y:S01]  /*f020*/  LD.E.128 R68, desc[UR44][R68.64] ;  /* 0x0000002c44447980 */ /* 0x000f62000c101d00 */
[----:B------:R-:W2:Y:S01]  /*f030*/  @P2 LDC R11, c[0x0][0xcf0] ;  /* 0x00033c00ff0b2b82 */ /* 0x000ea20000000800 */
[----:B------:R-:W-:Y:S01]  /*f040*/  LOP3.LUT R3, R3, 0x4, R0, 0xe2, !PT ;  /* 0x0000000403037812 */ /* 0x000fe200078ee200 */
[----:B------:R-:W-:Y:S01]  /*f050*/  IMAD R0, R214, 0x20, R215 ;  /* 0x00000020d6007824 */ /* 0x000fe200078e02d7 */
[----:B------:R-:W-:Y:S01]  /*f060*/  SEL R8, RZ, 0xffffffff, P0 ;  /* 0xffffffffff087807 */ /* 0x000fe20000000000 */
[----:B------:R-:W5:Y:S01]  /*f070*/  LD.E.128 R72, desc[UR44][R72.64] ;  /* 0x0000002c48487980 */ /* 0x000f62000c101d00 */
[----:B------:R-:W-:Y:S01]  /*f080*/  ISETP.GE.AND P0, PT, R192, UR10, PT ;  /* 0x0000000ac0007c0c */ /* 0x000fe2000bf06270 */
[----:B------:R-:W-:Y:S01]  /*f090*/  UIMAD UR5, UR12, UR8, URZ ;  /* 0x000000080c0572a4 */ /* 0x000fe2000f8e023f */
[----:B------:R-:W-:Y:S01]  /*f0a0*/  VIADD R14, R0, UR38 ;  /* 0x00000026000e7c36 */ /* 0x000fe20008000000 */
[----:B------:R-:W5:Y:S01]  /*f0b0*/  LD.E.128 R76, desc[UR44][R76.64] ;  /* 0x0000002c4c4c7980 */ /* 0x000f62000c101d00 */
[----:B------:R-:W-:Y:S01]  /*f0c0*/  SEL R0, RZ, 0xffffffff, P0 ;  /* 0xffffffffff007807 */ /* 0x000fe20000000000 */
[----:B------:R-:W-:-:S02]  /*f0d0*/  UIMAD.WIDE.U32 UR6, UR37, UR8, URZ ;  /* 0x00000008250672a5 */ /* 0x000fc4000f8e003f */
        /* <DEDUP_REMOVED lines=19> */
[----:B------:R-:W-:Y:S01]  /*f210*/  IMAD.U32 R9, RZ, RZ, UR7 ;  /* 0x00000007ff097e24 */ /* 0x000fe2000f8e00ff */
[----:B------:R-:W-:Y:S01]  /*f220*/  ULDC.64 UR6, c[0x0][0xbe0] ;  /* 0x0002f80000067ab9 */ /* 0x000fe20000000a00 */
[----:B------:R-:W-:Y:S01]  /*f230*/  IMAD.MOV R13, RZ, RZ, -R3 ;  /* 0x000000ffff0d7224 */ /* 0x000fe200078e0a03 */
[----:B------:R-:W-:Y:S01]  /*f240*/  SEL R0, RZ, 0xffffffff, P0 ;  /* 0xffffffffff007807 */ /* 0x000fe20000000000 */
[----:B------:R-:W-:Y:S01]  /*f250*/  IMAD R12, R11, UR6, RZ ;  /* 0x000000060b0c7c24 */ /* 0x000fe2000f8e02ff */
[----:B------:R-:W5:Y:S01]  /*f260*/  LD.E.128 R88, desc[UR44][R88.64] ;  /* 0x0000002c58587980 */ /* 0x000f62000c101d00 */
[----:B------:R-:W-:Y:S01]  /*f270*/  IMAD.U32 R9, RZ, RZ, UR5 ;  /* 0x00000005ff097e24 */ /* 0x000fe2000f8e00ff */
[----:B------:R-:W-:Y:S01]  /*f280*/  ULDC UR5, c[0x0][0xb88] ;  /* 0x0002e20000057ab9 */ /* 0x000fe20000000800 */
[----:B------:R-:W-:Y:S01]  /*f290*/  IMAD R11, R15, R13, R14 ;  /* 0x0000000d0f0b7224 */ /* 0x000fe200078e020e */
[----:B------:R-:W5:Y:S01]  /*f2a0*/  LD.E.128 R92, desc[UR44][R92.64] ;  /* 0x0000002c5c5c7980 */ /* 0x000f62000c101d00 */
[----:B------:R-:W-:Y:S01]  /*f2b0*/  IMAD.SHL.U32 R19, R0, 0x20, RZ ;  /* 0x0000002000137824 */ /* 0x000fe200078e00ff */
[----:B------:R-:W-:Y:S01]  /*f2c0*/  ISETP.GE.AND P0, PT, R218, UR10, PT ;  /* 0x0000000ada007c0c */ /* 0x000fe2000bf06270 */
[C---:B------:R-:W-:Y:S01]  /*f2d0*/  IMAD R13, R3.reuse, UR7, R12 ;  /* 0x00000007030d7c24 */ /* 0x040fe2000f8e020c */
[----:B------:R-:W-:Y:S01]  /*f2e0*/  @!PT LDS RZ, [RZ] ;  /* 0x00000000fffff984 */ /* 0x000fe20000000800 */
[----:B------:R-:W-:Y:S01]  /*f2f0*/  @!PT LDS RZ, [RZ] ;  /* 0x00000000fffff984 */ /* 0x000fe20000000800 */
[----:B------:R-:W-:Y:S01]  /*f300*/  @!PT LDS RZ, [RZ] ;  /* 0x00000000fffff984 */ /* 0x000fe20000000800 */
[----:B------:R-:W-:Y:S01]  /*f310*/  @!PT LDS RZ, [RZ] ;  /* 0x00000000fffff984 */ /* 0x000fe20000000800 */
[----:B------:R0:W-:Y:S06]  /*f320*/  MEMBAR.ALL.CTA ;  /* 0x0000000000007992 */ /* 0x0001ec0000008000 */
[----:B0-----:R-:W0:Y:S01]  /*f330*/  FENCE.VIEW.ASYNC.S ;  /* 0x00000000000073c6 */ /* 0x001e220000000000 */
[----:B------:R-:W-:Y:S01]  /*f340*/  IMAD.WIDE.U32 R8, R3, UR6, R8 ;  /* 0x0000000603087c25 */ /* 0x000fe2000f8e0008 */
[----:B------:R-:W-:Y:S01]  /*f350*/  SHF.R.S32.HI R0, RZ, 0x1f, R11 ;  /* 0x0000001fff007819 */ /* 0x000fe2000001140b */
[----:B------:R-:W-:Y:S01]  /*f360*/  ULDC.64 UR6, c[0x0][0xbd8] ;  /* 0x0002f60000067ab9 */ /* 0x000fe20000000a00 */
[----:B------:R-:W-:Y:S01]  /*f370*/  LOP3.LUT R10, R19, 0x20, R10, 0xe2, !PT ;  /* 0x00000020130a7812 */ /* 0x000fe200078ee20a */
[----:B------:R-:W-:Y:S01]  /*f380*/  VIADD R27, R215, UR38 ;  /* 0x00000026d71b7c36 */ /* 0x000fe20008000000 */
[----:B------:R-:W-:Y:S01]  /*f390*/  IADD3 R9, R9, R13, RZ ;  /* 0x0000000d09097210 */ /* 0x000fe20007ffe0ff */
[----:B------:R-:W-:Y:S01]  /*f3a0*/  IMAD R0, R0, UR6, RZ ;  /* 0x0000000600007c24 */ /* 0x000fe2000f8e02ff */
[----:B------:R-:W-:Y:S01]  /*f3b0*/  SEL R3, RZ, 0x40, P0 ;  /* 0x00000040ff037807 */ /* 0x000fe20000000000 */
[----:B------:R-:W-:Y:S01]  /*f3c0*/  IMAD R28, R15, UR5, RZ ;  /* 0x000000050f1c7c24 */ /* 0x000fe2000f8e02ff */
[----:B------:R-:W-:Y:S01]  /*f3d0*/  ISETP.GE.AND P0, PT, R217, UR10, PT ;  /* 0x0000000ad9007c0c */ /* 0x000fe2000bf06270 */
[C---:B------:R-:W-:Y:S01]  /*f3e0*/  IMAD R13, R11.reuse, UR7, R0 ;  /* 0x000000070b0d7c24 */ /* 0x040fe2000f8e0200 */
[----:B------:R-:W-:Y:S01]  /*f3f0*/  LOP3.LUT R3, R10, R3, RZ, 0xfc, !PT ;  /* 0x000000030a037212 */ /* 0x000fe200078efcff */
[----:B------:R-:W-:Y:S01]  /*f400*/  IMAD.WIDE.U32 R8, R11, UR6, R8 ;  /* 0x000000060b087c25 */ /* 0x000fe2000f8e0008 */
[----:B------:R-:W-:Y:S01]  /*f410*/  ISETP.GE.AND P1, PT, R27, R28, PT ;  /* 0x0000001c1b00720c */ /* 0x000fe20003f26270 */
[----:B------:R-:W-:Y:S01]  /*f420*/  ULDC.64 UR6, c[0x0][0xb80] ;  /* 0x0002e00000067ab9 */ /* 0x000fe20000000a00 */
[----:B------:R-:W-:Y:S01]  /*f430*/  SEL R10, RZ, 0x80, P0 ;  /* 0x00000080ff0a7807 */ /* 0x000fe20000000000 */
[----:B------:R-:W-:Y:S01]  /*f440*/  VIADD R0, R17, 0x38820 ;  /* 0x0003882011007836 */ /* 0x000fe20000000000 */
[----:B------:R-:W-:Y:S01]  /*f450*/  LEA R19, P2, R8, UR6, 0x1 ;  /* 0x0000000608137c11 */ /* 0x000fe2000f8408ff */
[----:B------:R-:W-:Y:S01]  /*f460*/  IMAD.IADD R9, R9, 0x1, R13 ;  /* 0x0000000109097824 */ /* 0x000fe200078e020d */
[----:B------:R-:W-:Y:S02]  /*f470*/  BSSY B1, `(.L_x_4271) ;  /* 0x0000027000017945 */ /* 0x000fe40003800000 */
[----:B------:R-:W-:-:S02]  /*f480*/  PRMT R0, RZ, 0x654, R0 ;  /* 0x00000654ff007816 */ /* 0x000fc40000000000 */
[----:B------:R-:W-:Y:S02]  /*f490*/  LEA.HI.X R26, R8, UR7, R9, 0x1, P2 ;  /* 0x00000007081a7c11 */ /* 0x000fe400090f0c09 */
[----:B0-----:R0:W-:Y:S03]  /*f4a0*/  SYNCS.ARRIVE.TRANS64.RED.A1T0 RZ, [R0+URZ], RZ ;  /* 0x000000ff00ff79a7 */ /* 0x0011e6000810043f */
[----:B------:R1:W2:Y:S01]  /*f4b0*/  SHFL.IDX PT, R11, R26, RZ, 0x181f ;  /* 0x00181fff1a0b7589 */ /* 0x0002a200000e0000 */
[----:B0-----:R-:W-:-:S03]  /*f4c0*/  LOP3.LUT R0, R3, R10, RZ, 0xfc, !PT ;  /* 0x0000000a03007212 */ /* 0x001fc600078efcff */
[----:B------:R1:W0:Y:S01]  /*f4d0*/  SHFL.IDX PT, R10, R19, RZ, 0x181f ;  /* 0x00181fff130a7589 */ /* 0x00022200000e0000 */
[----:B------:R-:W-:Y:S05]  /*f4e0*/  @P1 BRA `(.L_x_4272) ;  /* 0x00000000007c1947 */ /* 0x000fea0003800000 */
[----:B------:R-:W-:Y:S02]  /*f4f0*/  ISETP.GE.AND P1, PT, R195, UR10, PT ;  /* 0x0000000ac3007c0c */ /* 0x000fe4000bf26270 */
[----:B------:R-:W-:Y:S02]  /*f500*/  ISETP.GE.AND P0, PT, R23, UR10, PT ;  /* 0x0000000a17007c0c */ /* 0x000fe4000bf06270 */
[----:B------:R-:W-:Y:S02]  /*f510*/  ISETP.GE.AND P5, PT, R194, UR10, PT ;  /* 0x0000000ac2007c0c */ /* 0x000fe4000bfa6270 */
[----:B------:R-:W-:-:S07]  /*f520*/  ISETP.GE.AND P3, PT, R193, UR10, PT ;  /* 0x0000000ac1007c0c */ /* 0x000fce000bf66270 */
[-C--:B0-----:R-:W-:Y:S02]  /*f530*/  @!P1 LEA R12, P2, R195, R10.reuse, 0x1 ;  /* 0x0000000ac30c9211 */ /* 0x081fe400078408ff */
        /* <DEDUP_REMOVED lines=10> */
[CC--:B-1----:R-:W-:Y:S01]  /*f5e0*/  @!P3 LEA R20, P6, R193.reuse, R10.reuse, 0x1 ;  /* 0x0000000ac114b211 */ /* 0x0c2fe200078c08ff */
[----:B------:R3:W-:Y:S03]  /*f5f0*/  @!P5 ST.E.128 desc[UR44][R14.64], R48 ;  /* 0x000000300e00d985 */ /* 0x0007e6000c101d2c */
[----:B------:R-:W-:Y:S02]  /*f600*/  @!P3 LEA.HI.X R21, R193, R11, R227, 0x1, P6 ;  /* 0x0000000bc115b211 */ /* 0x000fe400030f0ce3 */
[----:B0-----:R-:W-:-:S03]  /*f610*/  @!P2 LEA R8, P5, R192, R10, 0x1 ;  /* 0x0000000ac008a211 */ /* 0x001fc600078a08ff */
        /* <DEDUP_REMOVED lines=12> */
.L_x_4272:
[----:B------:R-:W-:Y:S05]  /*f6e0*/  BSYNC B1 ;  /* 0x0000000000017941 */ /* 0x000fea0003800000 */
.L_x_4271:
        /* <DEDUP_REMOVED lines=22> */
[CC--:B------:R-:W-:Y:S02]  /*f850*/  @!P0 LEA R14, P3, R191.reuse, R6.reuse, 0x1 ;  /* 0x00000006bf0e8211 */ /* 0x0c0fe400078608ff */
[-C--:B0-----:R-:W-:Y:S01]  /*f860*/  @!P1 LEA R4, P6, R192, R6.reuse, 0x1 ;  /* 0x00000006c0049211 */ /* 0x081fe200078c08ff */
[----:B------:R4:W-:Y:S01]  /*f870*/  @!P2 ST.E.128 desc[UR44][R12.64], R32 ;  /* 0x000000200c00a985 */ /* 0x0009e2000c101d2c */
[----:B-1----:R-:W-:Y:S02]  /*f880*/  @P4 LEA R20, P5, R218, R6, 0x1 ;  /* 0x00000006da144211 */ /* 0x002fe400078a08ff */
        /* <DEDUP_REMOVED lines=12> */
.L_x_4269:
        /* <DEDUP_REMOVED lines=9> */
[----:B------:R-:W-:Y:S01]  /*f9e0*/  ISETP.GE.AND P1, PT, R194, UR12, PT ;  /* 0x0000000cc2007c0c */ /* 0x000fe2000bf26270 */
[----:B------:R-:W-:Y:S01]  /*f9f0*/  VIADD R8, R0, UR38 ;  /* 0x0000002600087c36 */ /* 0x000fe20008000000 */
        /* <DEDUP_REMOVED lines=46> */
.L_x_4275:
[----:B------:R-:W-:Y:S05]  /*fce0*/  BSYNC B1 ;  /* 0x0000000000017941 */ /* 0x000fea0003800000 */
.L_x_4274:
        /* <DEDUP_REMOVED lines=28> */
[----:B------:R-:W-:Y:S01]  /*feb0*/  MOV R5, UR7 ;  /* 0x0000000700057c02 */ /* 0x000fe20008000f00 */
[----:B------:R-:W-:Y:S01]  /*fec0*/  ULDC.64 UR6, c[0x0][0xbe0] ;  /* 0x0002f80000067ab9 */ /* 0x000fe20000000a00 */
[----:B------:R-:W-:Y:S01]  /*fed0*/  SEL R6, RZ, 0xffffffff, P1 ;  /* 0xffffffffff067807 */ /* 0x000fe20000800000 */
        /* <DEDUP_REMOVED lines=18> */
[----:B------:R-:W-:Y:S02]  /*10000*/  VIADD R0, R215, UR38 ;  /* 0x00000026d7007c36 */ /* 0x000fe40008000000 */
[----:B------:R-:W-:-:S02]  /*10010*/  IMAD R25, R10, UR5, RZ ;  /* 0x000000050a197c24 */ /* 0x000fc4000f8e02ff */
        /* <DEDUP_REMOVED lines=44> */
.L_x_4277:
[----:B------:R-:W-:Y:S05]  /*102e0*/  BSYNC B1 ;  /* 0x0000000000017941 */ /* 0x000fea0003800000 */
.L_x_4276:
        /* <DEDUP_REMOVED lines=36> */
.L_x_4273:
[----:B------:R-:W-:Y:S05]  /*10530*/  BSYNC B0 ;  /* 0x0000000000007941 */ /* 0x000fea0003800000 */
.L_x_4268:
[----:B------:R-:W-:Y:S02]  /*10540*/  ULDC UR5, c[0x0][0xd38] ;  /* 0x00034e0000057ab9 */ /* 0x000fe40000000800 */
[----:B------:R-:W-:-:S06]  /*10550*/  UISETP.GE.AND UP0, UPT, UR4, UR5, UPT ;  /* 0x000000050400728c */ /* 0x000fcc000bf06270 */
[----:B------:R-:W-:-:S13]  /*10560*/  PLOP3.LUT P0, PT, PT, PT, UP0, 0x80, 0x0 ;  /* 0x000000000000781c */ /* 0x000fda0003f0f008 */
[----:B------:R-:W-:Y:S05]  /*10570*/  @!P0 BRA `(.L_x_4278) ;  /* 0xffffff0800788947 */ /* 0x000fea000383ffff */
[----:B------:R-:W-:Y:S05]  /*10580*/  EXIT ;  /* 0x000000000000794d */ /* 0x000fea0003800000 */
.L_x_4221:
        /* <DEDUP_REMOVED lines=24> */
[----:B------:R-:W-:Y:S01]  /*10710*/  ULDC UR9, c[0x0][0x2b8] ;  /* 0x0000ae0000097ab9 */ /* 0x000fe20000000800 */
[----:B------:R-:W-:Y:S01]  /*10720*/  ULDC UR38, c[0x0][0x288] ;  /* 0x0000a20000267ab9 */ /* 0x000fe20000000800 */
[----:B------:R-:W-:Y:S01]  /*10730*/  UISETP.NE.AND.EX UP0, UPT, UR7, URZ, UPT, UP0 ;  /* 0x0000003f0700728c */ /* 0x000fe2000bf05300 */
[----:B------:R-:W-:Y:S01]  /*10740*/  IMAD.MOV.U32 R23, RZ, RZ, 0x1 ;  /* 0x00000001ff177424 */ /* 0x000fe200078e00ff */
[----:B------:R-:W-:Y:S01]  /*10750*/  ULDC UR39, c[0x0][0x448] ;  /* 0x0001120000277ab9 */ /* 0x000fe20000000800 */
[----:B------:R-:W-:Y:S01]  /*10760*/  ULDC.64 UR6, c[0x0][0x2f0] ;  /* 0x0000bc0000067ab9 */ /* 0x000fe20000000a00 */
        /* <DEDUP_REMOVED lines=77> */
[----:B------:R-:W-:Y:S02]  /*10c40*/  @P0 LOP3.LUT R16, R16, 0x4, RZ, 0xfc, !PT ;  /* 0x0000000410100812 */ /* 0x000fe400078efcff */
        /* <DEDUP_REMOVED lines=32> */
[----:B------:R2:W-:Y:S01]  /*10e50*/  STL [R1], R0 ;  /* 0x0000000001007387 */ /* 0x0005e20000100800 */
[----:B------:R-:W-:Y:S02]  /*10e60*/  @P1 LOP3.LUT R16, R16, 0x2, RZ, 0xfc, !PT ;  /* 0x0000000210101812 */ /* 0x000fe400078efcff */
[----:B------:R-:W-:-:S02]  /*10e70*/  SHF.R.U32.HI R29, RZ, 0x2, R29 ;  /* 0x00000002ff1d7819 */ /* 0x000fc4000001161d */
[----:B------:R-:W-:Y:S02]  /*10e80*/  LOP3.LUT R16, R16, 0xffefffff, RZ, 0xc0, !PT ;  /* 0xffefffff10107812 */ /* 0x000fe400078ec0ff */
[----:B------:R-:W-:Y:S02]  /*10e90*/  SHF.R.U32.HI R28, RZ, 0x3, R28 ;  /* 0x00000003ff1c7819 */ /* 0x000fe4000001161c */
[----:B------:R-:W-:-:S07]  /*10ea0*/  @P0 LOP3.LUT R16, R16, 0x100000, RZ, 0xfc, !PT ;  /* 0x0010000010100812 */ /* 0x000fce00078efcff */
.L_x_4332:
        /* <DEDUP_REMOVED lines=13> */
[----:B0123-5:R-:W-:Y:S05]  /*10f80*/  @P0 BRA `(.L_x_4280) ;  /* 0x0000000000200947 */ /* 0x02ffea0003800000 */
        /* <DEDUP_REMOVED lines=8> */
.L_x_4280:
[----:B------:R-:W-:Y:S01]  /*11010*/  ULDC UR8, c[0x0][0xd54] ;  /* 0x0003550000087ab9 */ /* 0x000fe20000000800 */
[----:B------:R-:W-:Y:S01]  /*11020*/  UMOV UR6, UR7 ;  /* 0x0000000700067c82 */ /* 0x000fe20008000000 */
[----:B------:R-:W-:-:S11]  /*11030*/  UISETP.NE.AND UP0, UPT, UR8, 0x1, UPT ;  /* 0x000000010800788c */ /* 0x000fd6000bf05270 */
[----:B------:R-:W-:Y:S02]  /*11040*/  @UP0 ULDC.64 UR10, c[0x0][0xd58] ;  /* 0x00035600000a0ab9 */ /* 0x000fe40000000a00 */
[----:B------:R-:W-:-:S04]  /*11050*/  UIMAD.WIDE.U32 UR4, UR7, UR10, URZ ;  /* 0x0000000a070472a5 */ /* 0x000fc8000f8e003f */
[----:B------:R-:W-:-:S04]  /*11060*/  @UP0 USHF.R.U32.HI UR6, URZ, UR11, UR5 ;  /* 0x0000000b3f060299 */ /* 0x000fc80008011605 */
[----:B------:R-:W-:-:S12]  /*11070*/  UIMAD UR4, UR6, UR8, URZ ;  /* 0x00000008060472a4 */ /* 0x000fd8000f8e023f */
.L_x_4281:
[----:B------:R-:W-:Y:S01]  /*11080*/  ULDC UR5, c[0x0][0xd48] ;  /* 0x0003520000057ab9 */ /* 0x000fe20000000800 */
[----:B------:R-:W-:Y:S01]  /*11090*/  ULDC.64 UR8, c[0x0][0xb20] ;  /* 0x0002c80000087ab9 */ /* 0x000fe20000000a00 */
[----:B------:R-:W-:Y:S01]  /*110a0*/  UISETP.NE.AND UP1, UPT, UR5, 0x1, UPT ;  /* 0x000000010500788c */ /* 0x000fe2000bf25270 */
[----:B------:R-:W-:Y:S01]  /*110b0*/  MOV R31, RZ ;  /* 0x000000ff001f7202 */ /* 0x000fe20000000f00 */
        /* <DEDUP_REMOVED lines=54> */
.L_x_4283:
        /* <DEDUP_REMOVED lines=20> */
.L_x_4286:
[----:B------:R-:W-:Y:S05]  /*11560*/  BSYNC B6 ;  /* 0x0000000000067941 */ /* 0x000fea0003800000 */
.L_x_4285:
        /* <DEDUP_REMOVED lines=20> */
.L_x_4289:
        /* <DEDUP_REMOVED lines=15> */
.L_x_4288:
[----:B------:R-:W-:Y:S05]  /*117a0*/  BSYNC B6 ;  /* 0x0000000000067941 */ /* 0x000fea0003800000 */
.L_x_4287:
        /* <DEDUP_REMOVED lines=12> */
[----:B------:R-:W-:Y:S01]  /*11870*/  IMAD.U32 R25, RZ, RZ, UR43 ;  /* 0x0000002bff197e24 */ /* 0x000fe2000f8e00ff */
[----:B------:R-:W-:Y:S01]  /*11880*/  UMOV UR5, 0xffffffff ;  /* 0xffffffff00057882 */ /* 0x000fe20000000000 */
[----:B------:R-:W-:-:S03]  /*11890*/  IMAD.U32 R19, RZ, RZ, UR4 ;  /* 0x00000004ff137e24 */ /* 0x000fc6000f8e00ff */
[----:B------:R-:W-:Y:S01]  /*118a0*/  LEA R25, R25, 0xffffffc0, 0x6 ;  /* 0xffffffc019197811 */ /* 0x000fe200078e30ff */
[----:B------:R-:W-:Y:S06]  /*118b0*/  BRA.DIV UR5, `(.L_x_4290) ;  /* 0x0000003e05447947 */ /* 0x000fec000b800000 */
.L_x_4349:
[----:B------:R-:W2:Y:S01]  /*118c0*/  S2R R0, SR_TID.X ;  /* 0x0000000000007919 */ /* 0x000ea20000002100 */
[----:B0-----:R-:W-:Y:S01]  /*118d0*/  ISETP.NE.AND P1, PT, R10, 0x1, PT ;  /* 0x000000010a00780c */ /* 0x001fe20003f25270 */
[----:B------:R-:W-:Y:S01]  /*118e0*/  IMAD.MOV.U32 R35, RZ, RZ, RZ ;  /* 0x000000ffff237224 */ /* 0x000fe200078e00ff */
[----:B-----5:R-:W-:Y:S01]  /*118f0*/  SHF.R.S32.HI R30, RZ, 0x1f, R26 ;  /* 0x0000001fff1e7819 */ /* 0x020fe2000001141a */
[----:B-1----:R-:W0:Y:S01]  /*11900*/  S2R R2, SR_TID.X ;  /* 0x0000000000027919 */ /* 0x002e220000002100 */
[----:B------:R-:W-:-:S09]  /*11910*/  LOP3.LUT R16, R16, 0xffffdfff, RZ, 0xc0, !PT ;  /* 0xffffdfff10107812 */ /* 0x000fd200078ec0ff */
[----:B------:R-:W1:Y:S01]  /*11920*/  @P1 LDC R5, c[0x0][0x438] ;  /* 0x00010e00ff051b82 */ /* 0x000e620000000800 */
[----:B------:R-:W-:Y:S02]  /*11930*/  @P1 LOP3.LUT R16, R16, 0x2000, RZ, 0xfc, !PT ;  /* 0x0000200010101812 */ /* 0x000fe400078efcff */
[----:B--2---:R-:W-:Y:S01]  /*11940*/  LOP3.LUT R0, R0, 0x7f, RZ, 0xc0, !PT ;  /* 0x0000007f00007812 */ /* 0x004fe200078ec0ff */
[----:B0-----:R-:W-:-:S03]  /*11950*/  IMAD.SHL.U32 R8, R2, 0x10, RZ ;  /* 0x0000001002087824 */ /* 0x001fc600078e00ff */
[----:B------:R-:W-:-:S04]  /*11960*/  SHF.R.U32.HI R0, RZ, 0x3, R0 ;  /* 0x00000003ff007819 */ /* 0x000fc80000011600 */
[----:B------:R-:W-:Y:S02]  /*11970*/  LOP3.LUT R8, R0, 0x70, R8, 0xf8, !PT ;  /* 0x0000007000087812 */ /* 0x000fe400078ef808 */
[----:B------:R-:W0:Y:S02]  /*11980*/  @P1 LDC R0, c[0x0][0x434] ;  /* 0x00010d00ff001b82 */ /* 0x000e240000000800 */
[----:B------:R-:W-:-:S04]  /*11990*/  IADD3 R2, R8, R25, RZ ;  /* 0x0000001908027210 */ /* 0x000fc80007ffe0ff */
[C---:B------:R-:W-:Y:S01]  /*119a0*/  ISETP.GE.AND P0, PT, R2.reuse, UR40, PT ;  /* 0x0000002802007c0c */ /* 0x040fe2000bf06270 */
[----:B------:R-:W-:-:S03]  /*119b0*/  IMAD.IADD R37, R2, 0x1, R31 ;  /* 0x0000000102257824 */ /* 0x000fc600078e021f */
[----:B------:R-:W-:Y:S01]  /*119c0*/  ISETP.GT.U32.OR P0, PT, R8, 0x3f, P0 ;  /* 0x0000003f0800780c */ /* 0x000fe20000704470 */
[----:B------:R-:W-:-:S12]  /*119d0*/  IMAD.MOV.U32 R6, RZ, RZ, R37 ;  /* 0x000000ffff067224 */ /* 0x000fd800078e0025 */
[----:B------:R-:W2:Y:S01]  /*119e0*/  @!P0 LDC.64 R2, c[0x0][0x428] ;  /* 0x00010a00ff028b82 */ /* 0x000ea20000000a00 */
[----:B0-----:R-:W-:-:S05]  /*119f0*/  @P1 IMAD.HI.U32 R0, R37, R0, RZ ;  /* 0x0000000025001227 */ /* 0x001fca00078e00ff */
[----:B-1----:R-:W-:Y:S02]  /*11a00*/  @P1 SHF.R.U32.HI R6, RZ, R5, R0 ;  /* 0x00000005ff061219 */ /* 0x002fe40000011600 */
[----:B------:R-:W0:Y:S02]  /*11a10*/  @!P0 LDC.64 R4, c[0x0][0x418] ;  /* 0x00010600ff048b82 */ /* 0x000e240000000a00 */
[----:B------:R-:W-:Y:S01]  /*11a20*/  @!P0 SHF.R.S32.HI R7, RZ, 0x1f, R6 ;  /* 0x0000001fff078819 */ /* 0x000fe20000011406 */
[----:B--2---:R-:W-:-:S04]  /*11a30*/  @!P0 IMAD R0, R30, R2, RZ ;  /* 0x000000021e008224 */ /* 0x004fc800078e02ff */
[C---:B------:R-:W-:Y:S02]  /*11a40*/  @!P0 IMAD R9, R26.reuse, R3, R0 ;  /* 0x000000031a098224 */ /* 0x040fe400078e0200 */
[----:B------:R-:W-:-:S04]  /*11a50*/  @!P0 IMAD.WIDE.U32 R2, R26, R2, R6 ;  /* 0x000000021a028225 */ /* 0x000fc800078e0006 */
[----:B------:R-:W-:Y:S01]  /*11a60*/  @!P0 IMAD.IADD R0, R3, 0x1, R9 ;  /* 0x0000000103008824 */ /* 0x000fe200078e0209 */
[----:B0-----:R-:W-:-:S04]  /*11a70*/  @!P0 LEA R4, P1, R2, R4, 0x2 ;  /* 0x0000000402048211 */ /* 0x001fc800078210ff */
[----:B------:R-:W-:Y:S01]  /*11a80*/  @!P0 LEA.HI.X R5, R2, R5, R0, 0x2, P1 ;  /* 0x0000000502058211 */ /* 0x000fe200008f1400 */
[----:B------:R-:W-:Y:S02]  /*11a90*/  IMAD.U32 R2, RZ, RZ, UR47 ;  /* 0x0000002fff027e24 */ /* 0x000fe4000f8e00ff */
        /* <DEDUP_REMOVED lines=14> */
.L_x_4291:
[----:B------:R-:W-:Y:S01]  /*11b80*/  IMAD R27, R18, 0x8, R17 ;  /* 0x00000008121b7824 */ /* 0x000fe200078e0211 */
[----:B------:R-:W-:Y:S01]  /*11b90*/  SHF.L.U32 R0, R23, 0x1f, RZ ;  /* 0x0000001f17007819 */ /* 0x000fe200000006ff */
[----:B------:R-:W-:Y:S03]  /*11ba0*/  BSSY B0, `(.L_x_4292) ;  /* 0x0000003000007945 */ /* 0x000fe60003800000 */
[----:B------:R-:W0:Y:S02]  /*11bb0*/  SYNCS.PHASECHK.TRANS64.TRYWAIT P0, [R27+URZ+0x38840], R0 ;  /* 0x038840001b0075a7 */ /* 0x000e24000800017f */
[----:B0-----:R-:W-:Y:S05]  /*11bc0*/  @!P0 BRA `(.L_x_4293) ;  /* 0x0000003800ac8947 */ /* 0x001fea0003800000 */
.L_x_4350:
[----:B------:R-:W-:Y:S05]  /*11bd0*/  BSYNC B0 ;  /* 0x0000000000007941 */ /* 0x000fea0003800000 */
.L_x_4292:
        /* <DEDUP_REMOVED lines=47> */
[----:B-1----:R-:W-:Y:S01]  /*11ed0*/  @P0 IMAD.X R3, RZ, RZ, R2, P1 ;  /* 0x000000ffff030224 */ /* 0x002fe200008e0602 */
[----:B------:R-:W-:-:S05]  /*11ee0*/  @P0 MOV R2, R6 ;  /* 0x0000000600020202 */ /* 0x000fca0000000f00 */
        /* <DEDUP_REMOVED lines=10> */
.L_x_4360:
        /* <DEDUP_REMOVED lines=10> */
.L_x_4295:
        /* <DEDUP_REMOVED lines=11> */
.L_x_4296:
        /* <DEDUP_REMOVED lines=24> */
.L_x_4298:
[----:B------:R-:W-:Y:S05]  /*12260*/  BSYNC B6 ;  /* 0x0000000000067941 */ /* 0x000fea0003800000 */
.L_x_4297:
[----:B------:R-:W2:Y:S01]  /*12270*/  S2R R20, SR_TID.X ;  /* 0x0000000000147919 */ /* 0x000ea20000002100 */
[----:B------:R-:W-:Y:S01]  /*12280*/  UISETP.NE.AND UP0, UPT, UR50, URZ, UPT ;  /* 0x0000003f3200728c */ /* 0x000fe2000bf05270 */
[----:B------:R-:W-:Y:S01]  /*12290*/  IMAD.U32 R34, RZ, RZ, UR42 ;  /* 0x0000002aff227e24 */ /* 0x000fe2000f8e00ff */
[----:B------:R-:W-:Y:S01]  /*122a0*/  R2UR UR6, R24 ;  /* 0x00000000180672ca */ /* 0x000fe200000e0000 */
[----:B------:R-:W-:Y:S01]  /*122b0*/  ULDC.64 UR8, c[0x0][0x2d8] ;  /* 0x0000b60000087ab9 */ /* 0x000fe20000000a00 */
[----:B------:R-:W-:Y:S02]  /*122c0*/  R2UR UR7, R19 ;  /* 0x00000000130772ca */ /* 0x000fe400000e0000 */
[----:B------:R-:W-:Y:S02]  /*122d0*/  PLOP3.LUT P0, PT, PT, PT, UP0, 0x80, 0x0 ;  /* 0x000000000000781c */ /* 0x000fe40003f0f008 */
[----:B------:R-:W-:-:S03]  /*122e0*/  LOP3.LUT P5, RZ, R16, 0x100000, RZ, 0xc0, !PT ;  /* 0x0010000010ff7812 */ /* 0x000fc600078ac0ff */
[----:B------:R-:W-:-:S04]  /*122f0*/  @UP0 ULDC UR4, c[0x0][0x44c] ;  /* 0x0001130000040ab9 */ /* 0x000fc80000000800 */
[----:B------:R-:W-:-:S04]  /*12300*/  UIMAD UR6, UR6, UR8, URZ ;  /* 0x00000008060672a4 */ /* 0x000fc8000f8e023f */
[----:B------:R-:W-:Y:S01]  /*12310*/  UIMAD UR6, UR7, UR9, UR6 ;  /* 0x00000009070672a4 */ /* 0x000fe2000f8e0206 */
[C---:B--2---:R-:W-:Y:S01]  /*12320*/  LOP3.LUT R21, R20.reuse, 0x7f, RZ, 0xc0, !PT ;  /* 0x0000007f14157812 */ /* 0x044fe200078ec0ff */
[----:B------:R-:W-:-:S03]  /*12330*/  IMAD.SHL.U32 R20, R20, 0x10, RZ ;  /* 0x0000001014147824 */ /* 0x000fc600078e00ff */
[----:B------:R-:W-:-:S04]  /*12340*/  SHF.R.U32.HI R21, RZ, 0x3, R21 ;  /* 0x00000003ff157819 */ /* 0x000fc80000011615 */
[----:B------:R-:W-:Y:S02]  /*12350*/  LOP3.LUT R20, R21, 0x70, R20, 0xf8, !PT ;  /* 0x0000007015147812 */ /* 0x000fe400078ef814 */
[----:B------:R-:W2:Y:S02]  /*12360*/  S2R R21, SR_TID.X ;  /* 0x0000000000157919 */ /* 0x000ea40000002100 */
[----:B------:R-:W-:-:S05]  /*12370*/  LEA R34, R34, R20, 0x6 ;  /* 0x0000001422227211 */ /* 0x000fca00078e30ff */
[----:B------:R-:W-:Y:S01]  /*12380*/  @P0 IMAD.HI.U32 R0, R34, UR4, RZ ;  /* 0x0000000422000c27 */ /* 0x000fe2000f8e00ff */
[----:B------:R-:W-:Y:S01]  /*12390*/  PLOP3.LUT P0, PT, PT, PT, UP0, 0x80, 0x0 ;  /* 0x000000000000781c */ /* 0x000fe20003f0f008 */
[----:B------:R-:W-:Y:S02]  /*123a0*/  @UP0 ULDC UR4, c[0x0][0x450] ;  /* 0x0001140000040ab9 */ /* 0x000fe40000000800 */
[----:B------:R-:W-:-:S10]  /*123b0*/  IMAD.MOV.U32 R6, RZ, RZ, R34 ;  /* 0x000000ffff067224 */ /* 0x000fd400078e0022 */
[----:B------:R-:W-:Y:S02]  /*123c0*/  @P0 SHF.R.U32.HI R6, RZ, UR4, R0 ;  /* 0x00000004ff060c19 */ /* 0x000fe40008011600 */
[----:B------:R-:W-:-:S03]  /*123d0*/  R2UR UR4, R19 ;  /* 0x00000000130472ca */ /* 0x000fc600000e0000 */
[----:B------:R-:W-:Y:S02]  /*123e0*/  IMAD.MOV R7, RZ, RZ, -R6 ;  /* 0x000000ffff077224 */ /* 0x000fe400078e0a06 */
[C---:B--2---:R-:W-:Y:S01]  /*123f0*/  IMAD.SHL.U32 R8, R21.reuse, 0x8, RZ ;  /* 0x0000000815087824 */ /* 0x044fe200078e00ff */
[----:B------:R-:W-:-:S07]  /*12400*/  LOP3.LUT R20, R21, 0x7f, RZ, 0xc0, !PT ;  /* 0x0000007f15147812 */ /* 0x000fce00078ec0ff */
[----:B------:R-:W-:Y:S01]  /*12410*/  UIMAD.WIDE.U32 UR4, UR4, UR8, URZ ;  /* 0x00000008040472a5 */ /* 0x000fe2000f8e003f */
[----:B------:R-:W-:Y:S02]  /*12420*/  LOP3.LUT R8, R8, 0x38, RZ, 0xc0, !PT ;  /* 0x0000003808087812 */ /* 0x000fe400078ec0ff */
[----:B------:R-:W-:Y:S01]  /*12430*/  ULDC.64 UR8, c[0x0][0x2e0] ;  /* 0x0000b80000087ab9 */ /* 0x000fe20000000a00 */
[----:B------:R-:W-:Y:S01]  /*12440*/  UIADD3 UR5, UR5, UR6, URZ ;  /* 0x0000000605057290 */ /* 0x000fe2000fffe03f */
[----:B------:R-:W-:Y:S01]  /*12450*/  SHF.R.U32.HI R9, RZ, 0x3, R20 ;  /* 0x00000003ff097819 */ /* 0x000fe20000011614 */
[----:B------:R-:W-:Y:S02]  /*12460*/  UIMAD UR6, UR49, UR8, URZ ;  /* 0x00000008310672a4 */ /* 0x000fe4000f8e023f */
[----:B------:R-:W-:Y:S02]  /*12470*/  UIMAD.WIDE.U32 UR4, UR36, UR8, UR4 ;  /* 0x00000008240472a5 */ /* 0x000fe4000f8e0004 */
[----:B------:R-:W-:-:S04]  /*12480*/  UIMAD UR6, UR36, UR9, UR6 ;  /* 0x00000009240672a4 */ /* 0x000fc8000f8e0206 */
[----:B------:R-:W-:Y:S02]  /*12490*/  UIADD3 UR6, UR5, UR6, URZ ;  /* 0x0000000605067290 */ /* 0x000fe4000fffe03f */
[----:B0-----:R-:W-:Y:S01]  /*124a0*/  IMAD.U32 R5, RZ, RZ, UR5 ;  /* 0x00000005ff057e24 */ /* 0x001fe2000f8e00ff */
[----:B------:R-:W-:Y:S01]  /*124b0*/  SHF.R.S32.HI R5, RZ, 0x1f, R6 ;  /* 0x0000001fff057819 */ /* 0x000fe20000011406 */
[----:B------:R-:W-:Y:S01]  /*124c0*/  IMAD.U32 R4, RZ, RZ, UR4 ;  /* 0x00000004ff047e24 */ /* 0x000fe2000f8e00ff */
[----:B------:R-:W-:Y:S01]  /*124d0*/  ULDC.64 UR4, c[0x0][0x2d0] ;  /* 0x0000b40000047ab9 */ /* 0x000fe20000000a00 */
[----:B------:R-:W-:Y:S01]  /*124e0*/  IMAD.U32 R3, RZ, RZ, UR6 ;  /* 0x00000006ff037e24 */ /* 0x000fe2000f8e00ff */
[----:B------:R-:W-:Y:S01]  /*124f0*/  ULDC UR6, c[0x0][0x448] ;  /* 0x0001120000067ab9 */ /* 0x000fe20000000800 */
[----:B------:R-:W-:Y:S02]  /*12500*/  IMAD R5, R5, UR4, RZ ;  /* 0x0000000405057c24 */ /* 0x000fe4000f8e02ff */
[----:B------:R-:W-:-:S02]  /*12510*/  IMAD R0, R7, UR6, R34 ;  /* 0x0000000607007c24 */ /* 0x000fc4000f8e0222 */
[----:B------:R-:W-:Y:S02]  /*12520*/  IMAD.MOV.U32 R2, RZ, RZ, R4 ;  /* 0x000000ffff027224 */ /* 0x000fe400078e0004 */
[C---:B------:R-:W-:Y:S01]  /*12530*/  IMAD R4, R6.reuse, UR5, R5 ;  /* 0x0000000506047c24 */ /* 0x040fe2000f8e0205 */
[----:B------:R-:W-:Y:S01]  /*12540*/  SHF.R.S32.HI R5, RZ, 0x1f, R0 ;  /* 0x0000001fff057819 */ /* 0x000fe20000011400 */
        /* <DEDUP_REMOVED lines=13> */
[----:B------:R-:W-:Y:S01]  /*12620*/  IMAD.U32 R4, RZ, RZ, UR42 ;  /* 0x0000002aff047e24 */ /* 0x000fe2000f8e00ff */
[----:B------:R-:W-:Y:S02]  /*12630*/  LOP3.LUT R16, R16, 0xfffffeff, RZ, 0xc0, !PT ;  /* 0xfffffeff10107812 */ /* 0x000fe400078ec0ff */
[----:B------:R-:W2:Y:S01]  /*12640*/  SHFL.IDX PT, R2, R5, RZ, 0x181f ;  /* 0x00181fff05027589 */ /* 0x000ea200000e0000 */
[----:B------:R-:W-:-:S05]  /*12650*/  IMAD R4, R4, 0x40, R9 ;  /* 0x0000004004047824 */ /* 0x000fca00078e0209 */
[----:B------:R-:W-:-:S13]  /*12660*/  ISETP.GE.AND P1, PT, R4, UR39, PT ;  /* 0x0000002704007c0c */ /* 0x000fda000bf26270 */
[----:B------:R-:W-:Y:S02]  /*12670*/  @P1 LOP3.LUT R16, R16, 0x100, RZ, 0xfc, !PT ;  /* 0x0000010010101812 */ /* 0x000fe400078efcff */
[----:B0-----:R-:W-:Y:S02]  /*12680*/  @!P1 LEA R6, P0, R8, R14, 0x1 ;  /* 0x0000000e08069211 */ /* 0x001fe400078008ff */
[----:B------:R-:W0:Y:S01]  /*12690*/  SHFL.IDX PT, R14, R0, 0x1, 0x181f ;  /* 0x00381f00000e7f89 */ /* 0x000e2200000e0000 */
[----:B------:R-:W-:Y:S02]  /*126a0*/  LOP3.LUT R16, R16, 0xffffff7f, RZ, 0xc0, !PT ;  /* 0xffffff7f10107812 */ /* 0x000fe400078ec0ff */
        /* <DEDUP_REMOVED lines=20> */
[----:B--2---:R-:W-:Y:S01]  /*127f0*/  @!P1 IADD3.X R3, RZ, R2, RZ, P0, !PT ;  /* 0x00000002ff039210 */ /* 0x004fe200007fe4ff */
[----:B------:R-:W-:-:S05]  /*12800*/  @!P1 IMAD.MOV.U32 R2, RZ, RZ, R6 ;  /* 0x000000ffff029224 */ /* 0x000fca00078e0006 */
[----:B0-----:R3:W-:Y:S02]  /*12810*/  @!P1 LDGSTS.E.BYPASS.LTC128B.128 [R22+0x21400], desc[UR44][R2.64], !P5 ;  /* 0x2140000002169fae */ /* 0x0017e4000e901d6c */
.L_x_4369:
        /* <DEDUP_REMOVED lines=12> */
.L_x_4300:
        /* <DEDUP_REMOVED lines=11> */
[----:B--2---:R-:W-:Y:S05]  /*12990*/  @!P0 BRA `(.L_x_4302) ;  /* 0x0000000000408947 */ /* 0x004fea0003800000 */
        /* <DEDUP_REMOVED lines=16> */
.L_x_4302:
[----:B------:R-:W-:Y:S05]  /*12aa0*/  BSYNC B6 ;  /* 0x0000000000067941 */ /* 0x000fea0003800000 */
.L_x_4301:
[----:B------:R2:W5:Y:S04]  /*12ab0*/  LDL R21, [R1+0x4] ;  /* 0x0000040001157983 */ /* 0x0005680000100800 */
[----:B------:R2:W5:Y:S01]  /*12ac0*/  LDL R20, [R1] ;  /* 0x0000000001147983 */ /* 0x0005620000100800 */
[----:B------:R-:W-:Y:S01]  /*12ad0*/  UISETP.NE.AND UP0, UPT, UR50, URZ, UPT ;  /* 0x0000003f3200728c */ /* 0x000fe2000bf05270 */
[----:B------:R-:W-:Y:S01]  /*12ae0*/  R2UR UR6, R24 ;  /* 0x00000000180672ca */ /* 0x000fe200000e0000 */
[----:B0-----:R-:W-:Y:S01]  /*12af0*/  IMAD.MOV.U32 R2, RZ, RZ, R34 ;  /* 0x000000ffff027224 */ /* 0x001fe200078e0022 */
[----:B------:R-:W-:Y:S01]  /*12b00*/  R2UR UR7, R19 ;  /* 0x00000000130772ca */ /* 0x000fe200000e0000 */
[----:B------:R-:W-:Y:S01]  /*12b10*/  ULDC.64 UR8, c[0x0][0x3d8] ;  /* 0x0000f60000087ab9 */ /* 0x000fe20000000a00 */
[----:B------:R-:W0:Y:S01]  /*12b20*/  S2R R6, SR_TID.X ;  /* 0x0000000000067919 */ /* 0x000e220000002100 */
[----:B------:R-:W-:-:S02]  /*12b30*/  PLOP3.LUT P0, PT, PT, PT, UP0, 0x80, 0x0 ;  /* 0x000000000000781c */ /* 0x000fc40003f0f008 */
[C---:B------:R-:W-:Y:S02]  /*12b40*/  LOP3.LUT P2, RZ, R16.reuse, 0x20000, RZ, 0xc0, !PT ;  /* 0x0002000010ff7812 */ /* 0x040fe4000784c0ff */
[C---:B------:R-:W-:Y:S01]  /*12b50*/  LOP3.LUT P3, RZ, R16.reuse, 0x10000, RZ, 0xc0, !PT ;  /* 0x0001000010ff7812 */ /* 0x040fe2000786c0ff */
[----:B------:R-:W-:Y:S01]  /*12b60*/  @UP0 ULDC UR4, c[0x0][0x44c] ;  /* 0x0001130000040ab9 */ /* 0x000fe20000000800 */
[C---:B------:R-:W-:Y:S02]  /*12b70*/  LOP3.LUT P4, RZ, R16.reuse, 0x8000, RZ, 0xc0, !PT ;  /* 0x0000800010ff7812 */ /* 0x040fe4000788c0ff */
[----:B------:R-:W-:Y:S01]  /*12b80*/  UIMAD UR6, UR6, UR8, URZ ;  /* 0x00000008060672a4 */ /* 0x000fe2000f8e023f */
[----:B------:R-:W-:-:S03]  /*12b90*/  LOP3.LUT P5, RZ, R16, 0x4000, RZ, 0xc0, !PT ;  /* 0x0000400010ff7812 */ /* 0x000fc600078ac0ff */
[----:B------:R-:W-:Y:S01]  /*12ba0*/  UIMAD UR6, UR7, UR9, UR6 ;  /* 0x00000009070672a4 */ /* 0x000fe2000f8e0206 */
[----:B------:R-:W-:Y:S01]  /*12bb0*/  @P0 IMAD.HI.U32 R0, R34, UR4, RZ ;  /* 0x0000000422000c27 */ /* 0x000fe2000f8e00ff */
[----:B------:R-:W-:Y:S01]  /*12bc0*/  PLOP3.LUT P0, PT, PT, PT, UP0, 0x80, 0x0 ;  /* 0x000000000000781c */ /* 0x000fe20003f0f008 */
[----:B------:R-:W-:Y:S01]  /*12bd0*/  @UP0 ULDC UR4, c[0x0][0x450] ;  /* 0x0001140000040ab9 */ /* 0x000fe20000000800 */
[----:B------:R-:W-:-:S11]  /*12be0*/  ULDC UR7, c[0x0][0x448] ;  /* 0x0001120000077ab9 */ /* 0x000fd60000000800 */
[----:B------:R-:W-:Y:S02]  /*12bf0*/  @P0 SHF.R.U32.HI R2, RZ, UR4, R0 ;  /* 0x00000004ff020c19 */ /* 0x000fe40008011600 */
[----:B------:R-:W-:Y:S02]  /*12c00*/  R2UR UR4, R19 ;  /* 0x00000000130472ca */ /* 0x000fe400000e0000 */
[--C-:B------:R-:W-:Y:S01]  /*12c10*/  SHF.R.S32.HI R0, RZ, 0x1f, R2.reuse ;  /* 0x0000001fff007819 */ /* 0x100fe20000011402 */
[----:B------:R-:W-:Y:S02]  /*12c20*/  IMAD.MOV R5, RZ, RZ, -R2 ;  /* 0x000000ffff057224 */ /* 0x000fe400078e0a02 */
[----:B0-----:R-:W-:Y:S02]  /*12c30*/  IMAD.SHL.U32 R8, R6, 0x8, RZ ;  /* 0x0000000806087824 */ /* 0x001fe400078e00ff */
[----:B------:R-:W-:-:S03]  /*12c40*/  IMAD R5, R5, UR7, R34 ;  /* 0x0000000705057c24 */ /* 0x000fc6000f8e0222 */
[----:B------:R-:W-:-:S03]  /*12c50*/  LOP3.LUT R8, R8, 0x38, RZ, 0xc0, !PT ;  /* 0x0000003808087812 */ /* 0x000fc600078ec0ff */
[----:B------:R-:W-:-:S03]  /*12c60*/  UIMAD.WIDE.U32 UR4, UR4, UR8, URZ ;  /* 0x00000008040472a5 */ /* 0x000fc6000f8e003f */
[----:B------:R-:W-:Y:S01]  /*12c70*/  ULDC.64 UR8, c[0x0][0x3e0] ;  /* 0x0000f80000087ab9 */ /* 0x000fe20000000a00 */
[----:B------:R-:W-:Y:S02]  /*12c80*/  UIADD3 UR5, UR5, UR6, URZ ;  /* 0x0000000605057290 */ /* 0x000fe4000fffe03f */
[----:B------:R-:W-:Y:S02]  /*12c90*/  UIMAD UR6, UR49, UR8, URZ ;  /* 0x00000008310672a4 */ /* 0x000fe4000f8e023f */
[----:B------:R-:W-:Y:S02]  /*12ca0*/  UIMAD.WIDE.U32 UR4, UR36, UR8, UR4 ;  /* 0x00000008240472a5 */ /* 0x000fe4000f8e0004 */
[----:B------:R-:W-:-:S03]  /*12cb0*/  UIMAD UR6, UR36, UR9, UR6 ;  /* 0x00000009240672a4 */ /* 0x000fc6000f8e0206 */
[----:B------:R-:W-:Y:S01]  /*12cc0*/  ULDC.64 UR8, c[0x0][0x3d0] ;  /* 0x0000f40000087ab9 */ /* 0x000fe20000000a00 */
[----:B------:R-:W-:Y:S01]  /*12cd0*/  UIADD3 UR5, UR5, UR6, URZ ;  /* 0x0000000605057290 */ /* 0x000fe2000fffe03f */
[----:B------:R-:W-:Y:S01]  /*12ce0*/  IMAD R7, R0, UR8, RZ ;  /* 0x0000000800077c24 */ /* 0x000fe2000f8e02ff */
[----:B------:R-:W-:Y:S01]  /*12cf0*/  SHF.R.S32.HI R0, RZ, 0x1f, R5 ;  /* 0x0000001fff007819 */ /* 0x000fe20000011405 */
[----:B------:R-:W-:Y:S02]  /*12d00*/  IMAD.U32 R3, RZ, RZ, UR8 ;  /* 0x00000008ff037e24 */ /* 0x000fe4000f8e00ff */
        /* <DEDUP_REMOVED lines=12> */
[----:B--2---:R-:W-:Y:S06]  /*12dd0*/  BRA.DIV UR4, `(.L_x_4303) ;  /* 0x0000003204987947 */ /* 0x004fec000b800000 */
[----:B------:R-:W0:Y:S01]  /*12de0*/  SHFL.IDX PT, R14, R0, RZ, 0x181f ;  /* 0x00181fff000e7589 */ /* 0x000e2200000e0000 */
[C---:B------:R-:W-:Y:S02]  /*12df0*/  LOP3.LUT P1, RZ, R16.reuse, 0x40, RZ, 0xc0, !PT ;  /* 0x0000004010ff7812 */ /* 0x040fe4000782c0ff */
[C---:B------:R-:W-:Y:S01]  /*12e00*/  LOP3.LUT P6, RZ, R16.reuse, 0x40000, RZ, 0xc0, !PT ;  /* 0x0004000010ff7812 */ /* 0x040fe200078cc0ff */
[----:B------:R-:W2:Y:S01]  /*12e10*/  SHFL.IDX PT, R2, R4, RZ, 0x181f ;  /* 0x00181fff04027589 */ /* 0x000ea200000e0000 */
[----:B------:R-:W-:Y:S02]  /*12e20*/  P2R R5, PR, RZ, 0x2 ;  /* 0x00000002ff057803 */ /* 0x000fe40000000000 */
[----:B------:R-:W-:-:S04]  /*12e30*/  LOP3.LUT P1, RZ, R16, 0x80, RZ, 0xc0, !PT ;  /* 0x0000008010ff7812 */ /* 0x000fc8000782c0ff */
[----:B------:R-:W-:Y:S02]  /*12e40*/  P2R R6, PR, RZ, 0x2 ;  /* 0x00000002ff067803 */ /* 0x000fe40000000000 */
[----:B------:R-:W-:-:S13]  /*12e50*/  LOP3.LUT P1, RZ, R16, 0x100, RZ, 0xc0, !PT ;  /* 0x0000010010ff7812 */ /* 0x000fda000782c0ff */
[----:B0-----:R-:W-:Y:S02]  /*12e60*/  @!P1 LEA R7, P0, R8, R14, 0x1 ;  /* 0x0000000e08079211 */ /* 0x001fe400078008ff */
[----:B------:R-:W0:Y:S03]  /*12e70*/  SHFL.IDX PT, R14, R0, 0x1, 0x181f ;  /* 0x00381f00000e7f89 */ /* 0x000e2600000e0000 */
[----:B--2---:R-:W-:Y:S01]  /*12e80*/  @!P1 IMAD.X R3, RZ, RZ, R2, P0 ;  /* 0x000000ffff039224 */ /* 0x004fe200000e0602 */
[----:B------:R-:W-:Y:S01]  /*12e90*/  LOP3.LUT P0, RZ, R16, 0x80000, RZ, 0xc0, !PT ;  /* 0x0008000010ff7812 */ /* 0x000fe2000780c0ff */
[----:B------:R-:W-:-:S12]  /*12ea0*/  @!P1 IMAD.MOV.U32 R2, RZ, RZ, R7 ;  /* 0x000000ffff029224 */ /* 0x000fd800078e0007 */
        /* <DEDUP_REMOVED lines=10> */
[----:B------:R-:W-:-:S03]  /*12f50*/  ISETP.NE.AND P1, PT, R6, RZ, PT ;  /* 0x000000ff0600720c */ /* 0x000fc60003f25270 */
[----:B------:R-:W3:Y:S10]  /*12f60*/  SHFL.IDX PT, R6, R4, 0x1, 0x181f ;  /* 0x00381f0004067f89 */ /* 0x000ef400000e0000 */
[----:B0-----:R-:W-:-:S02]  /*12f70*/  @!P1 LEA R7, P0, R8, R14, 0x1 ;  /* 0x0000000e08079211 */ /* 0x001fc400078008ff */
[----:B------:R-:W0:Y:S03]  /*12f80*/  SHFL.IDX PT, R14, R0, 0x2, 0x181f ;  /* 0x00581f00000e7f89 */ /* 0x000e2600000e0000 */
[----:B--2---:R-:W-:Y:S02]  /*12f90*/  @!P1 IMAD.MOV.U32 R2, RZ, RZ, R7 ;  /* 0x000000ffff029224 */ /* 0x004fe400078e0007 */
[----:B---3--:R-:W-:Y:S01]  /*12fa0*/  @!P1 IMAD.X R6, RZ, RZ, R6, P0 ;  /* 0x000000ffff069224 */ /* 0x008fe200000e0606 */
[----:B------:R-:W-:-:S03]  /*12fb0*/  LOP3.LUT P0, RZ, R16, 0x80000, RZ, 0xc0, !PT ;  /* 0x0008000010ff7812 */ /* 0x000fc6000780c0ff */
[----:B------:R-:W-:-:S10]  /*12fc0*/  @!P1 IMAD.MOV.U32 R3, RZ, RZ, R6 ;  /* 0x000000ffff039224 */ /* 0x000fd400078e0006 */
        /* <DEDUP_REMOVED lines=11> */
[----:B------:R-:W3:Y:S04]  /*13080*/  SHFL.IDX PT, R5, R4, 0x2, 0x181f ;  /* 0x00581f0004057f89 */ /* 0x000ee800000e0000 */
[----:B------:R-:W4:Y:S06]  /*13090*/  SHFL.IDX PT, R4, R4, 0x3, 0x181f ;  /* 0x00781f0004047f89 */ /* 0x000f2c00000e0000 */
[----:B0-----:R-:W-:-:S05]  /*130a0*/  @!P1 LEA R14, P0, R8, R14, 0x1 ;  /* 0x0000000e080e9211 */ /* 0x001fca00078008ff */
[----:B--2---:R-:W-:Y:S02]  /*130b0*/  @!P1 IMAD.MOV.U32 R2, RZ, RZ, R14 ;  /* 0x000000ffff029224 */ /* 0x004fe400078e000e */
[----:B------:R0:W2:Y:S01]  /*130c0*/  SHFL.IDX PT, R14, R0, 0x3, 0x181f ;  /* 0x00781f00000e7f89 */ /* 0x0000a200000e0000 */
[----:B---3--:R-:W-:Y:S01]  /*130d0*/  @!P1 IMAD.X R5, RZ, RZ, R5, P0 ;  /* 0x000000ffff059224 */ /* 0x008fe200000e0605 */
        /* <DEDUP_REMOVED lines=11> */
[----:B--2-4-:R0:W-:Y:S02]  /*13190*/  @!P1 LDGSTS.E.BYPASS.LTC128B.128 [R22+0x35400], desc[UR44][R2.64+0x380], P0 ;  /* 0x3540038002169fae */ /* 0x0141e40008101d6c */
.L_x_4379:
        /* <DEDUP_REMOVED lines=20> */
.L_x_4304:
        /* <DEDUP_REMOVED lines=18> */
.L_x_4380:
[----:B------:R-:W-:Y:S05]  /*13400*/  BSYNC B0 ;  /* 0x0000000000007941 */ /* 0x000fea0003800000 */
.L_x_4305:
[----:B------:R-:W-:-:S05]  /*13410*/  IMAD.U32 R2, RZ, RZ, UR47 ;  /* 0x0000002fff027e24 */ /* 0x000fca000f8e00ff */
[----:B------:R-:W-:-:S13]  /*13420*/  ISETP.NE.AND P0, PT, R2, 0x3, PT ;  /* 0x000000030200780c */ /* 0x000fda0003f05270 */
[----:B------:R-:W-:Y:S05]  /*13430*/  @!P0 BRA `(.L_x_4307) ;  /* 0x0000000000048947 */ /* 0x000fea0003800000 */
[----:B------:R-:W-:Y:S01]  /*13440*/  BPT.TRAP 0x1 ;  /* 0x000000040000795c */ /* 0x000fe20000300000 */
.L_x_4307:
[----:B0-----:R-:W-:Y:S01]  /*13450*/  SHF.L.U32 R0, R23, 0x1f, RZ ;  /* 0x0000001f17007819 */ /* 0x001fe200000006ff */
[----:B------:R-:W-:Y:S03]  /*13460*/  BSSY B0, `(.L_x_4308) ;  /* 0x0000003000007945 */ /* 0x000fe60003800000 */
[----:B------:R-:W0:Y:S02]  /*13470*/  SYNCS.PHASECHK.TRANS64.TRYWAIT P0, [R27+URZ+0x38860], R0 ;  /* 0x038860001b0075a7 */ /* 0x000e24000800017f */
[----:B0-----:R-:W-:Y:S05]  /*13480*/  @!P0 BRA `(.L_x_4309) ;  /* 0x0000003000d88947 */ /* 0x001fea0003800000 */
.L_x_4381:
[----:B------:R-:W-:Y:S05]  /*13490*/  BSYNC B0 ;  /* 0x0000000000007941 */ /* 0x000fea0003800000 */
.L_x_4308:
        /* <DEDUP_REMOVED lines=38> */
[----:B------:R-:W-:-:S02]  /*13700*/  @P1 LOP3.LUT R16, R16, 0x40, RZ, 0xfc, !PT ;  /* 0x0000004010101812 */ /* 0x000fc400078efcff */
[----:B0-----:R-:W-:-:S04]  /*13710*/  SHF.L.U32 R2, R2, 0x3, RZ ;  /* 0x0000000302027819 */ /* 0x001fc800000006ff */
        /* <DEDUP_REMOVED lines=68> */
.L_x_4391:
        /* <DEDUP_REMOVED lines=25> */
.L_x_4311:
        /* <DEDUP_REMOVED lines=11> */
.L_x_4312:
[----:B------:R-:W-:Y:S01]  /*13da0*/  UISETP.GE.AND UP0, UPT, UR43, 0x2, UPT ;  /* 0x000000022b00788c */ /* 0x000fe2000bf06270 */
[----:B------:R0:W-:Y:S05]  /*13db0*/  SYNCS.ARRIVE.TRANS64.A1T0 RZ, [R27+URZ+0x38850], RZ ;  /* 0x038850ff1bff79a7 */ /* 0x0001ea000810003f */
[----:B------:R-:W-:-:S13]  /*13dc0*/  PLOP3.LUT P0, PT, PT, PT, UP0, 0x40, 0x0 ;  /* 0x000000000000781c */ /* 0x000fda0003f0e808 */
[----:B0-----:R-:W-:Y:S05]  /*13dd0*/  @P0 BRA `(.L_x_4313) ;  /* 0x0000000c00b00947 */ /* 0x001fea0003800000 */
[----:B------:R-:W-:Y:S01]  /*13de0*/  UIADD3 UR4, UR43, -0x2, URZ ;  /* 0xfffffffe2b047890 */ /* 0x000fe2000fffe03f */
[----:B------:R-:W-:Y:S05]  /*13df0*/  BSSY B0, `(.L_x_4313) ;  /* 0x00000ea000007945 */ /* 0x000fea0003800000 */
[----:B------:R-:W-:-:S07]  /*13e00*/  IMAD.U32 R9, RZ, RZ, UR4 ;  /* 0x00000004ff097e24 */ /* 0x000fce000f8e00ff */
.L_x_4326:
[----:B0-----:R-:W0:Y:S01]  /*13e10*/  S2R R2, SR_TID.X ;  /* 0x0000000000027919 */ /* 0x001e220000002100 */
[----:B--2---:R-:W-:Y:S02]  /*13e20*/  IMAD R8, R9, 0x40, R31 ;  /* 0x0000004009087824 */ /* 0x004fe400078e021f */
        /* <DEDUP_REMOVED lines=23> */
[----:B------:R-:W-:Y:S02]  /*13fa0*/  MOV R11, UR47 ;  /* 0x0000002f000b7c02 */ /* 0x000fe40008000f00 */
[----:B0-----:R-:W-:-:S04]  /*13fb0*/  @!P1 LEA R6, P0, R2, R6, 0x2 ;  /* 0x0000000602069211 */ /* 0x001fc800078010ff */
[----:B------:R-:W-:Y:S02]  /*13fc0*/  @!P1 LEA.HI.X R7, R2, R7, R3, 0x2, P0 ;  /* 0x0000000702079211 */ /* 0x000fe400000f1403 */
[----:B------:R-:W-:-:S03]  /*13fd0*/  ISETP.NE.AND P0, PT, R18, 0x2, PT ;  /* 0x000000021200780c */ /* 0x000fc60003f05270 */
[----:B------:R0:W5:Y:S01]  /*13fe0*/  @!P1 LDG.E R4, desc[UR44][R6.64] ;  /* 0x0000002c06049981 */ /* 0x000162000c1e1900 */
[----:B------:R-:W-:Y:S02]  /*13ff0*/  ISETP.NE.AND P1, PT, R11, 0x3, PT ;  /* 0x000000030b00780c */ /* 0x000fe40003f25270 */
        /* <DEDUP_REMOVED lines=9> */
[----:B------:R-:W-:Y:S01]  /*14090*/  ISETP.GT.AND P3, PT, R2, RZ, PT ;  /* 0x000000ff0200720c */ /* 0x000fe20003f64270 */
[----:B0-----:R-:W-:-:S12]  /*140a0*/  @!P1 BRA `(.L_x_4314) ;  /* 0x0000000000049947 */ /* 0x001fd80003800000 */
[----:B------:R-:W-:Y:S01]  /*140b0*/  BPT.TRAP 0x1 ;  /* 0x000000040000795c */ /* 0x000fe20000300000 */
.L_x_4314:
[----:B------:R-:W-:Y:S01]  /*140c0*/  IMAD R8, R18, 0x8, R17 ;  /* 0x0000000812087824 */ /* 0x000fe200078e0211 */
[----:B------:R-:W-:Y:S01]  /*140d0*/  SHF.L.U32 R20, R23, 0x1f, RZ ;  /* 0x0000001f17147819 */ /* 0x000fe200000006ff */
[----:B------:R-:W-:Y:S01]  /*140e0*/  BSSY B1, `(.L_x_4315) ;  /* 0x0000004000017945 */ /* 0x000fe20003800000 */
[----:B------:R-:W-:Y:S02]  /*140f0*/  SHF.R.S32.HI R7, RZ, 0x1f, R5 ;  /* 0x0000001fff077819 */ /* 0x000fe40000011405 */
[----:B------:R-:W0:Y:S02]  /*14100*/  SYNCS.PHASECHK.TRANS64.TRYWAIT P0, [R8+URZ+0x38840], R20 ;  /* 0x03884014080075a7 */ /* 0x000e24000800017f */
[----:B0-----:R-:W-:Y:S05]  /*14110*/  @!P0 BRA `(.L_x_4316) ;  /* 0x0000002c00d08947 */ /* 0x001fea0003800000 */
.L_x_4392:
[----:B------:R-:W-:Y:S05]  /*14120*/  BSYNC B1 ;  /* 0x0000000000017941 */ /* 0x000fea0003800000 */
.L_x_4315:
        /* <DEDUP_REMOVED lines=18> */
[----:B-1----:R-:W-:Y:S01]  /*14250*/  IMAD.IADD R27, R6, 0x1, R3 ;  /* 0x00000001061b7824 */ /* 0x002fe200078e0203 */
[----:B------:R-:W-:Y:S01]  /*14260*/  UMOV UR4, 0xffffffff ;  /* 0xffffffff00047882 */ /* 0x000fe20000000000 */
[----:B------:R-:W-:-:S03]  /*14270*/  IMAD R6, R18, 0x1000, R32 ;  /* 0x0000100012067824 */ /* 0x000fc600078e0220 */
[----:B------:R-:W-:Y:S01]  /*14280*/  LEA.HI.X R27, R2, UR5, R27, 0x1, P0 ;  /* 0x00000005021b7c11 */ /* 0x000fe200080f0c1b */
        /* <DEDUP_REMOVED lines=20> */
.L_x_4402:
        /* <DEDUP_REMOVED lines=8> */
.L_x_4318:
        /* <DEDUP_REMOVED lines=11> */
.L_x_4319:
[----:B------:R2:W-:Y:S01]  /*14500*/  SYNCS.ARRIVE.TRANS64.A1T0 RZ, [R8+URZ+0x38830], RZ ;  /* 0x038830ff08ff79a7 */ /* 0x0005e2000810003f */
[----:B------:R-:W-:Y:S05]  /*14510*/  @!P2 BRA `(.L_x_4320) ;  /* 0x000000000004a947 */ /* 0x000fea0003800000 */
[----:B------:R-:W-:Y:S01]  /*14520*/  BPT.TRAP 0x1 ;  /* 0x000000040000795c */ /* 0x000fe20000300000 */
.L_x_4320:
[----:B------:R-:W3:Y:S01]  /*14530*/  SYNCS.PHASECHK.TRANS64.TRYWAIT P0, [R8+URZ+0x38860], R20 ;  /* 0x03886014080075a7 */ /* 0x000ee2000800017f */
[----:B------:R-:W-:Y:S04]  /*14540*/  BSSY B1, `(.L_x_4321) ;  /* 0x0000002000017945 */ /* 0x000fe80003800000 */
[----:B---3--:R-:W-:Y:S05]  /*14550*/  @!P0 BRA `(.L_x_4322) ;  /* 0x0000002c00f08947 */ /* 0x008fea0003800000 */
.L_x_4403:
[----:B------:R-:W-:Y:S05]  /*14560*/  BSYNC B1 ;  /* 0x0000000000017941 */ /* 0x000fea0003800000 */
.L_x_4321:
[----:B------:R-:W-:Y:S01]  /*14570*/  ULDC.64 UR4, c[0x0][0x328] ;  /* 0x0000ca0000047ab9 */ /* 0x000fe20000000a00 */
[C---:B------:R-:W-:Y:S01]  /*14580*/  LOP3.LUT P5, RZ, R16.reuse, 0x8, RZ, 0xc0, !PT ;  /* 0x0000000810ff7812 */ /* 0x040fe200078ac0ff */
[----:B------:R-:W-:Y:S01]  /*14590*/  IMAD R2, R7, UR4, RZ ;  /* 0x0000000407027c24 */ /* 0x000fe2000f8e02ff */
[----:B------:R-:W-:Y:S01]  /*145a0*/  LOP3.LUT P4, RZ, R16, 0x4, RZ, 0xc0, !PT ;  /* 0x0000000410ff7812 */ /* 0x000fe2000788c0ff */
[----:B-1----:R-:W-:Y:S02]  /*145b0*/  IMAD R21, R18, 0x7000, R6 ;  /* 0x0000700012157824 */ /* 0x002fe400078e0206 */
        /* <DEDUP_REMOVED lines=24> */
[----:B------:R-:W3:Y:S03]  /*14740*/  SHFL.IDX PT, R2, R10, 0x1, 0x181f ;  /* 0x00381f000a027f89 */ /* 0x000ee600000e0000 */
[----:B------:R-:W-:-:S02]  /*14750*/  LOP3.LUT P3, RZ, R16, 0x200, RZ, 0xc0, !PT ;  /* 0x0000020010ff7812 */ /* 0x000fc4000786c0ff */
[C---:B------:R-:W-:Y:S02]  /*14760*/  LOP3.LUT P6, RZ, R16.reuse, 0x20, RZ, 0xc0, !PT ;  /* 0x0000002010ff7812 */ /* 0x040fe400078cc0ff */
[C---:B------:R-:W-:Y:S02]  /*14770*/  LOP3.LUT P2, RZ, R16.reuse, 0x10, RZ, 0xc0, !PT ;  /* 0x0000001010ff7812 */ /* 0x040fe4000784c0ff */
[----:B------:R-:W-:Y:S02]  /*14780*/  LOP3.LUT R16, R16, 0xff7fffff, RZ, 0xc0, !PT ;  /* 0xff7fffff10107812 */ /* 0x000fe400078ec0ff */
[----:B0-----:R-:W-:-:S05]  /*14790*/  IADD3 R6, P0, R14, R0, RZ ;  /* 0x000000000e067210 */ /* 0x001fca0007f1e0ff */
[----:B------:R-:W-:Y:S01]  /*147a0*/  @P3 LOP3.LUT R16, R16, 0x800000, RZ, 0xfc, !PT ;  /* 0x0080000010103812 */ /* 0x000fe200078efcff */
[----:B------:R-:W-:Y:S01]  /*147b0*/  SHFL.IDX PT, R14, R10, 0x3, 0x181f ;  /* 0x00781f000a0e7f89 */ /* 0x000fe200000e0000 */
[----:B-1----:R-:W-:-:S03]  /*147c0*/  IMAD.X R7, RZ, RZ, R3, P0 ;  /* 0x000000ffff077224 */ /* 0x002fc600000e0603 */
[----:B------:R-:W0:Y:S01]  /*147d0*/  SHFL.IDX PT, R3, R20, 0x1, 0x181f ;  /* 0x00381f0014037f89 */ /* 0x000e2200000e0000 */
[----:B---3--:R-:W-:-:S03]  /*147e0*/  IADD3 R4, P0, R2, R0, RZ ;  /* 0x0000000002047210 */ /* 0x008fc60007f1e0ff */
[----:B------:R-:W1:Y:S04]  /*147f0*/  SHFL.IDX PT, R2, R10, 0x2, 0x181f ;  /* 0x00581f000a027f89 */ /* 0x000e6800000e0000 */
[----:B------:R-:W-:Y:S01]  /*14800*/  LDGSTS.E.BYPASS.LTC128B.128 [R21+0x400], desc[UR44][R6.64], !P1 ;  /* 0x0040000006157fae */ /* 0x000fe2000c901d6c */
[----:B------:R-:W-:-:S03]  /*14810*/  ISETP.NE.U32.AND P1, PT, R28, RZ, PT ;  /* 0x000000ff1c00720c */ /* 0x000fc60003f25070 */
[----:B------:R-:W-:Y:S01]  /*14820*/  LDGSTS.E.BYPASS.LTC128B.128 [R21+0x2400], desc[UR44][R6.64+0x80], !P3 ;  /* 0x0240008006157fae */ /* 0x000fe2000d901d6c */
[----:B------:R-:W-:-:S03]  /*14830*/  LOP3.LUT P3, RZ, R16, 0x400, RZ, 0xc0, !PT ;  /* 0x0000040010ff7812 */ /* 0x000fc6000786c0ff */
[----:B------:R-:W-:Y:S04]  /*14840*/  LDGSTS.E.BYPASS.LTC128B.128 [R21+0x4400], desc[UR44][R6.64+0x100], !P6 ;  /* 0x0440010006157fae */ /* 0x000fe8000f101d6c */
[----:B------:R-:W-:Y:S01]  /*14850*/  LDGSTS.E.BYPASS.LTC128B.128 [R21+0x6400], desc[UR44][R6.64+0x180], !P2 ;  /* 0x0640018006157fae */ /* 0x000fe2000d101d6c */
[----:B0-----:R-:W-:-:S03]  /*14860*/  IADD3.X R5, RZ, R3, RZ, P0, !PT ;  /* 0x00000003ff057210 */ /* 0x001fc600007fe4ff */
[----:B------:R-:W-:Y:S01]  /*14870*/  LDGSTS.E.BYPASS.LTC128B.128 [R21+0x8400], desc[UR44][R6.64+0x200], !P5 ;  /* 0x0840020006157fae */ /* 0x000fe2000e901d6c */
[----:B-1----:R-:W-:-:S03]  /*14880*/  IADD3 R2, P0, R2, R0, RZ ;  /* 0x0000000002027210 */ /* 0x002fc60007f1e0ff */
[----:B------:R-:W0:Y:S04]  /*14890*/  SHFL.IDX PT, R3, R20, 0x2, 0x181f ;  /* 0x00581f0014037f89 */ /* 0x000e2800000e0000 */
[----:B------:R-:W-:Y:S04]  /*148a0*/  LDGSTS.E.BYPASS.LTC128B.128 [R21+0xa400], desc[UR44][R6.64+0x280], !P4 ;  /* 0x0a40028006157fae */ /* 0x000fe8000e101d6c */
[----:B------:R-:W1:Y:S01]  /*148b0*/  SHFL.IDX PT, R20, R20, 0x3, 0x181f ;  /* 0x00781f0014147f89 */ /* 0x000e6200000e0000 */
        /* <DEDUP_REMOVED lines=24> */
[----:B-1----:R3:W-:Y:S02]  /*14a40*/  LDGSTS.E.BYPASS.LTC128B.128 [R21+0xf400], desc[UR44][R2.64+0x380], P1 ;  /* 0x0f40038002157fae */ /* 0x0027e40008901d6c */
.L_x_4413:
[----:B---3--:R-:W-:Y:S02]  /*14a50*/  P2R R4, PR, RZ, 0x2 ;  /* 0x00000002ff047803 */ /* 0x008fe40000000000 */
        /* <DEDUP_REMOVED lines=22> */
.L_x_4324:
        /* <DEDUP_REMOVED lines=11> */
.L_x_4325:
[----:B------:R0:W-:Y:S01]  /*14c70*/  SYNCS.ARRIVE.TRANS64.A1T0 RZ, [R8+URZ+0x38850], RZ ;  /* 0x038850ff08ff79a7 */ /* 0x0001e2000810003f */
[----:B------:R-:W-:Y:S05]  /*14c80*/  @P3 BRA `(.L_x_4326) ;  /* 0xfffffff000603947 */ /* 0x000fea000383ffff */
[----:B------:R-:W-:Y:S05]  /*14c90*/  BSYNC B0 ;  /* 0x0000000000007941 */ /* 0x000fea0003800000 */
.L_x_4313:
[----:B------:R-:W3:Y:S01]  /*14ca0*/  S2R R0, SR_TID.X ;  /* 0x0000000000007919 */ /* 0x000ee20000002100 */
[----:B------:R-:W-:Y:S01]  /*14cb0*/  VIADD R18, R18, 0x1 ;  /* 0x0000000112127836 */ /* 0x000fe20000000000 */
[----:B------:R-:W-:Y:S04]  /*14cc0*/  BSSY B0, `(.L_x_4327) ;  /* 0x0000013000007945 */ /* 0x000fe80003800000 */
[----:B------:R-:W-:-:S04]  /*14cd0*/  ISETP.NE.AND P0, PT, R18, 0x2, PT ;  /* 0x000000021200780c */ /* 0x000fc80003f05270 */
[----:B------:R-:W-:Y:S02]  /*14ce0*/  SEL R18, R18, RZ, P0 ;  /* 0x000000ff12127207 */ /* 0x000fe40000000000 */
[----:B---3--:R-:W-:Y:S02]  /*14cf0*/  LOP3.LUT R2, R0, 0x7f, RZ, 0xc0, !PT ;  /* 0x0000007f00027812 */ /* 0x008fe400078ec0ff */
[----:B------:R-:W-:Y:S02]  /*14d00*/  SEL R0, RZ, 0x1, P0 ;  /* 0x00000001ff007807 */ /* 0x000fe40000000000 */
[----:B------:R-:W-:-:S13]  /*14d10*/  ISETP.NE.AND P1, PT, R2, RZ, PT ;  /* 0x000000ff0200720c */ /* 0x000fda0003f25270 */
[----:B------:R-:W-:Y:S05]  /*14d20*/  @P1 BRA `(.L_x_4328) ;  /* 0x0000000000301947 */ /* 0x000fea0003800000 */
[----:B------:R-:W3:Y:S01]  /*14d30*/  S2R R7, SR_LANEID ;  /* 0x0000000000077919 */ /* 0x000ee20000000000 */
[----:B------:R-:W-:Y:S01]  /*14d40*/  VOTEU.ANY UR4, UPT, PT ;  /* 0x0000000000047886 */ /* 0x000fe200038e0100 */
[----:B------:R-:W4:Y:S01]  /*14d50*/  LDC.64 R2, c[0x0][0xd80] ;  /* 0x00036000ff027b82 */ /* 0x000f220000000a00 */
[----:B------:R-:W3:Y:S08]  /*14d60*/  FLO.U32 R4, UR4 ;  /* 0x0000000400047d00 */ /* 0x000ef000080e0000 */
[----:B------:R-:W4:Y:S01]  /*14d70*/  POPC R5, UR4 ;  /* 0x0000000400057d09 */ /* 0x000f220008000000 */
[----:B---3--:R-:W-:-:S13]  /*14d80*/  ISETP.EQ.U32.AND P0, PT, R4, R7, PT ;  /* 0x000000070400720c */ /* 0x008fda0003f02070 */
[----:B----4-:R-:W3:Y:S01]  /*14d90*/  @P0 ATOMG.E.ADD.STRONG.GPU PT, R3, desc[UR44][R2.64], R5 ;  /* 0x00000005020309a8 */ /* 0x010ee200081ee1ec */
[----:B------:R-:W4:Y:S02]  /*14da0*/  S2R R6, SR_LTMASK ;  /* 0x0000000000067919 */ /* 0x000f240000003900 */
[----:B----4-:R-:W-:-:S04]  /*14db0*/  LOP3.LUT R6, R6, UR4, RZ, 0xc0, !PT ;  /* 0x0000000406067c12 */ /* 0x010fc8000f8ec0ff */
[----:B------:R-:W4:Y:S01]  /*14dc0*/  POPC R7, R6 ;  /* 0x0000000600077309 */ /* 0x000f220000000000 */
[----:B---3--:R-:W4:Y:S02]  /*14dd0*/  SHFL.IDX PT, R4, R3, R4, 0x1f ;  /* 0x00001f0403047589 */ /* 0x008f2400000e0000 */
[----:B----4-:R-:W-:-:S07]  /*14de0*/  IADD3 R36, R4, UR48, R7 ;  /* 0x0000003004247c10 */ /* 0x010fce000fffe007 */
.L_x_4328:
[----:B------:R-:W-:Y:S05]  /*14df0*/  BSYNC B0 ;  /* 0x0000000000007941 */ /* 0x000fea0003800000 */
.L_x_4327:
[----:B------:R-:W-:-:S07]  /*14e00*/  LOP3.LUT R23, R23, R0, RZ, 0x3c, !PT ;  /* 0x0000000017177212 */ /* 0x000fce00078e3cff */
.L_x_4284:
[----:B------:R-:W-:Y:S05]  /*14e10*/  BSYNC B7 ;  /* 0x0000000000077941 */ /* 0x000fea0003800000 */
.L_x_4282:
[----:B------:R-:W-:-:S13]  /*14e20*/  LOP3.LUT P0, RZ, R16, 0x200000, RZ, 0xc0, !PT ;  /* 0x0020000010ff7812 */ /* 0x000fda000780c0ff */
[----:B------:R-:W-:Y:S05]  /*14e30*/  @!P0 BRA `(.L_x_4329) ;  /* 0x0000000000248947 */ /* 0x000fea0003800000 */
[----:B------:R-:W-:Y:S05]  /*14e40*/  WARPSYNC.ALL ;  /* 0x0000000000007948 */ /* 0x000fea0003800000 */
[----:B------:R-:W3:Y:S08]  /*14e50*/  S2UR UR5, SR_CgaCtaId ;  /* 0x00000000000579c3 */ /* 0x000ef00000008800 */
[----:B------:R-:W-:Y:S06]  /*14e60*/  BAR.SYNC.DEFER_BLOCKING 0x5, 0x180 ;  /* 0x0146000000007b1d */ /* 0x000fec0000010000 */
[----:B------:R-:W-:-:S02]  /*14e70*/  UMOV UR4, 0x400 ;  /* 0x0000040000047882 */ /* 0x000fc40000000000 */
[----:B---3--:R-:W-:-:S06]  /*14e80*/  ULEA UR4, UR5, UR4, 0x18 ;  /* 0x0000000405047291 */ /* 0x008fcc000f8ec03f */
[----:B------:R-:W-:-:S05]  /*14e90*/  IMAD.U32 R17, RZ, RZ, UR4 ;  /* 0x00000004ff117e24 */ /* 0x000fca000f8e00ff */
[----:B------:R3:W4:Y:S01]  /*14ea0*/  LDS R36, [R17+0x388d0] ;  /* 0x0388d00011247984 */ /* 0x0007220000000800 */
[----:B------:R-:W-:Y:S06]  /*14eb0*/  BAR.ARV 0x4, 0x180 ;  /* 0x0106000000007b1d */ /* 0x000fec0000002000 */
[----:B------:R-:W-:Y:S05]  /*14ec0*/  BRA `(.L_x_4330) ;  /* 0x00000000002c7947 */ /* 0x000fea0003800000 */
.L_x_4329:
[----:B------:R-:W-:-:S03]  /*14ed0*/  UMOV UR4, 0xffffffff ;  /* 0xffffffff00047882 */ /* 0x000fc60000000000 */
[----:B------:R-:W-:Y:S05]  /*14ee0*/  BRA.DIV UR4, `(.L_x_4331) ;  /* 0x0000002e04747947 */ /* 0x000fea000b800000 */
[----:B------:R3:W4:Y:S02]  /*14ef0*/  SHFL.IDX PT, R14, R36, RZ, 0x1f ;  /* 0x00001fff240e7589 */ /* 0x00072400000e0000 */
.L_x_4416:
[----:B------:R-:W0:Y:S01]  /*14f00*/  @!P1 S2R R3, SR_CgaCtaId ;  /* 0x0000000000039919 */ /* 0x000e220000008800 */
[----:B------:R-:W-:Y:S05]  /*14f10*/  WARPSYNC.ALL ;  /* 0x0000000000007948 */ /* 0x000fea0003800000 */
[----:B------:R-:W-:Y:S01]  /*14f20*/  BAR.SYNC.DEFER_BLOCKING 0x4, 0x180 ;  /* 0x0106000000007b1d */ /* 0x000fe20000010000 */
[----:B------:R-:W-:-:S04]  /*14f30*/  @!P1 MOV R0, 0x400 ;  /* 0x0000040000009802 */ /* 0x000fc80000000f00 */
[----:B0-----:R-:W-:-:S05]  /*14f40*/  @!P1 LEA R17, R3, R0, 0x18 ;  /* 0x0000000003119211 */ /* 0x001fca00078ec0ff */
[----:B------:R3:W-:Y:S02]  /*14f50*/  @!P1 STS [R17+0x388d0], R36 ;  /* 0x0388d02411009388 */ /* 0x0007e40000000800 */
[----:B---34-:R-:W-:Y:S01]  /*14f60*/  IMAD.MOV.U32 R36, RZ, RZ, R14 ;  /* 0x000000ffff247224 */ /* 0x018fe200078e000e */
[----:B------:R-:W-:Y:S06]  /*14f70*/  BAR.ARV 0x5, 0x180 ;  /* 0x0146000000007b1d */ /* 0x000fec0000002000 */
.L_x_4330:
[----:B------:R-:W-:Y:S02]  /*14f80*/  ULDC UR4, c[0x0][0xd38] ;  /* 0x00034e0000047ab9 */ /* 0x000fe40000000800 */
[----:B----4-:R-:W-:-:S13]  /*14f90*/  ISETP.GE.AND P0, PT, R36, UR4, PT ;  /* 0x0000000424007c0c */ /* 0x010fda000bf06270 */
[----:B------:R-:W-:Y:S05]  /*14fa0*/  @!P0 BRA `(.L_x_4332) ;  /* 0xffffffbc00c08947 */ /* 0x000fea000383ffff */
.L_x_4279:
[----:B------:R-:W4:Y:S01]  /*14fb0*/  LDL.LU R0, [R1+0x10] ;  /* 0x0000100001007983 */ /* 0x000f220000300800 */
[----:B------:R-:W-:Y:S01]  /*14fc0*/  BSSY B0, `(.L_x_4333) ;  /* 0x000000b000007945 */ /* 0x000fe20003800000 */
[----:B------:R-:W0:Y:S01]  /*14fd0*/  S2R R5, SR_CgaCtaId ;  /* 0x0000000000057919 */ /* 0x000e220000008800 */
[----:B----4-:R-:W-:-:S05]  /*14fe0*/  VIADD R0, R0, 0x1 ;  /* 0x0000000100007836 */ /* 0x010fca0000000000 */
        /* <DEDUP_REMOVED lines=8> */
.L_x_4417:
[----:B------:R-:W-:Y:S05]  /*15070*/  BSYNC B0 ;  /* 0x0000000000007941 */ /* 0x000fea0003800000 */
.L_x_4333:
[----:B------:R-:W-:-:S03]  /*15080*/  UMOV UR4, 0xffffffff ;  /* 0xffffffff00047882 */ /* 0x000fc60000000000 */
[----:B------:R-:W-:Y:S05]  /*15090*/  BRA.DIV UR4, `(.L_x_4335) ;  /* 0x0000002e04447947 */ /* 0x000fea000b800000 */
[----:B0-----:R-:W0:Y:S02]  /*150a0*/  S2R R0, SR_TID.X ;  /* 0x0000000000007919 */ /* 0x001e240000002100 */
[----:B0-----:R-:W-:-:S04]  /*150b0*/  SHF.R.U32.HI R0, RZ, 0x5, R0 ;  /* 0x00000005ff007819 */ /* 0x001fc80000011600 */
[----:B------:R-:W-:-:S05]  /*150c0*/  LOP3.LUT R0, R0, 0x3, RZ, 0xc0, !PT ;  /* 0x0000000300007812 */ /* 0x000fca00078ec0ff */
[----:B------:R0:W4:Y:S02]  /*150d0*/  SHFL.IDX PT, R14, R0, RZ, 0x1f ;  /* 0x00001fff000e7589 */ /* 0x00012400000e0000 */
.L_x_4420:
[----:B----4-:R-:W-:Y:S01]  /*150e0*/  ISETP.NE.AND P0, PT, R14, RZ, PT ;  /* 0x000000ff0e00720c */ /* 0x010fe20003f05270 */
[----:B------:R-:W-:-:S12]  /*150f0*/  BSSY B0, `(.L_x_4336) ;  /* 0x0000024000007945 */ /* 0x000fd80003800000 */
[----:B------:R-:W-:Y:S05]  /*15100*/  @P0 BRA `(.L_x_4337) ;  /* 0x0000000000880947 */ /* 0x000fea0003800000 */
[----:B------:R-:W-:-:S03]  /*15110*/  UMOV UR4, 0xffffffff ;  /* 0xffffffff00047882 */ /* 0x000fc60000000000 */
[----:B------:R-:W-:Y:S05]  /*15120*/  BRA.DIV UR4, `(.L_x_4338) ;  /* 0x0000002e04547947 */ /* 0x000fea000b800000 */
[----:B------:R-:W-:-:S13]  /*15130*/  ELECT P6, URZ, PT ;  /* 0x00000000003f782f */ /* 0x000fda00038c0000 */
.L_x_4423:
[----:B------:R-:W-:Y:S05]  /*15140*/  @!P6 BRA `(.L_x_4337) ;  /* 0x000000000078e947 */ /* 0x000fea0003800000 */
[----:B------:R-:W-:-:S06]  /*15150*/  ULOP3.LUT UR4, UR41, 0x2, URZ, 0xfc, !UPT ;  /* 0x0000000229047892 */ /* 0x000fcc000f8efc3f */
[----:B0-----:R-:W-:-:S05]  /*15160*/  IMAD.U32 R0, RZ, RZ, UR4 ;  /* 0x00000004ff007e24 */ /* 0x001fca000f8e00ff */
[----:B------:R-:W-:-:S13]  /*15170*/  ISETP.NE.AND P0, PT, R0, 0x3, PT ;  /* 0x000000030000780c */ /* 0x000fda0003f05270 */
[----:B------:R-:W-:Y:S05]  /*15180*/  @!P0 BRA `(.L_x_4339) ;  /* 0x0000000000048947 */ /* 0x000fea0003800000 */
[----:B------:R-:W-:Y:S01]  /*15190*/  BPT.TRAP 0x1 ;  /* 0x000000040000795c */ /* 0x000fe20000300000 */
.L_x_4339:
[C---:B------:R-:W-:Y:S01]  /*151a0*/  IMAD R3, R18.reuse, 0x8, R5 ;  /* 0x0000000812037824 */ /* 0x040fe200078e0205 */
[----:B------:R-:W-:Y:S01]  /*151b0*/  SHF.L.U32 R2, R23, 0x1f, RZ ;  /* 0x0000001f17027819 */ /* 0x000fe200000006ff */
[----:B------:R-:W-:-:S03]  /*151c0*/  VIADD R18, R18, 0x1 ;  /* 0x0000000112127836 */ /* 0x000fc60000000000 */
[----:B------:R-:W0:Y:S02]  /*151d0*/  SYNCS.PHASECHK.TRANS64.TRYWAIT P1, [R3+URZ+0x38840], R2 ;  /* 0x03884002030075a7 */ /* 0x000e24000802017f */
[----:B------:R-:W-:-:S04]  /*151e0*/  ISETP.NE.AND P2, PT, R18, 0x2, PT ;  /* 0x000000021200780c */ /* 0x000fc80003f45270 */
[----:B------:R-:W-:Y:S01]  /*151f0*/  SEL R0, RZ, 0x1, P2 ;  /* 0x00000001ff007807 */ /* 0x000fe20001000000 */
[----:B0-----:R-:W-:Y:S08]  /*15200*/  @!P1 BRA `(.L_x_4340) ;  /* 0x0000002c003c9947 */ /* 0x001ff00003800000 */
.L_x_4424:
[----:B------:R-:W-:Y:S02]  /*15210*/  SEL R18, R18, RZ, P2 ;  /* 0x000000ff12127207 */ /* 0x000fe40001000000 */
[----:B------:R-:W-:Y:S01]  /*15220*/  LOP3.LUT R0, R23, R0, RZ, 0x3c, !PT ;  /* 0x0000000017007212 */ /* 0x000fe200078e3cff */
[----:B------:R-:W-:Y:S06]  /*15230*/  @!P0 BRA `(.L_x_4341) ;  /* 0x0000000000048947 */ /* 0x000fec0003800000 */
[----:B------:R-:W-:Y:S01]  /*15240*/  BPT.TRAP 0x1 ;  /* 0x000000040000795c */ /* 0x000fe20000300000 */
.L_x_4341:
[----:B------:R-:W-:Y:S01]  /*15250*/  IMAD R5, R18, 0x8, R5 ;  /* 0x0000000812057824 */ /* 0x000fe200078e0205 */
[----:B------:R-:W-:-:S04]  /*15260*/  SHF.L.U32 R0, R0, 0x1f, RZ ;  /* 0x0000001f00007819 */ /* 0x000fc800000006ff */
[----:B------:R-:W4:Y:S02]  /*15270*/  SYNCS.PHASECHK.TRANS64.TRYWAIT P1, [R5+URZ+0x38840], R0 ;  /* 0x03884000050075a7 */ /* 0x000f24000802017f */
[----:B----4-:R-:W-:Y:S05]  /*15280*/  @!P1 BRA `(.L_x_4342) ;  /* 0x0000002c00309947 */ /* 0x010fea0003800000 */
.L_x_4425:
[----:B------:R-:W-:Y:S05]  /*15290*/  @!P0 BRA `(.L_x_4343) ;  /* 0x0000000000048947 */ /* 0x000fea0003800000 */
[----:B------:R-:W-:Y:S01]  /*152a0*/  BPT.TRAP 0x1 ;  /* 0x000000040000795c */ /* 0x000fe20000300000 */
.L_x_4343:
[----:B------:R-:W0:Y:S02]  /*152b0*/  SYNCS.PHASECHK.TRANS64.TRYWAIT P1, [R3+URZ+0x38860], R2 ;  /* 0x03886002030075a7 */ /* 0x000e24000802017f */
[----:B0-----:R-:W-:Y:S05]  /*152c0*/  @!P1 BRA `(.L_x_4344) ;  /* 0x0000002c00349947 */ /* 0x001fea0003800000 */
.L_x_4426:
[----:B------:R-:W-:Y:S05]  /*152d0*/  @!P0 BRA `(.L_x_4345) ;  /* 0x0000000000048947 */ /* 0x000fea0003800000 */
[----:B------:R-:W-:Y:S01]  /*152e0*/  BPT.TRAP 0x1 ;  /* 0x000000040000795c */ /* 0x000fe20000300000 */
.L_x_4345:
[----:B------:R0:W0:Y:S02]  /*152f0*/  SYNCS.PHASECHK.TRANS64.TRYWAIT P0, [R5+URZ+0x38860], R0 ;  /* 0x03886000050075a7 */ /* 0x000024000800017f */
[----:B0-----:R-:W-:Y:S05]  /*15300*/  @!P0 NANOSLEEP.SYNCS 0x989680 ;  /* 0x009896800000895d */ /* 0x001fea0003900000 */
[----:B------:R-:W0:Y:S02]  /*15310*/  @!P0 SYNCS.PHASECHK.TRANS64 P0, [R5+URZ+0x38860], R0 ;  /* 0x03886000050085a7 */ /* 0x000e24000800007f */
[----:B0-----:R-:W-:Y:S05]  /*15320*/  @!P0 BRA `(.L_x_4345) ;  /* 0xfffffffc00f08947 */ /* 0x001fea000383ffff */
.L_x_4337:
[----:B------:R-:W-:Y:S05]  /*15330*/  BSYNC B0 ;  /* 0x0000000000007941 */ /* 0x000fea0003800000 */
.L_x_4336:
[----:B------:R-:W-:Y:S05]  /*15340*/  EXIT ;  /* 0x000000000000794d */ /* 0x000fea0003800000 */
.L_x_4232:
[----:B0-----:R0:W1:Y:S02]  /*15350*/  SYNCS.PHASECHK.TRANS64.TRYWAIT P1, [R17+URZ+0x38800], R4 ;  /* 0x03880004110075a7 */ /* 0x001064000802017f */
[----:B-1----:R-:W-:Y:S05]  /*15360*/  @!P1 NANOSLEEP.SYNCS 0x989680 ;  /* 0x009896800000995d */ /* 0x002fea0003900000 */
[----:B------:R-:W1:Y:S02]  /*15370*/  @!P1 SYNCS.PHASECHK.TRANS64 P1, [R17+URZ+0x38800], R4 ;  /* 0x03880004110095a7 */ /* 0x000e64000802007f */
[----:B-1----:R-:W-:Y:S05]  /*15380*/  @!P1 BRA `(.L_x_4232) ;  /* 0xfffffffc00f09947 */ /* 0x002fea000383ffff */
[----:B------:R-:W-:Y:S05]  /*15390*/  BRA `(.L_x_4346) ;  /* 0xfffffee400187947 */ /* 0x000fea000383ffff */
.L_x_4236:
[----:B--2---:R2:W3:Y:S02]  /*153a0*/  SYNCS.PHASECHK.TRANS64.TRYWAIT P1, [R9+URZ+0x38830], R6 ;  /* 0x03883006090075a7 */ /* 0x0044e4000802017f */
[----:B---3--:R-:W-:Y:S05]  /*153b0*/  @!P1 NANOSLEEP.SYNCS 0x989680 ;  /* 0x009896800000995d */ /* 0x008fea0003900000 */
[----:B------:R-:W3:Y:S02]  /*153c0*/  @!P1 SYNCS.PHASECHK.TRANS64 P1, [R9+URZ+0x38830], R6 ;  /* 0x03883006090095a7 */ /* 0x000ee4000802007f */
[----:B---3--:R-:W-:Y:S05]  /*153d0*/  @!P1 BRA `(.L_x_4236) ;  /* 0xfffffffc00f09947 */ /* 0x008fea000383ffff */
[----:B------:R-:W-:Y:S05]  /*153e0*/  BRA `(.L_x_4235) ;  /* 0xfffffee400387947 */ /* 0x000fea000383ffff */
.L_x_4237:
[----:B---3--:R3:W4:Y:S02]  /*153f0*/  SYNCS.PHASECHK.TRANS64.TRYWAIT P1, [R17+URZ+0x38810], R4 ;  /* 0x03881004110075a7 */ /* 0x008724000802017f */
[----:B----4-:R-:W-:Y:S05]  /*15400*/  @!P1 NANOSLEEP.SYNCS 0x989680 ;  /* 0x009896800000995d */ /* 0x010fea0003900000 */
[----:B------:R-:W4:Y:S02]  /*15410*/  @!P1 SYNCS.PHASECHK.TRANS64 P1, [R17+URZ+0x38810], R4 ;  /* 0x03881004110095a7 */ /* 0x000f24000802007f */
[----:B----4-:R-:W-:Y:S05]  /*15420*/  @!P1 BRA `(.L_x_4237) ;  /* 0xfffffffc00f09947 */ /* 0x010fea000383ffff */
[----:B------:R-:W-:Y:S05]  /*15430*/  BRA `(.L_x_4347) ;  /* 0xfffffee400c47947 */ /* 0x000fea000383ffff */
.L_x_4241:
[----:B0-----:R0:W3:Y:S02]  /*15440*/  SYNCS.PHASECHK.TRANS64.TRYWAIT P1, [R9+URZ+0x38850], R6 ;  /* 0x03885006090075a7 */ /* 0x0010e4000802017f */
[----:B---3--:R-:W-:Y:S05]  /*15450*/  @!P1 NANOSLEEP.SYNCS 0x989680 ;  /* 0x009896800000995d */ /* 0x008fea0003900000 */
[----:B------:R-:W3:Y:S02]  /*15460*/  @!P1 SYNCS.PHASECHK.TRANS64 P1, [R9+URZ+0x38850], R6 ;  /* 0x03885006090095a7 */ /* 0x000ee4000802007f */
[----:B---3--:R-:W-:Y:S05]  /*15470*/  @!P1 BRA `(.L_x_4241) ;  /* 0xfffffffc00f09947 */ /* 0x008fea000383ffff */
[----:B------:R-:W-:Y:S05]  /*15480*/  BRA `(.L_x_4240) ;  /* 0xfffffee400f47947 */ /* 0x000fea000383ffff */
.L_x_4248:
[----:B-1----:R1:W2:Y:S02]  /*15490*/  SYNCS.PHASECHK.TRANS64.TRYWAIT P1, [R9+URZ+0x38830], R8 ;  /* 0x03883008090075a7 */ /* 0x0022a4000802017f */
[----:B--2---:R-:W-:Y:S05]  /*154a0*/  @!P1 NANOSLEEP.SYNCS 0x989680 ;  /* 0x009896800000995d */ /* 0x004fea0003900000 */
[----:B------:R-:W2:Y:S02]  /*154b0*/  @!P1 SYNCS.PHASECHK.TRANS64 P1, [R9+URZ+0x38830], R8 ;  /* 0x03883008090095a7 */ /* 0x000ea4000802007f */
[----:B--2---:R-:W-:Y:S05]  /*154c0*/  @!P1 BRA `(.L_x_4248) ;  /* 0xfffffffc00f09947 */ /* 0x004fea000383ffff */
[----:B------:R-:W-:Y:S05]  /*154d0*/  BRA `(.L_x_4247) ;  /* 0xffffff1400207947 */ /* 0x000fea000383ffff */
.L_x_4252:
[----:B---3--:R3:W4:Y:S02]  /*154e0*/  SYNCS.PHASECHK.TRANS64.TRYWAIT P1, [R9+URZ+0x38850], R8 ;  /* 0x03885008090075a7 */ /* 0x008724000802017f */
[----:B----4-:R-:W-:Y:S05]  /*154f0*/  @!P1 NANOSLEEP.SYNCS 0x989680 ;  /* 0x009896800000995d */ /* 0x010fea0003900000 */
[----:B------:R-:W4:Y:S02]  /*15500*/  @!P1 SYNCS.PHASECHK.TRANS64 P1, [R9+URZ+0x38850], R8 ;  /* 0x03885008090095a7 */ /* 0x000f24000802007f */
[----:B----4-:R-:W-:Y:S05]  /*15510*/  @!P1 BRA `(.L_x_4252) ;  /* 0xfffffffc00f09947 */ /* 0x010fea000383ffff */
[----:B------:R-:W-:Y:S05]  /*15520*/  BRA `(.L_x_4251) ;  /* 0xffffff1400807947 */ /* 0x000fea000383ffff */
.L_x_4260:
[----:B-1----:R1:W2:Y:S02]  /*15530*/  SYNCS.PHASECHK.TRANS64.TRYWAIT P1, [R9+URZ+0x38830], R8 ;  /* 0x03883008090075a7 */ /* 0x0022a4000802017f */
[----:B--2---:R-:W-:Y:S05]  /*15540*/  @!P1 NANOSLEEP.SYNCS 0x989680 ;  /* 0x009896800000995d */ /* 0x004fea0003900000 */
[----:B------:R-:W2:Y:S02]  /*15550*/  @!P1 SYNCS.PHASECHK.TRANS64 P1, [R9+URZ+0x38830], R8 ;  /* 0x03883008090095a7 */ /* 0x000ea4000802007f */
[----:B--2---:R-:W-:Y:S05]  /*15560*/  @!P1 BRA `(.L_x_4260) ;  /* 0xfffffffc00f09947 */ /* 0x004fea000383ffff */
[----:B------:R-:W-:Y:S05]  /*15570*/  BRA `(.L_x_4259) ;  /* 0xffffff4800a07947 */ /* 0x000fea000383ffff */
.L_x_4264:
[----:B---3--:R3:W4:Y:S02]  /*15580*/  SYNCS.PHASECHK.TRANS64.TRYWAIT P1, [R9+URZ+0x38850], R8 ;  /* 0x03885008090075a7 */ /* 0x008724000802017f */
[----:B----4-:R-:W-:Y:S05]  /*15590*/  @!P1 NANOSLEEP.SYNCS 0x989680 ;  /* 0x009896800000995d */ /* 0x010fea0003900000 */
[----:B------:R-:W4:Y:S02]  /*155a0*/  @!P1 SYNCS.PHASECHK.TRANS64 P1, [R9+URZ+0x38850], R8 ;  /* 0x03885008090095a7 */ /* 0x000f24000802007f */
[----:B----4-:R-:W-:Y:S05]  /*155b0*/  @!P1 BRA `(.L_x_4264) ;  /* 0xfffffffc00f09947 */ /* 0x010fea000383ffff */
[----:B------:R-:W-:Y:S05]  /*155c0*/  BRA `(.L_x_4263) ;  /* 0xffffff4c00007947 */ /* 0x000fea000383ffff */
.L_x_4290:
        /* <DEDUP_REMOVED lines=10> */
.L_x_4348:
[----:B------:R-:W-:Y:S05]  /*15670*/  BRA `(.L_x_4349) ;  /* 0xffffffc000907947 */ /* 0x000fea000383ffff */
.L_x_4293:
[----:B0-----:R0:W1:Y:S02]  /*15680*/  SYNCS.PHASECHK.TRANS64.TRYWAIT P0, [R27+URZ+0x38840], R0 ;  /* 0x038840001b0075a7 */ /* 0x001064000800017f */
[----:B-1----:R-:W-:Y:S05]  /*15690*/  @!P0 NANOSLEEP.SYNCS 0x989680 ;  /* 0x009896800000895d */ /* 0x002fea0003900000 */
[----:B------:R-:W1:Y:S02]  /*156a0*/  @!P0 SYNCS.PHASECHK.TRANS64 P0, [R27+URZ+0x38840], R0 ;  /* 0x038840001b0085a7 */ /* 0x000e64000800007f */
[----:B-1----:R-:W-:Y:S05]  /*156b0*/  @!P0 BRA `(.L_x_4293) ;  /* 0xfffffffc00f08947 */ /* 0x002fea000383ffff */
[----:B------:R-:W-:Y:S05]  /*156c0*/  BRA `(.L_x_4350) ;  /* 0xffffffc400407947 */ /* 0x000fea000383ffff */
.L_x_4294:
        /* <DEDUP_REMOVED lines=8> */
.L_x_4352:
[----:B------:R-:W-:Y:S05]  /*15750*/  BSYNC B0 ;  /* 0x0000000000007941 */ /* 0x000fea0003800000 */
.L_x_4351:
        /* <DEDUP_REMOVED lines=9> */
.L_x_4353:
[----:B------:R-:W-:Y:S02]  /*157f0*/  IMAD.MOV.U32 R13, RZ, RZ, R5 ;  /* 0x000000ffff0d7224 */ /* 0x000fe400078e0005 */
[----:B------:R-:W-:Y:S01]  /*15800*/  IMAD.MOV.U32 R12, RZ, RZ, 0x1 ;  /* 0x00000001ff0c7424 */ /* 0x000fe200078e00ff */
[----:B------:R-:W-:-:S13]  /*15810*/  @P0 LEA R6, P1, R8, R14, 0x1 ;  /* 0x0000000e08060211 */ /* 0x000fda00078208ff */
[----:B------:R-:W-:Y:S05]  /*15820*/  WARPSYNC.COLLECTIVE R15, `(.L_x_4354) ;  /* 0x000000000f087348 */ /* 0x000fea0003c00000 */
[----:B------:R0:W1:Y:S02]  /*15830*/  SHFL.IDX P6, R14, R13, R12, R11 ;  /* 0x0000000c0d0e7389 */ /* 0x00006400000c000b */
[----:B01----:R-:W-:Y:S01]  /*15840*/  ENDCOLLECTIVE ;  /* 0x000000000000791b */ /* 0x003fe20003800000 */
.L_x_4354:
        /* <DEDUP_REMOVED lines=12> */
.L_x_4355:
[----:B------:R-:W-:Y:S02]  /*15910*/  @P0 IMAD R9, R4, 0x2, R17 ;  /* 0x0000000204090824 */ /* 0x000fe400078e0211 */
[----:B------:R-:W-:Y:S02]  /*15920*/  IMAD.MOV.U32 R13, RZ, RZ, R5 ;  /* 0x000000ffff0d7224 */ /* 0x000fe400078e0005 */
[----:B------:R-:W-:Y:S01]  /*15930*/  IMAD.MOV.U32 R12, RZ, RZ, 0x2 ;  /* 0x00000002ff0c7424 */ /* 0x000fe200078e00ff */
[----:B------:R-:W-:-:S13]  /*15940*/  @P0 LEA R6, P1, R8, R14, 0x1 ;  /* 0x0000000e08060211 */ /* 0x000fda00078208ff */
[----:B------:R-:W-:Y:S05]  /*15950*/  WARPSYNC.COLLECTIVE R15, `(.L_x_4356) ;  /* 0x000000000f087348 */ /* 0x000fea0003c00000 */
[----:B------:R0:W1:Y:S02]  /*15960*/  SHFL.IDX P6, R14, R13, R12, R11 ;  /* 0x0000000c0d0e7389 */ /* 0x00006400000c000b */
[----:B01----:R-:W-:Y:S01]  /*15970*/  ENDCOLLECTIVE ;  /* 0x000000000000791b */ /* 0x003fe20003800000 */
.L_x_4356:
[----:B------:R-:W-:Y:S01]  /*15980*/  @P0 IMAD.X R3, RZ, RZ, R2, P1 ;  /* 0x000000ffff030224 */ /* 0x000fe200008e0602 */
[----:B------:R-:W-:-:S05]  /*15990*/  @P0 MOV R2, R6 ;  /* 0x0000000600020202 */ /* 0x000fca0000000f00 */
        /* <DEDUP_REMOVED lines=11> */
.L_x_4357:
[----:B------:R-:W-:Y:S02]  /*15a50*/  IMAD.MOV.U32 R13, RZ, RZ, R5 ;  /* 0x000000ffff0d7224 */ /* 0x000fe400078e0005 */
[----:B------:R-:W-:Y:S01]  /*15a60*/  IMAD.MOV.U32 R12, RZ, RZ, 0x3 ;  /* 0x00000003ff0c7424 */ /* 0x000fe200078e00ff */
[----:B------:R-:W-:-:S13]  /*15a70*/  @P0 LEA R6, P1, R8, R14, 0x1 ;  /* 0x0000000e08060211 */ /* 0x000fda00078208ff */
[----:B------:R-:W-:Y:S05]  /*15a80*/  WARPSYNC.COLLECTIVE R15, `(.L_x_4358) ;  /* 0x000000000f087348 */ /* 0x000fea0003c00000 */
[----:B------:R0:W1:Y:S02]  /*15a90*/  SHFL.IDX P6, R14, R13, R12, R11 ;  /* 0x0000000c0d0e7389 */ /* 0x00006400000c000b */
[----:B01----:R-:W-:Y:S01]  /*15aa0*/  ENDCOLLECTIVE ;  /* 0x000000000000791b */ /* 0x003fe20003800000 */
.L_x_4358:
        /* <DEDUP_REMOVED lines=11> */
.L_x_4359:
[----:B------:R-:W-:Y:S05]  /*15b60*/  BRA `(.L_x_4360) ;  /* 0xffffffc400087947 */ /* 0x000fea000383ffff */
.L_x_4299:
[----:B------:R-:W-:Y:S01]  /*15b70*/  IMAD.MOV.U32 R13, RZ, RZ, R5 ;  /* 0x000000ffff0d7224 */ /* 0x000fe200078e0005 */
[----:B------:R-:W-:Y:S01]  /*15b80*/  MOV R4, UR42 ;  /* 0x0000002a00047c02 */ /* 0x000fe20008000f00 */
[----:B------:R-:W-:Y:S01]  /*15b90*/  IMAD.MOV.U32 R12, RZ, RZ, RZ ;  /* 0x000000ffff0c7224 */ /* 0x000fe200078e00ff */
[----:B------:R-:W-:Y:S01]  /*15ba0*/  LOP3.LUT R16, R16, 0xfffffeff, RZ, 0xc0, !PT ;  /* 0xfffffeff10107812 */ /* 0x000fe200078ec0ff */
[----:B------:R-:W-:Y:S02]  /*15bb0*/  IMAD.MOV.U32 R11, RZ, RZ, 0x181f ;  /* 0x0000181fff0b7424 */ /* 0x000fe400078e00ff */
[----:B------:R-:W-:Y:S02]  /*15bc0*/  IMAD.MOV.U32 R15, RZ, RZ, -0x1 ;  /* 0xffffffffff0f7424 */ /* 0x000fe400078e00ff */
[----:B------:R-:W-:-:S07]  /*15bd0*/  IMAD R4, R4, 0x40, R9 ;  /* 0x0000004004047824 */ /* 0x000fce00078e0209 */
[----:B-1----:R-:W-:Y:S05]  /*15be0*/  WARPSYNC.COLLECTIVE R15, `(.L_x_4361) ;  /* 0x000000000f087348 */ /* 0x002fea0003c00000 */
[----:B------:R0:W2:Y:S02]  /*15bf0*/  SHFL.IDX P6, R14, R13, R12, R11 ;  /* 0x0000000c0d0e7389 */ /* 0x0000a400000c000b */
[----:B012---:R-:W-:Y:S01]  /*15c00*/  ENDCOLLECTIVE ;  /* 0x000000000000791b */ /* 0x007fe20003800000 */
.L_x_4361:
        /* <DEDUP_REMOVED lines=8> */
.L_x_4362:
[----:B------:R-:W-:Y:S02]  /*15c90*/  IMAD.MOV.U32 R13, RZ, RZ, R5 ;  /* 0x000000ffff0d7224 */ /* 0x000fe400078e0005 */
[----:B------:R-:W-:Y:S01]  /*15ca0*/  IMAD.MOV.U32 R12, RZ, RZ, 0x1 ;  /* 0x00000001ff0c7424 */ /* 0x000fe200078e00ff */
[----:B------:R-:W-:-:S13]  /*15cb0*/  @!P1 LEA R6, P0, R8, R14, 0x1 ;  /* 0x0000000e08069211 */ /* 0x000fda00078008ff */
[----:B------:R-:W-:Y:S05]  /*15cc0*/  WARPSYNC.COLLECTIVE R15, `(.L_x_4363) ;  /* 0x000000000f087348 */ /* 0x000fea0003c00000 */
[----:B------:R0:W1:Y:S02]  /*15cd0*/  SHFL.IDX P6, R14, R13, R12, R11 ;  /* 0x0000000c0d0e7389 */ /* 0x00006400000c000b */
[----:B01----:R-:W-:Y:S01]  /*15ce0*/  ENDCOLLECTIVE ;  /* 0x000000000000791b */ /* 0x003fe20003800000 */
.L_x_4363:
        /* <DEDUP_REMOVED lines=14> */
.L_x_4364:
[----:B------:R-:W-:Y:S01]  /*15dd0*/  LOP3.LUT R16, R16, 0xffffffbf, RZ, 0xc0, !PT ;  /* 0xffffffbf10107812 */ /* 0x000fe200078ec0ff */
[----:B------:R-:W-:Y:S02]  /*15de0*/  IMAD.MOV.U32 R13, RZ, RZ, R5 ;  /* 0x000000ffff0d7224 */ /* 0x000fe400078e0005 */
[----:B------:R-:W-:Y:S01]  /*15df0*/  IMAD.MOV.U32 R12, RZ, RZ, 0x2 ;  /* 0x00000002ff0c7424 */ /* 0x000fe200078e00ff */
[----:B------:R-:W-:-:S13]  /*15e00*/  @!P1 LEA R6, P0, R8, R14, 0x1 ;  /* 0x0000000e08069211 */ /* 0x000fda00078008ff */
[----:B------:R-:W-:Y:S05]  /*15e10*/  WARPSYNC.COLLECTIVE R15, `(.L_x_4365) ;  /* 0x000000000f087348 */ /* 0x000fea0003c00000 */
[----:B------:R0:W1:Y:S02]  /*15e20*/  SHFL.IDX P6, R14, R13, R12, R11 ;  /* 0x0000000c0d0e7389 */ /* 0x00006400000c000b */
[----:B01----:R-:W-:Y:S01]  /*15e30*/  ENDCOLLECTIVE ;  /* 0x000000000000791b */ /* 0x003fe20003800000 */
.L_x_4365:
        /* <DEDUP_REMOVED lines=14> */
.L_x_4366:
[----:B------:R-:W-:Y:S01]  /*15f20*/  MOV R13, R5 ;  /* 0x00000005000d7202 */ /* 0x000fe20000000f00 */
[----:B------:R-:W-:Y:S01]  /*15f30*/  IMAD.MOV.U32 R12, RZ, RZ, 0x3 ;  /* 0x00000003ff0c7424 */ /* 0x000fe200078e00ff */
[----:B------:R-:W-:-:S13]  /*15f40*/  @!P1 LEA R6, P0, R8, R14, 0x1 ;  /* 0x0000000e08069211 */ /* 0x000fda00078008ff */
[----:B------:R-:W-:Y:S05]  /*15f50*/  WARPSYNC.COLLECTIVE R15, `(.L_x_4367) ;  /* 0x000000000f087348 */ /* 0x000fea0003c00000 */
[----:B------:R0:W1:Y:S02]  /*15f60*/  SHFL.IDX P6, R14, R13, R12, R11 ;  /* 0x0000000c0d0e7389 */ /* 0x00006400000c000b */
[----:B01----:R-:W-:Y:S01]  /*15f70*/  ENDCOLLECTIVE ;  /* 0x000000000000791b */ /* 0x003fe20003800000 */
.L_x_4367:
        /* <DEDUP_REMOVED lines=11> */
.L_x_4368:
[----:B------:R-:W-:Y:S05]  /*16030*/  BRA `(.L_x_4369) ;  /* 0xffffffc400f87947 */ /* 0x000fea000383ffff */
.L_x_4303:
        /* <DEDUP_REMOVED lines=8> */
.L_x_4371:
[----:B------:R-:W-:Y:S05]  /*160c0*/  BSYNC B0 ;  /* 0x0000000000007941 */ /* 0x000fea0003800000 */
.L_x_4370:
[----:B------:R-:W-:Y:S01]  /*160d0*/  IMAD.MOV.U32 R13, RZ, RZ, R0 ;  /* 0x000000ffff0d7224 */ /* 0x000fe200078e0000 */
[----:B------:R-:W-:Y:S01]  /*160e0*/  LOP3.LUT P1, RZ, R16, 0x100, RZ, 0xc0, !PT ;  /* 0x0000010010ff7812 */ /* 0x000fe2000782c0ff */
[----:B------:R-:W-:Y:S01]  /*160f0*/  IMAD.MOV.U32 R12, RZ, RZ, RZ ;  /* 0x000000ffff0c7224 */ /* 0x000fe200078e00ff */
[----:B------:R-:W-:Y:S01]  /*16100*/  P2R R5, PR, RZ, 0x4 ;  /* 0x00000004ff057803 */ /* 0x000fe20000000000 */
[----:B------:R-:W-:Y:S02]  /*16110*/  IMAD.MOV.U32 R11, RZ, RZ, 0x181f ;  /* 0x0000181fff0b7424 */ /* 0x000fe400078e00ff */
[----:B------:R-:W-:Y:S02]  /*16120*/  IMAD.MOV.U32 R15, RZ, RZ, -0x1 ;  /* 0xffffffffff0f7424 */ /* 0x000fe400078e00ff */
[----:B------:R-:W-:-:S07]  /*16130*/  IMAD.MOV.U32 R2, RZ, RZ, R14 ;  /* 0x000000ffff027224 */ /* 0x000fce00078e000e */
[----:B------:R-:W-:Y:S05]  /*16140*/  WARPSYNC.COLLECTIVE R15, `(.L_x_4372) ;  /* 0x000000000f087348 */ /* 0x000fea0003c00000 */
[----:B------:R0:W1:Y:S02]  /*16150*/  SHFL.IDX P6, R14, R13, R12, R11 ;  /* 0x0000000c0d0e7389 */ /* 0x00006400000c000b */
[----:B01----:R-:W-:Y:S01]  /*16160*/  ENDCOLLECTIVE ;  /* 0x000000000000791b */ /* 0x003fe20003800000 */
.L_x_4372:
[----:B------:R-:W-:Y:S02]  /*16170*/  IMAD.MOV.U32 R13, RZ, RZ, R4 ;  /* 0x000000ffff0d7224 */ /* 0x000fe400078e0004 */
[----:B------:R-:W-:Y:S01]  /*16180*/  IMAD.MOV.U32 R12, RZ, RZ, 0x1 ;  /* 0x00000001ff0c7424 */ /* 0x000fe200078e00ff */
[----:B------:R-:W-:Y:S02]  /*16190*/  @!P1 LEA R7, P0, R8, R14, 0x1 ;  /* 0x0000000e08079211 */ /* 0x000fe400078008ff */
[----:B------:R-:W-:-:S03]  /*161a0*/  LOP3.LUT P6, RZ, R16, 0x40000, RZ, 0xc0, !PT ;  /* 0x0004000010ff7812 */ /* 0x000fc600078cc0ff */
[----:B------:R-:W-:Y:S01]  /*161b0*/  @!P1 IMAD.X R3, RZ, RZ, R2, P0 ;  /* 0x000000ffff039224 */ /* 0x000fe200000e0602 */
[----:B------:R-:W-:Y:S01]  /*161c0*/  LOP3.LUT P0, RZ, R16, 0x80000, RZ, 0xc0, !PT ;  /* 0x0008000010ff7812 */ /* 0x000fe2000780c0ff */
[----:B------:R-:W-:-:S12]  /*161d0*/  @!P1 IMAD.MOV.U32 R2, RZ, RZ, R7 ;  /* 0x000000ffff029224 */ /* 0x000fd800078e0007 */
        /* <DEDUP_REMOVED lines=9> */
.L_x_4373:
[----:B------:R-:W-:Y:S01]  /*16270*/  @!PT LDS RZ, [RZ] ;  /* 0x00000000fffff984 */ /* 0x000fe20000000800 */
[----:B------:R-:W-:Y:S01]  /*16280*/  @!PT LDS RZ, [RZ] ;  /* 0x00000000fffff984 */ /* 0x000fe20000000800 */
[----:B------:R-:W-:Y:S01]  /*16290*/  @!PT LDS RZ, [RZ] ;  /* 0x00000000fffff984 */ /* 0x000fe20000000800 */
[----:B------:R0:W-:Y:S01]  /*162a0*/  @!P1 LDGSTS.E.BYPASS.LTC128B.128 [R22+0x2a400], desc[UR44][R2.64+0x100], !P2 ;  /* 0x2a40010002169fae */ /* 0x0001e2000d101d6c */
[----:B------:R-:W-:-:S03]  /*162b0*/  LOP3.LUT P2, RZ, R16, 0x80000, RZ, 0xc0, !PT ;  /* 0x0008000010ff7812 */ /* 0x000fc6000784c0ff */
        /* <DEDUP_REMOVED lines=10> */
.L_x_4374:
        /* <DEDUP_REMOVED lines=14> */
[----:B------:R-:W-:-:S04]  /*16440*/  ISETP.NE.AND P2, PT, R5, RZ, PT ;  /* 0x000000ff0500720c */ /* 0x000fc80003f45270 */
        /* <DEDUP_REMOVED lines=12> */
.L_x_4375:
[----:B------:R-:W-:Y:S02]  /*16510*/  IMAD.MOV.U32 R13, RZ, RZ, R0 ;  /* 0x000000ffff0d7224 */ /* 0x000fe400078e0000 */
[----:B------:R-:W-:-:S07]  /*16520*/  IMAD.MOV.U32 R5, RZ, RZ, R14 ;  /* 0x000000ffff057224 */ /* 0x000fce00078e000e */
[----:B------:R-:W-:Y:S05]  /*16530*/  WARPSYNC.COLLECTIVE R15, `(.L_x_4376) ;  /* 0x000000000f087348 */ /* 0x000fea0003c00000 */
[----:B------:R0:W1:Y:S02]  /*16540*/  SHFL.IDX P6, R14, R13, R12, R11 ;  /* 0x0000000c0d0e7389 */ /* 0x00006400000c000b */
[----:B01----:R-:W-:Y:S01]  /*16550*/  ENDCOLLECTIVE ;  /* 0x000000000000791b */ /* 0x003fe20003800000 */
.L_x_4376:
        /* <DEDUP_REMOVED lines=17> */
.L_x_4377:
        /* <DEDUP_REMOVED lines=14> */
.L_x_4378:
[----:B------:R-:W-:Y:S01]  /*16750*/  @!PT LDS RZ, [RZ] ;  /* 0x00000000fffff984 */ /* 0x000fe20000000800 */
[----:B------:R-:W-:Y:S01]  /*16760*/  @!PT LDS RZ, [RZ] ;  /* 0x00000000fffff984 */ /* 0x000fe20000000800 */
[----:B------:R-:W-:Y:S01]  /*16770*/  @!PT LDS RZ, [RZ] ;  /* 0x00000000fffff984 */ /* 0x000fe20000000800 */
[----:B------:R2:W-:Y:S01]  /*16780*/  @!P1 LDGSTS.E.BYPASS.LTC128B.128 [R22+0x35400], desc[UR44][R2.64+0x380], P0 ;  /* 0x3540038002169fae */ /* 0x0005e20008101d6c */
[----:B------:R-:W-:Y:S05]  /*16790*/  BRA `(.L_x_4379) ;  /* 0xffffffc800807947 */ /* 0x000fea000383ffff */
.L_x_4306:
[----:B0-----:R0:W2:Y:S02]  /*167a0*/  SYNCS.PHASECHK.TRANS64.TRYWAIT P0, [R17+URZ+0x38820], R0 ;  /* 0x03882000110075a7 */ /* 0x0010a4000800017f */
[----:B--2---:R-:W-:Y:S05]  /*167b0*/  @!P0 NANOSLEEP.SYNCS 0x989680 ;  /* 0x009896800000895d */ /* 0x004fea0003900000 */
[----:B------:R-:W2:Y:S02]  /*167c0*/  @!P0 SYNCS.PHASECHK.TRANS64 P0, [R17+URZ+0x38820], R0 ;  /* 0x03882000110085a7 */ /* 0x000ea4000800007f */
[----:B--2---:R-:W-:Y:S05]  /*167d0*/  @!P0 BRA `(.L_x_4306) ;  /* 0xfffffffc00f08947 */ /* 0x004fea000383ffff */
[----:B------:R-:W-:Y:S05]  /*167e0*/  BRA `(.L_x_4380) ;  /* 0xffffffcc00047947 */ /* 0x000fea000383ffff */
.L_x_4309:
[----:B0-----:R0:W2:Y:S02]  /*167f0*/  SYNCS.PHASECHK.TRANS64.TRYWAIT P0, [R27+URZ+0x38860], R0 ;  /* 0x038860001b0075a7 */ /* 0x0010a4000800017f */
[----:B--2---:R-:W-:Y:S05]  /*16800*/  @!P0 NANOSLEEP.SYNCS 0x989680 ;  /* 0x009896800000895d */ /* 0x004fea0003900000 */
[----:B------:R-:W2:Y:S02]  /*16810*/  @!P0 SYNCS.PHASECHK.TRANS64 P0, [R27+URZ+0x38860], R0 ;  /* 0x038860001b0085a7 */ /* 0x000ea4000800007f */
[----:B--2---:R-:W-:Y:S05]  /*16820*/  @!P0 BRA `(.L_x_4309) ;  /* 0xfffffffc00f08947 */ /* 0x004fea000383ffff */
[----:B------:R-:W-:Y:S05]  /*16830*/  BRA `(.L_x_4381) ;  /* 0xffffffcc00147947 */ /* 0x000fea000383ffff */
.L_x_4310:
        /* <DEDUP_REMOVED lines=8> */
.L_x_4383:
[----:B------:R-:W-:Y:S05]  /*168c0*/  BSYNC B0 ;  /* 0x0000000000007941 */ /* 0x000fea0003800000 */
.L_x_4382:
        /* <DEDUP_REMOVED lines=15> */
.L_x_4384:
        /* <DEDUP_REMOVED lines=34> */
.L_x_4385:
[----:B------:R-:W-:Y:S02]  /*16be0*/  IMAD.MOV.U32 R13, RZ, RZ, R6 ;  /* 0x000000ffff0d7224 */ /* 0x000fe400078e0006 */
[----:B------:R-:W-:-:S07]  /*16bf0*/  IMAD.MOV.U32 R3, RZ, RZ, R14 ;  /* 0x000000ffff037224 */ /* 0x000fce00078e000e */
[----:B------:R-:W-:Y:S05]  /*16c00*/  WARPSYNC.COLLECTIVE R15, `(.L_x_4386) ;  /* 0x000000000f087348 */ /* 0x000fea0003c00000 */
[----:B------:R0:W1:Y:S02]  /*16c10*/  SHFL.IDX P6, R14, R13, R12, R11 ;  /* 0x0000000c0d0e7389 */ /* 0x00006400000c000b */
[----:B01----:R-:W-:Y:S01]  /*16c20*/  ENDCOLLECTIVE ;  /* 0x000000000000791b */ /* 0x003fe20003800000 */
.L_x_4386:
        /* <DEDUP_REMOVED lines=28> */
.L_x_4387:
[----:B------:R-:W-:Y:S01]  /*16df0*/  MOV R13, R6 ;  /* 0x00000006000d7202 */ /* 0x000fe20000000f00 */
[----:B------:R-:W-:-:S07]  /*16e00*/  IMAD.MOV.U32 R8, RZ, RZ, R14 ;  /* 0x000000ffff087224 */ /* 0x000fce00078e000e */
[----:B------:R-:W-:Y:S05]  /*16e10*/  WARPSYNC.COLLECTIVE R15, `(.L_x_4388) ;  /* 0x000000000f087348 */ /* 0x000fea0003c00000 */
[----:B------:R0:W1:Y:S02]  /*16e20*/  SHFL.IDX P6, R14, R13, R12, R11 ;  /* 0x0000000c0d0e7389 */ /* 0x00006400000c000b */
[----:B01----:R-:W-:Y:S01]  /*16e30*/  ENDCOLLECTIVE ;  /* 0x000000000000791b */ /* 0x003fe20003800000 */
.L_x_4388:
        /* <DEDUP_REMOVED lines=28> */
.L_x_4389:
[----:B------:R-:W-:Y:S02]  /*17000*/  IMAD.MOV.U32 R13, RZ, RZ, R6 ;  /* 0x000000ffff0d7224 */ /* 0x000fe400078e0006 */
[----:B------:R-:W-:-:S07]  /*17010*/  IMAD.MOV.U32 R7, RZ, RZ, R14 ;  /* 0x000000ffff077224 */ /* 0x000fce00078e000e */
[----:B------:R-:W-:Y:S05]  /*17020*/  WARPSYNC.COLLECTIVE R15, `(.L_x_4390) ;  /* 0x000000000f087348 */ /* 0x000fea0003c00000 */
[----:B------:R0:W1:Y:S02]  /*17030*/  SHFL.IDX P6, R14, R13, R12, R11 ;  /* 0x0000000c0d0e7389 */ /* 0x00006400000c000b */
[----:B01----:R-:W-:Y:S01]  /*17040*/  ENDCOLLECTIVE ;  /* 0x000000000000791b */ /* 0x003fe20003800000 */
.L_x_4390:
[----:B------:R-:W-:Y:S05]  /*17050*/  BRA `(.L_x_4391) ;  /* 0xffffffc800c07947 */ /* 0x000fea000383ffff */
.L_x_4316:
[----:B0-----:R0:W2:Y:S02]  /*17060*/  SYNCS.PHASECHK.TRANS64.TRYWAIT P0, [R8+URZ+0x38840], R20 ;  /* 0x03884014080075a7 */ /* 0x0010a4000800017f */
[----:B--2---:R-:W-:Y:S05]  /*17070*/  @!P0 NANOSLEEP.SYNCS 0x989680 ;  /* 0x009896800000895d */ /* 0x004fea0003900000 */
[----:B------:R-:W2:Y:S02]  /*17080*/  @!P0 SYNCS.PHASECHK.TRANS64 P0, [R8+URZ+0x38840], R20 ;  /* 0x03884014080085a7 */ /* 0x000ea4000800007f */
[----:B--2---:R-:W-:Y:S05]  /*17090*/  @!P0 BRA `(.L_x_4316) ;  /* 0xfffffffc00f08947 */ /* 0x004fea000383ffff */
[----:B------:R-:W-:Y:S05]  /*170a0*/  BRA `(.L_x_4392) ;  /* 0xffffffd0001c7947 */ /* 0x000fea000383ffff */
.L_x_4317:
        /* <DEDUP_REMOVED lines=8> */
.L_x_4394:
[----:B------:R-:W-:Y:S05]  /*17130*/  BSYNC B1 ;  /* 0x0000000000017941 */ /* 0x000fea0003800000 */
.L_x_4393:
        /* <DEDUP_REMOVED lines=9> */
.L_x_4395:
[----:B------:R-:W-:Y:S01]  /*171d0*/  MOV R13, R27 ;  /* 0x0000001b000d7202 */ /* 0x000fe20000000f00 */
[----:B------:R-:W-:Y:S02]  /*171e0*/  IMAD.MOV.U32 R12, RZ, RZ, 0x1 ;  /* 0x00000001ff0c7424 */ /* 0x000fe400078e00ff */
[----:B------:R-:W-:-:S07]  /*171f0*/  IMAD.MOV.U32 R2, RZ, RZ, R14 ;  /* 0x000000ffff027224 */ /* 0x000fce00078e000e */
[----:B------:R-:W-:Y:S05]  /*17200*/  WARPSYNC.COLLECTIVE R15, `(.L_x_4396) ;  /* 0x000000000f087348 */ /* 0x000fea0003c00000 */
[----:B------:R0:W1:Y:S02]  /*17210*/  SHFL.IDX P6, R14, R13, R12, R11 ;  /* 0x0000000c0d0e7389 */ /* 0x00006400000c000b */
[----:B01----:R-:W-:Y:S01]  /*17220*/  ENDCOLLECTIVE ;  /* 0x000000000000791b */ /* 0x003fe20003800000 */
.L_x_4396:
        /* <DEDUP_REMOVED lines=11> */
.L_x_4397:
[----:B------:R-:W-:Y:S02]  /*172e0*/  IMAD.MOV.U32 R13, RZ, RZ, R27 ;  /* 0x000000ffff0d7224 */ /* 0x000fe400078e001b */
[----:B------:R-:W-:Y:S02]  /*172f0*/  IMAD.MOV.U32 R12, RZ, RZ, 0x2 ;  /* 0x00000002ff0c7424 */ /* 0x000fe400078e00ff */
[----:B------:R-:W-:-:S07]  /*17300*/  IMAD.MOV.U32 R2, RZ, RZ, R14 ;  /* 0x000000ffff027224 */ /* 0x000fce00078e000e */
[----:B------:R-:W-:Y:S05]  /*17310*/  WARPSYNC.COLLECTIVE R15, `(.L_x_4398) ;  /* 0x000000000f087348 */ /* 0x000fea0003c00000 */
[----:B------:R0:W1:Y:S02]  /*17320*/  SHFL.IDX P6, R14, R13, R12, R11 ;  /* 0x0000000c0d0e7389 */ /* 0x00006400000c000b */
[----:B01----:R-:W-:Y:S01]  /*17330*/  ENDCOLLECTIVE ;  /* 0x000000000000791b */ /* 0x003fe20003800000 */
.L_x_4398:
        /* <DEDUP_REMOVED lines=11> */
.L_x_4399:
[----:B------:R-:W-:Y:S02]  /*173f0*/  IMAD.MOV.U32 R13, RZ, RZ, R27 ;  /* 0x000000ffff0d7224 */ /* 0x000fe400078e001b */
[----:B------:R-:W-:Y:S02]  /*17400*/  IMAD.MOV.U32 R12, RZ, RZ, 0x3 ;  /* 0x00000003ff0c7424 */ /* 0x000fe400078e00ff */
[----:B------:R-:W-:-:S07]  /*17410*/  IMAD.MOV.U32 R2, RZ, RZ, R14 ;  /* 0x000000ffff027224 */ /* 0x000fce00078e000e */
[----:B------:R-:W-:Y:S05]  /*17420*/  WARPSYNC.COLLECTIVE R15, `(.L_x_4400) ;  /* 0x000000000f087348 */ /* 0x000fea0003c00000 */
[----:B------:R0:W1:Y:S02]  /*17430*/  SHFL.IDX P6, R14, R13, R12, R11 ;  /* 0x0000000c0d0e7389 */ /* 0x00006400000c000b */
[----:B01----:R-:W-:Y:S01]  /*17440*/  ENDCOLLECTIVE ;  /* 0x000000000000791b */ /* 0x003fe20003800000 */
.L_x_4400:
        /* <DEDUP_REMOVED lines=11> */
.L_x_4401:
[----:B------:R-:W-:Y:S01]  /*17500*/  IMAD.MOV.U32 R2, RZ, RZ, R14 ;  /* 0x000000ffff027224 */ /* 0x000fe200078e000e */
[----:B------:R-:W-:Y:S06]  /*17510*/  BRA `(.L_x_4402) ;  /* 0xffffffcc00ac7947 */ /* 0x000fec000383ffff */
.L_x_4322:
[----:B---3--:R3:W4:Y:S02]  /*17520*/  SYNCS.PHASECHK.TRANS64.TRYWAIT P0, [R8+URZ+0x38860], R20 ;  /* 0x03886014080075a7 */ /* 0x008724000800017f */
[----:B----4-:R-:W-:Y:S05]  /*17530*/  @!P0 NANOSLEEP.SYNCS 0x989680 ;  /* 0x009896800000895d */ /* 0x010fea0003900000 */
[----:B------:R-:W4:Y:S02]  /*17540*/  @!P0 SYNCS.PHASECHK.TRANS64 P0, [R8+URZ+0x38860], R20 ;  /* 0x03886014080085a7 */ /* 0x000f24000800007f */
[----:B----4-:R-:W-:Y:S05]  /*17550*/  @!P0 BRA `(.L_x_4322) ;  /* 0xfffffffc00f08947 */ /* 0x010fea000383ffff */
[----:B------:R-:W-:Y:S05]  /*17560*/  BRA `(.L_x_4403) ;  /* 0xffffffcc00fc7947 */ /* 0x000fea000383ffff */
.L_x_4323:
[----:B------:R-:W-:Y:S01]  /*17570*/  BSSY B1, `(.L_x_4404) ;  /* 0x0000008000017945 */ /* 0x000fe20003800000 */
[----:B------:R-:W-:Y:S01]  /*17580*/  IMAD.MOV.U32 R13, RZ, RZ, R20 ;  /* 0x000000ffff0d7224 */ /* 0x000fe200078e0014 */
[----:B------:R-:W-:Y:S01]  /*17590*/  MOV R12, RZ ;  /* 0x000000ff000c7202 */ /* 0x000fe20000000f00 */
[----:B------:R-:W-:Y:S02]  /*175a0*/  IMAD.MOV.U32 R11, RZ, RZ, 0x181f ;  /* 0x0000181fff0b7424 */ /* 0x000fe400078e00ff */
[----:B------:R-:W-:-:S07]  /*175b0*/  IMAD.MOV.U32 R15, RZ, RZ, -0x1 ;  /* 0xffffffffff0f7424 */ /* 0x000fce00078e00ff */
[----:B--2---:R-:W-:Y:S05]  /*175c0*/  WARPSYNC.COLLECTIVE R15, `(.L_x_4405) ;  /* 0x000000000f087348 */ /* 0x004fea0003c00000 */
[----:B------:R0:W1:Y:S02]  /*175d0*/  SHFL.IDX P6, R14, R13, R12, R11 ;  /* 0x0000000c0d0e7389 */ /* 0x00006400000c000b */
[----:B012---:R-:W-:Y:S01]  /*175e0*/  ENDCOLLECTIVE ;  /* 0x000000000000791b */ /* 0x007fe20003800000 */
.L_x_4405:
[----:B------:R-:W-:Y:S05]  /*175f0*/  BSYNC B1 ;  /* 0x0000000000017941 */ /* 0x000fea0003800000 */
.L_x_4404:
        /* <DEDUP_REMOVED lines=13> */
.L_x_4406:
        /* <DEDUP_REMOVED lines=14> */
.L_x_4407:
        /* <DEDUP_REMOVED lines=17> */
.L_x_4408:
        /* <DEDUP_REMOVED lines=18> */
.L_x_4409:
        /* <DEDUP_REMOVED lines=10> */
[----:B0-----:R-:W-:-:S07]  /*17a80*/  MOV R3, R14 ;  /* 0x0000000e00037202 */ /* 0x001fce0000000f00 */
[----:B------:R-:W-:Y:S05]  /*17a90*/  WARPSYNC.COLLECTIVE R15, `(.L_x_4410) ;  /* 0x000000000f087348 */ /* 0x000fea0003c00000 */
[----:B------:R0:W1:Y:S02]  /*17aa0*/  SHFL.IDX P6, R14, R13, R12, R11 ;  /* 0x0000000c0d0e7389 */ /* 0x00006400000c000b */
[----:B01----:R-:W-:Y:S01]  /*17ab0*/  ENDCOLLECTIVE ;  /* 0x000000000000791b */ /* 0x003fe20003800000 */
.L_x_4410:
        /* <DEDUP_REMOVED lines=17> */
.L_x_4411:
        /* <DEDUP_REMOVED lines=14> */
.L_x_4412:
[----:B------:R-:W-:Y:S05]  /*17cb0*/  BRA `(.L_x_4413) ;  /* 0xffffffcc00647947 */ /* 0x000fea000383ffff */
.L_x_4331:
[----:B------:R-:W-:Y:S01]  /*17cc0*/  BSSY B0, `(.L_x_4414) ;  /* 0x0000008000007945 */ /* 0x000fe20003800000 */
[----:B------:R-:W-:Y:S02]  /*17cd0*/  IMAD.MOV.U32 R13, RZ, RZ, R36 ;  /* 0x000000ffff0d7224 */ /* 0x000fe400078e0024 */
[----:B------:R-:W-:Y:S02]  /*17ce0*/  IMAD.MOV.U32 R12, RZ, RZ, RZ ;  /* 0x000000ffff0c7224 */ /* 0x000fe400078e00ff */
[----:B------:R-:W-:Y:S02]  /*17cf0*/  IMAD.MOV.U32 R11, RZ, RZ, 0x1f ;  /* 0x0000001fff0b7424 */ /* 0x000fe400078e00ff */
[----:B------:R-:W-:-:S07]  /*17d00*/  IMAD.MOV.U32 R15, RZ, RZ, -0x1 ;  /* 0xffffffffff0f7424 */ /* 0x000fce00078e00ff */
[----:B012--5:R-:W-:Y:S05]  /*17d10*/  WARPSYNC.COLLECTIVE R15, `(.L_x_4415) ;  /* 0x000000000f087348 */ /* 0x027fea0003c00000 */
[----:B------:R3:W4:Y:S02]  /*17d20*/  SHFL.IDX P6, R14, R13, R12, R11 ;  /* 0x0000000c0d0e7389 */ /* 0x00072400000c000b */
[----:B012345:R-:W-:Y:S01]  /*17d30*/  ENDCOLLECTIVE ;  /* 0x000000000000791b */ /* 0x03ffe20003800000 */
.L_x_4415:
[----:B------:R-:W-:Y:S05]  /*17d40*/  BSYNC B0 ;  /* 0x0000000000007941 */ /* 0x000fea0003800000 */
.L_x_4414:
[----:B------:R-:W-:Y:S05]  /*17d50*/  BRA `(.L_x_4416) ;  /* 0xffffffd000687947 */ /* 0x000fea000383ffff */
.L_x_4334:
[----:B0-----:R0:W4:Y:S02]  /*17d60*/  SYNCS.PHASECHK.TRANS64.TRYWAIT P0, [R5+URZ+0x38820], R0 ;  /* 0x03882000050075a7 */ /* 0x001124000800017f */
[----:B----4-:R-:W-:Y:S05]  /*17d70*/  @!P0 NANOSLEEP.SYNCS 0x989680 ;  /* 0x009896800000895d */ /* 0x010fea0003900000 */
[----:B------:R-:W4:Y:S02]  /*17d80*/  @!P0 SYNCS.PHASECHK.TRANS64 P0, [R5+URZ+0x38820], R0 ;  /* 0x03882000050085a7 */ /* 0x000f24000800007f */
[----:B----4-:R-:W-:Y:S05]  /*17d90*/  @!P0 BRA `(.L_x_4334) ;  /* 0xfffffffc00f08947 */ /* 0x010fea000383ffff */
[----:B------:R-:W-:Y:S05]  /*17da0*/  BRA `(.L_x_4417) ;  /* 0xffffffd000b07947 */ /* 0x000fea000383ffff */
.L_x_4335:
[----:B------:R-:W4:Y:S01]  /*17db0*/  S2R R2, SR_TID.X ;  /* 0x0000000000027919 */ /* 0x000f220000002100 */
[----:B------:R-:W-:Y:S01]  /*17dc0*/  BSSY B0, `(.L_x_4418) ;  /* 0x000000a000007945 */ /* 0x000fe20003800000 */
[----:B------:R-:W-:Y:S02]  /*17dd0*/  IMAD.MOV.U32 R12, RZ, RZ, RZ ;  /* 0x000000ffff0c7224 */ /* 0x000fe400078e00ff */
        /* <DEDUP_REMOVED lines=8> */
.L_x_4419:
[----:B------:R-:W-:Y:S05]  /*17e60*/  BSYNC B0 ;  /* 0x0000000000007941 */ /* 0x000fea0003800000 */
.L_x_4418:
[----:B------:R-:W-:Y:S05]  /*17e70*/  BRA `(.L_x_4420) ;  /* 0xffffffd000987947 */ /* 0x000fea000383ffff */
.L_x_4338:
[----:B------:R-:W-:Y:S01]  /*17e80*/  BSSY B1, `(.L_x_4421) ;  /* 0x0000006000017945 */ /* 0x000fe20003800000 */
[----:B------:R-:W-:-:S07]  /*17e90*/  IMAD.MOV.U32 R15, RZ, RZ, -0x1 ;  /* 0xffffffffff0f7424 */ /* 0x000fce00078e00ff */
[----:B0123-5:R-:W-:Y:S05]  /*17ea0*/  WARPSYNC.COLLECTIVE R15, `(.L_x_4422) ;  /* 0x000000000f0c7348 */ /* 0x02ffea0003c00000 */
[----:B------:R-:W-:Y:S02]  /*17eb0*/  ELECT P6, UR62, PT ;  /* 0x00000000003e782f */ /* 0x000fe400038c0000 */
[----:B------:R-:W-:Y:S01]  /*17ec0*/  MOV R14, UR62 ;  /* 0x0000003e000e7c02 */ /* 0x000fe20008000f00 */
[----:B0123-5:R-:W-:Y:S10]  /*17ed0*/  ENDCOLLECTIVE ;  /* 0x000000000000791b */ /* 0x02fff40003800000 */
.L_x_4422:
[----:B------:R-:W-:Y:S05]  /*17ee0*/  BSYNC B1 ;  /* 0x0000000000017941 */ /* 0x000fea0003800000 */
.L_x_4421:
[----:B------:R-:W-:Y:S05]  /*17ef0*/  BRA `(.L_x_4423) ;  /* 0xffffffd000907947 */ /* 0x000fea000383ffff */
.L_x_4340:
[----:B0-----:R0:W4:Y:S02]  /*17f00*/  SYNCS.PHASECHK.TRANS64.TRYWAIT P1, [R3+URZ+0x38840], R2 ;  /* 0x03884002030075a7 */ /* 0x001124000802017f */
[----:B----4-:R-:W-:Y:S05]  /*17f10*/  @!P1 NANOSLEEP.SYNCS 0x989680 ;  /* 0x009896800000995d */ /* 0x010fea0003900000 */
[----:B------:R-:W4:Y:S02]  /*17f20*/  @!P1 SYNCS.PHASECHK.TRANS64 P1, [R3+URZ+0x38840], R2 ;  /* 0x03884002030095a7 */ /* 0x000f24000802007f */
[----:B----4-:R-:W-:Y:S05]  /*17f30*/  @!P1 BRA `(.L_x_4340) ;  /* 0xfffffffc00f09947 */ /* 0x010fea000383ffff */
[----:B------:R-:W-:Y:S05]  /*17f40*/  BRA `(.L_x_4424) ;  /* 0xffffffd000b07947 */ /* 0x000fea000383ffff */
.L_x_4342:
[----:B----4-:R4:W0:Y:S02]  /*17f50*/  SYNCS.PHASECHK.TRANS64.TRYWAIT P1, [R5+URZ+0x38840], R0 ;  /* 0x03884000050075a7 */ /* 0x010824000802017f */
[----:B0-----:R-:W-:Y:S05]  /*17f60*/  @!P1 NANOSLEEP.SYNCS 0x989680 ;  /* 0x009896800000995d */ /* 0x001fea0003900000 */
[----:B------:R-:W0:Y:S02]  /*17f70*/  @!P1 SYNCS.PHASECHK.TRANS64 P1, [R5+URZ+0x38840], R0 ;  /* 0x03884000050095a7 */ /* 0x000e24000802007f */
[----:B0-----:R-:W-:Y:S05]  /*17f80*/  @!P1 BRA `(.L_x_4342) ;  /* 0xfffffffc00f09947 */ /* 0x001fea000383ffff */
[----:B------:R-:W-:Y:S05]  /*17f90*/  BRA `(.L_x_4425) ;  /* 0xffffffd000bc7947 */ /* 0x000fea000383ffff */
.L_x_4344:
[----:B------:R0:W0:Y:S02]  /*17fa0*/  SYNCS.PHASECHK.TRANS64.TRYWAIT P1, [R3+URZ+0x38860], R2 ;  /* 0x03886002030075a7 */ /* 0x000024000802017f */
[----:B0-----:R-:W-:Y:S05]  /*17fb0*/  @!P1 NANOSLEEP.SYNCS 0x989680 ;  /* 0x009896800000995d */ /* 0x001fea0003900000 */
[----:B------:R-:W0:Y:S02]  /*17fc0*/  @!P1 SYNCS.PHASECHK.TRANS64 P1, [R3+URZ+0x38860], R2 ;  /* 0x03886002030095a7 */ /* 0x000e24000802007f */
[----:B0-----:R-:W-:Y:S05]  /*17fd0*/  @!P1 BRA `(.L_x_4344) ;  /* 0xfffffffc00f09947 */ /* 0x001fea000383ffff */
[----:B------:R-:W-:Y:S05]  /*17fe0*/  BRA `(.L_x_4426) ;  /* 0xffffffd000b87947 */ /* 0x000fea000383ffff */
.L_x_4427:
        /* <DEDUP_REMOVED lines=9> */
.L_x_5818:


//--------------------- .text._ZN7cutlass13device_kernelIN5flash11enable_sm90INS1_16FlashAttnFwdSm90INS1_25CollectiveMainloopFwdSm90ILi2EN4cute5tupleIJNS5_1CILi1EEES8_S8_EEENS6_IJNS7_ILi64EEESA_SA_EEELi512ENS_6half_tEfNS_4arch4Sm90ELb1ELb0ELb1ELb1ELb1ELb0ELb0ELb0ELb0ELb1ELb0ELb0EEENS1_21CollectiveEpilogueFwdINS6_IJSA_NS7_ILi512EEESA_EEES9_SC_SE_Li256ELb1ELb1ELb0ELb0EEENS1_36VarlenDynamicPersistentTileSchedulerILi64ELi64ELi256ELi128ELb0ELb1ELb1ELb1ELb1ELb1EEEEEEEEEvNT_6ParamsE --------------------------
	.section	.text._ZN7cutlass13device_kernelIN5flash11enable_sm90INS1_16FlashAttnFwdSm90INS1_25CollectiveMainloopFwdSm90ILi2EN4cute5tupleIJNS5_1CILi1EEES8_S8_EEENS6_IJNS7_ILi64EEESA_SA_EEELi512ENS_6half_tEfNS_4arch4Sm90ELb1ELb0ELb1ELb1ELb1ELb0ELb0ELb0ELb0ELb1ELb0ELb0EEENS1_21CollectiveEpilogueFwdINS6_IJSA_NS7_ILi512EEESA_EEES9_SC_SE_Li256ELb1ELb1ELb0ELb0EEENS1_36VarlenDynamicPersistentTileSchedulerILi64ELi64ELi256ELi128ELb0ELb1ELb1ELb1ELb1ELb1EEEEEEEEEvNT_6ParamsE,"ax",@progbits
	.align	128
.text._ZN7cutlass13device_kernelIN5flash11enable_sm90INS1_16FlashAttnFwdSm90INS1_25CollectiveMainloopFwdSm90ILi2EN4cute5tupleIJNS5_1CILi1EEES8_S8_EEENS6_IJNS7_ILi64EEESA_SA_EEELi512ENS_6half_tEfNS_4arch4Sm90ELb1ELb0ELb1ELb1ELb1ELb0ELb0ELb0ELb0ELb1ELb0ELb0EEENS1_21CollectiveEpilogueFwdINS6_IJSA_NS7_ILi512EEESA_EEES9_SC_SE_Li256ELb1ELb1ELb0ELb0EEENS1_36VarlenDynamicPersistentTileSchedulerILi64ELi64ELi256ELi128ELb0ELb1ELb1ELb1ELb1ELb1EEEEEEEEEvNT_6ParamsE:
        .type           _ZN7cutlass13device_kernelIN5flash11enable_sm90INS1_16FlashAttnFwdSm90INS1_25CollectiveMainloopFwdSm90ILi2EN4cute5tupleIJNS5_1CILi1EEES8_S8_EEENS6_IJNS7_ILi64EEESA_SA_EEELi512ENS_6half_tEfNS_4arch4Sm90ELb1ELb0ELb1ELb1ELb1ELb0ELb0ELb0ELb0ELb1ELb0ELb0EEENS1_21CollectiveEpilogueFwdINS6_IJSA_NS7_ILi512EEESA_EEES9_SC_SE_Li256ELb1ELb1ELb0ELb0EEENS1_36VarlenDynamicPersistentTileSchedulerILi64ELi64ELi256ELi128ELb0ELb1ELb1ELb1ELb1ELb1EEEEEEEEEvNT_6ParamsE,@function
        .size           _ZN7cutlass13device_kernelIN5flash11enable_sm90INS1_16FlashAttnFwdSm90INS1_25CollectiveMainloopFwdSm90ILi2EN4cute5tupleIJNS5_1CILi1EEES8_S8_EEENS6_IJNS7_ILi64EEESA_SA_EEELi512ENS_6half_tEfNS_4arch4Sm90ELb1ELb0ELb1ELb1ELb1ELb0ELb0ELb0ELb0ELb1ELb0ELb0EEENS1_21CollectiveEpilogueFwdINS6_IJSA_NS7_ILi512EEESA_EEES9_SC_SE_Li256ELb1ELb1ELb0ELb0EEENS1_36VarlenDynamicPersistentTileSchedulerILi64ELi64ELi256ELi128ELb0ELb1ELb1ELb1ELb1ELb1EEEEEEEEEvNT_6ParamsE,(.L_x_5819 - _ZN7cutlass13device_kernelIN5flash11enable_sm90INS1_16FlashAttnFwdSm90INS1_25CollectiveMainloopFwdSm90ILi2EN4cute5tupleIJNS5_1CILi1EEES8_S8_EEENS6_IJNS7_ILi64EEESA_SA_EEELi512ENS_6half_tEfNS_4arch4Sm90ELb1ELb0ELb1ELb1ELb1ELb0ELb0ELb0ELb0ELb1ELb0ELb0EEENS1_21CollectiveEpilogueFwdINS6_IJSA_NS7_ILi512EEESA_EEES9_SC_SE_Li256ELb1ELb1ELb0ELb0EEENS1_36VarlenDynamicPersistentTileSchedulerILi64ELi64ELi256ELi128ELb0ELb1ELb1ELb1ELb1ELb1EEEEEEEEEvNT_6ParamsE)
        .other          _ZN7cutlass13device_kernelIN5flash11enable_sm90INS1_16FlashAttnFwdSm90INS1_25CollectiveMainloopFwdSm90ILi2EN4cute5tupleIJNS5_1CILi1EEES8_S8_EEENS6_IJNS7_ILi64EEESA_SA_EEELi512ENS_6half_tEfNS_4arch4Sm90ELb1ELb0ELb1ELb1ELb1ELb0ELb0ELb0ELb0ELb1ELb0ELb0EEENS1_21CollectiveEpilogueFwdINS6_IJSA_NS7_ILi512EEESA_EEES9_SC_SE_Li256ELb1ELb1ELb0ELb0EEENS1_36VarlenDynamicPersistentTileSchedulerILi64ELi64ELi256ELi128ELb0ELb1ELb1ELb1ELb1ELb1EEEEEEEEEvNT_6ParamsE,@"STO_CUDA_ENTRY STV_DEFAULT"
_ZN7cutlass13device_kernelIN5flash11enable_sm90INS1_16FlashAttnFwdSm90INS1_25CollectiveMainloopFwdSm90ILi2EN4cute5tupleIJNS5_1CILi1EEES8_S8_EEENS6_IJNS7_ILi64EEESA_SA_EEELi512ENS_6half_tEfNS_4arch4Sm90ELb1ELb0ELb1ELb1ELb1ELb0ELb0ELb0ELb0ELb1ELb0ELb0EEENS1_21CollectiveEpilogueFwdINS6_IJSA_NS7_ILi512EEESA_EEES9_SC_SE_Li256ELb1ELb1ELb0ELb0EEENS1_36VarlenDynamicPersistentTileSchedulerILi64ELi64ELi256ELi128ELb0ELb1ELb1ELb1ELb1ELb1EEEEEEEEEvNT_6ParamsE:
        /* <DEDUP_REMOVED lines=41> */
.L_x_4428:
        /* <DEDUP_REMOVED lines=22> */
.L_x_4429:
        /* <DEDUP_REMOVED lines=18> */
.L_x_4430:
        /* <DEDUP_REMOVED lines=22> */
.L_x_4431:
        /* <DEDUP_REMOVED lines=23> */
.L_x_4432:
        /* <DEDUP_REMOVED lines=8> */
.L_x_4434:
        /* <DEDUP_REMOVED lines=27> */
[----:B------:R-:W-:Y:S01]  /*0a10*/  LEA.HI R3, R0, R197, RZ, 0x4 ;  /* 0x000000c500037211 */ /* 0x000fe200078f20ff */
[----:B------:R-:W-:-:S03]  /*0a20*/  UMOV UR38, URZ ;  /* 0x0000003f00267c82 */ /* 0x000fc60008000000 */
[----:B------:R-:W-:Y:S02]  /*0a30*/  SHF.R.S32.HI R2, RZ, 0x4, R3 ;  /* 0x00000004ff027819 */ /* 0x000fe40000011403 */
[C---:B------:R-:W-:Y:S02]  /*0a40*/  LOP3.LUT R6, R3.reuse, 0xfffffff0, RZ, 0xc0, !PT ;  /* 0xfffffff003067812 */ /* 0x040fe400078ec0ff */
[----:B------:R-:W-:-:S03]  /*0a50*/  LEA.HI R4, R3, R2, RZ, 0x1 ;  /* 0x0000000203047211 */ /* 0x000fc600078f08ff */
[----:B------:R-:W-:Y:S01]  /*0a60*/  IMAD.IADD R6, R197, 0x1, -R6 ;  /* 0x00000001c5067824 */ /* 0x000fe200078e0a06 */
[----:B------:R-:W-:Y:S02]  /*0a70*/  LOP3.LUT R5, R4, 0x1ffffffe, RZ, 0xc0, !PT ;  /* 0x1ffffffe04057812 */ /* 0x000fe400078ec0ff */
[----:B------:R-:W-:-:S03]  /*0a80*/  LEA.HI R4, R0, R197, RZ, 0x5 ;  /* 0x000000c500047211 */ /* 0x000fc600078f28ff */
[----:B------:R-:W-:Y:S01]  /*0a90*/  IMAD.IADD R10, R2, 0x1, -R5 ;  /* 0x00000001020a7824 */ /* 0x000fe200078e0a05 */
[CC--:B------:R-:W-:Y:S02]  /*0aa0*/  LEA.HI R5, R0.reuse, R197.reuse, RZ, 0x2 ;  /* 0x000000c500057211 */ /* 0x0c0fe400078f10ff */
[----:B------:R-:W-:Y:S02]  /*0ab0*/  LEA.HI R2, R0, R197, RZ, 0x7 ;  /* 0x000000c500027211 */ /* 0x000fe400078f38ff */
[--C-:B------:R-:W-:Y:S02]  /*0ac0*/  SHF.R.S32.HI R12, RZ, 0x5, R4.reuse ;  /* 0x00000005ff0c7819 */ /* 0x100fe40000011404 */
[----:B------:R-:W-:Y:S02]  /*0ad0*/  SHF.R.S32.HI R3, RZ, 0x1f, R4 ;  /* 0x0000001fff037819 */ /* 0x000fe40000011404 */
[----:B------:R-:W-:Y:S02]  /*0ae0*/  LOP3.LUT R8, R5, 0xfffffffc, RZ, 0xc0, !PT ;  /* 0xfffffffc05087812 */ /* 0x000fe400078ec0ff */
[----:B------:R-:W-:-:S02]  /*0af0*/  LOP3.LUT R4, R2, 0xffffff80, RZ, 0xc0, !PT ;  /* 0xffffff8002047812 */ /* 0x000fc400078ec0ff */
[----:B------:R-:W-:Y:S01]  /*0b00*/  LEA.HI R5, R3, R12, RZ, 0x2 ;  /* 0x0000000c03057211 */ /* 0x000fe200078f10ff */
[C---:B------:R-:W-:Y:S01]  /*0b10*/  IMAD.IADD R8, R197.reuse, 0x1, -R8 ;  /* 0x00000001c5087824 */ /* 0x040fe200078e0a08 */
[----:B------:R-:W-:Y:S01]  /*0b20*/  SHF.R.S32.HI R193, RZ, 0x7, R2 ;  /* 0x00000007ffc17819 */ /* 0x000fe20000011402 */
[----:B------:R-:W-:Y:S01]  /*0b30*/  IMAD.IADD R4, R197, 0x1, -R4 ;  /* 0x00000001c5047824 */ /* 0x000fe200078e0a04 */
[----:B------:R-:W-:Y:S02]  /*0b40*/  LOP3.LUT R5, R5, 0x3ffffc, RZ, 0xc0, !PT ;  /* 0x003ffffc05057812 */ /* 0x000fe400078ec0ff */
[----:B------:R-:W-:Y:S02]  /*0b50*/  SHF.R.S32.HI R3, RZ, 0x1f, R6 ;  /* 0x0000001fff037819 */ /* 0x000fe40000011406 */
[----:B------:R-:W-:Y:S01]  /*0b60*/  LEA R14, R193, R6, 0x8 ;  /* 0x00000006c10e7211 */ /* 0x000fe200078e40ff */
[----:B------:R-:W-:Y:S01]  /*0b70*/  IMAD.IADD R5, R12, 0x1, -R5 ;  /* 0x000000010c057824 */ /* 0x000fe200078e0a05 */
[----:B------:R-:W-:-:S02]  /*0b80*/  LEA.HI R9, R8, R8, RZ, 0x1 ;  /* 0x0000000808097211 */ /* 0x000fc400078f08ff */
[----:B------:R-:W-:Y:S01]  /*0b90*/  LEA.HI R7, R3, R6, RZ, 0x3 ;  /* 0x0000000603077211 */ /* 0x000fe200078f18ff */
[----:B------:R-:W-:Y:S01]  /*0ba0*/  IMAD R14, R5, 0x10, R14 ;  /* 0x00000010050e7824 */ /* 0x000fe200078e020e */
[----:B------:R-:W-:Y:S02]  /*0bb0*/  SHF.R.S32.HI R3, RZ, 0x1f, R4 ;  /* 0x0000001fff037819 */ /* 0x000fe40000011404 */
[----:B------:R-:W-:Y:S02]  /*0bc0*/  LOP3.LUT R11, R9, 0x1ffffffe, RZ, 0xc0, !PT ;  /* 0x1ffffffe090b7812 */ /* 0x000fe400078ec0ff */
[C---:B------:R-:W-:Y:S01]  /*0bd0*/  LOP3.LUT R9, R7.reuse, 0xfffffff8, RZ, 0xc0, !PT ;  /* 0xfffffff807097812 */ /* 0x040fe200078ec0ff */
[----:B------:R-:W-:Y:S01]  /*0be0*/  IMAD.SHL.U32 R7, R7, 0x40, RZ ;  /* 0x0000004007077824 */ /* 0x000fe200078e00ff */
[----:B------:R-:W-:Y:S01]  /*0bf0*/  LEA.HI R5, R3, R4, RZ, 0x2 ;  /* 0x0000000403057211 */ /* 0x000fe200078f10ff */
[----:B------:R-:W-:Y:S01]  /*0c00*/  IMAD.IADD R185, R8, 0x1, -R11 ;  /* 0x0000000108b97824 */ /* 0x000fe200078e0a0b */
[----:B------:R-:W-:Y:S01]  /*0c10*/  LEA.HI R0, R0, R197, RZ, 0x3 ;  /* 0x000000c500007211 */ /* 0x000fe200078f18ff */
[----:B------:R-:W-:Y:S01]  /*0c20*/  IMAD.IADD R9, R6, 0x1, -R9 ;  /* 0x0000000106097824 */ /* 0x000fe200078e0a09 */
[----:B------:R-:W-:-:S02]  /*0c30*/  LOP3.LUT R11, R5, 0x7ffffffc, RZ, 0xc0, !PT ;  /* 0x7ffffffc050b7812 */ /* 0x000fc400078ec0ff */
[----:B------:R-:W-:Y:S02]  /*0c40*/  LEA.HI R6, R3, R4, RZ, 0x5 ;  /* 0x0000000403067211 */ /* 0x000fe400078f28ff */
[----:B------:R-:W-:Y:S01]  /*0c50*/  SHF.R.S32.HI R3, RZ, 0x2, R5 ;  /* 0x00000002ff037819 */ /* 0x000fe20000011405 */
[----:B------:R-:W-:Y:S01]  /*0c60*/  IMAD.IADD R11, R4, 0x1, -R11 ;  /* 0x00000001040b7824 */ /* 0x000fe200078e0a0b */
[----:B------:R-:W-:Y:S02]  /*0c70*/  SHF.L.U32 R4, R9, 0x6, RZ ;  /* 0x0000000609047819 */ /* 0x000fe400000006ff */
[----:B------:R-:W-:Y:S01]  /*0c80*/  SHF.R.S32.HI R8, RZ, 0x1f, R5 ;  /* 0x0000001fff087819 */ /* 0x000fe20000011405 */
[----:B------:R-:W-:Y:S01]  /*0c90*/  IMAD.SHL.U32 R5, R10, 0x8, RZ ;  /* 0x000000080a057824 */ /* 0x000fe200078e00ff */
[----:B------:R-:W-:Y:S02]  /*0ca0*/  LOP3.LUT R4, R4, 0x1c0, RZ, 0xc0, !PT ;  /* 0x000001c004047812 */ /* 0x000fe400078ec0ff */
[----:B------:R-:W-:Y:S01]  /*0cb0*/  LOP3.LUT R7, R7, 0x7ffffe00, RZ, 0xc0, !PT ;  /* 0x7ffffe0007077812 */ /* 0x000fe200078ec0ff */
[--C-:B------:R-:W-:Y:S01]  /*0cc0*/  IMAD.U32 R196, R14, 0x40, R5.reuse ;  /* 0x000000400ec47824 */ /* 0x100fe200078e0005 */
[----:B------:R-:W-:-:S02]  /*0cd0*/  LOP3.LUT R5, R4, 0x8, R5, 0xf8, !PT ;  /* 0x0000000804057812 */ /* 0x000fc400078ef805 */
[----:B------:R-:W-:Y:S01]  /*0ce0*/  SHF.R.U32.HI R4, RZ, 0x3, R4 ;  /* 0x00000003ff047819 */ /* 0x000fe20000011604 */
[----:B------:R-:W-:Y:S01]  /*0cf0*/  IMAD R7, R12, 0x400, R7 ;  /* 0x000004000c077824 */ /* 0x000fe200078e0207 */
[----:B------:R-:W-:Y:S02]  /*0d00*/  LEA.HI R8, R8, R3, RZ, 0x3 ;  /* 0x0000000308087211 */ /* 0x000fe400078f18ff */
[----:B------:R-:W-:Y:S02]  /*0d10*/  LOP3.LUT R4, R5, R4, RZ, 0x3c, !PT ;  /* 0x0000000405047212 */ /* 0x000fe400078e3cff */
[----:B------:R-:W-:Y:S02]  /*0d20*/  LOP3.LUT R8, R8, 0xfffffff8, RZ, 0xc0, !PT ;  /* 0xfffffff808087812 */ /* 0x000fe400078ec0ff */
[----:B------:R-:W-:Y:S01]  /*0d30*/  R2P PR, R9, 0x6 ;  /* 0x0000000609007804 */ /* 0x000fe20000000000 */
[----:B------:R-:W-:Y:S01]  /*0d40*/  IMAD.IADD R4, R7, 0x1, R4 ;  /* 0x0000000107047824 */ /* 0x000fe200078e0204 */
[----:B------:R-:W-:Y:S01]  /*0d50*/  LEA.HI R2, R2, R193, RZ, 0x1 ;  /* 0x000000c102027211 */ /* 0x000fe200078f08ff */
[----:B------:R-:W-:Y:S01]  /*0d60*/  IMAD.IADD R3, R3, 0x1, -R8 ;  /* 0x0000000103037824 */ /* 0x000fe200078e0a08 */
[----:B------:R-:W-:-:S02]  /*0d70*/  LOP3.LUT R8, R0, 0xfffffff8, RZ, 0xc0, !PT ;  /* 0xfffffff800087812 */ /* 0x000fc400078ec0ff */
[----:B------:R-:W-:Y:S02]  /*0d80*/  LEA R19, R4, UR41, 0x1 ;  /* 0x0000002904137c11 */ /* 0x000fe4000f8e08ff */
[----:B------:R-:W-:Y:S02]  /*0d90*/  IADD3 R191, R197, -R8, RZ ;  /* 0x80000008c5bf7210 */ /* 0x000fe40007ffe0ff */
[----:B------:R-:W-:Y:S01]  /*0da0*/  LOP3.LUT R2, R2, 0xfffffe, RZ, 0xc0, !PT ;  /* 0x00fffffe02027812 */ /* 0x000fe200078ec0ff */
[----:B------:R-:W-:Y:S01]  /*0db0*/  VIADD R184, R19, 0x26800 ;  /* 0x0002680013b87836 */ /* 0x000fe20000000000 */
[----:B------:R-:W-:Y:S01]  /*0dc0*/  SHF.R.S32.HI R6, RZ, 0x5, R6 ;  /* 0x00000005ff067819 */ /* 0x000fe20000011406 */
[----:B------:R-:W-:Y:S01]  /*0dd0*/  IMAD.SHL.U32 R17, R191, 0x8, RZ ;  /* 0x00000008bf117824 */ /* 0x000fe200078e00ff */
[----:B------:R-:W-:Y:S01]  /*0de0*/  SEL R23, R23, 0xffffffc0, !P2 ;  /* 0xffffffc017177807 */ /* 0x000fe20005000000 */
[----:B------:R-:W-:Y:S01]  /*0df0*/  VIADD R22, R19, 0x26820 ;  /* 0x0002682013167836 */ /* 0x000fe20000000000 */
[----:B------:R-:W-:Y:S01]  /*0e00*/  @P1 IADD3 R22, R184, -0x20, RZ ;  /* 0xffffffe0b8161810 */ /* 0x000fe20007ffe0ff */
[----:B------:R-:W-:Y:S01]  /*0e10*/  IMAD.IADD R2, R193, 0x1, -R2 ;  /* 0x00000001c1027824 */ /* 0x000fe200078e0a02 */
        /* <DEDUP_REMOVED lines=17> */
[----:B------:R-:W-:-:S02]  /*0f30*/  IMAD.IADD R184, R184, 0x1, R23 ;  /* 0x00000001b8b87824 */ /* 0x000fc400078e0217 */
[----:B------:R-:W-:Y:S02]  /*0f40*/  IMAD.SHL.U32 R2, R11, 0x2, RZ ;  /* 0x000000020b027824 */ /* 0x000fe400078e00ff */
[----:B------:R-:W-:Y:S02]  /*0f50*/  IMAD R185, R185, 0x8, R16 ;  /* 0x00000008b9b97824 */ /* 0x000fe400078e0210 */
[----:B------:R-:W-:-:S07]  /*0f60*/  IMAD.IADD R23, R23, 0x1, R22 ;  /* 0x0000000117177824 */ /* 0x000fce00078e0216 */
.L_x_4498:
[----:B------:R-:W-:Y:S01]  /*0f70*/  ULDC.64 UR8, c[0x0][0xc88] ;  /* 0x0003220000087ab9 */ /* 0x000fe20000000a00 */
[----:B------:R-:W-:Y:S01]  /*0f80*/  ULDC.64 UR10, c[0x0][0xa18] ;  /* 0x00028600000a7ab9 */ /* 0x000fe20000000a00 */
[----:B------:R-:W-:Y:S02]  /*0f90*/  UIMAD.WIDE UR8, UR7, 0x4, UR8 ;  /* 0x00000004070878a5 */ /* 0x000fe4000f8e0208 */
[----:B------:R-:W-:Y:S01]  /*0fa0*/  UISETP.NE.U32.AND UP1, UPT, UR10, URZ, UPT ;  /* 0x0000003f0a00728c */ /* 0x000fe2000bf25070 */
[----:B------:R-:W-:Y:S01]  /*0fb0*/  ULDC UR4, c[0x0][0x424] ;  /* 0x0001090000047ab9 */ /* 0x000fe20000000800 */
[----:B------:R-:W-:Y:S02]  /*0fc0*/  ULDC UR7, c[0x0][0x2f0] ;  /* 0x0000bc0000077ab9 */ /* 0x000fe40000000800 */
[----:B0-2-4-:R-:W-:Y:S02]  /*0fd0*/  IMAD.U32 R4, RZ, RZ, UR8 ;  /* 0x00000008ff047e24 */ /* 0x015fe4000f8e00ff */
[----:B------:R-:W-:Y:S01]  /*0fe0*/  IMAD.U32 R5, RZ, RZ, UR9 ;  /* 0x00000009ff057e24 */ /* 0x000fe2000f8e00ff */
[----:B------:R-:W-:-:S04]  /*0ff0*/  ULDC.64 UR8, c[0x0][0xa28] ;  /* 0x00028a0000087ab9 */ /* 0x000fc80000000a00 */
[----:B------:R-:W2:Y:S01]  /*1000*/  LDG.E R4, desc[UR50][R4.64] ;  /* 0x0000003204047981 */ /* 0x000ea2000c1e1900 */
[----:B------:R-:W-:Y:S02]  /*1010*/  UISETP.NE.U32.AND UP0, UPT, UR8, URZ, UPT ;  /* 0x0000003f0800728c */ /* 0x000fe4000bf05070 */
[----:B------:R-:W-:Y:S02]  /*1020*/  UISETP.NE.AND.EX UP1, UPT, UR11, URZ, UPT, UP1 ;  /* 0x0000003f0b00728c */ /* 0x000fe4000bf25310 */
[----:B------:R-:W-:-:S04]  /*1030*/  UISETP.NE.AND.EX UP0, UPT, UR9, URZ, UPT, UP0 ;  /* 0x0000003f0900728c */ /* 0x000fc8000bf05300 */
[----:B------:R-:W-:Y:S02]  /*1040*/  PLOP3.LUT P2, PT, PT, PT, UP1, 0x80, 0x0 ;  /* 0x000000000000781c */ /* 0x000fe40003f4f018 */
[----:B------:R-:W-:Y:S02]  /*1050*/  PLOP3.LUT P0, PT, PT, PT, UP0, 0x80, 0x0 ;  /* 0x000000000000781c */ /* 0x000fe40003f0f008 */
[----:B--2---:R-:W-:-:S13]  /*1060*/  R2UR UR42, R4 ;  /* 0x00000000042a72ca */ /* 0x004fda00000e0000 */
[----:B------:R-:W-:Y:S02]  /*1070*/  USHF.R.S32.HI UR43, URZ, 0x1f, UR42 ;  /* 0x0000001f3f2b7899 */ /* 0x000fe4000801142a */
[----:B------:R-:W-:-:S04]  /*1080*/  @UP0 ULEA UR8, UP2, UR42, UR8, 0x2 ;  /* 0x000000082a080291 */ /* 0x000fc8000f84103f */
[----:B------:R-:W-:Y:S02]  /*1090*/  @UP0 ULEA.HI.X UR9, UR42, UR9, UR43, 0x2, UP2 ;  /* 0x000000092a090291 */ /* 0x000fe400090f142b */
[----:B------:R-:W-:Y:S01]  /*10a0*/  @UP1 ULEA UR10, UP0, UR42, UR10, 0x2 ;  /* 0x0000000a2a0a1291 */ /* 0x000fe2000f80103f */
[----:B------:R-:W-:-:S03]  /*10b0*/  MOV R4, UR8 ;  /* 0x0000000800047c02 */ /* 0x000fc60008000f00 */
[----:B------:R-:W-:Y:S01]  /*10c0*/  @UP1 ULEA.HI.X UR11, UR42, UR11, UR43, 0x2, UP0 ;  /* 0x0000000b2a0b1291 */ /* 0x000fe200080f142b */
[----:B------:R-:W-:Y:S01]  /*10d0*/  IMAD.U32 R5, RZ, RZ, UR9 ;  /* 0x00000009ff057e24 */ /* 0x000fe2000f8e00ff */
[----:B------:R-:W-:Y:S01]  /*10e0*/  ULDC.64 UR8, c[0x0][0x418] ;  /* 0x0001060000087ab9 */ /* 0x000fe20000000a00 */
[----:B-1----:R-:W-:-:S03]  /*10f0*/  IMAD.U32 R6, RZ, RZ, UR10 ;  /* 0x0000000aff067e24 */ /* 0x002fc6000f8e00ff */
[----:B---3--:R-:W-:Y:S01]  /*1100*/  IMAD.U32 R7, RZ, RZ, UR11 ;  /* 0x0000000bff077e24 */ /* 0x008fe2000f8e00ff */
[----:B------:R-:W2:Y:S04]  /*1110*/  @P0 LDG.E R4, desc[UR50][R4.64] ;  /* 0x0000003204040981 */ /* 0x000ea8000c1e1900 */
[----:B------:R-:W3:Y:S01]  /*1120*/  @P2 LDG.E R6, desc[UR50][R6.64] ;  /* 0x0000003206062981 */ /* 0x000ee2000c1e1900 */
[----:B------:R-:W-:Y:S01]  /*1130*/  UISETP.NE.U32.AND UP0, UPT, UR8, URZ, UPT ;  /* 0x0000003f0800728c */ /* 0x000fe2000bf05070 */
[----:B------:R-:W-:Y:S01]  /*1140*/  UMOV UR49, URZ ;  /* 0x0000003f00317c82 */ /* 0x000fe20008000000 */
[----:B------:R-:W-:Y:S02]  /*1150*/  UMOV UR44, UR6 ;  /* 0x00000006002c7c82 */ /* 0x000fe40008000000 */
[----:B------:R-:W-:-:S03]  /*1160*/  UISETP.NE.AND.EX UP0, UPT, UR9, URZ, UPT, UP0 ;  /* 0x0000003f0900728c */ /* 0x000fc6000bf05300 */
[----:B------:R-:W-:Y:S01]  /*1170*/  ULDC.64 UR8, c[0x0][0xa20] ;  /* 0x0002880000087ab9 */ /* 0x000fe20000000a00 */
[----:B------:R-:W-:Y:S01]  /*1180*/  USEL UR4, UR4, 0x1, UP0 ;  /* 0x0000000104047887 */ /* 0x000fe20008000000 */
[----:B------:R-:W-:-:S03]  /*1190*/  ISETP.NE.U32.AND P1, PT, RZ, UR8, PT ;  /* 0x00000008ff007c0c */ /* 0x000fc6000bf25070 */
        /* <DEDUP_REMOVED lines=19> */
.L_x_4435:
[----:B------:R-:W-:Y:S05]  /*12d0*/  @!P1 BRA `(.L_x_4436) ;  /* 0x00000000001c9947 */ /* 0x000fea0003800000 */
[----:B------:R-:W-:-:S04]  /*12e0*/  ULEA UR4, UP0, UR42, UR8, 0x2 ;  /* 0x000000082a047291 */ /* 0x000fc8000f80103f */
[----:B------:R-:W-:Y:S02]  /*12f0*/  ULEA.HI.X UR6, UR42, UR9, UR43, 0x2, UP0 ;  /* 0x000000092a067291 */ /* 0x000fe400080f142b */
[----:B------:R-:W-:-:S04]  /*1300*/  IMAD.U32 R4, RZ, RZ, UR4 ;  /* 0x00000004ff047e24 */ /* 0x000fc8000f8e00ff */
[----:B------:R-:W-:-:S05]  /*1310*/  MOV R5, UR6 ;  /* 0x0000000600057c02 */ /* 0x000fca0008000f00 */
[----:B------:R-:W2:Y:S02]  /*1320*/  LDG.E R4, desc[UR50][R4.64] ;  /* 0x0000003204047981 */ /* 0x000ea4000c1e1900 */
[----:B--2---:R-:W-:Y:S01]  /*1330*/  R2UR UR4, R4 ;  /* 0x00000000040472ca */ /* 0x004fe200000e0000 */
[----:B------:R-:W-:-:S14]  /*1340*/  BRA `(.L_x_4437) ;  /* 0x0000000000347947 */ /* 0x000fdc0003800000 */
.L_x_4436:
        /* <DEDUP_REMOVED lines=13> */
.L_x_4437:
        /* <DEDUP_REMOVED lines=9> */
[----:B------:R-:W0:Y:S01]  /*14b0*/  LDC R0, c[0x0][0x448] ;  /* 0x00011200ff007b82 */ /* 0x000e220000000800 */
[----:B------:R-:W-:Y:S01]  /*14c0*/  UIADD3 UR4, UR45, 0x3f, URZ ;  /* 0x0000003f2d047890 */ /* 0x000fe2000fffe03f */
[----:B------:R-:W-:Y:S01]  /*14d0*/  CS2R R20, SRZ ;  /* 0x0000000000147805 */ /* 0x000fe2000001ff00 */
[----:B------:R-:W-:Y:S01]  /*14e0*/  UIADD3 UR49, UR49, 0x40, -UR52 ;  /* 0x0000004031317890 */ /* 0x000fe2000fffe834 */
        /* <DEDUP_REMOVED lines=20> */
[----:B0-----:R-:W-:Y:S01]  /*1630*/  ISETP.NE.AND P0, PT, R0, 0x1, PT ;  /* 0x000000010000780c */ /* 0x001fe20003f05270 */
[----:B------:R-:W-:Y:S01]  /*1640*/  IMAD.U32 R0, RZ, RZ, UR4 ;  /* 0x00000004ff007e24 */ /* 0x000fe2000f8e00ff */
        /* <DEDUP_REMOVED lines=11> */
[----:B------:R-:W0:Y:S01]  /*1700*/  @P0 LDC R3, c[0x0][0x44c] ;  /* 0x00011300ff030b82 */ /* 0x000e220000000800 */
[----:B------:R-:W-:Y:S02]  /*1710*/  CS2R R96, SRZ ;  /* 0x0000000000607805 */ /* 0x000fe4000001ff00 */
[----:B------:R-:W-:-:S02]  /*1720*/  CS2R R94, SRZ ;  /* 0x00000000005e7805 */ /* 0x000fc4000001ff00 */
[----:B------:R-:W-:Y:S02]  /*1730*/  CS2R R92, SRZ ;  /* 0x00000000005c7805 */ /* 0x000fe4000001ff00 */
[----:B------:R-:W-:Y:S02]  /*1740*/  CS2R R90, SRZ ;  /* 0x00000000005a7805 */ /* 0x000fe4000001ff00 */
[----:B------:R-:W-:Y:S02]  /*1750*/  CS2R R88, SRZ ;  /* 0x0000000000587805 */ /* 0x000fe4000001ff00 */
[----:B------:R-:W-:Y:S02]  /*1760*/  CS2R R86, SRZ ;  /* 0x0000000000567805 */ /* 0x000fe4000001ff00 */
[----:B------:R-:W-:Y:S01]  /*1770*/  CS2R R84, SRZ ;  /* 0x0000000000547805 */ /* 0x000fe2000001ff00 */
[----:B------:R-:W1:Y:S01]  /*1780*/  @P0 LDC R4, c[0x0][0x450] ;  /* 0x00011400ff040b82 */ /* 0x000e620000000800 */
        /* <DEDUP_REMOVED lines=15> */
[----:B0-----:R-:W-:Y:S01]  /*1880*/  @P0 IMAD.HI.U32 R3, R3, UR4, RZ ;  /* 0x0000000403030c27 */ /* 0x001fe2000f8e00ff */
[----:B------:R-:W-:Y:S02]  /*1890*/  CS2R R10, SRZ ;  /* 0x00000000000a7805 */ /* 0x000fe4000001ff00 */
[----:B------:R-:W-:Y:S02]  /*18a0*/  CS2R R8, SRZ ;  /* 0x0000000000087805 */ /* 0x000fe4000001ff00 */
[----:B------:R-:W-:Y:S02]  /*18b0*/  CS2R R164, SRZ ;  /* 0x0000000000a47805 */ /* 0x000fe4000001ff00 */
[----:B------:R-:W-:-:S02]  /*18c0*/  CS2R R38, SRZ ;  /* 0x0000000000267805 */ /* 0x000fc4000001ff00 */
[----:B------:R-:W-:Y:S02]  /*18d0*/  CS2R R166, SRZ ;  /* 0x0000000000a67805 */ /* 0x000fe4000001ff00 */
[----:B------:R-:W-:Y:S02]  /*18e0*/  CS2R R34, SRZ ;  /* 0x0000000000227805 */ /* 0x000fe4000001ff00 */
[----:B------:R-:W-:Y:S02]  /*18f0*/  CS2R R168, SRZ ;  /* 0x0000000000a87805 */ /* 0x000fe4000001ff00 */
[----:B-1----:R-:W-:Y:S01]  /*1900*/  @P0 SHF.R.U32.HI R0, RZ, R4, R3 ;  /* 0x00000004ff000219 */ /* 0x002fe20000011603 */
[----:B------:R-:W-:Y:S01]  /*1910*/  IMAD.MOV.U32 R3, RZ, RZ, RZ ;  /* 0x000000ffff037224 */ /* 0x000fe200078e00ff */
[----:B------:R-:W-:Y:S02]  /*1920*/  PLOP3.LUT P0, PT, PT, PT, PT, 0x80, 0x0 ;  /* 0x000000000000781c */ /* 0x000fe40003f0f070 */
[----:B------:R-:W-:Y:S01]  /*1930*/  CS2R R30, SRZ ;  /* 0x00000000001e7805 */ /* 0x000fe2000001ff00 */
[----:B------:R-:W-:Y:S01]  /*1940*/  IMAD.MOV.U32 R28, RZ, RZ, RZ ;  /* 0x000000ffff1c7224 */ /* 0x000fe200078e00ff */
[----:B------:R-:W-:Y:S01]  /*1950*/  CS2R R170, SRZ ;  /* 0x0000000000aa7805 */ /* 0x000fe2000001ff00 */
[----:B------:R-:W-:Y:S01]  /*1960*/  VIADD R0, R0, UR49 ;  /* 0x0000003100007c36 */ /* 0x000fe20008000000 */
[----:B------:R-:W-:-:S04]  /*1970*/  CS2R R26, SRZ ;  /* 0x00000000001a7805 */ /* 0x000fc8000001ff00 */
[----:B------:R-:W-:-:S04]  /*1980*/  SHF.R.S32.HI R5, RZ, 0x1f, R0 ;  /* 0x0000001fff057819 */ /* 0x000fc80000011400 */
[----:B------:R-:W-:-:S04]  /*1990*/  LEA.HI R5, R5, R0, RZ, 0x6 ;  /* 0x0000000005057211 */ /* 0x000fc800078f30ff */
        /* <DEDUP_REMOVED lines=18> */
.L_x_4440:
[----:B------:R-:W-:Y:S01]  /*1ac0*/  ULEA UR21, UR38, UR41, 0x3 ;  /* 0x0000002926157291 */ /* 0x000fe2000f8e183f */
[----:B------:R-:W-:-:S04]  /*1ad0*/  MOV R3, UR37 ;  /* 0x0000002500037c02 */ /* 0x000fc80008000f00 */
[----:B------:R-:W-:-:S04]  /*1ae0*/  SHF.L.U32 R3, R3, 0x1f, RZ ;  /* 0x0000001f03037819 */ /* 0x000fc800000006ff */
[----:B------:R-:W0:Y:S02]  /*1af0*/  SYNCS.PHASECHK.TRANS64.TRYWAIT P1, [UR21+0x28c50], R3 ;  /* 0x028c5003ff0075a7 */ /* 0x000e240008020155 */
[----:B0-----:R-:W-:Y:S05]  /*1b00*/  @!P1 BRA `(.L_x_4441) ;  /* 0x0000010c00189947 */ /* 0x001fea0003800000 */
.L_x_4583:
        /* <DEDUP_REMOVED lines=38> */
.L_x_4442:
[----:B------:R-:W-:Y:S01]  /*1d70*/  UIADD3 UR6, UR21, 0x28c60, URZ ;  /* 0x00028c6015067890 */ /* 0x000fe2000fffe03f */
[----:B------:R-:W-:-:S03]  /*1d80*/  ISETP.GE.AND P1, PT, R0, 0x2, PT ;  /* 0x000000020000780c */ /* 0x000fc60003f26270 */
[----:B------:R-:W-:-:S09]  /*1d90*/  UPRMT UR6, UR40, 0x654, UR6 ;  /* 0x0000065428067896 */ /* 0x000fd20008000006 */
[----:B------:R-:W-:Y:S01]  /*1da0*/  SYNCS.ARRIVE.TRANS64.RED.A1T0 RZ, [UR6], RZ ;  /* 0x000000ffffff79a7 */ /* 0x000fe20008100406 */
[----:B------:R-:W-:Y:S05]  /*1db0*/  @!P1 BRA `(.L_x_4443) ;  /* 0x0000000800dc9947 */ /* 0x000fea0003800000 */
[----:B------:R-:W-:-:S07]  /*1dc0*/  VIADD R0, R0, 0xfffffffe ;  /* 0xfffffffe00007836 */ /* 0x000fce0000000000 */
.L_x_4449:
        /* <DEDUP_REMOVED lines=143> */
.L_x_4444:
[----:B------:R-:W-:Y:S01]  /*26c0*/  ULEA UR21, UR38, UR41, 0x3 ;  /* 0x0000002926157291 */ /* 0x000fe2000f8e183f */
[----:B------:R-:W-:-:S05]  /*26d0*/  IMAD.U32 R3, RZ, RZ, UR37 ;  /* 0x00000025ff037e24 */ /* 0x000fca000f8e00ff */
[----:B------:R-:W-:-:S04]  /*26e0*/  SHF.L.U32 R3, R3, 0x1f, RZ ;  /* 0x0000001f03037819 */ /* 0x000fc800000006ff */
[----:B------:R0:W1:Y:S01]  /*26f0*/  SYNCS.PHASECHK.TRANS64.TRYWAIT P1, [UR21+0x28c50], R3 ;  /* 0x028c5003ff0075a7 */ /* 0x0000620008020155 */
[----:B------:R-:W-:Y:S05]  /*2700*/  @!P0 BRA `(.L_x_4445) ;  /* 0x0000000000048947 */ /* 0x000fea0003800000 */
[----:B------:R-:W-:Y:S01]  /*2710*/  BPT.TRAP 0x1 ;  /* 0x000000040000795c */ /* 0x000fe20000300000 */
.L_x_4445:
[----:B-1----:R-:W-:Y:S05]  /*2720*/  @P1 BRA `(.L_x_4446) ;  /* 0x0000000000081947 */ /* 0x002fea0003800000 */
[----:B------:R-:W1:Y:S02]  /*2730*/  SYNCS.PHASECHK.TRANS64.TRYWAIT P1, [UR21+0x28c50], R3 ;  /* 0x028c5003ff0075a7 */ /* 0x000e640008020155 */
[----:B-1----:R-:W-:Y:S05]  /*2740*/  @!P1 BRA `(.L_x_4447) ;  /* 0x0000010000209947 */ /* 0x002fea0003800000 */
.L_x_4446:
        /* <DEDUP_REMOVED lines=26> */
.L_x_4448:
[----:B------:R-:W-:-:S04]  /*28f0*/  UIADD3 UR6, UR21, 0x28c60, URZ ;  /* 0x00028c6015067890 */ /* 0x000fc8000fffe03f */
[----:B------:R-:W-:-:S09]  /*2900*/  UPRMT UR6, UR40, 0x654, UR6 ;  /* 0x0000065428067896 */ /* 0x000fd20008000006 */
[----:B------:R-:W-:Y:S01]  /*2910*/  SYNCS.ARRIVE.TRANS64.RED.A1T0 RZ, [UR6], RZ ;  /* 0x000000ffffff79a7 */ /* 0x000fe20008100406 */
[----:B------:R-:W-:Y:S05]  /*2920*/  @P2 BRA `(.L_x_4449) ;  /* 0xfffffff400282947 */ /* 0x000fea000383ffff */
.L_x_4443:
[----:B------:R-:W-:Y:S01]  /*2930*/  BAR.SYNC.DEFER_BLOCKING 0xe, 0x100 ;  /* 0x0384000000007b1d */ /* 0x000fe20000010000 */
[----:B01----:R-:W-:Y:S01]  /*2940*/  IMAD.U32 R3, RZ, RZ, UR38 ;  /* 0x00000026ff037e24 */ /* 0x003fe2000f8e00ff */
[----:B------:R-:W-:Y:S01]  /*2950*/  UIADD3 UR38, UR38, 0x1, URZ ;  /* 0x0000000126267890 */ /* 0x000fe2000fffe03f */
[----:B------:R-:W-:Y:S01]  /*2960*/  PLOP3.LUT P0, PT, PT, PT, PT, 0x8, 0x0 ;  /* 0x000000000000781c */ /* 0x000fe20003f0e170 */
[----:B------:R-:W-:Y:S02]  /*2970*/  IMAD.MOV.U32 R20, RZ, RZ, RZ ;  /* 0x000000ffff147224 */ /* 0x000fe400078e00ff */
        /* <DEDUP_REMOVED lines=139> */
.L_x_4438:
[----:B------:R-:W-:Y:S01]  /*3230*/  ULDC UR4, c[0x0][0x448] ;  /* 0x0001120000047ab9 */ /* 0x000fe20000000800 */
[----:B------:R-:W-:Y:S01]  /*3240*/  UIADD3 UR6, UR45, 0x3f, URZ ;  /* 0x0000003f2d067890 */ /* 0x000fe2000fffe03f */
[----:B------:R-:W-:Y:S01]  /*3250*/  PLOP3.LUT P0, PT, PT, PT, PT, 0x80, 0x0 ;  /* 0x000000000000781c */ /* 0x000fe20003f0f070 */
[----:B------:R-:W-:Y:S01]  /*3260*/  UISETP.NE.AND UP0, UPT, UR4, 0x1, UPT ;  /* 0x000000010400788c */ /* 0x000fe2000bf05270 */
[----:B------:R-:W-:Y:S01]  /*3270*/  IMAD.MOV.U32 R3, RZ, RZ, RZ ;  /* 0x000000ffff037224 */ /* 0x000fe200078e00ff */
[----:B------:R-:W-:Y:S01]  /*3280*/  UIADD3 UR7, UR49, 0x40, -UR52 ;  /* 0x0000004031077890 */ /* 0x000fe2000fffe834 */
[----:B------:R-:W-:Y:S01]  /*3290*/  CS2R R20, SRZ ;  /* 0x0000000000147805 */ /* 0x000fe2000001ff00 */
[----:B------:R-:W-:Y:S01]  /*32a0*/  UP2UR UR53, UPR, URZ, 0x1 ;  /* 0x000000013f357883 */ /* 0x000fe20008000000 */
[----:B------:R-:W-:Y:S02]  /*32b0*/  CS2R R150, SRZ ;  /* 0x0000000000967805 */ /* 0x000fe4000001ff00 */
[----:B------:R-:W-:-:S02]  /*32c0*/  CS2R R148, SRZ ;  /* 0x0000000000947805 */ /* 0x000fc4000001ff00 */
[----:B------:R-:W-:Y:S02]  /*32d0*/  CS2R R146, SRZ ;  /* 0x0000000000927805 */ /* 0x000fe4000001ff00 */
[----:B------:R-:W-:Y:S02]  /*32e0*/  CS2R R144, SRZ ;  /* 0x0000000000907805 */ /* 0x000fe4000001ff00 */
[----:B------:R-:W-:Y:S02]  /*32f0*/  CS2R R142, SRZ ;  /* 0x00000000008e7805 */ /* 0x000fe4000001ff00 */
[----:B------:R-:W-:Y:S01]  /*3300*/  CS2R R140, SRZ ;  /* 0x00000000008c7805 */ /* 0x000fe2000001ff00 */
[----:B------:R-:W-:Y:S01]  /*3310*/  @UP0 ULDC UR4, c[0x0][0x44c] ;  /* 0x0001130000040ab9 */ /* 0x000fe20000000800 */
[----:B------:R-:W-:Y:S01]  /*3320*/  @UP0 ULDC UR8, c[0x0][0x450] ;  /* 0x0001140000080ab9 */ /* 0x000fe20000000800 */
[----:B------:R-:W-:Y:S01]  /*3330*/  UIMAD.WIDE.U32 UR4, UR6, UR4, URZ ;  /* 0x00000004060472a5 */ /* 0x000fe2000f8e003f */
[----:B------:R-:W-:-:S02]  /*3340*/  CS2R R138, SRZ ;  /* 0x00000000008a7805 */ /* 0x000fc4000001ff00 */
[----:B------:R-:W-:Y:S02]  /*3350*/  CS2R R136, SRZ ;  /* 0x0000000000887805 */ /* 0x000fe4000001ff00 */
[----:B------:R-:W-:Y:S01]  /*3360*/  CS2R R134, SRZ ;  /* 0x0000000000867805 */ /* 0x000fe2000001ff00 */
[----:B------:R-:W-:Y:S01]  /*3370*/  @UP0 USHF.R.U32.HI UR6, URZ, UR8, UR5 ;  /* 0x000000083f060299 */ /* 0x000fe20008011605 */
[----:B------:R-:W-:Y:S02]  /*3380*/  CS2R R132, SRZ ;  /* 0x0000000000847805 */ /* 0x000fe4000001ff00 */
[----:B------:R-:W-:Y:S02]  /*3390*/  CS2R R130, SRZ ;  /* 0x0000000000827805 */ /* 0x000fe4000001ff00 */
[----:B------:R-:W-:Y:S01]  /*33a0*/  CS2R R128, SRZ ;  /* 0x0000000000807805 */ /* 0x000fe2000001ff00 */
[----:B------:R-:W-:Y:S01]  /*33b0*/  UIADD3 UR6, UR7, UR6, URZ ;  /* 0x0000000607067290 */ /* 0x000fe2000fffe03f */
[----:B------:R-:W-:-:S02]  /*33c0*/  CS2R R162, SRZ ;  /* 0x0000000000a27805 */ /* 0x000fc4000001ff00 */
[----:B------:R-:W-:Y:S02]  /*33d0*/  CS2R R160, SRZ ;  /* 0x0000000000a07805 */ /* 0x000fe4000001ff00 */
[----:B------:R-:W-:Y:S01]  /*33e0*/  CS2R R124, SRZ ;  /* 0x00000000007c7805 */ /* 0x000fe2000001ff00 */
[----:B------:R-:W-:Y:S01]  /*33f0*/  USHF.R.S32.HI UR4, URZ, 0x1f, UR6 ;  /* 0x0000001f3f047899 */ /* 0x000fe20008011406 */
[----:B------:R-:W-:Y:S02]  /*3400*/  CS2R R158, SRZ ;  /* 0x00000000009e7805 */ /* 0x000fe4000001ff00 */
[----:B------:R-:W-:Y:S02]  /*3410*/  CS2R R120, SRZ ;  /* 0x0000000000787805 */ /* 0x000fe4000001ff00 */
[----:B------:R-:W-:Y:S01]  /*3420*/  CS2R R156, SRZ ;  /* 0x00000000009c7805 */ /* 0x000fe2000001ff00 */
[----:B------:R-:W-:Y:S01]  /*3430*/  ULEA.HI UR4, UR4, UR6, URZ, 0x6 ;  /* 0x0000000604047291 */ /* 0x000fe2000f8f303f */
[----:B------:R-:W-:-:S02]  /*3440*/  CS2R R116, SRZ ;  /* 0x0000000000747805 */ /* 0x000fc4000001ff00 */
[----:B------:R-:W-:Y:S02]  /*3450*/  CS2R R154, SRZ ;  /* 0x00000000009a7805 */ /* 0x000fe4000001ff00 */
[----:B------:R-:W-:Y:S01]  /*3460*/  CS2R R112, SRZ ;  /* 0x0000000000707805 */ /* 0x000fe2000001ff00 */
[----:B------:R-:W-:Y:S01]  /*3470*/  USHF.R.S32.HI UR4, URZ, 0x6, UR4 ;  /* 0x000000063f047899 */ /* 0x000fe20008011404 */
[----:B------:R-:W-:Y:S02]  /*3480*/  CS2R R152, SRZ ;  /* 0x0000000000987805 */ /* 0x000fe4000001ff00 */
[----:B------:R-:W-:Y:S02]  /*3490*/  CS2R R58, SRZ ;  /* 0x00000000003a7805 */ /* 0x000fe4000001ff00 */
[----:B------:R-:W-:Y:S01]  /*34a0*/  CS2R R108, SRZ ;  /* 0x00000000006c7805 */ /* 0x000fe2000001ff00 */
[----:B------:R-:W-:Y:S01]  /*34b0*/  UISETP.LT.AND UP0, UPT, UR54, UR4, UPT ;  /* 0x000000043600728c */ /* 0x000fe2000bf01270 */
[----:B------:R-:W-:-:S02]  /*34c0*/  CS2R R56, SRZ ;  /* 0x0000000000387805 */ /* 0x000fc4000001ff00 */
[----:B------:R-:W-:Y:S02]  /*34d0*/  CS2R R54, SRZ ;  /* 0x0000000000367805 */ /* 0x000fe4000001ff00 */
[----:B------:R-:W-:Y:S01]  /*34e0*/  CS2R R104, SRZ ;  /* 0x0000000000687805 */ /* 0x000fe2000001ff00 */
[----:B------:R-:W-:Y:S01]  /*34f0*/  USEL UR54, UR54, UR4, UP0 ;  /* 0x0000000436367287 */ /* 0x000fe20008000000 */
[----:B------:R-:W-:Y:S02]  /*3500*/  CS2R R50, SRZ ;  /* 0x0000000000327805 */ /* 0x000fe4000001ff00 */
[----:B------:R-:W-:Y:S02]  /*3510*/  CS2R R46, SRZ ;  /* 0x00000000002e7805 */ /* 0x000fe4000001ff00 */
[----:B------:R-:W-:Y:S01]  /*3520*/  CS2R R100, SRZ ;  /* 0x0000000000647805 */ /* 0x000fe2000001ff00 */
[----:B------:R-:W-:Y:S01]  /*3530*/  UISETP.GE.AND UP0, UPT, UR54, 0x1, UPT ;  /* 0x000000013600788c */ /* 0x000fe2000bf06270 */
[----:B------:R-:W-:-:S02]  /*3540*/  CS2R R42, SRZ ;  /* 0x00000000002a7805 */ /* 0x000fc4000001ff00 */
[----:B------:R-:W-:Y:S02]  /*3550*/  CS2R R96, SRZ ;  /* 0x0000000000607805 */ /* 0x000fe4000001ff00 */
[----:B------:R-:W-:Y:S02]  /*3560*/  CS2R R94, SRZ ;  /* 0x00000000005e7805 */ /* 0x000fe4000001ff00 */
[----:B------:R-:W-:Y:S02]  /*3570*/  CS2R R92, SRZ ;  /* 0x00000000005c7805 */ /* 0x000fe4000001ff00 */
[----:B------:R-:W-:Y:S02]  /*3580*/  CS2R R90, SRZ ;  /* 0x00000000005a7805 */ /* 0x000fe4000001ff00 */
[----:B------:R-:W-:Y:S02]  /*3590*/  PLOP3.LUT P1, PT, PT, PT, UP0, 0x80, 0x0 ;  /* 0x000000000000781c */ /* 0x000fe40003f2f008 */
        /* <DEDUP_REMOVED lines=28> */
[----:B------:R-:W-:Y:S01]  /*3760*/  CS2R R26, SRZ ;  /* 0x00000000001a7805 */ /* 0x000fe2000001ff00 */
        /* <DEDUP_REMOVED lines=24> */
[----:B------:R-:W-:Y:S01]  /*38f0*/  IMAD.U32 R7, RZ, RZ, UR5 ;  /* 0x00000005ff077e24 */ /* 0x000fe2000f8e00ff */
[----:B------:R-:W-:Y:S01]  /*3900*/  MOV R13, RZ ;  /* 0x000000ff000d7202 */ /* 0x000fe20000000f00 */
[----:B------:R-:W-:-:S02]  /*3910*/  IMAD.U32 R11, RZ, RZ, UR7 ;  /* 0x00000007ff0b7e24 */ /* 0x000fc4000f8e00ff */
[----:B------:R-:W-:Y:S02]  /*3920*/  IMAD.MOV.U32 R8, RZ, RZ, 0x70 ;  /* 0x00000070ff087424 */ /* 0x000fe400078e00ff */
[----:B0-----:R-:W-:-:S07]  /*3930*/  IMAD.MOV.U32 R12, RZ, RZ, 0x1 ;  /* 0x00000001ff0c7424 */ /* 0x001fce00078e00ff */
[----:B------:R-:W-:-:S07]  /*3940*/  LEPC R20, `(.L_x_4450) ;  /* 0x000000001014794e */ /* 0x000fce0000000000 */
[----:B-1----:R-:W-:Y:S05]  /*3950*/  CALL.ABS.NOINC R14 ;  /* 0x000000000e007343 */ /* 0x002fea0003c00000 */
.L_x_4450:
        /* <DEDUP_REMOVED lines=9> */
.L_x_4584:
[----:B------:R-:W-:Y:S05]  /*39f0*/  @!P0 BRA `(.L_x_4452) ;  /* 0x0000000000048947 */ /* 0x000fea0003800000 */
[----:B------:R-:W-:Y:S01]  /*3a00*/  BPT.TRAP 0x1 ;  /* 0x000000040000795c */ /* 0x000fe20000300000 */
.L_x_4452:
[----:B------:R-:W-:Y:S02]  /*3a10*/  IMAD.U32 R7, RZ, RZ, UR38 ;  /* 0x00000026ff077e24 */ /* 0x000fe4000f8e00ff */
[----:B------:R-:W-:-:S03]  /*3a20*/  IMAD.U32 R8, RZ, RZ, UR37 ;  /* 0x00000025ff087e24 */ /* 0x000fc6000f8e00ff */
[----:B------:R-:W-:Y:S02]  /*3a30*/  LEA R7, R7, UR41, 0x3 ;  /* 0x0000002907077c11 */ /* 0x000fe4000f8e18ff */
[----:B------:R-:W-:-:S04]  /*3a40*/  SHF.L.U32 R8, R8, 0x1f, RZ ;  /* 0x0000001f08087819 */ /* 0x000fc800000006ff */
[----:B------:R1:W2:Y:S01]  /*3a50*/  SYNCS.PHASECHK.TRANS64.TRYWAIT P1, [R7+URZ+0x28c30], R8 ;  /* 0x028c3008070075a7 */ /* 0x0002a2000802017f */
[----:B------:R-:W-:Y:S05]  /*3a60*/  @!P0 BRA `(.L_x_4453) ;  /* 0x0000000000048947 */ /* 0x000fea0003800000 */
[----:B------:R-:W-:Y:S01]  /*3a70*/  BPT.TRAP 0x1 ;  /* 0x000000040000795c */ /* 0x000fe20000300000 */
.L_x_4453:
[----:B--2---:R-:W-:Y:S05]  /*3a80*/  @P1 BRA `(.L_x_4454) ;  /* 0x0000000000081947 */ /* 0x004fea0003800000 */
[----:B------:R-:W2:Y:S02]  /*3a90*/  SYNCS.PHASECHK.TRANS64.TRYWAIT P1, [R7+URZ+0x28c30], R8 ;  /* 0x028c3008070075a7 */ /* 0x000ea4000802017f */
[----:B--2---:R-:W-:Y:S05]  /*3aa0*/  @!P1 BRA `(.L_x_4455) ;  /* 0x000000ec00789947 */ /* 0x004fea0003800000 */
.L_x_4454:
        /* <DEDUP_REMOVED lines=40> */
.L_x_4456:
[----:B------:R-:W-:Y:S01]  /*3d30*/  UISETP.NE.AND UP0, UPT, UR53, URZ, UPT ;  /* 0x0000003f3500728c */ /* 0x000fe2000bf05270 */
[----:B------:R-:W-:Y:S01]  /*3d40*/  IADD3 R3, R185, UR45, RZ ;  /* 0x0000002db9037c10 */ /* 0x000fe2000fffe0ff */
[----:B------:R-:W-:Y:S02]  /*3d50*/  ULDC UR10, c[0x0][0x9d8] ;  /* 0x00027600000a7ab9 */ /* 0x000fe40000000800 */
        /* <DEDUP_REMOVED lines=8> */
[----:B------:R-:W-:Y:S01]  /*3de0*/  FMUL.FTZ R34, R34, UR10 ;  /* 0x0000000a22227c20 */ /* 0x000fe20008410000 */
        /* <DEDUP_REMOVED lines=17> */
[----:B------:R-:W-:Y:S01]  /*3f00*/  FMUL.FTZ R51, R51, UR10 ;  /* 0x0000000a33337c20 */ /* 0x000fe20008410000 */
[----:B------:R-:W-:Y:S01]  /*3f10*/  UIADD3 UR7, UR49, 0x1, UR6 ;  /* 0x0000000131077890 */ /* 0x000fe2000fffe006 */
[----:B------:R-:W-:Y:S01]  /*3f20*/  FMUL.FTZ R54, R54, UR10 ;  /* 0x0000000a36367c20 */ /* 0x000fe20008410000 */
[----:B------:R-:W-:Y:S01]  /*3f30*/  IMAD.U32 R5, RZ, RZ, UR6 ;  /* 0x00000006ff057e24 */ /* 0x000fe2000f8e00ff */
[----:B------:R-:W5:Y:S01]  /*3f40*/  MUFU.TANH R31, R31 ;  /* 0x0000001f001f7308 */ /* 0x000f620000002400 */
[----:B------:R-:W-:Y:S01]  /*3f50*/  FMUL.FTZ R55, R55, UR10 ;  /* 0x0000000a37377c20 */ /* 0x000fe20008410000 */
[----:B------:R-:W1:Y:S01]  /*3f60*/  SHFL.IDX PT, R3, R3, RZ, 0x1c1f ;  /* 0x001c1fff03037589 */ /* 0x000e6200000e0000 */
[----:B------:R-:W-:Y:S01]  /*3f70*/  IMAD.U32 R13, RZ, RZ, UR7 ;  /* 0x00000007ff0d7e24 */ /* 0x000fe2000f8e00ff */
[----:B------:R-:W-:Y:S01]  /*3f80*/  IADD3 R4, -R2, UR49, R5 ;  /* 0x0000003102047c10 */ /* 0x000fe2000fffe105 */
[----:B------:R-:W-:Y:S01]  /*3f90*/  FMUL.FTZ R24, R24, UR10 ;  /* 0x0000000a18187c20 */ /* 0x000fe20008410000 */
        /* <DEDUP_REMOVED lines=12> */
[----:B------:R-:W-:Y:S01]  /*4060*/  FMUL.FTZ R45, R45, UR10 ;  /* 0x0000000a2d2d7c20 */ /* 0x000fe20008410000 */
        /* <DEDUP_REMOVED lines=9> */
[----:B------:R-:W-:Y:S01]  /*4100*/  ULDC UR10, c[0x0][0x988] ;  /* 0x00026200000a7ab9 */ /* 0x000fe20000000800 */
[----:B0-----:R-:W-:-:S02]  /*4110*/  FSEL R27, R26, -INF , P1 ;  /* 0xff8000001a1b7808 */ /* 0x001fc40000800000 */
[----:B---3--:R-:W-:Y:S02]  /*4120*/  FSEL R28, R9, -INF , P2 ;  /* 0xff800000091c7808 */ /* 0x008fe40001000000 */
[----:B------:R-:W-:Y:S01]  /*4130*/  ISETP.GT.AND P1, PT, R6, 0x9, PT ;  /* 0x000000090600780c */ /* 0x000fe20003f24270 */
[----:B------:R-:W0:Y:S01]  /*4140*/  MUFU.TANH R38, R38 ;  /* 0x0000002600267308 */ /* 0x000e220000002400 */
[----:B------:R-:W-:Y:S02]  /*4150*/  FSEL R30, R30, -INF , P3 ;  /* 0xff8000001e1e7808 */ /* 0x000fe40001800000 */
[----:B------:R-:W-:Y:S02]  /*4160*/  FMNMX.FTZ R9, R27, R28, !PT ;  /* 0x0000001c1b097209 */ /* 0x000fe40007810000 */
[----:B------:R-:W-:Y:S02]  /*4170*/  ISETP.GT.AND P2, PT, R6, 0x10, PT ;  /* 0x000000100600780c */ /* 0x000fe40003f44270 */
[----:B-----5:R-:W-:Y:S01]  /*4180*/  FSEL R31, R31, -INF , P1 ;  /* 0xff8000001f1f7808 */ /* 0x020fe20000800000 */
[----:B------:R-:W3:Y:S01]  /*4190*/  MUFU.TANH R39, R39 ;  /* 0x0000002700277308 */ /* 0x000ee20000002400 */
        /* <DEDUP_REMOVED lines=9> */
[----:B------:R-:W4:Y:S01]  /*4230*/  MUFU.TANH R43, R43 ;  /* 0x0000002b002b7308 */ /* 0x000f220000002400 */
[----:B0-----:R-:W-:Y:S02]  /*4240*/  FSEL R38, R38, -INF , P2 ;  /* 0xff80000026267808 */ /* 0x001fe40001000000 */
[----:B------:R-:W-:Y:S02]  /*4250*/  FMNMX.FTZ R9, R35, R10, !PT ;  /* 0x0000000a23097209 */ /* 0x000fe40007810000 */
[----:B------:R-:W-:Y:S02]  /*4260*/  ISETP.GT.AND P2, PT, R6, 0x20, PT ;  /* 0x000000200600780c */ /* 0x000fe40003f44270 */
[----:B---3--:R-:W-:Y:S01]  /*4270*/  FSEL R39, R39, -INF , P1 ;  /* 0xff80000027277808 */ /* 0x008fe20000800000 */
[----:B------:R-:W0:Y:S01]  /*4280*/  MUFU.TANH R46, R46 ;  /* 0x0000002e002e7308 */ /* 0x000e220000002400 */
        /* <DEDUP_REMOVED lines=9> */
[----:B------:R-:W3:Y:S01]  /*4320*/  MUFU.TANH R50, R50 ;  /* 0x0000003200327308 */ /* 0x000ee20000002400 */
[----:B0-----:R-:W-:Y:S02]  /*4330*/  FSEL R46, R46, -INF , P2 ;  /* 0xff8000002e2e7808 */ /* 0x001fe40001000000 */
[----:B------:R-:W-:Y:S02]  /*4340*/  FMNMX.FTZ R9, R43, R10, !PT ;  /* 0x0000000a2b097209 */ /* 0x000fe40007810000 */
[----:B------:R-:W-:Y:S02]  /*4350*/  ISETP.GT.AND P2, PT, R6, 0x30, PT ;  /* 0x000000300600780c */ /* 0x000fe40003f44270 */
[----:B------:R-:W-:Y:S01]  /*4360*/  FMNMX.FTZ R10, R46, R9, !PT ;  /* 0x000000092e0a7209 */ /* 0x000fe20007810000 */
[----:B------:R-:W0:Y:S01]  /*4370*/  MUFU.TANH R51, R51 ;  /* 0x0000003300337308 */ /* 0x000e220000002400 */
[----:B--2---:R-:W-:-:S02]  /*4380*/  FSEL R47, R47, -INF , P1 ;  /* 0xff8000002f2f7808 */ /* 0x004fc40000800000 */
[----:B------:R-:W-:Y:S02]  /*4390*/  ISETP.GT.AND P1, PT, R6, 0x31, PT ;  /* 0x000000310600780c */ /* 0x000fe40003f24270 */
[----:B------:R-:W-:Y:S02]  /*43a0*/  FMNMX.FTZ R9, R47, R10, !PT ;  /* 0x0000000a2f097209 */ /* 0x000fe40007810000 */
[----:B-1----:R-:W-:Y:S01]  /*43b0*/  VIADDMNMX R3, R3, R5, R4, PT ;  /* 0x0000000503037246 */ /* 0x002fe20003800104 */
[----:B------:R-:W1:Y:S01]  /*43c0*/  MUFU.TANH R54, R54 ;  /* 0x0000003600367308 */ /* 0x000e620000002400 */
[----:B---3--:R-:W-:Y:S02]  /*43d0*/  FSEL R50, R50, -INF , P2 ;  /* 0xff80000032327808 */ /* 0x008fe40001000000 */
[----:B------:R-:W-:Y:S02]  /*43e0*/  ISETP.GT.AND P2, PT, R6, 0x38, PT ;  /* 0x000000380600780c */ /* 0x000fe40003f44270 */
[----:B------:R-:W-:-:S02]  /*43f0*/  FMNMX.FTZ R10, R50, R9, !PT ;  /* 0x00000009320a7209 */ /* 0x000fc40007810000 */
[----:B------:R-:W-:Y:S01]  /*4400*/  ISETP.GT.AND P3, PT, R3, 0x8, PT ;  /* 0x000000080300780c */ /* 0x000fe20003f64270 */
[----:B------:R-:W2:Y:S01]  /*4410*/  MUFU.TANH R55, R55 ;  /* 0x0000003700377308 */ /* 0x000ea20000002400 */
[----:B0-----:R-:W-:Y:S02]  /*4420*/  FSEL R51, R51, -INF , P1 ;  /* 0xff80000033337808 */ /* 0x001fe40000800000 */
[----:B------:R-:W-:Y:S02]  /*4430*/  ISETP.GT.AND P1, PT, R6, 0x39, PT ;  /* 0x000000390600780c */ /* 0x000fe40003f24270 */
[----:B------:R-:W-:Y:S02]  /*4440*/  FMNMX.FTZ R9, R51, R10, !PT ;  /* 0x0000000a33097209 */ /* 0x000fe40007810000 */
[----:B------:R-:W-:Y:S01]  /*4450*/  FSEL R10, R11, -INF , P3 ;  /* 0xff8000000b0a7808 */ /* 0x000fe20001800000 */
[----:B------:R-:W0:Y:S01]  /*4460*/  MUFU.TANH R24, R24 ;  /* 0x0000001800187308 */ /* 0x000e220000002400 */
[----:B-1----:R-:W-:-:S02]  /*4470*/  FSEL R54, R54, -INF , P2 ;  /* 0xff80000036367808 */ /* 0x002fc40001000000 */
[C---:B------:R-:W-:Y:S02]  /*4480*/  ISETP.GT.AND P2, PT, R3.reuse, 0x1, PT ;  /* 0x000000010300780c */ /* 0x040fe40003f44270 */
[----:B------:R-:W-:Y:S02]  /*4490*/  FMNMX.FTZ R6, R54, R9, !PT ;  /* 0x0000000936067209 */ /* 0x000fe40007810000 */
[----:B------:R-:W-:Y:S01]  /*44a0*/  ISETP.GT.AND P3, PT, R3, 0x29, PT ;  /* 0x000000290300780c */ /* 0x000fe20003f64270 */
[----:B------:R-:W-:Y:S01]  /*44b0*/  MUFU.TANH R25, R25 ;  /* 0x0000001900197308 */ /* 0x000fe20000002400 */
[----:B--2---:R-:W-:Y:S02]  /*44c0*/  FSEL R55, R55, -INF , P1 ;  /* 0xff80000037377808 */ /* 0x004fe40000800000 */
[----:B------:R-:W-:Y:S02]  /*44d0*/  ISETP.GT.AND P1, PT, R3, RZ, PT ;  /* 0x000000ff0300720c */ /* 0x000fe40003f24270 */
[----:B------:R-:W-:-:S02]  /*44e0*/  FMNMX.FTZ R6, R55, R6, !PT ;  /* 0x0000000637067209 */ /* 0x000fc40007810000 */
        /* <DEDUP_REMOVED lines=190> */
.L_x_4457:
[----:B------:R0:W1:Y:S01]  /*50d0*/  SYNCS.PHASECHK.TRANS64.TRYWAIT P1, [R7+URZ+0x28c50], R8 ;  /* 0x028c5008070075a7 */ /* 0x000062000802017f */
[----:B------:R-:W-:Y:S05]  /*50e0*/  @!P0 BRA `(.L_x_4458) ;  /* 0x0000000000048947 */ /* 0x000fea0003800000 */
[----:B------:R-:W-:Y:S01]  /*50f0*/  BPT.TRAP 0x1 ;  /* 0x000000040000795c */ /* 0x000fe20000300000 */
.L_x_4458:
[----:B-1----:R-:W-:Y:S05]  /*5100*/  @P1 BRA `(.L_x_4459) ;  /* 0x0000000000081947 */ /* 0x002fea0003800000 */
[----:B------:R-:W1:Y:S02]  /*5110*/  SYNCS.PHASECHK.TRANS64.TRYWAIT P1, [R7+URZ+0x28c50], R8 ;  /* 0x028c5008070075a7 */ /* 0x000e64000802017f */
[----:B-1----:R-:W-:Y:S05]  /*5120*/  @!P1 BRA `(.L_x_4460) ;  /* 0x000000d400ec9947 */ /* 0x002fea0003800000 */
.L_x_4459:
        /* <DEDUP_REMOVED lines=34> */
.L_x_4461:
[----:B------:R-:W-:Y:S01]  /*5350*/  UISETP.NE.AND UP0, UPT, UR53, URZ, UPT ;  /* 0x0000003f3500728c */ /* 0x000fe2000bf05270 */
[----:B------:R-:W-:Y:S01]  /*5360*/  R2UR UR14, R7 ;  /* 0x00000000070e72ca */ /* 0x000fe200000e0000 */
[----:B------:R-:W-:Y:S01]  /*5370*/  UMOV UR11, UR45 ;  /* 0x0000002d000b7c82 */ /* 0x000fe20008000000 */
[----:B------:R-:W-:-:S08]  /*5380*/  UIADD3 UR21, UR54, -0x2, URZ ;  /* 0xfffffffe36157890 */ /* 0x000fd0000fffe03f */
[----:B------:R-:W-:Y:S01]  /*5390*/  @UP0 ULDC UR6, c[0x0][0x44c] ;  /* 0x0001130000060ab9 */ /* 0x000fe20000000800 */
[----:B------:R-:W-:Y:S01]  /*53a0*/  @UP0 ULDC UR15, c[0x0][0x450] ;  /* 0x00011400000f0ab9 */ /* 0x000fe20000000800 */
[----:B------:R-:W-:Y:S02]  /*53b0*/  UIMAD.WIDE.U32 UR6, UR45, UR6, URZ ;  /* 0x000000062d0672a5 */ /* 0x000fe4000f8e003f */
[----:B------:R-:W-:Y:S02]  /*53c0*/  UIADD3 UR6, UR14, 0x28c60, URZ ;  /* 0x00028c600e067890 */ /* 0x000fe4000fffe03f */
[----:B------:R-:W-:Y:S02]  /*53d0*/  @UP0 USHF.R.U32.HI UR11, URZ, UR15, UR7 ;  /* 0x0000000f3f0b0299 */ /* 0x000fe40008011607 */
[----:B------:R-:W-:Y:S02]  /*53e0*/  UPRMT UR6, UR40, 0x654, UR6 ;  /* 0x0000065428067896 */ /* 0x000fe40008000006 */
[----:B------:R-:W-:-:S04]  /*53f0*/  UIADD3 UR7, UR11, UR49, -UR52 ;  /* 0x000000310b077290 */ /* 0x000fc8000fffe834 */
        /* <DEDUP_REMOVED lines=9> */
[----:B01----:R-:W-:Y:S01]  /*5490*/  IMAD.MOV.U32 R8, RZ, RZ, R5 ;  /* 0x000000ffff087224 */ /* 0x003fe200078e0005 */
[----:B------:R-:W-:Y:S01]  /*54a0*/  UMOV UR24, UR38 ;  /* 0x0000002600187c82 */ /* 0x000fe20008000000 */
[----:B------:R-:W-:Y:S01]  /*54b0*/  IMAD.MOV.U32 R9, RZ, RZ, R6 ;  /* 0x000000ffff097224 */ /* 0x000fe200078e0006 */
[----:B------:R-:W-:Y:S01]  /*54c0*/  ULDC UR25, c[0x0][0x9d8] ;  /* 0x0002760000197ab9 */ /* 0x000fe20000000800 */
[----:B------:R-:W-:-:S05]  /*54d0*/  ULDC UR22, c[0x0][0x988] ;  /* 0x0002620000167ab9 */ /* 0x000fca0000000800 */
.L_x_4473:
[----:B------:R-:W-:-:S04]  /*54e0*/  UIADD3 UR38, UR24, 0x1, URZ ;  /* 0x0000000118267890 */ /* 0x000fc8000fffe03f */
[----:B------:R-:W-:-:S04]  /*54f0*/  UISETP.NE.AND UP0, UPT, UR38, 0x2, UPT ;  /* 0x000000022600788c */ /* 0x000fc8000bf05270 */
[----:B------:R-:W-:Y:S02]  /*5500*/  USEL UR6, URZ, 0x1, UP0 ;  /* 0x000000013f067887 */ /* 0x000fe40008000000 */
[----:B------:R-:W-:Y:S02]  /*5510*/  USEL UR38, UR38, URZ, UP0 ;  /* 0x0000003f26267287 */ /* 0x000fe40008000000 */
[----:B------:R-:W-:Y:S01]  /*5520*/  ULOP3.LUT UR37, UR37, UR6, URZ, 0x3c, !UPT ;  /* 0x0000000625257292 */ /* 0x000fe2000f8e3c3f */
[----:B0--3--:R-:W-:Y:S11]  /*5530*/  @!P0 BRA `(.L_x_4463) ;  /* 0x0000000000048947 */ /* 0x009ff60003800000 */
[----:B------:R-:W-:Y:S01]  /*5540*/  BPT.TRAP 0x1 ;  /* 0x000000040000795c */ /* 0x000fe20000300000 */
.L_x_4463:
[----:B------:R-:W-:Y:S01]  /*5550*/  ULEA UR23, UR38, UR41, 0x3 ;  /* 0x0000002926177291 */ /* 0x000fe2000f8e183f */
[----:B------:R-:W-:-:S05]  /*5560*/  IMAD.U32 R7, RZ, RZ, UR37 ;  /* 0x00000025ff077e24 */ /* 0x000fca000f8e00ff */
[----:B------:R-:W-:-:S04]  /*5570*/  SHF.L.U32 R7, R7, 0x1f, RZ ;  /* 0x0000001f07077819 */ /* 0x000fc800000006ff */
[----:B------:R0:W1:Y:S01]  /*5580*/  SYNCS.PHASECHK.TRANS64.TRYWAIT P1, [UR23+0x28c30], R7 ;  /* 0x028c3007ff0075a7 */ /* 0x0000620008020157 */
[----:B------:R-:W-:Y:S05]  /*5590*/  @!P0 BRA `(.L_x_4464) ;  /* 0x0000000000048947 */ /* 0x000fea0003800000 */
[----:B------:R-:W-:Y:S01]  /*55a0*/  BPT.TRAP 0x1 ;  /* 0x000000040000795c */ /* 0x000fe20000300000 */
.L_x_4464:
[----:B-1----:R-:W-:Y:S05]  /*55b0*/  @P1 BRA `(.L_x_4465) ;  /* 0x0000000000081947 */ /* 0x002fea0003800000 */
[----:B------:R-:W1:Y:S02]  /*55c0*/  SYNCS.PHASECHK.TRANS64.TRYWAIT P1, [UR23+0x28c30], R7 ;  /* 0x028c3007ff0075a7 */ /* 0x000e640008020157 */
[----:B-1----:R-:W-:Y:S05]  /*55d0*/  @!P1 BRA `(.L_x_4466) ;  /* 0x000000d000d49947 */ /* 0x002fea0003800000 */
.L_x_4465:
        /* <DEDUP_REMOVED lines=23> */
.L_x_4467:
[----:B------:R-:W-:Y:S01]  /*5750*/  UISETP.NE.AND UP0, UPT, UR53, URZ, UPT ;  /* 0x0000003f3500728c */ /* 0x000fe2000bf05270 */
[----:B------:R-:W-:Y:S01]  /*5760*/  IADD3 R10, R185, UR45, RZ ;  /* 0x0000002db90a7c10 */ /* 0x000fe2000fffe0ff */
[----:B-1----:R-:W-:Y:S01]  /*5770*/  FMUL.FTZ R6, R162, UR25 ;  /* 0x00000019a2067c20 */ /* 0x002fe20008410000 */
[----:B------:R-:W-:Y:S01]  /*5780*/  FMUL.FTZ R154, R154, UR25 ;  /* 0x000000199a9a7c20 */ /* 0x000fe20008410000 */
[----:B------:R-:W-:Y:S02]  /*5790*/  IMAD.U32 R15, RZ, RZ, UR49 ;  /* 0x00000031ff0f7e24 */ /* 0x000fe4000f8e00ff */
[----:B------:R-:W-:Y:S01]  /*57a0*/  FMUL.FTZ R155, R155, UR25 ;  /* 0x000000199b9b7c20 */ /* 0x000fe20008410000 */
[----:B------:R-:W-:Y:S01]  /*57b0*/  PLOP3.LUT P1, PT, PT, PT, UP0, 0x80, 0x0 ;  /* 0x000000000000781c */ /* 0x000fe20003f2f008 */
[----:B------:R-:W-:Y:S01]  /*57c0*/  IMAD.MOV.U32 R162, RZ, RZ, R10 ;  /* 0x000000ffffa27224 */ /* 0x000fe200078e000a */
        /* <DEDUP_REMOVED lines=9> */
[----:B------:R-:W1:Y:S01]  /*5860*/  MUFU.TANH R155, R155 ;  /* 0x0000009b009b7308 */ /* 0x000e620000002400 */
        /* <DEDUP_REMOVED lines=8> */
[----:B------:R2:W-:Y:S01]  /*58f0*/  MUFU.TANH R152, R10 ;  /* 0x0000000a00987308 */ /* 0x0005e20000002400 */
[----:B------:R-:W-:Y:S01]  /*5900*/  UIMAD UR6, UR21, UR6, 0x1 ;  /* 0x00000001150674a4 */ /* 0x000fe2000f8e0206 */
[----:B------:R-:W-:Y:S01]  /*5910*/  FMUL.FTZ R175, R175, UR25 ;  /* 0x00000019afaf7c20 */ /* 0x000fe20008410000 */
[----:B------:R-:W2:Y:S01]  /*5920*/  SHFL.IDX PT, R11, R162, 0x1, 0x1c1f ;  /* 0x003c1f00a20b7f89 */ /* 0x000ea200000e0000 */
[----:B------:R-:W-:Y:S01]  /*5930*/  FMUL.FTZ R178, R178, UR25 ;  /* 0x00000019b2b27c20 */ /* 0x000fe20008410000 */
[----:B------:R-:W-:Y:S01]  /*5940*/  FMUL.FTZ R179, R179, UR25 ;  /* 0x00000019b3b37c20 */ /* 0x000fe20008410000 */
[----:B------:R-:W-:Y:S01]  /*5950*/  FMUL.FTZ R182, R182, UR25 ;  /* 0x00000019b6b67c20 */ /* 0x000fe20008410000 */
[----:B------:R-:W-:Y:S01]  /*5960*/  IADD3 R166, R15, UR6, -R2 ;  /* 0x000000060fa67c10 */ /* 0x000fe2000fffe802 */
[----:B------:R-:W3:Y:S01]  /*5970*/  MUFU.TANH R158, R158 ;  /* 0x0000009e009e7308 */ /* 0x000ee20000002400 */
[----:B------:R-:W-:Y:S01]  /*5980*/  FMUL.FTZ R183, R183, UR25 ;  /* 0x00000019b7b77c20 */ /* 0x000fe20008410000 */
[----:B------:R-:W-:Y:S01]  /*5990*/  FMUL.FTZ R157, R157, UR25 ;  /* 0x000000199d9d7c20 */ /* 0x000fe20008410000 */
[----:B------:R-:W-:Y:S01]  /*59a0*/  FMUL.FTZ R160, R160, UR25 ;  /* 0x00000019a0a07c20 */ /* 0x000fe20008410000 */
[----:B------:R-:W-:-:S02]  /*59b0*/  VIADD R166, R166, -UR52 ;  /* 0x80000034a6a67c36 */ /* 0x000fc40008000000 */
[----:B------:R-:W-:Y:S01]  /*59c0*/  FMUL.FTZ R161, R161, UR25 ;  /* 0x00000019a1a17c20 */ /* 0x000fe20008410000 */
[----:B------:R-:W-:Y:S01]  /*59d0*/  FMUL.FTZ R164, R164, UR25 ;  /* 0x00000019a4a47c20 */ /* 0x000fe20008410000 */
[----:B------:R-:W-:Y:S01]  /*59e0*/  FMUL.FTZ R165, R165, UR25 ;  /* 0x00000019a5a57c20 */ /* 0x000fe20008410000 */
[----:B------:R1:W4:Y:S01]  /*59f0*/  MUFU.TANH R12, R159 ;  /* 0x0000009f000c7308 */ /* 0x0003220000002400 */
        /* <DEDUP_REMOVED lines=9> */
[----:B------:R-:W-:Y:S01]  /*5a90*/  UMOV UR10, UR22 ;  /* 0x00000016000a7c82 */ /* 0x000fe20008000000 */
[----:B--2---:R-:W-:Y:S01]  /*5aa0*/  IMAD.IADD R10, R166, 0x1, R11 ;  /* 0x00000001a60a7824 */ /* 0x004fe200078e020b */
[----:B------:R-:W-:-:S04]  /*5ab0*/  UIADD3 UR6, UR23, 0x28c40, URZ ;  /* 0x00028c4017067890 */ /* 0x000fc8000fffe03f */
[C---:B------:R-:W-:Y:S01]  /*5ac0*/  ISETP.GT.AND P1, PT, R10.reuse, RZ, PT ;  /* 0x000000ff0a00720c */ /* 0x040fe20003f24270 */
[----:B------:R2:W0:Y:S01]  /*5ad0*/  MUFU.TANH R153, R163 ;  /* 0x000000a300997308 */ /* 0x0004220000002400 */
[----:B------:R-:W-:Y:S01]  /*5ae0*/  ISETP.GT.AND P2, PT, R10, 0x1, PT ;  /* 0x000000010a00780c */ /* 0x000fe20003f44270 */
[----:B------:R-:W-:-:S03]  /*5af0*/  UPRMT UR6, UR40, 0x654, UR6 ;  /* 0x0000065428067896 */ /* 0x000fc60008000006 */
[----:B-1----:R-:W-:Y:S02]  /*5b00*/  FSEL R159, R155, -INF , P2 ;  /* 0xff8000009b9f7808 */ /* 0x002fe40001000000 */
[----:B------:R-:W-:Y:S01]  /*5b10*/  ISETP.GT.AND P2, PT, R10, 0x9, PT ;  /* 0x000000090a00780c */ /* 0x000fe20003f44270 */
[----:B------:R1:W0:Y:S01]  /*5b20*/  MUFU.TANH R21, R167 ;  /* 0x000000a700157308 */ /* 0x0002220000002400 */
[----:B--2---:R-:W-:Y:S02]  /*5b30*/  FSEL R163, R154, -INF , P1 ;  /* 0xff8000009aa37808 */ /* 0x004fe40000800000 */
[----:B------:R-:W-:Y:S01]  /*5b40*/  ISETP.GT.AND P1, PT, R10, 0x8, PT ;  /* 0x000000080a00780c */ /* 0x000fe20003f24270 */
[----:B------:R-:W-:Y:S01]  /*5b50*/  SYNCS.ARRIVE.TRANS64.RED.A1T0 RZ, [UR6], RZ ;  /* 0x000000ffffff79a7 */ /* 0x000fe20008100406 */
[----:B------:R-:W-:Y:S02]  /*5b60*/  FMNMX.FTZ R6, R163, R8, !PT ;  /* 0x00000008a3067209 */ /* 0x000fe40007810000 */
[----:B---3--:R-:W-:Y:S01]  /*5b70*/  FSEL R155, R158, -INF , P1 ;  /* 0xff8000009e9b7808 */ /* 0x008fe20000800000 */
[----:B------:R-:W2:Y:S01]  /*5b80*/  MUFU.TANH R20, R170 ;  /* 0x000000aa00147308 */ /* 0x000ea20000002400 */
[----:B------:R-:W-:Y:S01]  /*5b90*/  FMNMX.FTZ R6, R159, R6, !PT ;  /* 0x000000069f067209 */ /* 0x000fe20007810000 */
[----:B-1----:R-:W-:Y:S01]  /*5ba0*/  FMUL.FTZ R167, R156, UR25 ;  /* 0x000000199ca77c20 */ /* 0x002fe20008410000 */
[----:B------:R-:W-:-:S02]  /*5bb0*/  ISETP.GT.AND P1, PT, R10, 0x10, PT ;  /* 0x000000100a00780c */ /* 0x000fc40003f24270 */
[----:B----4-:R-:W-:Y:S02]  /*5bc0*/  FSEL R158, R12, -INF , P2 ;  /* 0xff8000000c9e7808 */ /* 0x010fe40001000000 */
[----:B------:R-:W-:Y:S01]  /*5bd0*/  FMNMX.FTZ R11, R155, R6, !PT ;  /* 0x000000069b0b7209 */ /* 0x000fe20007810000 */
[----:B------:R-:W1:Y:S01]  /*5be0*/  MUFU.TANH R15, R171 ;  /* 0x000000ab000f7308 */ /* 0x000e620000002400 */
[----:B------:R-:W-:Y:S02]  /*5bf0*/  ISETP.GT.AND P2, PT, R10, 0x11, PT ;  /* 0x000000110a00780c */ /* 0x000fe40003f44270 */
[----:B-----5:R-:W-:Y:S02]  /*5c00*/  FSEL R154, R13, -INF , P1 ;  /* 0xff8000000d9a7808 */ /* 0x020fe40000800000 */
[----:B------:R-:W-:Y:S02]  /*5c10*/  FMNMX.FTZ R11, R158, R11, !PT ;  /* 0x0000000b9e0b7209 */ /* 0x000fe40007810000 */
[----:B------:R-:W-:Y:S01]  /*5c20*/  ISETP.GT.AND P1, PT, R10, 0x18, PT ;  /* 0x000000180a00780c */ /* 0x000fe20003f24270 */
[----:B------:R-:W3:Y:S01]  /*5c30*/  MUFU.TANH R14, R174 ;  /* 0x000000ae000e7308 */ /* 0x000ee20000002400 */
[----:B0-----:R-:W-:-:S02]  /*5c40*/  FSEL R153, R153, -INF , P2 ;  /* 0xff80000099997808 */ /* 0x001fc40001000000 */
[----:B------:R-:W-:Y:S02]  /*5c50*/  FMNMX.FTZ R6, R154, R11, !PT ;  /* 0x0000000b9a067209 */ /* 0x000fe40007810000 */
[----:B------:R-:W-:Y:S02]  /*5c60*/  ISETP.GT.AND P2, PT, R10, 0x19, PT ;  /* 0x000000190a00780c */ /* 0x000fe40003f44270 */
[----:B------:R-:W-:Y:S01]  /*5c70*/  FSEL R152, R152, -INF , P1 ;  /* 0xff80000098987808 */ /* 0x000fe20000800000 */
[----:B------:R-:W0:Y:S01]  /*5c80*/  MUFU.TANH R175, R175 ;  /* 0x000000af00af7308 */ /* 0x000e220000002400 */
[----:B------:R-:W-:Y:S02]  /*5c90*/  FMNMX.FTZ R11, R153, R6, !PT ;  /* 0x00000006990b7209 */ /* 0x000fe40007810000 */
[----:B------:R-:W-:Y:S02]  /*5ca0*/  ISETP.GT.AND P1, PT, R10, 0x20, PT ;  /* 0x000000200a00780c */ /* 0x000fe40003f24270 */
[----:B------:R-:W-:-:S02]  /*5cb0*/  FSEL R21, R21, -INF , P2 ;  /* 0xff80000015157808 */ /* 0x000fc40001000000 */
[----:B------:R-:W-:Y:S01]  /*5cc0*/  FMNMX.FTZ R6, R152, R11, !PT ;  /* 0x0000000b98067209 */ /* 0x000fe20007810000 */
[----:B------:R-:W4:Y:S01]  /*5cd0*/  MUFU.TANH R13, R178 ;  /* 0x000000b2000d7308 */ /* 0x000f220000002400 */
[----:B------:R-:W-:Y:S02]  /*5ce0*/  ISETP.GT.AND P2, PT, R10, 0x21, PT ;  /* 0x000000210a00780c */ /* 0x000fe40003f44270 */
[----:B--2---:R-:W-:Y:S02]  /*5cf0*/  FSEL R20, R20, -INF , P1 ;  /* 0xff80000014147808 */ /* 0x004fe40000800000 */
[----:B------:R-:W-:Y:S02]  /*5d00*/  FMNMX.FTZ R11, R21, R6, !PT ;  /* 0x00000006150b7209 */ /* 0x000fe40007810000 */
[----:B------:R-:W-:Y:S01]  /*5d10*/  ISETP.GT.AND P1, PT, R10, 0x28, PT ;  /* 0x000000280a00780c */ /* 0x000fe20003f24270 */
[----:B------:R-:W2:Y:S01]  /*5d20*/  MUFU.TANH R179, R179 ;  /* 0x000000b300b37308 */ /* 0x000ea20000002400 */
[----:B-1----:R-:W-:-:S02]  /*5d30*/  FSEL R15, R15, -INF , P2 ;  /* 0xff8000000f0f7808 */ /* 0x002fc40001000000 */
[----:B------:R-:W-:Y:S02]  /*5d40*/  FMNMX.FTZ R6, R20, R11, !PT ;  /* 0x0000000b14067209 */ /* 0x000fe40007810000 */
[----:B------:R-:W-:Y:S02]  /*5d50*/  ISETP.GT.AND P2, PT, R10, 0x29, PT ;  /* 0x000000290a00780c */ /* 0x000fe40003f44270 */
[----:B---3--:R-:W-:Y:S01]  /*5d60*/  FSEL R14, R14, -INF , P1 ;  /* 0xff8000000e0e7808 */ /* 0x008fe20000800000 */
[----:B------:R-:W1:Y:S01]  /*5d70*/  MUFU.TANH R182, R182 ;  /* 0x000000b600b67308 */ /* 0x000e620000002400 */
[----:B------:R-:W-:Y:S02]  /*5d80*/  FMNMX.FTZ R11, R15, R6, !PT ;  /* 0x000000060f0b7209 */ /* 0x000fe40007810000 */
[----:B------:R-:W-:Y:S02]  /*5d90*/  ISETP.GT.AND P1, PT, R10, 0x30, PT ;  /* 0x000000300a00780c */ /* 0x000fe40003f24270 */
[----:B0-----:R-:W-:-:S02]  /*5da0*/  FSEL R6, R175, -INF , P2 ;  /* 0xff800000af067808 */ /* 0x001fc40001000000 */
[----:B------:R-:W-:Y:S01]  /*5db0*/  FMNMX.FTZ R11, R14, R11, !PT ;  /* 0x0000000b0e0b7209 */ /* 0x000fe20007810000 */
[----:B------:R-:W0:Y:S01]  /*5dc0*/  MUFU.TANH R183, R183 ;  /* 0x000000b700b77308 */ /* 0x000e220000002400 */
[----:B------:R-:W-:Y:S02]  /*5dd0*/  ISETP.GT.AND P2, PT, R10, 0x31, PT ;  /* 0x000000310a00780c */ /* 0x000fe40003f44270 */
[----:B----4-:R-:W-:Y:S02]  /*5de0*/  FSEL R13, R13, -INF , P1 ;  /* 0xff8000000d0d7808 */ /* 0x010fe40000800000 */
[----:B------:R-:W-:Y:S02]  /*5df0*/  FMNMX.FTZ R12, R6, R11, !PT ;  /* 0x0000000b060c7209 */ /* 0x000fe40007810000 */
[----:B------:R-:W-:Y:S01]  /*5e00*/  ISETP.GT.AND P1, PT, R10, 0x38, PT ;  /* 0x000000380a00780c */ /* 0x000fe20003f24270 */
[----:B------:R-:W3:Y:S01]  /*5e10*/  MUFU.TANH R5, R5 ;  /* 0x0000000500057308 */ /* 0x000ee20000002400 */
[----:B--2---:R-:W-:-:S02]  /*5e20*/  FSEL R11, R179, -INF , P2 ;  /* 0xff800000b30b7808 */ /* 0x004fc40001000000 */
[----:B------:R-:W-:Y:S02]  /*5e30*/  FMNMX.FTZ R156, R13, R12, !PT ;  /* 0x0000000c0d9c7209 */ /* 0x000fe40007810000 */
[----:B-1----:R-:W-:Y:S02]  /*5e40*/  FSEL R12, R182, -INF , P1 ;  /* 0xff800000b60c7808 */ /* 0x002fe40000800000 */
[----:B------:R-:W-:Y:S01]  /*5e50*/  FMNMX.FTZ R171, R11, R156, !PT ;  /* 0x0000009c0bab7209 */ /* 0x000fe20007810000 */
[----:B------:R-:W1:Y:S01]  /*5e60*/  MUFU.TANH R205, R205 ;  /* 0x000000cd00cd7308 */ /* 0x000e620000002400 */
[----:B------:R-:W-:Y:S02]  /*5e70*/  ISETP.GT.AND P2, PT, R10, 0x39, PT ;  /* 0x000000390a00780c */ /* 0x000fe40003f44270 */
[----:B------:R-:W-:Y:S02]  /*5e80*/  FMNMX.FTZ R171, R12, R171, !PT ;  /* 0x000000ab0cab7209 */ /* 0x000fe40007810000 */
[----:B0-----:R-:W-:-:S03]  /*5e90*/  FSEL R10, R183, -INF , P2 ;  /* 0xff800000b70a7808 */ /* 0x001fc60001000000 */
[----:B------:R0:W-:Y:S01]  /*5ea0*/  MUFU.TANH R174, R157 ;  /* 0x0000009d00ae7308 */ /* 0x0001e20000002400 */
[----:B------:R-:W-:Y:S02]  /*5eb0*/  FMNMX.FTZ R156, R10, R171, !PT ;  /* 0x000000ab0a9c7209 */ /* 0x000fe40007810000 */
[----:B------:R-:W0:Y:S04]  /*5ec0*/  SHFL.IDX PT, R171, R162, RZ, 0x1c1f ;  /* 0x001c1fffa2ab7589 */ /* 0x000e2800000e0000 */
[----:B------:R-:W2:Y:S01]  /*5ed0*/  SHFL.BFLY PT, R175, R156, 0x2, 0x1f ;  /* 0x0c401f009caf7f89 */ /* 0x000ea200000e0000 */
[----:B------:R-:W4:Y:S08]  /*5ee0*/  MUFU.TANH R167, R167 ;  /* 0x000000a700a77308 */ /* 0x000f300000002400 */
[----:B------:R4:W5:Y:S08]  /*5ef0*/  MUFU.TANH R178, R160 ;  /* 0x000000a000b27308 */ /* 0x0009700000002400 */
[----:B------:R-:W5:Y:S01]  /*5f00*/  MUFU.TANH R161, R161 ;  /* 0x000000a100a17308 */ /* 0x000f620000002400 */
[----:B0-----:R-:W-:Y:S01]  /*5f10*/  IMAD.IADD R157, R166, 0x1, R171 ;  /* 0x00000001a69d7824 */ /* 0x001fe200078e02ab */
[----:B--2---:R-:W-:-:S06]  /*5f20*/  FMNMX.FTZ R175, R156, R175, !PT ;  /* 0x000000af9caf7209 */ /* 0x004fcc0007810000 */
[----:B------:R5:W0:Y:S01]  /*5f30*/  MUFU.TANH R179, R164 ;  /* 0x000000a400b37308 */ /* 0x000a220000002400 */
[C---:B------:R-:W-:Y:S02]  /*5f40*/  ISETP.GT.AND P1, PT, R157.reuse, RZ, PT ;  /* 0x000000ff9d00720c */ /* 0x040fe40003f24270 */
[----:B------:R-:W-:Y:S01]  /*5f50*/  ISETP.GT.AND P2, PT, R157, 0x1, PT ;  /* 0x000000019d00780c */ /* 0x000fe20003f44270 */
[----:B------:R-:W2:Y:S01]  /*5f60*/  SHFL.BFLY PT, R170, R175, 0x1, 0x1f ;  /* 0x0c201f00afaa7f89 */ /* 0x000ea200000e0000 */
[----:B---3--:R-:W-:Y:S02]  /*5f70*/  FSEL R156, R5, -INF , P1 ;  /* 0xff800000059c7808 */ /* 0x008fe40000800000 */
[----:B------:R-:W-:Y:S01]  /*5f80*/  ISETP.GT.AND P1, PT, R157, 0x8, PT ;  /* 0x000000089d00780c */ /* 0x000fe20003f24270 */
[----:B------:R-:W3:Y:S01]  /*5f90*/  MUFU.TANH R165, R165 ;  /* 0x000000a500a57308 */ /* 0x000ee20000002400 */
[----:B-1----:R-:W-:Y:S02]  /*5fa0*/  FSEL R205, R205, -INF , P2 ;  /* 0xff800000cdcd7808 */ /* 0x002fe40001000000 */
[----:B------:R-:W-:-:S02]  /*5fb0*/  FMNMX.FTZ R162, R156, R9, !PT ;  /* 0x000000099ca27209 */ /* 0x000fc40007810000 */
[----:B------:R-:W-:Y:S02]  /*5fc0*/  ISETP.GT.AND P2, PT, R157, 0x9, PT ;  /* 0x000000099d00780c */ /* 0x000fe40003f44270 */
[----:B----4-:R-:W-:Y:S01]  /*5fd0*/  FSEL R160, R167, -INF , P1 ;  /* 0xff800000a7a07808 */ /* 0x010fe20000800000 */
[----:B------:R-:W1:Y:S01]  /*5fe0*/  MUFU.TANH R182, R168 ;  /* 0x000000a800b67308 */ /* 0x000e620000002400 */
[----:B------:R-:W-:Y:S02]  /*5ff0*/  FMNMX.FTZ R5, R205, R162, !PT ;  /* 0x000000a2cd057209 */ /* 0x000fe40007810000 */
[C---:B------:R-:W-:Y:S02]  /*6000*/  ISETP.GT.AND P1, PT, R157.reuse, 0x10, PT ;  /* 0x000000109d00780c */ /* 0x040fe40003f24270 */
[----:B------:R-:W-:Y:S02]  /*6010*/  FSEL R162, R174, -INF , P2 ;  /* 0xff800000aea27808 */ /* 0x000fe40001000000 */
[----:B------:R-:W-:Y:S01]  /*6020*/  FMNMX.FTZ R5, R160, R5, !PT ;  /* 0x00000005a0057209 */ /* 0x000fe20007810000 */
[----:B------:R0:W4:Y:S01]  /*6030*/  MUFU.TANH R171, R169 ;  /* 0x000000a900ab7308 */ /* 0x0001220000002400 */
[----:B------:R-:W-:-:S02]  /*6040*/  ISETP.GT.AND P2, PT, R157, 0x11, PT ;  /* 0x000000119d00780c */ /* 0x000fc40003f44270 */
[----:B-----5:R-:W-:Y:S02]  /*6050*/  FSEL R164, R178, -INF , P1 ;  /* 0xff800000b2a47808 */ /* 0x020fe40000800000 */
[----:B------:R-:W-:Y:S02]  /*6060*/  FMNMX.FTZ R5, R162, R5, !PT ;  /* 0x00000005a2057209 */ /* 0x000fe40007810000 */
[----:B------:R-:W-:Y:S01]  /*6070*/  ISETP.GT.AND P1, PT, R157, 0x18, PT ;  /* 0x000000189d00780c */ /* 0x000fe20003f24270 */
[----:B------:R-:W5:Y:S01]  /*6080*/  MUFU.TANH R172, R172 ;  /* 0x000000ac00ac7308 */ /* 0x000f620000002400 */
[----:B------:R-:W-:Y:S02]  /*6090*/  FSEL R166, R161, -INF , P2 ;  /* 0xff800000a1a67808 */ /* 0x000fe40001000000 */
[----:B------:R-:W-:Y:S02]  /*60a0*/  FMNMX.FTZ R5, R164, R5, !PT ;  /* 0x00000005a4057209 */ /* 0x000fe40007810000 */
[----:B------:R-:W-:-:S02]  /*60b0*/  ISETP.GT.AND P2, PT, R157, 0x19, PT ;  /* 0x000000199d00780c */ /* 0x000fc40003f44270 */
[----:B0-----:R-:W-:Y:S01]  /*60c0*/  FSEL R169, R179, -INF , P1 ;  /* 0xff800000b3a97808 */ /* 0x001fe20000800000 */
[----:B------:R1:W0:Y:S01]  /*60d0*/  MUFU.TANH R167, R173 ;  /* 0x000000ad00a77308 */ /* 0x0002220000002400 */
[----:B------:R-:W-:Y:S02]  /*60e0*/  FMNMX.FTZ R168, R166, R5, !PT ;  /* 0x00000005a6a87209 */ /* 0x000fe40007810000 */
[----:B------:R-:W-:Y:S02]  /*60f0*/  ISETP.GT.AND P1, PT, R157, 0x20, PT ;  /* 0x000000209d00780c */ /* 0x000fe40003f24270 */
[----:B---3--:R-:W-:Y:S02]  /*6100*/  FSEL R174, R165, -INF , P2 ;  /* 0xff800000a5ae7808 */ /* 0x008fe40001000000 */
[----:B------:R-:W-:Y:S01]  /*6110*/  FMNMX.FTZ R161, R169, R168, !PT ;  /* 0x000000a8a9a17209 */ /* 0x000fe20007810000 */
[----:B------:R3:W3:Y:S01]  /*6120*/  MUFU.TANH R178, R176 ;  /* 0x000000b000b27308 */ /* 0x0006e20000002400 */
[----:B--2---:R-:W-:-:S02]  /*6130*/  FMNMX.FTZ R5, R175, R170, !PT ;  /* 0x000000aaaf057209 */ /* 0x004fc40007810000 */
[C---:B------:R-:W-:Y:S02]  /*6140*/  ISETP.GT.AND P2, PT, R157.reuse, 0x21, PT ;  /* 0x000000219d00780c */ /* 0x040fe40003f44270 */
[----:B-1----:R-:W-:Y:S02]  /*6150*/  FSEL R173, R182, -INF , P1 ;  /* 0xff800000b6ad7808 */ /* 0x002fe40000800000 */
[----:B------:R-:W-:Y:S01]  /*6160*/  FMNMX.FTZ R170, R174, R161, !PT ;  /* 0x000000a1aeaa7209 */ /* 0x000fe20007810000 */
[----:B------:R-:W1:Y:S01]  /*6170*/  MUFU.TANH R177, R177 ;  /* 0x000000b100b17308 */ /* 0x000e620000002400 */
[----:B------:R-:W-:Y:S02]  /*6180*/  ISETP.GT.AND P1, PT, R157, 0x28, PT ;  /* 0x000000289d00780c */ /* 0x000fe40003f24270 */
[----:B----4-:R-:W-:Y:S02]  /*6190*/  FSEL R168, R171, -INF , P2 ;  /* 0xff800000aba87808 */ /* 0x010fe40001000000 */
[----:B------:R-:W-:-:S02]  /*61a0*/  FMNMX.FTZ R161, R173, R170, !PT ;  /* 0x000000aaada17209 */ /* 0x000fc40007810000 */
[C---:B------:R-:W-:Y:S01]  /*61b0*/  ISETP.GT.AND P2, PT, R157.reuse, 0x29, PT ;  /* 0x000000299d00780c */ /* 0x040fe20003f44270 */
[----:B------:R2:W4:Y:S01]  /*61c0*/  MUFU.TANH R165, R180 ;  /* 0x000000b400a57308 */ /* 0x0005220000002400 */
[----:B-----5:R-:W-:Y:S02]  /*61d0*/  FSEL R170, R172, -INF , P1 ;  /* 0xff800000acaa7808 */ /* 0x020fe40000800000 */
[----:B------:R-:W-:Y:S02]  /*61e0*/  FMNMX.FTZ R161, R168, R161, !PT ;  /* 0x000000a1a8a17209 */ /* 0x000fe40007810000 */
[----:B------:R-:W-:Y:S02]  /*61f0*/  ISETP.GT.AND P1, PT, R157, 0x30, PT ;  /* 0x000000309d00780c */ /* 0x000fe40003f24270 */
[----:B0-----:R-:W-:Y:S01]  /*6200*/  FSEL R171, R167, -INF , P2 ;  /* 0xff800000a7ab7808 */ /* 0x001fe20001000000 */
[----:B------:R-:W0:Y:S01]  /*6210*/  MUFU.TANH R181, R181 ;  /* 0x000000b500b57308 */ /* 0x000e220000002400 */
[----:B---3--:R-:W-:Y:S01]  /*6220*/  FMNMX.FTZ R176, R170, R161, !PT ;  /* 0x000000a1aab07209 */ /* 0x008fe20007810000 */
[----:B--2---:R-:W-:Y:S01]  /*6230*/  FMUL.FTZ R180, R5, UR10 ;  /* 0x0000000a05b47c20 */ /* 0x004fe20008410000 */
[----:B------:R-:W-:-:S02]  /*6240*/  ISETP.GT.AND P2, PT, R157, 0x31, PT ;  /* 0x000000319d00780c */ /* 0x000fc40003f44270 */
[----:B------:R-:W-:Y:S02]  /*6250*/  FSEL R172, R178, -INF , P1 ;  /* 0xff800000b2ac7808 */ /* 0x000fe40000800000 */
[----:B------:R-:W-:Y:S02]  /*6260*/  FMNMX.FTZ R161, R171, R176, !PT ;  /* 0x000000b0aba17209 */ /* 0x000fe40007810000 */
[----:B------:R-:W-:Y:S02]  /*6270*/  ISETP.GT.AND P3, PT, R157, 0x38, PT ;  /* 0x000000389d00780c */ /* 0x000fe40003f64270 */
[----:B-1----:R-:W-:Y:S02]  /*6280*/  FSEL R175, R177, -INF , P2 ;  /* 0xff800000b1af7808 */ /* 0x002fe40001000000 */
[----:B------:R-:W-:Y:S02]  /*6290*/  FMNMX.FTZ R178, R172, R161, !PT ;  /* 0x000000a1acb27209 */ /* 0x000fe40007810000 */
[----:B------:R-:W-:-:S02]  /*62a0*/  ISETP.GT.AND P1, PT, R157, 0x39, PT ;  /* 0x000000399d00780c */ /* 0x000fc40003f24270 */
[----:B----4-:R-:W-:Y:S02]  /*62b0*/  FSEL R176, R165, -INF , P3 ;  /* 0xff800000a5b07808 */ /* 0x010fe40001800000 */
[----:B------:R-:W-:Y:S02]  /*62c0*/  FMNMX.FTZ R157, R175, R178, !PT ;  /* 0x000000b2af9d7209 */ /* 0x000fe40007810000 */
[----:B0-----:R-:W-:Y:S02]  /*62d0*/  FSEL R177, R181, -INF , P1 ;  /* 0xff800000b5b17808 */ /* 0x001fe40000800000 */
[----:B------:R-:W-:Y:S02]  /*62e0*/  FMNMX.FTZ R178, R176, R157, !PT ;  /* 0x0000009db0b27209 */ /* 0x000fe40007810000 */
[----:B------:R-:W-:Y:S02]  /*62f0*/  FSETP.NEU.FTZ.AND P4, PT, R5, -INF , PT ;  /* 0xff8000000500780b */ /* 0x000fe40003f9d000 */
[----:B------:R-:W-:-:S02]  /*6300*/  FMNMX.FTZ R161, R177, R178, !PT ;  /* 0x000000b2b1a17209 */ /* 0x000fc40007810000 */
        /* <DEDUP_REMOVED lines=270> */
.L_x_4468:
[----:B------:R0:W1:Y:S01]  /*73f0*/  SYNCS.PHASECHK.TRANS64.TRYWAIT P1, [UR23+0x28c50], R7 ;  /* 0x028c5007ff0075a7 */ /* 0x0000620008020157 */
[----:B------:R-:W-:Y:S05]  /*7400*/  @!P0 BRA `(.L_x_4469) ;  /* 0x0000000000048947 */ /* 0x000fea0003800000 */
[----:B------:R-:W-:Y:S01]  /*7410*/  BPT.TRAP 0x1 ;  /* 0x000000040000795c */ /* 0x000fe20000300000 */
.L_x_4469:
[----:B-1----:R-:W-:Y:S05]  /*7420*/  @P1 BRA `(.L_x_4470) ;  /* 0x0000000000081947 */ /* 0x002fea0003800000 */
[----:B------:R-:W1:Y:S02]  /*7430*/  SYNCS.PHASECHK.TRANS64.TRYWAIT P1, [UR23+0x28c50], R7 ;  /* 0x028c5007ff0075a7 */ /* 0x000e640008020157 */
[----:B-1----:R-:W-:Y:S05]  /*7440*/  @!P1 BRA `(.L_x_4471) ;  /* 0x000000b400509947 */ /* 0x002fea0003800000 */
.L_x_4470:
        /* <DEDUP_REMOVED lines=34> */
.L_x_4472:
        /* <DEDUP_REMOVED lines=10> */
.L_x_4462:
[----:B------:R-:W-:-:S13]  /*7710*/  ISETP.LE.AND P1, PT, RZ, UR21, PT ;  /* 0x00000015ff007c0c */ /* 0x000fda000bf23270 */
[----:B------:R-:W-:Y:S05]  /*7720*/  @!P1 BRA `(.L_x_4474) ;  /* 0x0000001c003c9947 */ /* 0x000fea0003800000 */
[----:B01----:R-:W-:Y:S01]  /*7730*/  IMAD.MOV.U32 R8, RZ, RZ, R5 ;  /* 0x000000ffff087224 */ /* 0x003fe200078e0005 */
[----:B------:R-:W-:Y:S01]  /*7740*/  MOV R205, R6 ;  /* 0x0000000600cd7202 */ /* 0x000fe20000000f00 */
[----:B------:R-:W-:Y:S01]  /*7750*/  UMOV UR23, UR38 ;  /* 0x0000002600177c82 */ /* 0x000fe20008000000 */
[----:B------:R-:W-:Y:S01]  /*7760*/  ULDC UR24, c[0x0][0x9d8] ;  /* 0x0002760000187ab9 */ /* 0x000fe20000000800 */
[----:B------:R-:W-:-:S05]  /*7770*/  ULDC UR20, c[0x0][0x988] ;  /* 0x0002620000147ab9 */ /* 0x000fca0000000800 */
.L_x_4485:
[----:B------:R-:W-:-:S04]  /*7780*/  UIADD3 UR38, UR23, 0x1, URZ ;  /* 0x0000000117267890 */ /* 0x000fc8000fffe03f */
[----:B------:R-:W-:-:S04]  /*7790*/  UISETP.NE.AND UP0, UPT, UR38, 0x2, UPT ;  /* 0x000000022600788c */ /* 0x000fc8000bf05270 */
[----:B------:R-:W-:Y:S02]  /*77a0*/  USEL UR6, URZ, 0x1, UP0 ;  /* 0x000000013f067887 */ /* 0x000fe40008000000 */
[----:B------:R-:W-:Y:S02]  /*77b0*/  USEL UR38, UR38, URZ, UP0 ;  /* 0x0000003f26267287 */ /* 0x000fe40008000000 */
[----:B------:R-:W-:Y:S01]  /*77c0*/  ULOP3.LUT UR37, UR37, UR6, URZ, 0x3c, !UPT ;  /* 0x0000000625257292 */ /* 0x000fe2000f8e3c3f */
[----:B01----:R-:W-:Y:S11]  /*77d0*/  @!P0 BRA `(.L_x_4475) ;  /* 0x0000000000048947 */ /* 0x003ff60003800000 */
[----:B------:R-:W-:Y:S01]  /*77e0*/  BPT.TRAP 0x1 ;  /* 0x000000040000795c */ /* 0x000fe20000300000 */
.L_x_4475:
[----:B------:R-:W-:Y:S01]  /*77f0*/  ULEA UR22, UR38, UR41, 0x3 ;  /* 0x0000002926167291 */ /* 0x000fe2000f8e183f */
[----:B------:R-:W-:-:S05]  /*7800*/  IMAD.U32 R7, RZ, RZ, UR37 ;  /* 0x00000025ff077e24 */ /* 0x000fca000f8e00ff */
[----:B------:R-:W-:-:S04]  /*7810*/  SHF.L.U32 R7, R7, 0x1f, RZ ;  /* 0x0000001f07077819 */ /* 0x000fc800000006ff */
[----:B------:R0:W1:Y:S01]  /*7820*/  SYNCS.PHASECHK.TRANS64.TRYWAIT P1, [UR22+0x28c30], R7 ;  /* 0x028c3007ff0075a7 */ /* 0x0000620008020156 */
[----:B------:R-:W-:Y:S05]  /*7830*/  @!P0 BRA `(.L_x_4476) ;  /* 0x0000000000048947 */ /* 0x000fea0003800000 */
[----:B------:R-:W-:Y:S01]  /*7840*/  BPT.TRAP 0x1 ;  /* 0x000000040000795c */ /* 0x000fe20000300000 */
.L_x_4476:
[----:B-1----:R-:W-:Y:S05]  /*7850*/  @P1 BRA `(.L_x_4477) ;  /* 0x0000000000081947 */ /* 0x002fea0003800000 */
[----:B------:R-:W1:Y:S02]  /*7860*/  SYNCS.PHASECHK.TRANS64.TRYWAIT P1, [UR22+0x28c30], R7 ;  /* 0x028c3007ff0075a7 */ /* 0x000e640008020156 */
[----:B-1----:R-:W-:Y:S05]  /*7870*/  @!P1 BRA `(.L_x_4478) ;  /* 0x000000b0005c9947 */ /* 0x002fea0003800000 */
.L_x_4477:
        /* <DEDUP_REMOVED lines=23> */
.L_x_4479:
        /* <DEDUP_REMOVED lines=212> */
[----:B------:R-:W-:Y:S01]  /*8730*/  FFMA.FTZ R180, R166, UR10, -R165 ;  /* 0x0000000aa6b47c23 */ /* 0x000fe200080108a5 */
[-C--:B------:R-:W-:Y:S01]  /*8740*/  FMUL.FTZ R124, R124, R14.reuse ;  /* 0x0000000e7c7c7220 */ /* 0x080fe20000410000 */
[----:B------:R-:W-:Y:S01]  /*8750*/  FMUL.FTZ R125, R125, R14 ;  /* 0x0000000e7d7d7220 */ /* 0x000fe20000410000 */
[----:B------:R-:W-:-:S02]  /*8760*/  @!P1 IMAD R21, R21, 0x40, R16 ;  /* 0x0000004015159824 */ /* 0x000fc400078e0210 */
        /* <DEDUP_REMOVED lines=154> */
.L_x_4480:
[----:B------:R1:W2:Y:S01]  /*9110*/  SYNCS.PHASECHK.TRANS64.TRYWAIT P1, [UR22+0x28c50], R7 ;  /* 0x028c5007ff0075a7 */ /* 0x0002a20008020156 */
[----:B------:R-:W-:Y:S05]  /*9120*/  @!P0 BRA `(.L_x_4481) ;  /* 0x0000000000048947 */ /* 0x000fea0003800000 */
[----:B------:R-:W-:Y:S01]  /*9130*/  BPT.TRAP 0x1 ;  /* 0x000000040000795c */ /* 0x000fe20000300000 */
.L_x_4481:
[----:B--2---:R-:W-:Y:S05]  /*9140*/  @P1 BRA `(.L_x_4482) ;  /* 0x0000000000081947 */ /* 0x004fea0003800000 */
[----:B------:R-:W2:Y:S02]  /*9150*/  SYNCS.PHASECHK.TRANS64.TRYWAIT P1, [UR22+0x28c50], R7 ;  /* 0x028c5007ff0075a7 */ /* 0x000ea40008020156 */
[----:B--2---:R-:W-:Y:S05]  /*9160*/  @!P1 BRA `(.L_x_4483) ;  /* 0x0000009800389947 */ /* 0x004fea0003800000 */
.L_x_4482:
        /* <DEDUP_REMOVED lines=34> */
.L_x_4484:
[----:B------:R-:W-:Y:S01]  /*9390*/  UIADD3 UR22, UR22, 0x28c60, URZ ;  /* 0x00028c6016167890 */ /* 0x000fe2000fffe03f */
[----:B------:R-:W-:Y:S01]  /*93a0*/  ISETP.LT.AND P1, PT, RZ, UR21, PT ;  /* 0x00000015ff007c0c */ /* 0x000fe2000bf21270 */
[----:B------:R-:W-:Y:S01]  /*93b0*/  UIADD3 UR21, UR21, -0x1, URZ ;  /* 0xffffffff15157890 */ /* 0x000fe2000fffe03f */
[----:B--2---:R-:W-:Y:S01]  /*93c0*/  IMAD.MOV.U32 R8, RZ, RZ, R5 ;  /* 0x000000ffff087224 */ /* 0x004fe200078e0005 */
[----:B------:R-:W-:Y:S01]  /*93d0*/  UPRMT UR22, UR40, 0x654, UR22 ;  /* 0x0000065428167896 */ /* 0x000fe20008000016 */
[----:B------:R-:W-:Y:S01]  /*93e0*/  MOV R205, R6 ;  /* 0x0000000600cd7202 */ /* 0x000fe20000000f00 */
[----:B------:R-:W-:-:S07]  /*93f0*/  UMOV UR23, UR38 ;  /* 0x0000002600177c82 */ /* 0x000fce0008000000 */
[----:B------:R-:W-:Y:S01]  /*9400*/  SYNCS.ARRIVE.TRANS64.RED.A1T0 RZ, [UR22], RZ ;  /* 0x000000ffffff79a7 */ /* 0x000fe20008100416 */
[----:B------:R-:W-:Y:S05]  /*9410*/  @P1 BRA `(.L_x_4485) ;  /* 0xffffffe000d81947 */ /* 0x000fea000383ffff */
.L_x_4474:
[----:B------:R-:W4:Y:S01]  /*9420*/  SHFL.BFLY PT, R0, R3, 0x2, 0x1f ;  /* 0x0c401f0003007f89 */ /* 0x000f2200000e0000 */
[----:B------:R-:W-:Y:S01]  /*9430*/  IMAD.MOV R11, RZ, RZ, -R18 ;  /* 0x000000ffff0b7224 */ /* 0x000fe200078e0a12 */
[----:B------:R-:W-:Y:S01]  /*9440*/  UIADD3 UR36, UR36, 0x1, URZ ;  /* 0x0000000124247890 */ /* 0x000fe2000fffe03f */
[----:B------:R-:W-:Y:S01]  /*9450*/  IMAD.U32 R13, RZ, RZ, UR10 ;  /* 0x0000000aff0d7e24 */ /* 0x000fe2000f8e00ff */
[----:B01----:R-:W0:Y:S01]  /*9460*/  SHFL.BFLY PT, R7, R4, 0x2, 0x1f ;  /* 0x0c401f0004077f89 */ /* 0x003e2200000e0000 */
        /* <DEDUP_REMOVED lines=19> */
[----:B------:R-:W-:Y:S02]  /*95a0*/  IMAD.MOV.U32 R0, RZ, RZ, RZ ;  /* 0x000000ffff007224 */ /* 0x000fe400078e00ff */
[----:B-1----:R-:W-:Y:S02]  /*95b0*/  FADD.FTZ R7, R8, R7 ;  /* 0x0000000708077221 */ /* 0x002fe40000010000 */
[----:B------:R-:W-:-:S03]  /*95c0*/  FSETP.NE.FTZ.AND P1, PT, R9, RZ, PT ;  /* 0x000000ff0900720b */ /* 0x000fc60003f35000 */
[----:B------:R-:W-:-:S10]  /*95d0*/  FSETP.NE.FTZ.AND P2, PT, R7, RZ, PT ;  /* 0x000000ff0700720b */ /* 0x000fd40003f55000 */
[----:B------:R-:W0:Y:S08]  /*95e0*/  @P1 MUFU.RCP R11, R9 ;  /* 0x00000009000b1308 */ /* 0x000e300000001000 */
[----:B------:R-:W1:Y:S08]  /*95f0*/  @P2 MUFU.RCP R0, R7 ;  /* 0x0000000700002308 */ /* 0x000e700000001000 */
[----:B------:R-:W4:Y:S01]  /*9600*/  @P2 MUFU.LG2 R7, R7 ;  /* 0x0000000700072308 */ /* 0x000f220000000c00 */
[-C--:B0-----:R-:W-:Y:S01]  /*9610*/  FMUL.FTZ R168, R32, R11.reuse ;  /* 0x0000000b20a87220 */ /* 0x081fe20000410000 */
[----:B------:R-:W-:Y:S01]  /*9620*/  @!P0 STS [R4+0x28800], R11 ;  /* 0x0288000b04008388 */ /* 0x000fe20000000800 */
[-C--:B------:R-:W-:Y:S01]  /*9630*/  FMUL.FTZ R170, R28, R11.reuse ;  /* 0x0000000b1caa7220 */ /* 0x080fe20000410000 */
[-C--:B------:R-:W-:Y:S01]  /*9640*/  FMUL.FTZ R28, R29, R11.reuse ;  /* 0x0000000b1d1c7220 */ /* 0x080fe20000410000 */
[----:B------:R-:W-:Y:S01]  /*9650*/  MOV R29, UR10 ;  /* 0x0000000a001d7c02 */ /* 0x000fe20008000f00 */
[-C--:B------:R-:W-:Y:S01]  /*9660*/  FMUL.FTZ R171, R24, R11.reuse ;  /* 0x0000000b18ab7220 */ /* 0x080fe20000410000 */
[-C--:B------:R-:W-:Y:S01]  /*9670*/  FMUL.FTZ R169, R25, R11.reuse ;  /* 0x0000000b19a97220 */ /* 0x080fe20000410000 */
[----:B------:R-:W0:Y:S01]  /*9680*/  @P1 MUFU.LG2 R32, R9 ;  /* 0x0000000900201308 */ /* 0x000e220000000c00 */
[----:B-1----:R1:W-:Y:S01]  /*9690*/  @!P0 STS [R4+0x28820], R0 ;  /* 0x0288200004008388 */ /* 0x0023e20000000800 */
[----:B------:R-:W-:Y:S01]  /*96a0*/  @P1 FMUL.FTZ R29, R29, 0.69314718246459960938 ;  /* 0x3f3172181d1d1820 */ /* 0x000fe20000410000 */
[-C--:B--23--:R-:W-:Y:S01]  /*96b0*/  FMUL.FTZ R166, R33, R11.reuse ;  /* 0x0000000b21a67220 */ /* 0x08cfe20000410000 */
        /* <DEDUP_REMOVED lines=129> */
.L_x_4439:
        /* <DEDUP_REMOVED lines=37> */
[----:B------:R-:W-:Y:S01]  /*a120*/  UIADD3 UR4, UP1, UR10, UR8, URZ ;  /* 0x000000080a047290 */ /* 0x000fe2000ff3e03f */
[----:B------:R-:W-:Y:S01]  /*a130*/  F2FP.F16.F32.PACK_AB R80, R81, R80 ;  /* 0x000000505150723e */ /* 0x000fe200000000ff */
[----:B------:R-:W-:Y:S01]  /*a140*/  UISETP.NE.U32.AND UP0, UPT, UR8, URZ, UPT ;  /* 0x0000003f0800728c */ /* 0x000fe2000bf05070 */
[C---:B------:R-:W-:Y:S01]  /*a150*/  IADD3 R175, P1, R4.reuse, 0x20, RZ ;  /* 0x0000002004af7810 */ /* 0x040fe20007f3e0ff */
[----:B------:R-:W-:Y:S01]  /*a160*/  UIADD3.X UR8, UR11, UR9, URZ, UP1, !UPT ;  /* 0x000000090b087290 */ /* 0x000fe20008ffe43f */
[----:B------:R-:W-:Y:S01]  /*a170*/  IADD3 R177, P0, R4, 0x40, RZ ;  /* 0x0000004004b17810 */ /* 0x000fe20007f1e0ff */
[----:B------:R-:W-:Y:S01]  /*a180*/  UISETP.NE.AND.EX UP0, UPT, UR9, URZ, UPT, UP0 ;  /* 0x0000003f0900728c */ /* 0x000fe2000bf05300 */
[----:B------:R-:W-:-:S02]  /*a190*/  LOP3.LUT R32, R175, 0x380, RZ, 0xc0, !PT ;  /* 0x00000380af207812 */ /* 0x000fc400078ec0ff */
[----:B------:R-:W-:Y:S01]  /*a1a0*/  IADD3 R183, P6, R4, 0x2020, RZ ;  /* 0x0000202004b77810 */ /* 0x000fe20007fde0ff */
[--C-:B------:R-:W-:Y:S01]  /*a1b0*/  IMAD.X R37, RZ, RZ, R5.reuse, P0 ;  /* 0x000000ffff257224 */ /* 0x100fe200000e0605 */
[----:B------:R-:W-:Y:S02]  /*a1c0*/  SHF.R.U64 R32, R32, 0x3, RZ ;  /* 0x0000000320207819 */ /* 0x000fe400000012ff */
[C---:B------:R-:W-:Y:S01]  /*a1d0*/  IADD3 R6, P0, R4.reuse, 0x4020, RZ ;  /* 0x0000402004067810 */ /* 0x040fe20007f1e0ff */
[--C-:B------:R-:W-:Y:S01]  /*a1e0*/  IMAD.X R49, RZ, RZ, R5.reuse, P6 ;  /* 0x000000ffff317224 */ /* 0x100fe200030e0605 */
[C---:B------:R-:W-:Y:S02]  /*a1f0*/  LOP3.LUT R29, R4.reuse, 0x380, RZ, 0xc0, !PT ;  /* 0x00000380041d7812 */ /* 0x040fe400078ec0ff */
[----:B------:R-:W-:Y:S01]  /*a200*/  IADD3.X R33, RZ, R5, RZ, P1, !PT ;  /* 0x00000005ff217210 */ /* 0x000fe20000ffe4ff */
[----:B------:R-:W-:Y:S01]  /*a210*/  IMAD.X R107, RZ, RZ, R5, P0 ;  /* 0x000000ffff6b7224 */ /* 0x000fe200000e0605 */
[----:B------:R-:W-:-:S02]  /*a220*/  IADD3 R179, P4, R4, 0x60, RZ ;  /* 0x0000006004b37810 */ /* 0x000fc40007f9e0ff */
[C---:B------:R-:W-:Y:S02]  /*a230*/  IADD3 R181, P3, R4.reuse, 0x2000, RZ ;  /* 0x0000200004b57810 */ /* 0x040fe40007f7e0ff */
[C---:B------:R-:W-:Y:S01]  /*a240*/  IADD3 R205, P5, R4.reuse, 0x2040, RZ ;  /* 0x0000204004cd7810 */ /* 0x040fe20007fbe0ff */
[--C-:B------:R-:W-:Y:S01]  /*a250*/  IMAD.X R41, RZ, RZ, R5.reuse, P4 ;  /* 0x000000ffff297224 */ /* 0x100fe200020e0605 */
[C---:B------:R-:W-:Y:S01]  /*a260*/  IADD3 R209, P1, R4.reuse, 0x4000, RZ ;  /* 0x0000400004d17810 */ /* 0x040fe20007f3e0ff */
[--C-:B------:R-:W-:Y:S01]  /*a270*/  IMAD.X R45, RZ, RZ, R5.reuse, P3 ;  /* 0x000000ffff2d7224 */ /* 0x100fe200018e0605 */
        /* <DEDUP_REMOVED lines=8> */
[----:B------:R-:W-:Y:S02]  /*a300*/  LOP3.LUT R118, R7, 0x380, RZ, 0xc0, !PT ;  /* 0x0000038007767812 */ /* 0x000fe400078ec0ff */
[----:B------:R-:W-:Y:S02]  /*a310*/  IADD3.X R99, RZ, R5, RZ, P2, !PT ;  /* 0x00000005ff637210 */ /* 0x000fe400017fe4ff */
[C---:B------:R-:W-:Y:S02]  /*a320*/  IADD3 R110, P4, R4.reuse, 0x4040, RZ ;  /* 0x00004040046e7810 */ /* 0x040fe40007f9e0ff */
[C---:B------:R-:W-:Y:S02]  /*a330*/  IADD3 R114, P3, R4.reuse, 0x4060, RZ ;  /* 0x0000406004727810 */ /* 0x040fe40007f7e0ff */
[C---:B------:R-:W-:Y:S01]  /*a340*/  IADD3 R0, P5, R4.reuse, 0x6020, RZ ;  /* 0x0000602004007810 */ /* 0x040fe20007fbe0ff */
[--C-:B------:R-:W-:Y:S01]  /*a350*/  IMAD.X R111, RZ, RZ, R5.reuse, P4 ;  /* 0x000000ffff6f7224 */ /* 0x100fe200020e0605 */
[C---:B------:R-:W-:Y:S01]  /*a360*/  IADD3 R126, P2, R4.reuse, 0x6040, RZ ;  /* 0x00006040047e7810 */ /* 0x040fe20007f5e0ff */
[----:B------:R-:W-:Y:S01]  /*a370*/  IMAD.X R115, RZ, RZ, R5, P3 ;  /* 0x000000ffff737224 */ /* 0x000fe200018e0605 */
[----:B------:R-:W-:-:S02]  /*a380*/  IADD3 R174, P1, R4, 0x6060, RZ ;  /* 0x0000606004ae7810 */ /* 0x000fc40007f3e0ff */
[----:B------:R-:W-:Y:S01]  /*a390*/  SHF.R.U64 R175, R175, 0x3, RZ ;  /* 0x00000003afaf7819 */ /* 0x000fe200000012ff */
[--C-:B------:R-:W-:Y:S01]  /*a3a0*/  IMAD.X R127, RZ, RZ, R5.reuse, P2 ;  /* 0x000000ffff7f7224 */ /* 0x100fe200010e0605 */
[----:B------:R-:W-:Y:S01]  /*a3b0*/  LOP3.LUT R4, R29, R4, RZ, 0x3c, !PT ;  /* 0x000000041d047212 */ /* 0x000fe200078e3cff */
[----:B------:R-:W-:Y:S01]  /*a3c0*/  IMAD.X R29, RZ, RZ, R5, P1 ;  /* 0x000000ffff1d7224 */ /* 0x000fe200008e0605 */
[----:B------:R-:W-:Y:S02]  /*a3d0*/  LOP3.LUT R36, R177, 0x380, RZ, 0xc0, !PT ;  /* 0x00000380b1247812 */ /* 0x000fe400078ec0ff */
[----:B------:R-:W-:Y:S02]  /*a3e0*/  LOP3.LUT R40, R179, 0x380, RZ, 0xc0, !PT ;  /* 0x00000380b3287812 */ /* 0x000fe400078ec0ff */
[----:B------:R-:W-:Y:S02]  /*a3f0*/  SHF.R.U64 R118, R118, 0x3, RZ ;  /* 0x0000000376767819 */ /* 0x000fe400000012ff */
[----:B------:R-:W-:-:S02]  /*a400*/  LOP3.LUT R44, R181, 0x380, RZ, 0xc0, !PT ;  /* 0x00000380b52c7812 */ /* 0x000fc400078ec0ff */
[----:B------:R-:W-:Y:S02]  /*a410*/  LOP3.LUT R106, R175, R6, RZ, 0x3c, !PT ;  /* 0x00000006af6a7212 */ /* 0x000fe400078e3cff */
[-C--:B------:R-:W-:Y:S02]  /*a420*/  IADD3.X R123, RZ, R5.reuse, RZ, P5, !PT ;  /* 0x00000005ff7b7210 */ /* 0x080fe40002ffe4ff */
[----:B------:R-:W-:Y:S02]  /*a430*/  SHF.R.U64 R36, R36, 0x3, RZ ;  /* 0x0000000324247819 */ /* 0x000fe400000012ff */
[----:B------:R-:W-:Y:S02]  /*a440*/  SHF.R.U64 R40, R40, 0x3, RZ ;  /* 0x0000000328287819 */ /* 0x000fe400000012ff */
[----:B------:R-:W-:Y:S02]  /*a450*/  LOP3.LUT R48, R183, 0x380, RZ, 0xc0, !PT ;  /* 0x00000380b7307812 */ /* 0x000fe400078ec0ff */
[----:B------:R-:W-:-:S02]  /*a460*/  MOV R175, R4 ;  /* 0x0000000400af7202 */ /* 0x000fc40000000f00 */
[----:B------:R-:W-:Y:S02]  /*a470*/  LOP3.LUT R52, R205, 0x380, RZ, 0xc0, !PT ;  /* 0x00000380cd347812 */ /* 0x000fe400078ec0ff */
[----:B------:R-:W-:Y:S02]  /*a480*/  LOP3.LUT R118, R118, R7, RZ, 0x3c, !PT ;  /* 0x0000000776767212 */ /* 0x000fe400078e3cff */
[----:B------:R-:W-:Y:S02]  /*a490*/  F2FP.F16.F32.PACK_AB R5, R27, R26 ;  /* 0x0000001a1b05723e */ /* 0x000fe400000000ff */
[----:B------:R-:W-:Y:S02]  /*a4a0*/  LOP3.LUT R98, R207, 0x380, RZ, 0xc0, !PT ;  /* 0x00000380cf627812 */ /* 0x000fe400078ec0ff */
[----:B------:R-:W-:Y:S02]  /*a4b0*/  F2FP.F16.F32.PACK_AB R4, R169, R171 ;  /* 0x000000aba904723e */ /* 0x000fe400000000ff */
[----:B------:R-:W-:-:S02]  /*a4c0*/  LOP3.LUT R27, R0, 0x380, RZ, 0xc0, !PT ;  /* 0x00000380001b7812 */ /* 0x000fc400078ec0ff */
[----:B------:R-:W-:Y:S02]  /*a4d0*/  F2FP.F16.F32.PACK_AB R6, R28, R170 ;  /* 0x000000aa1c06723e */ /* 0x000fe400000000ff */
[----:B------:R-:W-:Y:S02]  /*a4e0*/  F2FP.F16.F32.PACK_AB R7, R31, R30 ;  /* 0x0000001e1f07723e */ /* 0x000fe400000000ff */
[----:B------:R-:W-:Y:S02]  /*a4f0*/  SHF.R.U64 R44, R44, 0x3, RZ ;  /* 0x000000032c2c7819 */ /* 0x000fe400000012ff */
[----:B------:R-:W-:Y:S01]  /*a500*/  LOP3.LUT R102, R209, 0x380, RZ, 0xc0, !PT ;  /* 0x00000380d1667812 */ /* 0x000fe200078ec0ff */
[----:B------:R0:W-:Y:S01]  /*a510*/  STSM.16.M88.4 [R175], R4 ;  /* 0x00000004af007844 */ /* 0x0001e20000000200 */
[----:B------:R-:W-:Y:S02]  /*a520*/  LOP3.LUT R36, R36, R177, RZ, 0x3c, !PT ;  /* 0x000000b124247212 */ /* 0x000fe400078e3cff */
[----:B------:R-:W-:-:S02]  /*a530*/  LOP3.LUT R40, R40, R179, RZ, 0x3c, !PT ;  /* 0x000000b328287212 */ /* 0x000fc400078e3cff */
[----:B------:R-:W-:Y:S02]  /*a540*/  SHF.R.U64 R48, R48, 0x3, RZ ;  /* 0x0000000330307819 */ /* 0x000fe400000012ff */
[----:B------:R-:W-:Y:S02]  /*a550*/  SHF.R.U64 R52, R52, 0x3, RZ ;  /* 0x0000000334347819 */ /* 0x000fe400000012ff */
[----:B------:R-:W-:Y:S02]  /*a560*/  LOP3.LUT R177, R110, 0x380, RZ, 0xc0, !PT ;  /* 0x000003806eb17812 */ /* 0x000fe400078ec0ff */
[----:B------:R-:W-:Y:S02]  /*a570*/  LOP3.LUT R179, R114, 0x380, RZ, 0xc0, !PT ;  /* 0x0000038072b37812 */ /* 0x000fe400078ec0ff */
        /* <DEDUP_REMOVED lines=13> */
[----:B------:R-:W-:Y:S02]  /*a650*/  SHF.R.U64 R179, R179, 0x3, RZ ;  /* 0x00000003b3b37819 */ /* 0x000fe400000012ff */
[----:B------:R-:W-:-:S02]  /*a660*/  LOP3.LUT R169, R126, 0x380, RZ, 0xc0, !PT ;  /* 0x000003807ea97812 */ /* 0x000fc400078ec0ff */
[----:B------:R-:W-:Y:S02]  /*a670*/  MOV R36, R36 ;  /* 0x0000002400247202 */ /* 0x000fe40000000f00 */
[----:B------:R-:W-:Y:S02]  /*a680*/  LOP3.LUT R98, R98, R207, RZ, 0x3c, !PT ;  /* 0x000000cf62627212 */ /* 0x000fe400078e3cff */
[----:B------:R-:W-:Y:S01]  /*a690*/  LOP3.LUT R171, R174, 0x380, RZ, 0xc0, !PT ;  /* 0x00000380aeab7812 */ /* 0x000fe200078ec0ff */
[----:B------:R-:W-:Y:S01]  /*a6a0*/  STSM.16.M88.4 [R36], R8 ;  /* 0x0000000824007844 */ /* 0x000fe20000000200 */
        /* <DEDUP_REMOVED lines=12> */
[----:B------:R-:W-:Y:S01]  /*a770*/  STSM.16.M88.4 [R44], R24 ;  /* 0x000000182c007844 */ /* 0x000fe20000000200 */
[----:B------:R-:W-:Y:S02]  /*a780*/  LOP3.LUT R114, R179, R114, RZ, 0x3c, !PT ;  /* 0x00000072b3727212 */ /* 0x000fe400078e3cff */
[----:B------:R-:W-:Y:S01]  /*a790*/  SHF.R.U64 R169, R169, 0x3, RZ ;  /* 0x00000003a9a97819 */ /* 0x000fe200000012ff */
[----:B------:R-:W-:Y:S01]  /*a7a0*/  STSM.16.M88.4 [R48], R64 ;  /* 0x0000004030007844 */ /* 0x000fe20000000200 */
[----:B------:R-:W-:Y:S02]  /*a7b0*/  MOV R52, R52 ;  /* 0x0000003400347202 */ /* 0x000fe40000000f00 */
[----:B------:R-:W-:Y:S02]  /*a7c0*/  F2FP.F16.F32.PACK_AB R74, R77, R76 ;  /* 0x0000004c4d4a723e */ /* 0x000fe400000000ff */
[----:B------:R-:W-:-:S02]  /*a7d0*/  F2FP.F16.F32.PACK_AB R75, R79, R78 ;  /* 0x0000004e4f4b723e */ /* 0x000fc400000000ff */
[----:B------:R-:W-:Y:S02]  /*a7e0*/  F2FP.F16.F32.PACK_AB R81, R83, R82 ;  /* 0x000000525351723e */ /* 0x000fe400000000ff */
[----:B------:R-:W-:Y:S01]  /*a7f0*/  F2FP.F16.F32.PACK_AB R88, R89, R88 ;  /* 0x000000585958723e */ /* 0x000fe200000000ff */
[----:B------:R-:W-:Y:S01]  /*a800*/  STSM.16.M88.4 [R52], R72 ;  /* 0x0000004834007844 */ /* 0x000fe20000000200 */
[----:B------:R-:W-:Y:S02]  /*a810*/  SHF.R.U64 R171, R171, 0x3, RZ ;  /* 0x00000003abab7819 */ /* 0x000fe400000012ff */
[----:B------:R-:W-:Y:S02]  /*a820*/  MOV R32, R98 ;  /* 0x0000006200207202 */ /* 0x000fe40000000f00 */
        /* <DEDUP_REMOVED lines=14> */
[----:B------:R-:W-:Y:S01]  /*a910*/  LOP3.LUT R126, R169, R126, RZ, 0x3c, !PT ;  /* 0x0000007ea97e7212 */ /* 0x000fe200078e3cff */
[----:B------:R-:W-:Y:S01]  /*a920*/  STSM.16.M88.4 [R31], R96 ;  /* 0x000000601f007844 */ /* 0x000fe20000000200 */
[----:B------:R-:W-:Y:S02]  /*a930*/  MOV R110, R110 ;  /* 0x0000006e006e7202 */ /* 0x000fe40000000f00 */
[----:B------:R-:W-:-:S02]  /*a940*/  MOV R30, R114 ;  /* 0x00000072001e7202 */ /* 0x000fc40000000f00 */
[----:B------:R-:W-:Y:S02]  /*a950*/  F2FP.F16.F32.PACK_AB R105, R56, R54 ;  /* 0x000000363869723e */ /* 0x000fe400000000ff */
[----:B------:R-:W-:Y:S02]  /*a960*/  F2FP.F16.F32.PACK_AB R106, R109, R108 ;  /* 0x0000006c6d6a723e */ /* 0x000fe400000000ff */
[----:B------:R-:W-:Y:S02]  /*a970*/  F2FP.F16.F32.PACK_AB R107, R152, R58 ;  /* 0x0000003a986b723e */ /* 0x000fe400000000ff */
[----:B------:R-:W-:Y:S02]  /*a980*/  F2FP.F16.F32.PACK_AB R112, R113, R112 ;  /* 0x000000707170723e */ /* 0x000fe400000000ff */
[----:B------:R-:W-:Y:S01]  /*a990*/  LOP3.LUT R28, R171, R174, RZ, 0x3c, !PT ;  /* 0x000000aeab1c7212 */ /* 0x000fe200078e3cff */
[----:B------:R-:W-:Y:S01]  /*a9a0*/  STSM.16.M88.4 [R110], R104 ;  /* 0x000000686e007844 */ /* 0x000fe20000000200 */
[----:B------:R-:W-:-:S02]  /*a9b0*/  MOV R0, R122 ;  /* 0x0000007a00007202 */ /* 0x000fc40000000f00 */
[----:B------:R-:W-:Y:S02]  /*a9c0*/  F2FP.F16.F32.PACK_AB R113, R155, R154 ;  /* 0x0000009a9b71723e */ /* 0x000fe400000000ff */
        /* <DEDUP_REMOVED lines=16> */
[----:B------:R1:W-:Y:S01]  /*aad0*/  STSM.16.M88.4 [R0], R128 ;  /* 0x0000008000007844 */ /* 0x0003e20000000200 */
[----:B------:R-:W-:Y:S02]  /*aae0*/  MOV R126, R126 ;  /* 0x0000007e007e7202 */ /* 0x000fe40000000f00 */
[----:B------:R-:W-:Y:S02]  /*aaf0*/  F2FP.F16.F32.PACK_AB R138, R141, R140 ;  /* 0x0000008c8d8a723e */ /* 0x000fe400000000ff */
[----:B------:R-:W-:-:S02]  /*ab00*/  F2FP.F16.F32.PACK_AB R139, R143, R142 ;  /* 0x0000008e8f8b723e */ /* 0x000fc400000000ff */
        /* <DEDUP_REMOVED lines=14> */
[----:B0-----:R-:W-:Y:S01]  /*abf0*/  IMAD.U32 R14, RZ, RZ, UR8 ;  /* 0x00000008ff0e7e24 */ /* 0x001fe2000f8e00ff */
[----:B-1----:R-:W-:-:S03]  /*ac00*/  MOV R0, UR4 ;  /* 0x0000000400007c02 */ /* 0x002fc60008000f00 */
        /* <DEDUP_REMOVED lines=15> */
[----:B--2---:R-:W-:Y:S02]  /*ad00*/  LOP3.LUT R28, R29, 0x380, RZ, 0xc0, !PT ;  /* 0x000003801d1c7812 */ /* 0x004fe400078ec0ff */
        /* <DEDUP_REMOVED lines=21> */
.L_x_4488:
        /* <DEDUP_REMOVED lines=23> */
[----:B------:R-:W-:Y:S01]  /*afd0*/  IMAD.X R41, RZ, RZ, R173, P0 ;  /* 0x000000ffff297224 */ /* 0x000fe200000e06ad */
[----:B0-----:R-:W-:Y:S02]  /*afe0*/  ISETP.NE.AND P6, PT, R4, RZ, PT ;  /* 0x000000ff0400720c */ /* 0x001fe40003fc5270 */
[----:B------:R-:W-:Y:S02]  /*aff0*/  IADD3.X R25, RZ, R173, RZ, P2, !PT ;  /* 0x000000adff197210 */ /* 0x000fe400017fe4ff */
[----:B------:R-:W-:Y:S02]  /*b000*/  LOP3.LUT R48, R48, R49, RZ, 0x3c, !PT ;  /* 0x0000003130307212 */ /* 0x000fe400078e3cff */
[----:B------:R-:W-:-:S02]  /*b010*/  IADD3 R57, P2, R172, 0xa000, RZ ;  /* 0x0000a000ac397810 */ /* 0x000fc40007f5e0ff */
[C---:B------:R-:W-:Y:S02]  /*b020*/  IADD3 R53, P3, R172.reuse, 0xb000, RZ ;  /* 0x0000b000ac357810 */ /* 0x040fe40007f7e0ff */
[C---:B------:R-:W-:Y:S02]  /*b030*/  IADD3 R65, P4, R172.reuse, 0xc000, RZ ;  /* 0x0000c000ac417810 */ /* 0x040fe40007f9e0ff */
[C---:B------:R-:W-:Y:S02]  /*b040*/  IADD3 R61, P5, R172.reuse, 0xd000, RZ ;  /* 0x0000d000ac3d7810 */ /* 0x040fe40007fbe0ff */
[C---:B------:R-:W-:Y:S02]  /*b050*/  IADD3 R73, P0, R172.reuse, 0xe000, RZ ;  /* 0x0000e000ac497810 */ /* 0x040fe40007f1e0ff */
[----:B------:R-:W-:Y:S02]  /*b060*/  IADD3.X R49, RZ, R173, RZ, P1, !PT ;  /* 0x000000adff317210 */ /* 0x000fe40000ffe4ff */
        /* <DEDUP_REMOVED lines=26> */
[----:B------:R-:W-:Y:S02]  /*b210*/  IADD3.X R69, RZ, R173, RZ, P1, !PT ;  /* 0x000000adff457210 */ /* 0x000fe40000ffe4ff */
[----:B------:R-:W-:Y:S01]  /*b220*/  LOP3.LUT R68, R4, R5, RZ, 0x3c, !PT ;  /* 0x0000000504447212 */ /* 0x000fe200078e3cff */
[----:B------:R-:W-:Y:S06]  /*b230*/  @P6 BRA `(.L_x_4489) ;  /* 0x0000000000bc6947 */ /* 0x000fec0003800000 */
[----:B------:R-:W0:Y:S01]  /*b240*/  LDC R11, c[0x0][0xbe8] ;  /* 0x0002fa00ff0b7b82 */ /* 0x000e220000000800 */
[----:B------:R-:W-:Y:S01]  /*b250*/  VIADD R10, R185, UR45 ;  /* 0x0000002db90a7c36 */ /* 0x000fe20008000000 */
[----:B------:R-:W-:Y:S01]  /*b260*/  ULDC.64 UR12, c[0x0][0xb90] ;  /* 0x0002e400000c7ab9 */ /* 0x000fe20000000a00 */
[----:B------:R-:W-:Y:S01]  /*b270*/  UMOV UR8, UR4 ;  /* 0x0000000400087c82 */ /* 0x000fe20008000000 */
[----:B------:R-:W-:Y:S01]  /*b280*/  UIMAD UR10, UR15, UR12, URZ ;  /* 0x0000000c0f0a72a4 */ /* 0x000fe2000f8e023f */
[----:B------:R-:W-:Y:S01]  /*b290*/  IMAD.MOV.U32 R4, RZ, RZ, R10 ;  /* 0x000000ffff047224 */ /* 0x000fe200078e000a */
[----:B------:R-:W-:Y:S01]  /*b2a0*/  UMOV UR9, UR14 ;  /* 0x0000000e00097c82 */ /* 0x000fe20008000000 */
[----:B------:R-:W-:Y:S01]  /*b2b0*/  IADD3 R21, -R18, RZ, RZ ;  /* 0x000000ff12157210 */ /* 0x000fe20007ffe1ff */
        /* <DEDUP_REMOVED lines=39> */
.L_x_4489:
        /* <DEDUP_REMOVED lines=9> */
[----:B------:R-:W-:Y:S01]  /*b5c0*/  IMAD.SHL.U32 R20, R20, 0x2, RZ ;  /* 0x0000000214147824 */ /* 0x000fe200078e00ff */
[----:B------:R-:W5:Y:S04]  /*b5d0*/  LD.E.128 R12, desc[UR50][R12.64] ;  /* 0x000000320c0c7980 */ /* 0x000f68000c101d00 */
[----:B------:R-:W5:Y:S04]  /*b5e0*/  LD.E.128 R24, desc[UR50][R24.64] ;  /* 0x0000003218187980 */ /* 0x000f68000c101d00 */
[----:B------:R-:W5:Y:S01]  /*b5f0*/  LD.E.128 R28, desc[UR50][R28.64] ;  /* 0x000000321c1c7980 */ /* 0x000f62000c101d00 */
[----:B-1----:R-:W-:-:S03]  /*b600*/  ISETP.NE.AND P2, PT, R81, 0x1, PT ;  /* 0x000000015100780c */ /* 0x002fc60003f45270 */
[----:B------:R-:W5:Y:S01]  /*b610*/  LD.E.128 R32, desc[UR50][R32.64] ;  /* 0x0000003220207980 */ /* 0x000f62000c101d00 */
[----:B------:R-:W-:Y:S02]  /*b620*/  ISETP.GE.AND P0, PT, R189, UR16, PT ;  /* 0x00000010bd007c0c */ /* 0x000fe4000bf06270 */
[----:B------:R-:W-:Y:S01]  /*b630*/  LOP3.LUT R3, R20, 0x2, R3, 0xe2, !PT ;  /* 0x0000000214037812 */ /* 0x000fe200078ee203 */
[----:B------:R-:W5:Y:S01]  /*b640*/  LD.E.128 R36, desc[UR50][R36.64] ;  /* 0x0000003224247980 */ /* 0x000f62000c101d00 */
[----:B------:R-:W-:-:S03]  /*b650*/  SEL R20, RZ, 0xffffffff, P0 ;  /* 0xffffffffff147807 */ /* 0x000fc60000000000 */
[----:B------:R-:W5:Y:S02]  /*b660*/  LD.E.128 R40, desc[UR50][R40.64] ;  /* 0x0000003228287980 */ /* 0x000f64000c101d00 */
[----:B------:R-:W1:Y:S01]  /*b670*/  @P2 LDC R77, c[0x0][0xbec] ;  /* 0x0002fb00ff4d2b82 */ /* 0x000e620000000800 */
[----:B------:R-:W-:Y:S01]  /*b680*/  UIMAD UR10, UR14, UR12, URZ ;  /* 0x0000000c0e0a72a4 */ /* 0x000fe2000f8e023f */
[----:B------:R-:W-:Y:S01]  /*b690*/  IMAD.SHL.U32 R20, R20, 0x4, RZ ;  /* 0x0000000414147824 */ /* 0x000fe200078e00ff */
[----:B------:R-:W5:Y:S04]  /*b6a0*/  LD.E.128 R44, desc[UR50][R44.64] ;  /* 0x000000322c2c7980 */ /* 0x000f68000c101d00 */
[----:B------:R-:W5:Y:S01]  /*b6b0*/  LD.E.128 R48, desc[UR50][R48.64] ;  /* 0x0000003230307980 */ /* 0x000f62000c101d00 */
[----:B------:R-:W2:Y:S01]  /*b6c0*/  @P2 LDC R79, c[0x0][0xbf0] ;  /* 0x0002fc00ff4f2b82 */ /* 0x000ea20000000800 */
[----:B------:R-:W-:Y:S01]  /*b6d0*/  ISETP.GE.AND P0, PT, R188, UR16, PT ;  /* 0x00000010bc007c0c */ /* 0x000fe2000bf06270 */
[----:B------:R-:W-:Y:S01]  /*b6e0*/  UIMAD.WIDE.U32 UR8, UR4, UR12, URZ ;  /* 0x0000000c040872a5 */ /* 0x000fe2000f8e003f */
[----:B------:R-:W-:Y:S01]  /*b6f0*/  LOP3.LUT R20, R20, 0x4, R3, 0xe2, !PT ;  /* 0x0000000414147812 */ /* 0x000fe200078ee203 */
[----:B------:R-:W-:Y:S01]  /*b700*/  UIMAD UR10, UR4, UR13, UR10 ;  /* 0x0000000d040a72a4 */ /* 0x000fe2000f8e020a */
[----:B------:R-:W-:Y:S01]  /*b710*/  SEL R21, RZ, 0xffffffff, P0 ;  /* 0xffffffffff157807 */ /* 0x000fe20000000000 */
[----:B------:R-:W-:Y:S01]  /*b720*/  IMAD R3, R191, 0x20, R192 ;  /* 0x00000020bf037824 */ /* 0x000fe200078e02c0 */
[----:B------:R-:W-:Y:S01]  /*b730*/  ULDC.64 UR12, c[0x0][0xae8] ;  /* 0x0002ba00000c7ab9 */ /* 0x000fe20000000a00 */
[----:B------:R-:W-:Y:S01]  /*b740*/  UIADD3 UR9, UR9, UR10, URZ ;  /* 0x0000000a09097290 */ /* 0x000fe2000fffe03f */
[----:B------:R-:W-:Y:S01]  /*b750*/  ISETP.GE.AND P0, PT, R187, UR16, PT ;  /* 0x00000010bb007c0c */ /* 0x000fe2000bf06270 */
[----:B------:R-:W-:Y:S01]  /*b760*/  UIMAD UR4, UR15, UR12, URZ ;  /* 0x0000000c0f0472a4 */ /* 0x000fe2000f8e023f */
[----:B------:R-:W-:Y:S01]  /*b770*/  SHF.L.U32 R21, R21, 0x3, RZ ;  /* 0x0000000315157819 */ /* 0x000fe200000006ff */
[----:B------:R-:W-:Y:S01]  /*b780*/  VIADD R82, R3, UR45 ;  /* 0x0000002d03527c36 */ /* 0x000fe20008000000 */
[----:B------:R-:W-:Y:S01]  /*b790*/  UIMAD.WIDE.U32 UR8, UR44, UR12, UR8 ;  /* 0x0000000c2c0872a5 */ /* 0x000fe2000f8e0008 */
[----:B------:R-:W-:Y:S01]  /*b7a0*/  SEL R3, RZ, 0xffffffff, P0 ;  /* 0xffffffffff037807 */ /* 0x000fe20000000000 */
[----:B------:R-:W-:Y:S01]  /*b7b0*/  UIMAD UR4, UR44, UR13, UR4 ;  /* 0x0000000d2c0472a4 */ /* 0x000fe2000f8e0204 */
[----:B------:R-:W-:Y:S01]  /*b7c0*/  LOP3.LUT R21, R21, 0x8, R20, 0xe2, !PT ;  /* 0x0000000815157812 */ /* 0x000fe200078ee214 */
[----:B------:R-:W-:Y:S01]  /*b7d0*/  ULDC.64 UR10, c[0x0][0xaf0] ;  /* 0x0002bc00000a7ab9 */ /* 0x000fe20000000a00 */
[----:B-1----:R-:W-:Y:S01]  /*b7e0*/  @P2 IMAD.HI.U32 R20, R82, R77, RZ ;  /* 0x0000004d52142227 */ /* 0x002fe200078e00ff */
[----:B------:R-:W-:Y:S01]  /*b7f0*/  UIMAD UR43, UR43, UR10, URZ ;  /* 0x0000000a2b2b72a4 */ /* 0x000fe2000f8e023f */
[----:B------:R-:W5:Y:S01]  /*b800*/  LD.E.128 R56, desc[UR50][R56.64] ;  /* 0x0000003238387980 */ /* 0x000f62000c101d00 */
[----:B------:R-:W-:Y:S01]  /*b810*/  UIADD3 UR9, UR9, UR4, URZ ;  /* 0x0000000409097290 */ /* 0x000fe2000fffe03f */
[----:B------:R-:W-:Y:S01]  /*b820*/  IMAD.SHL.U32 R76, R3, 0x10, RZ ;  /* 0x00000010034c7824 */ /* 0x000fe200078e00ff */
[----:B------:R-:W-:Y:S01]  /*b830*/  UIMAD UR4, UR42, UR11, UR43 ;  /* 0x0000000b2a0472a4 */ /* 0x000fe2000f8e022b */
[----:B------:R-:W-:Y:S01]  /*b840*/  IMAD.MOV.U32 R3, RZ, RZ, R82 ;  /* 0x000000ffff037224 */ /* 0x000fe200078e0052 */
[----:B--2---:R-:W-:Y:S01]  /*b850*/  @P2 SHF.R.U32.HI R3, RZ, R79, R20 ;  /* 0x0000004fff032219 */ /* 0x004fe20000011614 */
[----:B------:R-:W-:Y:S01]  /*b860*/  UIMAD.WIDE.U32 UR42, UR42, UR10, UR8 ;  /* 0x0000000a2a2a72a5 */ /* 0x000fe2000f8e0008 */
[----:B------:R-:W-:Y:S01]  /*b870*/  ISETP.GE.AND P0, PT, R186, UR16, PT ;  /* 0x00000010ba007c0c */ /* 0x000fe2000bf06270 */
[----:B------:R-:W5:Y:S01]  /*b880*/  LD.E.128 R52, desc[UR50][R52.64] ;  /* 0x0000003234347980 */ /* 0x000f62000c101d00 */
[--C-:B------:R-:W-:Y:S01]  /*b890*/  SHF.R.S32.HI R77, RZ, 0x1f, R3.reuse ;  /* 0x0000001fff4d7819 */ /* 0x100fe20000011403 */
[----:B------:R-:W-:Y:S01]  /*b8a0*/  UIADD3 UR4, UR43, UR4, URZ ;  /* 0x000000042b047290 */ /* 0x000fe2000fffe03f */
[----:B------:R-:W-:Y:S01]  /*b8b0*/  IMAD.MOV R79, RZ, RZ, -R3 ;  /* 0x000000ffff4f7224 */ /* 0x000fe200078e0a03 */
[----:B------:R-:W-:Y:S01]  /*b8c0*/  ULDC.64 UR8, c[0x0][0xae0] ;  /* 0x0002b80000087ab9 */ /* 0x000fe20000000a00 */
[----:B------:R-:W-:Y:S01]  /*b8d0*/  LOP3.LUT R76, R76, 0x10, R21, 0xe2, !PT ;  /* 0x000000104c4c7812 */ /* 0x000fe200078ee215 */
[----:B------:R-:W-:Y:S01]  /*b8e0*/  IMAD R80, R77, UR8, RZ ;  /* 0x000000084d507c24 */ /* 0x000fe2000f8e02ff */
[----:B------:R-:W-:Y:S01]  /*b8f0*/  SEL R78, RZ, 0xffffffff, P0 ;  /* 0xffffffffff4e7807 */ /* 0x000fe20000000000 */
[----:B------:R-:W-:Y:S01]  /*b900*/  IMAD.U32 R21, RZ, RZ, UR43 ;  /* 0x0000002bff157e24 */ /* 0x000fe2000f8e00ff */
[----:B------:R-:W-:Y:S01]  /*b910*/  MOV R21, UR4 ;  /* 0x0000000400157c02 */ /* 0x000fe20008000f00 */
[----:B------:R-:W-:Y:S01]  /*b920*/  IMAD R77, R81, R79, R82 ;  /* 0x0000004f514d7224 */ /* 0x000fe200078e0252 */
[----:B------:R-:W5:Y:S01]  /*b930*/  LD.E.128 R64, desc[UR50][R64.64] ;  /* 0x0000003240407980 */ /* 0x000f62000c101d00 */
[----:B------:R-:W-:-:S02]  /*b940*/  IMAD.U32 R20, RZ, RZ, UR42 ;  /* 0x0000002aff147e24 */ /* 0x000fc4000f8e00ff */
[----:B------:R-:W-:Y:S01]  /*b950*/  IMAD.SHL.U32 R83, R78, 0x20, RZ ;  /* 0x000000204e537824 */ /* 0x000fe200078e00ff */
[----:B------:R-:W5:Y:S01]  /*b960*/  LD.E.128 R60, desc[UR50][R60.64] ;  /* 0x000000323c3c7980 */ /* 0x000f62000c101d00 */
[----:B------:R-:W-:-:S03]  /*b970*/  SHF.R.S32.HI R78, RZ, 0x1f, R77 ;  /* 0x0000001fff4e7819 */ /* 0x000fc6000001144d */
        /* <DEDUP_REMOVED lines=67> */
.L_x_4491:
[----:B------:R-:W-:Y:S05]  /*bdb0*/  BSYNC B1 ;  /* 0x0000000000017941 */ /* 0x000fea0003800000 */
.L_x_4490:
[----:B---3--:R-:W-:Y:S01]  /*bdc0*/  IADD3 R4, R86, 0x20, RZ ;  /* 0x0000002056047810 */ /* 0x008fe20007ffe0ff */
[----:B------:R4:W3:Y:S03]  /*bdd0*/  SHFL.IDX PT, R7, R85, 0x1, 0x181f ;  /* 0x00381f0055077f89 */ /* 0x0008e600000e0000 */
        /* <DEDUP_REMOVED lines=36> */
.L_x_4487:
        /* <DEDUP_REMOVED lines=30> */
[----:B--2---:R-:W-:-:S07]  /*c200*/  IADD3 R0, -R3, R0, RZ ;  /* 0x0000000003007210 */ /* 0x004fce0007ffe1ff */
.L_x_4493:
[----:B------:R-:W-:Y:S01]  /*c210*/  USEL UR42, UR42, URZ, !UP0 ;  /* 0x0000003f2a2a7287 */ /* 0x000fe2000c000000 */
[----:B------:R-:W-:Y:S01]  /*c220*/  BSSY B1, `(.L_x_4494) ;  /* 0x000002c000017945 */ /* 0x000fe20003800000 */
[----:B------:R-:W-:-:S03]  /*c230*/  USEL UR43, UR43, URZ, !UP0 ;  /* 0x0000003f2b2b7287 */ /* 0x000fc6000c000000 */
[----:B------:R-:W-:Y:S09]  /*c240*/  @P0 BRA `(.L_x_4495) ;  /* 0x0000000000a40947 */ /* 0x000ff20003800000 */
        /* <DEDUP_REMOVED lines=38> */
[----:B------:R-:W-:Y:S02]  /*c4b0*/  LEA.HI.X R7, R4, UR9, R3, 0x2, P0 ;  /* 0x0000000904077c11 */ /* 0x000fe400080f1403 */
[----:B------:R-:W-:-:S05]  /*c4c0*/  MOV R3, 0xff800000 ;  /* 0xff80000000037802 */ /* 0x000fca0000000f00 */
[----:B------:R0:W-:Y:S02]  /*c4d0*/  STG.E desc[UR50][R6.64], R3 ;  /* 0x0000000306007986 */ /* 0x0001e4000c101932 */
.L_x_4495:
[----:B------:R-:W-:Y:S05]  /*c4e0*/  BSYNC B1 ;  /* 0x0000000000017941 */ /* 0x000fea0003800000 */
.L_x_4494:
        /* <DEDUP_REMOVED lines=23> */
[----:B------:R-:W-:Y:S01]  /*c660*/  VIADD R8, R3, UR45 ;  /* 0x0000002d03087c36 */ /* 0x000fe20008000000 */
[----:B------:R-:W-:Y:S01]  /*c670*/  UIMAD.WIDE.U32 UR8, UR44, UR14, UR8 ;  /* 0x0000000e2c0872a5 */ /* 0x000fe2000f8e0008 */
[----:B------:R-:W-:Y:S01]  /*c680*/  IMAD.SHL.U32 R9, R6, 0x4, RZ ;  /* 0x0000000406097824 */ /* 0x000fe200078e00ff */
[----:B------:R-:W-:Y:S01]  /*c690*/  ULDC.64 UR10, c[0x0][0xaf0] ;  /* 0x0002bc00000a7ab9 */ /* 0x000fe20000000a00 */
[----:B------:R-:W-:Y:S01]  /*c6a0*/  SEL R10, RZ, 0xffffffff, P1 ;  /* 0xffffffffff0a7807 */ /* 0x000fe20000800000 */
[----:B------:R-:W-:Y:S01]  /*c6b0*/  UIMAD UR43, UR43, UR10, URZ ;  /* 0x0000000a2b2b72a4 */ /* 0x000fe2000f8e023f */
[----:B------:R-:W-:Y:S01]  /*c6c0*/  IMAD.MOV.U32 R3, RZ, RZ, R8 ;  /* 0x000000ffff037224 */ /* 0x000fe200078e0008 */
[----:B------:R-:W-:Y:S01]  /*c6d0*/  UIADD3 UR9, UR9, UR4, URZ ;  /* 0x0000000409097290 */ /* 0x000fe2000fffe03f */
[----:B------:R-:W-:Y:S01]  /*c6e0*/  LOP3.LUT R9, R9, 0x4, R4, 0xe2, !PT ;  /* 0x0000000409097812 */ /* 0x000fe200078ee204 */
[----:B------:R-:W-:Y:S01]  /*c6f0*/  UIMAD UR4, UR42, UR11, UR43 ;  /* 0x0000000b2a0472a4 */ /* 0x000fe2000f8e022b */
[----:B------:R-:W-:Y:S01]  /*c700*/  SHF.L.U32 R10, R10, 0x3, RZ ;  /* 0x000000030a0a7819 */ /* 0x000fe200000006ff */
[----:B------:R-:W-:Y:S01]  /*c710*/  UIMAD.WIDE.U32 UR42, UR42, UR10, UR8 ;  /* 0x0000000a2a2a72a5 */ /* 0x000fe2000f8e0008 */
[----:B------:R-:W-:Y:S01]  /*c720*/  VIADD R26, R192, UR45 ;  /* 0x0000002dc01a7c36 */ /* 0x000fe20008000000 */
[----:B------:R-:W-:Y:S01]  /*c730*/  ISETP.GE.AND P2, PT, R194, UR13, PT ;  /* 0x0000000dc2007c0c */ /* 0x000fe2000bf46270 */
[----:B0-----:R-:W-:Y:S01]  /*c740*/  @P0 IMAD.HI.U32 R6, R8, R5, RZ ;  /* 0x0000000508060227 */ /* 0x001fe200078e00ff */
[----:B------:R-:W-:Y:S01]  /*c750*/  UIADD3 UR4, UR43, UR4, URZ ;  /* 0x000000042b047290 */ /* 0x000fe2000fffe03f */
[----:B------:R-:W-:Y:S01]  /*c760*/  LOP3.LUT R10, R10, 0x8, R9, 0xe2, !PT ;  /* 0x000000080a0a7812 */ /* 0x000fe200078ee209 */
[----:B------:R-:W-:Y:S01]  /*c770*/  ULDC.64 UR8, c[0x0][0xae0] ;  /* 0x0002b80000087ab9 */ /* 0x000fe20000000a00 */
[----:B------:R-:W-:Y:S01]  /*c780*/  IMAD.U32 R5, RZ, RZ, UR43 ;  /* 0x0000002bff057e24 */ /* 0x000fe2000f8e00ff */
[----:B------:R-:W-:Y:S01]  /*c790*/  SEL R0, RZ, 0x80, P2 ;  /* 0x00000080ff007807 */ /* 0x000fe20001000000 */
[----:B------:R-:W-:Y:S01]  /*c7a0*/  IMAD.U32 R4, RZ, RZ, UR42 ;  /* 0x0000002aff047e24 */ /* 0x000fe2000f8e00ff */
[----:B------:R-:W-:Y:S01]  /*c7b0*/  BSSY B1, `(.L_x_4496) ;  /* 0x0000042000017945 */ /* 0x000fe20003800000 */
[----:B-1----:R-:W-:Y:S01]  /*c7c0*/  @P0 SHF.R.U32.HI R3, RZ, R7, R6 ;  /* 0x00000007ff030219 */ /* 0x002fe20000011606 */
[----:B------:R-:W-:Y:S01]  /*c7d0*/  IMAD.U32 R5, RZ, RZ, UR4 ;  /* 0x00000004ff057e24 */ /* 0x000fe2000f8e00ff */
[----:B------:R-:W-:-:S02]  /*c7e0*/  ISETP.GE.AND P0, PT, R187, UR13, PT ;  /* 0x0000000dbb007c0c */ /* 0x000fc4000bf06270 */
        /* <DEDUP_REMOVED lines=13> */
[----:B------:R-:W-:Y:S01]  /*c8c0*/  LOP3.LUT R10, R13, 0x10, R10, 0xe2, !PT ;  /* 0x000000100d0a7812 */ /* 0x000fe200078ee20a */
[----:B------:R-:W-:Y:S01]  /*c8d0*/  IMAD.IADD R5, R5, 0x1, R9 ;  /* 0x0000000105057824 */ /* 0x000fe200078e0209 */
[----:B------:R-:W-:Y:S01]  /*c8e0*/  SHF.L.U32 R13, R8, 0x5, RZ ;  /* 0x00000005080d7819 */ /* 0x000fe200000006ff */
[----:B------:R-:W-:-:S02]  /*c8f0*/  IMAD R6, R3, UR8, RZ ;  /* 0x0000000803067c24 */ /* 0x000fc4000f8e02ff */
        /* <DEDUP_REMOVED lines=45> */
.L_x_4497:
[----:B------:R-:W-:Y:S05]  /*cbd0*/  BSYNC B1 ;  /* 0x0000000000017941 */ /* 0x000fea0003800000 */
.L_x_4496:
        /* <DEDUP_REMOVED lines=36> */
.L_x_4492:
[----:B------:R-:W-:Y:S05]  /*ce20*/  BSYNC B0 ;  /* 0x0000000000007941 */ /* 0x000fea0003800000 */
.L_x_4486:
[----:B------:R-:W-:Y:S02]  /*ce30*/  ULDC UR4, c[0x0][0xc3c] ;  /* 0x00030f0000047ab9 */ /* 0x000fe40000000800 */
[----:B------:R-:W-:-:S06]  /*ce40*/  UISETP.GE.AND UP0, UPT, UR7, UR4, UPT ;  /* 0x000000040700728c */ /* 0x000fcc000bf06270 */
[----:B------:R-:W-:-:S13]  /*ce50*/  PLOP3.LUT P0, PT, PT, PT, UP0, 0x80, 0x0 ;  /* 0x000000000000781c */ /* 0x000fda0003f0f008 */
[----:B------:R-:W-:Y:S05]  /*ce60*/  @!P0 BRA `(.L_x_4498) ;  /* 0xffffff4000408947 */ /* 0x000fea000383ffff */
[----:B------:R-:W-:Y:S05]  /*ce70*/  EXIT ;  /* 0x000000000000794d */ /* 0x000fea0003800000 */
.L_x_4433:
        /* <DEDUP_REMOVED lines=16> */
.L_x_4499:
        /* <DEDUP_REMOVED lines=32> */
[----:B-1----:R-:W-:-:S05]  /*d180*/  IMAD R6, R6, UR5, RZ ;  /* 0x0000000506067c24 */ /* 0x002fca000f8e02ff */
[----:B0-----:R-:W-:Y:S02]  /*d190*/  ISETP.GT.AND P6, PT, R6, UR6, PT ;  /* 0x0000000606007c0c */ /* 0x001fe4000bfc4270 */
[----:B------:R-:W-:-:S11]  /*d1a0*/  MOV R3, R6 ;  /* 0x0000000600037202 */ /* 0x000fd60000000f00 */
[----:B------:R-:W-:Y:S05]  /*d1b0*/  @P6 BRA `(.L_x_4501) ;  /* 0x0000000000906947 */ /* 0x000fea0003800000 */
[----:B------:R-:W-:Y:S01]  /*d1c0*/  IMAD.MOV.U32 R6, RZ, RZ, R3 ;  /* 0x000000ffff067224 */ /* 0x000fe200078e0003 */
[----:B------:R-:W-:Y:S01]  /*d1d0*/  UMOV UR4, URZ ;  /* 0x0000003f00047c82 */ /* 0x000fe20008000000 */
[----:B------:R-:W-:-:S05]  /*d1e0*/  ULDC UR5, c[0x0][0xc38] ;  /* 0x00030e0000057ab9 */ /* 0x000fca0000000800 */
.L_x_4505:
        /* <DEDUP_REMOVED lines=12> */
.L_x_4504:
[----:B------:R-:W-:Y:S05]  /*d2b0*/  BSYNC B0 ;  /* 0x0000000000007941 */ /* 0x000fea0003800000 */
.L_x_4503:
[----:B0----5:R-:W0:Y:S02]  /*d2c0*/  SHFL.UP PT, R2, R4, 0x1, RZ ;  /* 0x0420000004027989 */ /* 0x021e2400000e00ff */
        /* <DEDUP_REMOVED lines=19> */
.L_x_4501:
        /* <DEDUP_REMOVED lines=15> */
[----:B0-----:R-:W-:-:S06]  /*d4f0*/  IADD3 R11, R10, 0xffffffe, RZ ;  /* 0x0ffffffe0a0b7810 */ /* 0x001fcc0007ffe0ff */
[----:B------:R0:W1:Y:S01]  /*d500*/  F2I.FTZ.U32.TRUNC.NTZ R3, R11 ;  /* 0x0000000b00037305 */ /* 0x000062000021f000 */
[----:B------:R-:W-:Y:S05]  /*d510*/  @!P0 BRA `(.L_x_4506) ;  /* 0x0000000000088947 */ /* 0x000fea0003800000 */
[----:B------:R-:W-:-:S05]  /*d520*/  VIADD R9, R15, 0xffffffff ;  /* 0xffffffff0f097836 */ /* 0x000fca0000000000 */
[----:B------:R2:W3:Y:S02]  /*d530*/  SHFL.IDX PT, R16, R8, R9, 0x1f ;  /* 0x00001f0908107589 */ /* 0x0004e400000e0000 */
.L_x_4506:
        /* <DEDUP_REMOVED lines=9> */
[----:B------:R-:W-:Y:S01]  /*d5d0*/  IMAD.MOV.U32 R3, RZ, RZ, R8 ;  /* 0x000000ffff037224 */ /* 0x000fe200078e0008 */
[----:B------:R-:W-:-:S03]  /*d5e0*/  MOV R8, R10 ;  /* 0x0000000a00087202 */ /* 0x000fc60000000f00 */
        /* <DEDUP_REMOVED lines=23> */
[----:B0-----:R-:W-:-:S06]  /*d760*/  IADD3 R3, R7, 0xffffffe, RZ ;  /* 0x0ffffffe07037810 */ /* 0x001fcc0007ffe0ff */
        /* <DEDUP_REMOVED lines=21> */
[----:B------:R-:W-:-:S03]  /*d8c0*/  IMAD R18, R2, R18, R3 ;  /* 0x0000001202127224 */ /* 0x000fc600078e0203 */
[----:B------:R-:W-:Y:S01]  /*d8d0*/  IADD3 R17, R4, R17, RZ ;  /* 0x0000001104117210 */ /* 0x000fe20007ffe0ff */
[----:B------:R-:W-:Y:S06]  /*d8e0*/  BRA `(.L_x_4507) ;  /* 0x0000000000147947 */ /* 0x000fec0003800000 */
.L_x_4502:
[----:B------:R-:W-:Y:S01]  /*d8f0*/  ULDC UR4, c[0x0][0xc3c] ;  /* 0x00030f0000047ab9 */ /* 0x000fe20000000800 */
[----:B------:R-:W-:Y:S02]  /*d900*/  IMAD.MOV.U32 R17, RZ, RZ, RZ ;  /* 0x000000ffff117224 */ /* 0x000fe400078e00ff */
[----:B------:R-:W-:Y:S02]  /*d910*/  IMAD.U32 R16, RZ, RZ, UR6 ;  /* 0x00000006ff107e24 */ /* 0x000fe4000f8e00ff */
[----:B------:R-:W-:Y:S02]  /*d920*/  IMAD.MOV.U32 R18, RZ, RZ, RZ ;  /* 0x000000ffff127224 */ /* 0x000fe400078e00ff */
[----:B------:R-:W-:-:S07]  /*d930*/  IMAD.U32 R19, RZ, RZ, UR4 ;  /* 0x00000004ff137e24 */ /* 0x000fce000f8e00ff */
.L_x_4507:
[----:B------:R-:W-:-:S13]  /*d940*/  ISETP.NE.AND P0, PT, R5, RZ, PT ;  /* 0x000000ff0500720c */ /* 0x000fda0003f05270 */
[----:B------:R-:W0:Y:S01]  /*d950*/  @!P0 S2R R3, SR_CgaCtaId ;  /* 0x0000000000038919 */ /* 0x000e220000008800 */
[----:B------:R-:W-:-:S04]  /*d960*/  @!P0 MOV R2, 0x400 ;  /* 0x0000040000028802 */ /* 0x000fc80000000f00 */
[----:B0-----:R-:W-:-:S05]  /*d970*/  @!P0 LEA R2, R3, R2, 0x18 ;  /* 0x0000000203028211 */ /* 0x001fca00078ec0ff */
[----:B------:R0:W-:Y:S01]  /*d980*/  @!P0 STS.128 [R2+0x28cd0], R16 ;  /* 0x028cd01002008388 */ /* 0x0001e20000000c00 */
[----:B------:R-:W-:Y:S06]  /*d990*/  BAR.ARV 0x5, 0x180 ;  /* 0x0146000000007b1d */ /* 0x000fec0000002000 */
.L_x_4500:
[----:B------:R2:W-:Y:S01]  /*d9a0*/  STL [R1+0x24], RZ ;  /* 0x000024ff01007387 */ /* 0x0005e20000100800 */
[----:B------:R-:W-:Y:S01]  /*d9b0*/  ULDC UR4, c[0x0][0xc3c] ;  /* 0x00030f0000047ab9 */ /* 0x000fe20000000800 */
[----:B------:R-:W-:Y:S01]  /*d9c0*/  IMAD.MOV.U32 R25, RZ, RZ, 0x1 ;  /* 0x00000001ff197424 */ /* 0x000fe200078e00ff */
[----:B-1----:R-:W-:Y:S02]  /*d9d0*/  ISETP.GE.AND P0, PT, R19, UR4, PT ;  /* 0x0000000413007c0c */ /* 0x002fe4000bf06270 */
[----:B------:R-:W-:-:S11]  /*d9e0*/  MOV R24, RZ ;  /* 0x000000ff00187202 */ /* 0x000fd60000000f00 */
[----:B--2---:R-:W-:Y:S05]  /*d9f0*/  @P0 BRA `(.L_x_4508) ;  /* 0x0000004800740947 */ /* 0x004fea0003800000 */
[----:B------:R-:W1:Y:S01]  /*da00*/  S2UR UR5, SR_CgaCtaId ;  /* 0x00000000000579c3 */ /* 0x000e620000008800 */
[C---:B0-----:R-:W-:Y:S01]  /*da10*/  IMAD.SHL.U32 R2, R0.reuse, 0x8, RZ ;  /* 0x0000000800027824 */ /* 0x041fe200078e00ff */
[----:B------:R-:W-:Y:S01]  /*da20*/  UMOV UR4, 0x400 ;  /* 0x0000040000047882 */ /* 0x000fe20000000000 */
[C---:B------:R-:W-:Y:S01]  /*da30*/  LOP3.LUT R4, R0.reuse, 0x7f, RZ, 0xc0, !PT ;  /* 0x0000007f00047812 */ /* 0x040fe200078ec0ff */
[----:B------:R-:W-:Y:S01]  /*da40*/  IMAD.SHL.U32 R5, R0, 0x10, RZ ;  /* 0x0000001000057824 */ /* 0x000fe200078e00ff */
[----:B------:R0:W-:Y:S01]  /*da50*/  STL [R1+0x24], RZ ;  /* 0x000024ff01007387 */ /* 0x0001e20000100800 */
[C---:B------:R-:W-:Y:S01]  /*da60*/  LOP3.LUT R3, R2.reuse, 0x1f8, RZ, 0xc0, !PT ;  /* 0x000001f802037812 */ /* 0x040fe200078ec0ff */
[----:B------:R-:W-:Y:S01]  /*da70*/  BSSY B8, `(.L_x_4508) ;  /* 0x0000495000087945 */ /* 0x000fe20003800000 */
[----:B------:R-:W-:Y:S01]  /*da80*/  SHF.R.U32.HI R36, RZ, 0x3, R4 ;  /* 0x00000003ff247819 */ /* 0x000fe20000011604 */
[----:B------:R-:W-:Y:S01]  /*da90*/  IMAD.MOV.U32 R25, RZ, RZ, 0x1 ;  /* 0x00000001ff197424 */ /* 0x000fe200078e00ff */
[----:B------:R-:W-:Y:S01]  /*daa0*/  LOP3.LUT R3, R3, 0x38, R0, 0x78, !PT ;  /* 0x0000003803037812 */ /* 0x000fe200078e7800 */
[----:B------:R-:W-:Y:S01]  /*dab0*/  IMAD.MOV.U32 R24, RZ, RZ, RZ ;  /* 0x000000ffff187224 */ /* 0x000fe200078e00ff */
        /* <DEDUP_REMOVED lines=13> */
[----:B------:R-:W-:-:S04]  /*db90*/  LOP3.LUT R2, R0, 0x1c0, RZ, 0xfc, !PT ;  /* 0x000001c000027812 */ /* 0x000fc800078efcff */
[----:B------:R-:W-:-:S05]  /*dba0*/  LEA R0, R33, R23, 0x1 ;  /* 0x0000001721007211 */ /* 0x000fca00078e08ff */
[----:B------:R0:W-:Y:S02]  /*dbb0*/  STL [R1+0x2c], R0 ;  /* 0x00002c0001007387 */ /* 0x0001e40000100800 */
.L_x_4569:
[----:B-1----:R-:W1:Y:S02]  /*dbc0*/  LDC.64 R30, c[0x0][0xc88] ;  /* 0x00032200ff1e7b82 */ /* 0x002e640000000a00 */
[----:B-1----:R-:W-:-:S06]  /*dbd0*/  IMAD.WIDE R30, R19, 0x4, R30 ;  /* 0x00000004131e7825 */ /* 0x002fcc00078e021e */
[----:B------:R1:W0:Y:S01]  /*dbe0*/  LDG.E R30, desc[UR50][R30.64] ;  /* 0x000000321e1e7981 */ /* 0x000222000c1e1900 */
[----:B------:R-:W-:Y:S05]  /*dbf0*/  YIELD ;  /* 0x0000000000007946 */ /* 0x000fea0003800000 */
[----:B------:R-:W-:Y:S01]  /*dc00*/  ULDC.64 UR4, c[0x0][0xa28] ;  /* 0x00028a0000047ab9 */ /* 0x000fe20000000a00 */
[----:B------:R-:W-:Y:S01]  /*dc10*/  ULDC.64 UR6, c[0x0][0xa18] ;  /* 0x0002860000067ab9 */ /* 0x000fe20000000a00 */
[----:B------:R-:W-:Y:S01]  /*dc20*/  ISETP.NE.U32.AND P0, PT, RZ, UR4, PT ;  /* 0x00000004ff007c0c */ /* 0x000fe2000bf05070 */
[----:B-1----:R-:W-:-:S03]  /*dc30*/  IMAD.MOV.U32 R31, RZ, RZ, RZ ;  /* 0x000000ffff1f7224 */ /* 0x002fc600078e00ff */
[----:B------:R-:W-:Y:S01]  /*dc40*/  ISETP.NE.AND.EX P0, PT, RZ, UR5, PT, P0 ;  /* 0x00000005ff007c0c */ /* 0x000fe2000bf05300 */
[----:B------:R-:W-:Y:S01]  /*dc50*/  IMAD.MOV.U32 R37, RZ, RZ, RZ ;  /* 0x000000ffff257224 */ /* 0x000fe200078e00ff */
[----:B0-----:R-:W-:-:S11]  /*dc60*/  SHF.R.S32.HI R0, RZ, 0x1f, R30 ;  /* 0x0000001fff007819 */ /* 0x001fd6000001141e */
        /* <DEDUP_REMOVED lines=19> */
[----:B--2---:R-:W2:Y:S01]  /*dda0*/  @P0 LDG.E R4, desc[UR50][R4.64] ;  /* 0x0000003204040981 */ /* 0x004ea2000c1e1900 */
[----:B------:R-:W-:-:S03]  /*ddb0*/  UISETP.NE.U32.AND UP0, UPT, UR4, URZ, UPT ;  /* 0x0000003f0400728c */ /* 0x000fc6000bf05070 */
[----:B------:R-:W-:Y:S01]  /*ddc0*/  ULDC UR4, c[0x0][0x424] ;  /* 0x0001090000047ab9 */ /* 0x000fe20000000800 */
[----:B------:R-:W-:-:S03]  /*ddd0*/  UISETP.NE.AND.EX UP0, UPT, UR5, URZ, UPT, UP0 ;  /* 0x0000003f0500728c */ /* 0x000fc6000bf05300 */
[----:B------:R-:W-:Y:S01]  /*dde0*/  ULDC UR5, c[0x0][0x2f0] ;  /* 0x0000bc0000057ab9 */ /* 0x000fe20000000800 */
[----:B------:R-:W-:-:S04]  /*ddf0*/  USEL UR4, UR4, 0x1, UP0 ;  /* 0x0000000104047887 */ /* 0x000fc80008000000 */
[----:B------:R-:W-:-:S06]  /*de00*/  UIMAD UR4, UR4, UR5, URZ ;  /* 0x00000005040472a4 */ /* 0x000fcc000f8e023f */
[----:B0-----:R-:W-:Y:S01]  /*de10*/  IMAD.U32 R0, RZ, RZ, UR4 ;  /* 0x00000004ff007e24 */ /* 0x001fe2000f8e00ff */
[----:B--2---:R1:W-:Y:S01]  /*de20*/  @P0 STL [R1], R4 ;  /* 0x0000000401000387 */ /* 0x0043e20000100800 */
[----:B---34-:R-:W-:Y:S05]  /*de30*/  @P0 BRA `(.L_x_4509) ;  /* 0x0000000000200947 */ /* 0x018fea0003800000 */
[----:B------:R-:W-:Y:S02]  /*de40*/  ULDC UR4, c[0x0][0x288] ;  /* 0x0000a20000047ab9 */ /* 0x000fe40000000800 */
[----:B-1----:R-:W-:-:S05]  /*de50*/  IMAD.U32 R4, RZ, RZ, UR4 ;  /* 0x00000004ff047e24 */ /* 0x002fca000f8e00ff */
[----:B------:R0:W-:Y:S01]  /*de60*/  STL [R1], R4 ;  /* 0x0000000401007387 */ /* 0x0001e20000100800 */
[----:B------:R-:W-:Y:S05]  /*de70*/  @!P2 BRA `(.L_x_4509) ;  /* 0x000000000010a947 */ /* 0x000fea0003800000 */
[----:B------:R-:W2:Y:S04]  /*de80*/  LDG.E R5, desc[UR50][R2.64] ;  /* 0x0000003202057981 */ /* 0x000ea8000c1e1900 */
[----:B0-----:R-:W2:Y:S02]  /*de90*/  LDG.E R4, desc[UR50][R2.64+0x4] ;  /* 0x0000043202047981 */ /* 0x001ea4000c1e1900 */
[----:B--2---:R-:W-:-:S05]  /*dea0*/  IADD3 R2, -R5, R4, RZ ;  /* 0x0000000405027210 */ /* 0x004fca0007ffe1ff */
[----:B------:R2:W-:Y:S02]  /*deb0*/  STL [R1], R2 ;  /* 0x0000000201007387 */ /* 0x0005e40000100800 */
.L_x_4509:
[----:B------:R-:W-:Y:S01]  /*dec0*/  ULDC.64 UR4, c[0x0][0xa20] ;  /* 0x0002880000047ab9 */ /* 0x000fe20000000a00 */
[----:B------:R-:W-:Y:S01]  /*ded0*/  IMAD.MOV.U32 R28, RZ, RZ, R30 ;  /* 0x000000ffff1c7224 */ /* 0x000fe200078e001e */
[----:B------:R-:W-:-:S04]  /*dee0*/  ISETP.NE.U32.AND P0, PT, RZ, UR4, PT ;  /* 0x00000004ff007c0c */ /* 0x000fc8000bf05070 */
[----:B------:R-:W-:-:S13]  /*def0*/  ISETP.NE.AND.EX P0, PT, RZ, UR5, PT, P0 ;  /* 0x00000005ff007c0c */ /* 0x000fda000bf05300 */
[----:B------:R-:W-:Y:S05]  /*df00*/  @!P0 BRA `(.L_x_4510) ;  /* 0x0000000000108947 */ /* 0x000fea0003800000 */
[----:B-12---:R-:W-:-:S04]  /*df10*/  IADD3 R2, P0, R26, UR4, RZ ;  /* 0x000000041a027c10 */ /* 0x006fc8000ff1e0ff */
[----:B------:R-:W-:-:S05]  /*df20*/  IADD3.X R3, R27, UR5, RZ, P0, !PT ;  /* 0x000000051b037c10 */ /* 0x000fca00087fe4ff */
[----:B------:R1:W5:Y:S01]  /*df30*/  LDG.E R0, desc[UR50][R2.64] ;  /* 0x0000003202007981 */ /* 0x000362000c1e1900 */
[----:B------:R-:W-:Y:S05]  /*df40*/  BRA `(.L_x_4511) ;  /* 0x0000000000247947 */ /* 0x000fea0003800000 */
.L_x_4510:
[----:B------:R-:W-:Y:S02]  /*df50*/  ULDC.64 UR4, c[0x0][0xa08] ;  /* 0x0002820000047ab9 */ /* 0x000fe40000000a00 */
[----:B------:R-:W-:-:S04]  /*df60*/  ISETP.NE.U32.AND P0, PT, RZ, UR4, PT ;  /* 0x00000004ff007c0c */ /* 0x000fc8000bf05070 */
[----:B------:R-:W-:-:S13]  /*df70*/  ISETP.NE.AND.EX P0, PT, RZ, UR5, PT, P0 ;  /* 0x00000005ff007c0c */ /* 0x000fda000bf05300 */
[----:B------:R-:W-:Y:S05]  /*df80*/  @!P0 BRA `(.L_x_4511) ;  /* 0x0000000000148947 */ /* 0x000fea0003800000 */
[----:B-12---:R-:W1:Y:S02]  /*df90*/  LDC.64 R2, c[0x0][0xa08] ;  /* 0x00028200ff027b82 */ /* 0x006e640000000a00 */
[----:B-1----:R-:W-:-:S05]  /*dfa0*/  IMAD.WIDE R2, R28, 0x4, R2 ;  /* 0x000000041c027825 */ /* 0x002fca00078e0202 */
[----:B------:R-:W2:Y:S04]  /*dfb0*/  LDG.E R0, desc[UR50][R2.64] ;  /* 0x0000003202007981 */ /* 0x000ea8000c1e1900 */
[----:B------:R-:W2:Y:S02]  /*dfc0*/  LDG.E R5, desc[UR50][R2.64+0x4] ;  /* 0x0000043202057981 */ /* 0x000ea4000c1e1900 */
[----:B--2---:R-:W-:-:S07]  /*dfd0*/  IMAD.IADD R0, R5, 0x1, -R0 ;  /* 0x0000000105007824 */ /* 0x004fce00078e0a00 */
.L_x_4511:
[----:B------:R-:W3:Y:S01]  /*dfe0*/  LDL R6, [R1] ;  /* 0x0000000001067983 */ /* 0x000ee20000100800 */
[----:B-12---:R-:W1:Y:S01]  /*dff0*/  LDC R2, c[0x0][0x448] ;  /* 0x00011200ff027b82 */ /* 0x006e620000000800 */
[----:B-----5:R-:W-:Y:S01]  /*e000*/  IMAD.IADD R29, R0, 0x1, -R31 ;  /* 0x00000001001d7824 */ /* 0x020fe200078e0a1f */
[----:B------:R-:W-:Y:S01]  /*e010*/  LOP3.LUT R22, R22, 0xfffffdff, RZ, 0xc0, !PT ;  /* 0xfffffdff16167812 */ /* 0x000fe200078ec0ff */
[----:B------:R-:W-:Y:S01]  /*e020*/  BSSY B7, `(.L_x_4512) ;  /* 0x0000378000077945 */ /* 0x000fe20003800000 */
[----:B-1----:R-:W-:Y:S01]  /*e030*/  ISETP.NE.AND P0, PT, R2, 0x1, PT ;  /* 0x000000010200780c */ /* 0x002fe20003f05270 */
[----:B------:R-:W-:-:S04]  /*e040*/  IMAD.SHL.U32 R2, R17, 0x40, RZ ;  /* 0x0000004011027824 */ /* 0x000fc800078e00ff */
[----:B------:R-:W-:-:S08]  /*e050*/  VIADD R2, R2, 0x3f ;  /* 0x0000003f02027836 */ /* 0x000fd00000000000 */
[----:B------:R-:W0:Y:S01]  /*e060*/  @P0 LDC R5, c[0x0][0x44c] ;  /* 0x00011300ff050b82 */ /* 0x000e220000000800 */
[----:B------:R-:W-:-:S07]  /*e070*/  @P0 LOP3.LUT R22, R22, 0x200, RZ, 0xfc, !PT ;  /* 0x0000020016160812 */ /* 0x000fce00078efcff */
[----:B------:R-:W1:Y:S01]  /*e080*/  @P0 LDC R3, c[0x0][0x450] ;  /* 0x00011400ff030b82 */ /* 0x000e620000000800 */
[----:B0-----:R-:W-:-:S05]  /*e090*/  @P0 IMAD.HI.U32 R4, R2, R5, RZ ;  /* 0x0000000502040227 */ /* 0x001fca00078e00ff */
[----:B-1----:R-:W-:Y:S02]  /*e0a0*/  @P0 SHF.R.U32.HI R2, RZ, R3, R4 ;  /* 0x00000003ff020219 */ /* 0x002fe40000011604 */
[----:B---3--:R-:W-:-:S04]  /*e0b0*/  IADD3 R3, R29, 0x40, -R6 ;  /* 0x000000401d037810 */ /* 0x008fc80007ffe806 */
[----:B------:R-:W-:-:S04]  /*e0c0*/  IADD3 R2, R3, R2, RZ ;  /* 0x0000000203027210 */ /* 0x000fc80007ffe0ff */
[----:B------:R-:W-:-:S04]  /*e0d0*/  SHF.R.S32.HI R3, RZ, 0x1f, R2 ;  /* 0x0000001fff037819 */ /* 0x000fc80000011402 */
[----:B------:R-:W-:Y:S01]  /*e0e0*/  LEA.HI R0, R3, R2, RZ, 0x6 ;  /* 0x0000000203007211 */ /* 0x000fe200078f30ff */
[----:B------:R-:W-:-:S03]  /*e0f0*/  VIADD R2, R29, 0x3f ;  /* 0x0000003f1d027836 */ /* 0x000fc60000000000 */
[----:B------:R-:W-:Y:S02]  /*e100*/  SHF.R.S32.HI R0, RZ, 0x6, R0 ;  /* 0x00000006ff007819 */ /* 0x000fe40000011400 */
[----:B------:R-:W-:-:S04]  /*e110*/  SHF.R.S32.HI R3, RZ, 0x1f, R2 ;  /* 0x0000001fff037819 */ /* 0x000fc80000011402 */
[----:B------:R-:W-:-:S04]  /*e120*/  LEA.HI R3, R3, R2, RZ, 0x6 ;  /* 0x0000000203037211 */ /* 0x000fc800078f30ff */
[----:B------:R-:W-:-:S04]  /*e130*/  SHF.R.S32.HI R3, RZ, 0x6, R3 ;  /* 0x00000006ff037819 */ /* 0x000fc80000011403 */
[----:B------:R-:W-:-:S04]  /*e140*/  VIMNMX R34, R3, R0, PT ;  /* 0x0000000003227248 */ /* 0x000fc80003fe0100 */
[----:B------:R-:W-:Y:S01]  /*e150*/  ISETP.GT.AND P0, PT, R34, RZ, PT ;  /* 0x000000ff2200720c */ /* 0x000fe20003f04270 */
[----:B------:R0:W-:-:S12]  /*e160*/  STL [R1+0x8], R34 ;  /* 0x0000082201007387 */ /* 0x0001d80000100800 */
        /* <DEDUP_REMOVED lines=18> */
.L_x_4513:
        /* <DEDUP_REMOVED lines=20> */
.L_x_4516:
[----:B------:R-:W-:Y:S05]  /*e3d0*/  BSYNC B6 ;  /* 0x0000000000067941 */ /* 0x000fea0003800000 */
.L_x_4515:
        /* <DEDUP_REMOVED lines=20> */
.L_x_4519:
        /* <DEDUP_REMOVED lines=15> */
.L_x_4518:
[----:B------:R-:W-:Y:S05]  /*e610*/  BSYNC B6 ;  /* 0x0000000000067941 */ /* 0x000fea0003800000 */
.L_x_4517:
[----:B------:R-:W0:Y:S01]  /*e620*/  S2R R20, SR_TID.X ;  /* 0x0000000000147919 */ /* 0x000e220000002100 */
[----:B------:R-:W-:Y:S01]  /*e630*/  ULDC.64 UR4, c[0x0][0x9f8] ;  /* 0x00027e0000047ab9 */ /* 0x000fe20000000a00 */
[----:B------:R-:W1:Y:S01]  /*e640*/  LDC R10, c[0x0][0x430] ;  /* 0x00010c00ff0a7b82 */ /* 0x000e620000000800 */
[----:B------:R-:W-:-:S04]  /*e650*/  ISETP.NE.U32.AND P0, PT, RZ, UR4, PT ;  /* 0x00000004ff007c0c */ /* 0x000fc8000bf05070 */
[----:B------:R-:W-:-:S13]  /*e660*/  ISETP.NE.AND.EX P0, PT, RZ, UR5, PT, P0 ;  /* 0x00000005ff007c0c */ /* 0x000fda000bf05300 */
[----:B------:R-:W-:Y:S01]  /*e670*/  @P0 IADD3 R26, P1, R26, UR4, RZ ;  /* 0x000000041a1a0c10 */ /* 0x000fe2000ff3e0ff */
[----:B------:R-:W-:-:S03]  /*e680*/  ULDC UR4, c[0x0][0x320] ;  /* 0x0000c80000047ab9 */ /* 0x000fc60000000800 */
[----:B------:R-:W-:-:S05]  /*e690*/  @P0 IADD3.X R27, R27, UR5, RZ, P1, !PT ;  /* 0x000000051b1b0c10 */ /* 0x000fca0008ffe4ff */
[----:B------:R2:W5:Y:S01]  /*e6a0*/  @P0 LDG.E R28, desc[UR50][R26.64] ;  /* 0x000000321a1c0981 */ /* 0x000562000c1e1900 */
[----:B------:R-:W-:Y:S01]  /*e6b0*/  LOP3.LUT R22, R22, 0xffffffbf, RZ, 0xc0, !PT ;  /* 0xffffffbf16167812 */ /* 0x000fe200078ec0ff */
[----:B------:R-:W-:Y:S01]  /*e6c0*/  UMOV UR5, 0xffffffff ;  /* 0xffffffff00057882 */ /* 0x000fe20000000000 */
[----:B0-----:R-:W-:Y:S01]  /*e6d0*/  IMAD.SHL.U32 R20, R20, 0x8, RZ ;  /* 0x0000000814147824 */ /* 0x001fe200078e00ff */
[----:B------:R-:W0:Y:S01]  /*e6e0*/  S2R R2, SR_TID.X ;  /* 0x0000000000027919 */ /* 0x000e220000002100 */
[----:B------:R-:W-:-:S03]  /*e6f0*/  LEA R0, R34, 0xffffffc0, 0x6 ;  /* 0xffffffc022007811 */ /* 0x000fc600078e30ff */
[----:B------:R-:W-:-:S04]  /*e700*/  LOP3.LUT R20, R20, 0x38, RZ, 0xc0, !PT ;  /* 0x0000003814147812 */ /* 0x000fc800078ec0ff */
[C---:B------:R-:W-:Y:S02]  /*e710*/  LOP3.LUT R32, R20.reuse, 0x180, RZ, 0xfc, !PT ;  /* 0x0000018014207812 */ /* 0x040fe400078efcff */
[C---:B------:R-:W-:Y:S02]  /*e720*/  LOP3.LUT R21, R20.reuse, 0x40, RZ, 0xfc, !PT ;  /* 0x0000004014157812 */ /* 0x040fe400078efcff */
[----:B------:R-:W-:Y:S02]  /*e730*/  LOP3.LUT R20, R20, 0x1c0, RZ, 0xfc, !PT ;  /* 0x000001c014147812 */ /* 0x000fe400078efcff */
[----:B------:R-:W-:Y:S02]  /*e740*/  ISETP.GE.AND P3, PT, R21, UR4, PT ;  /* 0x0000000415007c0c */ /* 0x000fe4000bf66270 */
[----:B------:R-:W-:Y:S02]  /*e750*/  ISETP.GE.AND P0, PT, R20, UR4, PT ;  /* 0x0000000414007c0c */ /* 0x000fe4000bf06270 */
[----:B------:R-:W3:Y:S01]  /*e760*/  S2R R20, SR_TID.X ;  /* 0x0000000000147919 */ /* 0x000ee20000002100 */
[----:B------:R-:W-:-:S02]  /*e770*/  ISETP.GE.AND P1, PT, R32, UR4, PT ;  /* 0x0000000420007c0c */ /* 0x000fc4000bf26270 */
[----:B------:R-:W-:Y:S02]  /*e780*/  SEL R8, RZ, 0x80, P0 ;  /* 0x00000080ff087807 */ /* 0x000fe40000000000 */
[----:B------:R-:W-:-:S04]  /*e790*/  SEL R6, RZ, 0x40, P1 ;  /* 0x00000040ff067807 */ /* 0x000fc80000800000 */
[----:B------:R-:W-:-:S04]  /*e7a0*/  @P3 LOP3.LUT R22, R22, 0x40, RZ, 0xfc, !PT ;  /* 0x0000004016163812 */ /* 0x000fc800078efcff */
[----:B------:R-:W-:Y:S01]  /*e7b0*/  LOP3.LUT R22, R22, 0xffffff7f, RZ, 0xc0, !PT ;  /* 0xffffff7f16167812 */ /* 0x000fe200078ec0ff */
[----:B0-----:R-:W-:-:S05]  /*e7c0*/  IMAD.SHL.U32 R2, R2, 0x8, RZ ;  /* 0x0000000802027824 */ /* 0x001fca00078e00ff */
[----:B------:R-:W-:-:S04]  /*e7d0*/  LOP3.LUT R2, R2, 0x38, RZ, 0xc0, !PT ;  /* 0x0000003802027812 */ /* 0x000fc800078ec0ff */
[----:B------:R-:W-:Y:S01]  /*e7e0*/  ISETP.GE.AND P2, PT, R2, UR4, PT ;  /* 0x0000000402007c0c */ /* 0x000fe2000bf46270 */
[----:B---3--:R-:W-:-:S12]  /*e7f0*/  IMAD.SHL.U32 R20, R20, 0x8, RZ ;  /* 0x0000000814147824 */ /* 0x008fd800078e00ff */
[----:B------:R-:W-:Y:S02]  /*e800*/  @P2 LOP3.LUT R22, R22, 0x80, RZ, 0xfc, !PT ;  /* 0x0000008016162812 */ /* 0x000fe400078efcff */
[----:B------:R-:W-:Y:S02]  /*e810*/  LOP3.LUT R20, R20, 0x38, RZ, 0xc0, !PT ;  /* 0x0000003814147812 */ /* 0x000fe400078ec0ff */
[----:B------:R-:W-:Y:S02]  /*e820*/  LOP3.LUT R22, R22, 0xffffffdf, RZ, 0xc0, !PT ;  /* 0xffffffdf16167812 */ /* 0x000fe400078ec0ff */
[----:B------:R-:W-:Y:S02]  /*e830*/  LOP3.LUT R21, R20, 0x80, RZ, 0xfc, !PT ;  /* 0x0000008014157812 */ /* 0x000fe400078efcff */
[----:B------:R-:W0:Y:S02]  /*e840*/  S2R R20, SR_TID.X ;  /* 0x0000000000147919 */ /* 0x000e240000002100 */
[----:B------:R-:W-:-:S13]  /*e850*/  ISETP.GE.AND P5, PT, R21, UR4, PT ;  /* 0x0000000415007c0c */ /* 0x000fda000bfa6270 */
[----:B------:R-:W-:-:S04]  /*e860*/  @P5 LOP3.LUT R22, R22, 0x20, RZ, 0xfc, !PT ;  /* 0x0000002016165812 */ /* 0x000fc800078efcff */
[----:B------:R-:W-:Y:S01]  /*e870*/  LOP3.LUT R22, R22, 0xffffffef, RZ, 0xc0, !PT ;  /* 0xffffffef16167812 */ /* 0x000fe200078ec0ff */
[----:B0-----:R-:W-:-:S05]  /*e880*/  IMAD.SHL.U32 R20, R20, 0x8, RZ ;  /* 0x0000000814147824 */ /* 0x001fca00078e00ff */
[----:B------:R-:W-:-:S04]  /*e890*/  LOP3.LUT R20, R20, 0x38, RZ, 0xc0, !PT ;  /* 0x0000003814147812 */ /* 0x000fc800078ec0ff */
[----:B------:R-:W-:Y:S02]  /*e8a0*/  LOP3.LUT R21, R20, 0xc0, RZ, 0xfc, !PT ;  /* 0x000000c014157812 */ /* 0x000fe400078efcff */
[----:B------:R-:W0:Y:S02]  /*e8b0*/  S2R R20, SR_TID.X ;  /* 0x0000000000147919 */ /* 0x000e240000002100 */
[----:B------:R-:W-:Y:S02]  /*e8c0*/  ISETP.GE.AND P4, PT, R21, UR4, PT ;  /* 0x0000000415007c0c */ /* 0x000fe4000bf86270 */
[C---:B------:R-:W-:Y:S02]  /*e8d0*/  LOP3.LUT R21, R2.reuse, 0x100, RZ, 0xfc, !PT ;  /* 0x0000010002157812 */ /* 0x040fe400078efcff */
[----:B------:R-:W-:Y:S02]  /*e8e0*/  LOP3.LUT R2, R2, 0x140, RZ, 0xfc, !PT ;  /* 0x0000014002027812 */ /* 0x000fe400078efcff */
[----:B------:R-:W-:-:S02]  /*e8f0*/  ISETP.GE.AND P3, PT, R21, UR4, PT ;  /* 0x0000000415007c0c */ /* 0x000fc4000bf66270 */
[----:B------:R-:W-:-:S05]  /*e900*/  ISETP.GE.AND P2, PT, R2, UR4, PT ;  /* 0x0000000402007c0c */ /* 0x000fca000bf46270 */
[----:B------:R-:W-:-:S04]  /*e910*/  @P4 LOP3.LUT R22, R22, 0x10, RZ, 0xfc, !PT ;  /* 0x0000001016164812 */ /* 0x000fc800078efcff */
[----:B------:R-:W-:-:S04]  /*e920*/  LOP3.LUT R22, R22, 0xfffffffb, RZ, 0xc0, !PT ;  /* 0xfffffffb16167812 */ /* 0x000fc800078ec0ff */
[----:B------:R-:W-:-:S04]  /*e930*/  @P2 LOP3.LUT R22, R22, 0x4, RZ, 0xfc, !PT ;  /* 0x0000000416162812 */ /* 0x000fc800078efcff */
[----:B------:R-:W-:-:S04]  /*e940*/  LOP3.LUT R22, R22, 0xfffffff7, RZ, 0xc0, !PT ;  /* 0xfffffff716167812 */ /* 0x000fc800078ec0ff */
[----:B------:R-:W-:Y:S01]  /*e950*/  @P3 LOP3.LUT R22, R22, 0x8, RZ, 0xfc, !PT ;  /* 0x0000000816163812 */ /* 0x000fe200078efcff */
[----:B0-----:R-:W-:-:S05]  /*e960*/  IMAD.SHL.U32 R20, R20, 0x10, RZ ;  /* 0x0000001014147824 */ /* 0x001fca00078e00ff */
[----:B------:R-:W-:-:S04]  /*e970*/  LOP3.LUT R20, R36, 0x70, R20, 0xf8, !PT ;  /* 0x0000007024147812 */ /* 0x000fc800078ef814 */
[----:B------:R-:W-:Y:S01]  /*e980*/  IADD3 R35, R20, R0, RZ ;  /* 0x0000000014237210 */ /* 0x000fe20007ffe0ff */
[----:B-12---:R-:W-:Y:S06]  /*e990*/  BRA.DIV UR5, `(.L_x_4520) ;  /* 0x0000004205447947 */ /* 0x006fec000b800000 */
.L_x_4587:
        /* <DEDUP_REMOVED lines=29> */
[----:B------:R-:W-:Y:S02]  /*eb70*/  SHF.L.U32 R2, R2, 0x1, RZ ;  /* 0x0000000102027819 */ /* 0x000fe400000006ff */
[----:B------:R-:W-:Y:S02]  /*eb80*/  LOP3.LUT R22, R22, 0xfffffbff, RZ, 0xc0, !PT ;  /* 0xfffffbff16167812 */ /* 0x000fe400078ec0ff */
[----:B------:R-:W-:Y:S02]  /*eb90*/  LOP3.LUT R2, R2, 0x2, R3, 0xe2, !PT ;  /* 0x0000000202027812 */ /* 0x000fe400078ee203 */
[----:B------:R-:W-:-:S02]  /*eba0*/  SEL R3, RZ, 0x4, P5 ;  /* 0x00000004ff037807 */ /* 0x000fc40002800000 */
[----:B0-----:R-:W-:Y:S02]  /*ebb0*/  SEL R4, RZ, 0x8, P4 ;  /* 0x00000008ff047807 */ /* 0x001fe40002000000 */
[----:B------:R-:W-:Y:S02]  /*ebc0*/  SHF.R.S32.HI R26, RZ, 0x1f, R18 ;  /* 0x0000001fff1a7819 */ /* 0x000fe40000011412 */
[----:B------:R-:W-:Y:S02]  /*ebd0*/  LOP3.LUT R2, R4, R2, R3, 0xfe, !PT ;  /* 0x0000000204027212 */ /* 0x000fe400078efe03 */
[----:B------:R-:W-:Y:S02]  /*ebe0*/  SEL R3, RZ, 0x10, P3 ;  /* 0x00000010ff037807 */ /* 0x000fe40001800000 */
[----:B------:R-:W-:-:S04]  /*ebf0*/  SEL R4, RZ, 0x20, P2 ;  /* 0x00000020ff047807 */ /* 0x000fc80001000000 */
[----:B------:R-:W-:Y:S01]  /*ec00*/  LOP3.LUT R2, R4, R2, R3, 0xfe, !PT ;  /* 0x0000000204027212 */ /* 0x000fe200078efe03 */
[----:B------:R-:W-:-:S03]  /*ec10*/  IMAD.U32 R3, RZ, RZ, UR36 ;  /* 0x00000024ff037e24 */ /* 0x000fc6000f8e00ff */
[----:B------:R-:W-:Y:S01]  /*ec20*/  LOP3.LUT R6, R2, R6, RZ, 0xfc, !PT ;  /* 0x0000000602067212 */ /* 0x000fe200078efcff */
[----:B------:R-:W-:Y:S01]  /*ec30*/  IMAD.MOV R2, RZ, RZ, -R7 ;  /* 0x000000ffff027224 */ /* 0x000fe200078e0a07 */
[----:B------:R-:W-:-:S03]  /*ec40*/  ISETP.NE.AND P0, PT, R3, 0x3, PT ;  /* 0x000000030300780c */ /* 0x000fc60003f05270 */
[----:B------:R-:W-:Y:S01]  /*ec50*/  IMAD R35, R10, R2, R35 ;  /* 0x000000020a237224 */ /* 0x000fe200078e0223 */
[----:B------:R-:W-:Y:S01]  /*ec60*/  LOP3.LUT R2, R6, R8, RZ, 0xfc, !PT ;  /* 0x0000000806027212 */ /* 0x000fe200078efcff */
[----:B------:R0:W-:Y:S04]  /*ec70*/  STL [R1+0x28], R6 ;  /* 0x0000280601007387 */ /* 0x0001e80000100800 */
[----:B------:R0:W-:Y:S04]  /*ec80*/  STL [R1+0x4], R2 ;  /* 0x0000040201007387 */ /* 0x0001e80000100800 */
[----:B------:R-:W-:-:S04]  /*ec90*/  @P0 LOP3.LUT R22, R22, 0x400, RZ, 0xfc, !PT ;  /* 0x0000040016160812 */ /* 0x000fc800078efcff */
[----:B------:R-:W-:-:S04]  /*eca0*/  LOP3.LUT R22, R22, 0xfffffffe, RZ, 0xc0, !PT ;  /* 0xfffffffe16167812 */ /* 0x000fc800078ec0ff */
[----:B------:R-:W-:Y:S01]  /*ecb0*/  @P1 LOP3.LUT R22, R22, 0x1, RZ, 0xfc, !PT ;  /* 0x0000000116161812 */ /* 0x000fe200078efcff */
[----:B0-----:R-:W-:Y:S06]  /*ecc0*/  @!P0 BRA `(.L_x_4521) ;  /* 0x0000000000048947 */ /* 0x001fec0003800000 */
[----:B------:R-:W-:Y:S01]  /*ecd0*/  BPT.TRAP 0x1 ;  /* 0x000000040000795c */ /* 0x000fe20000300000 */
.L_x_4521:
[----:B------:R-:W-:Y:S01]  /*ece0*/  IADD3 R29, -R36, R29, -R0 ;  /* 0x0000001d241d7210 */ /* 0x000fe20007ffe900 */
[----:B------:R-:W-:Y:S01]  /*ecf0*/  IMAD R27, R24, 0x8, R23 ;  /* 0x00000008181b7824 */ /* 0x000fe200078e0217 */
[----:B------:R-:W-:Y:S01]  /*ed00*/  SHF.L.U32 R0, R25, 0x1f, RZ ;  /* 0x0000001f19007819 */ /* 0x000fe200000006ff */
[----:B------:R-:W-:Y:S03]  /*ed10*/  BSSY B0, `(.L_x_4522) ;  /* 0x0000003000007945 */ /* 0x000fe60003800000 */
[----:B------:R-:W0:Y:S02]  /*ed20*/  SYNCS.PHASECHK.TRANS64.TRYWAIT P0, [R27+URZ+0x28c40], R0 ;  /* 0x028c40001b0075a7 */ /* 0x000e24000800017f */
[----:B0-----:R-:W-:Y:S05]  /*ed30*/  @!P0 BRA `(.L_x_4523) ;  /* 0x0000003c00908947 */ /* 0x001fea0003800000 */
.L_x_4588:
[----:B------:R-:W-:Y:S05]  /*ed40*/  BSYNC B0 ;  /* 0x0000000000007941 */ /* 0x000fea0003800000 */
.L_x_4522:
[----:B------:R-:W1:Y:S01]  /*ed50*/  S2R R7, SR_TID.X ;  /* 0x0000000000077919 */ /* 0x000e620000002100 */
[----:B0-----:R-:W-:Y:S01]  /*ed60*/  SHF.R.S32.HI R0, RZ, 0x1f, R35 ;  /* 0x0000001fff007819 */ /* 0x001fe20000011423 */
[----:B------:R-:W-:Y:S01]  /*ed70*/  ULDC.64 UR4, c[0x0][0x300] ;  /* 0x0000c00000047ab9 */ /* 0x000fe20000000a00 */
[----:B-----5:R-:W-:Y:S01]  /*ed80*/  SHF.R.S32.HI R4, RZ, 0x1f, R34 ;  /* 0x0000001fff047819 */ /* 0x020fe20000011422 */
[----:B------:R-:W-:Y:S01]  /*ed90*/  IMAD.WIDE.U32 R2, R35, UR4, RZ ;  /* 0x0000000423027c25 */ /* 0x000fe2000f8e00ff */
[----:B------:R-:W-:Y:S01]  /*eda0*/  LOP3.LUT R22, R22, 0xfffffffd, RZ, 0xc0, !PT ;  /* 0xfffffffd16167812 */ /* 0x000fe200078ec0ff */
[----:B------:R0:W-:Y:S02]  /*edb0*/  STL [R1+0x1c], R0 ;  /* 0x00001c0001007387 */ /* 0x0001e40000100800 */
[----:B------:R-:W-:Y:S02]  /*edc0*/  IMAD R5, R24, 0x1000, R33 ;  /* 0x0000100018057824 */ /* 0x000fe400078e0221 */
[----:B------:R2:W-:Y:S01]  /*edd0*/  STL [R1+0x20], R4 ;  /* 0x0000200401007387 */ /* 0x0005e20000100800 */
[----:B0-----:R-:W-:-:S04]  /*ede0*/  IMAD R0, R0, UR4, RZ ;  /* 0x0000000400007c24 */ /* 0x001fc8000f8e02ff */
[----:B------:R-:W-:Y:S01]  /*edf0*/  IMAD R0, R35, UR5, R0 ;  /* 0x0000000523007c24 */ /* 0x000fe2000f8e0200 */
[----:B------:R-:W-:-:S03]  /*ee00*/  ULDC.64 UR4, c[0x0][0x310] ;  /* 0x0000c40000047ab9 */ /* 0x000fc60000000a00 */
[----:B------:R-:W-:Y:S02]  /*ee10*/  IMAD.IADD R3, R3, 0x1, R0 ;  /* 0x0000000103037824 */ /* 0x000fe400078e0200 */
[----:B------:R-:W-:Y:S02]  /*ee20*/  IMAD R0, R4, UR4, RZ ;  /* 0x0000000404007c24 */ /* 0x000fe4000f8e02ff */
[----:B------:R-:W-:-:S04]  /*ee30*/  IMAD.WIDE.U32 R2, R34, UR4, R2 ;  /* 0x0000000422027c25 */ /* 0x000fc8000f8e0002 */
[----:B------:R-:W-:Y:S01]  /*ee40*/  IMAD R0, R34, UR5, R0 ;  /* 0x0000000522007c24 */ /* 0x000fe2000f8e0200 */
[----:B------:R-:W-:Y:S01]  /*ee50*/  ULDC.64 UR4, c[0x0][0x308] ;  /* 0x0000c20000047ab9 */ /* 0x000fe20000000a00 */
[----:B-1----:R-:W-:Y:S02]  /*ee60*/  IMAD.SHL.U32 R7, R7, 0x8, RZ ;  /* 0x0000000807077824 */ /* 0x002fe400078e00ff */
[----:B------:R-:W-:Y:S02]  /*ee70*/  IMAD.IADD R3, R3, 0x1, R0 ;  /* 0x0000000103037824 */ /* 0x000fe400078e0200 */
[----:B------:R-:W-:Y:S01]  /*ee80*/  IMAD R0, R26, UR4, RZ ;  /* 0x000000041a007c24 */ /* 0x000fe2000f8e02ff */
[----:B------:R-:W-:Y:S01]  /*ee90*/  LOP3.LUT R7, R7, 0x38, RZ, 0xc0, !PT ;  /* 0x0000003807077812 */ /* 0x000fe200078ec0ff */
[----:B------:R-:W-:-:S04]  /*eea0*/  IMAD.WIDE.U32 R2, R18, UR4, R2 ;  /* 0x0000000412027c25 */ /* 0x000fc8000f8e0002 */
[----:B------:R-:W-:Y:S01]  /*eeb0*/  IMAD R0, R18, UR5, R0 ;  /* 0x0000000512007c24 */ /* 0x000fe2000f8e0200 */
[----:B------:R-:W-:-:S04]  /*eec0*/  ULDC.64 UR4, c[0x0][0x2e8] ;  /* 0x0000ba0000047ab9 */ /* 0x000fc80000000a00 */
[----:B--2---:R-:W-:Y:S02]  /*eed0*/  IADD3 R4, R3, R0, RZ ;  /* 0x0000000003047210 */ /* 0x004fe40007ffe0ff */
        /* <DEDUP_REMOVED lines=40> */
.L_x_4598:
        /* <DEDUP_REMOVED lines=10> */
.L_x_4525:
        /* <DEDUP_REMOVED lines=11> */
.L_x_4526:
[----:B------:R1:W5:Y:S01]  /*f2b0*/  LDL.LU R0, [R1+0xc] ;  /* 0x00000c0001007983 */ /* 0x0003620000300800 */
[----:B------:R-:W-:Y:S01]  /*f2c0*/  LOP3.LUT P0, RZ, R22, 0x100, RZ, 0xc0, !PT ;  /* 0x0000010016ff7812 */ /* 0x000fe2000780c0ff */
[----:B------:R1:W-:Y:S02]  /*f2d0*/  SYNCS.ARRIVE.TRANS64.A1T0 RZ, [R27+URZ+0x28c30], RZ ;  /* 0x028c30ff1bff79a7 */ /* 0x0003e4000810003f */
[----:B0-----:R1:W5:Y:S10]  /*f2e0*/  LDL R3, [R1+0x4] ;  /* 0x0000040001037983 */ /* 0x0013740000100800 */
[----:B------:R-:W-:Y:S05]  /*f2f0*/  WARPSYNC.ALL ;  /* 0x0000000000007948 */ /* 0x000fea0003800000 */
[----:B------:R-:W-:Y:S01]  /*f300*/  SEL R2, R30, RZ, !P0 ;  /* 0x000000ff1e027207 */ /* 0x000fe20004000000 */
[----:B------:R-:W-:Y:S01]  /*f310*/  ULDC.64 UR4, c[0x0][0x298] ;  /* 0x0000a60000047ab9 */ /* 0x000fe20000000a00 */
[----:B------:R-:W-:Y:S01]  /*f320*/  BSSY B6, `(.L_x_4527) ;  /* 0x0000020000067945 */ /* 0x000fe20003800000 */
[----:B------:R-:W-:Y:S02]  /*f330*/  IMAD.WIDE.U32 R4, R37, UR4, RZ ;  /* 0x0000000425047c25 */ /* 0x000fe4000f8e00ff */
[----:B------:R0:W-:Y:S02]  /*f340*/  STL [R1+0x18], R2 ;  /* 0x0000180201007387 */ /* 0x0001e40000100800 */
[----:B0-----:R-:W-:Y:S01]  /*f350*/  IADD3 R2, R23, 0x20400, RZ ;  /* 0x0002040017027810 */ /* 0x001fe20007ffe0ff */
[----:B------:R-:W-:Y:S01]  /*f360*/  BAR.SYNC.DEFER_BLOCKING 0x8, 0x100 ;  /* 0x0204000000007b1d */ /* 0x000fe20000010000 */
[----:B-----5:R-:W-:-:S02]  /*f370*/  SEL R0, R0, RZ, !P0 ;  /* 0x000000ff00007207 */ /* 0x020fc40004000000 */
[----:B------:R-:W-:Y:S02]  /*f380*/  LOP3.LUT P0, RZ, R2, 0x3ff, RZ, 0xc0, !PT ;  /* 0x000003ff02ff7812 */ /* 0x000fe4000780c0ff */
[----:B------:R-:W-:Y:S01]  /*f390*/  PRMT R30, R3, 0x8880, RZ ;  /* 0x00008880031e7816 */ /* 0x000fe200000000ff */
[----:B------:R0:W-:Y:S03]  /*f3a0*/  STL [R1+0xc], R0 ;  /* 0x00000c0001007387 */ /* 0x0001e60000100800 */
[----:B------:R-:W-:Y:S01]  /*f3b0*/  PRMT R30, R30, 0x7710, RZ ;  /* 0x000077101e1e7816 */ /* 0x000fe200000000ff */
[----:B------:R2:W-:Y:S01]  /*f3c0*/  STL.64 [R1+0x10], R4 ;  /* 0x0000100401007387 */ /* 0x0005e20000100a00 */
[----:B0-----:R-:W-:-:S05]  /*f3d0*/  SHF.R.S32.HI R0, RZ, 0x1f, R37 ;  /* 0x0000001fff007819 */ /* 0x001fca0000011425 */
[----:B------:R-:W-:-:S04]  /*f3e0*/  IMAD R0, R0, UR4, RZ ;  /* 0x0000000400007c24 */ /* 0x000fc8000f8e02ff */
[----:B------:R-:W-:-:S04]  /*f3f0*/  IMAD R0, R37, UR5, R0 ;  /* 0x0000000525007c24 */ /* 0x000fc8000f8e0200 */
[----:B------:R-:W-:Y:S01]  /*f400*/  IMAD.IADD R37, R5, 0x1, R0 ;  /* 0x0000000105257824 */ /* 0x000fe200078e0200 */
[----:B--2---:R-:W-:Y:S06]  /*f410*/  @!P0 BRA `(.L_x_4528) ;  /* 0x0000000000408947 */ /* 0x004fec0003800000 */
        /* <DEDUP_REMOVED lines=16> */
.L_x_4528:
[----:B------:R-:W-:Y:S05]  /*f520*/  BSYNC B6 ;  /* 0x0000000000067941 */ /* 0x000fea0003800000 */
.L_x_4527:
[----:B------:R-:W2:Y:S01]  /*f530*/  LDL.LU.64 R2, [R1+0x10] ;  /* 0x0000100001027983 */ /* 0x000ea20000300a00 */
[----:B------:R-:W-:Y:S01]  /*f540*/  ULDC.64 UR4, c[0x0][0x2d8] ;  /* 0x0000b60000047ab9 */ /* 0x000fe20000000a00 */
[----:B------:R-:W0:Y:S02]  /*f550*/  LDC R21, c[0x0][0x448] ;  /* 0x00011200ff157b82 */ /* 0x000e240000000800 */
[----:B------:R-:W3:Y:S04]  /*f560*/  LDL.LU R4, [R1+0xc] ;  /* 0x00000c0001047983 */ /* 0x000ee80000300800 */
[----:B------:R-:W4:Y:S01]  /*f570*/  LDL.LU R20, [R1+0x18] ;  /* 0x0000180001147983 */ /* 0x000f220000300800 */
[----:B------:R-:W-:-:S03]  /*f580*/  IMAD R0, R26, UR4, RZ ;  /* 0x000000041a007c24 */ /* 0x000fc6000f8e02ff */
[----:B------:R0:W5:Y:S01]  /*f590*/  LDL R9, [R1] ;  /* 0x0000000001097983 */ /* 0x0001620000100800 */
[----:B------:R-:W-:-:S03]  /*f5a0*/  IMAD R0, R18, UR5, R0 ;  /* 0x0000000512007c24 */ /* 0x000fc6000f8e0200 */
[----:B------:R0:W5:Y:S02]  /*f5b0*/  LDL R7, [R1+0x2c] ;  /* 0x00002c0001077983 */ /* 0x0001640000100800 */
[----:B0-----:R-:W-:-:S13]  /*f5c0*/  ISETP.NE.AND P6, PT, R21, 0x1, PT ;  /* 0x000000011500780c */ /* 0x001fda0003fc5270 */
[----:B------:R-:W0:Y:S01]  /*f5d0*/  @P6 LDC R6, c[0x0][0x44c] ;  /* 0x00011300ff066b82 */ /* 0x000e220000000800 */
[----:B------:R-:W1:Y:S02]  /*f5e0*/  S2R R8, SR_TID.X ;  /* 0x0000000000087919 */ /* 0x000e640000002100 */
[----:B-1----:R-:W-:-:S05]  /*f5f0*/  IMAD.SHL.U32 R8, R8, 0x8, RZ ;  /* 0x0000000808087824 */ /* 0x002fca00078e00ff */
[----:B------:R-:W-:Y:S01]  /*f600*/  LOP3.LUT R8, R8, 0x38, RZ, 0xc0, !PT ;  /* 0x0000003808087812 */ /* 0x000fe200078ec0ff */
[----:B--2---:R-:W-:Y:S02]  /*f610*/  IMAD.MOV.U32 R3, RZ, RZ, R37 ;  /* 0x000000ffff037224 */ /* 0x004fe400078e0025 */
[----:B------:R-:W-:Y:S01]  /*f620*/  IMAD.WIDE.U32 R2, R18, UR4, R2 ;  /* 0x0000000412027c25 */ /* 0x000fe2000f8e0002 */
[----:B------:R-:W-:-:S04]  /*f630*/  ULDC.64 UR4, c[0x0][0x2e0] ;  /* 0x0000b80000047ab9 */ /* 0x000fc80000000a00 */
[----:B------:R-:W-:Y:S01]  /*f640*/  IADD3 R3, R3, R0, RZ ;  /* 0x0000000003037210 */ /* 0x000fe20007ffe0ff */
        /* <DEDUP_REMOVED lines=12> */
[----:B--2---:R-:W-:Y:S02]  /*f710*/  @P6 SHF.R.U32.HI R4, RZ, R0, R6 ;  /* 0x00000000ff046219 */ /* 0x004fe40000011606 */
[----:B------:R-:W0:Y:S03]  /*f720*/  LDC R6, c[0x0][0x448] ;  /* 0x00011200ff067b82 */ /* 0x000e260000000800 */
[----:B------:R-:W-:Y:S02]  /*f730*/  IMAD.MOV R0, RZ, RZ, -R4 ;  /* 0x000000ffff007224 */ /* 0x000fe400078e0a04 */
[----:B------:R-:W-:-:S04]  /*f740*/  IMAD.WIDE.U32 R2, R4, UR4, R2 ;  /* 0x0000000404027c25 */ /* 0x000fc8000f8e0002 */
[----:B0-----:R-:W-:Y:S01]  /*f750*/  IMAD R0, R6, R0, R5 ;  /* 0x0000000006007224 */ /* 0x001fe200078e0205 */
[----:B------:R-:W-:-:S05]  /*f760*/  SHF.R.S32.HI R5, RZ, 0x1f, R4 ;  /* 0x0000001fff057819 */ /* 0x000fca0000011404 */
        /* <DEDUP_REMOVED lines=32> */
[----:B0-----:R-:W-:-:S04]  /*f970*/  @!P0 LEA R3, P2, R8, R3, 0x1 ;  /* 0x0000000308038211 */ /* 0x001fc800078408ff */
[----:B-1----:R-:W-:-:S04]  /*f980*/  @!P0 IADD3.X R2, RZ, R2, RZ, P2, !PT ;  /* 0x00000002ff028210 */ /* 0x002fc800017fe4ff */
        /* <DEDUP_REMOVED lines=16> */
.L_x_4607:
        /* <DEDUP_REMOVED lines=10> */
.L_x_4530:
        /* <DEDUP_REMOVED lines=16> */
[----:B------:R-:W1:Y:S03]  /*fc30*/  SYNCS.PHASECHK.TRANS64.TRYWAIT P0, [R23+URZ+0x28c20], R0 ;  /* 0x028c2000170075a7 */ /* 0x000e66000800017f */
[----:B01----:R-:W-:Y:S05]  /*fc40*/  @!P0 BRA `(.L_x_4532) ;  /* 0x0000003800748947 */ /* 0x003fea0003800000 */
.L_x_4608:
[----:B------:R-:W-:Y:S05]  /*fc50*/  BSYNC B0 ;  /* 0x0000000000007941 */ /* 0x000fea0003800000 */
.L_x_4531:
[----:B------:R-:W-:-:S05]  /*fc60*/  IMAD.U32 R2, RZ, RZ, UR36 ;  /* 0x00000024ff027e24 */ /* 0x000fca000f8e00ff */
[----:B------:R-:W-:-:S13]  /*fc70*/  ISETP.NE.AND P0, PT, R2, 0x3, PT ;  /* 0x000000030200780c */ /* 0x000fda0003f05270 */
[----:B------:R-:W-:Y:S05]  /*fc80*/  @!P0 BRA `(.L_x_4533) ;  /* 0x0000000000048947 */ /* 0x000fea0003800000 */
[----:B------:R-:W-:Y:S01]  /*fc90*/  BPT.TRAP 0x1 ;  /* 0x000000040000795c */ /* 0x000fe20000300000 */
.L_x_4533:
[----:B0-----:R-:W-:Y:S01]  /*fca0*/  SHF.L.U32 R0, R25, 0x1f, RZ ;  /* 0x0000001f19007819 */ /* 0x001fe200000006ff */
[----:B------:R-:W-:Y:S03]  /*fcb0*/  BSSY B0, `(.L_x_4534) ;  /* 0x0000003000007945 */ /* 0x000fe60003800000 */
[----:B------:R-:W0:Y:S02]  /*fcc0*/  SYNCS.PHASECHK.TRANS64.TRYWAIT P0, [R27+URZ+0x28c60], R0 ;  /* 0x028c60001b0075a7 */ /* 0x000e24000800017f */
[----:B0-----:R-:W-:Y:S05]  /*fcd0*/  @!P0 BRA `(.L_x_4535) ;  /* 0x0000003800648947 */ /* 0x001fea0003800000 */
.L_x_4609:
[----:B------:R-:W-:Y:S05]  /*fce0*/  BSYNC B0 ;  /* 0x0000000000007941 */ /* 0x000fea0003800000 */
.L_x_4534:
[----:B------:R-:W0:Y:S01]  /*fcf0*/  LDL.LU R2, [R1+0x1c] ;  /* 0x00001c0001027983 */ /* 0x000e220000300800 */
[----:B------:R-:W-:-:S03]  /*fd00*/  ULDC.64 UR4, c[0x0][0x328] ;  /* 0x0000ca0000047ab9 */ /* 0x000fc60000000a00 */
[----:B------:R-:W2:Y:S01]  /*fd10*/  LDL.LU R4, [R1+0x20] ;  /* 0x0000200001047983 */ /* 0x000ea20000300800 */
[----:B------:R-:W-:Y:S02]  /*fd20*/  IMAD R5, R24, 0x8000, R33 ;  /* 0x0000800018057824 */ /* 0x000fe400078e0221 */
        /* <DEDUP_REMOVED lines=107> */
.L_x_4619:
        /* <DEDUP_REMOVED lines=34> */
.L_x_4537:
        /* <DEDUP_REMOVED lines=11> */
.L_x_4538:
[----:B------:R-:W2:Y:S01]  /*106b0*/  LDL R2, [R1+0x8] ;  /* 0x0000080001027983 */ /* 0x000ea20000100800 */
[----:B------:R1:W-:Y:S01]  /*106c0*/  SYNCS.ARRIVE.TRANS64.A1T0 RZ, [R27+URZ+0x28c50], RZ ;  /* 0x028c50ff1bff79a7 */ /* 0x0003e2000810003f */
[----:B------:R-:W-:Y:S01]  /*106d0*/  BSSY B0, `(.L_x_4539) ;  /* 0x00000f5000007945 */ /* 0x000fe20003800000 */
[----:B--2---:R-:W-:-:S13]  /*106e0*/  ISETP.GE.AND P0, PT, R2, 0x2, PT ;  /* 0x000000020200780c */ /* 0x004fda0003f06270 */
[----:B-1----:R-:W-:Y:S05]  /*106f0*/  @!P0 BRA `(.L_x_4540) ;  /* 0x0000000c00c88947 */ /* 0x002fea0003800000 */
[----:B0-----:R-:W2:Y:S04]  /*10700*/  LDL.LU R4, [R1+0x28] ;  /* 0x0000280001047983 */ /* 0x001ea80000300800 */
[----:B------:R-:W3:Y:S01]  /*10710*/  LDL.LU R3, [R1+0x4] ;  /* 0x0000040001037983 */ /* 0x000ee20000300800 */
[----:B------:R-:W-:Y:S01]  /*10720*/  VIADD R7, R2, 0xfffffffe ;  /* 0xfffffffe02077836 */ /* 0x000fe20000000000 */
[----:B--2---:R-:W-:Y:S02]  /*10730*/  LOP3.LUT R30, R4, 0x40, RZ, 0xc0, !PT ;  /* 0x00000040041e7812 */ /* 0x004fe400078ec0ff */
[----:B---3--:R-:W-:Y:S02]  /*10740*/  LOP3.LUT R29, R3, 0x80, RZ, 0xc0, !PT ;  /* 0x00000080031d7812 */ /* 0x008fe400078ec0ff */
[----:B------:R-:W-:-:S02]  /*10750*/  SHF.R.U32.HI R30, RZ, 0x2, R30 ;  /* 0x00000002ff1e7819 */ /* 0x000fc4000001161e */
[----:B------:R-:W-:-:S07]  /*10760*/  SHF.R.U32.HI R29, RZ, 0x3, R29 ;  /* 0x00000003ff1d7819 */ /* 0x000fce000001161d */
.L_x_4553:
[----:B------:R-:W0:Y:S01]  /*10770*/  S2R R4, SR_TID.X ;  /* 0x0000000000047919 */ /* 0x000e220000002100 */
[----:B-1----:R-:W1:Y:S01]  /*10780*/  LDC R2, c[0x0][0x430] ;  /* 0x00010c00ff027b82 */ /* 0x002e620000000800 */
[----:B--23--:R-:W-:Y:S01]  /*10790*/  IMAD R6, R7, 0x40, R31 ;  /* 0x0000004007067824 */ /* 0x00cfe200078e021f */
[----:B------:R-:W-:Y:S01]  /*107a0*/  MOV R11, UR36 ;  /* 0x00000024000b7c02 */ /* 0x000fe20008000f00 */
[----:B------:R-:W-:Y:S01]  /*107b0*/  VIADD R24, R24, 0x1 ;  /* 0x0000000118187836 */ /* 0x000fe20000000000 */
[----:B------:R-:W-:Y:S05]  /*107c0*/  YIELD ;  /* 0x0000000000007946 */ /* 0x000fea0003800000 */
[----:B------:R-:W-:Y:S01]  /*107d0*/  ULDC UR4, c[0x0][0x430] ;  /* 0x00010c0000047ab9 */ /* 0x000fe20000000800 */
[----:B-1----:R-:W-:Y:S01]  /*107e0*/  ISETP.NE.AND P0, PT, R2, 0x1, PT ;  /* 0x000000010200780c */ /* 0x002fe20003f05270 */
[----:B0-----:R-:W-:-:S05]  /*107f0*/  IMAD.SHL.U32 R4, R4, 0x10, RZ ;  /* 0x0000001004047824 */ /* 0x001fca00078e00ff */
[----:B------:R-:W-:-:S07]  /*10800*/  LOP3.LUT R4, R36, 0x70, R4, 0xf8, !PT ;  /* 0x0000007024047812 */ /* 0x000fce00078ef804 */
[----:B------:R-:W0:Y:S01]  /*10810*/  @P0 LDC R3, c[0x0][0x434] ;  /* 0x00010d00ff030b82 */ /* 0x000e220000000800 */
[C---:B------:R-:W-:Y:S02]  /*10820*/  ISETP.GT.U32.AND P1, PT, R4.reuse, 0x3f, PT ;  /* 0x0000003f0400780c */ /* 0x040fe40003f24070 */
[----:B------:R-:W-:-:S05]  /*10830*/  IADD3 R6, R4, R6, RZ ;  /* 0x0000000604067210 */ /* 0x000fca0007ffe0ff */
        /* <DEDUP_REMOVED lines=28> */
.L_x_4541:
[----:B------:R-:W-:Y:S01]  /*10a00*/  IMAD R6, R24, 0x8, R23 ;  /* 0x0000000818067824 */ /* 0x000fe200078e0217 */
[----:B------:R-:W-:Y:S01]  /*10a10*/  SHF.L.U32 R17, R25, 0x1f, RZ ;  /* 0x0000001f19117819 */ /* 0x000fe200000006ff */
[----:B------:R-:W-:Y:S01]  /*10a20*/  BSSY B1, `(.L_x_4542) ;  /* 0x0000004000017945 */ /* 0x000fe20003800000 */
[----:B------:R-:W-:Y:S02]  /*10a30*/  SHF.R.S32.HI R9, RZ, 0x1f, R5 ;  /* 0x0000001fff097819 */ /* 0x000fe40000011405 */
[----:B------:R-:W0:Y:S02]  /*10a40*/  SYNCS.PHASECHK.TRANS64.TRYWAIT P0, [R6+URZ+0x28c40], R17 ;  /* 0x028c4011060075a7 */ /* 0x000e24000800017f */
[----:B0-----:R-:W-:Y:S05]  /*10a50*/  @!P0 BRA `(.L_x_4543) ;  /* 0x0000003400448947 */ /* 0x001fea0003800000 */
.L_x_4620:
[----:B------:R-:W-:Y:S05]  /*10a60*/  BSYNC B1 ;  /* 0x0000000000017941 */ /* 0x000fea0003800000 */
.L_x_4542:
        /* <DEDUP_REMOVED lines=38> */
[----:B-1----:R-:W-:-:S04]  /*10cd0*/  IADD3 R2, P0, R2, R0, RZ ;  /* 0x0000000002027210 */ /* 0x002fc80007f1e0ff */
[----:B--2---:R-:W-:-:S05]  /*10ce0*/  IADD3.X R3, RZ, R3, RZ, P0, !PT ;  /* 0x00000003ff037210 */ /* 0x004fca00007fe4ff */
[----:B------:R1:W-:Y:S04]  /*10cf0*/  LDGSTS.E.BYPASS.LTC128B.128 [R21+0x23400], desc[UR50][R2.64], !P1 ;  /* 0x2340000002157fae */ /* 0x0003e8000c901d72 */
[----:B-1-3--:R1:W2:Y:S02]  /*10d00*/  SHFL.IDX PT, R2, R20, 0x3, 0x181f ;  /* 0x00781f0014027f89 */ /* 0x00a2a400000e0000 */
.L_x_4630:
        /* <DEDUP_REMOVED lines=8> */
.L_x_4545:
        /* <DEDUP_REMOVED lines=11> */
.L_x_4546:
[----:B------:R2:W-:Y:S01]  /*10e40*/  SYNCS.ARRIVE.TRANS64.A1T0 RZ, [R6+URZ+0x28c30], RZ ;  /* 0x028c30ff06ff79a7 */ /* 0x0005e2000810003f */
[----:B------:R-:W-:Y:S05]  /*10e50*/  @!P2 BRA `(.L_x_4547) ;  /* 0x000000000004a947 */ /* 0x000fea0003800000 */
[----:B------:R-:W-:Y:S01]  /*10e60*/  BPT.TRAP 0x1 ;  /* 0x000000040000795c */ /* 0x000fe20000300000 */
.L_x_4547:
[----:B------:R-:W3:Y:S01]  /*10e70*/  SYNCS.PHASECHK.TRANS64.TRYWAIT P0, [R6+URZ+0x28c60], R17 ;  /* 0x028c6011060075a7 */ /* 0x000ee2000800017f */
[----:B------:R-:W-:Y:S04]  /*10e80*/  BSSY B1, `(.L_x_4548) ;  /* 0x0000002000017945 */ /* 0x000fe80003800000 */
[----:B---3--:R-:W-:Y:S05]  /*10e90*/  @!P0 BRA `(.L_x_4549) ;  /* 0x0000003400648947 */ /* 0x008fea0003800000 */
.L_x_4631:
[----:B------:R-:W-:Y:S05]  /*10ea0*/  BSYNC B1 ;  /* 0x0000000000017941 */ /* 0x000fea0003800000 */
.L_x_4548:
        /* <DEDUP_REMOVED lines=38> */
[----:B------:R-:W-:Y:S02]  /*11110*/  @P3 LOP3.LUT R22, R22, 0x10000, RZ, 0xfc, !PT ;  /* 0x0001000016163812 */ /* 0x000fe400078efcff */
[----:B---3--:R-:W-:Y:S02]  /*11120*/  IADD3.X R3, RZ, R3, RZ, P0, !PT ;  /* 0x00000003ff037210 */ /* 0x008fe400007fe4ff */
[----:B------:R-:W-:-:S03]  /*11130*/  ISETP.NE.U32.AND P0, PT, R30, RZ, PT ;  /* 0x000000ff1e00720c */ /* 0x000fc60003f05070 */
        /* <DEDUP_REMOVED lines=40> */
.L_x_4641:
        /* <DEDUP_REMOVED lines=25> */
.L_x_4551:
        /* <DEDUP_REMOVED lines=11> */
.L_x_4552:
[----:B------:R3:W-:Y:S01]  /*11600*/  SYNCS.ARRIVE.TRANS64.A1T0 RZ, [R6+URZ+0x28c50], RZ ;  /* 0x028c50ff06ff79a7 */ /* 0x0007e2000810003f */
[----:B------:R-:W-:Y:S05]  /*11610*/  @P3 BRA `(.L_x_4553) ;  /* 0xfffffff000543947 */ /* 0x000fea000383ffff */
.L_x_4540:
[----:B------:R-:W-:Y:S05]  /*11620*/  BSYNC B0 ;  /* 0x0000000000007941 */ /* 0x000fea0003800000 */
.L_x_4539:
        /* <DEDUP_REMOVED lines=21> */
.L_x_4555:
[----:B------:R-:W-:Y:S05]  /*11780*/  BSYNC B0 ;  /* 0x0000000000007941 */ /* 0x000fea0003800000 */
.L_x_4554:
[----:B------:R-:W-:-:S07]  /*11790*/  SEL R24, R24, RZ, P0 ;  /* 0x000000ff18187207 */ /* 0x000fce0000000000 */
.L_x_4514:
[----:B------:R-:W-:Y:S05]  /*117a0*/  BSYNC B7 ;  /* 0x0000000000077941 */ /* 0x000fea0003800000 */
.L_x_4512:
        /* <DEDUP_REMOVED lines=11> */
.L_x_4556:
        /* <DEDUP_REMOVED lines=23> */
[----:B0-----:R-:W-:-:S04]  /*119d0*/  SEL R5, R14, RZ, P2 ;  /* 0x000000ff0e057207 */ /* 0x001fc80001000000 */
[----:B--23--:R-:W-:Y:S02]  /*119e0*/  IADD3 R6, R4, R5, RZ ;  /* 0x0000000504067210 */ /* 0x00cfe40007ffe0ff */
        /* <DEDUP_REMOVED lines=11> */
.L_x_4651:
[----:B------:R-:W-:Y:S02]  /*11aa0*/  ULDC UR4, c[0x0][0xc38] ;  /* 0x00030e0000047ab9 */ /* 0x000fe40000000800 */
[----:B------:R-:W-:-:S04]  /*11ab0*/  IMAD.U32 R4, RZ, RZ, UR4 ;  /* 0x00000004ff047e24 */ /* 0x000fc8000f8e00ff */
[----:B--2---:R-:W-:-:S04]  /*11ac0*/  IMAD R14, R14, R4, RZ ;  /* 0x000000040e0e7224 */ /* 0x004fc800078e02ff */
[----:B------:R-:W-:-:S05]  /*11ad0*/  IMAD.IADD R5, R5, 0x1, R14 ;  /* 0x0000000105057824 */ /* 0x000fca00078e020e */
[----:B------:R-:W-:-:S13]  /*11ae0*/  ISETP.GT.AND P6, PT, R5, R0, PT ;  /* 0x000000000500720c */ /* 0x000fda0003fc4270 */
[----:B------:R-:W-:Y:S05]  /*11af0*/  @P6 BRA `(.L_x_4559) ;  /* 0x00000000009c6947 */ /* 0x000fea0003800000 */
.L_x_4564:
[----:B0-----:R-:W0:Y:S01]  /*11b00*/  LDC R2, c[0x0][0xc3c] ;  /* 0x00030f00ff027b82 */ /* 0x001e220000000800 */
[----:B------:R-:W-:-:S04]  /*11b10*/  IADD3 R19, R19, 0x1f, RZ ;  /* 0x0000001f13137810 */ /* 0x000fc80007ffe0ff */
        /* <DEDUP_REMOVED lines=12> */
.L_x_4562:
[----:B------:R-:W-:Y:S05]  /*11be0*/  BSYNC B0 ;  /* 0x0000000000007941 */ /* 0x000fea0003800000 */
.L_x_4561:
        /* <DEDUP_REMOVED lines=18> */
.L_x_4659:
[----:B------:R-:W-:Y:S02]  /*11d10*/  ULDC UR4, c[0x0][0xc38] ;  /* 0x00030e0000047ab9 */ /* 0x000fe40000000800 */
[----:B------:R-:W-:-:S04]  /*11d20*/  IMAD.U32 R4, RZ, RZ, UR4 ;  /* 0x00000004ff047e24 */ /* 0x000fc8000f8e00ff */
[----:B--2---:R-:W-:-:S04]  /*11d30*/  IMAD R14, R14, R4, RZ ;  /* 0x000000040e0e7224 */ /* 0x004fc800078e02ff */
[----:B------:R-:W-:-:S05]  /*11d40*/  IMAD.IADD R5, R14, 0x1, R5 ;  /* 0x000000010e057824 */ /* 0x000fca00078e0205 */
[----:B------:R-:W-:-:S13]  /*11d50*/  ISETP.GT.AND P6, PT, R5, R0, PT ;  /* 0x000000000500720c */ /* 0x000fda0003fc4270 */
[----:B------:R-:W-:Y:S05]  /*11d60*/  @!P6 BRA `(.L_x_4564) ;  /* 0xfffffffc0064e947 */ /* 0x000fea000383ffff */
.L_x_4559:
        /* <DEDUP_REMOVED lines=8> */
.L_x_4663:
[----:B------:R-:W-:Y:S01]  /*11df0*/  ISETP.NE.AND P0, PT, R3, RZ, PT ;  /* 0x000000ff0300720c */ /* 0x000fe20003f05270 */
[----:B------:R-:W-:-:S12]  /*11e00*/  IMAD.MOV.U32 R14, RZ, RZ, RZ ;  /* 0x000000ffff0e7224 */ /* 0x000fd800078e00ff */
[----:B------:R-:W-:Y:S05]  /*11e10*/  @!P0 BRA `(.L_x_4566) ;  /* 0x0000000000108947 */ /* 0x000fea0003800000 */
[----:B------:R-:W-:Y:S01]  /*11e20*/  UMOV UR4, 0xffffffff ;  /* 0xffffffff00047882 */ /* 0x000fe20000000000 */
[----:B------:R-:W-:Y:S02]  /*11e30*/  IADD3 R12, R6, -0x1, RZ ;  /* 0xffffffff060c7810 */ /* 0x000fe40007ffe0ff */
[----:B------:R-:W-:Y:S05]  /*11e40*/  BRA.DIV UR4, `(.L_x_4567) ;  /* 0x0000003604907947 */ /* 0x000fea000b800000 */
[----:B------:R4:W0:Y:S02]  /*11e50*/  SHFL.IDX PT, R14, R2, R12, 0x1f ;  /* 0x00001f0c020e7589 */ /* 0x00082400000e0000 */
.L_x_4566:
        /* <DEDUP_REMOVED lines=17> */
[----:B------:R-:W-:Y:S02]  /*11f70*/  IABS R3, R5 ;  /* 0x0000000500037213 */ /* 0x000fe40000000000 */
[----:B------:R-:W-:-:S03]  /*11f80*/  IADD3 R0, RZ, -R0, RZ ;  /* 0x80000000ff007210 */ /* 0x000fc60007ffe0ff */
        /* <DEDUP_REMOVED lines=35> */
[----:B------:R-:W-:Y:S01]  /*121c0*/  @!P1 IMAD.IADD R6, R6, 0x1, -R7 ;  /* 0x0000000106069824 */ /* 0x000fe200078e0a07 */
[----:B------:R-:W-:Y:S02]  /*121d0*/  @!P1 IADD3 R2, R2, 0x1, RZ ;  /* 0x0000000102029810 */ /* 0x000fe40007ffe0ff */
        /* <DEDUP_REMOVED lines=10> */
.L_x_4560:
[----:B------:R-:W-:Y:S01]  /*12280*/  UMOV UR4, URZ ;  /* 0x0000003f00047c82 */ /* 0x000fe20008000000 */
[----:B------:R-:W-:Y:S01]  /*12290*/  UMOV UR5, URZ ;  /* 0x0000003f00057c82 */ /* 0x000fe20008000000 */
[----:B------:R-:W-:Y:S01]  /*122a0*/  ULDC UR6, c[0x0][0xc3c] ;  /* 0x00030f0000067ab9 */ /* 0x000fe20000000800 */
[----:B------:R-:W-:Y:S01]  /*122b0*/  MOV R16, R0 ;  /* 0x0000000000107202 */ /* 0x000fe20000000f00 */
[----:B------:R-:W-:Y:S02]  /*122c0*/  IMAD.U32 R17, RZ, RZ, UR4 ;  /* 0x00000004ff117e24 */ /* 0x000fe4000f8e00ff */
[----:B------:R-:W-:Y:S02]  /*122d0*/  IMAD.U32 R18, RZ, RZ, UR5 ;  /* 0x00000005ff127e24 */ /* 0x000fe4000f8e00ff */
[----:B------:R-:W-:-:S07]  /*122e0*/  IMAD.U32 R19, RZ, RZ, UR6 ;  /* 0x00000006ff137e24 */ /* 0x000fce000f8e00ff */
.L_x_4568:
        /* <DEDUP_REMOVED lines=10> */
.L_x_4557:
[----:B------:R-:W-:Y:S02]  /*12390*/  ULDC UR4, c[0x0][0xc3c] ;  /* 0x00030f0000047ab9 */ /* 0x000fe40000000800 */
[----:B0-----:R-:W-:-:S13]  /*123a0*/  ISETP.GE.AND P0, PT, R19, UR4, PT ;  /* 0x0000000413007c0c */ /* 0x001fda000bf06270 */
[----:B------:R-:W-:Y:S05]  /*123b0*/  @!P0 BRA `(.L_x_4569) ;  /* 0xffffffb800008947 */ /* 0x000fea000383ffff */
[----:B------:R-:W-:Y:S05]  /*123c0*/  BSYNC B8 ;  /* 0x0000000000087941 */ /* 0x000fea0003800000 */
.L_x_4508:
        /* <DEDUP_REMOVED lines=12> */
.L_x_4666:
[----:B------:R-:W-:Y:S05]  /*12490*/  BSYNC B0 ;  /* 0x0000000000007941 */ /* 0x000fea0003800000 */
.L_x_4570:
[----:B------:R-:W-:-:S03]  /*124a0*/  UMOV UR4, 0xffffffff ;  /* 0xffffffff00047882 */ /* 0x000fc60000000000 */
[----:B------:R-:W-:Y:S05]  /*124b0*/  BRA.DIV UR4, `(.L_x_4572) ;  /* 0x00000032042c7947 */ /* 0x000fea000b800000 */
[----:B0-----:R-:W0:Y:S02]  /*124c0*/  S2R R0, SR_TID.X ;  /* 0x0000000000007919 */ /* 0x001e240000002100 */
[----:B0-----:R-:W-:-:S04]  /*124d0*/  SHF.R.U32.HI R0, RZ, 0x5, R0 ;  /* 0x00000005ff007819 */ /* 0x001fc80000011600 */
[----:B------:R-:W-:-:S05]  /*124e0*/  LOP3.LUT R0, R0, 0x3, RZ, 0xc0, !PT ;  /* 0x0000000300007812 */ /* 0x000fca00078ec0ff */
[----:B------:R0:W1:Y:S02]  /*124f0*/  SHFL.IDX PT, R14, R0, RZ, 0x1f ;  /* 0x00001fff000e7589 */ /* 0x00006400000e0000 */
.L_x_4669:
[----:B-1----:R-:W-:Y:S01]  /*12500*/  ISETP.NE.AND P0, PT, R14, RZ, PT ;  /* 0x000000ff0e00720c */ /* 0x002fe20003f05270 */
[----:B------:R-:W-:-:S12]  /*12510*/  BSSY B0, `(.L_x_4573) ;  /* 0x0000024000007945 */ /* 0x000fd80003800000 */
[----:B------:R-:W-:Y:S05]  /*12520*/  @P0 BRA `(.L_x_4574) ;  /* 0x0000000000880947 */ /* 0x000fea0003800000 */
[----:B------:R-:W-:-:S03]  /*12530*/  UMOV UR4, 0xffffffff ;  /* 0xffffffff00047882 */ /* 0x000fc60000000000 */
[----:B------:R-:W-:Y:S05]  /*12540*/  BRA.DIV UR4, `(.L_x_4575) ;  /* 0x00000032043c7947 */ /* 0x000fea000b800000 */
[----:B------:R-:W-:-:S13]  /*12550*/  ELECT P6, URZ, PT ;  /* 0x00000000003f782f */ /* 0x000fda00038c0000 */
.L_x_4672:
[----:B------:R-:W-:Y:S05]  /*12560*/  @!P6 BRA `(.L_x_4574) ;  /* 0x000000000078e947 */ /* 0x000fea0003800000 */
[----:B------:R-:W-:-:S06]  /*12570*/  ULOP3.LUT UR4, UR39, 0x2, URZ, 0xfc, !UPT ;  /* 0x0000000227047892 */ /* 0x000fcc000f8efc3f */
[----:B0-----:R-:W-:-:S04]  /*12580*/  MOV R0, UR4 ;  /* 0x0000000400007c02 */ /* 0x001fc80008000f00 */
[----:B------:R-:W-:-:S13]  /*12590*/  ISETP.NE.AND P0, PT, R0, 0x3, PT ;  /* 0x000000030000780c */ /* 0x000fda0003f05270 */
[----:B------:R-:W-:Y:S05]  /*125a0*/  @!P0 BRA `(.L_x_4576) ;  /* 0x0000000000048947 */ /* 0x000fea0003800000 */
[----:B------:R-:W-:Y:S01]  /*125b0*/  BPT.TRAP 0x1 ;  /* 0x000000040000795c */ /* 0x000fe20000300000 */
.L_x_4576:
[C---:B------:R-:W-:Y:S01]  /*125c0*/  IMAD R3, R24.reuse, 0x8, R5 ;  /* 0x0000000818037824 */ /* 0x040fe200078e0205 */
[----:B------:R-:W-:Y:S01]  /*125d0*/  SHF.L.U32 R2, R25, 0x1f, RZ ;  /* 0x0000001f19027819 */ /* 0x000fe200000006ff */
[----:B------:R-:W-:-:S03]  /*125e0*/  VIADD R24, R24, 0x1 ;  /* 0x0000000118187836 */ /* 0x000fc60000000000 */
[----:B------:R-:W0:Y:S02]  /*125f0*/  SYNCS.PHASECHK.TRANS64.TRYWAIT P1, [R3+URZ+0x28c40], R2 ;  /* 0x028c4002030075a7 */ /* 0x000e24000802017f */
[----:B------:R-:W-:-:S04]  /*12600*/  ISETP.NE.AND P2, PT, R24, 0x2, PT ;  /* 0x000000021800780c */ /* 0x000fc80003f45270 */
[----:B------:R-:W-:Y:S01]  /*12610*/  SEL R0, RZ, 0x1, P2 ;  /* 0x00000001ff007807 */ /* 0x000fe20001000000 */
[----:B0-----:R-:W-:Y:S08]  /*12620*/  @!P1 BRA `(.L_x_4577) ;  /* 0x0000003000249947 */ /* 0x001ff00003800000 */
.L_x_4673:
[----:B------:R-:W-:Y:S02]  /*12630*/  SEL R24, R24, RZ, P2 ;  /* 0x000000ff18187207 */ /* 0x000fe40001000000 */
[----:B------:R-:W-:Y:S01]  /*12640*/  LOP3.LUT R0, R25, R0, RZ, 0x3c, !PT ;  /* 0x0000000019007212 */ /* 0x000fe200078e3cff */
[----:B------:R-:W-:Y:S06]  /*12650*/  @!P0 BRA `(.L_x_4578) ;  /* 0x0000000000048947 */ /* 0x000fec0003800000 */
[----:B------:R-:W-:Y:S01]  /*12660*/  BPT.TRAP 0x1 ;  /* 0x000000040000795c */ /* 0x000fe20000300000 */
.L_x_4578:
[----:B------:R-:W-:Y:S01]  /*12670*/  IMAD R5, R24, 0x8, R5 ;  /* 0x0000000818057824 */ /* 0x000fe200078e0205 */
[----:B------:R-:W-:-:S04]  /*12680*/  SHF.L.U32 R0, R0, 0x1f, RZ ;  /* 0x0000001f00007819 */ /* 0x000fc800000006ff */
[----:B------:R-:W1:Y:S02]  /*12690*/  SYNCS.PHASECHK.TRANS64.TRYWAIT P1, [R5+URZ+0x28c40], R0 ;  /* 0x028c4000050075a7 */ /* 0x000e64000802017f */
[----:B-1----:R-:W-:Y:S05]  /*126a0*/  @!P1 BRA `(.L_x_4579) ;  /* 0x0000003000189947 */ /* 0x002fea0003800000 */
.L_x_4674:
[----:B------:R-:W-:Y:S05]  /*126b0*/  @!P0 BRA `(.L_x_4580) ;  /* 0x0000000000048947 */ /* 0x000fea0003800000 */
[----:B------:R-:W-:Y:S01]  /*126c0*/  BPT.TRAP 0x1 ;  /* 0x000000040000795c */ /* 0x000fe20000300000 */
.L_x_4580:
[----:B------:R-:W5:Y:S02]  /*126d0*/  SYNCS.PHASECHK.TRANS64.TRYWAIT P1, [R3+URZ+0x28c60], R2 ;  /* 0x028c6002030075a7 */ /* 0x000f64000802017f */
[----:B-----5:R-:W-:Y:S05]  /*126e0*/  @!P1 BRA `(.L_x_4581) ;  /* 0x00000030001c9947 */ /* 0x020fea0003800000 */
.L_x_4675:
[----:B------:R-:W-:Y:S05]  /*126f0*/  @!P0 BRA `(.L_x_4582) ;  /* 0x0000000000048947 */ /* 0x000fea0003800000 */
[----:B------:R-:W-:Y:S01]  /*12700*/  BPT.TRAP 0x1 ;  /* 0x000000040000795c */ /* 0x000fe20000300000 */
.L_x_4582:
[----:B------:R0:W0:Y:S02]  /*12710*/  SYNCS.PHASECHK.TRANS64.TRYWAIT P0, [R5+URZ+0x28c60], R0 ;  /* 0x028c6000050075a7 */ /* 0x000024000800017f */
[----:B0-----:R-:W-:Y:S05]  /*12720*/  @!P0 NANOSLEEP.SYNCS 0x989680 ;  /* 0x009896800000895d */ /* 0x001fea0003900000 */
[----:B------:R-:W0:Y:S02]  /*12730*/  @!P0 SYNCS.PHASECHK.TRANS64 P0, [R5+URZ+0x28c60], R0 ;  /* 0x028c6000050085a7 */ /* 0x000e24000800007f */
[----:B0-----:R-:W-:Y:S05]  /*12740*/  @!P0 BRA `(.L_x_4582) ;  /* 0xfffffffc00f08947 */ /* 0x001fea000383ffff */
.L_x_4574:
[----:B------:R-:W-:Y:S05]  /*12750*/  BSYNC B0 ;  /* 0x0000000000007941 */ /* 0x000fea0003800000 */
.L_x_4573:
[----:B------:R-:W-:Y:S05]  /*12760*/  EXIT ;  /* 0x000000000000794d */ /* 0x000fea0003800000 */
.L_x_4441:
[----:B0-----:R-:W-:-:S04]  /*12770*/  IMAD.U32 R4, RZ, RZ, UR21 ;  /* 0x00000015ff047e24 */ /* 0x001fc8000f8e00ff */
[----:B------:R0:W1:Y:S03]  /*12780*/  SYNCS.PHASECHK.TRANS64.TRYWAIT P1, [R4+URZ+0x28c50], R3 ;  /* 0x028c5003040075a7 */ /* 0x000066000802017f */
[----:B-1----:R-:W-:Y:S05]  /*12790*/  @!P1 NANOSLEEP.SYNCS 0x989680 ;  /* 0x009896800000995d */ /* 0x002fea0003900000 */
[----:B------:R-:W1:Y:S02]  /*127a0*/  @!P1 SYNCS.PHASECHK.TRANS64 P1, [R4+URZ+0x28c50], R3 ;  /* 0x028c5003040095a7 */ /* 0x000e64000802007f */
[----:B-1----:R-:W-:Y:S05]  /*127b0*/  @!P1 BRA `(.L_x_4441) ;  /* 0xfffffffc00ec9947 */ /* 0x002fea000383ffff */
[----:B------:R-:W-:Y:S05]  /*127c0*/  BRA `(.L_x_4583) ;  /* 0xfffffef000d07947 */ /* 0x000fea000383ffff */
.L_x_4447:
[----:B-1----:R-:W-:-:S04]  /*127d0*/  IMAD.U32 R4, RZ, RZ, UR21 ;  /* 0x00000015ff047e24 */ /* 0x002fc8000f8e00ff */
[----:B------:R1:W2:Y:S03]  /*127e0*/  SYNCS.PHASECHK.TRANS64.TRYWAIT P1, [R4+URZ+0x28c50], R3 ;  /* 0x028c5003040075a7 */ /* 0x0002a6000802017f */
[----:B--2---:R-:W-:Y:S05]  /*127f0*/  @!P1 NANOSLEEP.SYNCS 0x989680 ;  /* 0x009896800000995d */ /* 0x004fea0003900000 */
[----:B------:R-:W2:Y:S02]  /*12800*/  @!P1 SYNCS.PHASECHK.TRANS64 P1, [R4+URZ+0x28c50], R3 ;  /* 0x028c5003040095a7 */ /* 0x000ea4000802007f */
[----:B--2---:R-:W-:Y:S05]  /*12810*/  @!P1 BRA `(.L_x_4447) ;  /* 0xfffffffc00ec9947 */ /* 0x004fea000383ffff */
[----:B------:R-:W-:Y:S05]  /*12820*/  BRA `(.L_x_4446) ;  /* 0xfffffefc00c87947 */ /* 0x000fea000383ffff */
.L_x_4451:
[----:B0-----:R-:W-:-:S04]  /*12830*/  MOV R3, UR41 ;  /* 0x0000002900037c02 */ /* 0x001fc80008000f00 */
[----:B------:R0:W1:Y:S03]  /*12840*/  SYNCS.PHASECHK.TRANS64.TRYWAIT P1, [R3+URZ+0x28c00], R0 ;  /* 0x028c0000030075a7 */ /* 0x000066000802017f */
[----:B-1----:R-:W-:Y:S05]  /*12850*/  @!P1 NANOSLEEP.SYNCS 0x989680 ;  /* 0x009896800000995d */ /* 0x002fea0003900000 */
[----:B------:R-:W1:Y:S02]  /*12860*/  @!P1 SYNCS.PHASECHK.TRANS64 P1, [R3+URZ+0x28c00], R0 ;  /* 0x028c0000030095a7 */ /* 0x000e64000802007f */
[----:B-1----:R-:W-:Y:S05]  /*12870*/  @!P1 BRA `(.L_x_4451) ;  /* 0xfffffffc00ec9947 */ /* 0x002fea000383ffff */
[----:B------:R-:W-:Y:S05]  /*12880*/  BRA `(.L_x_4584) ;  /* 0xffffff1000587947 */ /* 0x000fea000383ffff */
.L_x_4455:
[----:B--2---:R2:W3:Y:S02]  /*12890*/  SYNCS.PHASECHK.TRANS64.TRYWAIT P1, [R7+URZ+0x28c30], R8 ;  /* 0x028c3008070075a7 */ /* 0x0044e4000802017f */
[----:B---3--:R-:W-:Y:S05]  /*128a0*/  @!P1 NANOSLEEP.SYNCS 0x989680 ;  /* 0x009896800000995d */ /* 0x008fea0003900000 */
[----:B------:R-:W3:Y:S02]  /*128b0*/  @!P1 SYNCS.PHASECHK.TRANS64 P1, [R7+URZ+0x28c30], R8 ;  /* 0x028c3008070095a7 */ /* 0x000ee4000802007f */
[----:B---3--:R-:W-:Y:S05]  /*128c0*/  @!P1 BRA `(.L_x_4455) ;  /* 0xfffffffc00f09947 */ /* 0x008fea000383ffff */
[----:B------:R-:W-:Y:S05]  /*128d0*/  BRA `(.L_x_4454) ;  /* 0xffffff1000747947 */ /* 0x000fea000383ffff */
.L_x_4460:
[----:B-1----:R1:W3:Y:S02]  /*128e0*/  SYNCS.PHASECHK.TRANS64.TRYWAIT P1, [R7+URZ+0x28c50], R8 ;  /* 0x028c5008070075a7 */ /* 0x0022e4000802017f */
[----:B---3--:R-:W-:Y:S05]  /*128f0*/  @!P1 NANOSLEEP.SYNCS 0x989680 ;  /* 0x009896800000995d */ /* 0x008fea0003900000 */
[----:B------:R-:W3:Y:S02]  /*12900*/  @!P1 SYNCS.PHASECHK.TRANS64 P1, [R7+URZ+0x28c50], R8 ;  /* 0x028c5008070095a7 */ /* 0x000ee4000802007f */
[----:B---3--:R-:W-:Y:S05]  /*12910*/  @!P1 BRA `(.L_x_4460) ;  /* 0xfffffffc00f09947 */ /* 0x008fea000383ffff */
[----:B------:R-:W-:Y:S05]  /*12920*/  BRA `(.L_x_4459) ;  /* 0xffffff2800007947 */ /* 0x000fea000383ffff */
.L_x_4466:
[----:B-1----:R-:W-:-:S04]  /*12930*/  IMAD.U32 R6, RZ, RZ, UR23 ;  /* 0x00000017ff067e24 */ /* 0x002fc8000f8e00ff */
[----:B------:R1:W3:Y:S03]  /*12940*/  SYNCS.PHASECHK.TRANS64.TRYWAIT P1, [R6+URZ+0x28c30], R7 ;  /* 0x028c3007060075a7 */ /* 0x0002e6000802017f */
[----:B---3--:R-:W-:Y:S05]  /*12950*/  @!P1 NANOSLEEP.SYNCS 0x989680 ;  /* 0x009896800000995d */ /* 0x008fea0003900000 */
[----:B------:R-:W3:Y:S02]  /*12960*/  @!P1 SYNCS.PHASECHK.TRANS64 P1, [R6+URZ+0x28c30], R7 ;  /* 0x028c3007060095a7 */ /* 0x000ee4000802007f */
[----:B---3--:R-:W-:Y:S05]  /*12970*/  @!P1 BRA `(.L_x_4466) ;  /* 0xfffffffc00ec9947 */ /* 0x008fea000383ffff */
[----:B------:R-:W-:Y:S05]  /*12980*/  BRA `(.L_x_4465) ;  /* 0xffffff2c00147947 */ /* 0x000fea000383ffff */
.L_x_4471:
[----:B-1----:R-:W-:-:S04]  /*12990*/  IMAD.U32 R8, RZ, RZ, UR23 ;  /* 0x00000017ff087e24 */ /* 0x002fc8000f8e00ff */
[----:B------:R1:W2:Y:S03]  /*129a0*/  SYNCS.PHASECHK.TRANS64.TRYWAIT P1, [R8+URZ+0x28c50], R7 ;  /* 0x028c5007080075a7 */ /* 0x0002a6000802017f */
[----:B--2---:R-:W-:Y:S05]  /*129b0*/  @!P1 NANOSLEEP.SYNCS 0x989680 ;  /* 0x009896800000995d */ /* 0x004fea0003900000 */
[----:B------:R-:W2:Y:S02]  /*129c0*/  @!P1 SYNCS.PHASECHK.TRANS64 P1, [R8+URZ+0x28c50], R7 ;  /* 0x028c5007080095a7 */ /* 0x000ea4000802007f */
[----:B--2---:R-:W-:Y:S05]  /*129d0*/  @!P1 BRA `(.L_x_4471) ;  /* 0xfffffffc00ec9947 */ /* 0x004fea000383ffff */
[----:B------:R-:W-:Y:S05]  /*129e0*/  BRA `(.L_x_4470) ;  /* 0xffffff4800987947 */ /* 0x000fea000383ffff */
.L_x_4478:
[----:B-1----:R-:W-:-:S04]  /*129f0*/  IMAD.U32 R6, RZ, RZ, UR22 ;  /* 0x00000016ff067e24 */ /* 0x002fc8000f8e00ff */
[----:B------:R1:W4:Y:S03]  /*12a00*/  SYNCS.PHASECHK.TRANS64.TRYWAIT P1, [R6+URZ+0x28c30], R7 ;  /* 0x028c3007060075a7 */ /* 0x000326000802017f */
[----:B----4-:R-:W-:Y:S05]  /*12a10*/  @!P1 NANOSLEEP.SYNCS 0x989680 ;  /* 0x009896800000995d */ /* 0x010fea0003900000 */
[----:B------:R-:W4:Y:S02]  /*12a20*/  @!P1 SYNCS.PHASECHK.TRANS64 P1, [R6+URZ+0x28c30], R7 ;  /* 0x028c3007060095a7 */ /* 0x000f24000802007f */
[----:B----4-:R-:W-:Y:S05]  /*12a30*/  @!P1 BRA `(.L_x_4478) ;  /* 0xfffffffc00ec9947 */ /* 0x010fea000383ffff */
[----:B------:R-:W-:Y:S05]  /*12a40*/  BRA `(.L_x_4477) ;  /* 0xffffff4c008c7947 */ /* 0x000fea000383ffff */
.L_x_4483:
[----:B--2---:R-:W-:-:S04]  /*12a50*/  IMAD.U32 R8, RZ, RZ, UR22 ;  /* 0x00000016ff087e24 */ /* 0x004fc8000f8e00ff */
[----:B------:R2:W3:Y:S03]  /*12a60*/  SYNCS.PHASECHK.TRANS64.TRYWAIT P1, [R8+URZ+0x28c50], R7 ;  /* 0x028c5007080075a7 */ /* 0x0004e6000802017f */
[----:B---3--:R-:W-:Y:S05]  /*12a70*/  @!P1 NANOSLEEP.SYNCS 0x989680 ;  /* 0x009896800000995d */ /* 0x008fea0003900000 */
[----:B------:R-:W3:Y:S02]  /*12a80*/  @!P1 SYNCS.PHASECHK.TRANS64 P1, [R8+URZ+0x28c50], R7 ;  /* 0x028c5007080095a7 */ /* 0x000ee4000802007f */
[----:B---3--:R-:W-:Y:S05]  /*12a90*/  @!P1 BRA `(.L_x_4483) ;  /* 0xfffffffc00ec9947 */ /* 0x008fea000383ffff */
[----:B------:R-:W-:Y:S05]  /*12aa0*/  BRA `(.L_x_4482) ;  /* 0xffffff6400b07947 */ /* 0x000fea000383ffff */
.L_x_4520:
        /* <DEDUP_REMOVED lines=11> */
.L_x_4586:
[----:B------:R-:W-:Y:S05]  /*12b60*/  BSYNC B0 ;  /* 0x0000000000007941 */ /* 0x000fea0003800000 */
.L_x_4585:
[----:B------:R-:W-:Y:S05]  /*12b70*/  BRA `(.L_x_4587) ;  /* 0xffffffbc00887947 */ /* 0x000fea000383ffff */
.L_x_4523:
[----:B0-----:R0:W1:Y:S02]  /*12b80*/  SYNCS.PHASECHK.TRANS64.TRYWAIT P0, [R27+URZ+0x28c40], R0 ;  /* 0x028c40001b0075a7 */ /* 0x001064000800017f */
[----:B-1----:R-:W-:Y:S05]  /*12b90*/  @!P0 NANOSLEEP.SYNCS 0x989680 ;  /* 0x009896800000895d */ /* 0x002fea0003900000 */
[----:B------:R-:W1:Y:S02]  /*12ba0*/  @!P0 SYNCS.PHASECHK.TRANS64 P0, [R27+URZ+0x28c40], R0 ;  /* 0x028c40001b0085a7 */ /* 0x000e64000800007f */
[----:B-1----:R-:W-:Y:S05]  /*12bb0*/  @!P0 BRA `(.L_x_4523) ;  /* 0xfffffffc00f08947 */ /* 0x002fea000383ffff */
[----:B------:R-:W-:Y:S05]  /*12bc0*/  BRA `(.L_x_4588) ;  /* 0xffffffc0005c7947 */ /* 0x000fea000383ffff */
.L_x_4524:
        /* <DEDUP_REMOVED lines=8> */
.L_x_4590:
[----:B------:R-:W-:Y:S05]  /*12c50*/  BSYNC B0 ;  /* 0x0000000000007941 */ /* 0x000fea0003800000 */
.L_x_4589:
        /* <DEDUP_REMOVED lines=9> */
.L_x_4591:
[----:B------:R-:W-:Y:S02]  /*12cf0*/  IMAD.MOV.U32 R13, RZ, RZ, R4 ;  /* 0x000000ffff0d7224 */ /* 0x000fe400078e0004 */
[----:B------:R-:W-:Y:S01]  /*12d00*/  IMAD.MOV.U32 R12, RZ, RZ, 0x1 ;  /* 0x00000001ff0c7424 */ /* 0x000fe200078e00ff */
[----:B------:R-:W-:-:S07]  /*12d10*/  MOV R3, R14 ;  /* 0x0000000e00037202 */ /* 0x000fce0000000f00 */
[----:B------:R-:W-:Y:S05]  /*12d20*/  WARPSYNC.COLLECTIVE R15, `(.L_x_4592) ;  /* 0x000000000f087348 */ /* 0x000fea0003c00000 */
[----:B------:R0:W1:Y:S02]  /*12d30*/  SHFL.IDX P6, R14, R13, R12, R11 ;  /* 0x0000000c0d0e7389 */ /* 0x00006400000c000b */
[----:B01----:R-:W-:Y:S01]  /*12d40*/  ENDCOLLECTIVE ;  /* 0x000000000000791b */ /* 0x003fe20003800000 */
.L_x_4592:
        /* <DEDUP_REMOVED lines=15> */
.L_x_4593:
[----:B------:R-:W-:Y:S02]  /*12e40*/  @P0 IMAD R6, R5, 0x2, R23 ;  /* 0x0000000205060824 */ /* 0x000fe400078e0217 */
[----:B------:R-:W-:Y:S02]  /*12e50*/  IMAD.MOV.U32 R13, RZ, RZ, R4 ;  /* 0x000000ffff0d7224 */ /* 0x000fe400078e0004 */
[----:B------:R-:W-:Y:S02]  /*12e60*/  IMAD.MOV.U32 R12, RZ, RZ, 0x2 ;  /* 0x00000002ff0c7424 */ /* 0x000fe400078e00ff */
[----:B------:R-:W-:-:S07]  /*12e70*/  IMAD.MOV.U32 R3, RZ, RZ, R14 ;  /* 0x000000ffff037224 */ /* 0x000fce00078e000e */
[----:B------:R-:W-:Y:S05]  /*12e80*/  WARPSYNC.COLLECTIVE R15, `(.L_x_4594) ;  /* 0x000000000f087348 */ /* 0x000fea0003c00000 */
[----:B------:R0:W1:Y:S02]  /*12e90*/  SHFL.IDX P6, R14, R13, R12, R11 ;  /* 0x0000000c0d0e7389 */ /* 0x00006400000c000b */
[----:B01----:R-:W-:Y:S01]  /*12ea0*/  ENDCOLLECTIVE ;  /* 0x000000000000791b */ /* 0x003fe20003800000 */
.L_x_4594:
        /* <DEDUP_REMOVED lines=15> */
.L_x_4595:
[----:B------:R-:W-:Y:S02]  /*12fa0*/  @P0 IMAD R6, R5, 0x2, R23 ;  /* 0x0000000205060824 */ /* 0x000fe400078e0217 */
[----:B------:R-:W-:Y:S01]  /*12fb0*/  IMAD.MOV.U32 R13, RZ, RZ, R4 ;  /* 0x000000ffff0d7224 */ /* 0x000fe200078e0004 */
[----:B------:R-:W-:Y:S01]  /*12fc0*/  MOV R12, 0x3 ;  /* 0x00000003000c7802 */ /* 0x000fe20000000f00 */
[----:B------:R-:W-:-:S07]  /*12fd0*/  IMAD.MOV.U32 R3, RZ, RZ, R14 ;  /* 0x000000ffff037224 */ /* 0x000fce00078e000e */
[----:B------:R-:W-:Y:S05]  /*12fe0*/  WARPSYNC.COLLECTIVE R15, `(.L_x_4596) ;  /* 0x000000000f087348 */ /* 0x000fea0003c00000 */
[----:B------:R0:W1:Y:S02]  /*12ff0*/  SHFL.IDX P6, R14, R13, R12, R11 ;  /* 0x0000000c0d0e7389 */ /* 0x00006400000c000b */
[----:B01----:R-:W-:Y:S01]  /*13000*/  ENDCOLLECTIVE ;  /* 0x000000000000791b */ /* 0x003fe20003800000 */
.L_x_4596:
        /* <DEDUP_REMOVED lines=10> */
.L_x_4597:
[----:B------:R-:W-:Y:S01]  /*130b0*/  @!PT LDS RZ, [RZ] ;  /* 0x00000000fffff984 */ /* 0x000fe20000000800 */
[----:B------:R-:W-:Y:S01]  /*130c0*/  @!PT LDS RZ, [RZ] ;  /* 0x00000000fffff984 */ /* 0x000fe20000000800 */
[----:B------:R-:W-:Y:S01]  /*130d0*/  @!PT LDS RZ, [RZ] ;  /* 0x00000000fffff984 */ /* 0x000fe20000000800 */
[----:B------:R0:W-:Y:S01]  /*130e0*/  @P0 LDGSTS.E.BYPASS.LTC128B.128 [R6+0x23400], desc[UR50][R2.64], !P2 ;  /* 0x2340000002060fae */ /* 0x0001e2000d101d72 */
[----:B------:R-:W-:Y:S01]  /*130f0*/  IMAD.MOV.U32 R0, RZ, RZ, R14 ;  /* 0x000000ffff007224 */ /* 0x000fe200078e000e */
[----:B------:R-:W-:Y:S06]  /*13100*/  BRA `(.L_x_4598) ;  /* 0xffffffc000147947 */ /* 0x000fec000383ffff */
.L_x_4529:
        /* <DEDUP_REMOVED lines=9> */
.L_x_4599:
[C---:B------:R-:W-:Y:S01]  /*131a0*/  VIADD R6, R17.reuse, 0x10 ;  /* 0x0000001011067836 */ /* 0x040fe20000000000 */
[----:B------:R-:W-:Y:S01]  /*131b0*/  ISETP.GE.AND P0, PT, R17, R5, PT ;  /* 0x000000051100720c */ /* 0x000fe20003f06270 */
[----:B------:R-:W-:Y:S02]  /*131c0*/  IMAD.MOV.U32 R13, RZ, RZ, R0 ;  /* 0x000000ffff0d7224 */ /* 0x000fe400078e0000 */
[----:B------:R-:W-:-:S10]  /*131d0*/  IMAD.MOV.U32 R2, RZ, RZ, R14 ;  /* 0x000000ffff027224 */ /* 0x000fd400078e000e */
[----:B------:R-:W-:Y:S05]  /*131e0*/  WARPSYNC.COLLECTIVE R15, `(.L_x_4600) ;  /* 0x000000000f087348 */ /* 0x000fea0003c00000 */
[----:B------:R0:W1:Y:S02]  /*131f0*/  SHFL.IDX P6, R14, R13, R12, R11 ;  /* 0x0000000c0d0e7389 */ /* 0x00006400000c000b */
[----:B01----:R-:W-:Y:S01]  /*13200*/  ENDCOLLECTIVE ;  /* 0x000000000000791b */ /* 0x003fe20003800000 */
.L_x_4600:
[----:B------:R-:W-:Y:S02]  /*13210*/  IMAD.MOV.U32 R13, RZ, RZ, R4 ;  /* 0x000000ffff0d7224 */ /* 0x000fe400078e0004 */
[----:B------:R-:W-:Y:S02]  /*13220*/  IMAD.MOV.U32 R12, RZ, RZ, 0x1 ;  /* 0x00000001ff0c7424 */ /* 0x000fe400078e00ff */
[----:B------:R-:W-:-:S07]  /*13230*/  IMAD.MOV.U32 R3, RZ, RZ, R14 ;  /* 0x000000ffff037224 */ /* 0x000fce00078e000e */
[----:B------:R-:W-:Y:S05]  /*13240*/  WARPSYNC.COLLECTIVE R15, `(.L_x_4601) ;  /* 0x000000000f087348 */ /* 0x000fea0003c00000 */
[----:B------:R0:W1:Y:S02]  /*13250*/  SHFL.IDX P6, R14, R13, R12, R11 ;  /* 0x0000000c0d0e7389 */ /* 0x00006400000c000b */
[----:B01----:R-:W-:Y:S01]  /*13260*/  ENDCOLLECTIVE ;  /* 0x000000000000791b */ /* 0x003fe20003800000 */
.L_x_4601:
        /* <DEDUP_REMOVED lines=15> */
.L_x_4602:
[----:B------:R-:W-:Y:S02]  /*13360*/  IMAD.MOV.U32 R13, RZ, RZ, R4 ;  /* 0x000000ffff0d7224 */ /* 0x000fe400078e0004 */
[----:B------:R-:W-:Y:S01]  /*13370*/  IMAD.MOV.U32 R12, RZ, RZ, 0x2 ;  /* 0x00000002ff0c7424 */ /* 0x000fe200078e00ff */
[----:B------:R-:W-:-:S07]  /*13380*/  MOV R3, R14 ;  /* 0x0000000e00037202 */ /* 0x000fce0000000f00 */
[----:B------:R-:W-:Y:S05]  /*13390*/  WARPSYNC.COLLECTIVE R15, `(.L_x_4603) ;  /* 0x000000000f087348 */ /* 0x000fea0003c00000 */
[----:B------:R0:W1:Y:S02]  /*133a0*/  SHFL.IDX P6, R14, R13, R12, R11 ;  /* 0x0000000c0d0e7389 */ /* 0x00006400000c000b */
[----:B01----:R-:W-:Y:S01]  /*133b0*/  ENDCOLLECTIVE ;  /* 0x000000000000791b */ /* 0x003fe20003800000 */
.L_x_4603:
        /* <DEDUP_REMOVED lines=16> */
.L_x_4604:
[----:B------:R-:W-:Y:S02]  /*134c0*/  IMAD.MOV.U32 R13, RZ, RZ, R4 ;  /* 0x000000ffff0d7224 */ /* 0x000fe400078e0004 */
[----:B------:R-:W-:Y:S02]  /*134d0*/  IMAD.MOV.U32 R12, RZ, RZ, 0x3 ;  /* 0x00000003ff0c7424 */ /* 0x000fe400078e00ff */
[----:B------:R-:W-:-:S07]  /*134e0*/  IMAD.MOV.U32 R3, RZ, RZ, R14 ;  /* 0x000000ffff037224 */ /* 0x000fce00078e000e */
[----:B------:R-:W-:Y:S05]  /*134f0*/  WARPSYNC.COLLECTIVE R15, `(.L_x_4605) ;  /* 0x000000000f087348 */ /* 0x000fea0003c00000 */
[----:B------:R0:W1:Y:S02]  /*13500*/  SHFL.IDX P6, R14, R13, R12, R11 ;  /* 0x0000000c0d0e7389 */ /* 0x00006400000c000b */
[----:B01----:R-:W-:Y:S01]  /*13510*/  ENDCOLLECTIVE ;  /* 0x000000000000791b */ /* 0x003fe20003800000 */
.L_x_4605:
        /* <DEDUP_REMOVED lines=10> */
.L_x_4606:
[----:B------:R-:W-:Y:S01]  /*135c0*/  @!PT LDS RZ, [RZ] ;  /* 0x00000000fffff984 */ /* 0x000fe20000000800 */
[----:B------:R-:W-:Y:S01]  /*135d0*/  @!PT LDS RZ, [RZ] ;  /* 0x00000000fffff984 */ /* 0x000fe20000000800 */
[----:B------:R-:W-:Y:S01]  /*135e0*/  @!PT LDS RZ, [RZ] ;  /* 0x00000000fffff984 */ /* 0x000fe20000000800 */
[----:B------:R1:W-:Y:S01]  /*135f0*/  @!P0 LDGSTS.E.BYPASS.LTC128B.128 [R7+0x21400], desc[UR50][R2.64], !P1 ;  /* 0x2140000002078fae */ /* 0x0003e2000c901d72 */
[----:B------:R-:W-:Y:S01]  /*13600*/  IMAD.MOV.U32 R0, RZ, RZ, R14 ;  /* 0x000000ffff007224 */ /* 0x000fe200078e000e */
[----:B------:R-:W-:Y:S06]  /*13610*/  BRA `(.L_x_4607) ;  /* 0xffffffc4001c7947 */ /* 0x000fec000383ffff */
.L_x_4532:
[----:B0-----:R0:W1:Y:S02]  /*13620*/  SYNCS.PHASECHK.TRANS64.TRYWAIT P0, [R23+URZ+0x28c20], R0 ;  /* 0x028c2000170075a7 */ /* 0x001064000800017f */
[----:B-1----:R-:W-:Y:S05]  /*13630*/  @!P0 NANOSLEEP.SYNCS 0x989680 ;  /* 0x009896800000895d */ /* 0x002fea0003900000 */
[----:B------:R-:W1:Y:S02]  /*13640*/  @!P0 SYNCS.PHASECHK.TRANS64 P0, [R23+URZ+0x28c20], R0 ;  /* 0x028c2000170085a7 */ /* 0x000e64000800007f */
[----:B-1----:R-:W-:Y:S05]  /*13650*/  @!P0 BRA `(.L_x_4532) ;  /* 0xfffffffc00f08947 */ /* 0x002fea000383ffff */
[----:B------:R-:W-:Y:S05]  /*13660*/  BRA `(.L_x_4608) ;  /* 0xffffffc400787947 */ /* 0x000fea000383ffff */
.L_x_4535:
[----:B0-----:R0:W1:Y:S02]  /*13670*/  SYNCS.PHASECHK.TRANS64.TRYWAIT P0, [R27+URZ+0x28c60], R0 ;  /* 0x028c60001b0075a7 */ /* 0x001064000800017f */
[----:B-1----:R-:W-:Y:S05]  /*13680*/  @!P0 NANOSLEEP.SYNCS 0x989680 ;  /* 0x009896800000895d */ /* 0x002fea0003900000 */
[----:B------:R-:W1:Y:S02]  /*13690*/  @!P0 SYNCS.PHASECHK.TRANS64 P0, [R27+URZ+0x28c60], R0 ;  /* 0x028c60001b0085a7 */ /* 0x000e64000800007f */
[----:B-1----:R-:W-:Y:S05]  /*136a0*/  @!P0 BRA `(.L_x_4535) ;  /* 0xfffffffc00f08947 */ /* 0x002fea000383ffff */
[----:B------:R-:W-:Y:S05]  /*136b0*/  BRA `(.L_x_4609) ;  /* 0xffffffc400887947 */ /* 0x000fea000383ffff */
.L_x_4536:
        /* <DEDUP_REMOVED lines=8> */
.L_x_4611:
[----:B------:R-:W-:Y:S05]  /*13740*/  BSYNC B0 ;  /* 0x0000000000007941 */ /* 0x000fea0003800000 */
.L_x_4610:
        /* <DEDUP_REMOVED lines=14> */
.L_x_4612:
        /* <DEDUP_REMOVED lines=41> */
.L_x_4613:
[----:B------:R-:W-:Y:S01]  /*13ac0*/  IMAD.MOV.U32 R13, RZ, RZ, R4 ;  /* 0x000000ffff0d7224 */ /* 0x000fe200078e0004 */
[----:B------:R-:W-:-:S07]  /*13ad0*/  MOV R3, R14 ;  /* 0x0000000e00037202 */ /* 0x000fce0000000f00 */
[----:B------:R-:W-:Y:S05]  /*13ae0*/  WARPSYNC.COLLECTIVE R15, `(.L_x_4614) ;  /* 0x000000000f087348 */ /* 0x000fea0003c00000 */
[----:B------:R0:W1:Y:S02]  /*13af0*/  SHFL.IDX P6, R14, R13, R12, R11 ;  /* 0x0000000c0d0e7389 */ /* 0x00006400000c000b */
[----:B01----:R-:W-:Y:S01]  /*13b00*/  ENDCOLLECTIVE ;  /* 0x000000000000791b */ /* 0x003fe20003800000 */
.L_x_4614:
        /* <DEDUP_REMOVED lines=29> */
.L_x_4615:
[----:B------:R-:W-:Y:S01]  /*13ce0*/  IMAD.MOV.U32 R13, RZ, RZ, R4 ;  /* 0x000000ffff0d7224 */ /* 0x000fe200078e0004 */
[----:B------:R-:W-:-:S07]  /*13cf0*/  MOV R7, R14 ;  /* 0x0000000e00077202 */ /* 0x000fce0000000f00 */
[----:B------:R-:W-:Y:S05]  /*13d00*/  WARPSYNC.COLLECTIVE R15, `(.L_x_4616) ;  /* 0x000000000f087348 */ /* 0x000fea0003c00000 */
[----:B------:R0:W1:Y:S02]  /*13d10*/  SHFL.IDX P6, R14, R13, R12, R11 ;  /* 0x0000000c0d0e7389 */ /* 0x00006400000c000b */
[----:B01----:R-:W-:Y:S01]  /*13d20*/  ENDCOLLECTIVE ;  /* 0x000000000000791b */ /* 0x003fe20003800000 */
.L_x_4616:
        /* <DEDUP_REMOVED lines=29> */
.L_x_4617:
[----:B------:R-:W-:Y:S01]  /*13f00*/  IMAD.MOV.U32 R13, RZ, RZ, R4 ;  /* 0x000000ffff0d7224 */ /* 0x000fe200078e0004 */
[----:B------:R-:W-:-:S07]  /*13f10*/  MOV R6, R14 ;  /* 0x0000000e00067202 */ /* 0x000fce0000000f00 */
[----:B------:R-:W-:Y:S05]  /*13f20*/  WARPSYNC.COLLECTIVE R15, `(.L_x_4618) ;  /* 0x000000000f087348 */ /* 0x000fea0003c00000 */
[----:B------:R0:W1:Y:S02]  /*13f30*/  SHFL.IDX P6, R14, R13, R12, R11 ;  /* 0x0000000c0d0e7389 */ /* 0x00006400000c000b */
[----:B01----:R-:W-:Y:S01]  /*13f40*/  ENDCOLLECTIVE ;  /* 0x000000000000791b */ /* 0x003fe20003800000 */
.L_x_4618:
[----:B------:R-:W-:Y:S01]  /*13f50*/  IMAD.MOV.U32 R2, RZ, RZ, R14 ;  /* 0x000000ffff027224 */ /* 0x000fe200078e000e */
[----:B------:R-:W-:Y:S06]  /*13f60*/  BRA `(.L_x_4619) ;  /* 0xffffffc4001c7947 */ /* 0x000fec000383ffff */
.L_x_4543:
[----:B0-----:R0:W1:Y:S02]  /*13f70*/  SYNCS.PHASECHK.TRANS64.TRYWAIT P0, [R6+URZ+0x28c40], R17 ;  /* 0x028c4011060075a7 */ /* 0x001064000800017f */
[----:B-1----:R-:W-:Y:S05]  /*13f80*/  @!P0 NANOSLEEP.SYNCS 0x989680 ;  /* 0x009896800000895d */ /* 0x002fea0003900000 */
[----:B------:R-:W1:Y:S02]  /*13f90*/  @!P0 SYNCS.PHASECHK.TRANS64 P0, [R6+URZ+0x28c40], R17 ;  /* 0x028c4011060085a7 */ /* 0x000e64000800007f */
[----:B-1----:R-:W-:Y:S05]  /*13fa0*/  @!P0 BRA `(.L_x_4543) ;  /* 0xfffffffc00f08947 */ /* 0x002fea000383ffff */
[----:B------:R-:W-:Y:S05]  /*13fb0*/  BRA `(.L_x_4620) ;  /* 0xffffffc800a87947 */ /* 0x000fea000383ffff */
.L_x_4544:
        /* <DEDUP_REMOVED lines=8> */
.L_x_4622:
[----:B------:R-:W-:Y:S05]  /*14040*/  BSYNC B1 ;  /* 0x0000000000017941 */ /* 0x000fea0003800000 */
.L_x_4621:
        /* <DEDUP_REMOVED lines=9> */
.L_x_4623:
[----:B------:R-:W-:Y:S02]  /*140e0*/  IMAD.MOV.U32 R13, RZ, RZ, R27 ;  /* 0x000000ffff0d7224 */ /* 0x000fe400078e001b */
[----:B------:R-:W-:Y:S01]  /*140f0*/  IMAD.MOV.U32 R12, RZ, RZ, 0x1 ;  /* 0x00000001ff0c7424 */ /* 0x000fe200078e00ff */
[----:B------:R-:W-:-:S07]  /*14100*/  MOV R2, R14 ;  /* 0x0000000e00027202 */ /* 0x000fce0000000f00 */
[----:B------:R-:W-:Y:S05]  /*14110*/  WARPSYNC.COLLECTIVE R15, `(.L_x_4624) ;  /* 0x000000000f087348 */ /* 0x000fea0003c00000 */
[----:B------:R0:W1:Y:S02]  /*14120*/  SHFL.IDX P6, R14, R13, R12, R11 ;  /* 0x0000000c0d0e7389 */ /* 0x00006400000c000b */
[----:B01----:R-:W-:Y:S01]  /*14130*/  ENDCOLLECTIVE ;  /* 0x000000000000791b */ /* 0x003fe20003800000 */
.L_x_4624:
        /* <DEDUP_REMOVED lines=11> */
.L_x_4625:
[----:B------:R-:W-:Y:S02]  /*141f0*/  IMAD.MOV.U32 R13, RZ, RZ, R27 ;  /* 0x000000ffff0d7224 */ /* 0x000fe400078e001b */
[----:B------:R-:W-:Y:S02]  /*14200*/  IMAD.MOV.U32 R12, RZ, RZ, 0x2 ;  /* 0x00000002ff0c7424 */ /* 0x000fe400078e00ff */
[----:B------:R-:W-:-:S07]  /*14210*/  IMAD.MOV.U32 R2, RZ, RZ, R14 ;  /* 0x000000ffff027224 */ /* 0x000fce00078e000e */
[----:B------:R-:W-:Y:S05]  /*14220*/  WARPSYNC.COLLECTIVE R15, `(.L_x_4626) ;  /* 0x000000000f087348 */ /* 0x000fea0003c00000 */
[----:B------:R0:W1:Y:S02]  /*14230*/  SHFL.IDX P6, R14, R13, R12, R11 ;  /* 0x0000000c0d0e7389 */ /* 0x00006400000c000b */
[----:B01----:R-:W-:Y:S01]  /*14240*/  ENDCOLLECTIVE ;  /* 0x000000000000791b */ /* 0x003fe20003800000 */
.L_x_4626:
        /* <DEDUP_REMOVED lines=11> */
.L_x_4627:
[----:B------:R-:W-:Y:S02]  /*14300*/  IMAD.MOV.U32 R13, RZ, RZ, R27 ;  /* 0x000000ffff0d7224 */ /* 0x000fe400078e001b */
[----:B------:R-:W-:Y:S02]  /*14310*/  IMAD.MOV.U32 R12, RZ, RZ, 0x3 ;  /* 0x00000003ff0c7424 */ /* 0x000fe400078e00ff */
[----:B------:R-:W-:-:S07]  /*14320*/  IMAD.MOV.U32 R2, RZ, RZ, R14 ;  /* 0x000000ffff027224 */ /* 0x000fce00078e000e */
[----:B------:R-:W-:Y:S05]  /*14330*/  WARPSYNC.COLLECTIVE R15, `(.L_x_4628) ;  /* 0x000000000f087348 */ /* 0x000fea0003c00000 */
[----:B------:R0:W1:Y:S02]  /*14340*/  SHFL.IDX P6, R14, R13, R12, R11 ;  /* 0x0000000c0d0e7389 */ /* 0x00006400000c000b */
[----:B01----:R-:W-:Y:S01]  /*14350*/  ENDCOLLECTIVE ;  /* 0x000000000000791b */ /* 0x003fe20003800000 */
.L_x_4628:
        /* <DEDUP_REMOVED lines=11> */
.L_x_4629:
[----:B------:R-:W-:Y:S01]  /*14410*/  IMAD.MOV.U32 R2, RZ, RZ, R14 ;  /* 0x000000ffff027224 */ /* 0x000fe200078e000e */
[----:B------:R-:W-:Y:S06]  /*14420*/  BRA `(.L_x_4630) ;  /* 0xffffffc800387947 */ /* 0x000fec000383ffff */
.L_x_4549:
[----:B---3--:R3:W4:Y:S02]  /*14430*/  SYNCS.PHASECHK.TRANS64.TRYWAIT P0, [R6+URZ+0x28c60], R17 ;  /* 0x028c6011060075a7 */ /* 0x008724000800017f */
[----:B----4-:R-:W-:Y:S05]  /*14440*/  @!P0 NANOSLEEP.SYNCS 0x989680 ;  /* 0x009896800000895d */ /* 0x010fea0003900000 */
[----:B------:R-:W4:Y:S02]  /*14450*/  @!P0 SYNCS.PHASECHK.TRANS64 P0, [R6+URZ+0x28c60], R17 ;  /* 0x028c6011060085a7 */ /* 0x000f24000800007f */
[----:B----4-:R-:W-:Y:S05]  /*14460*/  @!P0 BRA `(.L_x_4549) ;  /* 0xfffffffc00f08947 */ /* 0x010fea000383ffff */
[----:B------:R-:W-:Y:S05]  /*14470*/  BRA `(.L_x_4631) ;  /* 0xffffffc800887947 */ /* 0x000fea000383ffff */
.L_x_4550:
        /* <DEDUP_REMOVED lines=8> */
.L_x_4633:
[----:B------:R-:W-:Y:S05]  /*14500*/  BSYNC B1 ;  /* 0x0000000000017941 */ /* 0x000fea0003800000 */
.L_x_4632:
        /* <DEDUP_REMOVED lines=12> */
.L_x_4634:
        /* <DEDUP_REMOVED lines=18> */
.L_x_4635:
        /* <DEDUP_REMOVED lines=16> */
.L_x_4636:
        /* <DEDUP_REMOVED lines=19> */
.L_x_4637:
        /* <DEDUP_REMOVED lines=14> */
.L_x_4638:
        /* <DEDUP_REMOVED lines=16> */
.L_x_4639:
        /* <DEDUP_REMOVED lines=14> */
.L_x_4640:
[----:B------:R-:W-:Y:S05]  /*14be0*/  BRA `(.L_x_4641) ;  /* 0xffffffc400f47947 */ /* 0x000fea000383ffff */
.L_x_4558:
        /* <DEDUP_REMOVED lines=8> */
.L_x_4643:
[----:B------:R-:W-:Y:S05]  /*14c70*/  BSYNC B0 ;  /* 0x0000000000007941 */ /* 0x000fea0003800000 */
.L_x_4642:
        /* <DEDUP_REMOVED lines=9> */
.L_x_4644:
[----:B------:R-:W-:Y:S02]  /*14d10*/  ULDC UR4, c[0x0][0xc3c] ;  /* 0x00030f0000047ab9 */ /* 0x000fe40000000800 */
[----:B------:R-:W-:-:S13]  /*14d20*/  ISETP.GE.OR P1, PT, R7, UR4, !P0 ;  /* 0x0000000407007c0c */ /* 0x000fda000c726670 */
[----:B------:R-:W0:Y:S01]  /*14d30*/  @!P1 LDC.64 R2, c[0x0][0xc80] ;  /* 0x00032000ff029b82 */ /* 0x000e220000000a00 */
[----:B------:R-:W-:Y:S01]  /*14d40*/  IMAD.MOV.U32 R17, RZ, RZ, RZ ;  /* 0x000000ffff117224 */ /* 0x000fe200078e00ff */
[----:B------:R-:W-:Y:S01]  /*14d50*/  MOV R11, RZ ;  /* 0x000000ff000b7202 */ /* 0x000fe20000000f00 */
        /* <DEDUP_REMOVED lines=13> */
.L_x_4645:
[----:B------:R-:W-:Y:S01]  /*14e30*/  IMAD.MOV.U32 R12, RZ, RZ, 0x2 ;  /* 0x00000002ff0c7424 */ /* 0x000fe200078e00ff */
[----:B------:R-:W-:-:S05]  /*14e40*/  SEL R4, R14, RZ, P1 ;  /* 0x000000ff0e047207 */ /* 0x000fca0000800000 */
[----:B------:R-:W-:-:S04]  /*14e50*/  IMAD.IADD R4, R17, 0x1, R4 ;  /* 0x0000000111047824 */ /* 0x000fc800078e0204 */
[----:B------:R-:W-:-:S07]  /*14e60*/  IMAD.MOV.U32 R13, RZ, RZ, R4 ;  /* 0x000000ffff0d7224 */ /* 0x000fce00078e0004 */
[----:B------:R-:W-:Y:S05]  /*14e70*/  WARPSYNC.COLLECTIVE R15, `(.L_x_4646) ;  /* 0x000000000f087348 */ /* 0x000fea0003c00000 */
[----:B------:R0:W1:Y:S02]  /*14e80*/  SHFL.UP P6, R14, R13, R12, R11 ;  /* 0x0400000c0d0e7389 */ /* 0x00006400000c000b */
[----:B01----:R-:W-:Y:S01]  /*14e90*/  ENDCOLLECTIVE ;  /* 0x000000000000791b */ /* 0x003fe20003800000 */
.L_x_4646:
[----:B------:R-:W-:Y:S02]  /*14ea0*/  MOV R12, 0x4 ;  /* 0x00000004000c7802 */ /* 0x000fe40000000f00 */
[----:B------:R-:W-:-:S05]  /*14eb0*/  SEL R3, R14, RZ, P2 ;  /* 0x000000ff0e037207 */ /* 0x000fca0001000000 */
[----:B------:R-:W-:-:S04]  /*14ec0*/  IMAD.IADD R6, R4, 0x1, R3 ;  /* 0x0000000104067824 */ /* 0x000fc800078e0203 */
[----:B------:R-:W-:-:S07]  /*14ed0*/  IMAD.MOV.U32 R13, RZ, RZ, R6 ;  /* 0x000000ffff0d7224 */ /* 0x000fce00078e0006 */
[----:B------:R-:W-:Y:S05]  /*14ee0*/  WARPSYNC.COLLECTIVE R15, `(.L_x_4647) ;  /* 0x000000000f087348 */ /* 0x000fea0003c00000 */
[----:B------:R0:W1:Y:S02]  /*14ef0*/  SHFL.UP P6, R14, R13, R12, R11 ;  /* 0x0400000c0d0e7389 */ /* 0x00006400000c000b */
[----:B01----:R-:W-:Y:S01]  /*14f00*/  ENDCOLLECTIVE ;  /* 0x000000000000791b */ /* 0x003fe20003800000 */
.L_x_4647:
[----:B------:R-:W-:Y:S01]  /*14f10*/  IMAD.MOV.U32 R12, RZ, RZ, 0x8 ;  /* 0x00000008ff0c7424 */ /* 0x000fe200078e00ff */
[----:B------:R-:W-:-:S05]  /*14f20*/  SEL R3, R14, RZ, P3 ;  /* 0x000000ff0e037207 */ /* 0x000fca0001800000 */
[----:B------:R-:W-:-:S04]  /*14f30*/  IMAD.IADD R2, R6, 0x1, R3 ;  /* 0x0000000106027824 */ /* 0x000fc800078e0203 */
[----:B------:R-:W-:-:S07]  /*14f40*/  IMAD.MOV.U32 R13, RZ, RZ, R2 ;  /* 0x000000ffff0d7224 */ /* 0x000fce00078e0002 */
[----:B------:R-:W-:Y:S05]  /*14f50*/  WARPSYNC.COLLECTIVE R15, `(.L_x_4648) ;  /* 0x000000000f087348 */ /* 0x000fea0003c00000 */
[----:B------:R0:W1:Y:S02]  /*14f60*/  SHFL.UP P6, R14, R13, R12, R11 ;  /* 0x0400000c0d0e7389 */ /* 0x00006400000c000b */
[----:B01----:R-:W-:Y:S01]  /*14f70*/  ENDCOLLECTIVE ;  /* 0x000000000000791b */ /* 0x003fe20003800000 */
.L_x_4648:
[----:B------:R-:W-:Y:S02]  /*14f80*/  MOV R12, 0x10 ;  /* 0x00000010000c7802 */ /* 0x000fe40000000f00 */
[----:B------:R-:W-:-:S05]  /*14f90*/  SEL R3, R14, RZ, P4 ;  /* 0x000000ff0e037207 */ /* 0x000fca0002000000 */
[----:B------:R-:W-:-:S04]  /*14fa0*/  IMAD.IADD R3, R2, 0x1, R3 ;  /* 0x0000000102037824 */ /* 0x000fc800078e0203 */
[----:B------:R-:W-:-:S07]  /*14fb0*/  IMAD.MOV.U32 R13, RZ, RZ, R3 ;  /* 0x000000ffff0d7224 */ /* 0x000fce00078e0003 */
[----:B------:R-:W-:Y:S05]  /*14fc0*/  WARPSYNC.COLLECTIVE R15, `(.L_x_4649) ;  /* 0x000000000f087348 */ /* 0x000fea0003c00000 */
[----:B------:R0:W1:Y:S02]  /*14fd0*/  SHFL.UP P6, R14, R13, R12, R11 ;  /* 0x0400000c0d0e7389 */ /* 0x00006400000c000b */
[----:B01----:R-:W-:Y:S01]  /*14fe0*/  ENDCOLLECTIVE ;  /* 0x000000000000791b */ /* 0x003fe20003800000 */
.L_x_4649:
        /* <DEDUP_REMOVED lines=8> */
.L_x_4650:
[----:B------:R-:W-:Y:S05]  /*15070*/  BRA `(.L_x_4651) ;  /* 0xffffffc800887947 */ /* 0x000fea000383ffff */
.L_x_4563:
        /* <DEDUP_REMOVED lines=8> */
.L_x_4653:
[----:B------:R-:W-:Y:S05]  /*15100*/  BSYNC B0 ;  /* 0x0000000000007941 */ /* 0x000fea0003800000 */
.L_x_4652:
        /* <DEDUP_REMOVED lines=8> */
.L_x_4654:
[----:B------:R-:W-:Y:S01]  /*15190*/  IMAD.MOV.U32 R12, RZ, RZ, 0x4 ;  /* 0x00000004ff0c7424 */ /* 0x000fe200078e00ff */
[----:B------:R-:W-:-:S05]  /*151a0*/  SEL R2, R14, RZ, P2 ;  /* 0x000000ff0e027207 */ /* 0x000fca0001000000 */
[----:B------:R-:W-:-:S04]  /*151b0*/  IMAD.IADD R2, R13, 0x1, R2 ;  /* 0x000000010d027824 */ /* 0x000fc800078e0202 */
[----:B------:R-:W-:-:S07]  /*151c0*/  IMAD.MOV.U32 R13, RZ, RZ, R2 ;  /* 0x000000ffff0d7224 */ /* 0x000fce00078e0002 */
[----:B------:R-:W-:Y:S05]  /*151d0*/  WARPSYNC.COLLECTIVE R15, `(.L_x_4655) ;  /* 0x000000000f087348 */ /* 0x000fea0003c00000 */
[----:B------:R0:W1:Y:S02]  /*151e0*/  SHFL.UP P6, R14, R13, R12, R11 ;  /* 0x0400000c0d0e7389 */ /* 0x00006400000c000b */
[----:B01----:R-:W-:Y:S01]  /*151f0*/  ENDCOLLECTIVE ;  /* 0x000000000000791b */ /* 0x003fe20003800000 */
.L_x_4655:
[----:B------:R-:W-:Y:S02]  /*15200*/  MOV R12, 0x8 ;  /* 0x00000008000c7802 */ /* 0x000fe40000000f00 */
[----:B------:R-:W-:-:S05]  /*15210*/  SEL R3, R14, RZ, P3 ;  /* 0x000000ff0e037207 */ /* 0x000fca0001800000 */
[----:B------:R-:W-:-:S04]  /*15220*/  IMAD.IADD R3, R2, 0x1, R3 ;  /* 0x0000000102037824 */ /* 0x000fc800078e0203 */
[----:B------:R-:W-:-:S07]  /*15230*/  IMAD.MOV.U32 R13, RZ, RZ, R3 ;  /* 0x000000ffff0d7224 */ /* 0x000fce00078e0003 */
[----:B------:R-:W-:Y:S05]  /*15240*/  WARPSYNC.COLLECTIVE R15, `(.L_x_4656) ;  /* 0x000000000f087348 */ /* 0x000fea0003c00000 */
[----:B------:R0:W1:Y:S02]  /*15250*/  SHFL.UP P6, R14, R13, R12, R11 ;  /* 0x0400000c0d0e7389 */ /* 0x00006400000c000b */
[----:B01----:R-:W-:Y:S01]  /*15260*/  ENDCOLLECTIVE ;  /* 0x000000000000791b */ /* 0x003fe20003800000 */
.L_x_4656:
[----:B------:R-:W-:Y:S01]  /*15270*/  IMAD.MOV.U32 R12, RZ, RZ, 0x10 ;  /* 0x00000010ff0c7424 */ /* 0x000fe200078e00ff */
[----:B------:R-:W-:-:S05]  /*15280*/  SEL R4, R14, RZ, P4 ;  /* 0x000000ff0e047207 */ /* 0x000fca0002000000 */
[----:B------:R-:W-:-:S04]  /*15290*/  IMAD.IADD R4, R3, 0x1, R4 ;  /* 0x0000000103047824 */ /* 0x000fc800078e0204 */
[----:B------:R-:W-:-:S07]  /*152a0*/  IMAD.MOV.U32 R13, RZ, RZ, R4 ;  /* 0x000000ffff0d7224 */ /* 0x000fce00078e0004 */
[----:B------:R-:W-:Y:S05]  /*152b0*/  WARPSYNC.COLLECTIVE R15, `(.L_x_4657) ;  /* 0x000000000f087348 */ /* 0x000fea0003c00000 */
[----:B------:R0:W1:Y:S02]  /*152c0*/  SHFL.UP P6, R14, R13, R12, R11 ;  /* 0x0400000c0d0e7389 */ /* 0x00006400000c000b */
[----:B01----:R-:W-:Y:S01]  /*152d0*/  ENDCOLLECTIVE ;  /* 0x000000000000791b */ /* 0x003fe20003800000 */
.L_x_4657:
        /* <DEDUP_REMOVED lines=8> */
.L_x_4658:
[----:B------:R-:W-:Y:S05]  /*15360*/  BRA `(.L_x_4659) ;  /* 0xffffffc800687947 */ /* 0x000fea000383ffff */
.L_x_4565:
[----:B------:R-:W-:Y:S01]  /*15370*/  BSSY B0, `(.L_x_4660) ;  /* 0x0000006000007945 */ /* 0x000fe20003800000 */
[----:B------:R-:W-:Y:S01]  /*15380*/  PLOP3.LUT P6, PT, P6, PT, PT, 0x8, 0x0 ;  /* 0x000000000000781c */ /* 0x000fe200037ce170 */
[----:B------:R-:W-:-:S12]  /*15390*/  IMAD.MOV.U32 R15, RZ, RZ, -0x1 ;  /* 0xffffffffff0f7424 */ /* 0x000fd800078e00ff */
[----:B01----:R-:W-:Y:S05]  /*153a0*/  WARPSYNC.COLLECTIVE R15, `(.L_x_4661) ;  /* 0x000000000f087348 */ /* 0x003fea0003c00000 */
[----:B------:R-:W-:Y:S01]  /*153b0*/  VOTE.ANY R14, PT, P6 ;  /* 0x00000000000e7806 */ /* 0x000fe200030e0100 */
[----:B01----:R-:W-:Y:S06]  /*153c0*/  ENDCOLLECTIVE ;  /* 0x000000000000791b */ /* 0x003fec0003800000 */
.L_x_4661:
[----:B------:R-:W-:Y:S05]  /*153d0*/  BSYNC B0 ;  /* 0x0000000000007941 */ /* 0x000fea0003800000 */
.L_x_4660:
        /* <DEDUP_REMOVED lines=9> */
.L_x_4662:
[----:B------:R-:W-:Y:S01]  /*15470*/  IMAD.MOV.U32 R17, RZ, RZ, R14 ;  /* 0x000000ffff117224 */ /* 0x000fe200078e000e */
[----:B------:R-:W-:Y:S06]  /*15480*/  BRA `(.L_x_4663) ;  /* 0xffffffc800587947 */ /* 0x000fec000383ffff */
.L_x_4567:
[----:B------:R-:W-:Y:S01]  /*15490*/  BSSY B0, `(.L_x_4664) ;  /* 0x0000007000007945 */ /* 0x000fe20003800000 */
[----:B------:R-:W-:Y:S02]  /*154a0*/  IMAD.MOV.U32 R13, RZ, RZ, R2 ;  /* 0x000000ffff0d7224 */ /* 0x000fe400078e0002 */
[----:B------:R-:W-:Y:S02]  /*154b0*/  IMAD.MOV.U32 R11, RZ, RZ, 0x1f ;  /* 0x0000001fff0b7424 */ /* 0x000fe400078e00ff */
[----:B------:R-:W-:-:S07]  /*154c0*/  IMAD.MOV.U32 R15, RZ, RZ, -0x1 ;  /* 0xffffffffff0f7424 */ /* 0x000fce00078e00ff */
[----:B0123--:R-:W-:Y:S05]  /*154d0*/  WARPSYNC.COLLECTIVE R15, `(.L_x_4665) ;  /* 0x000000000f087348 */ /* 0x00ffea0003c00000 */
[----:B------:R4:W0:Y:S02]  /*154e0*/  SHFL.IDX P6, R14, R13, R12, R11 ;  /* 0x0000000c0d0e7389 */ /* 0x00082400000c000b */
[----:B01234-:R-:W-:Y:S01]  /*154f0*/  ENDCOLLECTIVE ;  /* 0x000000000000791b */ /* 0x01ffe20003800000 */
.L_x_4665:
[----:B------:R-:W-:Y:S05]  /*15500*/  BSYNC B0 ;  /* 0x0000000000007941 */ /* 0x000fea0003800000 */
.L_x_4664:
[----:B------:R-:W-:Y:S05]  /*15510*/  BRA `(.L_x_4566) ;  /* 0xffffffc800507947 */ /* 0x000fea000383ffff */
.L_x_4571:
[----:B0-----:R0:W1:Y:S02]  /*15520*/  SYNCS.PHASECHK.TRANS64.TRYWAIT P0, [R5+URZ+0x28c20], R0 ;  /* 0x028c2000050075a7 */ /* 0x001064000800017f */
[----:B-1----:R-:W-:Y:S05]  /*15530*/  @!P0 NANOSLEEP.SYNCS 0x989680 ;  /* 0x009896800000895d */ /* 0x002fea0003900000 */
[----:B------:R-:W1:Y:S02]  /*15540*/  @!P0 SYNCS.PHASECHK.TRANS64 P0, [R5+URZ+0x28c20], R0 ;  /* 0x028c2000050085a7 */ /* 0x000e64000800007f */
[----:B-1----:R-:W-:Y:S05]  /*15550*/  @!P0 BRA `(.L_x_4571) ;  /* 0xfffffffc00f08947 */ /* 0x002fea000383ffff */
[----:B------:R-:W-:Y:S05]  /*15560*/  BRA `(.L_x_4666) ;  /* 0xffffffcc00c87947 */ /* 0x000fea000383ffff */
.L_x_4572:
        /* <DEDUP_REMOVED lines=11> */
.L_x_4668:
[----:B------:R-:W-:Y:S05]  /*15620*/  BSYNC B0 ;  /* 0x0000000000007941 */ /* 0x000fea0003800000 */
.L_x_4667:
[----:B------:R-:W-:Y:S05]  /*15630*/  BRA `(.L_x_4669) ;  /* 0xffffffcc00b07947 */ /* 0x000fea000383ffff */
.L_x_4575:
[----:B------:R-:W-:Y:S01]  /*15640*/  BSSY B1, `(.L_x_4670) ;  /* 0x0000006000017945 */ /* 0x000fe20003800000 */
[----:B------:R-:W-:-:S07]  /*15650*/  IMAD.MOV.U32 R15, RZ, RZ, -0x1 ;  /* 0xffffffffff0f7424 */ /* 0x000fce00078e00ff */
[----:B0-234-:R-:W-:Y:S05]  /*15660*/  WARPSYNC.COLLECTIVE R15, `(.L_x_4671) ;  /* 0x000000000f0c7348 */ /* 0x01dfea0003c00000 */
[----:B------:R-:W-:Y:S02]  /*15670*/  ELECT P6, UR62, PT ;  /* 0x00000000003e782f */ /* 0x000fe400038c0000 */
[----:B------:R-:W-:Y:S01]  /*15680*/  MOV R14, UR62 ;  /* 0x0000003e000e7c02 */ /* 0x000fe20008000f00 */
[----:B0-234-:R-:W-:Y:S10]  /*15690*/  ENDCOLLECTIVE ;  /* 0x000000000000791b */ /* 0x01dff40003800000 */
.L_x_4671:
[----:B------:R-:W-:Y:S05]  /*156a0*/  BSYNC B1 ;  /* 0x0000000000017941 */ /* 0x000fea0003800000 */
.L_x_4670:
[----:B------:R-:W-:Y:S05]  /*156b0*/  BRA `(.L_x_4672) ;  /* 0xffffffcc00a87947 */ /* 0x000fea000383ffff */
.L_x_4577:
[----:B0-----:R0:W1:Y:S02]  /*156c0*/  SYNCS.PHASECHK.TRANS64.TRYWAIT P1, [R3+URZ+0x28c40], R2 ;  /* 0x028c4002030075a7 */ /* 0x001064000802017f */
[----:B-1----:R-:W-:Y:S05]  /*156d0*/  @!P1 NANOSLEEP.SYNCS 0x989680 ;  /* 0x009896800000995d */ /* 0x002fea0003900000 */
[----:B------:R-:W1:Y:S02]  /*156e0*/  @!P1 SYNCS.PHASECHK.TRANS64 P1, [R3+URZ+0x28c40], R2 ;  /* 0x028c4002030095a7 */ /* 0x000e64000802007f */
[----:B-1----:R-:W-:Y:S05]  /*156f0*/  @!P1 BRA `(.L_x_4577) ;  /* 0xfffffffc00f09947 */ /* 0x002fea000383ffff */
[----:B------:R-:W-:Y:S05]  /*15700*/  BRA `(.L_x_4673) ;  /* 0xffffffcc00c87947 */ /* 0x000fea000383ffff */
.L_x_4579:
[----:B-1----:R1:W0:Y:S02]  /*15710*/  SYNCS.PHASECHK.TRANS64.TRYWAIT P1, [R5+URZ+0x28c40], R0 ;  /* 0x028c4000050075a7 */ /* 0x002224000802017f */
[----:B0-----:R-:W-:Y:S05]  /*15720*/  @!P1 NANOSLEEP.SYNCS 0x989680 ;  /* 0x009896800000995d */ /* 0x001fea0003900000 */
[----:B------:R-:W0:Y:S02]  /*15730*/  @!P1 SYNCS.PHASECHK.TRANS64 P1, [R5+URZ+0x28c40], R0 ;  /* 0x028c4000050095a7 */ /* 0x000e24000802007f */
[----:B0-----:R-:W-:Y:S05]  /*15740*/  @!P1 BRA `(.L_x_4579) ;  /* 0xfffffffc00f09947 */ /* 0x001fea000383ffff */
[----:B------:R-:W-:Y:S05]  /*15750*/  BRA `(.L_x_4674) ;  /* 0xffffffcc00d47947 */ /* 0x000fea000383ffff */
.L_x_4581:
[----:B------:R0:W0:Y:S02]  /*15760*/  SYNCS.PHASECHK.TRANS64.TRYWAIT P1, [R3+URZ+0x28c60], R2 ;  /* 0x028c6002030075a7 */ /* 0x000024000802017f */
[----:B0-----:R-:W-:Y:S05]  /*15770*/  @!P1 NANOSLEEP.SYNCS 0x989680 ;  /* 0x009896800000995d */ /* 0x001fea0003900000 */
[----:B------:R-:W0:Y:S02]  /*15780*/  @!P1 SYNCS.PHASECHK.TRANS64 P1, [R3+URZ+0x28c60], R2 ;  /* 0x028c6002030095a7 */ /* 0x000e24000802007f */
[----:B0-----:R-:W-:Y:S05]  /*15790*/  @!P1 BRA `(.L_x_4581) ;  /* 0xfffffffc00f09947 */ /* 0x001fea000383ffff */
[----:B------:R-:W-:Y:S05]  /*157a0*/  BRA `(.L_x_4675) ;  /* 0xffffffcc00d07947 */ /* 0x000fea000383ffff */
.L_x_4676:
        /* <DEDUP_REMOVED lines=13> */
.L_x_5819:


//--------------------- .text._ZN7cutlass13device_kernelIN5flash11enable_sm90INS1_16FlashAttnFwdSm90INS1_25CollectiveMainloopFwdSm90ILi2EN4cute5tupleIJNS5_1CILi1EEES8_S8_EEENS6_IJNS7_ILi64EEESA_SA_EEELi512ENS_6half_tEfNS_4arch4Sm90ELb1ELb0ELb1ELb1ELb1ELb1ELb0ELb0ELb0ELb1ELb0ELb0EEENS1_21CollectiveEpilogueFwdINS6_IJSA_NS7_ILi512EEESA_EEES9_SC_SE_Li256ELb1ELb1ELb0ELb0EEENS1_36VarlenDynamicPersistentTileSchedulerILi64ELi64ELi256ELi128ELb0ELb1ELb1ELb1ELb1ELb1EEEEEEEEEvNT_6ParamsE --------------------------
	.section	.text._ZN7cutlass13device_kernelIN5flash11enable_sm90INS1_16FlashAttnFwdSm90INS1_25CollectiveMainloopFwdSm90ILi2EN4cute5tupleIJNS5_1CILi1EEES8_S8_EEENS6_IJNS7_ILi64EEESA_SA_EEELi512ENS_6half_tEfNS_4arch4Sm90ELb1ELb0ELb1ELb1ELb1ELb1ELb0ELb0ELb0ELb1ELb0ELb0EEENS1_21CollectiveEpilogueFwdINS6_IJSA_NS7_ILi512EEESA_EEES9_SC_SE_Li256ELb1ELb1ELb0ELb0EEENS1_36VarlenDynamicPersistentTileSchedulerILi64ELi64ELi256ELi128ELb0ELb1ELb1ELb1ELb1ELb1EEEEEEEEEvNT_6ParamsE,"ax",@progbits
	.align	128
.text._ZN7cutlass13device_kernelIN5flash11enable_sm90INS1_16FlashAttnFwdSm90INS1_25CollectiveMainloopFwdSm90ILi2EN4cute5tupleIJNS5_1CILi1EEES8_S8_EEENS6_IJNS7_ILi64EEESA_SA_EEELi512ENS_6half_tEfNS_4arch4Sm90ELb1ELb0ELb1ELb1ELb1ELb1ELb0ELb0ELb0ELb1ELb0ELb0EEENS1_21CollectiveEpilogueFwdINS6_IJSA_NS7_ILi512EEESA_EEES9_SC_SE_Li256ELb1ELb1ELb0ELb0EEENS1_36VarlenDynamicPersistentTileSchedulerILi64ELi64ELi256ELi128ELb0ELb1ELb1ELb1ELb1ELb1EEEEEEEEEvNT_6ParamsE:
        .type           _ZN7cutlass13device_kernelIN5flash11enable_sm90INS1_16FlashAttnFwdSm90INS1_25CollectiveMainloopFwdSm90ILi2EN4cute5tupleIJNS5_1CILi1EEES8_S8_EEENS6_IJNS7_ILi64EEESA_SA_EEELi512ENS_6half_tEfNS_4arch4Sm90ELb1ELb0ELb1ELb1ELb1ELb1ELb0ELb0ELb0ELb1ELb0ELb0EEENS1_21CollectiveEpilogueFwdINS6_IJSA_NS7_ILi512EEESA_EEES9_SC_SE_Li256ELb1ELb1ELb0ELb0EEENS1_36VarlenDynamicPersistentTileSchedulerILi64ELi64ELi256ELi128ELb0ELb1ELb1ELb1ELb1ELb1EEEEEEEEEvNT_6ParamsE,@function
        .size           _ZN7cutlass13device_kernelIN5flash11enable_sm90INS1_16FlashAttnFwdSm90INS1_25CollectiveMainloopFwdSm90ILi2EN4cute5tupleIJNS5_1CILi1EEES8_S8_EEENS6_IJNS7_ILi64EEESA_SA_EEELi512ENS_6half_tEfNS_4arch4Sm90ELb1ELb0ELb1ELb1ELb1ELb1ELb0ELb0ELb0ELb1ELb0ELb0EEENS1_21CollectiveEpilogueFwdINS6_IJSA_NS7_ILi512EEESA_EEES9_SC_SE_Li256ELb1ELb1ELb0ELb0EEENS1_36VarlenDynamicPersistentTileSchedulerILi64ELi64ELi256ELi128ELb0ELb1ELb1ELb1ELb1ELb1EEEEEEEEEvNT_6ParamsE,(.L_x_5820 - _ZN7cutlass13device_kernelIN5flash11enable_sm90INS1_16FlashAttnFwdSm90INS1_25CollectiveMainloopFwdSm90ILi2EN4cute5tupleIJNS5_1CILi1EEES8_S8_EEENS6_IJNS7_ILi64EEESA_SA_EEELi512ENS_6half_tEfNS_4arch4Sm90ELb1ELb0ELb1ELb1ELb1ELb1ELb0ELb0ELb0ELb1ELb0ELb0EEENS1_21CollectiveEpilogueFwdINS6_IJSA_NS7_ILi512EEESA_EEES9_SC_SE_Li256ELb1ELb1ELb0ELb0EEENS1_36VarlenDynamicPersistentTileSchedulerILi64ELi64ELi256ELi128ELb0ELb1ELb1ELb1ELb1ELb1EEEEEEEEEvNT_6ParamsE)
        .other          _ZN7cutlass13device_kernelIN5flash11enable_sm90INS1_16FlashAttnFwdSm90INS1_25CollectiveMainloopFwdSm90ILi2EN4cute5tupleIJNS5_1CILi1EEES8_S8_EEENS6_IJNS7_ILi64EEESA_SA_EEELi512ENS_6half_tEfNS_4arch4Sm90ELb1ELb0ELb1ELb1ELb1ELb1ELb0ELb0ELb0ELb1ELb0ELb0EEENS1_21CollectiveEpilogueFwdINS6_IJSA_NS7_ILi512EEESA_EEES9_SC_SE_Li256ELb1ELb1ELb0ELb0EEENS1_36VarlenDynamicPersistentTileSchedulerILi64ELi64ELi256ELi128ELb0ELb1ELb1ELb1ELb1ELb1EEEEEEEEEvNT_6ParamsE,@"STO_CUDA_ENTRY STV_DEFAULT"
_ZN7cutlass13device_kernelIN5flash11enable_sm90INS1_16FlashAttnFwdSm90INS1_25CollectiveMainloopFwdSm90ILi2EN4cute5tupleIJNS5_1CILi1EEES8_S8_EEENS6_IJNS7_ILi64EEESA_SA_EEELi512ENS_6half_tEfNS_4arch4Sm90ELb1ELb0ELb1ELb1ELb1ELb1ELb0ELb0ELb0ELb1ELb0ELb0EEENS1_21CollectiveEpilogueFwdINS6_IJSA_NS7_ILi512EEESA_EEES9_SC_SE_Li256ELb1ELb1ELb0ELb0EEENS1_36VarlenDynamicPersistentTileSchedulerILi64ELi64ELi256ELi128ELb0ELb1ELb1ELb1ELb1ELb1EEEEEEEEEvNT_6ParamsE:
        /* <DEDUP_REMOVED lines=17> */
.L_x_4678:
[----:B------:R-:W-:Y:S05]  /*0110*/  BSYNC B0 ;  /* 0x0000000000007941 */ /* 0x000fea0003800000 */
.L_x_4677:
[----:B------:R-:W0:Y:S01]  /*0120*/  SHFL.IDX PT, R3, R2, RZ, 0x1f ;  /* 0x00001fff02037589 */ /* 0x000e2200000e0000 */
[----:B------:R-:W-:Y:S01]  /*0130*/  VOTEU.ANY UP0, P0 ;  /* 0x00000000003f7886 */ /* 0x000fe20000000100 */
[----:B------:R-:W-:Y:S01]  /*0140*/  UMOV UR4, 0x80 ;  /* 0x0000008000047882 */ /* 0x000fe20000000000 */
[----:B------:R-:W-:Y:S01]  /*0150*/  UMOV UR7, 0x100 ;  /* 0x0000010000077882 */ /* 0x000fe20000000000 */
[----:B------:R-:W-:Y:S02]  /*0160*/  VOTEU.ANY UP1, P0 ;  /* 0x00000000003f7886 */ /* 0x000fe40000020100 */
[----:B------:R-:W1:Y:S01]  /*0170*/  @UP0 S2UR UR8, SR_CgaCtaId ;  /* 0x00000000000809c3 */ /* 0x000e620000008800 */
[----:B------:R-:W-:Y:S01]  /*0180*/  @UP0 UMOV UR6, 0x400 ;  /* 0x0000040000060882 */ /* 0x000fe20000000000 */
[----:B------:R-:W-:-:S04]  /*0190*/  @UP0 UIADD3 UR4, -UR4, 0x100000, URZ ;  /* 0x0010000004040890 */ /* 0x000fc8000fffe13f */
[----:B------:R-:W-:Y:S02]  /*01a0*/  @UP0 USHF.L.U32 UR5, UR4, 0xb, URZ ;  /* 0x0000000b04050899 */ /* 0x000fe4000800063f */
[----:B------:R-:W-:Y:S01]  /*01b0*/  @UP0 USHF.L.U32 UR4, UR4, 0x1, URZ ;  /* 0x0000000104040899 */ /* 0x000fe2000800063f */
[----:B0-----:R-:W-:Y:S02]  /*01c0*/  ISETP.NE.AND P1, PT, R3, RZ, PT ;  /* 0x000000ff0300720c */ /* 0x001fe40003f25270 */
[----:B------:R-:W-:Y:S01]  /*01d0*/  SHF.R.U32.HI R3, RZ, 0x7, R0 ;  /* 0x00000007ff037819 */ /* 0x000fe20000011600 */
[----:B-1----:R-:W-:-:S04]  /*01e0*/  @UP0 ULEA UR8, UR8, UR6, 0x18 ;  /* 0x0000000608080291 */ /* 0x002fc8000f8ec03f */
[----:B------:R-:W0:Y:S01]  /*01f0*/  SHFL.IDX PT, R5, R3, RZ, 0x1f ;  /* 0x00001fff03057589 */ /* 0x000e2200000e0000 */
[----:B------:R-:W-:-:S04]  /*0200*/  @UP0 UIADD3 UR6, -UR7, 0x100000, URZ ;  /* 0x0010000007060890 */ /* 0x000fc8000fffe13f */
[----:B------:R-:W-:Y:S02]  /*0210*/  @UP0 USHF.L.U32 UR7, UR6, 0xb, URZ ;  /* 0x0000000b06070899 */ /* 0x000fe4000800063f */
[----:B------:R-:W-:Y:S01]  /*0220*/  @UP0 USHF.L.U32 UR6, UR6, 0x1, URZ ;  /* 0x0000000106060899 */ /* 0x000fe2000800063f */
[----:B------:R-:W-:Y:S01]  /*0230*/  VOTEU.ANY UP0, P0 ;  /* 0x00000000003f7886 */ /* 0x000fe20000000100 */
[----:B------:R-:W1:Y:S04]  /*0240*/  FENCE.VIEW.ASYNC.S ;  /* 0x00000000000073c6 */ /* 0x000e680000000000 */
[----:B-1----:R1:W2:Y:S01]  /*0250*/  @UP0 SYNCS.EXCH.64 URZ, [UR8+0x28c00], UR4 ;  /* 0x028c0004083f05b2 */ /* 0x0022a20008000100 */
[----:B0-----:R1:W-:Y:S05]  /*0260*/  STL [R1+0x58], R5 ;  /* 0x0000580501007387 */ /* 0x0013ea0000100800 */
[----:B------:R1:W0:Y:S01]  /*0270*/  @UP1 SYNCS.EXCH.64 URZ, [UR8+0x28c20], UR6 ;  /* 0x028c2006083f15b2 */ /* 0x0002220008000100 */
[----:B------:R-:W-:Y:S05]  /*0280*/  @P1 BRA `(.L_x_4679) ;  /* 0x0000000000381947 */ /* 0x000fea0003800000 */
[----:B-1----:R-:W1:Y:S01]  /*0290*/  S2UR UR5, SR_CgaCtaId ;  /* 0x00000000000579c3 */ /* 0x002e620000008800 */
[----:B------:R-:W-:Y:S01]  /*02a0*/  UMOV UR4, 0x400 ;  /* 0x0000040000047882 */ /* 0x000fe20000000000 */
[----:B------:R-:W-:Y:S01]  /*02b0*/  UMOV UR7, 0x80 ;  /* 0x0000008000077882 */ /* 0x000fe20000000000 */
[----:B------:R-:W-:Y:S01]  /*02c0*/  ELECT P0, URZ, PT ;  /* 0x00000000003f782f */ /* 0x000fe20003800000 */
[----:B-1----:R-:W-:Y:S02]  /*02d0*/  ULEA UR6, UR5, UR4, 0x18 ;  /* 0x0000000405067291 */ /* 0x002fe4000f8ec03f */
[----:B------:R-:W-:-:S04]  /*02e0*/  UIADD3 UR4, -UR7, 0x100000, URZ ;  /* 0x0010000007047890 */ /* 0x000fc8000fffe13f */
[----:B------:R-:W-:Y:S02]  /*02f0*/  USHF.L.U32 UR5, UR4, 0xb, URZ ;  /* 0x0000000b04057899 */ /* 0x000fe4000800063f */
[----:B------:R-:W-:Y:S01]  /*0300*/  USHF.L.U32 UR4, UR4, 0x1, URZ ;  /* 0x0000000104047899 */ /* 0x000fe2000800063f */
[----:B------:R-:W1:Y:S11]  /*0310*/  FENCE.VIEW.ASYNC.S ;  /* 0x00000000000073c6 */ /* 0x000e760000000000 */
[----:B-1----:R3:W4:Y:S01]  /*0320*/  SYNCS.EXCH.64 URZ, [UR6+0x28c30], UR4 ;  /* 0x028c3004063f75b2 */ /* 0x0027220008000100 */
[----:B------:R3:W1:Y:S01]  /*0330*/  SYNCS.EXCH.64 URZ, [UR6+0x28c40], UR4 ;  /* 0x028c4004063f75b2 */ /* 0x0006620008000100 */
[----:B------:R3:W0:Y:S01]  /*0340*/  SYNCS.EXCH.64 URZ, [UR6+0x28c38], UR4 ;  /* 0x028c3804063f75b2 */ /* 0x0006220008000100 */
[----:B------:R3:W0:Y:S02]  /*0350*/  SYNCS.EXCH.64 URZ, [UR6+0x28c48], UR4 ;  /* 0x028c4804063f75b2 */ /* 0x0006240008000100 */
[----:B---3--:R-:W-:Y:S01]  /*0360*/  NOP ;  /* 0x0000000000007918 */ /* 0x008fe20000000000 */
.L_x_4679:
[----:B------:R-:W3:Y:S01]  /*0370*/  SHFL.IDX PT, R4, R2, RZ, 0x1f ;  /* 0x00001fff02047589 */ /* 0x000ee200000e0000 */
[----:B------:R-:W-:Y:S01]  /*0380*/  NOP ;  /* 0x0000000000007918 */ /* 0x000fe20000000000 */
[----:B---3--:R-:W-:-:S13]  /*0390*/  ISETP.NE.AND P0, PT, R4, RZ, PT ;  /* 0x000000ff0400720c */ /* 0x008fda0003f05270 */
[----:B------:R-:W-:Y:S05]  /*03a0*/  @P0 BRA `(.L_x_4680) ;  /* 0x0000000000480947 */ /* 0x000fea0003800000 */
[----:B-1----:R-:W1:Y:S01]  /*03b0*/  S2UR UR5, SR_CgaCtaId ;  /* 0x00000000000579c3 */ /* 0x002e620000008800 */
[----:B------:R-:W-:Y:S01]  /*03c0*/  UMOV UR4, 0x400 ;  /* 0x0000040000047882 */ /* 0x000fe20000000000 */
[----:B------:R-:W-:Y:S01]  /*03d0*/  UMOV UR6, 0x80 ;  /* 0x0000008000067882 */ /* 0x000fe20000000000 */
[----:B------:R-:W-:Y:S01]  /*03e0*/  UMOV UR7, 0x100 ;  /* 0x0000010000077882 */ /* 0x000fe20000000000 */
[----:B------:R-:W-:Y:S01]  /*03f0*/  ELECT P0, URZ, PT ;  /* 0x00000000003f782f */ /* 0x000fe20003800000 */
[----:B-1----:R-:W-:Y:S02]  /*0400*/  ULEA UR8, UR5, UR4, 0x18 ;  /* 0x0000000405087291 */ /* 0x002fe4000f8ec03f */
[----:B------:R-:W-:-:S04]  /*0410*/  UIADD3 UR4, -UR6, 0x100000, URZ ;  /* 0x0010000006047890 */ /* 0x000fc8000fffe13f */
[----:B------:R-:W-:Y:S02]  /*0420*/  USHF.L.U32 UR5, UR4, 0xb, URZ ;  /* 0x0000000b04057899 */ /* 0x000fe4000800063f */
[----:B------:R-:W-:Y:S02]  /*0430*/  USHF.L.U32 UR4, UR4, 0x1, URZ ;  /* 0x0000000104047899 */ /* 0x000fe4000800063f */
[----:B------:R-:W-:-:S04]  /*0440*/  UIADD3 UR6, -UR7, 0x100000, URZ ;  /* 0x0010000007067890 */ /* 0x000fc8000fffe13f */
[----:B------:R-:W-:Y:S02]  /*0450*/  USHF.L.U32 UR7, UR6, 0xb, URZ ;  /* 0x0000000b06077899 */ /* 0x000fe4000800063f */
[----:B------:R-:W-:Y:S01]  /*0460*/  USHF.L.U32 UR6, UR6, 0x1, URZ ;  /* 0x0000000106067899 */ /* 0x000fe2000800063f */
[----:B------:R-:W1:Y:S03]  /*0470*/  FENCE.VIEW.ASYNC.S ;  /* 0x00000000000073c6 */ /* 0x000e660000000000 */
[----:B-1----:R3:W1:Y:S08]  /*0480*/  SYNCS.EXCH.64 URZ, [UR8+0x28c50], UR4 ;  /* 0x028c5004083f75b2 */ /* 0x0026700008000100 */
[----:B------:R3:W0:Y:S01]  /*0490*/  SYNCS.EXCH.64 URZ, [UR8+0x28c60], UR6 ;  /* 0x028c6006083f75b2 */ /* 0x0006220008000100 */
[----:B------:R3:W0:Y:S01]  /*04a0*/  SYNCS.EXCH.64 URZ, [UR8+0x28c58], UR4 ;  /* 0x028c5804083f75b2 */ /* 0x0006220008000100 */
[----:B------:R3:W0:Y:S02]  /*04b0*/  SYNCS.EXCH.64 URZ, [UR8+0x28c68], UR6 ;  /* 0x028c6806083f75b2 */ /* 0x0006240008000100 */
[----:B---3--:R-:W-:Y:S01]  /*04c0*/  NOP ;  /* 0x0000000000007918 */ /* 0x008fe20000000000 */
.L_x_4680:
[----:B------:R-:W3:Y:S01]  /*04d0*/  SHFL.IDX PT, R4, R2, RZ, 0x1f ;  /* 0x00001fff02047589 */ /* 0x000ee200000e0000 */
[----:B------:R-:W-:Y:S01]  /*04e0*/  NOP ;  /* 0x0000000000007918 */ /* 0x000fe20000000000 */
[----:B---3--:R-:W-:-:S13]  /*04f0*/  ISETP.NE.AND P0, PT, R4, RZ, PT ;  /* 0x000000ff0400720c */ /* 0x008fda0003f05270 */
        /* <DEDUP_REMOVED lines=10> */
[----:B-1----:R3:W1:Y:S01]  /*05a0*/  SYNCS.EXCH.64 URZ, [UR6+0x28c70], UR4 ;  /* 0x028c7004063f75b2 */ /* 0x0026620008000100 */
[----:B------:R3:W0:Y:S01]  /*05b0*/  SYNCS.EXCH.64 URZ, [UR6+0x28c80], UR4 ;  /* 0x028c8004063f75b2 */ /* 0x0006220008000100 */
[----:B------:R3:W0:Y:S01]  /*05c0*/  SYNCS.EXCH.64 URZ, [UR6+0x28c78], UR4 ;  /* 0x028c7804063f75b2 */ /* 0x0006220008000100 */
[----:B------:R3:W0:Y:S02]  /*05d0*/  SYNCS.EXCH.64 URZ, [UR6+0x28c88], UR4 ;  /* 0x028c8804063f75b2 */ /* 0x0006240008000100 */
[----:B---3--:R-:W-:Y:S01]  /*05e0*/  NOP ;  /* 0x0000000000007918 */ /* 0x008fe20000000000 */
.L_x_4681:
        /* <DEDUP_REMOVED lines=22> */
.L_x_4682:
        /* <DEDUP_REMOVED lines=22> */
.L_x_4683:
[----:B------:R-:W-:Y:S01]  /*08b0*/  ISETP.NE.AND P0, PT, R5, RZ, PT ;  /* 0x000000ff0500720c */ /* 0x000fe20003f05270 */
[----:B------:R-:W-:Y:S01]  /*08c0*/  IMAD.MOV.U32 R37, RZ, RZ, 0x1 ;  /* 0x00000001ff257424 */ /* 0x000fe200078e00ff */
[----:B------:R-:W-:Y:S01]  /*08d0*/  NOP ;  /* 0x0000000000007918 */ /* 0x000fe20000000000 */
[----:B------:R-:W-:Y:S01]  /*08e0*/  ULDC.64 UR40, c[0x0][0x208] ;  /* 0x0000820000287ab9 */ /* 0x000fe20000000a00 */
[----:B------:R-:W-:Y:S02]  /*08f0*/  BSSY B9, `(.L_x_4684) ;  /* 0x0001a8f000097945 */ /* 0x000fe40003800000 */
[----:B------:R-:W-:Y:S01]  /*0900*/  SEL R37, R37, 0x2, !P0 ;  /* 0x0000000225257807 */ /* 0x000fe20004000000 */
[----:B012-4-:R-:W-:Y:S06]  /*0910*/  BAR.SYNC.DEFER_BLOCKING 0x0 ;  /* 0x0000000000007b1d */ /* 0x017fec0000010000 */
[----:B------:R-:W-:Y:S05]  /*0920*/  @!P0 BRA `(.L_x_4685) ;  /* 0x0000013000b48947 */ /* 0x000fea0003800000 */
.L_x_4686:
        /* <DEDUP_REMOVED lines=20> */
[----:B------:R-:W-:Y:S01]  /*0a70*/  IMAD.MOV.U32 R184, RZ, RZ, RZ ;  /* 0x000000ffffb87224 */ /* 0x000fe200078e00ff */
[----:B------:R-:W-:Y:S01]  /*0a80*/  MOV R221, 0x40 ;  /* 0x0000004000dd7802 */ /* 0x000fe20000000f00 */
[----:B------:R-:W-:Y:S01]  /*0a90*/  IMAD.MOV.U32 R190, RZ, RZ, RZ ;  /* 0x000000ffffbe7224 */ /* 0x000fe200078e00ff */
[----:B------:R-:W-:Y:S02]  /*0aa0*/  SHF.R.S32.HI R0, RZ, 0x1f, R20 ;  /* 0x0000001fff007819 */ /* 0x000fe40000011414 */
[----:B------:R-:W-:Y:S02]  /*0ab0*/  CS2R R18, SRZ ;  /* 0x0000000000127805 */ /* 0x000fe4000001ff00 */
[CC--:B------:R-:W-:Y:S02]  /*0ac0*/  LEA.HI R3, R0.reuse, R20.reuse, RZ, 0x7 ;  /* 0x0000001400037211 */ /* 0x0c0fe400078f38ff */
[----:B------:R-:W-:-:S02]  /*0ad0*/  LEA.HI R6, R0, R20, RZ, 0x4 ;  /* 0x0000001400067211 */ /* 0x000fc400078f20ff */
[----:B------:R-:W-:Y:S02]  /*0ae0*/  LOP3.LUT R4, R3, 0xffffff80, RZ, 0xc0, !PT ;  /* 0xffffff8003047812 */ /* 0x000fe400078ec0ff */
[----:B------:R-:W-:Y:S02]  /*0af0*/  LOP3.LUT R5, R6, 0xfffffff0, RZ, 0xc0, !PT ;  /* 0xfffffff006057812 */ /* 0x000fe400078ec0ff */
[----:B------:R-:W-:Y:S01]  /*0b00*/  LEA.HI R7, R0, R20, RZ, 0x5 ;  /* 0x0000001400077211 */ /* 0x000fe200078f28ff */
[C---:B------:R-:W-:Y:S01]  /*0b10*/  IMAD.IADD R4, R20.reuse, 0x1, -R4 ;  /* 0x0000000114047824 */ /* 0x040fe200078e0a04 */
[----:B------:R-:W-:Y:S01]  /*0b20*/  SHF.R.S32.HI R11, RZ, 0x4, R6 ;  /* 0x00000004ff0b7819 */ /* 0x000fe20000011406 */
[----:B------:R-:W-:Y:S01]  /*0b30*/  IMAD.IADD R9, R20, 0x1, -R5 ;  /* 0x0000000114097824 */ /* 0x000fe200078e0a05 */
[----:B------:R-:W-:Y:S02]  /*0b40*/  SHF.R.S32.HI R228, RZ, 0x5, R7 ;  /* 0x00000005ffe47819 */ /* 0x000fe40000011407 */
[----:B------:R-:W-:-:S02]  /*0b50*/  SHF.R.S32.HI R5, RZ, 0x1f, R4 ;  /* 0x0000001fff057819 */ /* 0x000fc40000011404 */
[----:B------:R-:W-:Y:S02]  /*0b60*/  SHF.R.S32.HI R13, RZ, 0x1f, R7 ;  /* 0x0000001fff0d7819 */ /* 0x000fe40000011407 */
[----:B------:R-:W-:Y:S02]  /*0b70*/  SHF.R.S32.HI R8, RZ, 0x1f, R9 ;  /* 0x0000001fff087819 */ /* 0x000fe40000011409 */
[----:B------:R-:W-:Y:S02]  /*0b80*/  LEA.HI R7, R6, R11, RZ, 0x1 ;  /* 0x0000000b06077211 */ /* 0x000fe400078f08ff */
[----:B------:R-:W-:Y:S02]  /*0b90*/  LEA.HI R6, R5, R4, RZ, 0x2 ;  /* 0x0000000405067211 */ /* 0x000fe400078f10ff */
[----:B------:R-:W-:Y:S02]  /*0ba0*/  LEA.HI R10, R8, R9, RZ, 0x3 ;  /* 0x00000009080a7211 */ /* 0x000fe400078f18ff */
[----:B------:R-:W-:-:S02]  /*0bb0*/  LOP3.LUT R14, R7, 0x1ffffffe, RZ, 0xc0, !PT ;  /* 0x1ffffffe070e7812 */ /* 0x000fc400078ec0ff */
[--C-:B------:R-:W-:Y:S02]  /*0bc0*/  SHF.R.S32.HI R7, RZ, 0x2, R6.reuse ;  /* 0x00000002ff077819 */ /* 0x100fe40000011406 */
[----:B------:R-:W-:Y:S01]  /*0bd0*/  SHF.R.S32.HI R8, RZ, 0x1f, R6 ;  /* 0x0000001fff087819 */ /* 0x000fe20000011406 */
[----:B------:R-:W-:Y:S01]  /*0be0*/  IMAD.IADD R14, R11, 0x1, -R14 ;  /* 0x000000010b0e7824 */ /* 0x000fe200078e0a0e */
[----:B------:R-:W-:Y:S02]  /*0bf0*/  LEA.HI R13, R13, R228, RZ, 0x2 ;  /* 0x000000e40d0d7211 */ /* 0x000fe400078f10ff */
[----:B------:R-:W-:Y:S01]  /*0c00*/  LOP3.LUT R12, R10, 0xfffffff8, RZ, 0xc0, !PT ;  /* 0xfffffff80a0c7812 */ /* 0x000fe200078ec0ff */
[----:B------:R-:W-:Y:S01]  /*0c10*/  IMAD.SHL.U32 R14, R14, 0x8, RZ ;  /* 0x000000080e0e7824 */ /* 0x000fe200078e00ff */
[----:B------:R-:W-:Y:S01]  /*0c20*/  LEA.HI R8, R8, R7, RZ, 0x3 ;  /* 0x0000000708087211 */ /* 0x000fe200078f18ff */
[----:B------:R-:W-:Y:S01]  /*0c30*/  IMAD.SHL.U32 R10, R10, 0x40, RZ ;  /* 0x000000400a0a7824 */ /* 0x000fe200078e00ff */
[----:B------:R-:W-:-:S02]  /*0c40*/  SHF.R.S32.HI R15, RZ, 0x7, R3 ;  /* 0x00000007ff0f7819 */ /* 0x000fc40000011403 */
[----:B------:R-:W-:Y:S02]  /*0c50*/  LOP3.LUT R13, R13, 0x3ffffc, RZ, 0xc0, !PT ;  /* 0x003ffffc0d0d7812 */ /* 0x000fe400078ec0ff */
[----:B------:R-:W-:Y:S01]  /*0c60*/  IADD3 R12, R9, -R12, RZ ;  /* 0x8000000c090c7210 */ /* 0x000fe20007ffe0ff */
[----:B------:R-:W-:Y:S01]  /*0c70*/  IMAD R16, R15, 0x100, R9 ;  /* 0x000001000f107824 */ /* 0x000fe200078e0209 */
[----:B------:R-:W-:Y:S01]  /*0c80*/  LOP3.LUT R8, R8, 0xfffffff8, RZ, 0xc0, !PT ;  /* 0xfffffff808087812 */ /* 0x000fe200078ec0ff */
[----:B------:R-:W-:Y:S01]  /*0c90*/  IMAD.IADD R13, R228, 0x1, -R13 ;  /* 0x00000001e40d7824 */ /* 0x000fe200078e0a0d */
[----:B------:R-:W-:Y:S01]  /*0ca0*/  LEA.HI R5, R5, R4, RZ, 0x5 ;  /* 0x0000000405057211 */ /* 0x000fe200078f28ff */
[----:B------:R-:W-:Y:S01]  /*0cb0*/  IMAD.SHL.U32 R9, R12, 0x40, RZ ;  /* 0x000000400c097824 */ /* 0x000fe200078e00ff */
[----:B------:R-:W-:Y:S01]  /*0cc0*/  LOP3.LUT R11, R6, 0x7ffffffc, RZ, 0xc0, !PT ;  /* 0x7ffffffc060b7812 */ /* 0x000fe200078ec0ff */
[----:B------:R-:W-:Y:S01]  /*0cd0*/  IMAD R13, R13, 0x10, R16 ;  /* 0x000000100d0d7824 */ /* 0x000fe200078e0210 */
[----:B------:R-:W-:-:S02]  /*0ce0*/  IADD3 R8, R7, -R8, RZ ;  /* 0x8000000807087210 */ /* 0x000fc40007ffe0ff */
[----:B------:R-:W-:Y:S01]  /*0cf0*/  SHF.R.S32.HI R5, RZ, 0x5, R5 ;  /* 0x00000005ff057819 */ /* 0x000fe20000011405 */
[----:B------:R-:W-:Y:S01]  /*0d00*/  IMAD.IADD R11, R4, 0x1, -R11 ;  /* 0x00000001040b7824 */ /* 0x000fe200078e0a0b */
[CC--:B------:R-:W-:Y:S01]  /*0d10*/  LEA.HI R4, R0.reuse, R20.reuse, RZ, 0x3 ;  /* 0x0000001400047211 */ /* 0x0c0fe200078f18ff */
[----:B------:R-:W-:Y:S01]  /*0d20*/  IMAD.U32 R7, R13, 0x40, R14 ;  /* 0x000000400d077824 */ /* 0x000fe200078e000e */
[----:B------:R-:W-:Y:S01]  /*0d30*/  LEA.HI R0, R0, R20, RZ, 0x2 ;  /* 0x0000001400007211 */ /* 0x000fe200078f10ff */
[----:B------:R-:W-:Y:S01]  /*0d40*/  IMAD R193, R5, 0x10, R8 ;  /* 0x0000001005c17824 */ /* 0x000fe200078e0208 */
[----:B------:R-:W-:Y:S01]  /*0d50*/  LOP3.LUT R9, R9, 0x1c0, RZ, 0xc0, !PT ;  /* 0x000001c009097812 */ /* 0x000fe200078ec0ff */
[----:B------:R-:W-:Y:S01]  /*0d60*/  IMAD.SHL.U32 R192, R11, 0x2, RZ ;  /* 0x000000020bc07824 */ /* 0x000fe200078e00ff */
[----:B------:R-:W-:Y:S01]  /*0d70*/  SHF.R.S32.HI R5, RZ, 0x3, R4 ;  /* 0x00000003ff057819 */ /* 0x000fe20000011404 */
[----:B------:R0:W-:Y:S01]  /*0d80*/  STL [R1+0x60], R7 ;  /* 0x0000600701007387 */ /* 0x0001e20000100800 */
[----:B------:R-:W-:-:S02]  /*0d90*/  SHF.R.S32.HI R186, RZ, 0x2, R0 ;  /* 0x00000002ffba7819 */ /* 0x000fc40000011400 */
[----:B------:R-:W-:Y:S01]  /*0da0*/  SHF.R.S32.HI R5, RZ, 0x1f, R0 ;  /* 0x0000001fff057819 */ /* 0x000fe20000011400 */
[----:B------:R-:W-:Y:S01]  /*0db0*/  STL [R1+0x48], RZ ;  /* 0x000048ff01007387 */ /* 0x000fe20000100800 */
[----:B------:R-:W-:Y:S02]  /*0dc0*/  LOP3.LUT R14, R9, 0x8, R14, 0xf8, !PT ;  /* 0x00000008090e7812 */ /* 0x000fe400078ef80e */
[----:B------:R-:W-:Y:S02]  /*0dd0*/  LOP3.LUT R4, R4, 0xfffffff8, RZ, 0xc0, !PT ;  /* 0xfffffff804047812 */ /* 0x000fe400078ec0ff */
[----:B------:R-:W-:Y:S02]  /*0de0*/  LOP3.LUT R0, R0, 0xfffffffc, RZ, 0xc0, !PT ;  /* 0xfffffffc00007812 */ /* 0x000fe400078ec0ff */
[----:B------:R-:W-:Y:S02]  /*0df0*/  SHF.R.U32.HI R9, RZ, 0x3, R9 ;  /* 0x00000003ff097819 */ /* 0x000fe40000011609 */
[----:B0-----:R-:W-:Y:S01]  /*0e00*/  LOP3.LUT R7, R10, 0x7ffffe00, RZ, 0xc0, !PT ;  /* 0x7ffffe000a077812 */ /* 0x001fe200078ec0ff */
[----:B------:R-:W-:Y:S01]  /*0e10*/  IMAD.IADD R10, R20, 0x1, -R4 ;  /* 0x00000001140a7824 */ /* 0x000fe200078e0a04 */
[----:B------:R-:W-:Y:S01]  /*0e20*/  LOP3.LUT R14, R14, R9, RZ, 0x3c, !PT ;  /* 0x000000090e0e7212 */ /* 0x000fe200078e3cff */
[----:B------:R-:W-:Y:S01]  /*0e30*/  IMAD.IADD R8, R20, 0x1, -R0 ;  /* 0x0000000114087824 */ /* 0x000fe200078e0a00 */
[----:B------:R-:W-:Y:S01]  /*0e40*/  LEA.HI R3, R3, R15, RZ, 0x1 ;  /* 0x0000000f03037211 */ /* 0x000fe200078f08ff */
[----:B------:R-:W-:Y:S01]  /*0e50*/  VIADD R9, R186, 0x20 ;  /* 0x00000020ba097836 */ /* 0x000fe20000000000 */
[----:B------:R-:W-:Y:S01]  /*0e60*/  LEA.HI R5, R5, R186, RZ, 0x3 ;  /* 0x000000ba05057211 */ /* 0x000fe200078f18ff */
[----:B------:R-:W-:Y:S01]  /*0e70*/  IMAD.SHL.U32 R196, R10, 0x8, RZ ;  /* 0x000000080ac47824 */ /* 0x000fe200078e00ff */
[C---:B------:R-:W-:Y:S01]  /*0e80*/  SHF.L.U32 R16, R8.reuse, 0x3, RZ ;  /* 0x0000000308107819 */ /* 0x040fe200000006ff */
[----:B------:R-:W-:Y:S01]  /*0e90*/  IMAD.SHL.U32 R4, R9, 0x40, RZ ;  /* 0x0000004009047824 */ /* 0x000fe200078e00ff */
[----:B------:R-:W-:Y:S01]  /*0ea0*/  LOP3.LUT R3, R3, 0xfffffe, RZ, 0xc0, !PT ;  /* 0x00fffffe03037812 */ /* 0x000fe200078ec0ff */
[----:B------:R-:W-:Y:S01]  /*0eb0*/  IMAD.SHL.U32 R188, R8, 0x4, RZ ;  /* 0x0000000408bc7824 */ /* 0x000fe200078e00ff */
[----:B------:R-:W-:Y:S01]  /*0ec0*/  SHF.R.S32.HI R6, RZ, 0x1f, R9 ;  /* 0x0000001fff067819 */ /* 0x000fe20000011409 */
[----:B------:R-:W-:Y:S01]  /*0ed0*/  VIADD R34, R196, 0xc0 ;  /* 0x000000c0c4227836 */ /* 0x000fe20000000000 */
[----:B------:R-:W-:Y:S01]  /*0ee0*/  LOP3.LUT R5, R5, 0xfffffff8, RZ, 0xc0, !PT ;  /* 0xfffffff805057812 */ /* 0x000fe200078ec0ff */
[----:B------:R-:W-:Y:S01]  /*0ef0*/  VIADD R214, R16, 0x40 ;  /* 0x0000004010d67836 */ /* 0x000fe20000000000 */
[C---:B------:R-:W-:Y:S01]  /*0f00*/  IADD3 R35, R196.reuse, 0x80, RZ ;  /* 0x00000080c4237810 */ /* 0x040fe20007ffe0ff */
[----:B------:R-:W-:Y:S01]  /*0f10*/  VIADD R33, R196, 0x100 ;  /* 0x00000100c4217836 */ /* 0x000fe20000000000 */
[----:B------:R-:W-:Y:S01]  /*0f20*/  LEA.HI R6, R6, R9, RZ, 0x3 ;  /* 0x0000000906067211 */ /* 0x000fe200078f18ff */
[----:B------:R-:W-:Y:S01]  /*0f30*/  IMAD.IADD R3, R15, 0x1, -R3 ;  /* 0x000000010f037824 */ /* 0x000fe200078e0a03 */
[----:B------:R-:W-:Y:S01]  /*0f40*/  LOP3.LUT R4, R4, 0x1c0, RZ, 0xc0, !PT ;  /* 0x000001c004047812 */ /* 0x000fe200078ec0ff */
[----:B------:R-:W-:Y:S01]  /*0f50*/  VIADD R32, R196, 0x140 ;  /* 0x00000140c4207836 */ /* 0x000fe20000000000 */
[----:B------:R-:W-:Y:S01]  /*0f60*/  SHF.R.S32.HI R37, RZ, 0x1f, R35 ;  /* 0x0000001fff257819 */ /* 0x000fe20000011423 */
[----:B------:R-:W-:Y:S01]  /*0f70*/  VIADD R212, R16, 0x60 ;  /* 0x0000006010d47836 */ /* 0x000fe20000000000 */
[----:B------:R-:W-:Y:S01]  /*0f80*/  LEA.HI R0, R8, R8, RZ, 0x1 ;  /* 0x0000000808007211 */ /* 0x000fe200078f08ff */
[----:B------:R-:W-:Y:S01]  /*0f90*/  VIADD R36, R196, 0x40 ;  /* 0x00000040c4247836 */ /* 0x000fe20000000000 */
[----:B------:R-:W-:Y:S01]  /*0fa0*/  IADD3 R211, R16, 0x80, RZ ;  /* 0x0000008010d37810 */ /* 0x000fe20007ffe0ff */
[----:B------:R-:W-:Y:S01]  /*0fb0*/  VIADD R30, R196, 0x180 ;  /* 0x00000180c41e7836 */ /* 0x000fe20000000000 */
[----:B------:R-:W-:Y:S01]  /*0fc0*/  SHF.R.S32.HI R35, RZ, 0x1f, R34 ;  /* 0x0000001fff237819 */ /* 0x000fe20000011422 */
[----:B------:R-:W-:Y:S01]  /*0fd0*/  VIADD R195, R188, 0x10 ;  /* 0x00000010bcc37836 */ /* 0x000fe20000000000 */
[----:B------:R-:W-:Y:S01]  /*0fe0*/  SHF.R.S32.HI R34, RZ, 0x1f, R33 ;  /* 0x0000001fff227819 */ /* 0x000fe20000011421 */
[----:B------:R-:W-:Y:S01]  /*0ff0*/  VIADD R28, R196, 0x1c0 ;  /* 0x000001c0c41c7836 */ /* 0x000fe20000000000 */
[----:B------:R-:W-:Y:S01]  /*1000*/  SHF.L.U32 R215, R3, 0x8, RZ ;  /* 0x0000000803d77819 */ /* 0x000fe200000006ff */
[----:B------:R-:W-:Y:S01]  /*1010*/  IMAD.IADD R191, R186, 0x1, -R5 ;  /* 0x00000001babf7824 */ /* 0x000fe200078e0a05 */
[----:B------:R-:W-:Y:S01]  /*1020*/  SHF.R.S32.HI R5, RZ, 0x1f, R214 ;  /* 0x0000001fff057819 */ /* 0x000fe200000114d6 */
[----:B------:R-:W-:Y:S01]  /*1030*/  IMAD.SHL.U32 R6, R6, 0x40, RZ ;  /* 0x0000004006067824 */ /* 0x000fe200078e00ff */
[----:B------:R-:W-:Y:S01]  /*1040*/  SHF.R.S32.HI R33, RZ, 0x1f, R32 ;  /* 0x0000001fff217819 */ /* 0x000fe20000011420 */
[----:B------:R-:W-:Y:S01]  /*1050*/  VIADD R210, R16, 0xa0 ;  /* 0x000000a010d27836 */ /* 0x000fe20000000000 */
[----:B------:R-:W-:Y:S01]  /*1060*/  LOP3.LUT R3, R4, 0x38, R16, 0xf8, !PT ;  /* 0x0000003804037812 */ /* 0x000fe200078ef810 */
[C---:B------:R-:W-:Y:S01]  /*1070*/  VIADD R207, R16.reuse, 0xc0 ;  /* 0x000000c010cf7836 */ /* 0x040fe20000000000 */
[----:B------:R-:W-:Y:S01]  /*1080*/  SHF.R.U32.HI R24, RZ, 0x3, R4 ;  /* 0x00000003ff187819 */ /* 0x000fe20000011604 */
[C---:B------:R-:W-:Y:S01]  /*1090*/  VIADD R206, R16.reuse, 0xe0 ;  /* 0x000000e010ce7836 */ /* 0x040fe20000000000 */
[----:B------:R-:W-:Y:S01]  /*10a0*/  SHF.R.S32.HI R9, RZ, 0x1f, R212 ;  /* 0x0000001fff097819 */ /* 0x000fe200000114d4 */
[C---:B------:R-:W-:Y:S01]  /*10b0*/  VIADD R205, R16.reuse, 0x100 ;  /* 0x0000010010cd7836 */ /* 0x040fe20000000000 */
[----:B------:R-:W-:Y:S01]  /*10c0*/  SHF.R.S32.HI R38, RZ, 0x1f, R36 ;  /* 0x0000001fff267819 */ /* 0x000fe20000011424 */
[C---:B------:R-:W-:Y:S01]  /*10d0*/  VIADD R204, R16.reuse, 0x120 ;  /* 0x0000012010cc7836 */ /* 0x040fe20000000000 */
[----:B------:R-:W-:Y:S01]  /*10e0*/  SHF.R.S32.HI R32, RZ, 0x1f, R30 ;  /* 0x0000001fff207819 */ /* 0x000fe2000001141e */
[----:B------:R-:W-:Y:S01]  /*10f0*/  VIADD R203, R16, 0x140 ;  /* 0x0000014010cb7836 */ /* 0x000fe20000000000 */
[----:B------:R-:W-:Y:S01]  /*1100*/  LOP3.LUT R0, R0, 0x1ffffffe, RZ, 0xc0, !PT ;  /* 0x1ffffffe00007812 */ /* 0x000fe200078ec0ff */
[----:B------:R-:W-:Y:S01]  /*1110*/  IMAD R7, R228, 0x400, R7 ;  /* 0x00000400e4077824 */ /* 0x000fe200078e0207 */
[----:B------:R-:W-:Y:S01]  /*1120*/  SHF.R.S32.HI R4, RZ, 0x1f, R211 ;  /* 0x0000001fff047819 */ /* 0x000fe200000114d3 */
[----:B------:R-:W-:Y:S01]  /*1130*/  VIADD R201, R16, 0x180 ;  /* 0x0000018010c97836 */ /* 0x000fe20000000000 */
[----:B------:R-:W-:Y:S01]  /*1140*/  SHF.R.S32.HI R36, RZ, 0x1f, R195 ;  /* 0x0000001fff247819 */ /* 0x000fe200000114c3 */
[----:B------:R-:W-:Y:S01]  /*1150*/  IMAD.IADD R0, R8, 0x1, -R0 ;  /* 0x0000000108007824 */ /* 0x000fe200078e0a00 */
[----:B------:R-:W-:Y:S01]  /*1160*/  SHF.R.S32.HI R30, RZ, 0x1f, R28 ;  /* 0x0000001fff1e7819 */ /* 0x000fe2000001141c */
[----:B------:R-:W-:Y:S01]  /*1170*/  IMAD.IADD R7, R7, 0x1, R14 ;  /* 0x0000000107077824 */ /* 0x000fe200078e020e */
[----:B------:R-:W-:Y:S01]  /*1180*/  SHF.L.U64.HI R28, R214, 0x1, R5 ;  /* 0x00000001d61c7819 */ /* 0x000fe20000010205 */
[----:B------:R-:W-:Y:S01]  /*1190*/  STL [R1+0x50], R36 ;  /* 0x0000502401007387 */ /* 0x000fe20000100800 */
[----:B------:R-:W-:Y:S01]  /*11a0*/  LOP3.LUT R6, R6, 0xfffffe00, RZ, 0xc0, !PT ;  /* 0xfffffe0006067812 */ /* 0x000fe200078ec0ff */
[----:B------:R-:W-:Y:S01]  /*11b0*/  VIADD R200, R16, 0x1a0 ;  /* 0x000001a010c87836 */ /* 0x000fe20000000000 */
[----:B------:R-:W-:Y:S01]  /*11c0*/  SHF.L.U64.HI R5, R212, 0x1, R9 ;  /* 0x00000001d4057819 */ /* 0x000fe20000010209 */
[----:B------:R-:W-:Y:S01]  /*11d0*/  STL [R1], R28 ;  /* 0x0000001c01007387 */ /* 0x000fe20000100800 */
[----:B------:R-:W-:Y:S01]  /*11e0*/  SHF.L.U64.HI R4, R211, 0x1, R4 ;  /* 0x00000001d3047819 */ /* 0x000fe20000010204 */
[C---:B------:R-:W-:Y:S01]  /*11f0*/  VIADD R227, R16.reuse, 0x1c0 ;  /* 0x000001c010e37836 */ /* 0x040fe20000000000 */
[----:B------:R-:W-:Y:S01]  /*1200*/  SHF.R.S32.HI R13, RZ, 0x1f, R210 ;  /* 0x0000001fff0d7819 */ /* 0x000fe200000114d2 */
[----:B------:R-:W-:Y:S01]  /*1210*/  STL [R1+0x5c], R6 ;  /* 0x00005c0601007387 */ /* 0x000fe20000100800 */
[----:B------:R-:W-:Y:S01]  /*1220*/  SHF.R.S32.HI R8, RZ, 0x1f, R207 ;  /* 0x0000001fff087819 */ /* 0x000fe200000114cf */
[C---:B------:R-:W-:Y:S01]  /*1230*/  VIADD R223, R16.reuse, 0x1e0 ;  /* 0x000001e010df7836 */ /* 0x040fe20000000000 */
[----:B------:R-:W-:Y:S01]  /*1240*/  SHF.R.S32.HI R15, RZ, 0x1f, R206 ;  /* 0x0000001fff0f7819 */ /* 0x000fe200000114ce */
[----:B------:R0:W-:Y:S01]  /*1250*/  STL [R1+0x4], R5 ;  /* 0x0000040501007387 */ /* 0x0001e20000100800 */
[----:B------:R-:W-:Y:S01]  /*1260*/  SHF.R.S32.HI R10, RZ, 0x1f, R205 ;  /* 0x0000001fff0a7819 */ /* 0x000fe200000114cd */
[----:B------:R-:W-:Y:S01]  /*1270*/  IMAD R216, R7, 0x2, R2 ;  /* 0x0000000207d87824 */ /* 0x000fe200078e0202 */
[----:B------:R-:W-:Y:S01]  /*1280*/  SHF.R.S32.HI R21, RZ, 0x1f, R204 ;  /* 0x0000001fff157819 */ /* 0x000fe200000114cc */
[----:B------:R1:W-:Y:S01]  /*1290*/  STL [R1+0x8], R4 ;  /* 0x0000080401007387 */ /* 0x0003e20000100800 */
[----:B------:R-:W-:Y:S01]  /*12a0*/  IADD3 R202, R16, 0x160, RZ ;  /* 0x0000016010ca7810 */ /* 0x000fe20007ffe0ff */
[----:B------:R-:W-:Y:S01]  /*12b0*/  VIADD R222, R216, 0x26800 ;  /* 0x00026800d8de7836 */ /* 0x000fe20000000000 */
[----:B------:R-:W-:Y:S01]  /*12c0*/  R2P PR, R12, 0x6 ;  /* 0x000000060c007804 */ /* 0x000fe20000000000 */
[----:B------:R-:W-:Y:S01]  /*12d0*/  VIADD R217, R216, 0x26820 ;  /* 0x00026820d8d97836 */ /* 0x000fe20000000000 */
[----:B------:R-:W-:Y:S01]  /*12e0*/  SHF.R.S32.HI R12, RZ, 0x1f, R203 ;  /* 0x0000001fff0c7819 */ /* 0x000fe200000114cb */
[----:B------:R-:W-:Y:S01]  /*12f0*/  VIADD R23, R16, 0x20 ;  /* 0x0000002010177836 */ /* 0x000fe20000000000 */
[----:B0-----:R-:W-:Y:S01]  /*1300*/  SHF.L.U64.HI R5, R210, 0x1, R13 ;  /* 0x00000001d2057819 */ /* 0x001fe2000001020d */
[----:B------:R-:W-:Y:S01]  /*1310*/  IMAD R229, R0, 0x8, R193 ;  /* 0x0000000800e57824 */ /* 0x000fe200078e02c1 */
[----:B------:R-:W-:-:S02]  /*1320*/  SHF.R.S32.HI R29, RZ, 0x1f, R202 ;  /* 0x0000001fff1d7819 */ /* 0x000fc400000114ca */
[----:B-1----:R-:W-:Y:S01]  /*1330*/  SHF.L.U64.HI R4, R207, 0x1, R8 ;  /* 0x00000001cf047819 */ /* 0x002fe20000010208 */
[----:B------:R0:W-:Y:S01]  /*1340*/  STL [R1+0xc], R5 ;  /* 0x00000c0501007387 */ /* 0x0001e20000100800 */
[----:B------:R-:W-:Y:S02]  /*1350*/  SHF.L.U64.HI R8, R206, 0x1, R15 ;  /* 0x00000001ce087819 */ /* 0x000fe4000001020f */
[----:B------:R-:W-:Y:S01]  /*1360*/  SHF.R.S32.HI R14, RZ, 0x1f, R201 ;  /* 0x0000001fff0e7819 */ /* 0x000fe200000114c9 */
[----:B------:R1:W-:Y:S01]  /*1370*/  STL [R1+0x10], R4 ;  /* 0x0000100401007387 */ /* 0x0003e20000100800 */
[----:B------:R-:W-:Y:S02]  /*1380*/  SHF.R.S32.HI R31, RZ, 0x1f, R200 ;  /* 0x0000001fff1f7819 */ /* 0x000fe400000114c8 */
[----:B------:R-:W-:Y:S01]  /*1390*/  SHF.R.S32.HI R20, RZ, 0x1f, R227 ;  /* 0x0000001fff147819 */ /* 0x000fe200000114e3 */
[----:B------:R2:W-:Y:S01]  /*13a0*/  STL [R1+0x14], R8 ;  /* 0x0000140801007387 */ /* 0x0005e20000100800 */
[----:B------:R-:W-:-:S02]  /*13b0*/  SHF.R.S32.HI R22, RZ, 0x1f, R223 ;  /* 0x0000001fff167819 */ /* 0x000fc400000114df */
[----:B0-----:R-:W-:Y:S02]  /*13c0*/  SHF.L.U64.HI R5, R205, 0x1, R10 ;  /* 0x00000001cd057819 */ /* 0x001fe4000001020a */
[----:B------:R-:W-:Y:S02]  /*13d0*/  LOP3.LUT R3, R6, R3, R24, 0xf6, !PT ;  /* 0x0000000306037212 */ /* 0x000fe400078ef618 */
[----:B-1----:R-:W-:Y:S01]  /*13e0*/  SHF.L.U64.HI R4, R204, 0x1, R21 ;  /* 0x00000001cc047819 */ /* 0x002fe20000010215 */
[----:B------:R0:W-:Y:S01]  /*13f0*/  STL [R1+0x18], R5 ;  /* 0x0000180501007387 */ /* 0x0001e20000100800 */
[----:B------:R-:W-:Y:S01]  /*1400*/  SHF.L.U64.HI R7, R200, 0x1, R31 ;  /* 0x00000001c8077819 */ /* 0x000fe2000001021f */
[----:B------:R-:W-:Y:S01]  /*1410*/  IMAD R3, R3, 0x2, R2 ;  /* 0x0000000203037824 */ /* 0x000fe200078e0202 */
[----:B--2---:R-:W-:Y:S01]  /*1420*/  SHF.L.U64.HI R8, R203, 0x1, R12 ;  /* 0x00000001cb087819 */ /* 0x004fe2000001020c */
[----:B------:R1:W-:Y:S01]  /*1430*/  STL [R1+0x1c], R4 ;  /* 0x00001c0401007387 */ /* 0x0003e20000100800 */
[----:B------:R-:W-:-:S02]  /*1440*/  SEL R221, R221, 0xffffffc0, !P2 ;  /* 0xffffffc0dddd7807 */ /* 0x000fc40005000000 */
[C---:B------:R-:W-:Y:S01]  /*1450*/  @P1 IADD3 R217, R222.reuse, -0x20, RZ ;  /* 0xffffffe0ded91810 */ /* 0x040fe20007ffe0ff */
[----:B------:R-:W-:Y:S01]  /*1460*/  STL [R1+0x20], R8 ;  /* 0x0000200801007387 */ /* 0x000fe20000100800 */
[----:B------:R-:W-:Y:S01]  /*1470*/  SHF.R.S32.HI R17, RZ, 0x1f, R16 ;  /* 0x0000001fff117819 */ /* 0x000fe20000011410 */
[----:B------:R-:W-:Y:S01]  /*1480*/  IMAD.IADD R222, R222, 0x1, R221 ;  /* 0x00000001dede7824 */ /* 0x000fe200078e02dd */
[----:B0-----:R-:W-:Y:S01]  /*1490*/  SHF.L.U64.HI R5, R202, 0x1, R29 ;  /* 0x00000001ca057819 */ /* 0x001fe2000001021d */
[----:B------:R-:W-:Y:S01]  /*14a0*/  IMAD.IADD R221, R221, 0x1, R217 ;  /* 0x00000001dddd7824 */ /* 0x000fe200078e02d9 */
[----:B------:R-:W-:Y:S02]  /*14b0*/  SHF.R.S32.HI R194, RZ, 0x1f, R23 ;  /* 0x0000001fffc27819 */ /* 0x000fe40000011417 */
[----:B-1----:R-:W-:Y:S01]  /*14c0*/  SHF.L.U64.HI R4, R201, 0x1, R14 ;  /* 0x00000001c9047819 */ /* 0x002fe2000001020e */
[----:B------:R0:W-:Y:S04]  /*14d0*/  STL [R1+0x24], R5 ;  /* 0x0000240501007387 */ /* 0x0001e80000100800 */
[----:B------:R1:W-:Y:S04]  /*14e0*/  STL [R1+0x28], R4 ;  /* 0x0000280401007387 */ /* 0x0003e80000100800 */
[----:B------:R2:W-:Y:S01]  /*14f0*/  STL [R1+0x2c], R7 ;  /* 0x00002c0701007387 */ /* 0x0005e20000100800 */
[----:B0-----:R-:W-:-:S02]  /*1500*/  SHF.L.U64.HI R5, R227, 0x1, R20 ;  /* 0x00000001e3057819 */ /* 0x001fc40000010214 */
[----:B-1----:R-:W-:-:S03]  /*1510*/  SHF.L.U64.HI R4, R223, 0x1, R22 ;  /* 0x00000001df047819 */ /* 0x002fc60000010216 */
[----:B------:R2:W-:Y:S04]  /*1520*/  STL [R1+0x30], R5 ;  /* 0x0000300501007387 */ /* 0x0005e80000100800 */
[----:B------:R2:W-:Y:S04]  /*1530*/  STL [R1+0x34], R4 ;  /* 0x0000340401007387 */ /* 0x0005e80000100800 */
[----:B------:R2:W-:Y:S02]  /*1540*/  STL [R1+0x54], R3 ;  /* 0x0000540301007387 */ /* 0x0005e40000100800 */
.L_x_4833:
[----:B01234-:R-:W0:Y:S01]  /*1550*/  LDC.64 R4, c[0x0][0xc88] ;  /* 0x00032200ff047b82 */ /* 0x01fe220000000a00 */
        /* <DEDUP_REMOVED lines=21> */
[----:B------:R1:W-:Y:S01]  /*16b0*/  STL [R1+0x3c], R31 ;  /* 0x00003c1f01007387 */ /* 0x0003e20000100800 */
        /* <DEDUP_REMOVED lines=8> */
[----:B------:R-:W-:-:S03]  /*1740*/  @P1 IADD3.X R7, R30, UR9, RZ, P2, !PT ;  /* 0x000000091e071c10 */ /* 0x000fc600097fe4ff */
[----:B------:R1:W-:Y:S01]  /*1750*/  STL [R1+0x38], R26 ;  /* 0x0000381a01007387 */ /* 0x0003e20000100800 */
[----:B------:R-:W-:Y:S01]  /*1760*/  UISETP.NE.U32.AND UP0, UPT, UR4, URZ, UPT ;  /* 0x0000003f0400728c */ /* 0x000fe2000bf05070 */
[----:B------:R-:W-:Y:S02]  /*1770*/  ULDC.64 UR8, c[0x0][0xa20] ;  /* 0x0002880000087ab9 */ /* 0x000fe40000000a00 */
[----:B------:R1:W5:Y:S01]  /*1780*/  @P1 LDG.E R197, desc[UR40][R6.64] ;  /* 0x0000002806c51981 */ /* 0x000362000c1e1900 */
[----:B------:R-:W-:Y:S01]  /*1790*/  UISETP.NE.AND.EX UP0, UPT, UR5, URZ, UPT, UP0 ;  /* 0x0000003f0500728c */ /* 0x000fe2000bf05300 */
[----:B------:R-:W-:Y:S01]  /*17a0*/  ISETP.NE.U32.AND P2, PT, RZ, UR8, PT ;  /* 0x00000008ff007c0c */ /* 0x000fe2000bf45070 */
[----:B------:R-:W-:Y:S01]  /*17b0*/  ULDC UR4, c[0x0][0x424] ;  /* 0x0001090000047ab9 */ /* 0x000fe20000000800 */
[----:B------:R-:W-:Y:S01]  /*17c0*/  ULDC UR5, c[0x0][0x2f0] ;  /* 0x0000bc0000057ab9 */ /* 0x000fe20000000800 */
[----:B------:R-:W-:Y:S01]  /*17d0*/  USEL UR4, UR4, 0x1, UP0 ;  /* 0x0000000104047887 */ /* 0x000fe20008000000 */
[----:B------:R-:W-:Y:S01]  /*17e0*/  ISETP.NE.AND.EX P2, PT, RZ, UR9, PT, P2 ;  /* 0x00000009ff007c0c */ /* 0x000fe2000bf45320 */
[----:B------:R-:W-:-:S02]  /*17f0*/  IMAD.MOV.U32 R38, RZ, RZ, R0 ;  /* 0x000000ffff267224 */ /* 0x000fc400078e0000 */
[----:B------:R-:W-:-:S03]  /*1800*/  UIMAD UR4, UR4, UR5, URZ ;  /* 0x00000005040472a4 */ /* 0x000fc6000f8e023f */
[----:B------:R-:W-:Y:S01]  /*1810*/  ULDC UR5, c[0x0][0x348] ;  /* 0x0000d20000057ab9 */ /* 0x000fe20000000800 */
[----:B-1----:R-:W-:Y:S08]  /*1820*/  @P1 BRA `(.L_x_4688) ;  /* 0x0000000000241947 */ /* 0x002ff00003800000 */
        /* <DEDUP_REMOVED lines=9> */
.L_x_4688:
[----:B------:R-:W-:Y:S02]  /*18c0*/  IMAD.U32 R27, RZ, RZ, UR5 ;  /* 0x00000005ff1b7e24 */ /* 0x000fe4000f8e00ff */
[----:B------:R-:W-:Y:S01]  /*18d0*/  IMAD.U32 R28, RZ, RZ, UR4 ;  /* 0x00000004ff1c7e24 */ /* 0x000fe2000f8e00ff */
[----:B------:R-:W-:Y:S06]  /*18e0*/  @!P2 BRA `(.L_x_4689) ;  /* 0x000000000010a947 */ /* 0x000fec0003800000 */
[----:B------:R-:W-:-:S04]  /*18f0*/  IADD3 R4, P0, R31, UR8, RZ ;  /* 0x000000081f047c10 */ /* 0x000fc8000ff1e0ff */
[----:B------:R-:W-:-:S05]  /*1900*/  IADD3.X R5, R30, UR9, RZ, P0, !PT ;  /* 0x000000091e057c10 */ /* 0x000fca00087fe4ff */
[----:B------:R0:W5:Y:S01]  /*1910*/  LDG.E R28, desc[UR40][R4.64] ;  /* 0x00000028041c7981 */ /* 0x000162000c1e1900 */
[----:B------:R-:W-:Y:S05]  /*1920*/  BRA `(.L_x_4690) ;  /* 0x0000000000107947 */ /* 0x000fea0003800000 */
.L_x_4689:
[----:B------:R-:W-:Y:S05]  /*1930*/  @!P0 BRA `(.L_x_4690) ;  /* 0x00000000000c8947 */ /* 0x000fea0003800000 */
[----:B------:R-:W2:Y:S04]  /*1940*/  LDG.E R5, desc[UR40][R8.64] ;  /* 0x0000002808057981 */ /* 0x000ea8000c1e1900 */
[----:B------:R-:W2:Y:S02]  /*1950*/  LDG.E R28, desc[UR40][R8.64+0x4] ;  /* 0x00000428081c7981 */ /* 0x000ea4000c1e1900 */
[----:B--2---:R-:W-:-:S07]  /*1960*/  IMAD.IADD R28, R28, 0x1, -R5 ;  /* 0x000000011c1c7824 */ /* 0x004fce00078e0a05 */
.L_x_4690:
[----:B------:R-:W-:Y:S01]  /*1970*/  ULDC.64 UR4, c[0x0][0xa10] ;  /* 0x0002840000047ab9 */ /* 0x000fe20000000a00 */
[----:B------:R-:W1:Y:S01]  /*1980*/  LDC R8, c[0x0][0x448] ;  /* 0x00011200ff087b82 */ /* 0x000e620000000800 */
[----:B------:R-:W-:-:S04]  /*1990*/  ISETP.NE.U32.AND P0, PT, RZ, UR4, PT ;  /* 0x00000004ff007c0c */ /* 0x000fc8000bf05070 */
[----:B------:R-:W-:Y:S01]  /*19a0*/  ISETP.NE.AND.EX P0, PT, RZ, UR5, PT, P0 ;  /* 0x00000005ff007c0c */ /* 0x000fe2000bf05300 */
[----:B------:R-:W-:-:S12]  /*19b0*/  ULDC.64 UR4, c[0x0][0xa30] ;  /* 0x00028c0000047ab9 */ /* 0x000fd80000000a00 */
[----:B0-----:R-:W0:Y:S02]  /*19c0*/  @P0 LDC.64 R4, c[0x0][0xa10] ;  /* 0x00028400ff040b82 */ /* 0x001e240000000a00 */
[----:B0-----:R-:W-:-:S05]  /*19d0*/  @P0 IMAD.WIDE R4, R38, 0x4, R4 ;  /* 0x0000000426040825 */ /* 0x001fca00078e0204 */
[----:B------:R-:W2:Y:S04]  /*19e0*/  @P0 LDG.E R0, desc[UR40][R4.64] ;  /* 0x0000002804000981 */ /* 0x000ea8000c1e1900 */
[----:B------:R0:W2:Y:S01]  /*19f0*/  @P0 LDG.E R9, desc[UR40][R4.64+0x4] ;  /* 0x0000042804090981 */ /* 0x0000a2000c1e1900 */
[----:B------:R-:W-:Y:S02]  /*1a00*/  ISETP.NE.U32.AND P1, PT, RZ, UR4, PT ;  /* 0x00000004ff007c0c */ /* 0x000fe4000bf25070 */
[----:B-----5:R-:W-:Y:S02]  /*1a10*/  MOV R24, R28 ;  /* 0x0000001c00187202 */ /* 0x020fe40000000f00 */
[----:B------:R-:W-:-:S13]  /*1a20*/  ISETP.NE.AND.EX P1, PT, RZ, UR5, PT, P1 ;  /* 0x00000005ff007c0c */ /* 0x000fda000bf25310 */
[----:B------:R-:W-:-:S04]  /*1a30*/  @P1 IADD3 R6, P2, R31, UR4, RZ ;  /* 0x000000041f061c10 */ /* 0x000fc8000ff5e0ff */
[----:B------:R-:W-:-:S05]  /*1a40*/  @P1 IADD3.X R7, R30, UR5, RZ, P2, !PT ;  /* 0x000000051e071c10 */ /* 0x000fca00097fe4ff */
[----:B------:R3:W5:Y:S01]  /*1a50*/  @P1 LDG.E R24, desc[UR40][R6.64] ;  /* 0x0000002806181981 */ /* 0x000762000c1e1900 */
[----:B-1----:R-:W-:Y:S01]  /*1a60*/  ISETP.NE.AND P1, PT, R8, 0x1, PT ;  /* 0x000000010800780c */ /* 0x002fe20003f25270 */
[----:B------:R-:W-:Y:S02]  /*1a70*/  IMAD.SHL.U32 R199, R25, 0x40, RZ ;  /* 0x0000004019c77824 */ /* 0x000fe400078e00ff */
[----:B------:R-:W-:Y:S02]  /*1a80*/  IMAD.IADD R8, R28, 0x1, -R3 ;  /* 0x000000011c087824 */ /* 0x000fe400078e0a03 */
[----:B0-----:R-:W-:Y:S02]  /*1a90*/  VIADD R4, R199, 0x3f ;  /* 0x0000003fc7047836 */ /* 0x001fe40000000000 */
[----:B------:R-:W-:-:S05]  /*1aa0*/  IMAD.MOV R39, RZ, RZ, -R8 ;  /* 0x000000ffff277224 */ /* 0x000fca00078e0a08 */
[----:B------:R-:W-:Y:S01]  /*1ab0*/  VIMNMX R39, RZ, R39, !PT ;  /* 0x00000027ff277248 */ /* 0x000fe20007fe0100 */
[----:B------:R-:W0:Y:S08]  /*1ac0*/  @P1 LDC R11, c[0x0][0x44c] ;  /* 0x00011300ff0b1b82 */ /* 0x000e300000000800 */
[----:B------:R-:W1:Y:S01]  /*1ad0*/  @P1 LDC R5, c[0x0][0x450] ;  /* 0x00011400ff051b82 */ /* 0x000e620000000800 */
[----:B--2---:R-:W-:-:S02]  /*1ae0*/  @P0 IMAD.IADD R27, R9, 0x1, -R0 ;  /* 0x00000001091b0824 */ /* 0x004fc400078e0a00 */
[----:B0-----:R-:W-:-:S04]  /*1af0*/  @P1 IMAD.HI.U32 R0, R4, R11, RZ ;  /* 0x0000000b04001227 */ /* 0x001fc800078e00ff */
[----:B------:R-:W-:Y:S01]  /*1b00*/  IMAD.IADD R198, R8, 0x1, R27 ;  /* 0x0000000108c67824 */ /* 0x000fe200078e021b */
[----:B-1----:R-:W-:-:S03]  /*1b10*/  @P1 SHF.R.U32.HI R4, RZ, R5, R0 ;  /* 0x00000005ff041219 */ /* 0x002fc60000011600 */
[C---:B------:R-:W-:Y:S01]  /*1b20*/  VIADD R0, R198.reuse, 0x3f ;  /* 0x0000003fc6007836 */ /* 0x040fe20000000000 */
[----:B------:R-:W-:-:S04]  /*1b30*/  IADD3 R40, R198, 0x40, -R197 ;  /* 0x00000040c6287810 */ /* 0x000fc80007ffe8c5 */
[----:B------:R-:W-:Y:S02]  /*1b40*/  IADD3 R4, R40, R4, RZ ;  /* 0x0000000428047210 */ /* 0x000fe40007ffe0ff */
[----:B------:R-:W-:Y:S02]  /*1b50*/  SHF.R.S32.HI R3, RZ, 0x1f, R0 ;  /* 0x0000001fff037819 */ /* 0x000fe40000011400 */
[----:B------:R-:W-:Y:S02]  /*1b60*/  SHF.R.S32.HI R5, RZ, 0x1f, R4 ;  /* 0x0000001fff057819 */ /* 0x000fe40000011404 */
[----:B------:R-:W-:Y:S02]  /*1b70*/  LEA.HI R3, R3, R0, RZ, 0x6 ;  /* 0x0000000003037211 */ /* 0x000fe400078f30ff */
[----:B------:R-:W-:Y:S02]  /*1b80*/  LEA.HI R5, R5, R4, RZ, 0x6 ;  /* 0x0000000405057211 */ /* 0x000fe400078f30ff */
[----:B------:R-:W-:-:S02]  /*1b90*/  SHF.R.S32.HI R208, RZ, 0x6, R3 ;  /* 0x00000006ffd07819 */ /* 0x000fc40000011403 */
[----:B------:R-:W-:-:S04]  /*1ba0*/  SHF.R.S32.HI R5, RZ, 0x6, R5 ;  /* 0x00000006ff057819 */ /* 0x000fc80000011405 */
[----:B------:R-:W-:-:S05]  /*1bb0*/  VIMNMX R5, R208, R5, PT ;  /* 0x00000005d0057248 */ /* 0x000fca0003fe0100 */
[----:B------:R-:W-:-:S05]  /*1bc0*/  IMAD R0, R5, 0x40, -R8 ;  /* 0x0000004005007824 */ /* 0x000fca00078e0a08 */
[----:B------:R-:W-:-:S04]  /*1bd0*/  VIMNMX R0, R0, R27, PT ;  /* 0x0000001b00007248 */ /* 0x000fc80003fe0100 */
[----:B------:R-:W-:Y:S02]  /*1be0*/  ISETP.GT.AND P0, PT, R0, R39, PT ;  /* 0x000000270000720c */ /* 0x000fe40003f04270 */
[----:B------:R-:W-:-:S05]  /*1bf0*/  SHF.R.U32.HI R39, RZ, 0x6, R39 ;  /* 0x00000006ff277819 */ /* 0x000fca0000011627 */
[----:B------:R-:W-:-:S06]  /*1c00*/  IMAD.MOV.U32 R25, RZ, RZ, R39 ;  /* 0x000000ffff197224 */ /* 0x000fcc00078e0027 */
[----:B------:R-:W-:-:S05]  /*1c10*/  @P0 VIADD R0, R0, 0x3f ;  /* 0x0000003f00000836 */ /* 0x000fca0000000000 */
[----:B------:R-:W-:-:S04]  /*1c20*/  @P0 SHF.R.S32.HI R3, RZ, 0x1f, R0 ;  /* 0x0000001fff030819 */ /* 0x000fc80000011400 */
[----:B------:R-:W-:-:S04]  /*1c30*/  @P0 LEA.HI R3, R3, R0, RZ, 0x6 ;  /* 0x0000000003030211 */ /* 0x000fc800078f30ff */
[----:B------:R-:W-:Y:S02]  /*1c40*/  @P0 SHF.R.S32.HI R25, RZ, 0x6, R3 ;  /* 0x00000006ff190819 */ /* 0x000fe40000011403 */
[----:B------:R-:W-:Y:S02]  /*1c50*/  PLOP3.LUT P0, PT, PT, PT, PT, 0x80, 0x0 ;  /* 0x000000000000781c */ /* 0x000fe40003f0f070 */
[----:B------:R-:W-:-:S13]  /*1c60*/  ISETP.GT.AND P1, PT, R25, R39, PT ;  /* 0x000000271900720c */ /* 0x000fda0003f24270 */
[----:B---3--:R-:W-:Y:S05]  /*1c70*/  @!P1 BRA `(.L_x_4691) ;  /* 0x0000002c00589947 */ /* 0x008fea0003800000 */
        /* <DEDUP_REMOVED lines=19> */
[----:B-1---5:R-:W-:Y:S05]  /*1db0*/  CALL.ABS.NOINC R14 ;  /* 0x000000000e007343 */ /* 0x022fea0003c00000 */
.L_x_4693:
[----:B------:R-:W-:Y:S05]  /*1dc0*/  BSYNC B6 ;  /* 0x0000000000067941 */ /* 0x000fea0003800000 */
.L_x_4692:
        /* <DEDUP_REMOVED lines=20> */
.L_x_4695:
[----:B------:R-:W-:Y:S05]  /*1f10*/  BSYNC B6 ;  /* 0x0000000000067941 */ /* 0x000fea0003800000 */
.L_x_4694:
        /* <DEDUP_REMOVED lines=9> */
[----:B------:R-:W-:Y:S01]  /*1fb0*/  @P0 IADD3.X R7, R30, UR5, RZ, P1, !PT ;  /* 0x000000051e070c10 */ /* 0x000fe20008ffe4ff */
[----:B------:R-:W-:-:S04]  /*1fc0*/  ULDC UR4, c[0x0][0x2f4] ;  /* 0x0000bd0000047ab9 */ /* 0x000fc80000000800 */
[----:B------:R4:W3:Y:S01]  /*1fd0*/  @P0 LDG.E R38, desc[UR40][R6.64] ;  /* 0x0000002806260981 */ /* 0x0008e2000c1e1900 */
[CC--:B0-----:R-:W-:Y:S01]  /*1fe0*/  IMAD R0, R3.reuse, R42.reuse, RZ ;  /* 0x0000002a03007224 */ /* 0x0c1fe200078e02ff */
[----:B------:R-:W-:Y:S01]  /*1ff0*/  SHF.L.U64.HI R41, R42, 0x6, R43 ;  /* 0x000000062a297819 */ /* 0x000fe2000001022b */
[----:B------:R-:W-:Y:S01]  /*2000*/  IMAD.WIDE.U32 R32, R186, R42, R16 ;  /* 0x0000002aba207225 */ /* 0x000fe200078e0010 */
[----:B------:R-:W0:Y:S01]  /*2010*/  S2R R30, SR_TID.X ;  /* 0x00000000001e7919 */ /* 0x000e220000002100 */
[----:B-1----:R-:W-:Y:S02]  /*2020*/  SHF.L.U64.HI R44, R4, 0x6, R5 ;  /* 0x00000006042c7819 */ /* 0x002fe40000010205 */
[-C--:B------:R-:W-:Y:S01]  /*2030*/  IMAD R3, R3, R4.reuse, RZ ;  /* 0x0000000403037224 */ /* 0x080fe200078e02ff */
[----:B------:R-:W-:Y:S01]  /*2040*/  SHF.R.S32.HI R189, RZ, 0x1f, R188 ;  /* 0x0000001fffbd7819 */ /* 0x000fe200000114bc */
[C---:B------:R-:W-:Y:S01]  /*2050*/  IMAD R9, R186.reuse, R43, R0 ;  /* 0x0000002bba097224 */ /* 0x040fe200078e0200 */
[----:B----45:R-:W-:Y:S01]  /*2060*/  SHF.R.S32.HI R7, RZ, 0x1f, R24 ;  /* 0x0000001fff077819 */ /* 0x030fe20000011418 */
[C---:B------:R-:W-:Y:S01]  /*2070*/  IMAD R11, R186.reuse, R5, R3 ;  /* 0x00000005ba0b7224 */ /* 0x040fe200078e0203 */
[----:B------:R-:W-:Y:S01]  /*2080*/  SHF.R.S32.HI R47, RZ, 0x1f, R26 ;  /* 0x0000001fff2f7819 */ /* 0x000fe2000001141a */
[----:B------:R-:W-:Y:S01]  /*2090*/  IMAD.WIDE.U32 R34, R186, R4, R188 ;  /* 0x00000004ba227225 */ /* 0x000fe200078e00bc */
[----:B--2---:R-:W-:-:S02]  /*20a0*/  ISETP.GE.AND P3, PT, R16, R13, PT ;  /* 0x0000000d1000720c */ /* 0x004fc40003f66270 */
[----:B------:R-:W-:Y:S01]  /*20b0*/  ISETP.GE.AND P2, PT, R16, UR4, PT ;  /* 0x0000000410007c0c */ /* 0x000fe2000bf46270 */
[----:B------:R-:W-:Y:S01]  /*20c0*/  IMAD R8, R7, R42, RZ ;  /* 0x0000002a07087224 */ /* 0x000fe200078e02ff */
[----:B------:R-:W-:Y:S01]  /*20d0*/  SEL R3, R13, RZ, P3 ;  /* 0x000000ff0d037207 */ /* 0x000fe20001800000 */
[----:B------:R-:W-:Y:S01]  /*20e0*/  IMAD R7, R7, R4, RZ ;  /* 0x0000000407077224 */ /* 0x000fe200078e02ff */
[----:B------:R-:W-:Y:S01]  /*20f0*/  IADD3 R35, R35, R11, RZ ;  /* 0x0000000b23237210 */ /* 0x000fe20007ffe0ff */
[----:B------:R-:W-:Y:S01]  /*2100*/  IMAD R53, R24, R43, R8 ;  /* 0x0000002b18357224 */ /* 0x000fe200078e0208 */
[----:B------:R-:W-:Y:S01]  /*2110*/  ISETP.GE.AND P1, PT, R23, UR4, PT ;  /* 0x0000000417007c0c */ /* 0x000fe2000bf26270 */
[----:B------:R-:W-:Y:S02]  /*2120*/  IMAD.IADD R3, R16, 0x1, R3 ;  /* 0x0000000110037824 */ /* 0x000fe400078e0203 */
[----:B------:R-:W-:Y:S01]  /*2130*/  IMAD R7, R24, R5, R7 ;  /* 0x0000000518077224 */ /* 0x000fe200078e0207 */
[----:B---3--:R-:W-:Y:S01]  /*2140*/  LEA.HI R49, R49, 0x8, RZ, 0x19 ;  /* 0x0000000831317811 */ /* 0x008fe200078fc8ff */
[----:B------:R-:W-:Y:S01]  /*2150*/  IMAD.WIDE.U32 R20, R186, R42, R188 ;  /* 0x0000002aba147225 */ /* 0x000fe200078e00bc */
[----:B------:R-:W-:-:S03]  /*2160*/  SHF.R.S32.HI R6, RZ, 0x1f, R3 ;  /* 0x0000001fff067819 */ /* 0x000fc60000011403 */
[----:B------:R-:W-:Y:S01]  /*2170*/  IMAD.WIDE.U32 R36, R186, R4, R16 ;  /* 0x00000004ba247225 */ /* 0x000fe200078e0010 */
[----:B------:R-:W-:-:S03]  /*2180*/  LEA.HI R3, R6, R3, RZ, 0x3 ;  /* 0x0000000306037211 */ /* 0x000fc600078f18ff */
[----:B------:R-:W-:Y:S01]  /*2190*/  IMAD.SHL.U32 R6, R191, 0x40, RZ ;  /* 0x00000040bf067824 */ /* 0x000fe200078e00ff */
[----:B------:R-:W-:Y:S01]  /*21a0*/  LOP3.LUT R55, R3, 0xfffffff8, RZ, 0xc0, !PT ;  /* 0xfffffff803377812 */ /* 0x000fe200078ec0ff */
[----:B0-----:R-:W-:Y:S02]  /*21b0*/  VIADD R30, R30, 0xffffff80 ;  /* 0xffffff801e1e7836 */ /* 0x001fe40000000000 */
[----:B------:R-:W-:Y:S01]  /*21c0*/  IMAD.IADD R21, R21, 0x1, R9 ;  /* 0x0000000115157824 */ /* 0x000fe200078e0209 */
[----:B------:R-:W-:Y:S01]  /*21d0*/  LOP3.LUT R43, R6, 0x1c0, RZ, 0xc0, !PT ;  /* 0x000001c0062b7812 */ /* 0x000fe200078ec0ff */
[----:B------:R-:W-:Y:S01]  /*21e0*/  IMAD.IADD R37, R11, 0x1, R37 ;  /* 0x000000010b257824 */ /* 0x000fe200078e0225 */
[----:B------:R-:W-:Y:S01]  /*21f0*/  SHF.R.S32.HI R10, RZ, 0x1f, R30 ;  /* 0x0000001fff0a7819 */ /* 0x000fe2000001141e */
[----:B------:R-:W-:Y:S01]  /*2200*/  IMAD.IADD R33, R9, 0x1, R33 ;  /* 0x0000000109217824 */ /* 0x000fe200078e0221 */
[----:B------:R-:W-:Y:S01]  /*2210*/  SHF.R.U32.HI R46, RZ, 0x3, R43 ;  /* 0x00000003ff2e7819 */ /* 0x000fe2000001162b */
[----:B------:R-:W-:Y:S01]  /*2220*/  IMAD.WIDE.U32 R20, R24, R42, R20 ;  /* 0x0000002a18147225 */ /* 0x000fe200078e0014 */
[----:B------:R-:W-:-:S02]  /*2230*/  LOP3.LUT R5, R43, 0x18, R16, 0xf8, !PT ;  /* 0x000000182b057812 */ /* 0x000fc400078ef810 */
[----:B------:R-:W-:Y:S01]  /*2240*/  LEA.HI R10, R10, R30, RZ, 0x2 ;  /* 0x0000001e0a0a7211 */ /* 0x000fe200078f10ff */
[----:B------:R-:W-:Y:S01]  /*2250*/  IMAD.WIDE.U32 R36, R24, R4, R36 ;  /* 0x0000000418247225 */ /* 0x000fe200078e0024 */
[----:B------:R-:W-:Y:S02]  /*2260*/  LOP3.LUT R5, R5, R46, RZ, 0x3c, !PT ;  /* 0x0000002e05057212 */ /* 0x000fe400078e3cff */
[----:B------:R-:W-:Y:S01]  /*2270*/  LOP3.LUT R10, R10, 0xfffffffc, RZ, 0xc0, !PT ;  /* 0xfffffffc0a0a7812 */ /* 0x000fe200078ec0ff */
[----:B------:R-:W-:Y:S01]  /*2280*/  IMAD.WIDE.U32 R32, R24, R42, R32 ;  /* 0x0000002a18207225 */ /* 0x000fe200078e0020 */
[----:B------:R-:W-:Y:S02]  /*2290*/  IADD3 R58, R7, R37, RZ ;  /* 0x00000025073a7210 */ /* 0x000fe40007ffe0ff */
[----:B------:R-:W-:Y:S01]  /*22a0*/  IADD3 R10, R30, -R10, RZ ;  /* 0x8000000a1e0a7210 */ /* 0x000fe20007ffe0ff */
[----:B------:R-:W-:Y:S01]  /*22b0*/  IMAD R51, R228, 0x200, R5 ;  /* 0x00000200e4337824 */ /* 0x000fe200078e0205 */
[----:B------:R-:W-:Y:S01]  /*22c0*/  LOP3.LUT R5, R43, 0x38, R3, 0xf8, !PT ;  /* 0x000000382b057812 */ /* 0x000fe200078ef803 */
[----:B------:R-:W-:Y:S01]  /*22d0*/  IMAD.WIDE.U32 R34, R24, R4, R34 ;  /* 0x0000000418227225 */ /* 0x000fe200078e0022 */
[----:B------:R-:W-:-:S02]  /*22e0*/  SHF.R.S32.HI R60, RZ, 0x1f, R55 ;  /* 0x0000001fff3c7819 */ /* 0x000fc40000011437 */
[----:B------:R-:W-:Y:S01]  /*22f0*/  LOP3.LUT R5, R5, R46, RZ, 0x3c, !PT ;  /* 0x0000002e05057212 */ /* 0x000fe200078e3cff */
[----:B------:R-:W-:Y:S02]  /*2300*/  IMAD.IADD R52, R21, 0x1, R53 ;  /* 0x0000000115347824 */ /* 0x000fe400078e0235 */
[----:B------:R-:W-:Y:S02]  /*2310*/  IMAD.IADD R0, R29, 0x1, R28 ;  /* 0x000000011d007824 */ /* 0x000fe400078e021c */
[----:B------:R-:W-:Y:S02]  /*2320*/  IMAD.SHL.U32 R42, R42, 0x40, RZ ;  /* 0x000000402a2a7824 */ /* 0x000fe400078e00ff */
[----:B------:R-:W-:Y:S02]  /*2330*/  IMAD.SHL.U32 R45, R4, 0x40, RZ ;  /* 0x00000040042d7824 */ /* 0x000fe400078e00ff */
[----:B------:R-:W-:Y:S02]  /*2340*/  IMAD R48, R10, 0x40, R186 ;  /* 0x000000400a307824 */ /* 0x000fe400078e02ba */
[----:B------:R-:W-:-:S02]  /*2350*/  IMAD.SHL.U32 R50, R13, 0x2, RZ ;  /* 0x000000020d327824 */ /* 0x000fc400078e00ff */
[----:B------:R-:W-:Y:S02]  /*2360*/  IMAD.IADD R53, R53, 0x1, R33 ;  /* 0x0000000135357824 */ /* 0x000fe400078e0221 */
[----:B------:R-:W-:Y:S02]  /*2370*/  IMAD.IADD R54, R35, 0x1, R7 ;  /* 0x0000000123367824 */ /* 0x000fe400078e0207 */
[----:B------:R-:W-:Y:S01]  /*2380*/  IMAD R61, R228, 0x200, R5 ;  /* 0x00000200e43d7824 */ /* 0x000fe200078e0205 */
[----:B------:R-:W-:-:S07]  /*2390*/  SHF.R.S32.HI R59, RZ, 0x1f, R38 ;  /* 0x0000001fff3b7819 */ /* 0x000fce0000011426 */
.L_x_4728:
[----:B0-----:R-:W0:Y:S01]  /*23a0*/  LDC R64, c[0x0][0x430] ;  /* 0x00010c00ff407b82 */ /* 0x001e220000000800 */
[----:B------:R-:W-:Y:S01]  /*23b0*/  VIADD R25, R25, 0xffffffff ;  /* 0xffffffff19197836 */ /* 0x000fe20000000000 */
[----:B------:R-:W-:-:S03]  /*23c0*/  MOV R63, RZ ;  /* 0x000000ff003f7202 */ /* 0x000fc60000000f00 */
        /* <DEDUP_REMOVED lines=53> */
[----:B------:R-:W-:Y:S01]  /*2720*/  IMAD.WIDE.U32 R4, R42, R25, RZ ;  /* 0x000000192a047225 */ /* 0x000fe200078e00ff */
[----:B------:R-:W-:Y:S02]  /*2730*/  LEA R69, P5, R6, UR4, 0x1 ;  /* 0x0000000406457c11 */ /* 0x000fe4000f8a08ff */
[----:B------:R-:W-:Y:S01]  /*2740*/  IADD3 R7, R7, R9, RZ ;  /* 0x0000000907077210 */ /* 0x000fe20007ffe0ff */
[----:B------:R-:W-:-:S03]  /*2750*/  IMAD.IADD R11, R5, 0x1, R11 ;  /* 0x00000001050b7824 */ /* 0x000fc600078e020b */
        /* <DEDUP_REMOVED lines=21> */
[C---:B------:R-:W-:Y:S01]  /*28b0*/  LEA R4, P6, R8.reuse, UR6, 0x1 ;  /* 0x0000000608047c11 */ /* 0x040fe2000f8c08ff */
        /* <DEDUP_REMOVED lines=11> */
.L_x_4700:
[----:B------:R-:W-:Y:S05]  /*2970*/  BSYNC B1 ;  /* 0x0000000000017941 */ /* 0x000fea0003800000 */
.L_x_4699:
[----:B------:R-:W-:Y:S01]  /*2980*/  ISETP.NE.AND P5, PT, R185, 0x3, PT ;  /* 0x00000003b900780c */ /* 0x000fe20003fa5270 */
[----:B0----5:R-:W-:Y:S01]  /*2990*/  IMAD.MOV.U32 R4, RZ, RZ, R8 ;  /* 0x000000ffff047224 */ /* 0x021fe200078e0008 */
[----:B------:R-:W-:Y:S01]  /*29a0*/  MOV R5, R9 ;  /* 0x0000000900057202 */ /* 0x000fe20000000f00 */
        /* <DEDUP_REMOVED lines=12> */
.L_x_4701:
[----:B------:R-:W-:Y:S01]  /*2a70*/  LEA R62, R184, R2, 0x3 ;  /* 0x00000002b83e7211 */ /* 0x000fe200078e18ff */
[----:B------:R-:W-:Y:S01]  /*2a80*/  BSSY B1, `(.L_x_4702) ;  /* 0x0000004000017945 */ /* 0x000fe20003800000 */
[----:B------:R-:W-:-:S04]  /*2a90*/  SHF.L.U32 R73, R190, 0x1f, RZ ;  /* 0x0000001fbe497819 */ /* 0x000fc800000006ff */
[----:B------:R-:W0:Y:S02]  /*2aa0*/  SYNCS.PHASECHK.TRANS64.TRYWAIT P6, [R62+URZ+0x28c90], R73 ;  /* 0x028c90493e0075a7 */ /* 0x000e2400080c017f */
[----:B0-----:R-:W-:Y:S05]  /*2ab0*/  @!P6 BRA `(.L_x_4703) ;  /* 0x0000018400d0e947 */ /* 0x001fea0003800000 */
.L_x_4962:
[----:B------:R-:W-:Y:S05]  /*2ac0*/  BSYNC B1 ;  /* 0x0000000000017941 */ /* 0x000fea0003800000 */
.L_x_4702:
[----:B------:R-:W-:-:S03]  /*2ad0*/  UMOV UR4, 0xffffffff ;  /* 0xffffffff00047882 */ /* 0x000fc60000000000 */
[----:B------:R-:W-:Y:S05]  /*2ae0*/  BRA.DIV UR4, `(.L_x_4704) ;  /* 0x0000018604d87947 */ /* 0x000fea000b800000 */
[----:B------:R1:W2:Y:S04]  /*2af0*/  SHFL.IDX PT, R71, R68, RZ, 0x1c1f ;  /* 0x001c1fff44477589 */ /* 0x0002a800000e0000 */
[----:B------:R1:W3:Y:S02]  /*2b00*/  SHFL.IDX PT, R14, R69, RZ, 0x1c1f ;  /* 0x001c1fff450e7589 */ /* 0x0002e400000e0000 */
.L_x_4966:
        /* <DEDUP_REMOVED lines=50> */
.L_x_4709:
[----:B------:R-:W-:Y:S05]  /*2e30*/  BSYNC B2 ;  /* 0x0000000000027941 */ /* 0x000fea0003800000 */
.L_x_4708:
[----:B0-----:R4:W-:Y:S02]  /*2e40*/  ST.E.128 desc[UR40][R10.64], R4 ;  /* 0x000000040a007985 */ /* 0x0019e4000c101d28 */
.L_x_4707:
[----:B------:R-:W-:Y:S05]  /*2e50*/  BSYNC B1 ;  /* 0x0000000000017941 */ /* 0x000fea0003800000 */
.L_x_4706:
        /* <DEDUP_REMOVED lines=53> */
.L_x_4711:
[----:B------:R-:W-:Y:S05]  /*31b0*/  BSYNC B1 ;  /* 0x0000000000017941 */ /* 0x000fea0003800000 */
.L_x_4710:
[----:B--2---:R2:W-:Y:S01]  /*31c0*/  ST.E.128 desc[UR40][R10.64], R4 ;  /* 0x000000040a007985 */ /* 0x0045e2000c101d28 */
[----:B------:R-:W-:Y:S05]  /*31d0*/  BRA `(.L_x_4705) ;  /* 0x0000000c006c7947 */ /* 0x000fea0003800000 */
.L_x_4698:
[----:B------:R-:W-:Y:S01]  /*31e0*/  IMAD R67, R25, -0x40, R27 ;  /* 0xffffffc019437824 */ /* 0x000fe200078e021b */
[----:B------:R-:W-:-:S04]  /*31f0*/  ISETP.GE.AND P0, PT, R16, R75, PT ;  /* 0x0000004b1000720c */ /* 0x000fc80003f06270 */
[----:B------:R-:W-:-:S04]  /*3200*/  VIMNMX R67, R67, 0x40, PT ;  /* 0x0000004043437848 */ /* 0x000fc80003fe0100 */
[----:B------:R-:W-:-:S13]  /*3210*/  ISETP.GE.OR P5, PT, R186, R67, P0 ;  /* 0x00000043ba00720c */ /* 0x000fda00007a6670 */
[----:B------:R-:W0:Y:S01]  /*3220*/  @!P5 LDC.64 R12, c[0x0][0x3e8] ;  /* 0x0000fa00ff0cdb82 */ /* 0x000e220000000a00 */
[----:B------:R-:W-:Y:S01]  /*3230*/  @!P5 IADD3 R6, P6, R32, R4, RZ ;  /* 0x000000042006d210 */ /* 0x000fe20007fde0ff */
[----:B------:R-:W-:Y:S01]  /*3240*/  @!P5 IMAD R4, R44, R25, RZ ;  /* 0x000000192c04d224 */ /* 0x000fe200078e02ff */
[----:B------:R-:W-:-:S03]  /*3250*/  @!P5 MOV R5, R58 ;  /* 0x0000003a0005d202 */ /* 0x000fc60000000f00 */
        /* <DEDUP_REMOVED lines=27> */
[----:B------:R-:W-:-:S02]  /*3410*/  MOV R8, R31 ;  /* 0x0000001f00087202 */ /* 0x000fc40000000f00 */
[----:B------:R-:W-:Y:S02]  /*3420*/  PRMT R84, R10, 0x5410, R9 ;  /* 0x000054100a547816 */ /* 0x000fe40000000009 */
[----:B------:R-:W-:Y:S02]  /*3430*/  PRMT R79, R8, 0x7610, R79 ;  /* 0x00007610084f7816 */ /* 0x000fe4000000004f */
[----:B------:R-:W-:Y:S01]  /*3440*/  PRMT R74, R11, 0x7610, R74 ;  /* 0x000076100b4a7816 */ /* 0x000fe2000000004a */
[----:B------:R-:W-:Y:S06]  /*3450*/  @!P5 BRA `(.L_x_4712) ;  /* 0x000000000004d947 */ /* 0x000fec0003800000 */
[----:B------:R-:W-:Y:S01]  /*3460*/  BPT.TRAP 0x1 ;  /* 0x000000040000795c */ /* 0x000fe20000300000 */
.L_x_4712:
[----:B------:R-:W-:Y:S01]  /*3470*/  IMAD R62, R184, 0x8, R2 ;  /* 0x00000008b83e7824 */ /* 0x000fe200078e0202 */
[----:B------:R-:W-:Y:S01]  /*3480*/  SHF.L.U32 R73, R190, 0x1f, RZ ;  /* 0x0000001fbe497819 */ /* 0x000fe200000006ff */
[----:B------:R-:W-:Y:S03]  /*3490*/  BSSY B1, `(.L_x_4713) ;  /* 0x0000003000017945 */ /* 0x000fe60003800000 */
[----:B------:R-:W0:Y:S02]  /*34a0*/  SYNCS.PHASECHK.TRANS64.TRYWAIT P6, [R62+URZ+0x28c90], R73 ;  /* 0x028c90493e0075a7 */ /* 0x000e2400080c017f */
[----:B0-----:R-:W-:Y:S05]  /*34b0*/  @!P6 BRA `(.L_x_4714) ;  /* 0x0000017c00ace947 */ /* 0x001fea0003800000 */
.L_x_4967:
[----:B------:R-:W-:Y:S05]  /*34c0*/  BSYNC B1 ;  /* 0x0000000000017941 */ /* 0x000fea0003800000 */
.L_x_4713:
[----:B------:R-:W-:-:S03]  /*34d0*/  UMOV UR4, 0xffffffff ;  /* 0xffffffff00047882 */ /* 0x000fc60000000000 */
[----:B------:R-:W-:Y:S05]  /*34e0*/  BRA.DIV UR4, `(.L_x_4715) ;  /* 0x0000017e04b47947 */ /* 0x000fea000b800000 */
[----:B------:R-:W1:Y:S04]  /*34f0*/  SHFL.IDX PT, R68, R68, RZ, 0x1c1f ;  /* 0x001c1fff44447589 */ /* 0x000e6800000e0000 */
[----:B------:R-:W2:Y:S02]  /*3500*/  SHFL.IDX PT, R69, R69, RZ, 0x1c1f ;  /* 0x001c1fff45457589 */ /* 0x000ea400000e0000 */
.L_x_4971:
        /* <DEDUP_REMOVED lines=15> */
[----:B------:R-:W-:Y:S01]  /*3600*/  IMAD R11, R228, 0x200, R9 ;  /* 0x00000200e40b7824 */ /* 0x000fe200078e0209 */
[----:B------:R-:W-:-:S03]  /*3610*/  IADD3 R9, R61, R70, RZ ;  /* 0x000000463d097210 */ /* 0x000fc60007ffe0ff */
[----:B------:R-:W-:Y:S02]  /*3620*/  IMAD.IADD R11, R70, 0x1, R11 ;  /* 0x00000001460b7824 */ /* 0x000fe400078e020b */
[--C-:B------:R-:W-:Y:S02]  /*3630*/  IMAD R9, R9, 0x2, R2.reuse ;  /* 0x0000000209097824 */ /* 0x100fe400078e0202 */
[----:B------:R-:W-:-:S04]  /*3640*/  IMAD R12, R11, 0x2, R2 ;  /* 0x000000020b0c7824 */ /* 0x000fc800078e0202 */
[----:B------:R-:W1:Y:S04]  /*3650*/  LDS.128 R8, [R9+0x22400] ;  /* 0x0224000009087984 */ /* 0x000e680000000c00 */
[----:B------:R-:W2:Y:S01]  /*3660*/  LDS.128 R12, [R12+0x22400] ;  /* 0x022400000c0c7984 */ /* 0x000ea20000000c00 */
[----:B------:R-:W-:Y:S05]  /*3670*/  @P0 BRA `(.L_x_4717) ;  /* 0x0000000400480947 */ /* 0x000fea0003800000 */
[--C-:B------:R-:W-:Y:S02]  /*3680*/  SHF.R.U64 R82, R28, 0x10, R29.reuse ;  /* 0x000000101c527819 */ /* 0x100fe4000000121d */
[----:B------:R-:W-:Y:S01]  /*3690*/  SHF.R.U32.HI R28, RZ, 0x10, R29 ;  /* 0x00000010ff1c7819 */ /* 0x000fe2000001161d */
[----:B------:R-:W-:Y:S01]  /*36a0*/  HADD2.F32 R29, -RZ, R74.H0_H0 ;  /* 0x2000004aff1d7230 */ /* 0x000fe20000004100 */
[--C-:B------:R-:W-:Y:S02]  /*36b0*/  SHF.R.U64 R83, R4, 0x10, R5.reuse ;  /* 0x0000001004537819 */ /* 0x100fe40000001205 */
[----:B------:R-:W-:Y:S01]  /*36c0*/  SHF.R.U32.HI R70, RZ, 0x10, R5 ;  /* 0x00000010ff467819 */ /* 0x000fe20000011605 */
[----:B-1----:R-:W-:Y:S01]  /*36d0*/  HADD2.F32 R5, -RZ, R9.H0_H0 ;  /* 0x20000009ff057230 */ /* 0x002fe20000004100 */
[----:B------:R-:W-:Y:S01]  /*36e0*/  SHF.R.U64 R4, R6, 0x10, R7 ;  /* 0x0000001006047819 */ /* 0x000fe20000001207 */
[--C-:B--2---:R-:W-:Y:S01]  /*36f0*/  HADD2.F32 R6, -RZ, R13.reuse.H0_H0 ;  /* 0x2000000dff067230 */ /* 0x104fe20000004100 */
[----:B------:R-:W-:Y:S01]  /*3700*/  SHF.R.U64 R77, R30, 0x10, R31 ;  /* 0x000000101e4d7819 */ /* 0x000fe2000000121f */
[----:B------:R-:W-:Y:S01]  /*3710*/  HADD2.F32 R13, -RZ, R13.H1_H1 ;  /* 0x3000000dff0d7230 */ /* 0x000fe20000004100 */
[----:B------:R-:W-:Y:S01]  /*3720*/  SHF.R.U32.HI R78, RZ, 0x10, R7 ;  /* 0x00000010ff4e7819 */ /* 0x000fe20000011607 */
[----:B------:R-:W-:Y:S01]  /*3730*/  HADD2.F32 R30, -RZ, R28.H0_H0 ;  /* 0x2000001cff1e7230 */ /* 0x000fe20000004100 */
[----:B------:R-:W-:Y:S01]  /*3740*/  SHF.R.U32.HI R76, RZ, 0x10, R31 ;  /* 0x00000010ff4c7819 */ /* 0x000fe2000001161f */
[----:B------:R-:W-:-:S02]  /*3750*/  HADD2.F32 R9, -RZ, R9.H1_H1 ;  /* 0x30000009ff097230 */ /* 0x000fc40000004100 */
[----:B------:R-:W-:Y:S02]  /*3760*/  HADD2.F32 R28, -RZ, R70.H0_H0 ;  /* 0x20000046ff1c7230 */ /* 0x000fe40000004100 */
[CC--:B------:R-:W-:Y:S01]  /*3770*/  FMUL.FTZ R70, R6.reuse, R29.reuse ;  /* 0x0000001d06467220 */ /* 0x0c0fe20000410000 */
[----:B------:R-:W-:Y:S02]  /*3780*/  HADD2.F32 R7, -RZ, R74.H1_H1 ;  /* 0x3000004aff077230 */ /* 0x000fe40000004100 */
[----:B------:R-:W-:Y:S01]  /*3790*/  FMUL.FTZ R29, R5, R29 ;  /* 0x0000001d051d7220 */ /* 0x000fe20000410000 */
[-C--:B------:R-:W-:Y:S01]  /*37a0*/  FMUL.FTZ R74, R13, R30.reuse ;  /* 0x0000001e0d4a7220 */ /* 0x080fe20000410000 */
[C---:B------:R-:W-:Y:S02]  /*37b0*/  FMUL.FTZ R30, R9.reuse, R30 ;  /* 0x0000001e091e7220 */ /* 0x040fe40000410000 */
[-C--:B------:R-:W-:Y:S01]  /*37c0*/  FFMA.FTZ R31, R6, R7.reuse, R29 ;  /* 0x00000007061f7223 */ /* 0x080fe2000001001d */
[-C--:B------:R-:W-:Y:S01]  /*37d0*/  FFMA.FTZ R75, R9, R28.reuse, -R74 ;  /* 0x0000001c094b7223 */ /* 0x080fe2000001084a */
[----:B------:R-:W-:Y:S01]  /*37e0*/  FFMA.FTZ R70, R5, R7, -R70 ;  /* 0x0000000705467223 */ /* 0x000fe20000010846 */
[----:B------:R-:W-:Y:S01]  /*37f0*/  FFMA.FTZ R74, R13, R28, R30 ;  /* 0x0000001c0d4a7223 */ /* 0x000fe2000001001e */
[----:B------:R-:W-:-:S02]  /*3800*/  HADD2.F32 R9, -RZ, R79.H0_H0 ;  /* 0x2000004fff097230 */ /* 0x000fc40000004100 */
[--C-:B------:R-:W-:Y:S02]  /*3810*/  HADD2.F32 R6, -RZ, R15.reuse.H0_H0 ;  /* 0x2000000fff067230 */ /* 0x100fe40000004100 */
[----:B------:R-:W-:Y:S01]  /*3820*/  HADD2.F32 R15, -RZ, R15.H1_H1 ;  /* 0x3000000fff0f7230 */ /* 0x000fe20000004100 */
[----:B------:R-:W-:Y:S01]  /*3830*/  F2FP.F16.F32.PACK_AB R31, R74, R31 ;  /* 0x0000001f4a1f723e */ /* 0x000fe200000000ff */
[--C-:B------:R-:W-:Y:S02]  /*3840*/  HADD2.F32 R5, -RZ, R11.reuse.H0_H0 ;  /* 0x2000000bff057230 */ /* 0x100fe40000004100 */
[----:B------:R-:W-:Y:S02]  /*3850*/  HADD2.F32 R30, -RZ, R76.H0_H0 ;  /* 0x2000004cff1e7230 */ /* 0x000fe40000004100 */
[-C--:B------:R-:W-:Y:S01]  /*3860*/  FMUL.FTZ R76, R6, R9.reuse ;  /* 0x00000009064c7220 */ /* 0x080fe20000410000 */
[----:B------:R-:W-:Y:S02]  /*3870*/  HADD2.F32 R11, -RZ, R11.H1_H1 ;  /* 0x3000000bff0b7230 */ /* 0x000fe40000004100 */
[----:B------:R-:W-:Y:S01]  /*3880*/  FMUL.FTZ R9, R5, R9 ;  /* 0x0000000905097220 */ /* 0x000fe20000410000 */
[----:B------:R-:W-:-:S02]  /*3890*/  HADD2.F32 R7, -RZ, R79.H1_H1 ;  /* 0x3000004fff077230 */ /* 0x000fc40000004100 */
[----:B------:R-:W-:Y:S02]  /*38a0*/  HADD2.F32 R28, -RZ, R78.H0_H0 ;  /* 0x2000004eff1c7230 */ /* 0x000fe40000004100 */
[-C--:B------:R-:W-:Y:S01]  /*38b0*/  FMUL.FTZ R78, R15, R30.reuse ;  /* 0x0000001e0f4e7220 */ /* 0x080fe20000410000 */
[----:B------:R-:W-:Y:S01]  /*38c0*/  FMUL.FTZ R80, R11, R30 ;  /* 0x0000001e0b507220 */ /* 0x000fe20000410000 */
[-C--:B------:R-:W-:Y:S01]  /*38d0*/  FFMA.FTZ R30, R6, R7.reuse, R9 ;  /* 0x00000007061e7223 */ /* 0x080fe20000010009 */
[----:B------:R-:W-:Y:S01]  /*38e0*/  FFMA.FTZ R76, R5, R7, -R76 ;  /* 0x00000007054c7223 */ /* 0x000fe2000001084c */
[-C--:B------:R-:W-:Y:S01]  /*38f0*/  FFMA.FTZ R79, R11, R28.reuse, -R78 ;  /* 0x0000001c0b4f7223 */ /* 0x080fe2000001084e */
[----:B------:R-:W-:Y:S02]  /*3900*/  HADD2.F32 R11, -RZ, R84.H1_H1 ;  /* 0x30000054ff0b7230 */ /* 0x000fe40000004100 */
[----:B------:R-:W-:Y:S01]  /*3910*/  FFMA.FTZ R81, R15, R28, R80 ;  /* 0x0000001c0f517223 */ /* 0x000fe20000010050 */
[----:B------:R-:W-:-:S02]  /*3920*/  HADD2.F32 R6, -RZ, R12.H0_H0 ;  /* 0x2000000cff067230 */ /* 0x000fc40000004100 */
[----:B------:R-:W-:Y:S02]  /*3930*/  HADD2.F32 R5, -RZ, R8.H0_H0 ;  /* 0x20000008ff057230 */ /* 0x000fe40000004100 */
[----:B------:R-:W-:Y:S02]  /*3940*/  HADD2.F32 R13, -RZ, R82.H0_H0 ;  /* 0x20000052ff0d7230 */ /* 0x000fe40000004100 */
[-C--:B------:R-:W-:Y:S01]  /*3950*/  FMUL.FTZ R28, R6, R11.reuse ;  /* 0x0000000b061c7220 */ /* 0x080fe20000410000 */
[----:B------:R-:W-:Y:S02]  /*3960*/  HADD2.F32 R12, -RZ, R12.H1_H1 ;  /* 0x3000000cff0c7230 */ /* 0x000fe40000004100 */
[----:B------:R-:W-:Y:S01]  /*3970*/  FMUL.FTZ R11, R5, R11 ;  /* 0x0000000b050b7220 */ /* 0x000fe20000410000 */
[----:B------:R-:W-:Y:S01]  /*3980*/  HADD2.F32 R8, -RZ, R8.H1_H1 ;  /* 0x30000008ff087230 */ /* 0x000fe20000004100 */
[----:B------:R-:W-:Y:S01]  /*3990*/  F2FP.F16.F32.PACK_AB R30, R81, R30 ;  /* 0x0000001e511e723e */ /* 0x000fe200000000ff */
[----:B------:R-:W-:-:S02]  /*39a0*/  HADD2.F32 R7, -RZ, R85.H1_H1 ;  /* 0x30000055ff077230 */ /* 0x000fc40000004100 */
[-C--:B------:R-:W-:Y:S01]  /*39b0*/  FMUL.FTZ R15, R12, R13.reuse ;  /* 0x0000000d0c0f7220 */ /* 0x080fe20000410000 */
[----:B------:R-:W-:Y:S02]  /*39c0*/  HADD2.F32 R9, -RZ, R83.H0_H0 ;  /* 0x20000053ff097230 */ /* 0x000fe40000004100 */
[----:B------:R-:W-:Y:S01]  /*39d0*/  FMUL.FTZ R29, R8, R13 ;  /* 0x0000000d081d7220 */ /* 0x000fe20000410000 */
        /* <DEDUP_REMOVED lines=28> */
.L_x_4717:
[----:B------:R-:W-:Y:S05]  /*3ba0*/  BSYNC B1 ;  /* 0x0000000000017941 */ /* 0x000fea0003800000 */
.L_x_4716:
[----:B-1----:R1:W-:Y:S01]  /*3bb0*/  ST.E.128 desc[UR40][R56.64], R8 ;  /* 0x0000000838007985 */ /* 0x0023e2000c101d28 */
[----:B------:R-:W-:Y:S01]  /*3bc0*/  ISETP.GE.AND P0, PT, R72, R71, PT ;  /* 0x000000474800720c */ /* 0x000fe20003f06270 */
[----:B------:R-:W-:Y:S01]  /*3bd0*/  IMAD.MOV.U32 R4, RZ, RZ, R69 ;  /* 0x000000ffff047224 */ /* 0x000fe200078e0045 */
[----:B------:R-:W-:-:S11]  /*3be0*/  MOV R5, R68 ;  /* 0x0000004400057202 */ /* 0x000fd60000000f00 */
[----:B------:R-:W-:Y:S05]  /*3bf0*/  @P0 BRA `(.L_x_4705) ;  /* 0x0000000000e40947 */ /* 0x000fea0003800000 */
[----:B------:R-:W-:-:S05]  /*3c00*/  IMAD.WIDE R4, R72, 0x2, R4 ;  /* 0x0000000248047825 */ /* 0x000fca00078e0204 */
[----:B--2---:R2:W-:Y:S01]  /*3c10*/  ST.E.128 desc[UR40][R4.64], R12 ;  /* 0x0000000c04007985 */ /* 0x0045e2000c101d28 */
[----:B------:R-:W-:Y:S05]  /*3c20*/  BRA `(.L_x_4705) ;  /* 0x0000000000d87947 */ /* 0x000fea0003800000 */
.L_x_4697:
[----:B------:R-:W-:-:S13]  /*3c30*/  ISETP.NE.AND P5, PT, R185, 0x3, PT ;  /* 0x00000003b900780c */ /* 0x000fda0003fa5270 */
[----:B------:R-:W-:Y:S05]  /*3c40*/  @!P5 BRA `(.L_x_4718) ;  /* 0x000000000004d947 */ /* 0x000fea0003800000 */
[----:B------:R-:W-:Y:S01]  /*3c50*/  BPT.TRAP 0x1 ;  /* 0x000000040000795c */ /* 0x000fe20000300000 */
.L_x_4718:
[----:B------:R-:W-:Y:S01]  /*3c60*/  IMAD R62, R184, 0x8, R2 ;  /* 0x00000008b83e7824 */ /* 0x000fe200078e0202 */
[----:B------:R-:W-:Y:S01]  /*3c70*/  SHF.L.U32 R73, R190, 0x1f, RZ ;  /* 0x0000001fbe497819 */ /* 0x000fe200000006ff */
[----:B------:R-:W-:Y:S01]  /*3c80*/  BSSY B1, `(.L_x_4719) ;  /* 0x0000004000017945 */ /* 0x000fe20003800000 */
[----:B------:R-:W-:Y:S02]  /*3c90*/  SHF.R.S32.HI R66, RZ, 0x1f, R64 ;  /* 0x0000001fff427819 */ /* 0x000fe40000011440 */
[----:B------:R-:W0:Y:S02]  /*3ca0*/  SYNCS.PHASECHK.TRANS64.TRYWAIT P0, [R62+URZ+0x28c90], R73 ;  /* 0x028c90493e0075a7 */ /* 0x000e24000800017f */
[----:B0-----:R-:W-:Y:S05]  /*3cb0*/  @!P0 BRA `(.L_x_4720) ;  /* 0x00000178000c8947 */ /* 0x001fea0003800000 */
.L_x_4972:
[----:B------:R-:W-:Y:S05]  /*3cc0*/  BSYNC B1 ;  /* 0x0000000000017941 */ /* 0x000fea0003800000 */
.L_x_4719:
        /* <DEDUP_REMOVED lines=26> */
.L_x_4976:
        /* <DEDUP_REMOVED lines=18> */
.L_x_4705:
[----:B------:R-:W-:Y:S05]  /*3f90*/  BSYNC B0 ;  /* 0x0000000000007941 */ /* 0x000fea0003800000 */
.L_x_4696:
        /* <DEDUP_REMOVED lines=17> */
.L_x_4723:
[----:B------:R-:W-:Y:S05]  /*40b0*/  BSYNC B0 ;  /* 0x0000000000007941 */ /* 0x000fea0003800000 */
.L_x_4722:
[----:B------:R-:W2:Y:S01]  /*40c0*/  SYNCS.PHASECHK.TRANS64.TRYWAIT P5, [R62+URZ+0x28cb0], R73 ;  /* 0x028cb0493e0075a7 */ /* 0x000ea200080a017f */
[----:B------:R-:W-:Y:S04]  /*40d0*/  BSSY B0, `(.L_x_4724) ;  /* 0x0000002000007945 */ /* 0x000fe80003800000 */
[----:B--2---:R-:W-:Y:S05]  /*40e0*/  @!P5 BRA `(.L_x_4725) ;  /* 0x000001740058d947 */ /* 0x004fea0003800000 */
.L_x_4977:
[----:B------:R-:W-:Y:S05]  /*40f0*/  BSYNC B0 ;  /* 0x0000000000007941 */ /* 0x000fea0003800000 */
.L_x_4724:
        /* <DEDUP_REMOVED lines=21> */
[----:B------:R-:W4:Y:S08]  /*4250*/  SHFL.IDX PT, R11, R11, RZ, 0x1c1f ;  /* 0x001c1fff0b0b7589 */ /* 0x000f3000000e0000 */
[----:B------:R-:W-:Y:S05]  /*4260*/  @!P5 BRA `(.L_x_4727) ;  /* 0x000000040094d947 */ /* 0x000fea0003800000 */
[----:B---3--:R-:W3:Y:S01]  /*4270*/  LDL R14, [R1] ;  /* 0x00000000010e7983 */ /* 0x008ee20000100800 */
[----:B------:R-:W-:-:S03]  /*4280*/  ULDC UR4, c[0x0][0x320] ;  /* 0x0000c80000047ab9 */ /* 0x000fc60000000800 */
[----:B------:R-:W5:Y:S04]  /*4290*/  LDL R31, [R1+0x4] ;  /* 0x00000400011f7983 */ /* 0x000f680000100800 */
[----:B------:R-:W2:Y:S04]  /*42a0*/  LDL R30, [R1+0x8] ;  /* 0x00000800011e7983 */ /* 0x000ea80000100800 */
[----:B------:R-:W2:Y:S01]  /*42b0*/  LDL R29, [R1+0xc] ;  /* 0x00000c00011d7983 */ /* 0x000ea20000100800 */
[----:B------:R-:W-:Y:S01]  /*42c0*/  ISETP.GE.AND P6, PT, R16, UR4, PT ;  /* 0x0000000410007c0c */ /* 0x000fe2000bfc6270 */
[----:B------:R-:W-:-:S02]  /*42d0*/  IMAD R9, R184, 0x8000, R51 ;  /* 0x00008000b8097824 */ /* 0x000fc400078e0233 */
[----:B------:R-:W2:Y:S03]  /*42e0*/  LDL R28, [R1+0x10] ;  /* 0x00001000011c7983 */ /* 0x000ea60000100800 */
[----:B------:R-:W-:Y:S01]  /*42f0*/  LEA R12, R9, R2, 0x1 ;  /* 0x00000002090c7211 */ /* 0x000fe200078e08ff */
[----:B------:R-:W2:Y:S01]  /*4300*/  LDL R15, [R1+0x14] ;  /* 0x00001400010f7983 */ /* 0x000ea20000100800 */
[----:B------:R-:W-:Y:S01]  /*4310*/  LOP3.LUT P5, RZ, R191, 0x4, RZ, 0xc0, !PT ;  /* 0x00000004bfff7812 */ /* 0x000fe200078ac0ff */
[C---:B------:R-:W-:Y:S02]  /*4320*/  VIADD R13, R9.reuse, 0x20 ;  /* 0x00000020090d7836 */ /* 0x040fe40000000000 */
[----:B------:R-:W2:Y:S04]  /*4330*/  LDL R56, [R1+0x1c] ;  /* 0x00001c0001387983 */ /* 0x000ea80000100800 */
[----:B------:R-:W0:Y:S06]  /*4340*/  @!P6 LDS.128 R4, [R12+0x400] ;  /* 0x000400000c04e984 */ /* 0x000e2c0000000c00 */
[----:B------:R-:W-:Y:S01]  /*4350*/  @P5 VIADD R13, R9, 0xffffffe0 ;  /* 0xffffffe0090d5836 */ /* 0x000fe20000000000 */
[----:B-1----:R-:W-:-:S03]  /*4360*/  @!P6 LEA R8, P5, R16, R10, 0x1 ;  /* 0x0000000a1008e211 */ /* 0x002fc600078a08ff */
[----:B------:R-:W-:Y:S01]  /*4370*/  IMAD R13, R13, 0x2, R2 ;  /* 0x000000020d0d7824 */ /* 0x000fe200078e0202 */
[----:B----4-:R-:W-:Y:S02]  /*4380*/  @!P6 LEA.HI.X R9, R16, R11, R17, 0x1, P5 ;  /* 0x0000000b1009e211 */ /* 0x010fe400028f0c11 */
        /* <DEDUP_REMOVED lines=9> */
[----:B---3--:R-:W-:Y:S02]  /*4420*/  @!P6 IMAD.X R9, R11, 0x1, R14, P5 ;  /* 0x000000010b09e824 */ /* 0x008fe400028e060e */
[----:B------:R-:W3:Y:S01]  /*4430*/  LDL R14, [R1+0x18] ;  /* 0x00001800010e7983 */ /* 0x000ee20000100800 */
[----:B------:R-:W-:-:S03]  /*4440*/  ISETP.GE.AND P5, PT, R212, UR4, PT ;  /* 0x00000004d4007c0c */ /* 0x000fc6000bfa6270 */
[----:B-1----:R0:W-:Y:S10]  /*4450*/  @!P6 ST.E.128 desc[UR40][R8.64], R4 ;  /* 0x000000040800e985 */ /* 0x0021f4000c101d28 */
[----:B------:R-:W1:Y:S01]  /*4460*/  @!P5 LDS.128 R4, [R13+0x2400] ;  /* 0x002400000d04d984 */ /* 0x000e620000000c00 */
[----:B0-----:R-:W-:-:S05]  /*4470*/  @!P5 LEA R8, P6, R212, R10, 0x1 ;  /* 0x0000000ad408d211 */ /* 0x001fca00078c08ff */
[----:B-----5:R-:W-:Y:S01]  /*4480*/  @!P5 IMAD.X R9, R11, 0x1, R31, P6 ;  /* 0x000000010b09d824 */ /* 0x020fe200030e061f */
[C---:B------:R-:W-:Y:S01]  /*4490*/  ISETP.GE.AND P6, PT, R211.reuse, UR4, PT ;  /* 0x00000004d3007c0c */ /* 0x040fe2000bfc6270 */
[----:B------:R-:W4:Y:S04]  /*44a0*/  LDL R31, [R1+0x20] ;  /* 0x00002000011f7983 */ /* 0x000f280000100800 */
        /* <DEDUP_REMOVED lines=10> */
[----:B------:R-:W5:Y:S01]  /*4550*/  LDL R29, [R1+0x28] ;  /* 0x00002800011d7983 */ /* 0x000f620000100800 */
[----:B------:R-:W-:-:S03]  /*4560*/  ISETP.GE.AND P6, PT, R207, UR4, PT ;  /* 0x00000004cf007c0c */ /* 0x000fc6000bfc6270 */
[----:B-1----:R0:W-:Y:S10]  /*4570*/  @!P5 ST.E.128 desc[UR40][R8.64], R4 ;  /* 0x000000040800d985 */ /* 0x0021f4000c101d28 */
[----:B------:R-:W1:Y:S01]  /*4580*/  @!P6 LDS.128 R4, [R12+0x6400] ;  /* 0x006400000c04e984 */ /* 0x000e620000000c00 */
[----:B0-----:R-:W-:-:S05]  /*4590*/  @!P6 LEA R8, P5, R207, R10, 0x1 ;  /* 0x0000000acf08e211 */ /* 0x001fca00078a08ff */
[----:B------:R-:W-:Y:S02]  /*45a0*/  @!P6 IMAD.X R9, R11, 0x1, R28, P5 ;  /* 0x000000010b09e824 */ /* 0x000fe400028e061c */
        /* <DEDUP_REMOVED lines=31> */
[----:B0-----:R-:W-:-:S04]  /*47a0*/  @!P6 LEA R8, P5, R201, R10, 0x1 ;  /* 0x0000000ac908e211 */ /* 0x001fc800078a08ff */
[----:B-----5:R-:W-:Y:S02]  /*47b0*/  @!P6 IADD3.X R9, R11, R29, RZ, P5, !PT ;  /* 0x0000001d0b09e210 */ /* 0x020fe40002ffe4ff */
        /* <DEDUP_REMOVED lines=14> */
[----:B---3--:R-:W-:-:S05]  /*48a0*/  @!P5 IMAD.X R9, R11, 0x1, R14, P6 ;  /* 0x000000010b09d824 */ /* 0x008fca00030e060e */
[----:B-1----:R0:W-:Y:S03]  /*48b0*/  @!P5 ST.E.128 desc[UR40][R8.64], R4 ;  /* 0x000000040800d985 */ /* 0x0021e6000c101d28 */
.L_x_4727:
[----:B------:R-:W-:Y:S05]  /*48c0*/  BSYNC B0 ;  /* 0x0000000000007941 */ /* 0x000fea0003800000 */
.L_x_4726:
        /* <DEDUP_REMOVED lines=11> */
[----:B------:R-:W-:Y:S02]  /*4980*/  SEL R5, RZ, 0x1, P5 ;  /* 0x00000001ff057807 */ /* 0x000fe40002800000 */
[----:B------:R-:W-:Y:S02]  /*4990*/  SEL R184, R184, RZ, P5 ;  /* 0x000000ffb8b87207 */ /* 0x000fe40002800000 */
[----:B------:R-:W-:Y:S01]  /*49a0*/  LOP3.LUT R190, R190, R5, RZ, 0x3c, !PT ;  /* 0x00000005bebe7212 */ /* 0x000fe200078e3cff */
[----:B------:R0:W-:Y:S01]  /*49b0*/  @!P0 SYNCS.ARRIVE.TRANS64.RED.A1T0 RZ, [R62+URZ], RZ ;  /* 0x000000ff3eff89a7 */ /* 0x0001e2000810043f */
[----:B------:R-:W-:Y:S01]  /*49c0*/  PLOP3.LUT P0, PT, PT, PT, PT, 0x8, 0x0 ;  /* 0x000000000000781c */ /* 0x000fe20003f0e170 */
[----:B------:R-:W-:-:S12]  /*49d0*/  @P4 BRA `(.L_x_4728) ;  /* 0xffffffd800704947 */ /* 0x000fd8000383ffff */
.L_x_4691:
[----:B------:R-:W2:Y:S01]  /*49e0*/  LDL R4, [R1+0x58] ;  /* 0x0000580001047983 */ /* 0x000ea20000100800 */
[----:B------:R-:W-:Y:S01]  /*49f0*/  BSSY B0, `(.L_x_4729) ;  /* 0x0000005000007945 */ /* 0x000fe20003800000 */
[----:B--2---:R-:W-:-:S03]  /*4a00*/  ISETP.NE.AND P1, PT, R4, 0x1, PT ;  /* 0x000000010400780c */ /* 0x004fc60003f25270 */
[----:B------:R-:W-:Y:S10]  /*4a10*/  @P0 BRA `(.L_x_4730) ;  /* 0x0000000000080947 */ /* 0x000ff40003800000 */
[----:B------:R-:W2:Y:S02]  /*4a20*/  FENCE.VIEW.ASYNC.G ;  /* 0x00000000000073c6 */ /* 0x000ea40000000100 */
[----:B--2---:R-:W-:Y:S06]  /*4a30*/  BAR.ARV 0xc, 0x180 ;  /* 0x0306000000007b1d */ /* 0x004fec0000002000 */
.L_x_4730:
[----:B------:R-:W-:Y:S05]  /*4a40*/  BSYNC B0 ;  /* 0x0000000000007941 */ /* 0x000fea0003800000 */
.L_x_4729:
[----:B------:R-:W-:Y:S04]  /*4a50*/  BSSY B7, `(.L_x_4731) ;  /* 0x0000bef000077945 */ /* 0x000fe80003800000 */
[----:B------:R-:W-:Y:S05]  /*4a60*/  @!P1 BRA `(.L_x_4732) ;  /* 0x0000002000009947 */ /* 0x000fea0003800000 */
[----:B------:R-:W2:Y:S01]  /*4a70*/  LDC R0, c[0x0][0x448] ;  /* 0x00011200ff007b82 */ /* 0x000ea20000000800 */
[----:B------:R-:W-:Y:S01]  /*4a80*/  VIADD R3, R199, 0x3f ;  /* 0x0000003fc7037836 */ /* 0x000fe20000000000 */
        /* <DEDUP_REMOVED lines=22> */
[----:B--2---:R-:W-:Y:S02]  /*4bf0*/  ISETP.NE.AND P0, PT, R0, 0x1, PT ;  /* 0x000000010000780c */ /* 0x004fe40003f05270 */
        /* <DEDUP_REMOVED lines=10> */
[----:B------:R-:W-:-:S02]  /*4ca0*/  CS2R R36, SRZ ;  /* 0x0000000000247805 */ /* 0x000fc4000001ff00 */
[----:B------:R-:W-:Y:S01]  /*4cb0*/  CS2R R88, SRZ ;  /* 0x0000000000587805 */ /* 0x000fe2000001ff00 */
[----:B------:R-:W2:Y:S01]  /*4cc0*/  @P0 LDC R0, c[0x0][0x44c] ;  /* 0x00011300ff000b82 */ /* 0x000ea20000000800 */
[----:B------:R-:W-:Y:S02]  /*4cd0*/  CS2R R86, SRZ ;  /* 0x0000000000567805 */ /* 0x000fe4000001ff00 */
[----:B------:R-:W-:Y:S02]  /*4ce0*/  CS2R R84, SRZ ;  /* 0x0000000000547805 */ /* 0x000fe4000001ff00 */
[----:B------:R-:W-:Y:S02]  /*4cf0*/  MOV R83, RZ ;  /* 0x000000ff00537202 */ /* 0x000fe40000000f00 */
[----:B------:R-:W-:Y:S02]  /*4d00*/  CS2R R32, SRZ ;  /* 0x0000000000207805 */ /* 0x000fe4000001ff00 */
[----:B------:R-:W-:-:S02]  /*4d10*/  CS2R R80, SRZ ;  /* 0x0000000000507805 */ /* 0x000fc4000001ff00 */
[----:B------:R-:W-:Y:S02]  /*4d20*/  CS2R R78, SRZ ;  /* 0x00000000004e7805 */ /* 0x000fe4000001ff00 */
[----:B------:R-:W-:Y:S01]  /*4d30*/  CS2R R76, SRZ ;  /* 0x00000000004c7805 */ /* 0x000fe2000001ff00 */
[----:B------:R-:W1:Y:S01]  /*4d40*/  @P0 LDC R5, c[0x0][0x450] ;  /* 0x00011400ff050b82 */ /* 0x000e620000000800 */
[----:B------:R-:W-:Y:S01]  /*4d50*/  IMAD.MOV.U32 R75, RZ, RZ, RZ ;  /* 0x000000ffff4b7224 */ /* 0x000fe200078e00ff */
[----:B------:R-:W-:Y:S02]  /*4d60*/  CS2R R28, SRZ ;  /* 0x00000000001c7805 */ /* 0x000fe4000001ff00 */
[----:B------:R-:W-:Y:S01]  /*4d70*/  CS2R R72, SRZ ;  /* 0x0000000000487805 */ /* 0x000fe2000001ff00 */
[----:B------:R-:W-:Y:S01]  /*4d80*/  IMAD.MOV.U32 R71, RZ, RZ, RZ ;  /* 0x000000ffff477224 */ /* 0x000fe200078e00ff */
[----:B---3--:R-:W-:Y:S02]  /*4d90*/  CS2R R14, SRZ ;  /* 0x00000000000e7805 */ /* 0x008fe4000001ff00 */
[----:B------:R-:W-:Y:S01]  /*4da0*/  CS2R R68, SRZ ;  /* 0x0000000000447805 */ /* 0x000fe2000001ff00 */
[----:B------:R-:W-:Y:S01]  /*4db0*/  IMAD.MOV.U32 R67, RZ, RZ, RZ ;  /* 0x000000ffff437224 */ /* 0x000fe200078e00ff */
[----:B------:R-:W-:Y:S01]  /*4dc0*/  CS2R R64, SRZ ;  /* 0x0000000000407805 */ /* 0x000fe2000001ff00 */
[----:B------:R-:W-:Y:S01]  /*4dd0*/  IMAD.MOV.U32 R13, RZ, RZ, RZ ;  /* 0x000000ffff0d7224 */ /* 0x000fe200078e00ff */
[----:B0-----:R-:W-:-:S02]  /*4de0*/  CS2R R62, SRZ ;  /* 0x00000000003e7805 */ /* 0x001fc4000001ff00 */
[----:B------:R-:W-:Y:S02]  /*4df0*/  CS2R R158, SRZ ;  /* 0x00000000009e7805 */ /* 0x000fe4000001ff00 */
[----:B------:R-:W-:Y:S02]  /*4e00*/  CS2R R58, SRZ ;  /* 0x00000000003a7805 */ /* 0x000fe4000001ff00 */
[----:B------:R-:W-:Y:S02]  /*4e10*/  CS2R R160, SRZ ;  /* 0x0000000000a07805 */ /* 0x000fe4000001ff00 */
[----:B------:R-:W-:Y:S02]  /*4e20*/  CS2R R54, SRZ ;  /* 0x0000000000367805 */ /* 0x000fe4000001ff00 */
[----:B------:R-:W-:Y:S01]  /*4e30*/  CS2R R162, SRZ ;  /* 0x0000000000a27805 */ /* 0x000fe2000001ff00 */
[----:B--2---:R-:W-:Y:S01]  /*4e40*/  @P0 IMAD.HI.U32 R0, R3, R0, RZ ;  /* 0x0000000003000227 */ /* 0x004fe200078e00ff */
[----:B------:R-:W-:-:S02]  /*4e50*/  CS2R R50, SRZ ;  /* 0x0000000000327805 */ /* 0x000fc4000001ff00 */
[----:B------:R-:W-:Y:S02]  /*4e60*/  CS2R R46, SRZ ;  /* 0x00000000002e7805 */ /* 0x000fe4000001ff00 */
[----:B------:R-:W-:Y:S01]  /*4e70*/  CS2R R152, SRZ ;  /* 0x0000000000987805 */ /* 0x000fe2000001ff00 */
[----:B------:R-:W-:Y:S01]  /*4e80*/  IMAD.MOV.U32 R164, RZ, RZ, RZ ;  /* 0x000000ffffa47224 */ /* 0x000fe200078e00ff */
[----:B------:R-:W-:Y:S02]  /*4e90*/  CS2R R156, SRZ ;  /* 0x00000000009c7805 */ /* 0x000fe4000001ff00 */
[----:B------:R-:W-:Y:S02]  /*4ea0*/  CS2R R42, SRZ ;  /* 0x00000000002a7805 */ /* 0x000fe4000001ff00 */
[----:B------:R-:W-:Y:S02]  /*4eb0*/  CS2R R154, SRZ ;  /* 0x00000000009a7805 */ /* 0x000fe4000001ff00 */
[----:B-1----:R-:W-:Y:S01]  /*4ec0*/  @P0 SHF.R.U32.HI R3, RZ, R5, R0 ;  /* 0x00000005ff030219 */ /* 0x002fe20000011600 */
[----:B------:R-:W-:Y:S01]  /*4ed0*/  IMAD.MOV.U32 R39, RZ, RZ, RZ ;  /* 0x000000ffff277224 */ /* 0x000fe200078e00ff */
[----:B------:R-:W-:-:S02]  /*4ee0*/  PLOP3.LUT P0, PT, PT, PT, PT, 0x80, 0x0 ;  /* 0x000000000000781c */ /* 0x000fc40003f0f070 */
[----:B----4-:R-:W-:Y:S02]  /*4ef0*/  CS2R R10, SRZ ;  /* 0x00000000000a7805 */ /* 0x010fe4000001ff00 */
[----:B------:R-:W-:Y:S02]  /*4f00*/  IADD3 R3, R40, R3, RZ ;  /* 0x0000000328037210 */ /* 0x000fe40007ffe0ff */
[----:B------:R-:W-:Y:S02]  /*4f10*/  CS2R R40, SRZ ;  /* 0x0000000000287805 */ /* 0x000fe4000001ff00 */
[----:B------:R-:W-:Y:S02]  /*4f20*/  MOV R35, RZ ;  /* 0x000000ff00237202 */ /* 0x000fe40000000f00 */
[----:B------:R-:W-:Y:S02]  /*4f30*/  CS2R R8, SRZ ;  /* 0x0000000000087805 */ /* 0x000fe4000001ff00 */
[----:B------:R-:W-:Y:S01]  /*4f40*/  SHF.R.S32.HI R0, RZ, 0x1f, R3 ;  /* 0x0000001fff007819 */ /* 0x000fe20000011403 */
[----:B------:R-:W-:Y:S01]  /*4f50*/  IMAD.MOV.U32 R31, RZ, RZ, RZ ;  /* 0x000000ffff1f7224 */ /* 0x000fe200078e00ff */
[----:B------:R-:W-:-:S02]  /*4f60*/  CS2R R6, SRZ ;  /* 0x0000000000067805 */ /* 0x000fc4000001ff00 */
[----:B------:R-:W-:Y:S01]  /*4f70*/  LEA.HI R0, R0, R3, RZ, 0x6 ;  /* 0x0000000300007211 */ /* 0x000fe200078f30ff */
[----:B------:R-:W-:-:S03]  /*4f80*/  IMAD.MOV.U32 R3, RZ, RZ, RZ ;  /* 0x000000ffff037224 */ /* 0x000fc600078e00ff */
[----:B------:R-:W-:Y:S01]  /*4f90*/  SHF.R.S32.HI R5, RZ, 0x6, R0 ;  /* 0x00000006ff057819 */ /* 0x000fe20000011400 */
[----:B------:R-:W-:-:S03]  /*4fa0*/  IMAD.MOV.U32 R0, RZ, RZ, RZ ;  /* 0x000000ffff007224 */ /* 0x000fc600078e00ff */
[----:B------:R-:W-:Y:S01]  /*4fb0*/  VIMNMX R12, R208, R5, PT ;  /* 0x00000005d00c7248 */ /* 0x000fe20003fe0100 */
[----:B------:R-:W-:-:S03]  /*4fc0*/  IMAD.MOV.U32 R5, RZ, RZ, RZ ;  /* 0x000000ffff057224 */ /* 0x000fc600078e00ff */
[----:B------:R-:W-:-:S13]  /*4fd0*/  ISETP.GE.AND P1, PT, R12, 0x1, PT ;  /* 0x000000010c00780c */ /* 0x000fda0003f26270 */
        /* <DEDUP_REMOVED lines=9> */
[----:B------:R-:W-:-:S05]  /*5070*/  LOP3.LUT R3, R3, 0x1fffe, RZ, 0xc0, !PT ;  /* 0x0001fffe03037812 */ /* 0x000fca00078ec0ff */
[----:B------:R-:W-:-:S04]  /*5080*/  IMAD.IADD R3, R0, 0x1, -R3 ;  /* 0x0000000100037824 */ /* 0x000fc800078e0a03 */
[----:B------:R-:W-:-:S04]  /*5090*/  IMAD R3, R3, 0x8000, R2 ;  /* 0x0000800003037824 */ /* 0x000fc800078e0202 */
[----:B------:R-:W-:-:S05]  /*50a0*/  VIADD R3, R3, 0x400 ;  /* 0x0000040003037836 */ /* 0x000fca0000000000 */
[----:B------:R-:W-:-:S04]  /*50b0*/  SHF.R.U32.HI R3, RZ, 0x4, R3 ;  /* 0x00000004ff037819 */ /* 0x000fc80000011603 */
[----:B------:R-:W-:-:S04]  /*50c0*/  LOP3.LUT R0, R3, 0x3fff, RZ, 0xc0, !PT ;  /* 0x00003fff03007812 */ /* 0x000fc800078ec0ff */
[----:B------:R-:W-:Y:S01]  /*50d0*/  LOP3.LUT R0, R0, 0x2000000, RZ, 0xfc, !PT ;  /* 0x0200000000007812 */ /* 0x000fe200078efcff */
[----:B------:R-:W-:Y:S06]  /*50e0*/  @!P0 BRA `(.L_x_4734) ;  /* 0x0000000000048947 */ /* 0x000fec0003800000 */
[----:B------:R-:W-:Y:S01]  /*50f0*/  BPT.TRAP 0x1 ;  /* 0x000000040000795c */ /* 0x000fe20000300000 */
.L_x_4734:
[----:B------:R-:W-:Y:S01]  /*5100*/  LEA R3, R18, R2, 0x3 ;  /* 0x0000000212037211 */ /* 0x000fe200078e18ff */
[----:B------:R-:W-:Y:S01]  /*5110*/  VIADD R4, R2, 0x26800 ;  /* 0x0002680002047836 */ /* 0x000fe20000000000 */
[----:B------:R-:W-:Y:S01]  /*5120*/  SHF.L.U32 R8, R19, 0x1f, RZ ;  /* 0x0000001f13087819 */ /* 0x000fe200000006ff */
[----:B------:R-:W-:Y:S01]  /*5130*/  BSSY B0, `(.L_x_4735) ;  /* 0x0000008000007945 */ /* 0x000fe20003800000 */
[----:B------:R-:W-:Y:S02]  /*5140*/  IMAD R6, R18, 0x1000, R0 ;  /* 0x0000100012067824 */ /* 0x000fe400078e0200 */
[----:B------:R-:W0:Y:S01]  /*5150*/  SYNCS.PHASECHK.TRANS64.TRYWAIT P1, [R3+URZ+0x28c50], R8 ;  /* 0x028c5008030075a7 */ /* 0x000e22000802017f */
[----:B------:R-:W-:Y:S01]  /*5160*/  SHF.R.U32.HI R4, RZ, 0x4, R4 ;  /* 0x00000004ff047819 */ /* 0x000fe20000011604 */
[----:B------:R-:W-:-:S03]  /*5170*/  IMAD.MOV.U32 R7, RZ, RZ, 0x40000040 ;  /* 0x40000040ff077424 */ /* 0x000fc600078e00ff */
[----:B------:R-:W-:-:S04]  /*5180*/  LOP3.LUT R4, R4, 0x3fff, RZ, 0xc0, !PT ;  /* 0x00003fff04047812 */ /* 0x000fc800078ec0ff */
[----:B------:R-:W-:Y:S01]  /*5190*/  LOP3.LUT R4, R4, 0x10000, RZ, 0xfc, !PT ;  /* 0x0001000004047812 */ /* 0x000fe200078efcff */
[----:B0-----:R-:W-:Y:S06]  /*51a0*/  @!P1 BRA `(.L_x_4736) ;  /* 0x00000164003c9947 */ /* 0x001fec0003800000 */
.L_x_4978:
[----:B------:R-:W-:Y:S05]  /*51b0*/  BSYNC B0 ;  /* 0x0000000000007941 */ /* 0x000fea0003800000 */
.L_x_4735:
[----:B------:R-:W-:Y:S01]  /*51c0*/  BAR.SYNC.DEFER_BLOCKING 0xe, 0x100 ;  /* 0x0384000000007b1d */ /* 0x000fe20000010000 */
[----:B------:R-:W-:Y:S01]  /*51d0*/  IMAD.MOV.U32 R5, RZ, RZ, 0x40000040 ;  /* 0x40000040ff057424 */ /* 0x000fe200078e00ff */
[C---:B------:R-:W-:Y:S01]  /*51e0*/  R2UR UR6, R6.reuse ;  /* 0x00000000060672ca */ /* 0x040fe200000e0000 */
[----:B0-----:R-:W-:Y:S01]  /*51f0*/  VIADD R8, R6, 0x80 ;  /* 0x0000008006087836 */ /* 0x001fe20000000000 */
[----:B------:R-:W-:Y:S01]  /*5200*/  R2UR UR7, R7 ;  /* 0x00000000070772ca */ /* 0x000fe200000e0000 */
[----:B------:R-:W-:Y:S01]  /*5210*/  IMAD.MOV.U32 R9, RZ, RZ, 0x40000040 ;  /* 0x40000040ff097424 */ /* 0x000fe200078e00ff */
[C---:B------:R-:W-:Y:S01]  /*5220*/  R2UR UR4, R4.reuse ;  /* 0x00000000040472ca */ /* 0x040fe200000e0000 */
[----:B------:R-:W-:Y:S01]  /*5230*/  VIADD R10, R4, 0x2 ;  /* 0x00000002040a7836 */ /* 0x000fe20000000000 */
[----:B------:R-:W-:Y:S01]  /*5240*/  R2UR UR5, R5 ;  /* 0x00000000050572ca */ /* 0x000fe200000e0000 */
[----:B------:R-:W-:Y:S02]  /*5250*/  IMAD.MOV.U32 R11, RZ, RZ, 0x40000040 ;  /* 0x40000040ff0b7424 */ /* 0x000fe400078e00ff */
[----:B------:R-:W-:Y:S01]  /*5260*/  IMAD.MOV.U32 R7, RZ, RZ, 0x40000040 ;  /* 0x40000040ff077424 */ /* 0x000fe200078e00ff */
[----:B-----5:R-:W-:-:S09]  /*5270*/  WARPGROUP.ARRIVE ;  /* 0x00000000000079c5 */ /* 0x020fd20000000000 */
[----:B------:R-:W-:Y:S01]  /*5280*/  HGMMA.64x256x16.F32 R24, gdesc[UR4].tnspB, RZ, !UPT, gsb0 ;  /* 0x43e00000041879f0 */ /* 0x000fe2000c0008ff */
[----:B------:R-:W-:Y:S02]  /*5290*/  R2UR UR6, R8 ;  /* 0x00000000080672ca */ /* 0x000fe400000e0000 */
[----:B------:R-:W-:Y:S01]  /*52a0*/  R2UR UR7, R9 ;  /* 0x00000000090772ca */ /* 0x000fe200000e0000 */
[----:B------:R-:W-:Y:S01]  /*52b0*/  IMAD.MOV.U32 R9, RZ, RZ, 0x40000040 ;  /* 0x40000040ff097424 */ /* 0x000fe200078e00ff */
[----:B------:R-:W-:Y:S02]  /*52c0*/  R2UR UR4, R10 ;  /* 0x000000000a0472ca */ /* 0x000fe400000e0000 */
[----:B------:R-:W-:Y:S02]  /*52d0*/  R2UR UR5, R11 ;  /* 0x000000000b0572ca */ /* 0x000fe400000e0000 */
[C---:B------:R-:W-:Y:S01]  /*52e0*/  IADD3 R8, R6.reuse, 0x100, RZ ;  /* 0x0000010006087810 */ /* 0x040fe20007ffe0ff */
[----:B------:R-:W-:Y:S01]  /*52f0*/  VIADD R6, R6, 0x180 ;  /* 0x0000018006067836 */ /* 0x000fe20000000000 */
[----:B------:R-:W-:-:S02]  /*5300*/  R2UR UR11, R9 ;  /* 0x00000000090b72ca */ /* 0x000fc400000e0000 */
[----:B------:R-:W-:Y:S01]  /*5310*/  R2UR UR10, R8 ;  /* 0x00000000080a72ca */ /* 0x000fe200000e0000 */
[----:B------:R-:W-:Y:S01]  /*5320*/  VIADD R8, R4, 0x4 ;  /* 0x0000000404087836 */ /* 0x000fe20000000000 */
[----:B------:R-:W-:-:S04]  /*5330*/  MOV R9, 0x40000040 ;  /* 0x4000004000097802 */ /* 0x000fc80000000f00 */
[----:B------:R-:W-:Y:S02]  /*5340*/  R2UR UR8, R8 ;  /* 0x00000000080872ca */ /* 0x000fe400000e0000 */
[----:B------:R-:W-:Y:S01]  /*5350*/  R2UR UR9, R9 ;  /* 0x00000000090972ca */ /* 0x000fe200000e0000 */
[----:B------:R-:W-:Y:S02]  /*5360*/  WARPGROUP.DEPBAR.LE gsb0, 0x0 ;  /* 0x00008000000079c5 */ /* 0x000fe40000010000 */
[----:B------:R-:W-:-:S06]  /*5370*/  WARPGROUP.ARRIVE ;  /* 0x00000000000079c5 */ /* 0x000fcc0000000000 */
        /* <DEDUP_REMOVED lines=19> */
.L_x_4737:
[----:B------:R-:W-:Y:S01]  /*54b0*/  ISETP.GE.AND P1, PT, R12, 0x2, PT ;  /* 0x000000020c00780c */ /* 0x000fe20003f26270 */
[----:B------:R-:W-:Y:S01]  /*54c0*/  VIADD R14, R3, 0x28c60 ;  /* 0x00028c60030e7836 */ /* 0x000fe20000000000 */
[----:B------:R-:W-:Y:S04]  /*54d0*/  BSSY B0, `(.L_x_4738) ;  /* 0x00000ca000007945 */ /* 0x000fe80003800000 */
[----:B------:R-:W-:-:S04]  /*54e0*/  PRMT R14, R187, 0x654, R14 ;  /* 0x00000654bb0e7816 */ /* 0x000fc8000000000e */
[----:B------:R0:W-:Y:S03]  /*54f0*/  SYNCS.ARRIVE.TRANS64.RED.A1T0 RZ, [R14+URZ], RZ ;  /* 0x000000ff0eff79a7 */ /* 0x0001e6000810043f */
[----:B------:R-:W-:Y:S05]  /*5500*/  @!P1 BRA `(.L_x_4739) ;  /* 0x0000000c00189947 */ /* 0x000fea0003800000 */
[----:B------:R-:W-:-:S07]  /*5510*/  VIADD R3, R12, 0xfffffffe ;  /* 0xfffffffe0c037836 */ /* 0x000fce0000000000 */
.L_x_4746:
[----:B------:R-:W-:Y:S01]  /*5520*/  BAR.SYNC.DEFER_BLOCKING 0xe, 0x100 ;  /* 0x0384000000007b1d */ /* 0x000fe20000010000 */
[C---:B------:R-:W-:Y:S01]  /*5530*/  IMAD R13, R18.reuse, 0x40, R193 ;  /* 0x00000040120d7824 */ /* 0x040fe200078e02c1 */
[----:B------:R-:W-:Y:S02]  /*5540*/  IADD3 R18, R18, 0x1, RZ ;  /* 0x0000000112127810 */ /* 0x000fe40007ffe0ff */
[----:B------:R-:W-:Y:S01]  /*5550*/  ISETP.GT.AND P2, PT, R3, RZ, PT ;  /* 0x000000ff0300720c */ /* 0x000fe20003f44270 */
[----:B------:R-:W-:Y:S01]  /*5560*/  IMAD R12, R13, 0x4, R2 ;  /* 0x000000040d0c7824 */ /* 0x000fe200078e0202 */
[----:B------:R-:W-:Y:S01]  /*5570*/  ISETP.NE.AND P1, PT, R18, 0x2, PT ;  /* 0x000000021200780c */ /* 0x000fe20003f25270 */
[----:B------:R-:W-:-:S03]  /*5580*/  VIADD R3, R3, 0xffffffff ;  /* 0xffffffff03037836 */ /* 0x000fc60000000000 */
[----:B------:R-:W-:Y:S01]  /*5590*/  SEL R18, R18, RZ, P1 ;  /* 0x000000ff12127207 */ /* 0x000fe20000800000 */
[----:B-1----:R-:W1:Y:S04]  /*55a0*/  LDS R13, [R12+0x28800] ;  /* 0x028800000c0d7984 */ /* 0x002e680000000800 */
[----:B------:R-:W2:Y:S01]  /*55b0*/  LDS R12, [R12+0x28820] ;  /* 0x028820000c0c7984 */ /* 0x000ea20000000800 */
[-C--:B-1----:R-:W-:Y:S01]  /*55c0*/  FMUL.FTZ R24, R24, R13.reuse ;  /* 0x0000000d18187220 */ /* 0x082fe20000410000 */
        /* <DEDUP_REMOVED lines=131> */
.L_x_4740:
[----:B------:R-:W-:Y:S01]  /*5e00*/  IMAD R20, R18, 0x8, R2 ;  /* 0x0000000812147824 */ /* 0x000fe200078e0202 */
[----:B------:R-:W-:-:S04]  /*5e10*/  SHF.L.U32 R12, R19, 0x1f, RZ ;  /* 0x0000001f130c7819 */ /* 0x000fc800000006ff */
[----:B------:R1:W2:Y:S01]  /*5e20*/  SYNCS.PHASECHK.TRANS64.TRYWAIT P1, [R20+URZ+0x28c50], R12 ;  /* 0x028c500c140075a7 */ /* 0x0002a2000802017f */
[----:B------:R-:W-:Y:S05]  /*5e30*/  @!P0 BRA `(.L_x_4741) ;  /* 0x0000000000048947 */ /* 0x000fea0003800000 */
[----:B------:R-:W-:Y:S01]  /*5e40*/  BPT.TRAP 0x1 ;  /* 0x000000040000795c */ /* 0x000fe20000300000 */
.L_x_4741:
[----:B------:R-:W-:Y:S04]  /*5e50*/  BSSY B1, `(.L_x_4742) ;  /* 0x0000004000017945 */ /* 0x000fe80003800000 */
[----:B--2---:R-:W-:Y:S05]  /*5e60*/  @P1 BRA `(.L_x_4743) ;  /* 0x0000000000081947 */ /* 0x004fea0003800000 */
[----:B------:R-:W2:Y:S02]  /*5e70*/  SYNCS.PHASECHK.TRANS64.TRYWAIT P1, [R20+URZ+0x28c50], R12 ;  /* 0x028c500c140075a7 */ /* 0x000ea4000802017f */
[----:B--2---:R-:W-:Y:S05]  /*5e80*/  @!P1 BRA `(.L_x_4744) ;  /* 0x0000015800189947 */ /* 0x004fea0003800000 */
.L_x_4743:
[----:B------:R-:W-:Y:S05]  /*5e90*/  BSYNC B1 ;  /* 0x0000000000017941 */ /* 0x000fea0003800000 */
.L_x_4742:
[----:B-12---:R-:W-:Y:S01]  /*5ea0*/  IMAD R12, R18, 0x1000, R0 ;  /* 0x00001000120c7824 */ /* 0x006fe200078e0200 */
[----:B------:R-:W-:Y:S01]  /*5eb0*/  R2UR UR4, R4 ;  /* 0x00000000040472ca */ /* 0x000fe200000e0000 */
[----:B------:R-:W-:Y:S01]  /*5ec0*/  IMAD.MOV.U32 R13, RZ, RZ, 0x40000040 ;  /* 0x40000040ff0d7424 */ /* 0x000fe200078e00ff */
[----:B------:R-:W-:Y:S01]  /*5ed0*/  R2UR UR5, R5 ;  /* 0x00000000050572ca */ /* 0x000fe200000e0000 */
[----:B------:R-:W-:Y:S01]  /*5ee0*/  WARPGROUP.ARRIVE ;  /* 0x00000000000079c5 */ /* 0x000fe20000000000 */
[C---:B------:R-:W-:Y:S01]  /*5ef0*/  R2UR UR6, R12.reuse ;  /* 0x000000000c0672ca */ /* 0x040fe200000e0000 */
[----:B0-----:R-:W-:Y:S01]  /*5f00*/  VIADD R14, R12, 0x80 ;  /* 0x000000800c0e7836 */ /* 0x001fe20000000000 */
[----:B------:R-:W-:Y:S01]  /*5f10*/  R2UR UR7, R13 ;  /* 0x000000000d0772ca */ /* 0x000fe200000e0000 */
[----:B------:R-:W-:Y:S02]  /*5f20*/  IMAD.MOV.U32 R15, RZ, RZ, 0x40000040 ;  /* 0x40000040ff0f7424 */ /* 0x000fe400078e00ff */
[----:B------:R-:W-:-:S10]  /*5f30*/  IMAD.MOV.U32 R13, RZ, RZ, 0x40000040 ;  /* 0x40000040ff0d7424 */ /* 0x000fd400078e00ff */
[----:B------:R-:W-:Y:S01]  /*5f40*/  HGMMA.64x256x16.F32 R24, gdesc[UR4].tnspB, R24, gsb0 ;  /* 0x43e00000041879f0 */ /* 0x000fe20008000818 */
[----:B------:R-:W-:Y:S02]  /*5f50*/  R2UR UR6, R14 ;  /* 0x000000000e0672ca */ /* 0x000fe400000e0000 */
[----:B------:R-:W-:Y:S01]  /*5f60*/  R2UR UR7, R15 ;  /* 0x000000000f0772ca */ /* 0x000fe200000e0000 */
[----:B------:R-:W-:Y:S01]  /*5f70*/  IMAD.MOV.U32 R15, RZ, RZ, 0x40000040 ;  /* 0x40000040ff0f7424 */ /* 0x000fe200078e00ff */
[----:B------:R-:W-:Y:S02]  /*5f80*/  R2UR UR4, R10 ;  /* 0x000000000a0472ca */ /* 0x000fe400000e0000 */
[----:B------:R-:W-:Y:S02]  /*5f90*/  R2UR UR5, R11 ;  /* 0x000000000b0572ca */ /* 0x000fe400000e0000 */
[C---:B------:R-:W-:Y:S01]  /*5fa0*/  IADD3 R14, R12.reuse, 0x100, RZ ;  /* 0x000001000c0e7810 */ /* 0x040fe20007ffe0ff */
[----:B------:R-:W-:Y:S01]  /*5fb0*/  VIADD R12, R12, 0x180 ;  /* 0x000001800c0c7836 */ /* 0x000fe20000000000 */
[----:B------:R-:W-:-:S02]  /*5fc0*/  WARPGROUP.DEPBAR.LE gsb0, 0x0 ;  /* 0x00008000000079c5 */ /* 0x000fc40000010000 */
[----:B------:R-:W-:-:S15]  /*5fd0*/  WARPGROUP.ARRIVE ;  /* 0x00000000000079c5 */ /* 0x000fde0000000000 */
        /* <DEDUP_REMOVED lines=21> */
.L_x_4745:
[----:B------:R-:W-:-:S05]  /*6130*/  VIADD R20, R20, 0x28c60 ;  /* 0x00028c6014147836 */ /* 0x000fca0000000000 */
[----:B------:R-:W-:-:S04]  /*6140*/  PRMT R20, R187, 0x654, R20 ;  /* 0x00000654bb147816 */ /* 0x000fc80000000014 */
[----:B------:R1:W-:Y:S01]  /*6150*/  SYNCS.ARRIVE.TRANS64.RED.A1T0 RZ, [R20+URZ], RZ ;  /* 0x000000ff14ff79a7 */ /* 0x0003e2000810043f */
[----:B------:R-:W-:Y:S05]  /*6160*/  @P2 BRA `(.L_x_4746) ;  /* 0xfffffff000ec2947 */ /* 0x000fea000383ffff */
.L_x_4739:
[----:B------:R-:W-:Y:S05]  /*6170*/  BSYNC B0 ;  /* 0x0000000000007941 */ /* 0x000fea0003800000 */
.L_x_4738:
[----:B------:R-:W-:Y:S01]  /*6180*/  BAR.SYNC.DEFER_BLOCKING 0xe, 0x100 ;  /* 0x0384000000007b1d */ /* 0x000fe20000010000 */
[C---:B------:R-:W-:Y:S01]  /*6190*/  IMAD R3, R18.reuse, 0x40, R193 ;  /* 0x0000004012037824 */ /* 0x040fe200078e02c1 */
[----:B------:R-:W-:Y:S02]  /*61a0*/  IADD3 R18, R18, 0x1, RZ ;  /* 0x0000000112127810 */ /* 0x000fe40007ffe0ff */
[----:B------:R-:W-:Y:S01]  /*61b0*/  PLOP3.LUT P0, PT, PT, PT, PT, 0x8, 0x0 ;  /* 0x000000000000781c */ /* 0x000fe20003f0e170 */
        /* <DEDUP_REMOVED lines=9> */
[-C--:B0-----:R-:W-:Y:S01]  /*6250*/  FMUL.FTZ R14, R33, R2.reuse ;  /* 0x00000002210e7220 */ /* 0x081fe20000410000 */
        /* <DEDUP_REMOVED lines=69> */
[----:B------:R-:W-:Y:S01]  /*66b0*/  FMUL.FTZ R8, R25, R2 ;  /* 0x0000000219087220 */ /* 0x000fe20000410000 */
        /* <DEDUP_REMOVED lines=59> */
.L_x_4732:
[----:B------:R-:W2:Y:S01]  /*6a70*/  LDC R0, c[0x0][0x448] ;  /* 0x00011200ff007b82 */ /* 0x000ea20000000800 */
[----:B------:R-:W-:Y:S01]  /*6a80*/  VIADD R3, R199, 0x3f ;  /* 0x0000003fc7037836 */ /* 0x000fe20000000000 */
        /* <DEDUP_REMOVED lines=22> */
[----:B--2---:R-:W-:-:S02]  /*6bf0*/  ISETP.NE.AND P0, PT, R0, 0x1, PT ;  /* 0x000000010000780c */ /* 0x004fc40003f05270 */
        /* <DEDUP_REMOVED lines=14> */
[----:B------:R-:W-:Y:S01]  /*6ce0*/  CS2R R84, SRZ ;  /* 0x0000000000547805 */ /* 0x000fe2000001ff00 */
[----:B------:R-:W-:Y:S01]  /*6cf0*/  IMAD.MOV.U32 R83, RZ, RZ, RZ ;  /* 0x000000ffff537224 */ /* 0x000fe200078e00ff */
[----:B------:R-:W-:Y:S02]  /*6d00*/  CS2R R32, SRZ ;  /* 0x0000000000207805 */ /* 0x000fe4000001ff00 */
[----:B------:R-:W-:Y:S02]  /*6d10*/  CS2R R80, SRZ ;  /* 0x0000000000507805 */ /* 0x000fe4000001ff00 */
[----:B------:R-:W-:-:S02]  /*6d20*/  CS2R R78, SRZ ;  /* 0x00000000004e7805 */ /* 0x000fc4000001ff00 */
[----:B------:R-:W-:Y:S01]  /*6d30*/  CS2R R76, SRZ ;  /* 0x00000000004c7805 */ /* 0x000fe2000001ff00 */
[----:B------:R-:W1:Y:S01]  /*6d40*/  @P0 LDC R5, c[0x0][0x450] ;  /* 0x00011400ff050b82 */ /* 0x000e620000000800 */
[----:B------:R-:W-:Y:S01]  /*6d50*/  IMAD.MOV.U32 R75, RZ, RZ, RZ ;  /* 0x000000ffff4b7224 */ /* 0x000fe200078e00ff */
[----:B------:R-:W-:Y:S02]  /*6d60*/  CS2R R28, SRZ ;  /* 0x00000000001c7805 */ /* 0x000fe4000001ff00 */
[----:B------:R-:W-:Y:S01]  /*6d70*/  CS2R R72, SRZ ;  /* 0x0000000000487805 */ /* 0x000fe2000001ff00 */
[----:B------:R-:W-:Y:S01]  /*6d80*/  IMAD.MOV.U32 R71, RZ, RZ, RZ ;  /* 0x000000ffff477224 */ /* 0x000fe200078e00ff */
[----:B---3--:R-:W-:Y:S02]  /*6d90*/  CS2R R14, SRZ ;  /* 0x00000000000e7805 */ /* 0x008fe4000001ff00 */
[----:B------:R-:W-:Y:S02]  /*6da0*/  CS2R R68, SRZ ;  /* 0x0000000000447805 */ /* 0x000fe4000001ff00 */
[----:B------:R-:W-:Y:S01]  /*6db0*/  MOV R67, RZ ;  /* 0x000000ff00437202 */ /* 0x000fe20000000f00 */
[----:B------:R-:W-:Y:S01]  /*6dc0*/  IMAD.MOV.U32 R13, RZ, RZ, RZ ;  /* 0x000000ffff0d7224 */ /* 0x000fe200078e00ff */
[----:B------:R-:W-:-:S02]  /*6dd0*/  CS2R R64, SRZ ;  /* 0x0000000000407805 */ /* 0x000fc4000001ff00 */
[----:B0-----:R-:W-:Y:S02]  /*6de0*/  CS2R R62, SRZ ;  /* 0x00000000003e7805 */ /* 0x001fe4000001ff00 */
        /* <DEDUP_REMOVED lines=16> */
[----:B----4-:R-:W-:Y:S01]  /*6ef0*/  CS2R R10, SRZ ;  /* 0x00000000000a7805 */ /* 0x010fe2000001ff00 */
[----:B------:R-:W-:Y:S01]  /*6f00*/  IMAD.MOV.U32 R35, RZ, RZ, RZ ;  /* 0x000000ffff237224 */ /* 0x000fe200078e00ff */
[----:B------:R-:W-:Y:S01]  /*6f10*/  CS2R R8, SRZ ;  /* 0x0000000000087805 */ /* 0x000fe2000001ff00 */
[----:B------:R-:W-:Y:S01]  /*6f20*/  IMAD.IADD R3, R40, 0x1, R3 ;  /* 0x0000000128037824 */ /* 0x000fe200078e0203 */
[----:B------:R-:W-:Y:S01]  /*6f30*/  CS2R R40, SRZ ;  /* 0x0000000000287805 */ /* 0x000fe2000001ff00 */
[----:B------:R-:W-:Y:S01]  /*6f40*/  IMAD.MOV.U32 R31, RZ, RZ, RZ ;  /* 0x000000ffff1f7224 */ /* 0x000fe200078e00ff */
[----:B------:R-:W-:Y:S02]  /*6f50*/  CS2R R6, SRZ ;  /* 0x0000000000067805 */ /* 0x000fe4000001ff00 */
[----:B------:R-:W-:-:S04]  /*6f60*/  SHF.R.S32.HI R0, RZ, 0x1f, R3 ;  /* 0x0000001fff007819 */ /* 0x000fc80000011403 */
        /* <DEDUP_REMOVED lines=9> */
[----:B------:R-:W-:Y:S01]  /*7000*/  BSSY B6, `(.L_x_4747) ;  /* 0x0000020000067945 */ /* 0x000fe20003800000 */
[----:B0-----:R-:W-:-:S04]  /*7010*/  IADD3 R12, R12, -0x80, RZ ;  /* 0xffffff800c0c7810 */ /* 0x001fc80007ffe0ff */
        /* <DEDUP_REMOVED lines=30> */
.L_x_4748:
[----:B------:R-:W-:Y:S05]  /*7200*/  BSYNC B6 ;  /* 0x0000000000067941 */ /* 0x000fea0003800000 */
.L_x_4747:
[----:B------:R-:W-:Y:S02]  /*7210*/  ULDC UR4, c[0x0][0x3f4] ;  /* 0x0000fd0000047ab9 */ /* 0x000fe40000000800 */
[----:B------:R-:W-:-:S13]  /*7220*/  ISETP.LT.AND P0, PT, RZ, UR4, PT ;  /* 0x00000004ff007c0c */ /* 0x000fda000bf01270 */
[----:B------:R-:W-:Y:S05]  /*7230*/  @P0 BRA `(.L_x_4749) ;  /* 0x0000000000400947 */ /* 0x000fea0003800000 */
[----:B------:R-:W2:Y:S02]  /*7240*/  LDL R20, [R1+0x48] ;  /* 0x0000480001147983 */ /* 0x000ea40000100800 */
[----:B--2---:R-:W-:-:S04]  /*7250*/  LEA.HI R0, R20, R20, RZ, 0x1 ;  /* 0x0000001414007211 */ /* 0x004fc800078f08ff */
[----:B------:R-:W-:-:S04]  /*7260*/  LOP3.LUT R0, R0, 0xfffffffe, RZ, 0xc0, !PT ;  /* 0xfffffffe00007812 */ /* 0x000fc800078ec0ff */
[----:B------:R-:W-:-:S04]  /*7270*/  IADD3 R0, R20, -R0, RZ ;  /* 0x8000000014007210 */ /* 0x000fc80007ffe0ff */
[----:B------:R-:W-:-:S04]  /*7280*/  SHF.L.U32 R3, R0, 0x1f, RZ ;  /* 0x0000001f00037819 */ /* 0x000fc800000006ff */
[----:B------:R0:W1:Y:S03]  /*7290*/  SYNCS.PHASECHK.TRANS64.TRYWAIT P0, [R2+URZ+0x28c00], R3 ;  /* 0x028c0003020075a7 */ /* 0x000066000800017f */
[----:B-1----:R-:W-:Y:S05]  /*72a0*/  @!P0 NANOSLEEP.SYNCS 0x989680 ;  /* 0x009896800000895d */ /* 0x002fea0003900000 */
[----:B------:R-:W1:Y:S01]  /*72b0*/  @!P0 SYNCS.PHASECHK.TRANS64 P0, [R2+URZ+0x28c00], R3 ;  /* 0x028c0003020085a7 */ /* 0x000e62000800007f */
[----:B------:R-:W-:Y:S04]  /*72c0*/  BSSY B0, `(.L_x_4750) ;  /* 0x0000006000007945 */ /* 0x000fe80003800000 */
[----:B-1----:R-:W-:Y:S05]  /*72d0*/  @P0 BRA `(.L_x_4751) ;  /* 0x0000000000100947 */ /* 0x002fea0003800000 */
.L_x_4752:
[----:B-1----:R1:W2:Y:S02]  /*72e0*/  SYNCS.PHASECHK.TRANS64.TRYWAIT P0, [R2+URZ+0x28c00], R3 ;  /* 0x028c0003020075a7 */ /* 0x0022a4000800017f */
[----:B--2---:R-:W-:Y:S05]  /*72f0*/  @!P0 NANOSLEEP.SYNCS 0x989680 ;  /* 0x009896800000895d */ /* 0x004fea0003900000 */
[----:B------:R-:W2:Y:S02]  /*7300*/  @!P0 SYNCS.PHASECHK.TRANS64 P0, [R2+URZ+0x28c00], R3 ;  /* 0x028c0003020085a7 */ /* 0x000ea4000800007f */
[----:B--2---:R-:W-:Y:S05]  /*7310*/  @!P0 BRA `(.L_x_4752) ;  /* 0xfffffffc00f08947 */ /* 0x004fea000383ffff */
.L_x_4751:
[----:B------:R-:W-:Y:S05]  /*7320*/  BSYNC B0 ;  /* 0x0000000000007941 */ /* 0x000fea0003800000 */
.L_x_4750:
[----:B------:R-:W-:Y:S05]  /*7330*/  BRA `(.L_x_4753) ;  /* 0x0000002c003c7947 */ /* 0x000fea0003800000 */
.L_x_4749:
        /* <DEDUP_REMOVED lines=31> */
.L_x_4755:
[----:B------:R-:W-:Y:S05]  /*7530*/  BSYNC B6 ;  /* 0x0000000000067941 */ /* 0x000fea0003800000 */
.L_x_4754:
        /* <DEDUP_REMOVED lines=13> */
[----:B0-----:R-:W-:-:S02]  /*7610*/  ISETP.NE.AND P0, PT, R34, 0x1, PT ;  /* 0x000000012200780c */ /* 0x001fc40003f05270 */
[----:B-1----:R-:W-:-:S11]  /*7620*/  IADD3 R21, R21, -0x80, RZ ;  /* 0xffffff8015157810 */ /* 0x002fd60007ffe0ff */
[----:B------:R-:W0:Y:S01]  /*7630*/  @P0 LDC R0, c[0x0][0x44c] ;  /* 0x00011300ff000b82 */ /* 0x000e220000000800 */
[----:B------:R-:W-:-:S04]  /*7640*/  SHF.R.S32.HI R20, RZ, 0x1f, R21 ;  /* 0x0000001fff147819 */ /* 0x000fc80000011415 */
[----:B------:R-:W-:-:S03]  /*7650*/  LEA.HI R20, R20, R21, RZ, 0x2 ;  /* 0x0000001514147211 */ /* 0x000fc600078f10ff */
[----:B------:R-:W1:Y:S01]  /*7660*/  @P0 LDC R5, c[0x0][0x450] ;  /* 0x00011400ff050b82 */ /* 0x000e620000000800 */
[----:B------:R-:W-:-:S05]  /*7670*/  LOP3.LUT R20, R20, 0xfffffffc, RZ, 0xc0, !PT ;  /* 0xfffffffc14147812 */ /* 0x000fca00078ec0ff */
[----:B------:R-:W-:-:S04]  /*7680*/  IMAD.IADD R20, R21, 0x1, -R20 ;  /* 0x0000000115147824 */ /* 0x000fc800078e0a14 */
        /* <DEDUP_REMOVED lines=9> */
[----:B------:R-:W-:Y:S01]  /*7720*/  IMAD.WIDE.U32 R10, R3, UR6, R10 ;  /* 0x00000006030a7c25 */ /* 0x000fe2000f8e000a */
[----:B------:R-:W-:Y:S01]  /*7730*/  LEA R4, P0, R6, UR4, 0x1 ;  /* 0x0000000406047c11 */ /* 0x000fe2000f8008ff */
[----:B------:R-:W-:Y:S01]  /*7740*/  UMOV UR4, 0xffffffff ;  /* 0xffffffff00047882 */ /* 0x000fe20000000000 */
[----:B------:R-:W-:Y:S01]  /*7750*/  IADD3 R5, R7, R5, RZ ;  /* 0x0000000507057210 */ /* 0x000fe20007ffe0ff */
[----:B------:R-:W-:Y:S01]  /*7760*/  IMAD R3, R3, UR7, R0 ;  /* 0x0000000703037c24 */ /* 0x000fe2000f8e0200 */
[----:B------:R-:W-:-:S02]  /*7770*/  ULDC.64 UR6, c[0x0][0x400] ;  /* 0x0001000000067ab9 */ /* 0x000fc40000000a00 */
[----:B------:R-:W-:Y:S01]  /*7780*/  LEA R7, P1, R10, UR6, 0x1 ;  /* 0x000000060a077c11 */ /* 0x000fe2000f8208ff */
[----:B------:R-:W-:Y:S01]  /*7790*/  IMAD.IADD R3, R11, 0x1, R3 ;  /* 0x000000010b037824 */ /* 0x000fe200078e0203 */
[----:B------:R-:W-:-:S04]  /*77a0*/  LEA.HI.X R6, R6, UR5, R5, 0x1, P0 ;  /* 0x0000000506067c11 */ /* 0x000fc800080f0c05 */
[----:B------:R-:W-:Y:S01]  /*77b0*/  LEA.HI.X R10, R10, UR7, R3, 0x1, P1 ;  /* 0x000000070a0a7c11 */ /* 0x000fe200088f0c03 */
[----:B------:R-:W-:Y:S06]  /*77c0*/  BRA.DIV UR4, `(.L_x_4758) ;  /* 0x0000013e04dc7947 */ /* 0x000fec000b800000 */
[----:B------:R0:W1:Y:S04]  /*77d0*/  SHFL.IDX PT, R3, R6, RZ, 0x1c1f ;  /* 0x001c1fff06037589 */ /* 0x00006800000e0000 */
[----:B------:R0:W2:Y:S04]  /*77e0*/  SHFL.IDX PT, R0, R4, RZ, 0x1c1f ;  /* 0x001c1fff04007589 */ /* 0x0000a800000e0000 */
[----:B------:R0:W3:Y:S04]  /*77f0*/  SHFL.IDX PT, R5, R10, RZ, 0x1c1f ;  /* 0x001c1fff0a057589 */ /* 0x0000e800000e0000 */
[----:B------:R0:W4:Y:S02]  /*7800*/  SHFL.IDX PT, R14, R7, RZ, 0x1c1f ;  /* 0x001c1fff070e7589 */ /* 0x00012400000e0000 */
.L_x_4984:
        /* <DEDUP_REMOVED lines=10> */
[----:B--2---:R-:W-:Y:S01]  /*78b0*/  IMAD.MOV.U32 R8, RZ, RZ, R0 ;  /* 0x000000ffff087224 */ /* 0x004fe200078e0000 */
[----:B------:R-:W-:Y:S01]  /*78c0*/  ISETP.GE.AND P3, PT, R195, UR4, PT ;  /* 0x00000004c3007c0c */ /* 0x000fe2000bf66270 */
[----:B-1----:R-:W-:Y:S01]  /*78d0*/  IMAD.MOV.U32 R9, RZ, RZ, R3 ;  /* 0x000000ffff097224 */ /* 0x002fe200078e0003 */
[----:B------:R-:W-:Y:S01]  /*78e0*/  ISETP.GE.AND P2, PT, R188, UR4, PT ;  /* 0x00000004bc007c0c */ /* 0x000fe2000bf46270 */
[----:B---3--:R-:W-:Y:S01]  /*78f0*/  IMAD.MOV.U32 R15, RZ, RZ, R5 ;  /* 0x000000ffff0f7224 */ /* 0x008fe200078e0005 */
[----:B------:R-:W-:-:S09]  /*7900*/  CS2R R28, SRZ ;  /* 0x00000000001c7805 */ /* 0x000fd2000001ff00 */
        /* <DEDUP_REMOVED lines=9> */
[----:B------:R-:W-:-:S04]  /*79a0*/  @!P3 SHF.L.U64.HI R24, R195, 0x1, R11 ;  /* 0x00000001c318b819 */ /* 0x000fc8000001020b */
[----:B------:R-:W-:Y:S01]  /*79b0*/  @!P3 IADD3.X R33, R5, R24, RZ, P1, !PT ;  /* 0x000000180521b210 */ /* 0x000fe20000ffe4ff */
[----:B------:R-:W-:Y:S01]  /*79c0*/  @!P3 IMAD.X R31, R3, 0x1, R24, P0 ;  /* 0x00000001031fb824 */ /* 0x000fe200000e0618 */
[----:B------:R-:W-:-:S04]  /*79d0*/  CS2R R24, SRZ ;  /* 0x0000000000187805 */ /* 0x000fc8000001ff00 */
[----:B------:R1:W5:Y:S04]  /*79e0*/  @!P3 LD.E.64 R20, desc[UR40][R30.64] ;  /* 0x000000281e14b980 */ /* 0x000368000c101b00 */
[----:B------:R1:W5:Y:S02]  /*79f0*/  @!P3 LD.E.64 R24, desc[UR40][R32.64] ;  /* 0x000000282018b980 */ /* 0x000364000c101b00 */
.L_x_4760:
[----:B------:R-:W-:Y:S05]  /*7a00*/  BSYNC B1 ;  /* 0x0000000000017941 */ /* 0x000fea0003800000 */
.L_x_4759:
[----:B-1---5:R-:W-:Y:S01]  /*7a10*/  IMAD.MOV.U32 R8, RZ, RZ, R25 ;  /* 0x000000ffff087224 */ /* 0x022fe200078e0019 */
[----:B------:R-:W-:Y:S01]  /*7a20*/  UMOV UR4, 0xffffffff ;  /* 0xffffffff00047882 */ /* 0x000fe20000000000 */
[----:B--2---:R-:W-:Y:S02]  /*7a30*/  IMAD.MOV.U32 R0, RZ, RZ, R26 ;  /* 0x000000ffff007224 */ /* 0x004fe400078e001a */
[----:B------:R-:W-:Y:S01]  /*7a40*/  IMAD.MOV.U32 R3, RZ, RZ, R27 ;  /* 0x000000ffff037224 */ /* 0x000fe200078e001b */
[----:B------:R-:W-:Y:S01]  /*7a50*/  PRMT R44, R8, 0x7610, R44 ;  /* 0x00007610082c7816 */ /* 0x000fe2000000002c */
[----:B---3--:R-:W-:Y:S01]  /*7a60*/  IMAD.MOV.U32 R5, RZ, RZ, R24 ;  /* 0x000000ffff057224 */ /* 0x008fe200078e0018 */
[----:B------:R-:W-:Y:S01]  /*7a70*/  PRMT R38, R0, 0x7610, R38 ;  /* 0x0000761000267816 */ /* 0x000fe20000000026 */
[----:B------:R-:W-:Y:S02]  /*7a80*/  IMAD.MOV.U32 R8, RZ, RZ, R21 ;  /* 0x000000ffff087224 */ /* 0x000fe400078e0015 */
[----:B------:R-:W-:Y:S01]  /*7a90*/  IMAD.MOV.U32 R0, RZ, RZ, R28 ;  /* 0x000000ffff007224 */ /* 0x000fe200078e001c */
[----:B------:R-:W-:Y:S01]  /*7aa0*/  PRMT R42, R3, 0x5410, R5 ;  /* 0x00005410032a7816 */ /* 0x000fe20000000005 */
[----:B------:R-:W-:Y:S01]  /*7ab0*/  IMAD.MOV.U32 R3, RZ, RZ, R29 ;  /* 0x000000ffff037224 */ /* 0x000fe200078e001d */
[----:B------:R-:W-:-:S02]  /*7ac0*/  MOV R5, R20 ;  /* 0x0000001400057202 */ /* 0x000fc40000000f00 */
[----:B------:R-:W-:Y:S02]  /*7ad0*/  PRMT R38, R38, 0x5410, R0 ;  /* 0x0000541026267816 */ /* 0x000fe40000000000 */
[----:B------:R-:W-:Y:S02]  /*7ae0*/  PRMT R45, R5, 0x5410, R8 ;  /* 0x00005410052d7816 */ /* 0x000fe40000000008 */
[----:B------:R-:W-:Y:S02]  /*7af0*/  CS2R R8, SRZ ;  /* 0x0000000000087805 */ /* 0x000fe4000001ff00 */
[----:B------:R-:W-:Y:S01]  /*7b00*/  PRMT R44, R44, 0x5410, R3 ;  /* 0x000054102c2c7816 */ /* 0x000fe20000000003 */
[----:B------:R-:W-:Y:S06]  /*7b10*/  BRA.DIV UR4, `(.L_x_4761) ;  /* 0x0000013e04787947 */ /* 0x000fec000b800000 */
[----:B------:R1:W2:Y:S04]  /*7b20*/  SHFL.IDX PT, R3, R6, 0x1, 0x1c1f ;  /* 0x003c1f0006037f89 */ /* 0x0002a800000e0000 */
[----:B------:R1:W3:Y:S04]  /*7b30*/  SHFL.IDX PT, R0, R4, 0x1, 0x1c1f ;  /* 0x003c1f0004007f89 */ /* 0x0002e800000e0000 */
[----:B------:R1:W0:Y:S04]  /*7b40*/  SHFL.IDX PT, R5, R10, 0x1, 0x1c1f ;  /* 0x003c1f000a057f89 */ /* 0x00022800000e0000 */
[----:B----4-:R1:W4:Y:S02]  /*7b50*/  SHFL.IDX PT, R14, R7, 0x1, 0x1c1f ;  /* 0x003c1f00070e7f89 */ /* 0x01032400000e0000 */
.L_x_4990:
        /* <DEDUP_REMOVED lines=36> */
.L_x_4763:
[----:B------:R-:W-:Y:S05]  /*7da0*/  BSYNC B1 ;  /* 0x0000000000017941 */ /* 0x000fea0003800000 */
.L_x_4762:
[----:B------:R-:W1:Y:S01]  /*7db0*/  SYNCS.PHASECHK.TRANS64.TRYWAIT P0, [R2+URZ+0x28c00], R35 ;  /* 0x028c0023020075a7 */ /* 0x000e62000800017f */
[----:B--2---:R-:W-:Y:S01]  /*7dc0*/  LOP3.LUT R3, R36, 0x1c0, RZ, 0xc0, !PT ;  /* 0x000001c024037812 */ /* 0x004fe200078ec0ff */
[----:B0----5:R-:W-:Y:S01]  /*7dd0*/  IMAD.MOV.U32 R4, RZ, RZ, R8 ;  /* 0x000000ffff047224 */ /* 0x021fe200078e0008 */
[----:B------:R-:W-:Y:S01]  /*7de0*/  MOV R5, R11 ;  /* 0x0000000b00057202 */ /* 0x000fe20000000f00 */
[----:B------:R-:W-:Y:S01]  /*7df0*/  IMAD.MOV.U32 R6, RZ, RZ, R30 ;  /* 0x000000ffff067224 */ /* 0x000fe200078e001e */
[----:B---3--:R-:W-:Y:S01]  /*7e00*/  LOP3.LUT R0, R3, 0x18, R16, 0xf8, !PT ;  /* 0x0000001803007812 */ /* 0x008fe200078ef810 */
[----:B------:R-:W-:Y:S01]  /*7e10*/  BSSY B1, `(.L_x_4764) ;  /* 0x0000015000017945 */ /* 0x000fe20003800000 */
[----:B------:R-:W-:Y:S02]  /*7e20*/  SHF.R.U32.HI R3, RZ, 0x3, R3 ;  /* 0x00000003ff037819 */ /* 0x000fe40000011603 */
[----:B------:R-:W-:Y:S01]  /*7e30*/  PRMT R15, R15, 0x5410, R4 ;  /* 0x000054100f0f7816 */ /* 0x000fe20000000004 */
[----:B------:R-:W-:Y:S01]  /*7e40*/  IMAD.MOV.U32 R4, RZ, RZ, R10 ;  /* 0x000000ffff047224 */ /* 0x000fe200078e000a */
[----:B------:R-:W-:Y:S01]  /*7e50*/  LOP3.LUT R3, R0, R3, RZ, 0x3c, !PT ;  /* 0x0000000300037212 */ /* 0x000fe200078e3cff */
[----:B------:R-:W-:Y:S01]  /*7e60*/  IMAD.MOV.U32 R0, RZ, RZ, R9 ;  /* 0x000000ffff007224 */ /* 0x000fe200078e0009 */
[----:B------:R-:W-:-:S02]  /*7e70*/  VIADDMNMX R43, R34, -R199, 0x40, PT ;  /* 0x00000040222b7446 */ /* 0x000fc400038009c7 */
[----:B------:R-:W-:Y:S01]  /*7e80*/  PRMT R15, R4, 0x7610, R15 ;  /* 0x00007610040f7816 */ /* 0x000fe2000000000f */
[----:B------:R-:W-:Y:S01]  /*7e90*/  IMAD R3, R228, 0x200, R3 ;  /* 0x00000200e4037824 */ /* 0x000fe200078e0203 */
[----:B------:R-:W-:Y:S01]  /*7ea0*/  PRMT R46, R0, 0x5410, R6 ;  /* 0x00005410002e7816 */ /* 0x000fe20000000006 */
[----:B------:R-:W-:Y:S01]  /*7eb0*/  IMAD.MOV.U32 R0, RZ, RZ, R31 ;  /* 0x000000ffff007224 */ /* 0x000fe200078e001f */
[----:B----4-:R-:W-:Y:S01]  /*7ec0*/  PRMT R14, R5, 0x7610, R14 ;  /* 0x00007610050e7816 */ /* 0x010fe2000000000e */
[----:B------:R-:W-:Y:S01]  /*7ed0*/  IMAD.MOV.U32 R4, RZ, RZ, R12 ;  /* 0x000000ffff047224 */ /* 0x000fe200078e000c */
[----:B------:R-:W-:Y:S01]  /*7ee0*/  LOP3.LUT P2, RZ, R191, 0x4, RZ, 0xc0, !PT ;  /* 0x00000004bfff7812 */ /* 0x000fe2000784c0ff */
[----:B------:R-:W-:Y:S01]  /*7ef0*/  IMAD R3, R3, 0x2, R2 ;  /* 0x0000000203037824 */ /* 0x000fe200078e0202 */
[----:B------:R-:W-:Y:S01]  /*7f00*/  ISETP.GE.AND P1, PT, R186, R43, PT ;  /* 0x0000002bba00720c */ /* 0x000fe20003f26270 */
[----:B------:R-:W-:Y:S01]  /*7f10*/  IMAD.MOV.U32 R5, RZ, RZ, R13 ;  /* 0x000000ffff057224 */ /* 0x000fe200078e000d */
[----:B------:R-:W-:Y:S01]  /*7f20*/  PRMT R47, R0, 0x5410, R4 ;  /* 0x00005410002f7816 */ /* 0x000fe20000000004 */
[C---:B------:R-:W-:Y:S01]  /*7f30*/  VIADD R0, R3.reuse, 0x20440 ;  /* 0x0002044003007836 */ /* 0x040fe20000000000 */
[----:B------:R-:W-:Y:S01]  /*7f40*/  IADD3 R4, R3, 0x20400, RZ ;  /* 0x0002040003047810 */ /* 0x000fe20007ffe0ff */
[----:B-1----:R-:W-:Y:S08]  /*7f50*/  @!P0 BRA `(.L_x_4765) ;  /* 0x0000013800d88947 */ /* 0x002ff00003800000 */
.L_x_4991:
[----:B------:R-:W-:Y:S05]  /*7f60*/  BSYNC B1 ;  /* 0x0000000000017941 */ /* 0x000fea0003800000 */
.L_x_4764:
        /* <DEDUP_REMOVED lines=11> */
[--C-:B------:R-:W-:Y:S01]  /*8020*/  HADD2.F32 R34, -RZ, R38.reuse.H0_H0 ;  /* 0x20000026ff227230 */ /* 0x100fe20000004100 */
[----:B0-----:R-:W-:Y:S01]  /*8030*/  SHF.R.U32.HI R35, RZ, 0x10, R27 ;  /* 0x00000010ff237819 */ /* 0x001fe2000001161b */
[----:B------:R-:W-:Y:S01]  /*8040*/  HADD2.F32 R32, -RZ, R38.H1_H1 ;  /* 0x30000026ff207230 */ /* 0x000fe20000004100 */
[----:B------:R-:W-:Y:S01]  /*8050*/  SHF.R.U64 R41, R28, 0x10, R29 ;  /* 0x000000101c297819 */ /* 0x000fe2000000121d */
[----:B------:R-:W-:Y:S01]  /*8060*/  HADD2.F32 R33, -RZ, R33.H0_H0 ;  /* 0x20000021ff217230 */ /* 0x000fe20000004100 */
[----:B------:R-:W-:Y:S01]  /*8070*/  SHF.R.U64 R39, R26, 0x10, R27 ;  /* 0x000000101a277819 */ /* 0x000fe2000000121b */
[----:B------:R-:W-:Y:S02]  /*8080*/  HADD2.F32 R35, -RZ, R35.H0_H0 ;  /* 0x20000023ff237230 */ /* 0x000fe40000004100 */
[----:B-1----:R-:W-:-:S02]  /*8090*/  HADD2.F32 R28, -RZ, R7.H0_H0 ;  /* 0x20000007ff1c7230 */ /* 0x002fc40000004100 */
        /* <DEDUP_REMOVED lines=13> */
[----:B------:R-:W-:Y:S02]  /*8170*/  HADD2.F32 R32, -RZ, R42.H0_H0 ;  /* 0x2000002aff207230 */ /* 0x000fe40000004100 */
[----:B------:R-:W-:Y:S01]  /*8180*/  FFMA.FTZ R33, R7, R34, R38 ;  /* 0x0000002207217223 */ /* 0x000fe20000010026 */
[----:B------:R-:W-:Y:S02]  /*8190*/  HADD2.F32 R5, -RZ, R5.H1_H1 ;  /* 0x30000005ff057230 */ /* 0x000fe40000004100 */
[----:B------:R-:W-:-:S02]  /*81a0*/  HADD2.F32 R28, -RZ, R44.H1_H1 ;  /* 0x3000002cff1c7230 */ /* 0x000fc40000004100 */
        /* <DEDUP_REMOVED lines=15> */
.L_x_4769:
[----:B------:R-:W-:Y:S05]  /*82a0*/  BSYNC B2 ;  /* 0x0000000000027941 */ /* 0x000fea0003800000 */
.L_x_4768:
[----:B------:R-:W-:Y:S05]  /*82b0*/  @P1 BRA `(.L_x_4767) ;  /* 0x0000000000a81947 */ /* 0x000fea0003800000 */
[----:B-1----:R-:W1:Y:S01]  /*82c0*/  LDS.128 R4, [R0] ;  /* 0x0000000000047984 */ /* 0x002e620000000c00 */
[----:B------:R-:W-:Y:S01]  /*82d0*/  SHF.R.U32.HI R27, RZ, 0x10, R21 ;  /* 0x00000010ff1b7819 */ /* 0x000fe20000011615 */
[----:B------:R-:W-:Y:S01]  /*82e0*/  HADD2.F32 R28, -RZ, R42.H1_H1 ;  /* 0x3000002aff1c7230 */ /* 0x000fe20000004100 */
[--C-:B------:R-:W-:Y:S01]  /*82f0*/  SHF.R.U32.HI R29, RZ, 0x10, R25.reuse ;  /* 0x00000010ff1d7819 */ /* 0x100fe20000011619 */
[----:B------:R-:W-:Y:S01]  /*8300*/  HADD2.F32 R26, -RZ, R45.H0_H0 ;  /* 0x2000002dff1a7230 */ /* 0x000fe20000004100 */
[----:B0-----:R-:W-:Y:S01]  /*8310*/  SHF.R.U64 R35, R24, 0x10, R25 ;  /* 0x0000001018237819 */ /* 0x001fe20000001219 */
        /* <DEDUP_REMOVED lines=35> */
[----:B------:R2:W-:Y:S02]  /*8550*/  STS.128 [R0], R4 ;  /* 0x0000000400007388 */ /* 0x0005e40000000c00 */
.L_x_4767:
[----:B------:R-:W-:Y:S05]  /*8560*/  BSYNC B1 ;  /* 0x0000000000017941 */ /* 0x000fea0003800000 */
.L_x_4766:
        /* <DEDUP_REMOVED lines=10> */
[----:B------:R-:W-:Y:S01]  /*8610*/  HADD2.F32 R26, -RZ, R15.H1_H1 ;  /* 0x3000000fff1a7230 */ /* 0x000fe20000004100 */
[----:B------:R-:W-:Y:S01]  /*8620*/  SHF.R.U32.HI R27, RZ, 0x10, R9 ;  /* 0x00000010ff1b7819 */ /* 0x000fe20000011609 */
        /* <DEDUP_REMOVED lines=38> */
.L_x_4772:
[----:B------:R-:W-:Y:S05]  /*8890*/  BSYNC B1 ;  /* 0x0000000000017941 */ /* 0x000fea0003800000 */
.L_x_4771:
[----:B------:R-:W-:Y:S05]  /*88a0*/  @P1 BRA `(.L_x_4770) ;  /* 0x0000001400bc1947 */ /* 0x000fea0003800000 */
[----:B-1----:R-:W1:Y:S01]  /*88b0*/  LDS.128 R4, [R0+0x1000] ;  /* 0x0010000000047984 */ /* 0x002e620000000c00 */
[--C-:B------:R-:W-:Y:S01]  /*88c0*/  SHF.R.U64 R26, R12, 0x10, R13.reuse ;  /* 0x000000100c1a7819 */ /* 0x100fe2000000120d */
[----:B------:R-:W-:Y:S01]  /*88d0*/  HADD2.F32 R15, -RZ, R15.H0_H0 ;  /* 0x2000000fff0f7230 */ /* 0x000fe20000004100 */
[----:B------:R-:W-:Y:S02]  /*88e0*/  SHF.R.U32.HI R12, RZ, 0x10, R13 ;  /* 0x00000010ff0c7819 */ /* 0x000fe4000001160d */
[--C-:B------:R-:W-:Y:S02]  /*88f0*/  SHF.R.U32.HI R13, RZ, 0x10, R11.reuse ;  /* 0x00000010ff0d7819 */ /* 0x100fe4000001160b */
[----:B------:R-:W-:Y:S01]  /*8900*/  SHF.R.U64 R25, R10, 0x10, R11 ;  /* 0x000000100a197819 */ /* 0x000fe2000000120b */
[----:B------:R-:W-:Y:S02]  /*8910*/  HADD2.F32 R12, -RZ, R12.H0_H0 ;  /* 0x2000000cff0c7230 */ /* 0x000fe40000004100 */
[----:B------:R-:W-:-:S02]  /*8920*/  HADD2.F32 R13, -RZ, R13.H0_H0 ;  /* 0x2000000dff0d7230 */ /* 0x000fc40000004100 */
[----:B------:R-:W-:Y:S02]  /*8930*/  HADD2.F32 R11, -RZ, R47.H1_H1 ;  /* 0x3000002fff0b7230 */ /* 0x000fe40000004100 */
        /* <DEDUP_REMOVED lines=34> */
.L_x_4757:
[----:B------:R-:W0:Y:S01]  /*8b60*/  S2R R0, SR_TID.X ;  /* 0x0000000000007919 */ /* 0x000e220000002100 */
[----:B------:R-:W1:Y:S01]  /*8b70*/  LDC R34, c[0x0][0x448] ;  /* 0x00011200ff227b82 */ /* 0x000e620000000800 */
[----:B------:R-:W-:Y:S01]  /*8b80*/  ULDC.64 UR4, c[0x0][0x3f8] ;  /* 0x0000fe0000047ab9 */ /* 0x000fe20000000a00 */
[----:B------:R-:W-:Y:S01]  /*8b90*/  MOV R27, R29 ;  /* 0x0000001d001b7202 */ /* 0x000fe20000000f00 */
[----:B------:R-:W-:Y:S01]  /*8ba0*/  ULDC.64 UR6, c[0x0][0x408] ;  /* 0x0001020000067ab9 */ /* 0x000fe20000000a00 */
        /* <DEDUP_REMOVED lines=41> */
[----:B--2---:R-:W-:-:S05]  /*8e40*/  @!P1 IMAD.X R7, R0, 0x1, R21, P2 ;  /* 0x0000000100079824 */ /* 0x004fca00010e0615 */
[----:B------:R-:W2:Y:S01]  /*8e50*/  @!P1 LD.E.128 R8, desc[UR40][R6.64] ;  /* 0x0000002806089980 */ /* 0x000ea2000c101d00 */
[----:B---3--:R-:W-:-:S04]  /*8e60*/  @!P1 IADD3 R14, P2, R14, R5, RZ ;  /* 0x000000050e0e9210 */ /* 0x008fc80007f5e0ff */
[----:B----4-:R-:W-:-:S05]  /*8e70*/  @!P1 IADD3.X R3, R4, R21, RZ, P2, !PT ;  /* 0x0000001504039210 */ /* 0x010fca00017fe4ff */
        /* <DEDUP_REMOVED lines=23> */
[----:B------:R-:W-:Y:S01]  /*8ff0*/  @!P1 IMAD.MOV.U32 R29, RZ, RZ, R7 ;  /* 0x000000ffff1d9224 */ /* 0x000fe200078e0007 */
[----:B------:R-:W-:Y:S01]  /*9000*/  MOV R4, R20 ;  /* 0x0000001400047202 */ /* 0x000fe20000000f00 */
[----:B------:R-:W-:Y:S02]  /*9010*/  @!P1 IMAD.MOV.U32 R28, RZ, RZ, R6 ;  /* 0x000000ffff1c9224 */ /* 0x000fe400078e0006 */
[----:B------:R-:W-:Y:S02]  /*9020*/  IMAD.MOV.U32 R5, RZ, RZ, R21 ;  /* 0x000000ffff057224 */ /* 0x000fe400078e0015 */
[----:B------:R-:W-:-:S02]  /*9030*/  IMAD.MOV.U32 R7, RZ, RZ, R29 ;  /* 0x000000ffff077224 */ /* 0x000fc400078e001d */
[----:B------:R-:W-:Y:S01]  /*9040*/  IMAD.MOV.U32 R6, RZ, RZ, R28 ;  /* 0x000000ffff067224 */ /* 0x000fe200078e001c */
[----:B------:R-:W-:Y:S02]  /*9050*/  PRMT R38, R5, 0x7610, R38 ;  /* 0x0000761005267816 */ /* 0x000fe40000000026 */
[----:B------:R-:W-:Y:S02]  /*9060*/  PRMT R44, R4, 0x5410, R7 ;  /* 0x00005410042c7816 */ /* 0x000fe40000000007 */
[----:B------:R-:W-:Y:S02]  /*9070*/  CS2R R4, SRZ ;  /* 0x0000000000047805 */ /* 0x000fe4000001ff00 */
[----:B01--4-:R-:W-:-:S07]  /*9080*/  PRMT R51, R6, 0x7610, R51 ;  /* 0x0000761006337816 */ /* 0x013fce0000000033 */
.L_x_5001:
[----:B------:R-:W4:Y:S01]  /*9090*/  LDL R7, [R1+0x48] ;  /* 0x0000480001077983 */ /* 0x000f220000100800 */
[----:B------:R-:W-:Y:S01]  /*90a0*/  VIADD R37, R37, 0x20 ;  /* 0x0000002025257836 */ /* 0x000fe20000000000 */
[----:B------:R-:W-:Y:S01]  /*90b0*/  BSSY B1, `(.L_x_4774) ;  /* 0x0000016000017945 */ /* 0x000fe20003800000 */
[----:B------:R-:W-:Y:S02]  /*90c0*/  CS2R R8, SRZ ;  /* 0x0000000000087805 */ /* 0x000fe4000001ff00 */
[----:B------:R-:W-:Y:S02]  /*90d0*/  CS2R R10, SRZ ;  /* 0x00000000000a7805 */ /* 0x000fe4000001ff00 */
[----:B------:R-:W-:Y:S02]  /*90e0*/  ISETP.GE.AND P1, PT, R37, R34, PT ;  /* 0x000000222500720c */ /* 0x000fe40003f26270 */
[----:B----4-:R-:W-:-:S04]  /*90f0*/  LEA.HI R6, R7, R7, RZ, 0x1 ;  /* 0x0000000707067211 */ /* 0x010fc800078f08ff */
        /* <DEDUP_REMOVED lines=12> */
[----:B------:R-:W-:Y:S02]  /*91c0*/  IADD3 R4, P2, R14, R4, RZ ;  /* 0x000000040e047210 */ /* 0x000fe40007f5e0ff */
[----:B--2---:R-:W-:-:S03]  /*91d0*/  IADD3.X R9, R0, R5, RZ, P1, !PT ;  /* 0x0000000500097210 */ /* 0x004fc60000ffe4ff */
[----:B------:R-:W-:-:S03]  /*91e0*/  IMAD.X R5, R24, 0x1, R5, P2 ;  /* 0x0000000118057824 */ /* 0x000fc600010e0605 */
[----:B------:R-:W5:Y:S04]  /*91f0*/  LD.E.128 R8, desc[UR40][R8.64] ;  /* 0x0000002808087980 */ /* 0x000f68000c101d00 */
[----:B------:R-:W5:Y:S02]  /*9200*/  LD.E.128 R4, desc[UR40][R4.64] ;  /* 0x0000002804047980 */ /* 0x000f64000c101d00 */
.L_x_4775:
[----:B------:R-:W-:Y:S05]  /*9210*/  BSYNC B1 ;  /* 0x0000000000017941 */ /* 0x000fea0003800000 */
.L_x_4774:
[----:B------:R-:W0:Y:S01]  /*9220*/  SYNCS.PHASECHK.TRANS64.TRYWAIT P1, [R2+URZ+0x28c00], R13 ;  /* 0x028c000d020075a7 */ /* 0x000e22000802017f */
[----:B---3--:R-:W-:Y:S01]  /*9230*/  VIADDMNMX R3, R34, -R199, 0x40, PT ;  /* 0x0000004022037446 */ /* 0x008fe200038009c7 */
[C---:B------:R-:W-:Y:S01]  /*9240*/  VIADD R14, R186.reuse, 0x20 ;  /* 0x00000020ba0e7836 */ /* 0x040fe20000000000 */
[----:B------:R-:W-:Y:S01]  /*9250*/  BSSY B1, `(.L_x_4776) ;  /* 0x000000e000017945 */ /* 0x000fe20003800000 */
[----:B--2--5:R-:W-:Y:S01]  /*9260*/  IMAD.MOV.U32 R0, RZ, RZ, R4 ;  /* 0x000000ffff007224 */ /* 0x024fe200078e0004 */
[-C--:B------:R-:W-:Y:S01]  /*9270*/  ISETP.GE.OR P2, PT, R186, R3.reuse, P0 ;  /* 0x00000003ba00720c */ /* 0x080fe20000746670 */
[----:B------:R-:W-:Y:S01]  /*9280*/  IMAD.MOV.U32 R12, RZ, RZ, R5 ;  /* 0x000000ffff0c7224 */ /* 0x000fe200078e0005 */
[----:B------:R-:W-:Y:S01]  /*9290*/  ISETP.GE.OR P0, PT, R14, R3, P0 ;  /* 0x000000030e00720c */ /* 0x000fe20000706670 */
[----:B------:R-:W-:Y:S02]  /*92a0*/  IMAD.MOV.U32 R3, RZ, RZ, R7 ;  /* 0x000000ffff037224 */ /* 0x000fe400078e0007 */
[----:B------:R-:W-:Y:S01]  /*92b0*/  IMAD.MOV.U32 R14, RZ, RZ, R9 ;  /* 0x000000ffff0e7224 */ /* 0x000fe200078e0009 */
[----:B------:R-:W-:Y:S01]  /*92c0*/  PRMT R52, R0, 0x5410, R12 ;  /* 0x0000541000347816 */ /* 0x000fe2000000000c */
[----:B------:R-:W-:Y:S01]  /*92d0*/  IMAD.MOV.U32 R0, RZ, RZ, R6 ;  /* 0x000000ffff007224 */ /* 0x000fe200078e0006 */
[----:B------:R-:W-:-:S04]  /*92e0*/  MOV R12, R8 ;  /* 0x00000008000c7202 */ /* 0x000fc80000000f00 */
[----:B------:R-:W-:Y:S01]  /*92f0*/  PRMT R0, R3, 0x5410, R0 ;  /* 0x0000541003007816 */ /* 0x000fe20000000000 */
[----:B------:R-:W-:Y:S01]  /*9300*/  IMAD.IADD R3, R16, 0x1, R39 ;  /* 0x0000000110037824 */ /* 0x000fe200078e0227 */
[----:B------:R-:W-:Y:S01]  /*9310*/  PRMT R53, R12, 0x5410, R14 ;  /* 0x000054100c357816 */ /* 0x000fe2000000000e */
[----:B0-----:R-:W-:Y:S06]  /*9320*/  @!P1 BRA `(.L_x_4777) ;  /* 0x0000012c00609947 */ /* 0x001fec0003800000 */
.L_x_5002:
[----:B------:R-:W-:Y:S05]  /*9330*/  BSYNC B1 ;  /* 0x0000000000017941 */ /* 0x000fea0003800000 */
.L_x_4776:
[----:B------:R-:W-:Y:S01]  /*9340*/  BSSY B1, `(.L_x_4778) ;  /* 0x0000063000017945 */ /* 0x000fe20003800000 */
[----:B------:R-:W-:Y:S01]  /*9350*/  IMAD.MOV.U32 R54, RZ, RZ, R10 ;  /* 0x000000ffff367224 */ /* 0x000fe200078e000a */
[----:B------:R-:W-:Y:S01]  /*9360*/  LOP3.LUT R3, R3, 0x38, RZ, 0xc0, !PT ;  /* 0x0000003803037812 */ /* 0x000fe200078ec0ff */
[----:B------:R-:W-:Y:S01]  /*9370*/  IMAD.MOV.U32 R55, RZ, RZ, R11 ;  /* 0x000000ffff377224 */ /* 0x000fe200078e000b */
[----:B------:R-:W-:Y:S06]  /*9380*/  @P2 BRA `(.L_x_4779) ;  /* 0x0000000400782947 */ /* 0x000fec0003800000 */
[----:B------:R-:W-:Y:S01]  /*9390*/  IMAD.SHL.U32 R12, R191, 0x40, RZ ;  /* 0x00000040bf0c7824 */ /* 0x000fe200078e00ff */
[----:B------:R-:W-:Y:S01]  /*93a0*/  SHF.R.U64 R50, R30, 0x10, R31 ;  /* 0x000000101e327819 */ /* 0x000fe2000000121f */
[--C-:B------:R-:W-:Y:S01]  /*93b0*/  HADD2.F32 R39, -RZ, R38.reuse.H0_H0 ;  /* 0x20000026ff277230 */ /* 0x100fe20000004100 */
[--C-:B------:R-:W-:Y:S01]  /*93c0*/  SHF.R.U32.HI R34, RZ, 0x10, R21.reuse ;  /* 0x00000010ff227819 */ /* 0x100fe20000011615 */
[----:B------:R-:W-:Y:S01]  /*93d0*/  HADD2.F32 R37, -RZ, R38.H1_H1 ;  /* 0x30000026ff257230 */ /* 0x000fe20000004100 */
[----:B------:R-:W-:Y:S02]  /*93e0*/  LOP3.LUT R25, R12, 0x1c0, RZ, 0xc0, !PT ;  /* 0x000001c00c197812 */ /* 0x000fe400078ec0ff */
[----:B------:R-:W-:Y:S01]  /*93f0*/  SHF.R.U64 R48, R20, 0x10, R21 ;  /* 0x0000001014307819 */ /* 0x000fe20000001215 */
[----:B------:R-:W-:Y:S01]  /*9400*/  HADD2.F32 R34, -RZ, R34.H0_H0 ;  /* 0x20000022ff227230 */ /* 0x000fe20000004100 */
[----:B------:R-:W-:Y:S02]  /*9410*/  SHF.R.U32.HI R14, RZ, 0x3, R25 ;  /* 0x00000003ff0e7819 */ /* 0x000fe40000011619 */
[----:B------:R-:W-:-:S02]  /*9420*/  LOP3.LUT R12, R25, 0x38, R16, 0xf8, !PT ;  /* 0x00000038190c7812 */ /* 0x000fc400078ef810 */
[----:B------:R-:W-:Y:S02]  /*9430*/  LOP3.LUT R25, R14, R3, R25, 0x1e, !PT ;  /* 0x000000030e197212 */ /* 0x000fe400078e1e19 */
[----:B0-----:R-:W-:Y:S02]  /*9440*/  LOP3.LUT R13, R12, R14, RZ, 0x3c, !PT ;  /* 0x0000000e0c0d7212 */ /* 0x001fe400078e3cff */
[----:B------:R-:W-:Y:S01]  /*9450*/  SHF.R.U32.HI R36, RZ, 0x10, R31 ;  /* 0x00000010ff247819 */ /* 0x000fe2000001161f */
[----:B------:R-:W-:Y:S01]  /*9460*/  IMAD R25, R228, 0x200, R25 ;  /* 0x00000200e4197824 */ /* 0x000fe200078e0219 */
[----:B------:R-:W-:Y:S01]  /*9470*/  SHF.R.U64 R49, R32, 0x10, R33 ;  /* 0x0000001020317819 */ /* 0x000fe20000001221 */
[----:B------:R-:W-:Y:S01]  /*9480*/  IMAD R13, R228, 0x200, R13 ;  /* 0x00000200e40d7824 */ /* 0x000fe200078e020d */
[--C-:B------:R-:W-:Y:S01]  /*9490*/  SHF.R.U32.HI R40, RZ, 0x10, R29.reuse ;  /* 0x00000010ff287819 */ /* 0x100fe2000001161d */
[----:B------:R-:W-:Y:S01]  /*94a0*/  IMAD R46, R25, 0x2, R2 ;  /* 0x00000002192e7824 */ /* 0x000fe200078e0202 */
[----:B------:R-:W-:-:S02]  /*94b0*/  SHF.R.U64 R47, R28, 0x10, R29 ;  /* 0x000000101c2f7819 */ /* 0x000fc4000000121d */
[----:B------:R-:W-:Y:S02]  /*94c0*/  LEA R45, R13, R2, 0x1 ;  /* 0x000000020d2d7211 */ /* 0x000fe400078e08ff */
[----:B------:R-:W0:Y:S01]  /*94d0*/  LDS.128 R24, [R46+0x20400] ;  /* 0x020400002e187984 */ /* 0x000e220000000c00 */
[----:B------:R-:W-:-:S03]  /*94e0*/  SHF.R.U32.HI R42, RZ, 0x10, R33 ;  /* 0x00000010ff2a7819 */ /* 0x000fc60000011621 */
[----:B------:R-:W1:Y:S01]  /*94f0*/  LDS.128 R12, [R45+0x20400] ;  /* 0x020400002d0c7984 */ /* 0x000e620000000c00 */
[--C-:B0-----:R-:W-:Y:S02]  /*9500*/  HADD2.F32 R30, -RZ, R25.reuse.H0_H0 ;  /* 0x20000019ff1e7230 */ /* 0x101fe40000004100 */
[----:B------:R-:W-:Y:S02]  /*9510*/  HADD2.F32 R31, -RZ, R25.H1_H1 ;  /* 0x30000019ff1f7230 */ /* 0x000fe40000004100 */
[--C-:B-1----:R-:W-:Y:S02]  /*9520*/  HADD2.F32 R20, -RZ, R13.reuse.H0_H0 ;  /* 0x2000000dff147230 */ /* 0x102fe40000004100 */
[C---:B------:R-:W-:Y:S01]  /*9530*/  FMUL.FTZ R41, R30.reuse, R39 ;  /* 0x000000271e297220 */ /* 0x040fe20000410000 */
[-C--:B------:R-:W-:Y:S01]  /*9540*/  FMUL.FTZ R43, R30, R37.reuse ;  /* 0x000000251e2b7220 */ /* 0x080fe20000410000 */
[----:B------:R-:W-:Y:S02]  /*9550*/  HADD2.F32 R30, -RZ, R36.H0_H0 ;  /* 0x20000024ff1e7230 */ /* 0x000fe40000004100 */
[----:B------:R-:W-:Y:S01]  /*9560*/  FMUL.FTZ R36, R31, R34 ;  /* 0x000000221f247220 */ /* 0x000fe20000410000 */
[----:B------:R-:W-:Y:S01]  /*9570*/  FFMA.FTZ R38, R20, R37, -R41 ;  /* 0x0000002514267223 */ /* 0x000fe20000010829 */
[----:B------:R-:W-:-:S02]  /*9580*/  HADD2.F32 R21, -RZ, R13.H1_H1 ;  /* 0x3000000dff157230 */ /* 0x000fc40000004100 */
[----:B------:R-:W-:Y:S01]  /*9590*/  FFMA.FTZ R43, R20, R39, R43 ;  /* 0x00000027142b7223 */ /* 0x000fe2000001002b */
[----:B------:R-:W-:Y:S02]  /*95a0*/  HADD2.F32 R32, -RZ, R27.H0_H0 ;  /* 0x2000001bff207230 */ /* 0x000fe40000004100 */
[-C--:B------:R-:W-:Y:S01]  /*95b0*/  FMUL.FTZ R20, R31, R30.reuse ;  /* 0x0000001e1f147220 */ /* 0x080fe20000410000 */
[----:B------:R-:W-:Y:S02]  /*95c0*/  HADD2.F32 R41, -RZ, R44.H1_H1 ;  /* 0x3000002cff297230 */ /* 0x000fe40000004100 */
[----:B------:R-:W-:Y:S01]  /*95d0*/  FFMA.FTZ R39, R21, R30, -R36 ;  /* 0x0000001e15277223 */ /* 0x000fe20000010824 */
[----:B------:R-:W-:Y:S02]  /*95e0*/  HADD2.F32 R37, -RZ, R35.H1_H1 ;  /* 0x30000023ff257230 */ /* 0x000fe40000004100 */
[----:B------:R-:W-:Y:S02]  /*95f0*/  HADD2.F32 R28, -RZ, R15.H0_H0 ;  /* 0x2000000fff1c7230 */ /* 0x000fe40000004100 */
[----:B------:R-:W-:Y:S01]  /*9600*/  FMUL.FTZ R31, R32, R41 ;  /* 0x00000029201f7220 */ /* 0x000fe20000410000 */
[----:B------:R-:W-:-:S02]  /*9610*/  HADD2.F32 R33, -RZ, R27.H1_H1 ;  /* 0x3000001bff217230 */ /* 0x000fc40000004100 */
[-C--:B------:R-:W-:Y:S01]  /*9620*/  FMUL.FTZ R32, R32, R37.reuse ;  /* 0x0000002520207220 */ /* 0x080fe20000410000 */
[----:B------:R-:W-:Y:S02]  /*9630*/  HADD2.F32 R36, -RZ, R40.H0_H0 ;  /* 0x20000028ff247230 */ /* 0x000fe40000004100 */
[C---:B------:R-:W-:Y:S01]  /*9640*/  FFMA.FTZ R37, R28.reuse, R37, -R31 ;  /* 0x000000251c257223 */ /* 0x040fe2000001081f */
[----:B------:R-:W-:Y:S02]  /*9650*/  HADD2.F32 R29, -RZ, R15.H1_H1 ;  /* 0x3000000fff1d7230 */ /* 0x000fe40000004100 */
[----:B------:R-:W-:Y:S01]  /*9660*/  FFMA.FTZ R41, R28, R41, R32 ;  /* 0x000000291c297223 */ /* 0x000fe20000010020 */
[----:B------:R-:W-:Y:S02]  /*9670*/  HADD2.F32 R30, -RZ, R42.H0_H0 ;  /* 0x2000002aff1e7230 */ /* 0x000fe40000004100 */
[----:B------:R-:W-:Y:S01]  /*9680*/  FFMA.FTZ R40, R21, R34, R20 ;  /* 0x0000002215287223 */ /* 0x000fe20000010014 */
[----:B------:R-:W-:-:S02]  /*9690*/  HADD2.F32 R25, -RZ, R24.H0_H0 ;  /* 0x20000018ff197230 */ /* 0x000fc40000004100 */
[C---:B------:R-:W-:Y:S01]  /*96a0*/  FMUL.FTZ R28, R33.reuse, R36 ;  /* 0x00000024211c7220 */ /* 0x040fe20000410000 */
[----:B------:R-:W-:Y:S02]  /*96b0*/  HADD2.F32 R32, -RZ, R44.H0_H0 ;  /* 0x2000002cff207230 */ /* 0x000fe40000004100 */
[-C--:B------:R-:W-:Y:S01]  /*96c0*/  FMUL.FTZ R44, R33, R30.reuse ;  /* 0x0000001e212c7220 */ /* 0x080fe20000410000 */
[----:B------:R-:W-:Y:S02]  /*96d0*/  HADD2.F32 R20, -RZ, R51.H1_H1 ;  /* 0x30000033ff147230 */ /* 0x000fe40000004100 */
[----:B------:R-:W-:Y:S01]  /*96e0*/  FFMA.FTZ R42, R29, R30, -R28 ;  /* 0x0000001e1d2a7223 */ /* 0x000fe2000001081c */
[----:B------:R-:W-:Y:S02]  /*96f0*/  HADD2.F32 R13, -RZ, R12.H0_H0 ;  /* 0x2000000cff0d7230 */ /* 0x000fe40000004100 */
[----:B------:R-:W-:Y:S01]  /*9700*/  FMUL.FTZ R34, R25, R32 ;  /* 0x0000002019227220 */ /* 0x000fe20000410000 */
[----:B------:R-:W-:-:S02]  /*9710*/  HADD2.F32 R27, -RZ, R26.H0_H0 ;  /* 0x2000001aff1b7230 */ /* 0x000fc40000004100 */
[----:B------:R-:W-:Y:S01]  /*9720*/  FMUL.FTZ R25, R25, R20 ;  /* 0x0000001419197220 */ /* 0x000fe20000410000 */
[----:B------:R-:W-:Y:S02]  /*9730*/  HADD2.F32 R30, -RZ, R51.H0_H0 ;  /* 0x20000033ff1e7230 */ /* 0x000fe40000004100 */
[----:B------:R-:W-:Y:S01]  /*9740*/  FFMA.FTZ R44, R29, R36, R44 ;  /* 0x000000241d2c7223 */ /* 0x000fe2000001002c */
[----:B------:R-:W-:Y:S02]  /*9750*/  HADD2.F32 R28, -RZ, R35.H0_H0 ;  /* 0x20000023ff1c7230 */ /* 0x000fe40000004100 */
[----:B------:R-:W-:Y:S01]  /*9760*/  FFMA.FTZ R34, R13, R20, -R34 ;  /* 0x000000140d227223 */ /* 0x000fe20000010822 */
[----:B------:R-:W-:Y:S02]  /*9770*/  HADD2.F32 R15, -RZ, R14.H0_H0 ;  /* 0x2000000eff0f7230 */ /* 0x000fe40000004100 */
[----:B------:R-:W-:Y:S01]  /*9780*/  FMUL.FTZ R36, R27, R30 ;  /* 0x0000001e1b247220 */ /* 0x000fe20000410000 */
[----:B------:R-:W-:Y:S01]  /*9790*/  FFMA.FTZ R32, R13, R32, R25 ;  /* 0x000000200d207223 */ /* 0x000fe20000010019 */
[----:B------:R-:W-:Y:S01]  /*97a0*/  FMUL.FTZ R20, R27, R28 ;  /* 0x0000001c1b147220 */ /* 0x000fe20000410000 */
[----:B------:R-:W-:-:S02]  /*97b0*/  HADD2.F32 R24, -RZ, R24.H1_H1 ;  /* 0x30000018ff187230 */ /* 0x000fc40000004100 */
[C---:B------:R-:W-:Y:S01]  /*97c0*/  FFMA.FTZ R36, R15.reuse, R28, -R36 ;  /* 0x0000001c0f247223 */ /* 0x040fe20000010824 */
[----:B------:R-:W-:Y:S02]  /*97d0*/  HADD2.F32 R26, -RZ, R26.H1_H1 ;  /* 0x3000001aff1a7230 */ /* 0x000fe40000004100 */
[----:B------:R-:W-:Y:S01]  /*97e0*/  FFMA.FTZ R20, R15, R30, R20 ;  /* 0x0000001e0f147223 */ /* 0x000fe20000010014 */
[----:B------:R-:W-:Y:S02]  /*97f0*/  HADD2.F32 R25, -RZ, R48.H0_H0 ;  /* 0x20000030ff197230 */ /* 0x000fe40000004100 */
[----:B------:R-:W-:Y:S02]  /*9800*/  HADD2.F32 R27, -RZ, R47.H0_H0 ;  /* 0x2000002fff1b7230 */ /* 0x000fe40000004100 */
[----:B------:R-:W-:Y:S02]  /*9810*/  HADD2.F32 R13, -RZ, R50.H0_H0 ;  /* 0x20000032ff0d7230 */ /* 0x000fe40000004100 */
[----:B------:R-:W-:Y:S01]  /*9820*/  FMUL.FTZ R15, R24, R25 ;  /* 0x00000019180f7220 */ /* 0x000fe20000410000 */
[----:B------:R-:W-:-:S02]  /*9830*/  HADD2.F32 R21, -RZ, R49.H0_H0 ;  /* 0x20000031ff157230 */ /* 0x000fc40000004100 */
        /* <DEDUP_REMOVED lines=19> */
.L_x_4779:
[----:B------:R-:W-:Y:S05]  /*9970*/  BSYNC B1 ;  /* 0x0000000000017941 */ /* 0x000fea0003800000 */
.L_x_4778:
        /* <DEDUP_REMOVED lines=12> */
[----:B------:R-:W-:Y:S01]  /*9a40*/  HADD2.F32 R28, -RZ, R52.H1_H1 ;  /* 0x30000034ff1c7230 */ /* 0x000fe20000004100 */
        /* <DEDUP_REMOVED lines=23> */
[----:B------:R-:W-:-:S02]  /*9bc0*/  HADD2.F32 R9, -RZ, R52.H0_H0 ;  /* 0x20000034ff097230 */ /* 0x000fc40000004100 */
        /* <DEDUP_REMOVED lines=13> */
[--C-:B------:R-:W-:Y:S02]  /*9ca0*/  HADD2.F32 R21, -RZ, R0.reuse.H1_H1 ;  /* 0x30000000ff157230 */ /* 0x100fe40000004100 */
        /* <DEDUP_REMOVED lines=47> */
.L_x_4770:
[----:B------:R-:W-:Y:S05]  /*9fa0*/  BSYNC B0 ;  /* 0x0000000000007941 */ /* 0x000fea0003800000 */
.L_x_4756:
        /* <DEDUP_REMOVED lines=8> */
.L_x_4753:
[----:B------:R-:W-:-:S13]  /*a030*/  ISETP.NE.AND P0, PT, R185, 0x3, PT ;  /* 0x00000003b900780c */ /* 0x000fda0003f05270 */
[----:B------:R-:W-:Y:S05]  /*a040*/  @!P0 BRA `(.L_x_4780) ;  /* 0x0000000000048947 */ /* 0x000fea0003800000 */
[----:B------:R-:W-:Y:S01]  /*a050*/  BPT.TRAP 0x1 ;  /* 0x000000040000795c */ /* 0x000fe20000300000 */
.L_x_4780:
[----:B------:R-:W-:Y:S01]  /*a060*/  IMAD R21, R18, 0x8, R2 ;  /* 0x0000000812157824 */ /* 0x000fe200078e0202 */
[----:B------:R-:W-:-:S04]  /*a070*/  SHF.L.U32 R58, R19, 0x1f, RZ ;  /* 0x0000001f133a7819 */ /* 0x000fc800000006ff */
[----:B------:R4:W0:Y:S01]  /*a080*/  SYNCS.PHASECHK.TRANS64.TRYWAIT P1, [R21+URZ+0x28c30], R58 ;  /* 0x028c303a150075a7 */ /* 0x000822000802017f */
[----:B------:R-:W-:Y:S05]  /*a090*/  @!P0 BRA `(.L_x_4781) ;  /* 0x0000000000048947 */ /* 0x000fea0003800000 */
[----:B------:R-:W-:Y:S01]  /*a0a0*/  BPT.TRAP 0x1 ;  /* 0x000000040000795c */ /* 0x000fe20000300000 */
.L_x_4781:
[C---:B--2---:R-:W-:Y:S02]  /*a0b0*/  VIADD R0, R2.reuse, 0x22400 ;  /* 0x0002240002007836 */ /* 0x044fe40000000000 */
[----:B01-3--:R-:W-:-:S03]  /*a0c0*/  VIADD R3, R2, 0x20400 ;  /* 0x0002040002037836 */ /* 0x00bfc60000000000 */
        /* <DEDUP_REMOVED lines=8> */
.L_x_4782:
        /* <DEDUP_REMOVED lines=12> */
[----:B------:R-:W-:Y:S01]  /*a210*/  IMAD.MOV.U32 R11, RZ, RZ, 0x40000040 ;  /* 0x40000040ff0b7424 */ /* 0x000fe200078e00ff */
[----:B------:R-:W-:Y:S01]  /*a220*/  MOV R9, 0x40000040 ;  /* 0x4000004000097802 */ /* 0x000fe20000000f00 */
[----:B------:R-:W-:-:S02]  /*a230*/  IMAD.MOV.U32 R7, RZ, RZ, 0x40000040 ;  /* 0x40000040ff077424 */ /* 0x000fc400078e00ff */
[----:B------:R-:W-:Y:S02]  /*a240*/  VIADD R8, R4, 0x4 ;  /* 0x0000000404087836 */ /* 0x000fe40000000000 */
[----:B------:R-:W-:-:S06]  /*a250*/  IMAD.MOV.U32 R15, RZ, RZ, 0x40000040 ;  /* 0x40000040ff0f7424 */ /* 0x000fcc00078e00ff */
[----:B------:R-:W-:Y:S01]  /*a260*/  HGMMA.64x64x16.F32 R24, gdesc[UR4], RZ, !UPT, gsb0 ;  /* 0x00e00000041879f0 */ /* 0x000fe2000c0008ff */
[----:B------:R-:W-:Y:S02]  /*a270*/  R2UR UR4, R10 ;  /* 0x000000000a0472ca */ /* 0x000fe400000e0000 */
[----:B------:R-:W-:Y:S02]  /*a280*/  R2UR UR5, R11 ;  /* 0x000000000b0572ca */ /* 0x000fe400000e0000 */
[----:B------:R-:W-:Y:S01]  /*a290*/  R2UR UR6, R6 ;  /* 0x00000000060672ca */ /* 0x000fe200000e0000 */
[C---:B------:R-:W-:Y:S01]  /*a2a0*/  VIADD R6, R14.reuse, 0x4 ;  /* 0x000000040e067836 */ /* 0x040fe20000000000 */
[----:B------:R-:W-:Y:S01]  /*a2b0*/  R2UR UR7, R7 ;  /* 0x00000000070772ca */ /* 0x000fe200000e0000 */
[----:B------:R-:W-:Y:S02]  /*a2c0*/  IMAD.MOV.U32 R7, RZ, RZ, 0x40000040 ;  /* 0x40000040ff077424 */ /* 0x000fe400078e00ff */
[----:B------:R-:W-:Y:S01]  /*a2d0*/  VIADD R14, R14, 0x6 ;  /* 0x000000060e0e7836 */ /* 0x000fe20000000000 */
[----:B------:R-:W-:-:S02]  /*a2e0*/  WARPGROUP.DEPBAR.LE gsb0, 0x0 ;  /* 0x00008000000079c5 */ /* 0x000fc40000010000 */
[----:B------:R-:W-:-:S07]  /*a2f0*/  WARPGROUP.ARRIVE ;  /* 0x00000000000079c5 */ /* 0x000fce0000000000 */
        /* <DEDUP_REMOVED lines=20> */
.L_x_4784:
[----:B------:R-:W1:Y:S01]  /*a440*/  LDC R3, c[0x0][0x448] ;  /* 0x00011200ff037b82 */ /* 0x000e620000000800 */
[----:B------:R-:W-:Y:S01]  /*a450*/  ULDC UR4, c[0x0][0x9d8] ;  /* 0x0002760000047ab9 */ /* 0x000fe20000000800 */
[----:B------:R-:W-:Y:S01]  /*a460*/  LOP3.LUT R22, R22, 0xfffffffd, RZ, 0xc0, !PT ;  /* 0xfffffffd16167812 */ /* 0x000fe200078ec0ff */
[----:B------:R-:W-:Y:S01]  /*a470*/  FMUL.FTZ R27, R27, UR4 ;  /* 0x000000041b1b7c20 */ /* 0x000fe20008410000 */
[----:B------:R-:W-:Y:S01]  /*a480*/  FMUL.FTZ R26, R26, UR4 ;  /* 0x000000041a1a7c20 */ /* 0x000fe20008410000 */
[----:B------:R-:W-:Y:S01]  /*a490*/  FMUL.FTZ R30, R30, UR4 ;  /* 0x000000041e1e7c20 */ /* 0x000fe20008410000 */
[----:B------:R-:W-:Y:S01]  /*a4a0*/  FMUL.FTZ R0, R24, UR4 ;  /* 0x0000000418007c20 */ /* 0x000fe20008410000 */
[----:B------:R-:W-:Y:S01]  /*a4b0*/  FMUL.FTZ R31, R31, UR4 ;  /* 0x000000041f1f7c20 */ /* 0x000fe20008410000 */
[----:B------:R2:W3:Y:S01]  /*a4c0*/  MUFU.TANH R24, R26 ;  /* 0x0000001a00187308 */ /* 0x0004e20000002400 */
        /* <DEDUP_REMOVED lines=9> */
[----:B------:R-:W-:Y:S01]  /*a560*/  FMUL.FTZ R50, R50, UR4 ;  /* 0x0000000432327c20 */ /* 0x000fe20008410000 */
[----:B------:R-:W-:Y:S01]  /*a570*/  FMUL.FTZ R54, R54, UR4 ;  /* 0x0000000436367c20 */ /* 0x000fe20008410000 */
[----:B------:R-:W-:Y:S01]  /*a580*/  FMUL.FTZ R55, R55, UR4 ;  /* 0x0000000437377c20 */ /* 0x000fe20008410000 */
[----:B------:R-:W-:Y:S01]  /*a590*/  FMUL.FTZ R28, R28, UR4 ;  /* 0x000000041c1c7c20 */ /* 0x000fe20008410000 */
[----:B------:R-:W-:Y:S01]  /*a5a0*/  FMUL.FTZ R32, R32, UR4 ;  /* 0x0000000420207c20 */ /* 0x000fe20008410000 */
[----:B------:R-:W-:Y:S01]  /*a5b0*/  FMUL.FTZ R33, R33, UR4 ;  /* 0x0000000421217c20 */ /* 0x000fe20008410000 */
[----:B-1----:R-:W-:Y:S01]  /*a5c0*/  ISETP.NE.AND P1, PT, R3, 0x1, PT ;  /* 0x000000010300780c */ /* 0x002fe20003f25270 */
[----:B------:R-:W-:Y:S01]  /*a5d0*/  IMAD.IADD R3, R229, 0x1, R199 ;  /* 0x00000001e5037824 */ /* 0x000fe200078e02c7 */
[----:B------:R-:W1:Y:S01]  /*a5e0*/  MUFU.TANH R30, R30 ;  /* 0x0000001e001e7308 */ /* 0x000e620000002400 */
[----:B------:R-:W-:Y:S01]  /*a5f0*/  FMUL.FTZ R36, R36, UR4 ;  /* 0x0000000424247c20 */ /* 0x000fe20008410000 */
[----:B------:R-:W-:Y:S01]  /*a600*/  FMUL.FTZ R37, R37, UR4 ;  /* 0x0000000425257c20 */ /* 0x000fe20008410000 */
[----:B------:R-:W-:Y:S01]  /*a610*/  FMUL.FTZ R41, R41, UR4 ;  /* 0x0000000429297c20 */ /* 0x000fe20008410000 */
[----:B------:R-:W-:Y:S01]  /*a620*/  MOV R20, R3 ;  /* 0x0000000300147202 */ /* 0x000fe20000000f00 */
[----:B------:R-:W-:Y:S01]  /*a630*/  FMUL.FTZ R40, R40, UR4 ;  /* 0x0000000428287c20 */ /* 0x000fe20008410000 */
[----:B------:R-:W-:Y:S01]  /*a640*/  FMUL.FTZ R45, R45, UR4 ;  /* 0x000000042d2d7c20 */ /* 0x000fe20008410000 */
[----:B------:R-:W-:Y:S01]  /*a650*/  FMUL.FTZ R44, R44, UR4 ;  /* 0x000000042c2c7c20 */ /* 0x000fe20008410000 */
[----:B------:R-:W0:Y:S01]  /*a660*/  MUFU.TANH R31, R31 ;  /* 0x0000001f001f7308 */ /* 0x000e220000002400 */
[----:B------:R-:W-:Y:S01]  /*a670*/  FMUL.FTZ R49, R49, UR4 ;  /* 0x0000000431317c20 */ /* 0x000fe20008410000 */
[----:B------:R-:W-:Y:S01]  /*a680*/  FMUL.FTZ R48, R48, UR4 ;  /* 0x0000000430307c20 */ /* 0x000fe20008410000 */
[----:B------:R-:W4:Y:S01]  /*a690*/  @P1 LDC R14, c[0x0][0x44c] ;  /* 0x00011300ff0e1b82 */ /* 0x000f220000000800 */
[----:B------:R-:W-:Y:S01]  /*a6a0*/  @P1 LOP3.LUT R22, R22, 0x2, RZ, 0xfc, !PT ;  /* 0x0000000216161812 */ /* 0x000fe200078efcff */
[----:B------:R-:W-:Y:S01]  /*a6b0*/  FMUL.FTZ R52, R52, UR4 ;  /* 0x0000000434347c20 */ /* 0x000fe20008410000 */
[----:B------:R-:W-:-:S02]  /*a6c0*/  FMUL.FTZ R53, R53, UR4 ;  /* 0x0000000435357c20 */ /* 0x000fc40008410000 */
[----:B------:R-:W0:Y:S03]  /*a6d0*/  MUFU.TANH R34, R34 ;  /* 0x0000002200227308 */ /* 0x000e260000002400 */
[----:B------:R-:W2:Y:S05]  /*a6e0*/  @P1 LDC R15, c[0x0][0x450] ;  /* 0x00011400ff0f1b82 */ /* 0x000eaa0000000800 */
[----:B------:R-:W0:Y:S08]  /*a6f0*/  MUFU.TANH R35, R35 ;  /* 0x0000002300237308 */ /* 0x000e300000002400 */
[----:B------:R-:W0:Y:S01]  /*a700*/  MUFU.TANH R38, R38 ;  /* 0x0000002600267308 */ /* 0x000e220000002400 */
[----:B----4-:R-:W-:-:S04]  /*a710*/  @P1 IMAD.HI.U32 R14, R3, R14, RZ ;  /* 0x0000000e030e1227 */ /* 0x010fc800078e00ff */
[----:B------:R-:W-:-:S03]  /*a720*/  IMAD.MOV.U32 R3, RZ, RZ, -0x40 ;  /* 0xffffffc0ff037424 */ /* 0x000fc600078e00ff */
[----:B------:R-:W4:Y:S01]  /*a730*/  MUFU.TANH R39, R39 ;  /* 0x0000002700277308 */ /* 0x000f220000002400 */
[----:B--2---:R-:W-:Y:S01]  /*a740*/  @P1 SHF.R.U32.HI R20, RZ, R15, R14 ;  /* 0x0000000fff141219 */ /* 0x004fe2000001160e */
[----:B------:R-:W-:-:S04]  /*a750*/  IMAD R3, R208, R3, 0x40 ;  /* 0x00000040d0037424 */ /* 0x000fc800078e0203 */
[----:B------:R-:W2:Y:S01]  /*a760*/  SHFL.IDX PT, R15, R20, 0x1, 0x1c1f ;  /* 0x003c1f00140f7f89 */ /* 0x000ea200000e0000 */
[----:B------:R-:W-:Y:S01]  /*a770*/  IADD3 R14, R198, 0x1, R3 ;  /* 0x00000001c60e7810 */ /* 0x000fe20007ffe003 */
[----:B------:R-:W4:Y:S01]  /*a780*/  MUFU.TANH R42, R42 ;  /* 0x0000002a002a7308 */ /* 0x000f220000002400 */
[----:B------:R-:W-:Y:S01]  /*a790*/  IADD3 R26, -R192, R3, R198 ;  /* 0x00000003c01a7210 */ /* 0x000fe20007ffe1c6 */
[----:B------:R-:W-:Y:S01]  /*a7a0*/  FMUL.FTZ R3, R47, UR4 ;  /* 0x000000042f037c20 */ /* 0x000fe20008410000 */
[----:B------:R-:W-:Y:S01]  /*a7b0*/  IADD3 R65, -R197, R14, -R192 ;  /* 0x0000000ec5417210 */ /* 0x000fe20007ffe9c0 */
[----:B------:R-:W4:Y:S04]  /*a7c0*/  SHFL.IDX PT, R20, R20, RZ, 0x1c1f ;  /* 0x001c1fff14147589 */ /* 0x000f2800000e0000 */
[----:B------:R-:W4:Y:S08]  /*a7d0*/  MUFU.TANH R25, R43 ;  /* 0x0000002b00197308 */ /* 0x000f300000002400 */
[----:B------:R-:W4:Y:S01]  /*a7e0*/  MUFU.TANH R46, R46 ;  /* 0x0000002e002e7308 */ /* 0x000f220000002400 */
[----:B--2---:R-:W-:-:S07]  /*a7f0*/  VIADDMNMX R14, R15, R65, R26, PT ;  /* 0x000000410f0e7246 */ /* 0x004fce000380011a */
[----:B------:R-:W-:Y:S01]  /*a800*/  MUFU.TANH R54, R54 ;  /* 0x0000003600367308 */ /* 0x000fe20000002400 */
[C---:B------:R-:W-:Y:S02]  /*a810*/  ISETP.GT.AND P1, PT, R14.reuse, RZ, PT ;  /* 0x000000ff0e00720c */ /* 0x040fe40003f24270 */
[C---:B------:R-:W-:Y:S02]  /*a820*/  ISETP.GT.AND P2, PT, R14.reuse, 0x1, PT ;  /* 0x000000010e00780c */ /* 0x040fe40003f44270 */
[----:B------:R-:W-:Y:S02]  /*a830*/  ISETP.GT.AND P3, PT, R14, 0x8, PT ;  /* 0x000000080e00780c */ /* 0x000fe40003f64270 */
[----:B---3--:R-:W-:Y:S01]  /*a840*/  FSEL R24, R24, -INF , P1 ;  /* 0xff80000018187808 */ /* 0x008fe20000800000 */
[----:B------:R-:W-:Y:S01]  /*a850*/  MUFU.TANH R55, R55 ;  /* 0x0000003700377308 */ /* 0x000fe20000002400 */
[----:B-----5:R-:W-:Y:S02]  /*a860*/  FSEL R63, R27, -INF , P2 ;  /* 0xff8000001b3f7808 */ /* 0x020fe40001000000 */
[----:B-1----:R-:W-:-:S02]  /*a870*/  FSEL R61, R30, -INF , P3 ;  /* 0xff8000001e3d7808 */ /* 0x002fc40001800000 */
[----:B------:R-:W-:Y:S02]  /*a880*/  ISETP.GT.AND P1, PT, R14, 0x9, PT ;  /* 0x000000090e00780c */ /* 0x000fe40003f24270 */
[----:B------:R-:W-:Y:S01]  /*a890*/  FMNMX.FTZ R30, R24, R63, !PT ;  /* 0x0000003f181e7209 */ /* 0x000fe20007810000 */
[----:B------:R1:W2:Y:S01]  /*a8a0*/  MUFU.TANH R27, R3 ;  /* 0x00000003001b7308 */ /* 0x0002a20000002400 */
[C---:B------:R-:W-:Y:S02]  /*a8b0*/  ISETP.GT.AND P2, PT, R14.reuse, 0x10, PT ;  /* 0x000000100e00780c */ /* 0x040fe40003f44270 */
[----:B0-----:R-:W-:Y:S02]  /*a8c0*/  FSEL R59, R31, -INF , P1 ;  /* 0xff8000001f3b7808 */ /* 0x001fe40000800000 */
[----:B------:R-:W-:Y:S02]  /*a8d0*/  FMNMX.FTZ R30, R61, R30, !PT ;  /* 0x0000001e3d1e7209 */ /* 0x000fe40007810000 */
[----:B------:R-:W-:Y:S01]  /*a8e0*/  ISETP.GT.AND P1, PT, R14, 0x11, PT ;  /* 0x000000110e00780c */ /* 0x000fe20003f24270 */
[----:B------:R-:W0:Y:S01]  /*a8f0*/  MUFU.TANH R31, R50 ;  /* 0x00000032001f7308 */ /* 0x000e220000002400 */
[----:B------:R-:W-:Y:S01]  /*a900*/  FSEL R47, R34, -INF , P2 ;  /* 0xff800000222f7808 */ /* 0x000fe20001000000 */
[----:B-1----:R-:W-:Y:S01]  /*a910*/  FMUL.FTZ R3, R51, UR4 ;  /* 0x0000000433037c20 */ /* 0x002fe20008410000 */
[----:B------:R-:W-:-:S02]  /*a920*/  FMNMX.FTZ R30, R59, R30, !PT ;  /* 0x0000001e3b1e7209 */ /* 0x000fc40007810000 */
[C---:B------:R-:W-:Y:S02]  /*a930*/  ISETP.GT.AND P2, PT, R14.reuse, 0x18, PT ;  /* 0x000000180e00780c */ /* 0x040fe40003f44270 */
[----:B------:R-:W-:Y:S01]  /*a940*/  FSEL R57, R35, -INF , P1 ;  /* 0xff80000023397808 */ /* 0x000fe20000800000 */
[----:B------:R-:W1:Y:S01]  /*a950*/  MUFU.TANH R3, R3 ;  /* 0x0000000300037308 */ /* 0x000e620000002400 */
[----:B------:R-:W-:Y:S02]  /*a960*/  FMNMX.FTZ R30, R47, R30, !PT ;  /* 0x0000001e2f1e7209 */ /* 0x000fe40007810000 */
[----:B------:R-:W-:Y:S02]  /*a970*/  ISETP.GT.AND P1, PT, R14, 0x19, PT ;  /* 0x000000190e00780c */ /* 0x000fe40003f24270 */
[----:B------:R-:W-:Y:S02]  /*a980*/  FSEL R43, R38, -INF , P2 ;  /* 0xff800000262b7808 */ /* 0x000fe40001000000 */
[----:B------:R-:W-:Y:S01]  /*a990*/  FMNMX.FTZ R30, R57, R30, !PT ;  /* 0x0000001e391e7209 */ /* 0x000fe20007810000 */
[----:B------:R-:W3:Y:S01]  /*a9a0*/  MUFU.TANH R0, R0 ;  /* 0x0000000000007308 */ /* 0x000ee20000002400 */
[----:B------:R-:W-:-:S02]  /*a9b0*/  ISETP.GT.AND P2, PT, R14, 0x20, PT ;  /* 0x000000200e00780c */ /* 0x000fc40003f44270 */
[----:B----4-:R-:W-:Y:S02]  /*a9c0*/  FSEL R51, R39, -INF , P1 ;  /* 0xff80000027337808 */ /* 0x010fe40000800000 */
[----:B------:R-:W-:Y:S02]  /*a9d0*/  FMNMX.FTZ R30, R43, R30, !PT ;  /* 0x0000001e2b1e7209 */ /* 0x000fe40007810000 */
[----:B------:R-:W-:Y:S01]  /*a9e0*/  ISETP.GT.AND P1, PT, R14, 0x21, PT ;  /* 0x000000210e00780c */ /* 0x000fe20003f24270 */
[----:B------:R-:W4:Y:S01]  /*a9f0*/  MUFU.TANH R12, R12 ;  /* 0x0000000c000c7308 */ /* 0x000f220000002400 */
        /* <DEDUP_REMOVED lines=9> */
[----:B------:R-:W-:Y:S01]  /*aa90*/  MUFU.TANH R32, R32 ;  /* 0x0000002000207308 */ /* 0x000fe20000002400 */
[----:B------:R-:W-:-:S02]  /*aaa0*/  ISETP.GT.AND P2, PT, R14, 0x30, PT ;  /* 0x000000300e00780c */ /* 0x000fc40003f44270 */
[----:B--2---:R-:W-:Y:S02]  /*aab0*/  FSEL R35, R27, -INF , P1 ;  /* 0xff8000001b237808 */ /* 0x004fe40000800000 */
[----:B------:R-:W-:Y:S02]  /*aac0*/  FMNMX.FTZ R30, R25, R30, !PT ;  /* 0x0000001e191e7209 */ /* 0x000fe40007810000 */
[C---:B------:R-:W-:Y:S01]  /*aad0*/  ISETP.GT.AND P1, PT, R14.reuse, 0x31, PT ;  /* 0x000000310e00780c */ /* 0x040fe20003f24270 */
[----:B------:R3:W-:Y:S01]  /*aae0*/  MUFU.TANH R38, R33 ;  /* 0x0000002100267308 */ /* 0x0007e20000002400 */
[----:B0-----:R-:W-:Y:S02]  /*aaf0*/  FSEL R31, R31, -INF , P2 ;  /* 0xff8000001f1f7808 */ /* 0x001fe40001000000 */
[----:B------:R-:W-:Y:S02]  /*ab00*/  FMNMX.FTZ R30, R35, R30, !PT ;  /* 0x0000001e231e7209 */ /* 0x000fe40007810000 */
[----:B------:R-:W-:-:S02]  /*ab10*/  ISETP.GT.AND P2, PT, R14, 0x38, PT ;  /* 0x000000380e00780c */ /* 0x000fc40003f44270 */
[----:B-1----:R-:W-:Y:S01]  /*ab20*/  FSEL R27, R3, -INF , P1 ;  /* 0xff800000031b7808 */ /* 0x002fe20000800000 */
[----:B------:R-:W-:Y:S01]  /*ab30*/  MUFU.TANH R36, R36 ;  /* 0x0000002400247308 */ /* 0x000fe20000002400 */
[----:B------:R-:W-:Y:S02]  /*ab40*/  FMNMX.FTZ R30, R31, R30, !PT ;  /* 0x0000001e1f1e7209 */ /* 0x000fe40007810000 */
[----:B------:R-:W-:Y:S01]  /*ab50*/  ISETP.GT.AND P1, PT, R14, 0x39, PT ;  /* 0x000000390e00780c */ /* 0x000fe20003f24270 */
[----:B------:R-:W-:Y:S01]  /*ab60*/  FMUL.FTZ R14, R29, UR4 ;  /* 0x000000041d0e7c20 */ /* 0x000fe20008410000 */
[----:B------:R-:W-:Y:S01]  /*ab70*/  FSEL R29, R54, -INF , P2 ;  /* 0xff800000361d7808 */ /* 0x000fe20001000000 */
[----:B------:R-:W-:Y:S01]  /*ab80*/  ULDC UR4, c[0x0][0x988] ;  /* 0x0002620000047ab9 */ /* 0x000fe20000000800 */
[----:B------:R-:W-:Y:S01]  /*ab90*/  FMNMX.FTZ R30, R27, R30, !PT ;  /* 0x0000001e1b1e7209 */ /* 0x000fe20007810000 */
[----:B------:R-:W0:Y:S01]  /*aba0*/  MUFU.TANH R34, R14 ;  /* 0x0000000e00227308 */ /* 0x000e220000002400 */
[----:B------:R-:W-:-:S02]  /*abb0*/  FSEL R3, R55, -INF , P1 ;  /* 0xff80000037037808 */ /* 0x000fc40000800000 */
[----:B------:R-:W-:Y:S02]  /*abc0*/  FMNMX.FTZ R30, R29, R30, !PT ;  /* 0x0000001e1d1e7209 */ /* 0x000fe40007810000 */
[----:B------:R-:W-:Y:S02]  /*abd0*/  VIADDMNMX R26, R20, R65, R26, PT ;  /* 0x00000041141a7246 */ /* 0x000fe4000380011a */
[----:B------:R-:W-:Y:S01]  /*abe0*/  FMNMX.FTZ R30, R3, R30, !PT ;  /* 0x0000001e031e7209 */ /* 0x000fe20007810000 */
[----:B------:R5:W-:Y:S01]  /*abf0*/  MUFU.TANH R42, R37 ;  /* 0x00000025002a7308 */ /* 0x000be20000002400 */
[C---:B------:R-:W-:Y:S02]  /*ac00*/  ISETP.GT.AND P1, PT, R26.reuse, RZ, PT ;  /* 0x000000ff1a00720c */ /* 0x040fe40003f24270 */
[C---:B------:R-:W-:Y:S01]  /*ac10*/  ISETP.GT.AND P2, PT, R26.reuse, 0x1, PT ;  /* 0x000000011a00780c */ /* 0x040fe20003f44270 */
[----:B------:R-:W1:Y:S01]  /*ac20*/  SHFL.BFLY PT, R55, R30, 0x2, 0x1f ;  /* 0x0c401f001e377f89 */ /* 0x000e6200000e0000 */
[----:B------:R-:W-:-:S02]  /*ac30*/  ISETP.GT.AND P3, PT, R26, 0x8, PT ;  /* 0x000000081a00780c */ /* 0x000fc40003f64270 */
[----:B---3--:R-:W-:Y:S01]  /*ac40*/  FSEL R33, R0, -INF , P1 ;  /* 0xff80000000217808 */ /* 0x008fe20000800000 */
[----:B------:R0:W-:Y:S01]  /*ac50*/  MUFU.TANH R69, R41 ;  /* 0x0000002900457308 */ /* 0x0001e20000002400 */
[----:B----4-:R-:W-:Y:S02]  /*ac60*/  FSEL R12, R12, -INF , P2 ;  /* 0xff8000000c0c7808 */ /* 0x010fe40001000000 */
[----:B------:R-:W-:Y:S02]  /*ac70*/  ISETP.GT.AND P1, PT, R26, 0x9, PT ;  /* 0x000000091a00780c */ /* 0x000fe40003f24270 */
[----:B-----5:R-:W-:Y:S02]  /*ac80*/  FSEL R37, R28, -INF , P3 ;  /* 0xff8000001c257808 */ /* 0x020fe40001800000 */
[----:B------:R-:W-:Y:S01]  /*ac90*/  FMNMX.FTZ R0, R33, R12, !PT ;  /* 0x0000000c21007209 */ /* 0x000fe20007810000 */
[----:B------:R-:W2:Y:S01]  /*aca0*/  MUFU.TANH R40, R40 ;  /* 0x0000002800287308 */ /* 0x000ea20000002400 */
[----:B------:R-:W-:-:S02]  /*acb0*/  ISETP.GT.AND P2, PT, R26, 0x10, PT ;  /* 0x000000101a00780c */ /* 0x000fc40003f44270 */
[----:B0-----:R-:W-:Y:S02]  /*acc0*/  FSEL R41, R34, -INF , P1 ;  /* 0xff80000022297808 */ /* 0x001fe40000800000 */
[----:B------:R-:W-:Y:S02]  /*acd0*/  FMNMX.FTZ R0, R37, R0, !PT ;  /* 0x0000000025007209 */ /* 0x000fe40007810000 */
[C---:B------:R-:W-:Y:S01]  /*ace0*/  ISETP.GT.AND P1, PT, R26.reuse, 0x11, PT ;  /* 0x000000111a00780c */ /* 0x040fe20003f24270 */
[----:B------:R-:W0:Y:S01]  /*acf0*/  MUFU.TANH R44, R44 ;  /* 0x0000002c002c7308 */ /* 0x000e220000002400 */
[----:B------:R-:W-:Y:S02]  /*ad00*/  FMNMX.FTZ R0, R41, R0, !PT ;  /* 0x0000000029007209 */ /* 0x000fe40007810000 */
[----:B------:R-:W-:Y:S02]  /*ad10*/  ISETP.GT.AND P3, PT, R26, 0x29, PT ;  /* 0x000000291a00780c */ /* 0x000fe40003f64270 */
[----:B-1----:R-:W-:-:S03]  /*ad20*/  FMNMX.FTZ R55, R30, R55, !PT ;  /* 0x000000371e377209 */ /* 0x002fc60007810000 */
[----:B------:R1:W3:Y:S02]  /*ad30*/  MUFU.TANH R30, R45 ;  /* 0x0000002d001e7308 */ /* 0x0002e40000002400 */
[----:B------:R-:W4:Y:S06]  /*ad40*/  SHFL.BFLY PT, R14, R55, 0x1, 0x1f ;  /* 0x0c201f00370e7f89 */ /* 0x000f2c00000e0000 */
[----:B------:R5:W-:Y:S01]  /*ad50*/  MUFU.TANH R75, R49 ;  /* 0x00000031004b7308 */ /* 0x000be20000002400 */
[----:B-1----:R-:W-:Y:S02]  /*ad60*/  FSEL R45, R32, -INF , P2 ;  /* 0xff800000202d7808 */ /* 0x002fe40001000000 */
[----:B------:R-:W-:-:S02]  /*ad70*/  ISETP.GT.AND P2, PT, R26, 0x18, PT ;  /* 0x000000181a00780c */ /* 0x000fc40003f44270 */
[----:B------:R-:W-:Y:S02]  /*ad80*/  FMNMX.FTZ R0, R45, R0, !PT ;  /* 0x000000002d007209 */ /* 0x000fe40007810000 */
[----:B------:R-:W-:Y:S01]  /*ad90*/  FSEL R65, R36, -INF , P2 ;  /* 0xff80000024417808 */ /* 0x000fe20001000000 */
[----:B------:R-:W1:Y:S01]  /*ada0*/  MUFU.TANH R48, R48 ;  /* 0x0000003000307308 */ /* 0x000e620000002400 */
[----:B------:R-:W-:-:S04]  /*adb0*/  ISETP.GT.AND P2, PT, R26, 0x20, PT ;  /* 0x000000201a00780c */ /* 0x000fc80003f44270 */
[----:B--2---:R-:W-:Y:S02]  /*adc0*/  FSEL R67, R40, -INF , P2 ;  /* 0xff80000028437808 */ /* 0x004fe40001000000 */
[----:B------:R-:W-:Y:S01]  /*add0*/  ISETP.GT.AND P2, PT, R26, 0x28, PT ;  /* 0x000000281a00780c */ /* 0x000fe20003f44270 */
[----:B------:R-:W2:Y:S01]  /*ade0*/  MUFU.TANH R52, R52 ;  /* 0x0000003400347308 */ /* 0x000ea20000002400 */
[----:B----4-:R-:W-:Y:S01]  /*adf0*/  FMNMX.FTZ R20, R55, R14, !PT ;  /* 0x0000000e37147209 */ /* 0x010fe20007810000 */
[----:B------:R-:W-:Y:S01]  /*ae00*/  IMAD.U32 R14, RZ, RZ, UR4 ;  /* 0x00000004ff0e7e24 */ /* 0x000fe2000f8e00ff */
[----:B------:R-:W-:Y:S02]  /*ae10*/  FSEL R55, R38, -INF , P1 ;  /* 0xff80000026377808 */ /* 0x000fe40000800000 */
[----:B------:R-:W-:Y:S01]  /*ae20*/  ISETP.GT.AND P1, PT, R26, 0x19, PT ;  /* 0x000000191a00780c */ /* 0x000fe20003f24270 */
[----:B------:R-:W-:Y:S01]  /*ae30*/  FMUL.FTZ R28, R20, R14 ;  /* 0x0000000e141c7220 */ /* 0x000fe20000410000 */
[----:B------:R-:W-:Y:S01]  /*ae40*/  FMNMX.FTZ R0, R55, R0, !PT ;  /* 0x0000000037007209 */ /* 0x000fe20007810000 */
[----:B------:R3:W4:Y:S01]  /*ae50*/  MUFU.TANH R32, R53 ;  /* 0x0000003500207308 */ /* 0x0007220000002400 */
[----:B-----5:R-:W-:-:S02]  /*ae60*/  FSEL R49, R42, -INF , P1 ;  /* 0xff8000002a317808 */ /* 0x020fc40000800000 */
[----:B------:R-:W-:Y:S02]  /*ae70*/  FMNMX.FTZ R0, R65, R0, !PT ;  /* 0x0000000041007209 */ /* 0x000fe40007810000 */
[----:B------:R-:W-:Y:S02]  /*ae80*/  ISETP.GT.AND P1, PT, R26, 0x21, PT ;  /* 0x000000211a00780c */ /* 0x000fe40003f24270 */
[----:B------:R-:W-:Y:S02]  /*ae90*/  FMNMX.FTZ R0, R49, R0, !PT ;  /* 0x0000000031007209 */ /* 0x000fe40007810000 */
[----:B------:R-:W-:Y:S02]  /*aea0*/  FSEL R69, R69, -INF , P1 ;  /* 0xff80000045457808 */ /* 0x000fe40000800000 */
[----:B------:R-:W-:Y:S02]  /*aeb0*/  FMNMX.FTZ R0, R67, R0, !PT ;  /* 0x0000000043007209 */ /* 0x000fe40007810000 */
[----:B0-----:R-:W-:-:S02]  /*aec0*/  FSEL R71, R44, -INF , P2 ;  /* 0xff8000002c477808 */ /* 0x001fc40001000000 */
[----:B------:R-:W-:Y:S02]  /*aed0*/  FMNMX.FTZ R0, R69, R0, !PT ;  /* 0x0000000045007209 */ /* 0x000fe40007810000 */
[----:B------:R-:W-:Y:S02]  /*aee0*/  ISETP.GT.AND P1, PT, R26, 0x30, PT ;  /* 0x000000301a00780c */ /* 0x000fe40003f24270 */
[----:B---3--:R-:W-:Y:S02]  /*aef0*/  FSEL R53, R30, -INF , P3 ;  /* 0xff8000001e357808 */ /* 0x008fe40001800000 */
[----:B------:R-:W-:Y:S02]  /*af00*/  FMNMX.FTZ R0, R71, R0, !PT ;  /* 0x0000000047007209 */ /* 0x000fe40007810000 */
[----:B------:R-:W-:Y:S02]  /*af10*/  ISETP.GT.AND P2, PT, R26, 0x31, PT ;  /* 0x000000311a00780c */ /* 0x000fe40003f44270 */
[----:B-1----:R-:W-:-:S02]  /*af20*/  FSEL R73, R48, -INF , P1 ;  /* 0xff80000030497808 */ /* 0x002fc40000800000 */
[----:B------:R-:W-:Y:S02]  /*af30*/  FMNMX.FTZ R0, R53, R0, !PT ;  /* 0x0000000035007209 */ /* 0x000fe40007810000 */
[----:B------:R-:W-:Y:S02]  /*af40*/  FSETP.NEU.FTZ.AND P4, PT, R20, -INF , PT ;  /* 0xff8000001400780b */ /* 0x000fe40003f9d000 */
[----:B------:R-:W-:Y:S02]  /*af50*/  ISETP.GT.AND P1, PT, R26, 0x38, PT ;  /* 0x000000381a00780c */ /* 0x000fe40003f24270 */
[----:B------:R-:W-:Y:S02]  /*af60*/  FSEL R75, R75, -INF , P2 ;  /* 0xff8000004b4b7808 */ /* 0x000fe40001000000 */
[----:B------:R-:W-:Y:S02]  /*af70*/  FMNMX.FTZ R0, R73, R0, !PT ;  /* 0x0000000049007209 */ /* 0x000fe40007810000 */
[----:B------:R-:W-:-:S02]  /*af80*/  FSEL R28, R28, RZ, P4 ;  /* 0x000000ff1c1c7208 */ /* 0x000fc40002000000 */
[----:B------:R-:W-:Y:S02]  /*af90*/  ISETP.GT.AND P2, PT, R26, 0x39, PT ;  /* 0x000000391a00780c */ /* 0x000fe40003f44270 */
[----:B--2---:R-:W-:Y:S01]  /*afa0*/  FSEL R77, R52, -INF , P1 ;  /* 0xff800000344d7808 */ /* 0x004fe20000800000 */
[--C-:B------:R-:W-:Y:S01]  /*afb0*/  FFMA.FTZ R26, R63, R14, -R28.reuse ;  /* 0x0000000e3f1a7223 */ /* 0x100fe2000001081c */
[----:B------:R-:W-:Y:S01]  /*afc0*/  FMNMX.FTZ R0, R75, R0, !PT ;  /* 0x000000004b007209 */ /* 0x000fe20007810000 */
[-CC-:B------:R-:W-:Y:S01]  /*afd0*/  FFMA.FTZ R24, R24, R14.reuse, -R28.reuse ;  /* 0x0000000e18187223 */ /* 0x180fe2000001081c */
[----:B----4-:R-:W-:Y:S01]  /*afe0*/  FSEL R63, R32, -INF , P2 ;  /* 0xff800000203f7808 */ /* 0x010fe20001000000 */
[--C-:B------:R-:W-:Y:S01]  /*aff0*/  FFMA.FTZ R61, R61, R14, -R28.reuse ;  /* 0x0000000e3d3d7223 */ /* 0x100fe2000001081c */
[----:B------:R-:W-:Y:S01]  /*b000*/  FMNMX.FTZ R0, R77, R0, !PT ;  /* 0x000000004d007209 */ /* 0x000fe20007810000 */
[----:B------:R0:W-:Y:S01]  /*b010*/  MUFU.EX2 R165, R24 ;  /* 0x0000001800a57308 */ /* 0x0001e20000000800 */
[-CC-:B------:R-:W-:Y:S01]  /*b020*/  FFMA.FTZ R47, R47, R14.reuse, -R28.reuse ;  /* 0x0000000e2f2f7223 */ /* 0x180fe2000001081c */
[--C-:B------:R-:W-:Y:S01]  /*b030*/  FFMA.FTZ R3, R3, R14, -R28.reuse ;  /* 0x0000000e03037223 */ /* 0x100fe2000001081c */
[----:B------:R-:W-:Y:S01]  /*b040*/  FMNMX.FTZ R0, R63, R0, !PT ;  /* 0x000000003f007209 */ /* 0x000fe20007810000 */
[-CC-:B------:R-:W-:Y:S01]  /*b050*/  FFMA.FTZ R57, R57, R14.reuse, -R28.reuse ;  /* 0x0000000e39397223 */ /* 0x180fe2000001081c */
[-CC-:B------:R-:W-:Y:S01]  /*b060*/  FFMA.FTZ R43, R43, R14.reuse, -R28.reuse ;  /* 0x0000000e2b2b7223 */ /* 0x180fe2000001081c */
[-CC-:B------:R-:W-:Y:S01]  /*b070*/  FFMA.FTZ R51, R51, R14.reuse, -R28.reuse ;  /* 0x0000000e33337223 */ /* 0x180fe2000001081c */
[-CC-:B------:R-:W-:Y:S01]  /*b080*/  FFMA.FTZ R39, R39, R14.reuse, -R28.reuse ;  /* 0x0000000e27277223 */ /* 0x180fe2000001081c */
[----:B------:R-:W-:Y:S01]  /*b090*/  MUFU.EX2 R30, R26 ;  /* 0x0000001a001e7308 */ /* 0x000fe20000000800 */
[-CC-:B0-----:R-:W-:Y:S01]  /*b0a0*/  FFMA.FTZ R24, R59, R14.reuse, -R28.reuse ;  /* 0x0000000e3b187223 */ /* 0x181fe2000001081c */
[-CC-:B------:R-:W-:Y:S01]  /*b0b0*/  FFMA.FTZ R25, R25, R14.reuse, -R28.reuse ;  /* 0x0000000e19197223 */ /* 0x180fe2000001081c */
[----:B------:R-:W0:Y:S01]  /*b0c0*/  SHFL.BFLY PT, R59, R0, 0x2, 0x1f ;  /* 0x0c401f00003b7f89 */ /* 0x000e2200000e0000 */
[-CC-:B------:R-:W-:Y:S01]  /*b0d0*/  FFMA.FTZ R35, R35, R14.reuse, -R28.reuse ;  /* 0x0000000e23237223 */ /* 0x180fe2000001081c */
[-CC-:B------:R-:W-:Y:S01]  /*b0e0*/  FFMA.FTZ R31, R31, R14.reuse, -R28.reuse ;  /* 0x0000000e1f1f7223 */ /* 0x180fe2000001081c */
[-CC-:B------:R-:W-:Y:S01]  /*b0f0*/  FFMA.FTZ R27, R27, R14.reuse, -R28.reuse ;  /* 0x0000000e1b1b7223 */ /* 0x180fe2000001081c */
[-CC-:B------:R-:W-:Y:S01]  /*b100*/  FFMA.FTZ R29, R29, R14.reuse, -R28.reuse ;  /* 0x0000000e1d1d7223 */ /* 0x180fe2000001081c */
[----:B------:R1:W-:Y:S08]  /*b110*/  MUFU.EX2 R32, R24 ;  /* 0x0000001800207308 */ /* 0x0003f00000000800 */
[----:B------:R-:W2:Y:S01]  /*b120*/  MUFU.EX2 R61, R61 ;  /* 0x0000003d003d7308 */ /* 0x000ea20000000800 */
[----:B-1----:R-:W-:-:S07]  /*b130*/  FFMA.FTZ R24, R15, R14, -R28 ;  /* 0x0000000e0f187223 */ /* 0x002fce000001081c */
[----:B------:R1:W-:Y:S01]  /*b140*/  MUFU.EX2 R38, R24 ;  /* 0x0000001800267308 */ /* 0x0003e20000000800 */
[----:B0-----:R-:W-:-:S05]  /*b150*/  FMNMX.FTZ R59, R0, R59, !PT ;  /* 0x0000003b003b7209 */ /* 0x001fca0007810000 */
[----:B------:R-:W0:Y:S02]  /*b160*/  SHFL.BFLY PT, R0, R59, 0x1, 0x1f ;  /* 0x0c201f003b007f89 */ /* 0x000e2400000e0000 */
[----:B------:R-:W-:Y:S01]  /*b170*/  MUFU.EX2 R47, R47 ;  /* 0x0000002f002f7308 */ /* 0x000fe20000000800 */
[----:B--2---:R-:W-:-:S07]  /*b180*/  F2FP.F16.F32.PACK_AB R167, R32, R61 ;  /* 0x0000003d20a7723e */ /* 0x004fce00000000ff */
[----:B------:R-:W-:Y:S08]  /*b190*/  MUFU.EX2 R28, R3 ;  /* 0x00000003001c7308 */ /* 0x000ff00000000800 */
[----:B------:R-:W2:Y:S01]  /*b1a0*/  MUFU.EX2 R34, R57 ;  /* 0x0000003900227308 */ /* 0x000ea20000000800 */
[----:B0-----:R-:W-:-:S07]  /*b1b0*/  FMNMX.FTZ R15, R59, R0, !PT ;  /* 0x000000003b0f7209 */ /* 0x001fce0007810000 */
[----:B------:R-:W-:Y:S01]  /*b1c0*/  MUFU.EX2 R43, R43 ;  /* 0x0000002b002b7308 */ /* 0x000fe20000000800 */
[C---:B------:R-:W-:Y:S01]  /*b1d0*/  FSETP.NEU.FTZ.AND P1, PT, R15.reuse, -INF , PT ;  /* 0xff8000000f00780b */ /* 0x040fe20003f3d000 */
[----:B------:R-:W-:-:S06]  /*b1e0*/  FMUL.FTZ R0, R15, R14 ;  /* 0x0000000e0f007220 */ /* 0x000fcc0000410000 */
[----:B------:R-:W0:Y:S01]  /*b1f0*/  MUFU.EX2 R36, R51 ;  /* 0x0000003300247308 */ /* 0x000e220000000800 */
[----:B-1----:R-:W-:Y:S01]  /*b200*/  FSEL R24, R0, RZ, P1 ;  /* 0x000000ff00187208 */ /* 0x002fe20000800000 */
[----:B------:R-:W-:Y:S01]  /*b210*/  FADD.FTZ R0, R165, R30 ;  /* 0x0000001ea5007221 */ /* 0x000fe20000010000 */
[----:B------:R-:W-:Y:S02]  /*b220*/  F2FP.F16.F32.PACK_AB R165, R30, R165 ;  /* 0x000000a51ea5723e */ /* 0x000fe400000000ff */
[----:B--2---:R-:W-:Y:S01]  /*b230*/  F2FP.F16.F32.PACK_AB R161, R34, R47 ;  /* 0x0000002f22a1723e */ /* 0x004fe200000000ff */
        /* <DEDUP_REMOVED lines=8> */
[----:B------:R-:W-:Y:S01]  /*b2c0*/  FADD.FTZ R3, R61, R0 ;  /* 0x000000003d037221 */ /* 0x000fe20000010000 */
[-CC-:B------:R-:W-:Y:S01]  /*b2d0*/  FFMA.FTZ R49, R49, R14.reuse, -R24.reuse ;  /* 0x0000000e31317223 */ /* 0x180fe20000010818 */
[-CC-:B------:R-:W-:Y:S01]  /*b2e0*/  FFMA.FTZ R67, R67, R14.reuse, -R24.reuse ;  /* 0x0000000e43437223 */ /* 0x180fe20000010818 */
[-CC-:B------:R-:W-:Y:S01]  /*b2f0*/  FFMA.FTZ R69, R69, R14.reuse, -R24.reuse ;  /* 0x0000000e45457223 */ /* 0x180fe20000010818 */
[----:B------:R-:W-:Y:S01]  /*b300*/  FADD.FTZ R46, R32, R3 ;  /* 0x00000003202e7221 */ /* 0x000fe20000010000 */
[----:B------:R-:W-:Y:S01]  /*b310*/  FFMA.FTZ R71, R71, R14, -R24 ;  /* 0x0000000e47477223 */ /* 0x000fe20000010818 */
[----:B------:R-:W1:Y:S01]  /*b320*/  MUFU.EX2 R12, R12 ;  /* 0x0000000c000c7308 */ /* 0x000e620000000800 */
[----:B------:R-:W-:-:S02]  /*b330*/  VIADD R0, R21, 0x28c40 ;  /* 0x00028c4015007836 */ /* 0x000fc40000000000 */
[-CC-:B------:R-:W-:Y:S01]  /*b340*/  FFMA.FTZ R53, R53, R14.reuse, -R24.reuse ;  /* 0x0000000e35357223 */ /* 0x180fe20000010818 */
[-CC-:B------:R-:W-:Y:S01]  /*b350*/  FFMA.FTZ R73, R73, R14.reuse, -R24.reuse ;  /* 0x0000000e49497223 */ /* 0x180fe20000010818 */
[-CC-:B------:R-:W-:Y:S01]  /*b360*/  FFMA.FTZ R75, R75, R14.reuse, -R24.reuse ;  /* 0x0000000e4b4b7223 */ /* 0x180fe20000010818 */
[-C--:B------:R-:W-:Y:S01]  /*b370*/  FFMA.FTZ R77, R77, R14.reuse, -R24 ;  /* 0x0000000e4d4d7223 */ /* 0x080fe20000010818 */
[----:B------:R-:W-:Y:S01]  /*b380*/  PRMT R0, R187, 0x654, R0 ;  /* 0x00000654bb007816 */ /* 0x000fe20000000000 */
[----:B------:R-:W-:Y:S01]  /*b390*/  FFMA.FTZ R24, R63, R14, -R24 ;  /* 0x0000000e3f187223 */ /* 0x000fe20000010818 */
[----:B------:R-:W2:Y:S01]  /*b3a0*/  MUFU.EX2 R37, R37 ;  /* 0x0000002500257308 */ /* 0x000ea20000000800 */
[----:B0-----:R-:W-:Y:S01]  /*b3b0*/  F2FP.F16.F32.PACK_AB R163, R36, R43 ;  /* 0x0000002b24a3723e */ /* 0x001fe200000000ff */
[----:B------:R0:W-:Y:S06]  /*b3c0*/  SYNCS.ARRIVE.TRANS64.RED.A1T0 RZ, [R0+URZ], RZ ;  /* 0x000000ff00ff79a7 */ /* 0x0001ec000810043f */
[----:B------:R-:W3:Y:S01]  /*b3d0*/  MUFU.EX2 R166, R41 ;  /* 0x0000002900a67308 */ /* 0x000ee20000000800 */
[----:B-1----:R-:W-:Y:S01]  /*b3e0*/  FADD.FTZ R44, R33, R12 ;  /* 0x0000000c212c7221 */ /* 0x002fe20000010000 */
[----:B------:R-:W-:-:S06]  /*b3f0*/  F2FP.F16.F32.PACK_AB R164, R12, R33 ;  /* 0x000000210ca4723e */ /* 0x000fcc00000000ff */
[----:B------:R-:W1:Y:S01]  /*b400*/  MUFU.EX2 R45, R45 ;  /* 0x0000002d002d7308 */ /* 0x000e620000000800 */
[----:B--2---:R-:W-:-:S07]  /*b410*/  FADD.FTZ R3, R37, R44 ;  /* 0x0000002c25037221 */ /* 0x004fce0000010000 */
[----:B------:R-:W2:Y:S01]  /*b420*/  MUFU.EX2 R160, R55 ;  /* 0x0000003700a07308 */ /* 0x000ea20000000800 */
[C---:B---3--:R-:W-:Y:S01]  /*b430*/  FADD.FTZ R44, R166.reuse, R3 ;  /* 0x00000003a62c7221 */ /* 0x048fe20000010000 */
[----:B------:R-:W-:Y:S01]  /*b440*/  F2FP.F16.F32.PACK_AB R166, R166, R37 ;  /* 0x00000025a6a6723e */ /* 0x000fe200000000ff */
[----:B------:R-:W-:Y:S06]  /*b450*/  BAR.SYNC.DEFER_BLOCKING 0xf, 0x100 ;  /* 0x03c4000000007b1d */ /* 0x000fec0000010000 */
[----:B------:R-:W3:Y:S01]  /*b460*/  MUFU.EX2 R65, R65 ;  /* 0x0000004100417308 */ /* 0x000ee20000000800 */
[----:B-1----:R-:W-:-:S07]  /*b470*/  FADD.FTZ R3, R45, R44 ;  /* 0x0000002c2d037221 */ /* 0x002fce0000010000 */
[----:B------:R-:W1:Y:S01]  /*b480*/  MUFU.EX2 R162, R49 ;  /* 0x0000003100a27308 */ /* 0x000e620000000800 */
[C---:B--2---:R-:W-:Y:S01]  /*b490*/  FADD.FTZ R30, R160.reuse, R3 ;  /* 0x00000003a01e7221 */ /* 0x044fe20000010000 */
[----:B------:R-:W-:-:S06]  /*b4a0*/  F2FP.F16.F32.PACK_AB R160, R160, R45 ;  /* 0x0000002da0a0723e */ /* 0x000fcc00000000ff */
[----:B------:R-:W2:Y:S01]  /*b4b0*/  MUFU.EX2 R39, R39 ;  /* 0x0000002700277308 */ /* 0x000ea20000000800 */
[----:B---3--:R-:W-:Y:S01]  /*b4c0*/  FADD.FTZ R3, R65, R30 ;  /* 0x0000001e41037221 */ /* 0x008fe20000010000 */
[----:B------:R3:W-:Y:S06]  /*b4d0*/  STSM.16.M88.4 [R216+0x26800], R164 ;  /* 0x026800a4d8007844 */ /* 0x0007ec0000000200 */
[----:B------:R4:W-:Y:S01]  /*b4e0*/  MUFU.EX2 R42, R27 ;  /* 0x0000001b002a7308 */ /* 0x0009e20000000800 */
[C---:B-1----:R-:W-:Y:S01]  /*b4f0*/  FADD.FTZ R30, R162.reuse, R3 ;  /* 0x00000003a21e7221 */ /* 0x042fe20000010000 */
[----:B------:R-:W-:-:S05]  /*b500*/  F2FP.F16.F32.PACK_AB R162, R162, R65 ;  /* 0x00000041a2a2723e */ /* 0x000fca00000000ff */
[----:B------:R3:W-:Y:S01]  /*b510*/  STSM.16.M88.4 [R217], R160 ;  /* 0x000000a0d9007844 */ /* 0x0007e20000000200 */
[----:B------:R-:W1:Y:S01]  /*b520*/  MUFU.EX2 R67, R67 ;  /* 0x0000004300437308 */ /* 0x000e620000000800 */
[----:B----4-:R-:W-:Y:S01]  /*b530*/  FADD.FTZ R27, R47, R46 ;  /* 0x0000002e2f1b7221 */ /* 0x010fe20000010000 */
[----:B--2---:R-:W-:-:S03]  /*b540*/  F2FP.F16.F32.PACK_AB R157, R38, R39 ;  /* 0x00000027269d723e */ /* 0x004fc600000000ff */
[----:B------:R-:W-:-:S03]  /*b550*/  FADD.FTZ R46, R34, R27 ;  /* 0x0000001b222e7221 */ /* 0x000fc60000010000 */
[----:B------:R-:W2:Y:S01]  /*b560*/  MUFU.EX2 R156, R69 ;  /* 0x00000045009c7308 */ /* 0x000ea20000000800 */
[----:B------:R-:W-:-:S04]  /*b570*/  FADD.FTZ R27, R43, R46 ;  /* 0x0000002e2b1b7221 */ /* 0x000fc80000010000 */
[----:B------:R-:W-:-:S03]  /*b580*/  FADD.FTZ R44, R36, R27 ;  /* 0x0000001b242c7221 */ /* 0x000fc60000010000 */
[----:B------:R-:W4:Y:S01]  /*b590*/  MUFU.EX2 R25, R25 ;  /* 0x0000001900197308 */ /* 0x000f220000000800 */
[----:B------:R-:W-:Y:S01]  /*b5a0*/  FADD.FTZ R27, R39, R44 ;  /* 0x0000002c271b7221 */ /* 0x000fe20000010000 */
[----:B-1----:R-:W-:-:S03]  /*b5b0*/  FADD.FTZ R3, R67, R30 ;  /* 0x0000001e43037221 */ /* 0x002fc60000010000 */
[----:B------:R-:W-:-:S03]  /*b5c0*/  FADD.FTZ R32, R38, R27 ;  /* 0x0000001b26207221 */ /* 0x000fc60000010000 */
[----:B------:R-:W1:Y:S01]  /*b5d0*/  MUFU.EX2 R71, R71 ;  /* 0x0000004700477308 */ /* 0x000e620000000800 */
[C---:B--2---:R-:W-:Y:S01]  /*b5e0*/  FADD.FTZ R12, R156.reuse, R3 ;  /* 0x000000039c0c7221 */ /* 0x044fe20000010000 */
[----:B------:R-:W-:-:S06]  /*b5f0*/  F2FP.F16.F32.PACK_AB R156, R156, R67 ;  /* 0x000000439c9c723e */ /* 0x000fcc00000000ff */
[----:B------:R-:W2:Y:S01]  /*b600*/  MUFU.EX2 R40, R35 ;  /* 0x0000002300287308 */ /* 0x000ea20000000800 */
[----:B----4-:R-:W-:-:S07]  /*b610*/  FADD.FTZ R27, R25, R32 ;  /* 0x00000020191b7221 */ /* 0x010fce0000010000 */
[----:B------:R-:W4:Y:S01]  /*b620*/  MUFU.EX2 R26, R53 ;  /* 0x00000035001a7308 */ /* 0x000f220000000800 */
[----:B-1----:R-:W-:-:S07]  /*b630*/  FADD.FTZ R3, R71, R12 ;  /* 0x0000000c47037221 */ /* 0x002fce0000010000 */
[----:B------:R-:W1:Y:S01]  /*b640*/  MUFU.EX2 R31, R31 ;  /* 0x0000001f001f7308 */ /* 0x000e620000000800 */
[C---:B--2---:R-:W-:Y:S01]  /*b650*/  F2FP.F16.F32.PACK_AB R159, R40.reuse, R25 ;  /* 0x00000019289f723e */ /* 0x044fe200000000ff */
[----:B------:R-:W-:-:S06]  /*b660*/  FADD.FTZ R40, R40, R27 ;  /* 0x0000001b28287221 */ /* 0x000fcc0000010000 */
[----:B------:R-:W-:Y:S01]  /*b670*/  MUFU.EX2 R73, R73 ;  /* 0x0000004900497308 */ /* 0x000fe20000000800 */
[C---:B----4-:R-:W-:Y:S01]  /*b680*/  F2FP.F16.F32.PACK_AB R158, R26.reuse, R71 ;  /* 0x000000471a9e723e */ /* 0x050fe200000000ff */
[----:B------:R-:W-:-:S04]  /*b690*/  FADD.FTZ R26, R26, R3 ;  /* 0x000000031a1a7221 */ /* 0x000fc80000010000 */
[----:B------:R3:W-:Y:S02]  /*b6a0*/  STSM.16.M88.4 [R222], R156 ;  /* 0x0000009cde007844 */ /* 0x0007e40000000200 */
[----:B0-----:R-:W0:Y:S01]  /*b6b0*/  MUFU.EX2 R0, R75 ;  /* 0x0000004b00007308 */ /* 0x001e220000000800 */
[----:B-1----:R-:W-:Y:S01]  /*b6c0*/  F2FP.F16.F32.PACK_AB R153, R42, R31 ;  /* 0x0000001f2a99723e */ /* 0x002fe200000000ff */
[----:B------:R-:W-:-:S04]  /*b6d0*/  FADD.FTZ R31, R31, R40 ;  /* 0x000000281f1f7221 */ /* 0x000fc80000010000 */
[----:B------:R-:W-:Y:S02]  /*b6e0*/  FADD.FTZ R42, R42, R31 ;  /* 0x0000001f2a2a7221 */ /* 0x000fe40000010000 */
[----:B------:R-:W1:Y:S08]  /*b6f0*/  MUFU.EX2 R29, R29 ;  /* 0x0000001d001d7308 */ /* 0x000e700000000800 */
[----:B------:R-:W-:Y:S01]  /*b700*/  MUFU.EX2 R77, R77 ;  /* 0x0000004d004d7308 */ /* 0x000fe20000000800 */
[----:B0-----:R-:W-:Y:S01]  /*b710*/  F2FP.F16.F32.PACK_AB R152, R0, R73 ;  /* 0x000000490098723e */ /* 0x001fe200000000ff */
[----:B------:R-:W-:-:S04]  /*b720*/  FADD.FTZ R73, R73, R26 ;  /* 0x0000001a49497221 */ /* 0x000fc80000010000 */
[----:B------:R-:W-:Y:S02]  /*b730*/  FADD.FTZ R0, R0, R73 ;  /* 0x0000004900007221 */ /* 0x000fe40000010000 */
[----:B------:R-:W0:Y:S01]  /*b740*/  MUFU.EX2 R24, R24 ;  /* 0x0000001800187308 */ /* 0x000e220000000800 */
[----:B-1----:R-:W-:Y:S01]  /*b750*/  F2FP.F16.F32.PACK_AB R155, R28, R29 ;  /* 0x0000001d1c9b723e */ /* 0x002fe200000000ff */
[----:B------:R-:W-:-:S04]  /*b760*/  FADD.FTZ R3, R29, R42 ;  /* 0x0000002a1d037221 */ /* 0x000fc80000010000 */
[----:B------:R-:W-:Y:S01]  /*b770*/  FADD.FTZ R3, R28, R3 ;  /* 0x000000031c037221 */ /* 0x000fe20000010000 */
[----:B0-----:R-:W-:Y:S01]  /*b780*/  F2FP.F16.F32.PACK_AB R154, R24, R77 ;  /* 0x0000004d189a723e */ /* 0x001fe200000000ff */
[----:B------:R-:W-:-:S04]  /*b790*/  FADD.FTZ R77, R77, R0 ;  /* 0x000000004d4d7221 */ /* 0x000fc80000010000 */
[----:B------:R3:W-:Y:S01]  /*b7a0*/  STSM.16.M88.4 [R221], R152 ;  /* 0x00000098dd007844 */ /* 0x0007e20000000200 */
[----:B------:R-:W-:Y:S01]  /*b7b0*/  FADD.FTZ R0, R24, R77 ;  /* 0x0000004d18007221 */ /* 0x000fe20000010000 */
[----:B------:R-:W-:Y:S06]  /*b7c0*/  @!P0 BRA `(.L_x_4785) ;  /* 0x0000000000048947 */ /* 0x000fec0003800000 */
[----:B------:R-:W-:Y:S01]  /*b7d0*/  BPT.TRAP 0x1 ;  /* 0x000000040000795c */ /* 0x000fe20000300000 */
.L_x_4785:
[----:B------:R0:W1:Y:S01]  /*b7e0*/  SYNCS.PHASECHK.TRANS64.TRYWAIT P1, [R21+URZ+0x28c50], R58 ;  /* 0x028c503a150075a7 */ /* 0x000062000802017f */
[----:B------:R-:W-:Y:S05]  /*b7f0*/  @!P0 BRA `(.L_x_4786) ;  /* 0x0000000000048947 */ /* 0x000fea0003800000 */
[----:B------:R-:W-:Y:S01]  /*b800*/  BPT.TRAP 0x1 ;  /* 0x000000040000795c */ /* 0x000fe20000300000 */
.L_x_4786:
[----:B------:R-:W-:Y:S01]  /*b810*/  LOP3.LUT R12, R56, 0x2000000, RZ, 0xfc, !PT ;  /* 0x02000000380c7812 */ /* 0x000fe200078efcff */
[----:B------:R-:W-:Y:S01]  /*b820*/  ULDC UR38, c[0x0][0x9d8] ;  /* 0x0002760000267ab9 */ /* 0x000fe20000000800 */
[----:B------:R-:W-:Y:S01]  /*b830*/  ULDC UR39, c[0x0][0x9d8] ;  /* 0x0002760000277ab9 */ /* 0x000fe20000000800 */
[----:B------:R-:W-:Y:S01]  /*b840*/  ULDC UR36, c[0x0][0x988] ;  /* 0x0002620000247ab9 */ /* 0x000fe20000000800 */
[----:B------:R-:W-:Y:S01]  /*b850*/  ULDC UR37, c[0x0][0x988] ;  /* 0x0002620000257ab9 */ /* 0x000fe20000000800 */
[----:B------:R-:W-:Y:S01]  /*b860*/  BSSY B0, `(.L_x_4787) ;  /* 0x0000006000007945 */ /* 0x000fe20003800000 */
[----:B------:R-:W-:Y:S02]  /*b870*/  IMAD R28, R18, 0x1000, R12 ;  /* 0x00001000121c7824 */ /* 0x000fe400078e020c */
[----:B------:R-:W-:Y:S01]  /*b880*/  IMAD.MOV.U32 R29, RZ, RZ, 0x40000040 ;  /* 0x40000040ff1d7424 */ /* 0x000fe200078e00ff */
[----:B-1----:R-:W-:Y:S06]  /*b890*/  @P1 BRA `(.L_x_4788) ;  /* 0x0000000000081947 */ /* 0x002fec0003800000 */
[----:B------:R-:W1:Y:S02]  /*b8a0*/  SYNCS.PHASECHK.TRANS64.TRYWAIT P1, [R21+URZ+0x28c50], R58 ;  /* 0x028c503a150075a7 */ /* 0x000e64000802017f */
[----:B-1----:R-:W-:Y:S05]  /*b8b0*/  @!P1 BRA `(.L_x_4789) ;  /* 0x0000010800249947 */ /* 0x002fea0003800000 */
.L_x_4788:
[----:B------:R-:W-:Y:S05]  /*b8c0*/  BSYNC B0 ;  /* 0x0000000000007941 */ /* 0x000fea0003800000 */
.L_x_4787:
        /* <DEDUP_REMOVED lines=14> */
[----:B01----:R-:W-:-:S06]  /*b9b0*/  WARPGROUP.ARRIVE ;  /* 0x00000000000079c5 */ /* 0x003fcc0000000000 */
        /* <DEDUP_REMOVED lines=24> */
.L_x_4790:
[----:B---3--:R-:W0:Y:S01]  /*bb40*/  LDC R152, c[0x0][0x448] ;  /* 0x00011200ff987b82 */ /* 0x008e220000000800 */
[----:B------:R-:W-:Y:S01]  /*bb50*/  VIADD R21, R21, 0x28c60 ;  /* 0x00028c6015157836 */ /* 0x000fe20000000000 */
[----:B------:R-:W-:Y:S01]  /*bb60*/  IADD3 R208, R208, -0x2, RZ ;  /* 0xfffffffed0d07810 */ /* 0x000fe20007ffe0ff */
[----:B------:R-:W-:Y:S01]  /*bb70*/  IMAD.MOV.U32 R153, RZ, RZ, R199 ;  /* 0x000000ffff997224 */ /* 0x000fe200078e00c7 */
[----:B------:R-:W-:Y:S02]  /*bb80*/  BSSY B1, `(.L_x_4791) ;  /* 0x000024a000017945 */ /* 0x000fe40003800000 */
[----:B------:R-:W-:-:S04]  /*bb90*/  PRMT R21, R187, 0x654, R21 ;  /* 0x00000654bb157816 */ /* 0x000fc80000000015 */
[----:B------:R1:W-:Y:S01]  /*bba0*/  SYNCS.ARRIVE.TRANS64.RED.A1T0 RZ, [R21+URZ], RZ ;  /* 0x000000ff15ff79a7 */ /* 0x0003e2000810043f */
[----:B0-----:R-:W-:-:S13]  /*bbb0*/  ISETP.NE.AND P1, PT, R152, 0x1, PT ;  /* 0x000000019800780c */ /* 0x001fda0003f25270 */
[----:B------:R-:W0:Y:S08]  /*bbc0*/  @P1 LDC R152, c[0x0][0x44c] ;  /* 0x00011300ff981b82 */ /* 0x000e300000000800 */
[----:B-1----:R-:W1:Y:S01]  /*bbd0*/  @P1 LDC R21, c[0x0][0x450] ;  /* 0x00011400ff151b82 */ /* 0x002e620000000800 */
[----:B0-----:R-:W-:-:S05]  /*bbe0*/  @P1 IMAD.HI.U32 R152, R199, R152, RZ ;  /* 0x00000098c7981227 */ /* 0x001fca00078e00ff */
[----:B-1----:R-:W-:-:S04]  /*bbf0*/  @P1 SHF.R.U32.HI R153, RZ, R21, R152 ;  /* 0x00000015ff991219 */ /* 0x002fc80000011698 */
[----:B------:R-:W-:-:S04]  /*bc00*/  IADD3 R21, R153, R198, -R197 ;  /* 0x000000c699157210 */ /* 0x000fc80007ffe8c5 */
[----:B------:R-:W-:-:S04]  /*bc10*/  SHF.R.S32.HI R152, RZ, 0x1f, R21 ;  /* 0x0000001fff987819 */ /* 0x000fc80000011415 */
[----:B------:R-:W-:-:S04]  /*bc20*/  LEA.HI R21, R152, R21, RZ, 0x6 ;  /* 0x0000001598157211 */ /* 0x000fc800078f30ff */
[----:B------:R-:W-:-:S04]  /*bc30*/  SHF.R.S32.HI R21, RZ, 0x6, R21 ;  /* 0x00000006ff157819 */ /* 0x000fc80000011415 */
[----:B------:R-:W-:-:S04]  /*bc40*/  VIMNMX R21, RZ, R21, !PT ;  /* 0x00000015ff157248 */ /* 0x000fc80007fe0100 */
[----:B------:R-:W-:-:S13]  /*bc50*/  ISETP.GE.AND P1, PT, R208, R21, PT ;  /* 0x00000015d000720c */ /* 0x000fda0003f26270 */
[----:B------:R-:W-:Y:S05]  /*bc60*/  @!P1 BRA `(.L_x_4792) ;  /* 0x0000002000ec9947 */ /* 0x000fea0003800000 */
[----:B------:R-:W-:Y:S01]  /*bc70*/  BSSY B0, `(.L_x_4792) ;  /* 0x000023a000007945 */ /* 0x000fe20003800000 */
[----:B------:R-:W-:Y:S02]  /*bc80*/  IMAD.MOV.U32 R220, RZ, RZ, R20 ;  /* 0x000000ffffdc7224 */ /* 0x000fe400078e0014 */
[----:B------:R-:W-:Y:S02]  /*bc90*/  IMAD.MOV.U32 R218, RZ, RZ, R15 ;  /* 0x000000ffffda7224 */ /* 0x000fe400078e000f */
[----:B------:R-:W-:-:S07]  /*bca0*/  IMAD.MOV.U32 R219, RZ, RZ, R18 ;  /* 0x000000ffffdb7224 */ /* 0x000fce00078e0012 */
.L_x_4805:
[----:B------:R-:W-:-:S05]  /*bcb0*/  VIADD R18, R219, 0x1 ;  /* 0x00000001db127836 */ /* 0x000fca0000000000 */
[----:B------:R-:W-:-:S04]  /*bcc0*/  ISETP.NE.AND P1, PT, R18, 0x2, PT ;  /* 0x000000021200780c */ /* 0x000fc80003f25270 */
[----:B------:R-:W-:Y:S02]  /*bcd0*/  SEL R14, RZ, 0x1, P1 ;  /* 0x00000001ff0e7807 */ /* 0x000fe40000800000 */
[----:B------:R-:W-:Y:S02]  /*bce0*/  SEL R18, R18, RZ, P1 ;  /* 0x000000ff12127207 */ /* 0x000fe40000800000 */
[----:B------:R-:W-:Y:S01]  /*bcf0*/  LOP3.LUT R19, R19, R14, RZ, 0x3c, !PT ;  /* 0x0000000e13137212 */ /* 0x000fe200078e3cff */
[----:B0-----:R-:W-:Y:S06]  /*bd00*/  @!P0 BRA `(.L_x_4793) ;  /* 0x0000000000048947 */ /* 0x001fec0003800000 */
[----:B------:R-:W-:Y:S01]  /*bd10*/  BPT.TRAP 0x1 ;  /* 0x000000040000795c */ /* 0x000fe20000300000 */
.L_x_4793:
[----:B------:R-:W-:Y:S01]  /*bd20*/  IMAD R209, R18, 0x8, R2 ;  /* 0x0000000812d17824 */ /* 0x000fe200078e0202 */
[----:B------:R-:W-:-:S04]  /*bd30*/  SHF.L.U32 R213, R19, 0x1f, RZ ;  /* 0x0000001f13d57819 */ /* 0x000fc800000006ff */
[----:B------:R0:W1:Y:S01]  /*bd40*/  SYNCS.PHASECHK.TRANS64.TRYWAIT P1, [R209+URZ+0x28c30], R213 ;  /* 0x028c30d5d10075a7 */ /* 0x000062000802017f */
[----:B------:R-:W-:Y:S05]  /*bd50*/  @!P0 BRA `(.L_x_4794) ;  /* 0x0000000000048947 */ /* 0x000fea0003800000 */
[----:B------:R-:W-:Y:S01]  /*bd60*/  BPT.TRAP 0x1 ;  /* 0x000000040000795c */ /* 0x000fe20000300000 */
.L_x_4794:
[----:B------:R-:W-:Y:S01]  /*bd70*/  BSSY B2, `(.L_x_4795) ;  /* 0x0000006000027945 */ /* 0x000fe20003800000 */
[----:B------:R-:W-:Y:S01]  /*bd80*/  IMAD R154, R18, 0x200, R13 ;  /* 0x00000200129a7824 */ /* 0x000fe200078e020d */
[----:B------:R-:W-:Y:S02]  /*bd90*/  MOV R155, 0x40000040 ;  /* 0x40000040009b7802 */ /* 0x000fe40000000f00 */
[----:B-1----:R-:W-:Y:S05]  /*bda0*/  @P1 BRA `(.L_x_4796) ;  /* 0x0000000000081947 */ /* 0x002fea0003800000 */
[----:B------:R-:W1:Y:S02]  /*bdb0*/  SYNCS.PHASECHK.TRANS64.TRYWAIT P1, [R209+URZ+0x28c30], R213 ;  /* 0x028c30d5d10075a7 */ /* 0x000e64000802017f */
[----:B-1----:R-:W-:Y:S05]  /*bdc0*/  @!P1 BRA `(.L_x_4797) ;  /* 0x0000010000f49947 */ /* 0x002fea0003800000 */
.L_x_4796:
[----:B------:R-:W-:Y:S05]  /*bdd0*/  BSYNC B2 ;  /* 0x0000000000027941 */ /* 0x000fea0003800000 */
.L_x_4795:
        /* <DEDUP_REMOVED lines=14> */
[----:B------:R-:W-:Y:S01]  /*bec0*/  WARPGROUP.ARRIVE ;  /* 0x00000000000079c5 */ /* 0x000fe20000000000 */
[----:B------:R-:W-:Y:S02]  /*bed0*/  R2UR UR8, R10 ;  /* 0x000000000a0872ca */ /* 0x000fe400000e0000 */
[----:B------:R-:W-:Y:S02]  /*bee0*/  R2UR UR9, R11 ;  /* 0x000000000b0972ca */ /* 0x000fe400000e0000 */
[----:B------:R-:W-:Y:S01]  /*bef0*/  R2UR UR14, R14 ;  /* 0x000000000e0e72ca */ /* 0x000fe200000e0000 */
[----:B------:R-:W-:Y:S01]  /*bf00*/  HGMMA.64x64x16.F32 R152, gdesc[UR4], RZ, !UPT, gsb0 ;  /* 0x00e00000049879f0 */ /* 0x000fe2000c0008ff */
[----:B------:R-:W-:Y:S02]  /*bf10*/  R2UR UR15, R15 ;  /* 0x000000000f0f72ca */ /* 0x000fe400000e0000 */
[----:B------:R-:W-:-:S02]  /*bf20*/  R2UR UR12, R8 ;  /* 0x00000000080c72ca */ /* 0x000fc400000e0000 */
        /* <DEDUP_REMOVED lines=15> */
.L_x_4798:
[----:B------:R-:W2:Y:S01]  /*c020*/  LDC R14, c[0x0][0x448] ;  /* 0x00011200ff0e7b82 */ /* 0x000ea20000000800 */
        /* <DEDUP_REMOVED lines=17> */
[----:B------:R-:W-:Y:S01]  /*c140*/  MUFU.TANH R224, R224 ;  /* 0x000000e000e07308 */ /* 0x000fe20000002400 */
[----:B------:R-:W-:Y:S01]  /*c150*/  FMUL.FTZ R172, R172, UR39 ;  /* 0x00000027acac7c20 */ /* 0x000fe20008410000 */
[----:B------:R-:W-:Y:S01]  /*c160*/  FMUL.FTZ R173, R173, UR39 ;  /* 0x00000027adad7c20 */ /* 0x000fe20008410000 */
[----:B------:R-:W-:Y:S01]  /*c170*/  FMUL.FTZ R177, R177, UR39 ;  /* 0x00000027b1b17c20 */ /* 0x000fe20008410000 */
[----:B--2---:R-:W-:-:S02]  /*c180*/  ISETP.NE.AND P1, PT, R14, 0x1, PT ;  /* 0x000000010e00780c */ /* 0x004fc40003f25270 */
[----:B------:R-:W-:Y:S02]  /*c190*/  IADD3 R14, R229, R199, RZ ;  /* 0x000000c7e50e7210 */ /* 0x000fe40007ffe0ff */
[----:B------:R-:W-:Y:S08]  /*c1a0*/  MUFU.TANH R169, R169 ;  /* 0x000000a900a97308 */ /* 0x000ff00000002400 */
[----:B------:R-:W-:Y:S01]  /*c1b0*/  MUFU.TANH R173, R173 ;  /* 0x000000ad00ad7308 */ /* 0x000fe20000002400 */
[----:B------:R-:W2:Y:S07]  /*c1c0*/  @P1 LDC R20, c[0x0][0x44c] ;  /* 0x00011300ff141b82 */ /* 0x000eae0000000800 */
[----:B------:R-:W-:Y:S01]  /*c1d0*/  MUFU.TANH R177, R177 ;  /* 0x000000b100b17308 */ /* 0x000fe20000002400 */
[----:B------:R-:W3:Y:S01]  /*c1e0*/  @P1 LDC R15, c[0x0][0x450] ;  /* 0x00011400ff0f1b82 */ /* 0x000ee20000000800 */
[----:B--2---:R-:W-:-:S05]  /*c1f0*/  @P1 IMAD.HI.U32 R20, R14, R20, RZ ;  /* 0x000000140e141227 */ /* 0x004fca00078e00ff */
[----:B---3--:R-:W-:Y:S01]  /*c200*/  @P1 SHF.R.U32.HI R14, RZ, R15, R20 ;  /* 0x0000000fff0e1219 */ /* 0x008fe20000011614 */
[----:B------:R-:W-:Y:S01]  /*c210*/  FMUL.FTZ R15, R152, UR39 ;  /* 0x00000027980f7c20 */ /* 0x000fe20008410000 */
[----:B------:R-:W-:Y:S01]  /*c220*/  FMUL.FTZ R152, R154, UR39 ;  /* 0x000000279a987c20 */ /* 0x000fe20008410000 */
[----:B------:R-:W-:Y:S01]  /*c230*/  FMUL.FTZ R154, R157, UR39 ;  /* 0x000000279d9a7c20 */ /* 0x000fe20008410000 */
[----:B------:R-:W-:Y:S01]  /*c240*/  FMUL.FTZ R157, R161, UR39 ;  /* 0x00000027a19d7c20 */ /* 0x000fe20008410000 */
[----:B------:R-:W-:Y:S01]  /*c250*/  FMUL.FTZ R20, R153, UR39 ;  /* 0x0000002799147c20 */ /* 0x000fe20008410000 */
[----:B------:R-:W2:Y:S01]  /*c260*/  SHFL.IDX PT, R161, R14, RZ, 0x1c1f ;  /* 0x001c1fff0ea17589 */ /* 0x000ea200000e0000 */
[----:B------:R-:W-:Y:S01]  /*c270*/  FMUL.FTZ R153, R156, UR39 ;  /* 0x000000279c997c20 */ /* 0x000fe20008410000 */
[----:B------:R-:W-:Y:S01]  /*c280*/  FMUL.FTZ R156, R160, UR39 ;  /* 0x00000027a09c7c20 */ /* 0x000fe20008410000 */
[----:B------:R-:W-:Y:S01]  /*c290*/  FMUL.FTZ R160, R164, UR39 ;  /* 0x00000027a4a07c20 */ /* 0x000fe20008410000 */
[----:B------:R-:W-:Y:S01]  /*c2a0*/  IMAD.MOV.U32 R164, RZ, RZ, -0x40 ;  /* 0xffffffc0ffa47424 */ /* 0x000fe200078e00ff */
[----:B------:R3:W4:Y:S01]  /*c2b0*/  SHFL.IDX PT, R225, R14, 0x1, 0x1c1f ;  /* 0x003c1f000ee17f89 */ /* 0x00072200000e0000 */
[----:B------:R-:W5:Y:S02]  /*c2c0*/  MUFU.TANH R15, R15 ;  /* 0x0000000f000f7308 */ /* 0x000f640000002400 */
[----:B------:R-:W-:-:S05]  /*c2d0*/  IMAD R164, R208, R164, 0x1 ;  /* 0x00000001d0a47424 */ /* 0x000fca00078e02a4 */
[----:B------:R-:W-:Y:S01]  /*c2e0*/  IADD3 R164, R198, R164, -R192 ;  /* 0x000000a4c6a47210 */ /* 0x000fe20007ffe8c0 */
[----:B------:R-:W0:Y:S01]  /*c2f0*/  MUFU.TANH R153, R153 ;  /* 0x0000009900997308 */ /* 0x000e220000002400 */
[----:B---3--:R-:W-:-:S03]  /*c300*/  FMUL.FTZ R14, R165, UR39 ;  /* 0x00000027a50e7c20 */ /* 0x008fc60008410000 */
[----:B------:R-:W-:-:S04]  /*c310*/  IMAD.IADD R164, R164, 0x1, -R197 ;  /* 0x00000001a4a47824 */ /* 0x000fc800078e0ac5 */
[----:B------:R-:W3:Y:S01]  /*c320*/  MUFU.TANH R152, R152 ;  /* 0x0000009800987308 */ /* 0x000ee20000002400 */
[----:B--2---:R-:W-:-:S05]  /*c330*/  IMAD.IADD R168, R164, 0x1, R161 ;  /* 0x00000001a4a87824 */ /* 0x004fca00078e02a1 */
[----:B------:R-:W-:Y:S01]  /*c340*/  ISETP.GT.AND P5, PT, R168, RZ, PT ;  /* 0x000000ffa800720c */ /* 0x000fe20003fa4270 */
[----:B----4-:R-:W-:Y:S01]  /*c350*/  IMAD.IADD R225, R164, 0x1, R225 ;  /* 0x00000001a4e17824 */ /* 0x010fe200078e02e1 */
[C---:B------:R-:W-:Y:S01]  /*c360*/  ISETP.GT.AND P3, PT, R168.reuse, 0x8, PT ;  /* 0x00000008a800780c */ /* 0x040fe20003f64270 */
[----:B------:R-:W2:Y:S01]  /*c370*/  MUFU.TANH R14, R14 ;  /* 0x0000000e000e7308 */ /* 0x000ea20000002400 */
[----:B-----5:R-:W-:Y:S02]  /*c380*/  FSEL R161, R15, -INF , P5 ;  /* 0xff8000000fa17808 */ /* 0x020fe40002800000 */
[----:B0-----:R-:W-:Y:S02]  /*c390*/  FSEL R165, R153, -INF , P3 ;  /* 0xff80000099a57808 */ /* 0x001fe40001800000 */
[----:B------:R-:W-:Y:S02]  /*c3a0*/  ISETP.GT.AND P6, PT, R225, RZ, PT ;  /* 0x000000ffe100720c */ /* 0x000fe40003fc4270 */
[----:B------:R-:W-:Y:S01]  /*c3b0*/  ISETP.GT.AND P3, PT, R168, 0x19, PT ;  /* 0x00000019a800780c */ /* 0x000fe20003f64270 */
[----:B------:R-:W0:Y:S01]  /*c3c0*/  MUFU.TANH R15, R155 ;  /* 0x0000009b000f7308 */ /* 0x000e220000002400 */
[----:B---3--:R-:W-:-:S02]  /*c3d0*/  FSEL R152, R152, -INF , P6 ;  /* 0xff80000098987808 */ /* 0x008fc40003000000 */
[----:B------:R-:W-:Y:S02]  /*c3e0*/  ISETP.GT.AND P6, PT, R225, 0x1, PT ;  /* 0x00000001e100780c */ /* 0x000fe40003fc4270 */
[C---:B------:R-:W-:Y:S02]  /*c3f0*/  ISETP.GT.AND P4, PT, R168.reuse, 0x1, PT ;  /* 0x00000001a800780c */ /* 0x040fe40003f84270 */
[----:B------:R-:W-:Y:S01]  /*c400*/  ISETP.GT.AND P2, PT, R168, 0x9, PT ;  /* 0x00000009a800780c */ /* 0x000fe20003f44270 */
[----:B------:R-:W3:Y:S01]  /*c410*/  MUFU.TANH R153, R158 ;  /* 0x0000009e00997308 */ /* 0x000ee20000002400 */
[----:B--2---:R-:W-:Y:S02]  /*c420*/  FSEL R226, R14, -INF , P3 ;  /* 0xff8000000ee27808 */ /* 0x004fe40001800000 */
[----:B------:R-:W-:Y:S02]  /*c430*/  FMNMX.FTZ R14, R152, R220, !PT ;  /* 0x000000dc980e7209 */ /* 0x000fe40007810000 */
[----:B------:R-:W-:-:S02]  /*c440*/  ISETP.GT.AND P1, PT, R168, 0x10, PT ;  /* 0x00000010a800780c */ /* 0x000fc40003f24270 */
[C---:B------:R-:W-:Y:S01]  /*c450*/  ISETP.GT.AND P5, PT, R168.reuse, 0x11, PT ;  /* 0x00000011a800780c */ /* 0x040fe20003fa4270 */
[----:B------:R-:W2:Y:S01]  /*c460*/  MUFU.TANH R155, R159 ;  /* 0x0000009f009b7308 */ /* 0x000ea20000002400 */
[----:B0-----:R-:W-:Y:S02]  /*c470*/  FSEL R15, R15, -INF , P6 ;  /* 0xff8000000f0f7808 */ /* 0x001fe40003000000 */
[----:B------:R-:W-:Y:S02]  /*c480*/  ISETP.GT.AND P6, PT, R225, 0x8, PT ;  /* 0x00000008e100780c */ /* 0x000fe40003fc4270 */
[----:B------:R-:W-:Y:S02]  /*c490*/  FMNMX.FTZ R14, R15, R14, !PT ;  /* 0x0000000e0f0e7209 */ /* 0x000fe40007810000 */
[----:B------:R-:W-:Y:S01]  /*c4a0*/  ISETP.GT.AND P3, PT, R168, 0x31, PT ;  /* 0x00000031a800780c */ /* 0x000fe20003f64270 */
[----:B------:R-:W0:Y:S01]  /*c4b0*/  MUFU.TANH R158, R162 ;  /* 0x000000a2009e7308 */ /* 0x000e220000002400 */
[----:B---3--:R-:W-:-:S02]  /*c4c0*/  FSEL R153, R153, -INF , P6 ;  /* 0xff80000099997808 */ /* 0x008fc40003000000 */
[----:B------:R-:W-:Y:S02]  /*c4d0*/  ISETP.GT.AND P6, PT, R225, 0x9, PT ;  /* 0x00000009e100780c */ /* 0x000fe40003fc4270 */
[----:B------:R-:W-:Y:S02]  /*c4e0*/  FMNMX.FTZ R14, R153, R14, !PT ;  /* 0x0000000e990e7209 */ /* 0x000fe40007810000 */
[----:B------:R-:W-:Y:S01]  /*c4f0*/  FSEL R177, R177, -INF , P3 ;  /* 0xff800000b1b17808 */ /* 0x000fe20001800000 */
[----:B------:R-:W3:Y:S01]  /*c500*/  MUFU.TANH R159, R163 ;  /* 0x000000a3009f7308 */ /* 0x000ee20000002400 */
[----:B--2---:R-:W-:Y:S02]  /*c510*/  FSEL R155, R155, -INF , P6 ;  /* 0xff8000009b9b7808 */ /* 0x004fe40003000000 */
[----:B------:R-:W-:Y:S02]  /*c520*/  ISETP.GT.AND P6, PT, R225, 0x10, PT ;  /* 0x00000010e100780c */ /* 0x000fe40003fc4270 */
[----:B------:R-:W-:-:S03]  /*c530*/  FMNMX.FTZ R14, R155, R14, !PT ;  /* 0x0000000e9b0e7209 */ /* 0x000fc60007810000 */
[----:B------:R-:W2:Y:S01]  /*c540*/  MUFU.TANH R162, R166 ;  /* 0x000000a600a27308 */ /* 0x000ea20000002400 */
[----:B0-----:R-:W-:Y:S02]  /*c550*/  FSEL R158, R158, -INF , P6 ;  /* 0xff8000009e9e7808 */ /* 0x001fe40003000000 */
[----:B------:R-:W-:Y:S02]  /*c560*/  ISETP.GT.AND P6, PT, R225, 0x11, PT ;  /* 0x00000011e100780c */ /* 0x000fe40003fc4270 */
[----:B------:R-:W-:-:S03]  /*c570*/  FMNMX.FTZ R14, R158, R14, !PT ;  /* 0x0000000e9e0e7209 */ /* 0x000fc60007810000 */
[----:B------:R-:W0:Y:S01]  /*c580*/  MUFU.TANH R163, R167 ;  /* 0x000000a700a37308 */ /* 0x000e220000002400 */
[----:B---3--:R-:W-:Y:S02]  /*c590*/  FSEL R159, R159, -INF , P6 ;  /* 0xff8000009f9f7808 */ /* 0x008fe40003000000 */
[----:B------:R-:W-:Y:S02]  /*c5a0*/  ISETP.GT.AND P6, PT, R225, 0x18, PT ;  /* 0x00000018e100780c */ /* 0x000fe40003fc4270 */
[----:B------:R-:W-:-:S03]  /*c5b0*/  FMNMX.FTZ R14, R159, R14, !PT ;  /* 0x0000000e9f0e7209 */ /* 0x000fc60007810000 */
        /* <DEDUP_REMOVED lines=37> */
[----:B--2---:R-:W-:-:S04]  /*c810*/  FSEL R179, R179, -INF , P6 ;  /* 0xff800000b3b37808 */ /* 0x004fc80003000000 */
[----:B------:R-:W-:-:S03]  /*c820*/  FMNMX.FTZ R14, R179, R14, !PT ;  /* 0x0000000eb30e7209 */ /* 0x000fc60007810000 */
[----:B------:R-:W2:Y:S01]  /*c830*/  MUFU.TANH R156, R156 ;  /* 0x0000009c009c7308 */ /* 0x000ea20000002400 */
[----:B0-----:R-:W-:Y:S02]  /*c840*/  FSEL R164, R20, -INF , P4 ;  /* 0xff80000014a47808 */ /* 0x001fe40002000000 */
[----:B------:R-:W0:Y:S01]  /*c850*/  SHFL.BFLY PT, R20, R14, 0x2, 0x1f ;  /* 0x0c401f000e147f89 */ /* 0x000e2200000e0000 */
[----:B------:R-:W-:-:S04]  /*c860*/  ISETP.GT.AND P4, PT, R168, 0x18, PT ;  /* 0x00000018a800780c */ /* 0x000fc80003f84270 */
[----:B------:R-:W4:Y:S01]  /*c870*/  MUFU.TANH R157, R157 ;  /* 0x0000009d009d7308 */ /* 0x000f220000002400 */
[----:B---3--:R-:W-:Y:S02]  /*c880*/  FSEL R154, R154, -INF , P2 ;  /* 0xff8000009a9a7808 */ /* 0x008fe40001000000 */
[----:B------:R-:W-:-:S04]  /*c890*/  ISETP.GT.AND P2, PT, R168, 0x20, PT ;  /* 0x00000020a800780c */ /* 0x000fc80003f44270 */
[----:B------:R-:W-:Y:S01]  /*c8a0*/  FSEL R224, R224, -INF , P2 ;  /* 0xff800000e0e07808 */ /* 0x000fe20001000000 */
[----:B------:R-:W3:Y:S01]  /*c8b0*/  MUFU.TANH R160, R160 ;  /* 0x000000a000a07308 */ /* 0x000ee20000002400 */
[----:B--2---:R-:W-:Y:S02]  /*c8c0*/  FSEL R156, R156, -INF , P1 ;  /* 0xff8000009c9c7808 */ /* 0x004fe40000800000 */
[C---:B------:R-:W-:Y:S02]  /*c8d0*/  ISETP.GT.AND P1, PT, R168.reuse, 0x21, PT ;  /* 0x00000021a800780c */ /* 0x040fe40003f24270 */
[----:B------:R-:W-:Y:S02]  /*c8e0*/  ISETP.GT.AND P2, PT, R168, 0x38, PT ;  /* 0x00000038a800780c */ /* 0x000fe40003f44270 */
[----:B------:R-:W-:Y:S02]  /*c8f0*/  FSEL R169, R169, -INF , P1 ;  /* 0xff800000a9a97808 */ /* 0x000fe40000800000 */
[----:B----4-:R-:W-:-:S02]  /*c900*/  FSEL R157, R157, -INF , P5 ;  /* 0xff8000009d9d7808 */ /* 0x010fc40002800000 */
[----:B0-----:R-:W-:Y:S02]  /*c910*/  FMNMX.FTZ R20, R14, R20, !PT ;  /* 0x000000140e147209 */ /* 0x001fe40007810000 */
[C---:B------:R-:W-:Y:S02]  /*c920*/  ISETP.GT.AND P5, PT, R168.reuse, 0x29, PT ;  /* 0x00000029a800780c */ /* 0x040fe40003fa4270 */
[----:B------:R-:W-:Y:S01]  /*c930*/  ISETP.GT.AND P1, PT, R168, 0x39, PT ;  /* 0x00000039a800780c */ /* 0x000fe20003f24270 */
[----:B------:R-:W0:Y:S01]  /*c940*/  SHFL.BFLY PT, R14, R20, 0x1, 0x1f ;  /* 0x0c201f00140e7f89 */ /* 0x000e2200000e0000 */
[----:B---3--:R-:W-:Y:S02]  /*c950*/  FSEL R160, R160, -INF , P4 ;  /* 0xff800000a0a07808 */ /* 0x008fe40002000000 */
[----:B------:R-:W-:Y:S02]  /*c960*/  ISETP.GT.AND P4, PT, R168, 0x30, PT ;  /* 0x00000030a800780c */ /* 0x000fe40003f84270 */
[----:B------:R-:W-:-:S02]  /*c970*/  FSEL R173, R173, -INF , P5 ;  /* 0xff800000adad7808 */ /* 0x000fc40002800000 */
[----:B0-----:R-:W-:Y:S01]  /*c980*/  FMNMX.FTZ R20, R20, R14, !PT ;  /* 0x0000000e14147209 */ /* 0x001fe20007810000 */
[----:B------:R-:W-:-:S03]  /*c990*/  IMAD.U32 R14, RZ, RZ, UR37 ;  /* 0x00000025ff0e7e24 */ /* 0x000fc6000f8e00ff */
[C---:B------:R-:W-:Y:S01]  /*c9a0*/  FSETP.NEU.FTZ.AND P6, PT, R20.reuse, -INF , PT ;  /* 0xff8000001400780b */ /* 0x040fe20003fdd000 */
[----:B------:R-:W-:-:S03]  /*c9b0*/  FMUL.FTZ R182, R20, R14 ;  /* 0x0000000e14b67220 */ /* 0x000fc60000410000 */
[----:B------:R-:W-:Y:S02]  /*c9c0*/  FSEL R183, R20, RZ, P6 ;  /* 0x000000ff14b77208 */ /* 0x000fe40003000000 */
[----:B------:R-:W-:Y:S02]  /*c9d0*/  FSEL R182, R182, RZ, P6 ;  /* 0x000000ffb6b67208 */ /* 0x000fe40003000000 */
[----:B------:R-:W-:Y:S01]  /*c9e0*/  ISETP.GT.AND P6, PT, R168, 0x28, PT ;  /* 0x00000028a800780c */ /* 0x000fe20003fc4270 */
[----:B------:R-:W-:Y:S01]  /*c9f0*/  FADD.FTZ R183, -R183, R220 ;  /* 0x000000dcb7b77221 */ /* 0x000fe20000010100 */
[----:B------:R0:W2:Y:S01]  /*ca00*/  MUFU.TANH R168, R172 ;  /* 0x000000ac00a87308 */ /* 0x0000a20000002400 */
[-CC-:B------:R-:W-:Y:S01]  /*ca10*/  FFMA.FTZ R220, R170, R14.reuse, -R182.reuse ;  /* 0x0000000eaadc7223 */ /* 0x180fe200000108b6 */
[-CC-:B------:R-:W-:Y:S01]  /*ca20*/  FFMA.FTZ R152, R152, R14.reuse, -R182.reuse ;  /* 0x0000000e98987223 */ /* 0x180fe200000108b6 */
[-C--:B------:R-:W-:Y:S01]  /*ca30*/  FMUL.FTZ R170, R183, R14.reuse ;  /* 0x0000000eb7aa7220 */ /* 0x080fe20000410000 */
[-CC-:B------:R-:W-:Y:S01]  /*ca40*/  FFMA.FTZ R15, R15, R14.reuse, -R182.reuse ;  /* 0x0000000e0f0f7223 */ /* 0x180fe200000108b6 */
[-CC-:B------:R-:W-:Y:S01]  /*ca50*/  FFMA.FTZ R155, R155, R14.reuse, -R182.reuse ;  /* 0x0000000e9b9b7223 */ /* 0x180fe200000108b6 */
[-CC-:B------:R-:W-:Y:S01]  /*ca60*/  FFMA.FTZ R163, R163, R14.reuse, -R182.reuse ;  /* 0x0000000ea3a37223 */ /* 0x180fe200000108b6 */
[-CC-:B------:R-:W-:Y:S01]  /*ca70*/  FFMA.FTZ R158, R158, R14.reuse, -R182.reuse ;  /* 0x0000000e9e9e7223 */ /* 0x180fe200000108b6 */
[----:B------:R-:W-:Y:S01]  /*ca80*/  MUFU.EX2 R152, R152 ;  /* 0x0000009800987308 */ /* 0x000fe20000000800 */
[-CC-:B0-----:R-:W-:Y:S01]  /*ca90*/  FFMA.FTZ R172, R153, R14.reuse, -R182.reuse ;  /* 0x0000000e99ac7223 */ /* 0x181fe200000108b6 */
[-CC-:B------:R-:W-:Y:S01]  /*caa0*/  FFMA.FTZ R159, R159, R14.reuse, -R182.reuse ;  /* 0x0000000e9f9f7223 */ /* 0x180fe200000108b6 */
[-CC-:B------:R-:W-:Y:S01]  /*cab0*/  FFMA.FTZ R162, R162, R14.reuse, -R182.reuse ;  /* 0x0000000ea2a27223 */ /* 0x180fe200000108b6 */
[-CC-:B------:R-:W-:Y:S01]  /*cac0*/  FFMA.FTZ R166, R166, R14.reuse, -R182.reuse ;  /* 0x0000000ea6a67223 */ /* 0x180fe200000108b6 */
[-CC-:B------:R-:W-:Y:S01]  /*cad0*/  FFMA.FTZ R167, R167, R14.reuse, -R182.reuse ;  /* 0x0000000ea7a77223 */ /* 0x180fe200000108b6 */
[-CC-:B------:R-:W-:Y:S01]  /*cae0*/  FFMA.FTZ R171, R171, R14.reuse, -R182.reuse ;  /* 0x0000000eabab7223 */ /* 0x180fe200000108b6 */
[-CC-:B------:R-:W-:Y:S01]  /*caf0*/  FFMA.FTZ R174, R174, R14.reuse, -R182.reuse ;  /* 0x0000000eaeae7223 */ /* 0x180fe200000108b6 */
[----:B------:R-:W0:Y:S01]  /*cb00*/  MUFU.EX2 R170, R170 ;  /* 0x000000aa00aa7308 */ /* 0x000e220000000800 */
[----:B--2---:R-:W-:Y:S01]  /*cb10*/  FSEL R168, R168, -INF , P6 ;  /* 0xff800000a8a87808 */ /* 0x004fe20003000000 */
[-CC-:B------:R-:W-:Y:S01]  /*cb20*/  FFMA.FTZ R175, R175, R14.reuse, -R182.reuse ;  /* 0x0000000eafaf7223 */ /* 0x180fe200000108b6 */
[-CC-:B------:R-:W-:Y:S01]  /*cb30*/  FFMA.FTZ R178, R178, R14.reuse, -R182.reuse ;  /* 0x0000000eb2b27223 */ /* 0x180fe200000108b6 */
[----:B------:R-:W-:-:S04]  /*cb40*/  FFMA.FTZ R179, R179, R14, -R182 ;  /* 0x0000000eb3b37223 */ /* 0x000fc800000108b6 */
[----:B------:R-:W2:Y:S08]  /*cb50*/  MUFU.EX2 R15, R15 ;  /* 0x0000000f000f7308 */ /* 0x000eb00000000800 */
[----:B------:R-:W3:Y:S01]  /*cb60*/  MUFU.EX2 R172, R172 ;  /* 0x000000ac00ac7308 */ /* 0x000ee20000000800 */
[----:B0-----:R-:W-:Y:S01]  /*cb70*/  FFMA.FTZ R3, R170, R3, R152 ;  /* 0x00000003aa037223 */ /* 0x001fe20000010098 */
[-C--:B------:R-:W-:Y:S01]  /*cb80*/  FMUL.FTZ R26, R26, R170.reuse ;  /* 0x000000aa1a1a7220 */ /* 0x080fe20000410000 */
        /* <DEDUP_REMOVED lines=8> */
[----:B------:R-:W-:-:S02]  /*cc10*/  VIADD R15, R209, 0x28c40 ;  /* 0x00028c40d10f7836 */ /* 0x000fc40000000000 */
[----:B------:R-:W-:Y:S01]  /*cc20*/  FMUL.FTZ R152, R176, UR39 ;  /* 0x00000027b0987c20 */ /* 0x000fe20008410000 */
[----:B------:R-:W-:Y:S01]  /*cc30*/  FMUL.FTZ R176, R180, UR39 ;  /* 0x00000027b4b07c20 */ /* 0x000fe20008410000 */
[----:B------:R-:W-:Y:S01]  /*cc40*/  FMUL.FTZ R180, R181, UR39 ;  /* 0x00000027b5b47c20 */ /* 0x000fe20008410000 */
[-C--:B------:R-:W-:Y:S01]  /*cc50*/  FMUL.FTZ R38, R38, R170.reuse ;  /* 0x000000aa26267220 */ /* 0x080fe20000410000 */
[----:B------:R-:W-:Y:S01]  /*cc60*/  PRMT R15, R187, 0x654, R15 ;  /* 0x00000654bb0f7816 */ /* 0x000fe2000000000f */
[----:B---3--:R-:W-:Y:S01]  /*cc70*/  FADD.FTZ R3, R172, R3 ;  /* 0x00000003ac037221 */ /* 0x008fe20000010000 */
[----:B------:R-:W2:Y:S01]  /*cc80*/  MUFU.TANH R152, R152 ;  /* 0x0000009800987308 */ /* 0x000ea20000002400 */
[-C--:B------:R-:W-:Y:S01]  /*cc90*/  FMUL.FTZ R39, R39, R170.reuse ;  /* 0x000000aa27277220 */ /* 0x080fe20000410000 */
[----:B------:R3:W-:Y:S01]  /*cca0*/  SYNCS.ARRIVE.TRANS64.RED.A1T0 RZ, [R15+URZ], RZ ;  /* 0x000000ff0fff79a7 */ /* 0x0007e2000810043f */
[-C--:B------:R-:W-:Y:S01]  /*ccb0*/  FMUL.FTZ R42, R42, R170.reuse ;  /* 0x000000aa2a2a7220 */ /* 0x080fe20000410000 */
[-C--:B------:R-:W-:Y:S01]  /*ccc0*/  FMUL.FTZ R43, R43, R170.reuse ;  /* 0x000000aa2b2b7220 */ /* 0x080fe20000410000 */
[-C--:B------:R-:W-:Y:S01]  /*ccd0*/  FMUL.FTZ R46, R46, R170.reuse ;  /* 0x000000aa2e2e7220 */ /* 0x080fe20000410000 */
[----:B------:R-:W-:Y:S01]  /*cce0*/  FMUL.FTZ R47, R47, R170 ;  /* 0x000000aa2f2f7220 */ /* 0x000fe20000410000 */
[C---:B0-----:R-:W-:Y:S01]  /*ccf0*/  FADD.FTZ R3, R155.reuse, R3 ;  /* 0x000000039b037221 */ /* 0x041fe20000010000 */
[----:B------:R-:W0:Y:S01]  /*cd00*/  MUFU.TANH R176, R176 ;  /* 0x000000b000b07308 */ /* 0x000e220000002400 */
[----:B------:R-:W-:Y:S01]  /*cd10*/  F2FP.F16.F32.PACK_AB R155, R155, R172 ;  /* 0x000000ac9b9b723e */ /* 0x000fe200000000ff */
[----:B------:R-:W-:Y:S01]  /*cd20*/  FMUL.FTZ R50, R50, R170 ;  /* 0x000000aa32327220 */ /* 0x000fe20000410000 */
[----:B---3--:R-:W-:Y:S01]  /*cd30*/  FMNMX.FTZ R15, R161, R218, !PT ;  /* 0x000000daa10f7209 */ /* 0x008fe20007810000 */
[-C--:B------:R-:W-:Y:S01]  /*cd40*/  FMUL.FTZ R51, R51, R170.reuse ;  /* 0x000000aa33337220 */ /* 0x080fe20000410000 */
[-C--:B------:R-:W-:Y:S01]  /*cd50*/  FMUL.FTZ R54, R54, R170.reuse ;  /* 0x000000aa36367220 */ /* 0x080fe20000410000 */
[-C--:B------:R-:W-:Y:S01]  /*cd60*/  FMUL.FTZ R55, R55, R170.reuse ;  /* 0x000000aa37377220 */ /* 0x080fe20000410000 */
[----:B------:R-:W-:Y:S01]  /*cd70*/  FMNMX.FTZ R15, R164, R15, !PT ;  /* 0x0000000fa40f7209 */ /* 0x000fe20007810000 */
[----:B------:R-:W3:Y:S01]  /*cd80*/  MUFU.TANH R180, R180 ;  /* 0x000000b400b47308 */ /* 0x000ee20000002400 */
[----:B--2---:R-:W-:Y:S01]  /*cd90*/  FSEL R152, R152, -INF , P4 ;  /* 0xff80000098987808 */ /* 0x004fe20002000000 */
[-C--:B------:R-:W-:Y:S01]  /*cda0*/  FMUL.FTZ R58, R58, R170.reuse ;  /* 0x000000aa3a3a7220 */ /* 0x080fe20000410000 */
[----:B------:R-:W-:Y:S01]  /*cdb0*/  FMNMX.FTZ R15, R165, R15, !PT ;  /* 0x0000000fa50f7209 */ /* 0x000fe20007810000 */
[-C--:B------:R-:W-:Y:S01]  /*cdc0*/  FMUL.FTZ R59, R59, R170.reuse ;  /* 0x000000aa3b3b7220 */ /* 0x080fe20000410000 */
[-C--:B------:R-:W-:Y:S01]  /*cdd0*/  FMUL.FTZ R62, R62, R170.reuse ;  /* 0x000000aa3e3e7220 */ /* 0x080fe20000410000 */
[-C--:B------:R-:W-:Y:S01]  /*cde0*/  FMUL.FTZ R63, R63, R170.reuse ;  /* 0x000000aa3f3f7220 */ /* 0x080fe20000410000 */
[----:B------:R-:W-:Y:S01]  /*cdf0*/  FMNMX.FTZ R15, R154, R15, !PT ;  /* 0x0000000f9a0f7209 */ /* 0x000fe20007810000 */
[----:B------:R-:W-:Y:S01]  /*ce00*/  MUFU.EX2 R181, R163 ;  /* 0x000000a300b57308 */ /* 0x000fe20000000800 */
[----:B0-----:R-:W-:Y:S01]  /*ce10*/  FSEL R176, R176, -INF , P2 ;  /* 0xff800000b0b07808 */ /* 0x001fe20001000000 */
[-C--:B------:R-:W-:Y:S01]  /*ce20*/  FMUL.FTZ R66, R66, R170.reuse ;  /* 0x000000aa42427220 */ /* 0x080fe20000410000 */
[----:B------:R-:W-:Y:S01]  /*ce30*/  FMNMX.FTZ R15, R156, R15, !PT ;  /* 0x0000000f9c0f7209 */ /* 0x000fe20007810000 */
[-C--:B------:R-:W-:Y:S01]  /*ce40*/  FMUL.FTZ R67, R67, R170.reuse ;  /* 0x000000aa43437220 */ /* 0x080fe20000410000 */
[-C--:B------:R-:W-:Y:S01]  /*ce50*/  FMUL.FTZ R70, R70, R170.reuse ;  /* 0x000000aa46467220 */ /* 0x080fe20000410000 */
[-C--:B------:R-:W-:Y:S01]  /*ce60*/  FMUL.FTZ R71, R71, R170.reuse ;  /* 0x000000aa47477220 */ /* 0x080fe20000410000 */
[----:B------:R-:W-:Y:S01]  /*ce70*/  FMNMX.FTZ R15, R157, R15, !PT ;  /* 0x0000000f9d0f7209 */ /* 0x000fe20007810000 */
[----:B------:R-:W0:Y:S01]  /*ce80*/  MUFU.EX2 R158, R158 ;  /* 0x0000009e009e7308 */ /* 0x000e220000000800 */
[----:B---3--:R-:W-:Y:S01]  /*ce90*/  FSEL R180, R180, -INF , P1 ;  /* 0xff800000b4b47808 */ /* 0x008fe20000800000 */
[-C--:B------:R-:W-:Y:S01]  /*cea0*/  FMUL.FTZ R74, R74, R170.reuse ;  /* 0x000000aa4a4a7220 */ /* 0x080fe20000410000 */
[----:B------:R-:W-:Y:S01]  /*ceb0*/  FMNMX.FTZ R15, R160, R15, !PT ;  /* 0x0000000fa00f7209 */ /* 0x000fe20007810000 */
[-C--:B------:R-:W-:Y:S01]  /*cec0*/  FMUL.FTZ R75, R75, R170.reuse ;  /* 0x000000aa4b4b7220 */ /* 0x080fe20000410000 */
[-C--:B------:R-:W-:Y:S01]  /*ced0*/  FMUL.FTZ R78, R78, R170.reuse ;  /* 0x000000aa4e4e7220 */ /* 0x080fe20000410000 */
[-C--:B------:R-:W-:Y:S01]  /*cee0*/  FMUL.FTZ R79, R79, R170.reuse ;  /* 0x000000aa4f4f7220 */ /* 0x080fe20000410000 */
[----:B------:R-:W-:Y:S01]  /*cef0*/  FMNMX.FTZ R15, R226, R15, !PT ;  /* 0x0000000fe20f7209 */ /* 0x000fe20007810000 */
[----:B------:R-:W2:Y:S01]  /*cf00*/  MUFU.EX2 R159, R159 ;  /* 0x0000009f009f7308 */ /* 0x000ea20000000800 */
[-C--:B------:R-:W-:Y:S01]  /*cf10*/  FMUL.FTZ R82, R82, R170.reuse ;  /* 0x000000aa52527220 */ /* 0x080fe20000410000 */
[-C--:B------:R-:W-:Y:S01]  /*cf20*/  FMUL.FTZ R83, R83, R170.reuse ;  /* 0x000000aa53537220 */ /* 0x080fe20000410000 */
[----:B------:R-:W-:Y:S01]  /*cf30*/  FMNMX.FTZ R15, R224, R15, !PT ;  /* 0x0000000fe00f7209 */ /* 0x000fe20007810000 */
[-C--:B------:R-:W-:Y:S01]  /*cf40*/  FMUL.FTZ R86, R86, R170.reuse ;  /* 0x000000aa56567220 */ /* 0x080fe20000410000 */
[-C--:B------:R-:W-:Y:S01]  /*cf50*/  FMUL.FTZ R87, R87, R170.reuse ;  /* 0x000000aa57577220 */ /* 0x080fe20000410000 */
[-C--:B------:R-:W-:Y:S01]  /*cf60*/  FMUL.FTZ R90, R90, R170.reuse ;  /* 0x000000aa5a5a7220 */ /* 0x080fe20000410000 */
[----:B------:R-:W-:Y:S01]  /*cf70*/  FMNMX.FTZ R15, R169, R15, !PT ;  /* 0x0000000fa90f7209 */ /* 0x000fe20007810000 */
[----:B------:R-:W3:Y:S01]  /*cf80*/  MUFU.EX2 R162, R162 ;  /* 0x000000a200a27308 */ /* 0x000ee20000000800 */
[----:B0-----:R-:W-:Y:S01]  /*cf90*/  FADD.FTZ R3, R158, R3 ;  /* 0x000000039e037221 */ /* 0x001fe20000010000 */
[-C--:B------:R-:W-:Y:S01]  /*cfa0*/  FMUL.FTZ R91, R91, R170.reuse ;  /* 0x000000aa5b5b7220 */ /* 0x080fe20000410000 */
[----:B------:R-:W-:Y:S01]  /*cfb0*/  FMNMX.FTZ R15, R168, R15, !PT ;  /* 0x0000000fa80f7209 */ /* 0x000fe20007810000 */
[-C--:B------:R-:W-:Y:S01]  /*cfc0*/  FMUL.FTZ R94, R94, R170.reuse ;  /* 0x000000aa5e5e7220 */ /* 0x080fe20000410000 */
[-C--:B------:R-:W-:Y:S01]  /*cfd0*/  FMUL.FTZ R95, R95, R170.reuse ;  /* 0x000000aa5f5f7220 */ /* 0x080fe20000410000 */
[-C--:B------:R-:W-:Y:S01]  /*cfe0*/  FMUL.FTZ R98, R98, R170.reuse ;  /* 0x000000aa62627220 */ /* 0x080fe20000410000 */
[----:B------:R-:W-:Y:S01]  /*cff0*/  FMNMX.FTZ R15, R173, R15, !PT ;  /* 0x0000000fad0f7209 */ /* 0x000fe20007810000 */
[----:B------:R-:W-:Y:S01]  /*d000*/  MUFU.EX2 R166, R166 ;  /* 0x000000a600a67308 */ /* 0x000fe20000000800 */
[----:B--2---:R-:W-:Y:S01]  /*d010*/  FADD.FTZ R3, R159, R3 ;  /* 0x000000039f037221 */ /* 0x004fe20000010000 */
[-C--:B------:R-:W-:Y:S01]  /*d020*/  FMUL.FTZ R99, R99, R170.reuse ;  /* 0x000000aa63637220 */ /* 0x080fe20000410000 */
[----:B------:R-:W-:Y:S01]  /*d030*/  FMNMX.FTZ R15, R152, R15, !PT ;  /* 0x0000000f980f7209 */ /* 0x000fe20007810000 */
[-C--:B------:R-:W-:Y:S01]  /*d040*/  FMUL.FTZ R102, R102, R170.reuse ;  /* 0x000000aa66667220 */ /* 0x080fe20000410000 */
[-C--:B------:R-:W-:Y:S01]  /*d050*/  FMUL.FTZ R103, R103, R170.reuse ;  /* 0x000000aa67677220 */ /* 0x080fe20000410000 */
[-C--:B------:R-:W-:Y:S01]  /*d060*/  FMUL.FTZ R106, R106, R170.reuse ;  /* 0x000000aa6a6a7220 */ /* 0x080fe20000410000 */
[----:B------:R-:W-:Y:S01]  /*d070*/  FMNMX.FTZ R15, R177, R15, !PT ;  /* 0x0000000fb10f7209 */ /* 0x000fe20007810000 */
[----:B------:R-:W-:Y:S01]  /*d080*/  MUFU.EX2 R167, R167 ;  /* 0x000000a700a77308 */ /* 0x000fe20000000800 */
[----:B---3--:R-:W-:Y:S01]  /*d090*/  FADD.FTZ R3, R162, R3 ;  /* 0x00000003a2037221 */ /* 0x008fe20000010000 */
[-C--:B------:R-:W-:Y:S01]  /*d0a0*/  FMUL.FTZ R107, R107, R170.reuse ;  /* 0x000000aa6b6b7220 */ /* 0x080fe20000410000 */
[----:B------:R-:W-:Y:S01]  /*d0b0*/  FMNMX.FTZ R15, R176, R15, !PT ;  /* 0x0000000fb00f7209 */ /* 0x000fe20007810000 */
[-C--:B------:R-:W-:Y:S01]  /*d0c0*/  FMUL.FTZ R110, R110, R170.reuse ;  /* 0x000000aa6e6e7220 */ /* 0x080fe20000410000 */
[-C--:B------:R-:W-:Y:S01]  /*d0d0*/  FMUL.FTZ R111, R111, R170.reuse ;  /* 0x000000aa6f6f7220 */ /* 0x080fe20000410000 */
[-C--:B------:R-:W-:Y:S01]  /*d0e0*/  FMUL.FTZ R114, R114, R170.reuse ;  /* 0x000000aa72727220 */ /* 0x080fe20000410000 */
[----:B------:R-:W-:Y:S01]  /*d0f0*/  FMNMX.FTZ R15, R180, R15, !PT ;  /* 0x0000000fb40f7209 */ /* 0x000fe20007810000 */
[----:B------:R-:W-:Y:S01]  /*d100*/  MUFU.EX2 R171, R171 ;  /* 0x000000ab00ab7308 */ /* 0x000fe20000000800 */
[-C--:B------:R-:W-:Y:S01]  /*d110*/  FMUL.FTZ R115, R115, R170.reuse ;  /* 0x000000aa73737220 */ /* 0x080fe20000410000 */
[-C--:B------:R-:W-:Y:S01]  /*d120*/  FMUL.FTZ R118, R118, R170.reuse ;  /* 0x000000aa76767220 */ /* 0x080fe20000410000 */
[-C--:B------:R-:W-:Y:S01]  /*d130*/  FMUL.FTZ R119, R119, R170.reuse ;  /* 0x000000aa77777220 */ /* 0x080fe20000410000 */
[----:B------:R-:W0:Y:S01]  /*d140*/  SHFL.BFLY PT, R172, R15, 0x2, 0x1f ;  /* 0x0c401f000fac7f89 */ /* 0x000e2200000e0000 */
        /* <DEDUP_REMOVED lines=17> */
[----:B------:R-:W-:-:S02]  /*d260*/  FMUL.FTZ R151, R151, R170 ;  /* 0x000000aa97977220 */ /* 0x000fc40000410000 */
[----:B------:R-:W-:Y:S01]  /*d270*/  MUFU.EX2 R178, R178 ;  /* 0x000000b200b27308 */ /* 0x000fe20000000800 */
[----:B0-----:R-:W-:-:S05]  /*d280*/  FMNMX.FTZ R15, R15, R172, !PT ;  /* 0x000000ac0f0f7209 */ /* 0x001fca0007810000 */
[----:B------:R-:W0:Y:S02]  /*d290*/  SHFL.BFLY PT, R172, R15, 0x1, 0x1f ;  /* 0x0c201f000fac7f89 */ /* 0x000e2400000e0000 */
[----:B0-----:R-:W-:Y:S02]  /*d2a0*/  FMNMX.FTZ R15, R15, R172, !PT ;  /* 0x000000ac0f0f7209 */ /* 0x001fe40007810000 */
[----:B------:R-:W-:Y:S02]  /*d2b0*/  IADD3 R172, -R215, RZ, RZ ;  /* 0x000000ffd7ac7210 */ /* 0x000fe40007ffe1ff */
[C---:B------:R-:W-:Y:S01]  /*d2c0*/  FSETP.NEU.FTZ.AND P2, PT, R15.reuse, -INF , PT ;  /* 0xff8000000f00780b */ /* 0x040fe20003f5d000 */
[C---:B------:R-:W-:Y:S01]  /*d2d0*/  FMUL.FTZ R183, R15.reuse, R14 ;  /* 0x0000000e0fb77220 */ /* 0x040fe20000410000 */
[----:B------:R-:W-:Y:S02]  /*d2e0*/  ISETP.NE.AND P1, PT, R192, R172, PT ;  /* 0x000000acc000720c */ /* 0x000fe40003f25270 */
[----:B------:R-:W-:-:S02]  /*d2f0*/  FSEL R163, R15, RZ, P2 ;  /* 0x000000ff0fa37208 */ /* 0x000fc40001000000 */
[----:B------:R-:W-:-:S03]  /*d300*/  FSEL R183, R183, RZ, P2 ;  /* 0x000000ffb7b77208 */ /* 0x000fc60001000000 */
[----:B------:R-:W-:Y:S02]  /*d310*/  FADD.FTZ R163, -R163, R218 ;  /* 0x000000daa3a37221 */ /* 0x000fe40000010100 */
[-CC-:B------:R-:W-:Y:S01]  /*d320*/  FFMA.FTZ R161, R161, R14.reuse, -R183.reuse ;  /* 0x0000000ea1a17223 */ /* 0x180fe200000108b7 */
[-CC-:B------:R-:W-:Y:S01]  /*d330*/  FFMA.FTZ R164, R164, R14.reuse, -R183.reuse ;  /* 0x0000000ea4a47223 */ /* 0x180fe200000108b7 */
[-C--:B------:R-:W-:Y:S01]  /*d340*/  FMUL.FTZ R163, R163, R14.reuse ;  /* 0x0000000ea3a37220 */ /* 0x080fe20000410000 */
[-C--:B------:R-:W-:Y:S01]  /*d350*/  FFMA.FTZ R165, R165, R14.reuse, -R183 ;  /* 0x0000000ea5a57223 */ /* 0x080fe200000108b7 */
[----:B------:R-:W-:Y:S02]  /*d360*/  @!P1 IMAD R182, R219, 0x40, R193 ;  /* 0x00000040dbb69824 */ /* 0x000fe400078e02c1 */
[-CC-:B------:R-:W-:Y:S01]  /*d370*/  FFMA.FTZ R154, R154, R14.reuse, -R183.reuse ;  /* 0x0000000e9a9a7223 */ /* 0x180fe200000108b7 */
[----:B------:R-:W0:Y:S01]  /*d380*/  MUFU.EX2 R172, R163 ;  /* 0x000000a300ac7308 */ /* 0x000e220000000800 */
[----:B------:R-:W-:Y:S01]  /*d390*/  FFMA.FTZ R156, R156, R14, -R183 ;  /* 0x0000000e9c9c7223 */ /* 0x000fe200000108b7 */
[----:B------:R-:W-:-:S02]  /*d3a0*/  @!P1 IMAD R182, R182, 0x4, R2 ;  /* 0x00000004b6b69824 */ /* 0x000fc400078e0202 */
[-CC-:B------:R-:W-:Y:S01]  /*d3b0*/  FFMA.FTZ R157, R157, R14.reuse, -R183.reuse ;  /* 0x0000000e9d9d7223 */ /* 0x180fe200000108b7 */
[-CC-:B------:R-:W-:Y:S01]  /*d3c0*/  FFMA.FTZ R160, R160, R14.reuse, -R183.reuse ;  /* 0x0000000ea0a07223 */ /* 0x180fe200000108b7 */
[-CC-:B------:R-:W-:Y:S01]  /*d3d0*/  FFMA.FTZ R226, R226, R14.reuse, -R183.reuse ;  /* 0x0000000ee2e27223 */ /* 0x180fe200000108b7 */
[-CC-:B------:R-:W-:Y:S01]  /*d3e0*/  FFMA.FTZ R224, R224, R14.reuse, -R183.reuse ;  /* 0x0000000ee0e07223 */ /* 0x180fe200000108b7 */
[----:B------:R-:W-:Y:S01]  /*d3f0*/  @!P1 STS [R182+0x28820], R170 ;  /* 0x028820aab6009388 */ /* 0x000fe20000000800 */
[----:B------:R-:W-:Y:S01]  /*d400*/  MUFU.EX2 R164, R164 ;  /* 0x000000a400a47308 */ /* 0x000fe20000000800 */
[-CC-:B------:R-:W-:Y:S01]  /*d410*/  FFMA.FTZ R169, R169, R14.reuse, -R183.reuse ;  /* 0x0000000ea9a97223 */ /* 0x180fe200000108b7 */
[-CC-:B------:R-:W-:Y:S01]  /*d420*/  FFMA.FTZ R168, R168, R14.reuse, -R183.reuse ;  /* 0x0000000ea8a87223 */ /* 0x180fe200000108b7 */
[-CC-:B------:R-:W-:Y:S01]  /*d430*/  FFMA.FTZ R173, R173, R14.reuse, -R183.reuse ;  /* 0x0000000eadad7223 */ /* 0x180fe200000108b7 */
[-CC-:B------:R-:W-:Y:S01]  /*d440*/  FFMA.FTZ R177, R177, R14.reuse, -R183.reuse ;  /* 0x0000000eb1b17223 */ /* 0x180fe200000108b7 */
[-CC-:B------:R-:W-:Y:S01]  /*d450*/  FFMA.FTZ R176, R176, R14.reuse, -R183.reuse ;  /* 0x0000000eb0b07223 */ /* 0x180fe200000108b7 */
[----:B------:R-:W-:-:S02]  /*d460*/  FFMA.FTZ R180, R180, R14, -R183 ;  /* 0x0000000eb4b47223 */ /* 0x000fc400000108b7 */
[----:B------:R-:W-:Y:S01]  /*d470*/  MUFU.EX2 R165, R165 ;  /* 0x000000a500a57308 */ /* 0x000fe20000000800 */
[----:B0-----:R0:W-:Y:S01]  /*d480*/  @!P1 STS [R182+0x28800], R172 ;  /* 0x028800acb6009388 */ /* 0x0011e20000000800 */
        /* <DEDUP_REMOVED lines=8> */
[----:B------:R-:W-:Y:S01]  /*d510*/  FMUL.FTZ R37, R37, R172 ;  /* 0x000000ac25257220 */ /* 0x000fe20000410000 */
[----:B0-----:R-:W-:Y:S01]  /*d520*/  FFMA.FTZ R182, R152, R14, -R183 ;  /* 0x0000000e98b67223 */ /* 0x001fe200000108b7 */
        /* <DEDUP_REMOVED lines=22> */
[----:B0-----:R-:W-:Y:S01]  /*d690*/  FFMA.FTZ R158, R172, R0, R152 ;  /* 0x00000000ac9e7223 */ /* 0x001fe20000010098 */
[C---:B------:R-:W-:Y:S01]  /*d6a0*/  FADD.FTZ R0, R181.reuse, R3 ;  /* 0x00000003b5007221 */ /* 0x040fe20000010000 */
[----:B------:R-:W-:Y:S01]  /*d6b0*/  F2FP.F16.F32.PACK_AB R159, R181, R162 ;  /* 0x000000a2b59f723e */ /* 0x000fe200000000ff */
[----:B------:R-:W-:Y:S01]  /*d6c0*/  FMUL.FTZ R76, R76, R172 ;  /* 0x000000ac4c4c7220 */ /* 0x000fe20000410000 */
[C---:B------:R-:W-:Y:S01]  /*d6d0*/  FADD.FTZ R158, R164.reuse, R158 ;  /* 0x0000009ea49e7221 */ /* 0x040fe20000010000 */
[----:B------:R-:W-:Y:S01]  /*d6e0*/  F2FP.F16.F32.PACK_AB R152, R164, R152 ;  /* 0x00000098a498723e */ /* 0x000fe200000000ff */
[----:B------:R-:W0:Y:S01]  /*d6f0*/  MUFU.EX2 R160, R160 ;  /* 0x000000a000a07308 */ /* 0x000e220000000800 */
[-C--:B------:R-:W-:Y:S01]  /*d700*/  FMUL.FTZ R77, R77, R172.reuse ;  /* 0x000000ac4d4d7220 */ /* 0x080fe20000410000 */
[----:B------:R-:W-:Y:S01]  /*d710*/  FADD.FTZ R158, R165, R158 ;  /* 0x0000009ea59e7221 */ /* 0x000fe20000010000 */
[-C--:B------:R-:W-:Y:S01]  /*d720*/  FMUL.FTZ R80, R80, R172.reuse ;  /* 0x000000ac50507220 */ /* 0x080fe20000410000 */
[-C--:B------:R-:W-:Y:S01]  /*d730*/  FMUL.FTZ R81, R81, R172.reuse ;  /* 0x000000ac51517220 */ /* 0x080fe20000410000 */
[----:B------:R-:W-:Y:S01]  /*d740*/  FMUL.FTZ R84, R84, R172 ;  /* 0x000000ac54547220 */ /* 0x000fe20000410000 */
[C---:B------:R-:W-:Y:S01]  /*d750*/  FADD.FTZ R158, R154.reuse, R158 ;  /* 0x0000009e9a9e7221 */ /* 0x040fe20000010000 */
[----:B------:R-:W-:Y:S01]  /*d760*/  F2FP.F16.F32.PACK_AB R154, R154, R165 ;  /* 0x000000a59a9a723e */ /* 0x000fe200000000ff */
[----:B------:R-:W2:Y:S01]  /*d770*/  MUFU.EX2 R226, R226 ;  /* 0x000000e200e27308 */ /* 0x000ea20000000800 */
[----:B------:R-:W-:Y:S01]  /*d780*/  BAR.SYNC.DEFER_BLOCKING 0xf, 0x100 ;  /* 0x03c4000000007b1d */ /* 0x000fe20000010000 */
[----:B---3--:R-:W-:Y:S01]  /*d790*/  FADD.FTZ R158, R156, R158 ;  /* 0x0000009e9c9e7221 */ /* 0x008fe20000010000 */
[----:B------:R-:W-:Y:S01]  /*d7a0*/  F2FP.F16.F32.PACK_AB R156, R161, R156 ;  /* 0x0000009ca19c723e */ /* 0x000fe200000000ff */
[----:B------:R-:W-:Y:S01]  /*d7b0*/  FMUL.FTZ R85, R85, R172 ;  /* 0x000000ac55557220 */ /* 0x000fe20000410000 */
[----:B------:R-:W-:Y:S01]  /*d7c0*/  F2FP.F16.F32.PACK_AB R165, R175, R174 ;  /* 0x000000aeafa5723e */ /* 0x000fe200000000ff */
[----:B------:R-:W-:Y:S01]  /*d7d0*/  FADD.FTZ R158, R161, R158 ;  /* 0x0000009ea19e7221 */ /* 0x000fe20000010000 */
[----:B------:R-:W-:Y:S01]  /*d7e0*/  F2FP.F16.F32.PACK_AB R161, R167, R166 ;  /* 0x000000a6a7a1723e */ /* 0x000fe200000000ff */
[----:B------:R-:W3:Y:S01]  /*d7f0*/  MUFU.EX2 R224, R224 ;  /* 0x000000e000e07308 */ /* 0x000ee20000000800 */
[-C--:B------:R-:W-:Y:S01]  /*d800*/  FMUL.FTZ R88, R88, R172.reuse ;  /* 0x000000ac58587220 */ /* 0x080fe20000410000 */
[----:B0-----:R-:W-:Y:S01]  /*d810*/  FADD.FTZ R158, R160, R158 ;  /* 0x0000009ea09e7221 */ /* 0x001fe20000010000 */
        /* <DEDUP_REMOVED lines=18> */
[----:B------:R-:W-:Y:S01]  /*d940*/  FMUL.FTZ R112, R112, R172 ;  /* 0x000000ac70707220 */ /* 0x000fe20000410000 */
[----:B------:R-:W-:Y:S01]  /*d950*/  FADD.FTZ R3, R167, R3 ;  /* 0x00000003a7037221 */ /* 0x000fe20000010000 */
[----:B------:R3:W-:Y:S01]  /*d960*/  STSM.16.M88.4 [R217], R156 ;  /* 0x0000009cd9007844 */ /* 0x0007e20000000200 */
[----:B------:R-:W4:Y:S01]  /*d970*/  MUFU.EX2 R168, R168 ;  /* 0x000000a800a87308 */ /* 0x000f220000000800 */
        /* <DEDUP_REMOVED lines=10> */
[-C--:B------:R-:W-:Y:S01]  /*da20*/  FMUL.FTZ R124, R124, R172.reuse ;  /* 0x000000ac7c7c7220 */ /* 0x080fe20000410000 */
[-C--:B------:R-:W-:Y:S01]  /*da30*/  FMUL.FTZ R125, R125, R172.reuse ;  /* 0x000000ac7d7d7220 */ /* 0x080fe20000410000 */
[----:B------:R-:W-:Y:S01]  /*da40*/  FADD.FTZ R3, R171, R3 ;  /* 0x00000003ab037221 */ /* 0x000fe20000010000 */
[-C--:B------:R-:W-:Y:S01]  /*da50*/  FMUL.FTZ R128, R128, R172.reuse ;  /* 0x000000ac80807220 */ /* 0x080fe20000410000 */
[-C--:B------:R-:W-:Y:S01]  /*da60*/  FMUL.FTZ R129, R129, R172.reuse ;  /* 0x000000ac81817220 */ /* 0x080fe20000410000 */
[----:B------:R-:W2:Y:S01]  /*da70*/  MUFU.EX2 R164, R182 ;  /* 0x000000b600a47308 */ /* 0x000ea20000000800 */
[----:B----4-:R-:W-:Y:S01]  /*da80*/  FADD.FTZ R0, R168, R0 ;  /* 0x00000000a8007221 */ /* 0x010fe20000010000 */
[----:B------:R-:W-:Y:S01]  /*da90*/  FADD.FTZ R3, R174, R3 ;  /* 0x00000003ae037221 */ /* 0x000fe20000010000 */
[-C--:B------:R-:W-:Y:S01]  /*daa0*/  FMUL.FTZ R132, R132, R172.reuse ;  /* 0x000000ac84847220 */ /* 0x080fe20000410000 */
[-C--:B------:R-:W-:Y:S01]  /*dab0*/  FMUL.FTZ R133, R133, R172.reuse ;  /* 0x000000ac85857220 */ /* 0x080fe20000410000 */
[-C--:B------:R-:W-:Y:S01]  /*dac0*/  FMUL.FTZ R136, R136, R172.reuse ;  /* 0x000000ac88887220 */ /* 0x080fe20000410000 */
[----:B------:R-:W-:Y:S01]  /*dad0*/  FADD.FTZ R3, R175, R3 ;  /* 0x00000003af037221 */ /* 0x000fe20000010000 */
[----:B------:R-:W-:Y:S01]  /*dae0*/  FMUL.FTZ R137, R137, R172 ;  /* 0x000000ac89897220 */ /* 0x000fe20000410000 */
[----:B------:R-:W4:Y:S01]  /*daf0*/  MUFU.EX2 R177, R177 ;  /* 0x000000b100b17308 */ /* 0x000f220000000800 */
[----:B0-----:R-:W-:Y:S01]  /*db00*/  FADD.FTZ R0, R162, R0 ;  /* 0x00000000a2007221 */ /* 0x001fe20000010000 */
[----:B------:R-:W-:Y:S01]  /*db10*/  FADD.FTZ R3, R178, R3 ;  /* 0x00000003b2037221 */ /* 0x000fe20000010000 */
[----:B------:R-:W-:Y:S01]  /*db20*/  F2FP.F16.F32.PACK_AB R162, R162, R168 ;  /* 0x000000a8a2a2723e */ /* 0x000fe200000000ff */
[-C--:B------:R-:W-:Y:S01]  /*db30*/  FMUL.FTZ R140, R140, R172.reuse ;  /* 0x000000ac8c8c7220 */ /* 0x080fe20000410000 */
[-C--:B------:R-:W-:Y:S01]  /*db40*/  FMUL.FTZ R141, R141, R172.reuse ;  /* 0x000000ac8d8d7220 */ /* 0x080fe20000410000 */
[-C--:B------:R-:W-:Y:S01]  /*db50*/  FMUL.FTZ R144, R144, R172.reuse ;  /* 0x000000ac90907220 */ /* 0x080fe20000410000 */
[-C--:B------:R-:W-:Y:S01]  /*db60*/  FMUL.FTZ R145, R145, R172.reuse ;  /* 0x000000ac91917220 */ /* 0x080fe20000410000 */
[----:B------:R-:W0:Y:S01]  /*db70*/  MUFU.EX2 R176, R176 ;  /* 0x000000b000b07308 */ /* 0x000e220000000800 */
[----:B--2---:R-:W-:Y:S01]  /*db80*/  FADD.FTZ R0, R164, R0 ;  /* 0x00000000a4007221 */ /* 0x004fe20000010000 */
[----:B------:R3:W-:Y:S01]  /*db90*/  STSM.16.M88.4 [R222], R160 ;  /* 0x000000a0de007844 */ /* 0x0007e20000000200 */
[-C--:B------:R-:W-:Y:S01]  /*dba0*/  FMUL.FTZ R148, R148, R172.reuse ;  /* 0x000000ac94947220 */ /* 0x080fe20000410000 */
[----:B------:R-:W-:-:S04]  /*dbb0*/  FMUL.FTZ R149, R149, R172 ;  /* 0x000000ac95957220 */ /* 0x000fc80000410000 */
[----:B------:R-:W2:Y:S01]  /*dbc0*/  MUFU.EX2 R166, R180 ;  /* 0x000000b400a67308 */ /* 0x000ea20000000800 */
[C---:B----4-:R-:W-:Y:S01]  /*dbd0*/  FADD.FTZ R0, R177.reuse, R0 ;  /* 0x00000000b1007221 */ /* 0x050fe20000010000 */
[----:B------:R-:W-:-:S06]  /*dbe0*/  F2FP.F16.F32.PACK_AB R164, R177, R164 ;  /* 0x000000a4b1a4723e */ /* 0x000fcc00000000ff */
[----:B------:R-:W4:Y:S01]  /*dbf0*/  MUFU.EX2 R167, R179 ;  /* 0x000000b300a77308 */ /* 0x000f220000000800 */
[----:B0-----:R-:W-:-:S04]  /*dc00*/  FADD.FTZ R0, R176, R0 ;  /* 0x00000000b0007221 */ /* 0x001fc80000010000 */
[C---:B--2---:R-:W-:Y:S01]  /*dc10*/  FADD.FTZ R0, R166.reuse, R0 ;  /* 0x00000000a6007221 */ /* 0x044fe20000010000 */
[----:B------:R-:W-:Y:S01]  /*dc20*/  F2FP.F16.F32.PACK_AB R166, R166, R176 ;  /* 0x000000b0a6a6723e */ /* 0x000fe200000000ff */
[C---:B----4-:R-:W-:Y:S01]  /*dc30*/  FADD.FTZ R3, R167.reuse, R3 ;  /* 0x00000003a7037221 */ /* 0x050fe20000010000 */
[----:B------:R-:W-:-:S05]  /*dc40*/  F2FP.F16.F32.PACK_AB R167, R167, R178 ;  /* 0x000000b2a7a7723e */ /* 0x000fca00000000ff */
[----:B------:R3:W-:Y:S01]  /*dc50*/  STSM.16.M88.4 [R221], R164 ;  /* 0x000000a4dd007844 */ /* 0x0007e20000000200 */
[----:B------:R-:W-:Y:S05]  /*dc60*/  @!P0 BRA `(.L_x_4799) ;  /* 0x0000000000048947 */ /* 0x000fea0003800000 */
[----:B------:R-:W-:Y:S01]  /*dc70*/  BPT.TRAP 0x1 ;  /* 0x000000040000795c */ /* 0x000fe20000300000 */
.L_x_4799:
[----:B------:R0:W2:Y:S01]  /*dc80*/  SYNCS.PHASECHK.TRANS64.TRYWAIT P1, [R209+URZ+0x28c50], R213 ;  /* 0x028c50d5d10075a7 */ /* 0x0000a2000802017f */
[----:B------:R-:W-:Y:S05]  /*dc90*/  @!P0 BRA `(.L_x_4800) ;  /* 0x0000000000048947 */ /* 0x000fea0003800000 */
[----:B------:R-:W-:Y:S01]  /*dca0*/  BPT.TRAP 0x1 ;  /* 0x000000040000795c */ /* 0x000fe20000300000 */
.L_x_4800:
[----:B------:R-:W-:Y:S04]  /*dcb0*/  BSSY B2, `(.L_x_4801) ;  /* 0x0000004000027945 */ /* 0x000fe80003800000 */
[----:B--2---:R-:W-:Y:S05]  /*dcc0*/  @P1 BRA `(.L_x_4802) ;  /* 0x0000000000081947 */ /* 0x004fea0003800000 */
[----:B------:R-:W2:Y:S02]  /*dcd0*/  SYNCS.PHASECHK.TRANS64.TRYWAIT P1, [R209+URZ+0x28c50], R213 ;  /* 0x028c50d5d10075a7 */ /* 0x000ea4000802017f */
[----:B--2---:R-:W-:Y:S05]  /*dce0*/  @!P1 BRA `(.L_x_4803) ;  /* 0x000000e400409947 */ /* 0x004fea0003800000 */
.L_x_4802:
[----:B------:R-:W-:Y:S05]  /*dcf0*/  BSYNC B2 ;  /* 0x0000000000027941 */ /* 0x000fea0003800000 */
.L_x_4801:
        /* <DEDUP_REMOVED lines=8> */
[----:B---3--:R-:W-:Y:S01]  /*dd80*/  VIADD R152, R168, 0x80 ;  /* 0x00000080a8987836 */ /* 0x008fe20000000000 */
[----:B------:R-:W-:Y:S01]  /*dd90*/  WARPGROUP.ARRIVE ;  /* 0x00000000000079c5 */ /* 0x000fe20000000000 */
[----:B------:R-:W-:-:S03]  /*dda0*/  IMAD.MOV.U32 R153, RZ, RZ, 0x40000040 ;  /* 0x40000040ff997424 */ /* 0x000fc600078e00ff */
[----:B------:R-:W-:Y:S02]  /*ddb0*/  R2UR UR6, R152 ;  /* 0x00000000980672ca */ /* 0x000fe400000e0000 */
[----:B------:R-:W-:Y:S01]  /*ddc0*/  R2UR UR7, R153 ;  /* 0x00000000990772ca */ /* 0x000fe200000e0000 */
[----:B------:R-:W-:Y:S01]  /*ddd0*/  IMAD.MOV.U32 R153, RZ, RZ, 0x40000040 ;  /* 0x40000040ff997424 */ /* 0x000fe200078e00ff */
[C---:B------:R-:W-:Y:S01]  /*dde0*/  IADD3 R152, R168.reuse, 0x100, RZ ;  /* 0x00000100a8987810 */ /* 0x040fe20007ffe0ff */
        /* <DEDUP_REMOVED lines=25> */
.L_x_4804:
        /* <DEDUP_REMOVED lines=10> */
.L_x_4792:
[----:B------:R-:W-:Y:S05]  /*e020*/  BSYNC B1 ;  /* 0x0000000000017941 */ /* 0x000fea0003800000 */
.L_x_4791:
[----:B------:R-:W-:Y:S01]  /*e030*/  ISETP.GE.AND P1, PT, R208, RZ, PT ;  /* 0x000000ffd000720c */ /* 0x000fe20003f26270 */
[----:B------:R-:W-:-:S12]  /*e040*/  BSSY B0, `(.L_x_4806) ;  /* 0x00001e6000007945 */ /* 0x000fd80003800000 */
[----:B------:R-:W-:Y:S05]  /*e050*/  @!P1 BRA `(.L_x_4807) ;  /* 0x0000001c00909947 */ /* 0x000fea0003800000 */
[----:B------:R-:W-:Y:S02]  /*e060*/  IMAD.MOV.U32 R198, RZ, RZ, R20 ;  /* 0x000000ffffc67224 */ /* 0x000fe400078e0014 */
[----:B------:R-:W-:Y:S02]  /*e070*/  IMAD.MOV.U32 R213, RZ, RZ, R15 ;  /* 0x000000ffffd57224 */ /* 0x000fe400078e000f */
[----:B0-----:R-:W-:-:S07]  /*e080*/  IMAD.MOV.U32 R209, RZ, RZ, R18 ;  /* 0x000000ffffd17224 */ /* 0x001fce00078e0012 */
.L_x_4820:
[----:B------:R-:W-:-:S05]  /*e090*/  VIADD R18, R209, 0x1 ;  /* 0x00000001d1127836 */ /* 0x000fca0000000000 */
[----:B------:R-:W-:-:S04]  /*e0a0*/  ISETP.NE.AND P1, PT, R18, 0x2, PT ;  /* 0x000000021200780c */ /* 0x000fc80003f25270 */
[----:B------:R-:W-:Y:S02]  /*e0b0*/  SEL R14, RZ, 0x1, P1 ;  /* 0x00000001ff0e7807 */ /* 0x000fe40000800000 */
[----:B------:R-:W-:Y:S02]  /*e0c0*/  SEL R18, R18, RZ, P1 ;  /* 0x000000ff12127207 */ /* 0x000fe40000800000 */
[----:B------:R-:W-:Y:S01]  /*e0d0*/  LOP3.LUT R19, R19, R14, RZ, 0x3c, !PT ;  /* 0x0000000e13137212 */ /* 0x000fe200078e3cff */
[----:B-1----:R-:W-:Y:S06]  /*e0e0*/  @!P0 BRA `(.L_x_4808) ;  /* 0x0000000000048947 */ /* 0x002fec0003800000 */
[----:B------:R-:W-:Y:S01]  /*e0f0*/  BPT.TRAP 0x1 ;  /* 0x000000040000795c */ /* 0x000fe20000300000 */
.L_x_4808:
[----:B------:R-:W-:Y:S01]  /*e100*/  IMAD R21, R18, 0x8, R2 ;  /* 0x0000000812157824 */ /* 0x000fe200078e0202 */
[----:B------:R-:W-:-:S04]  /*e110*/  SHF.L.U32 R197, R19, 0x1f, RZ ;  /* 0x0000001f13c57819 */ /* 0x000fc800000006ff */
[----:B------:R0:W1:Y:S01]  /*e120*/  SYNCS.PHASECHK.TRANS64.TRYWAIT P1, [R21+URZ+0x28c30], R197 ;  /* 0x028c30c5150075a7 */ /* 0x000062000802017f */
[----:B------:R-:W-:Y:S05]  /*e130*/  @!P0 BRA `(.L_x_4809) ;  /* 0x0000000000048947 */ /* 0x000fea0003800000 */
[----:B------:R-:W-:Y:S01]  /*e140*/  BPT.TRAP 0x1 ;  /* 0x000000040000795c */ /* 0x000fe20000300000 */
.L_x_4809:
[----:B------:R-:W-:Y:S01]  /*e150*/  BSSY B1, `(.L_x_4810) ;  /* 0x0000006000017945 */ /* 0x000fe20003800000 */
[----:B------:R-:W-:Y:S01]  /*e160*/  LEA R154, R18, R13, 0x9 ;  /* 0x0000000d129a7211 */ /* 0x000fe200078e48ff */
[----:B------:R-:W-:Y:S02]  /*e170*/  IMAD.MOV.U32 R155, RZ, RZ, 0x40000040 ;  /* 0x40000040ff9b7424 */ /* 0x000fe400078e00ff */
[----:B-1----:R-:W-:Y:S05]  /*e180*/  @P1 BRA `(.L_x_4811) ;  /* 0x0000000000081947 */ /* 0x002fea0003800000 */
[----:B------:R-:W1:Y:S02]  /*e190*/  SYNCS.PHASECHK.TRANS64.TRYWAIT P1, [R21+URZ+0x28c30], R197 ;  /* 0x028c30c5150075a7 */ /* 0x000e64000802017f */
[----:B-1----:R-:W-:Y:S05]  /*e1a0*/  @!P1 BRA `(.L_x_4812) ;  /* 0x000000e000249947 */ /* 0x002fea0003800000 */
.L_x_4811:
[----:B------:R-:W-:Y:S05]  /*e1b0*/  BSYNC B1 ;  /* 0x0000000000017941 */ /* 0x000fea0003800000 */
.L_x_4810:
        /* <DEDUP_REMOVED lines=36> */
.L_x_4813:
        /* <DEDUP_REMOVED lines=93> */
[----:B---3--:R-:W-:Y:S01]  /*e9d0*/  FFMA.FTZ R154, R173, R0, R20 ;  /* 0x00000000ad9a7223 */ /* 0x008fe20000010014 */
[----:B------:R-:W-:Y:S01]  /*e9e0*/  FMUL.FTZ R0, R163, UR38 ;  /* 0x00000026a3007c20 */ /* 0x000fe20008410000 */
[----:B------:R-:W-:Y:S01]  /*e9f0*/  FMUL.FTZ R163, R170, UR38 ;  /* 0x00000026aaa37c20 */ /* 0x000fe20008410000 */
[----:B------:R-:W-:Y:S01]  /*ea00*/  FMUL.FTZ R170, R175, UR38 ;  /* 0x00000026afaa7c20 */ /* 0x000fe20008410000 */
[----:B------:R-:W-:Y:S01]  /*ea10*/  FMUL.FTZ R175, R182, UR38 ;  /* 0x00000026b6af7c20 */ /* 0x000fe20008410000 */
[-C--:B------:R-:W-:Y:S01]  /*ea20*/  FMUL.FTZ R37, R37, R173.reuse ;  /* 0x000000ad25257220 */ /* 0x080fe20000410000 */
[-C--:B------:R-:W-:Y:S01]  /*ea30*/  FMUL.FTZ R40, R40, R173.reuse ;  /* 0x000000ad28287220 */ /* 0x080fe20000410000 */
        /* <DEDUP_REMOVED lines=28> */
[-C--:B------:R-:W-:Y:S01]  /*ec00*/  FMUL.FTZ R77, R77, R173.reuse ;  /* 0x000000ad4d4d7220 */ /* 0x080fe20000410000 */
        /* <DEDUP_REMOVED lines=26> */
[----:B------:R-:W-:Y:S01]  /*edb0*/  VIADD R160, R21, 0x28c40 ;  /* 0x00028c4015a07836 */ /* 0x000fe20000000000 */
[----:B------:R-:W3:Y:S01]  /*edc0*/  MUFU.TANH R166, R166 ;  /* 0x000000a600a67308 */ /* 0x000ee20000002400 */
[-C--:B------:R-:W-:Y:S01]  /*edd0*/  FMUL.FTZ R108, R108, R173.reuse ;  /* 0x000000ad6c6c7220 */ /* 0x080fe20000410000 */
        /* <DEDUP_REMOVED lines=13> */
[-C--:B------:R-:W-:Y:S01]  /*eeb0*/  FMUL.FTZ R129, R129, R173.reuse ;  /* 0x000000ad81817220 */ /* 0x080fe20000410000 */
[C---:B-----5:R-:W-:Y:S01]  /*eec0*/  FADD.FTZ R160, R213.reuse, R156 ;  /* 0x0000009cd5a07221 */ /* 0x060fe20000010000 */
[----:B------:R-:W-:Y:S01]  /*eed0*/  F2FP.F16.F32.PACK_AB R156, R213, R20 ;  /* 0x00000014d59c723e */ /* 0x000fe200000000ff */
[----:B------:R-:W5:Y:S01]  /*eee0*/  MUFU.TANH R170, R170 ;  /* 0x000000aa00aa7308 */ /* 0x000f620000002400 */
[----:B------:R-:W-:Y:S01]  /*eef0*/  FMNMX.FTZ R20, R177, R198, !PT ;  /* 0x000000c6b1147209 */ /* 0x000fe20007810000 */
[-C--:B------:R-:W-:Y:S01]  /*ef00*/  FMUL.FTZ R132, R132, R173.reuse ;  /* 0x000000ad84847220 */ /* 0x080fe20000410000 */
[-C--:B------:R-:W-:Y:S01]  /*ef10*/  FMUL.FTZ R133, R133, R173.reuse ;  /* 0x000000ad85857220 */ /* 0x080fe20000410000 */
[-C--:B------:R-:W-:Y:S01]  /*ef20*/  FMUL.FTZ R136, R136, R173.reuse ;  /* 0x000000ad88887220 */ /* 0x080fe20000410000 */
[----:B------:R-:W-:Y:S01]  /*ef30*/  FMNMX.FTZ R20, R155, R20, !PT ;  /* 0x000000149b147209 */ /* 0x000fe20007810000 */
[-C--:B------:R-:W-:Y:S01]  /*ef40*/  FMUL.FTZ R137, R137, R173.reuse ;  /* 0x000000ad89897220 */ /* 0x080fe20000410000 */
[-C--:B------:R-:W-:Y:S01]  /*ef50*/  FMUL.FTZ R140, R140, R173.reuse ;  /* 0x000000ad8c8c7220 */ /* 0x080fe20000410000 */
[----:B------:R-:W0:Y:S01]  /*ef60*/  MUFU.TANH R171, R171 ;  /* 0x000000ab00ab7308 */ /* 0x000e220000002400 */
[----:B------:R-:W-:Y:S01]  /*ef70*/  FMNMX.FTZ R20, R158, R20, !PT ;  /* 0x000000149e147209 */ /* 0x000fe20007810000 */
[-C--:B------:R-:W-:Y:S01]  /*ef80*/  FMUL.FTZ R141, R141, R173.reuse ;  /* 0x000000ad8d8d7220 */ /* 0x080fe20000410000 */
[-C--:B------:R-:W-:Y:S01]  /*ef90*/  FMUL.FTZ R144, R144, R173.reuse ;  /* 0x000000ad90907220 */ /* 0x080fe20000410000 */
[-C--:B------:R-:W-:Y:S01]  /*efa0*/  FMUL.FTZ R145, R145, R173.reuse ;  /* 0x000000ad91917220 */ /* 0x080fe20000410000 */
        /* <DEDUP_REMOVED lines=132> */
[----:B------:R-:W-:Y:S01]  /*f7f0*/  FMUL.FTZ R130, R130, R168 ;  /* 0x000000a882827220 */ /* 0x000fe20000410000 */
        /* <DEDUP_REMOVED lines=22> */
[-C--:B------:R-:W-:Y:S01]  /*f960*/  FMUL.FTZ R143, R143, R168.reuse ;  /* 0x000000a88f8f7220 */ /* 0x080fe20000410000 */
[----:B------:R-:W-:Y:S01]  /*f970*/  FADD.FTZ R0, R218, R0 ;  /* 0x00000000da007221 */ /* 0x000fe20000010000 */
[----:B------:R-:W3:Y:S01]  /*f980*/  MUFU.EX2 R171, R171 ;  /* 0x000000ab00ab7308 */ /* 0x000ee20000000800 */
[----:B-1----:R-:W-:Y:S01]  /*f990*/  FADD.FTZ R163, R3, R162 ;  /* 0x000000a203a37221 */ /* 0x002fe20000010000 */
[----:B------:R-:W-:Y:S01]  /*f9a0*/  F2FP.F16.F32.PACK_AB R162, R172, R169 ;  /* 0x000000a9aca2723e */ /* 0x000fe200000000ff */
[----:B------:R-:W-:Y:S01]  /*f9b0*/  FADD.FTZ R0, R180, R0 ;  /* 0x00000000b4007221 */ /* 0x000fe20000010000 */
[-C--:B------:R-:W-:Y:S01]  /*f9c0*/  FMUL.FTZ R146, R146, R168.reuse ;  /* 0x000000a892927220 */ /* 0x080fe20000410000 */
[-C--:B------:R-:W-:Y:S01]  /*f9d0*/  FMUL.FTZ R147, R147, R168.reuse ;  /* 0x000000a893937220 */ /* 0x080fe20000410000 */
[-C--:B------:R-:W-:Y:S01]  /*f9e0*/  FMUL.FTZ R150, R150, R168.reuse ;  /* 0x000000a896967220 */ /* 0x080fe20000410000 */
[----:B------:R-:W-:Y:S01]  /*f9f0*/  FADD.FTZ R0, R181, R0 ;  /* 0x00000000b5007221 */ /* 0x000fe20000010000 */
[----:B------:R-:W1:Y:S01]  /*fa00*/  MUFU.EX2 R174, R174 ;  /* 0x000000ae00ae7308 */ /* 0x000e620000000800 */
[C---:B--2---:R-:W-:Y:S01]  /*fa10*/  FADD.FTZ R164, R170.reuse, R163 ;  /* 0x000000a3aaa47221 */ /* 0x044fe20000010000 */
[----:B------:R-:W-:Y:S01]  /*fa20*/  F2FP.F16.F32.PACK_AB R163, R170, R3 ;  /* 0x00000003aaa3723e */ /* 0x000fe200000000ff */
[----:B------:R-:W-:-:S04]  /*fa30*/  FMUL.FTZ R151, R151, R168 ;  /* 0x000000a897977220 */ /* 0x000fc80000410000 */
[----:B------:R0:W-:Y:S01]  /*fa40*/  STSM.16.M88.4 [R222], R160 ;  /* 0x000000a0de007844 */ /* 0x0001e20000000200 */
[----:B------:R-:W2:Y:S01]  /*fa50*/  MUFU.EX2 R167, R175 ;  /* 0x000000af00a77308 */ /* 0x000ea20000000800 */
[----:B---3--:R-:W-:Y:S01]  /*fa60*/  FADD.FTZ R3, R171, R164 ;  /* 0x000000a4ab037221 */ /* 0x008fe20000010000 */
[----:B------:R-:W-:-:S06]  /*fa70*/  F2FP.F16.F32.PACK_AB R164, R218, R176 ;  /* 0x000000b0daa4723e */ /* 0x000fcc00000000ff */
        /* <DEDUP_REMOVED lines=9> */
.L_x_4814:
[----:B------:R1:W2:Y:S01]  /*fb10*/  SYNCS.PHASECHK.TRANS64.TRYWAIT P1, [R21+URZ+0x28c50], R197 ;  /* 0x028c50c5150075a7 */ /* 0x0002a2000802017f */
[----:B------:R-:W-:Y:S05]  /*fb20*/  @!P0 BRA `(.L_x_4815) ;  /* 0x0000000000048947 */ /* 0x000fea0003800000 */
[----:B------:R-:W-:Y:S01]  /*fb30*/  BPT.TRAP 0x1 ;  /* 0x000000040000795c */ /* 0x000fe20000300000 */
.L_x_4815:
[----:B------:R-:W-:Y:S04]  /*fb40*/  BSSY B1, `(.L_x_4816) ;  /* 0x0000004000017945 */ /* 0x000fe80003800000 */
[----:B--2---:R-:W-:Y:S05]  /*fb50*/  @P1 BRA `(.L_x_4817) ;  /* 0x0000000000081947 */ /* 0x004fea0003800000 */
[----:B------:R-:W2:Y:S02]  /*fb60*/  SYNCS.PHASECHK.TRANS64.TRYWAIT P1, [R21+URZ+0x28c50], R197 ;  /* 0x028c50c5150075a7 */ /* 0x000ea4000802017f */
[----:B--2---:R-:W-:Y:S05]  /*fb70*/  @!P1 BRA `(.L_x_4818) ;  /* 0x000000c400c49947 */ /* 0x004fea0003800000 */
.L_x_4817:
[----:B------:R-:W-:Y:S05]  /*fb80*/  BSYNC B1 ;  /* 0x0000000000017941 */ /* 0x000fea0003800000 */
.L_x_4816:
[----:B------:R-:W-:Y:S01]  /*fb90*/  IMAD R168, R18, 0x1000, R12 ;  /* 0x0000100012a87824 */ /* 0x000fe200078e020c */
[----:B------:R-:W-:Y:S01]  /*fba0*/  MOV R169, 0x40000040 ;  /* 0x4000004000a97802 */ /* 0x000fe20000000f00 */
[----:B------:R-:W-:-:S03]  /*fbb0*/  WARPGROUP.ARRIVE ;  /* 0x00000000000079c5 */ /* 0x000fc60000000000 */
        /* <DEDUP_REMOVED lines=37> */
.L_x_4819:
[C---:B------:R-:W-:Y:S01]  /*fe10*/  ISETP.GT.AND P1, PT, R208.reuse, RZ, PT ;  /* 0x000000ffd000720c */ /* 0x040fe20003f24270 */
[----:B------:R-:W-:Y:S01]  /*fe20*/  VIADD R208, R208, 0xffffffff ;  /* 0xffffffffd0d07836 */ /* 0x000fe20000000000 */
[----:B-12---:R-:W-:Y:S01]  /*fe30*/  IADD3 R21, R21, 0x28c60, RZ ;  /* 0x00028c6015157810 */ /* 0x006fe20007ffe0ff */
[----:B------:R-:W-:Y:S02]  /*fe40*/  IMAD.MOV.U32 R198, RZ, RZ, R20 ;  /* 0x000000ffffc67224 */ /* 0x000fe400078e0014 */
[----:B------:R-:W-:Y:S01]  /*fe50*/  IMAD.MOV.U32 R213, RZ, RZ, R15 ;  /* 0x000000ffffd57224 */ /* 0x000fe200078e000f */
[----:B------:R-:W-:Y:S01]  /*fe60*/  PRMT R21, R187, 0x654, R21 ;  /* 0x00000654bb157816 */ /* 0x000fe20000000015 */
[----:B------:R-:W-:-:S03]  /*fe70*/  IMAD.MOV.U32 R209, RZ, RZ, R18 ;  /* 0x000000ffffd17224 */ /* 0x000fc600078e0012 */
[----:B------:R1:W-:Y:S03]  /*fe80*/  SYNCS.ARRIVE.TRANS64.RED.A1T0 RZ, [R21+URZ], RZ ;  /* 0x000000ff15ff79a7 */ /* 0x0003e6000810043f */
[----:B------:R-:W-:Y:S05]  /*fe90*/  @P1 BRA `(.L_x_4820) ;  /* 0xffffffe0007c1947 */ /* 0x000fea000383ffff */
.L_x_4807:
[----:B------:R-:W-:Y:S05]  /*fea0*/  BSYNC B0 ;  /* 0x0000000000007941 */ /* 0x000fea0003800000 */
.L_x_4806:
[----:B-1----:R-:W2:Y:S04]  /*feb0*/  LDL.LU R21, [R1+0x48] ;  /* 0x0000480001157983 */ /* 0x002ea80000300800 */
[----:B------:R-:W1:Y:S04]  /*fec0*/  SHFL.BFLY PT, R5, R0, 0x2, 0x1f ;  /* 0x0c401f0000057f89 */ /* 0x000e6800000e0000 */
[----:B------:R-:W3:Y:S01]  /*fed0*/  SHFL.BFLY PT, R4, R3, 0x2, 0x1f ;  /* 0x0c401f0003047f89 */ /* 0x000ee200000e0000 */
[----:B-1----:R-:W-:Y:S01]  /*fee0*/  FADD.FTZ R5, R5, R0 ;  /* 0x0000000005057221 */ /* 0x002fe20000010000 */
[----:B------:R-:W-:-:S02]  /*fef0*/  IMAD.MOV.U32 R0, RZ, RZ, -0x800000 ;  /* 0xff800000ff007424 */ /* 0x000fc400078e00ff */
[----:B---3--:R-:W-:Y:S02]  /*ff00*/  FADD.FTZ R4, R4, R3 ;  /* 0x0000000304047221 */ /* 0x008fe40000010000 */
[----:B------:R-:W1:Y:S04]  /*ff10*/  SHFL.BFLY PT, R6, R5, 0x1, 0x1f ;  /* 0x0c201f0005067f89 */ /* 0x000e6800000e0000 */
[----:B------:R-:W3:Y:S01]  /*ff20*/  SHFL.BFLY PT, R7, R4, 0x1, 0x1f ;  /* 0x0c201f0004077f89 */ /* 0x000ee200000e0000 */
[----:B-1----:R-:W-:Y:S01]  /*ff30*/  FADD.FTZ R6, R5, R6 ;  /* 0x0000000605067221 */ /* 0x002fe20000010000 */
[----:B------:R-:W-:Y:S01]  /*ff40*/  IADD3 R5, -R215, RZ, RZ ;  /* 0x000000ffd7057210 */ /* 0x000fe20007ffe1ff */
[----:B---3--:R-:W-:Y:S01]  /*ff50*/  FADD.FTZ R7, R4, R7 ;  /* 0x0000000704077221 */ /* 0x008fe20000010000 */
[----:B------:R-:W-:Y:S08]  /*ff60*/  BAR.ARV 0x8, 0x100 ;  /* 0x0204000000007b1d */ /* 0x000ff00000002000 */
[----:B------:R-:W-:Y:S01]  /*ff70*/  BAR.SYNC.DEFER_BLOCKING 0xf, 0x100 ;  /* 0x03c4000000007b1d */ /* 0x000fe20000010000 */
[----:B------:R-:W-:-:S02]  /*ff80*/  FSETP.NE.FTZ.AND P0, PT, R6, RZ, PT ;  /* 0x000000ff0600720b */ /* 0x000fc40003f15000 */
[----:B------:R-:W-:Y:S02]  /*ff90*/  FSETP.NE.FTZ.AND P1, PT, R7, RZ, PT ;  /* 0x000000ff0700720b */ /* 0x000fe40003f35000 */
[----:B------:R-:W-:Y:S02]  /*ffa0*/  ISETP.NE.AND P2, PT, R192, R5, PT ;  /* 0x00000005c000720c */ /* 0x000fe40003f45270 */
[----:B------:R-:W-:-:S07]  /*ffb0*/  CS2R R4, SRZ ;  /* 0x0000000000047805 */ /* 0x000fce000001ff00 */
[----:B------:R-:W1:Y:S08]  /*ffc0*/  @P0 MUFU.LG2 R8, R6 ;  /* 0x0000000600080308 */ /* 0x000e700000000c00 */
[----:B------:R-:W3:Y:S08]  /*ffd0*/  @P1 MUFU.LG2 R9, R7 ;  /* 0x0000000700091308 */ /* 0x000ef00000000c00 */
[----:B------:R-:W4:Y:S01]  /*ffe0*/  @P0 MUFU.RCP R5, R6 ;  /* 0x0000000600050308 */ /* 0x000f220000001000 */
[----:B-1----:R-:W-:Y:S01]  /*fff0*/  @P0 FMUL.FTZ R3, R8, 0.69314718246459960938 ;  /* 0x3f31721808030820 */ /* 0x002fe20000410000 */
[C---:B------:R-:W-:Y:S01]  /*10000*/  @P0 FMUL.FTZ R8, R14.reuse, 0.69314718246459960938 ;  /* 0x3f3172180e080820 */ /* 0x040fe20000410000 */
[----:B------:R-:W-:-:S03]  /*10010*/  @P1 FMUL.FTZ R14, R14, 0.69314718246459960938 ;  /* 0x3f3172180e0e1820 */ /* 0x000fc60000410000 */
[----:B------:R-:W-:Y:S01]  /*10020*/  @P0 FFMA.FTZ R0, R8, R15, R3 ;  /* 0x0000000f08000223 */ /* 0x000fe20000010003 */
[----:B------:R-:W-:Y:S01]  /*10030*/  IMAD.MOV.U32 R3, RZ, RZ, -0x800000 ;  /* 0xff800000ff037424 */ /* 0x000fe200078e00ff */
[----:B------:R-:W1:Y:S01]  /*10040*/  @P1 MUFU.RCP R4, R7 ;  /* 0x0000000700041308 */ /* 0x000e620000001000 */
[----:B---3--:R-:W-:Y:S01]  /*10050*/  @P1 FMUL.FTZ R9, R9, 0.69314718246459960938 ;  /* 0x3f31721809091820 */ /* 0x008fe20000410000 */
[----:B------:R-:W-:-:S03]  /*10060*/  PLOP3.LUT P0, PT, PT, PT, PT, 0x8, 0x0 ;  /* 0x000000000000781c */ /* 0x000fc60003f0e170 */
[----:B------:R-:W-:Y:S01]  /*10070*/  @P1 FFMA.FTZ R3, R14, R20, R9 ;  /* 0x000000140e031223 */ /* 0x000fe20000010009 */
[C---:B------:R-:W-:Y:S02]  /*10080*/  @!P2 IMAD R9, R18.reuse, 0x40, R193 ;  /* 0x000000401209a824 */ /* 0x040fe400078e02c1 */
[----:B------:R-:W-:Y:S02]  /*10090*/  VIADD R18, R18, 0x1 ;  /* 0x0000000112127836 */ /* 0x000fe40000000000 */
[-C--:B----4-:R-:W-:Y:S01]  /*100a0*/  FMUL.FTZ R154, R28, R5.reuse ;  /* 0x000000051c9a7220 */ /* 0x090fe20000410000 */
[----:B------:R-:W-:Y:S02]  /*100b0*/  @!P2 IMAD R9, R9, 0x4, R2 ;  /* 0x000000040909a824 */ /* 0x000fe400078e0202 */
[-C--:B------:R-:W-:Y:S01]  /*100c0*/  FMUL.FTZ R157, R40, R5.reuse ;  /* 0x00000005289d7220 */ /* 0x080fe20000410000 */
[-C--:B------:R-:W-:Y:S01]  /*100d0*/  FMUL.FTZ R159, R60, R5.reuse ;  /* 0x000000053c9f7220 */ /* 0x080fe20000410000 */
[----:B------:R-:W-:Y:S01]  /*100e0*/  ISETP.NE.AND P1, PT, R18, 0x2, PT ;  /* 0x000000021200780c */ /* 0x000fe20003f25270 */
[-C--:B------:R-:W-:Y:S01]  /*100f0*/  FMUL.FTZ R10, R24, R5.reuse ;  /* 0x00000005180a7220 */ /* 0x080fe20000410000 */
[----:B------:R3:W-:Y:S01]  /*10100*/  @!P2 STS [R9+0x28800], R5 ;  /* 0x028800050900a388 */ /* 0x0007e20000000800 */
[-C--:B------:R-:W-:Y:S01]  /*10110*/  FMUL.FTZ R8, R25, R5.reuse ;  /* 0x0000000519087220 */ /* 0x080fe20000410000 */
[----:B------:R-:W-:Y:S01]  /*10120*/  SEL R2, RZ, 0x1, P1 ;  /* 0x00000001ff027807 */ /* 0x000fe20000800000 */
        /* <DEDUP_REMOVED lines=129> */
.L_x_4733:
[----:B------:R-:W-:Y:S05]  /*10940*/  BSYNC B7 ;  /* 0x0000000000077941 */ /* 0x000fea0003800000 */
.L_x_4731:
[----:B------:R-:W2:Y:S08]  /*10950*/  S2UR UR4, SR_CgaCtaId ;  /* 0x00000000000479c3 */ /* 0x000eb00000008800 */
[----:B------:R-:W-:Y:S01]  /*10960*/  BAR.SYNC.DEFER_BLOCKING 0x5, 0x180 ;  /* 0x0146000000007b1d */ /* 0x000fe20000010000 */
[----:B------:R-:W-:-:S05]  /*10970*/  MOV R2, 0x400 ;  /* 0x0000040000027802 */ /* 0x000fca0000000f00 */
[----:B------:R-:W-:Y:S01]  /*10980*/  BSSY B0, `(.L_x_4821) ;  /* 0x0000323000007945 */ /* 0x000fe20003800000 */
[----:B--2---:R-:W-:-:S05]  /*10990*/  IMAD.U32 R187, RZ, RZ, UR4 ;  /* 0x00000004ffbb7e24 */ /* 0x004fca000f8e00ff */
[----:B------:R-:W-:-:S05]  /*109a0*/  LEA R2, R187, R2, 0x18 ;  /* 0x00000002bb027211 */ /* 0x000fca00078ec0ff */
[----:B-----5:R2:W3:Y:S01]  /*109b0*/  LDS.128 R24, [R2+0x28cd0] ;  /* 0x028cd00002187984 */ /* 0x0204e20000000c00 */
[----:B------:R-:W-:Y:S06]  /*109c0*/  BAR.ARV 0x4, 0x180 ;  /* 0x0106000000007b1d */ /* 0x000fec0000002000 */
[----:B------:R-:W-:Y:S05]  /*109d0*/  @P0 BRA `(.L_x_4822) ;  /* 0x0000002000980947 */ /* 0x000fea0003800000 */
[----:B------:R-:W4:Y:S01]  /*109e0*/  LDL R12, [R1+0x60] ;  /* 0x00006000010c7983 */ /* 0x000f220000100800 */
[----:B------:R-:W0:Y:S01]  /*109f0*/  S2R R45, SR_SWINHI ;  /* 0x00000000002d7919 */ /* 0x000e220000002f00 */
[----:B------:R-:W-:Y:S01]  /*10a00*/  F2FP.F16.F32.PACK_AB R7, R31, R7 ;  /* 0x000000071f07723e */ /* 0x000fe200000000ff */
[----:B------:R-:W-:Y:S01]  /*10a10*/  ULDC.64 UR4, c[0x0][0xc00] ;  /* 0x0003000000047ab9 */ /* 0x000fe20000000a00 */
[----:B------:R-:W-:Y:S01]  /*10a20*/  F2FP.F16.F32.PACK_AB R4, R8, R10 ;  /* 0x0000000a0804723e */ /* 0x000fe200000000ff */
[----:B------:R-:W2:Y:S04]  /*10a30*/  LDL.LU R82, [R1+0x3c] ;  /* 0x00003c0001527983 */ /* 0x000ea80000300800 */
[----:B------:R-:W2:Y:S01]  /*10a40*/  LDL.LU R74, [R1+0x40] ;  /* 0x00004000014a7983 */ /* 0x000ea20000300800 */
[----:B-1----:R-:W-:-:S02]  /*10a50*/  MOV R20, R2 ;  /* 0x0000000200147202 */ /* 0x002fc40000000f00 */
[----:B0-----:R-:W-:Y:S02]  /*10a60*/  MOV R21, R45 ;  /* 0x0000002d00157202 */ /* 0x001fe40000000f00 */
[----:B------:R-:W-:Y:S02]  /*10a70*/  F2FP.F16.F32.PACK_AB R5, R6, R5 ;  /* 0x000000050605723e */ /* 0x000fe400000000ff */
[----:B------:R-:W-:Y:S02]  /*10a80*/  F2FP.F16.F32.PACK_AB R6, R152, R154 ;  /* 0x0000009a9806723e */ /* 0x000fe400000000ff */
[----:B------:R-:W-:Y:S02]  /*10a90*/  F2FP.F16.F32.PACK_AB R8, R14, R32 ;  /* 0x000000200e08723e */ /* 0x000fe400000000ff */
[----:B------:R-:W-:Y:S02]  /*10aa0*/  F2FP.F16.F32.PACK_AB R9, R35, R9 ;  /* 0x000000092309723e */ /* 0x000fe400000000ff */
[----:B------:R-:W-:Y:S01]  /*10ab0*/  F2FP.F16.F32.PACK_AB R11, R39, R11 ;  /* 0x0000000b270b723e */ /* 0x000fe200000000ff */
[----:B------:R-:W0:Y:S01]  /*10ac0*/  S2R R90, SR_TID.X ;  /* 0x00000000005a7919 */ /* 0x000e220000002100 */
        /* <DEDUP_REMOVED lines=12> */
[----:B0-----:R-:W-:-:S05]  /*10b90*/  VIADD R90, R90, 0xffffff80 ;  /* 0xffffff805a5a7836 */ /* 0x001fca0000000000 */
[----:B------:R-:W-:-:S04]  /*10ba0*/  SHF.R.S32.HI R98, RZ, 0x1f, R90 ;  /* 0x0000001fff627819 */ /* 0x000fc8000001145a */
[----:B------:R-:W-:-:S04]  /*10bb0*/  LEA.HI R98, R98, R90, RZ, 0x3 ;  /* 0x0000005a62627211 */ /* 0x000fc800078f18ff */
[----:B------:R-:W-:Y:S01]  /*10bc0*/  SHF.R.S32.HI R98, RZ, 0x3, R98 ;  /* 0x00000003ff627819 */ /* 0x000fe20000011462 */
[----:B------:R-:W-:Y:S01]  /*10bd0*/  IMAD.MOV.U32 R80, RZ, RZ, RZ ;  /* 0x000000ffff507224 */ /* 0x000fe200078e00ff */
[----:B------:R-:W-:Y:S01]  /*10be0*/  BAR.SYNC.DEFER_BLOCKING 0x1, 0x100 ;  /* 0x0044000000007b1d */ /* 0x000fe20000010000 */
[----:B----4-:R-:W-:-:S03]  /*10bf0*/  IMAD.WIDE R44, R12, 0x2, R20 ;  /* 0x000000020c2c7825 */ /* 0x010fc600078e0214 */
[----:B------:R-:W-:Y:S01]  /*10c00*/  LOP3.LUT R49, R44, 0x380, RZ, 0xc0, !PT ;  /* 0x000003802c317812 */ /* 0x000fe200078ec0ff */
[----:B------:R-:W-:-:S03]  /*10c10*/  IMAD.MOV.U32 R31, RZ, RZ, R45 ;  /* 0x000000ffff1f7224 */ /* 0x000fc600078e002d */
[----:B------:R-:W-:-:S04]  /*10c20*/  SHF.R.U64 R49, R49, 0x3, RZ ;  /* 0x0000000331317819 */ /* 0x000fc800000012ff */
[----:B------:R-:W-:-:S04]  /*10c30*/  LOP3.LUT R30, R49, R44, RZ, 0x3c, !PT ;  /* 0x0000002c311e7212 */ /* 0x000fc800078e3cff */
[----:B------:R-:W-:Y:S02]  /*10c40*/  MOV R30, R30 ;  /* 0x0000001e001e7202 */ /* 0x000fe40000000f00 */
[----:B------:R-:W-:-:S04]  /*10c50*/  IADD3 R31, P0, R44, 0x20, RZ ;  /* 0x000000202c1f7810 */ /* 0x000fc80007f1e0ff */
[----:B------:R-:W-:Y:S01]  /*10c60*/  LOP3.LUT R10, R31, 0x380, RZ, 0xc0, !PT ;  /* 0x000003801f0a7812 */ /* 0x000fe200078ec0ff */
[----:B------:R0:W-:Y:S03]  /*10c70*/  STSM.16.M88.4 [R30], R4 ;  /* 0x000000041e007844 */ /* 0x0001e60000000200 */
[----:B------:R-:W-:-:S04]  /*10c80*/  SHF.R.U64 R10, R10, 0x3, RZ ;  /* 0x000000030a0a7819 */ /* 0x000fc800000012ff */
[----:B0-----:R-:W-:Y:S02]  /*10c90*/  LOP3.LUT R4, R10, R31, RZ, 0x3c, !PT ;  /* 0x0000001f0a047212 */ /* 0x001fe400078e3cff */
[----:B------:R-:W-:-:S04]  /*10ca0*/  IADD3.X R5, RZ, R45, RZ, P0, !PT ;  /* 0x0000002dff057210 */ /* 0x000fc800007fe4ff */
[----:B------:R-:W-:Y:S02]  /*10cb0*/  MOV R12, R4 ;  /* 0x00000004000c7202 */ /* 0x000fe40000000f00 */
[----:B------:R-:W-:-:S04]  /*10cc0*/  IADD3 R5, P0, R44, 0x40, RZ ;  /* 0x000000402c057810 */ /* 0x000fc80007f1e0ff */
[----:B------:R-:W-:Y:S02]  /*10cd0*/  LOP3.LUT R4, R5, 0x380, RZ, 0xc0, !PT ;  /* 0x0000038005047812 */ /* 0x000fe400078ec0ff */
[----:B------:R-:W-:Y:S02]  /*10ce0*/  IADD3 R6, P4, R44, 0x60, RZ ;  /* 0x000000602c067810 */ /* 0x000fe40007f9e0ff */
[----:B------:R-:W-:-:S04]  /*10cf0*/  SHF.R.U64 R4, R4, 0x3, RZ ;  /* 0x0000000304047819 */ /* 0x000fc800000012ff */
[----:B------:R-:W-:Y:S02]  /*10d00*/  LOP3.LUT R4, R4, R5, RZ, 0x3c, !PT ;  /* 0x0000000504047212 */ /* 0x000fe400078e3cff */
[----:B------:R-:W-:Y:S02]  /*10d10*/  LOP3.LUT R5, R6, 0x380, RZ, 0xc0, !PT ;  /* 0x0000038006057812 */ /* 0x000fe400078ec0ff */
[----:B------:R-:W-:Y:S02]  /*10d20*/  F2FP.F16.F32.PACK_AB R10, R28, R36 ;  /* 0x000000241c0a723e */ /* 0x000fe400000000ff */
[----:B------:R-:W-:Y:S02]  /*10d30*/  SHF.R.U64 R5, R5, 0x3, RZ ;  /* 0x0000000305057819 */ /* 0x000fe400000012ff */
[----:B------:R-:W-:Y:S01]  /*10d40*/  IADD3 R14, P5, R44, 0x2000, RZ ;  /* 0x000020002c0e7810 */ /* 0x000fe20007fbe0ff */
[----:B------:R0:W-:Y:S03]  /*10d50*/  STSM.16.M88.4 [R12], R8 ;  /* 0x000000080c007844 */ /* 0x0001e60000000200 */
[----:B------:R-:W-:-:S04]  /*10d60*/  LOP3.LUT R7, R14, 0x380, RZ, 0xc0, !PT ;  /* 0x000003800e077812 */ /* 0x000fc800078ec0ff */
[----:B------:R-:W-:Y:S02]  /*10d70*/  SHF.R.U64 R7, R7, 0x3, RZ ;  /* 0x0000000307077819 */ /* 0x000fe400000012ff */
[----:B0-----:R-:W-:Y:S01]  /*10d80*/  LOP3.LUT R8, R5, R6, RZ, 0x3c, !PT ;  /* 0x0000000605087212 */ /* 0x001fe200078e3cff */
[----:B------:R-:W-:Y:S01]  /*10d90*/  IMAD.X R5, RZ, RZ, R45, P0 ;  /* 0x000000ffff057224 */ /* 0x000fe200000e062d */
[----:B------:R-:W-:-:S04]  /*10da0*/  IADD3 R57, P0, R44, 0x2040, RZ ;  /* 0x000020402c397810 */ /* 0x000fc80007f1e0ff */
[----:B------:R-:W-:Y:S02]  /*10db0*/  LOP3.LUT R56, R57, 0x380, RZ, 0xc0, !PT ;  /* 0x0000038039387812 */ /* 0x000fe400078ec0ff */
[----:B------:R-:W-:Y:S02]  /*10dc0*/  LOP3.LUT R10, R7, R14, RZ, 0x3c, !PT ;  /* 0x0000000e070a7212 */ /* 0x000fe400078e3cff */
[----:B------:R-:W-:Y:S02]  /*10dd0*/  MOV R9, R4 ;  /* 0x0000000400097202 */ /* 0x000fe40000000f00 */
[----:B------:R-:W-:Y:S02]  /*10de0*/  F2FP.F16.F32.PACK_AB R4, R155, R157 ;  /* 0x0000009d9b04723e */ /* 0x000fe400000000ff */
[----:B------:R-:W-:Y:S02]  /*10df0*/  IADD3 R31, P6, R44, 0x2020, RZ ;  /* 0x000020202c1f7810 */ /* 0x000fe40007fde0ff */
[----:B------:R-:W-:-:S02]  /*10e00*/  F2FP.F16.F32.PACK_AB R5, R43, R42 ;  /* 0x0000002a2b05723e */ /* 0x000fc400000000ff */
[----:B------:R-:W-:Y:S02]  /*10e10*/  F2FP.F16.F32.PACK_AB R6, R153, R156 ;  /* 0x0000009c9906723e */ /* 0x000fe400000000ff */
[----:B------:R-:W-:Y:S02]  /*10e20*/  F2FP.F16.F32.PACK_AB R7, R47, R46 ;  /* 0x0000002e2f07723e */ /* 0x000fe400000000ff */
[----:B------:R-:W-:Y:S02]  /*10e30*/  SHF.R.U64 R56, R56, 0x3, RZ ;  /* 0x0000000338387819 */ /* 0x000fe400000012ff */
[C---:B------:R-:W-:Y:S02]  /*10e40*/  IADD3 R53, P1, R44.reuse, 0x2060, RZ ;  /* 0x000020602c357810 */ /* 0x040fe40007f3e0ff */
[----:B------:R-:W-:Y:S01]  /*10e50*/  IADD3 R49, P2, R44, 0x4000, RZ ;  /* 0x000040002c317810 */ /* 0x000fe20007f5e0ff */
[----:B------:R0:W-:Y:S01]  /*10e60*/  STSM.16.M88.4 [R9], R4 ;  /* 0x0000000409007844 */ /* 0x0001e20000000200 */
[----:B------:R-:W-:-:S02]  /*10e70*/  LOP3.LUT R30, R31, 0x380, RZ, 0xc0, !PT ;  /* 0x000003801f1e7812 */ /* 0x000fc400078ec0ff */
[----:B------:R-:W-:Y:S01]  /*10e80*/  LOP3.LUT R56, R56, R57, RZ, 0x3c, !PT ;  /* 0x0000003938387212 */ /* 0x000fe200078e3cff */
[----:B------:R-:W-:Y:S01]  /*10e90*/  IMAD.X R57, RZ, RZ, R45, P0 ;  /* 0x000000ffff397224 */ /* 0x000fe200000e062d */
[----:B------:R-:W-:Y:S02]  /*10ea0*/  LOP3.LUT R52, R53, 0x380, RZ, 0xc0, !PT ;  /* 0x0000038035347812 */ /* 0x000fe400078ec0ff */
[----:B------:R-:W-:Y:S02]  /*10eb0*/  LOP3.LUT R48, R49, 0x380, RZ, 0xc0, !PT ;  /* 0x0000038031307812 */ /* 0x000fe400078ec0ff */
[----:B------:R-:W-:Y:S02]  /*10ec0*/  SHF.R.U64 R30, R30, 0x3, RZ ;  /* 0x000000031e1e7819 */ /* 0x000fe400000012ff */
[----:B------:R-:W-:Y:S02]  /*10ed0*/  SHF.R.U64 R52, R52, 0x3, RZ ;  /* 0x0000000334347819 */ /* 0x000fe400000012ff */
[----:B------:R-:W-:-:S02]  /*10ee0*/  SHF.R.U64 R48, R48, 0x3, RZ ;  /* 0x0000000330307819 */ /* 0x000fc400000012ff */
[----:B0-----:R-:W-:Y:S01]  /*10ef0*/  IADD3 R7, P0, R44, 0x6020, RZ ;  /* 0x000060202c077810 */ /* 0x001fe20007f1e0ff */
[--C-:B------:R-:W-:Y:S01]  /*10f00*/  IMAD.X R9, RZ, RZ, R45.reuse, P4 ;  /* 0x000000ffff097224 */ /* 0x100fe200020e062d */
[----:B------:R-:W-:Y:S02]  /*10f10*/  LOP3.LUT R30, R30, R31, RZ, 0x3c, !PT ;  /* 0x0000001f1e1e7212 */ /* 0x000fe400078e3cff */
[----:B------:R-:W-:Y:S01]  /*10f20*/  LOP3.LUT R6, R7, 0x380, RZ, 0xc0, !PT ;  /* 0x0000038007067812 */ /* 0x000fe200078ec0ff */
        /* <DEDUP_REMOVED lines=8> */
[----:B------:R-:W-:Y:S02]  /*10fb0*/  IADD3 R39, P6, R44, 0x6000, RZ ;  /* 0x000060002c277810 */ /* 0x000fe40007fde0ff */
[----:B------:R-:W-:Y:S02]  /*10fc0*/  SHF.R.U64 R6, R6, 0x3, RZ ;  /* 0x0000000306067819 */ /* 0x000fe400000012ff */
[----:B------:R-:W-:Y:S02]  /*10fd0*/  IADD3 R4, P1, R44, 0x6040, RZ ;  /* 0x000060402c047810 */ /* 0x000fe40007f3e0ff */
[----:B------:R-:W-:-:S02]  /*10fe0*/  IADD3.X R49, RZ, R45, RZ, P2, !PT ;  /* 0x0000002dff317210 */ /* 0x000fc400017fe4ff */
[----:B------:R-:W-:Y:S02]  /*10ff0*/  IADD3 R44, P2, R44, 0x6060, RZ ;  /* 0x000060602c2c7810 */ /* 0x000fe40007f5e0ff */
[----:B------:R-:W-:Y:S02]  /*11000*/  LOP3.LUT R46, R47, 0x380, RZ, 0xc0, !PT ;  /* 0x000003802f2e7812 */ /* 0x000fe400078ec0ff */
[----:B------:R-:W-:Y:S02]  /*11010*/  LOP3.LUT R6, R6, R7, RZ, 0x3c, !PT ;  /* 0x0000000706067212 */ /* 0x000fe400078e3cff */
[----:B------:R-:W-:Y:S02]  /*11020*/  LOP3.LUT R7, R4, 0x380, RZ, 0xc0, !PT ;  /* 0x0000038004077812 */ /* 0x000fe400078ec0ff */
[----:B------:R-:W-:Y:S02]  /*11030*/  LOP3.LUT R5, R44, 0x380, RZ, 0xc0, !PT ;  /* 0x000003802c057812 */ /* 0x000fe400078ec0ff */
[----:B------:R-:W-:-:S02]  /*11040*/  SHF.R.U64 R46, R46, 0x3, RZ ;  /* 0x000000032e2e7819 */ /* 0x000fc400000012ff */
[----:B------:R-:W-:Y:S02]  /*11050*/  SHF.R.U64 R7, R7, 0x3, RZ ;  /* 0x0000000307077819 */ /* 0x000fe400000012ff */
[----:B------:R-:W-:Y:S02]  /*11060*/  SHF.R.U64 R5, R5, 0x3, RZ ;  /* 0x0000000305057819 */ /* 0x000fe400000012ff */
[----:B------:R-:W-:Y:S02]  /*11070*/  LOP3.LUT R34, R35, 0x380, RZ, 0xc0, !PT ;  /* 0x0000038023227812 */ /* 0x000fe400078ec0ff */
[----:B------:R-:W-:Y:S02]  /*11080*/  LOP3.LUT R38, R39, 0x380, RZ, 0xc0, !PT ;  /* 0x0000038027267812 */ /* 0x000fe400078ec0ff */
[----:B------:R-:W-:Y:S02]  /*11090*/  LOP3.LUT R42, R43, 0x380, RZ, 0xc0, !PT ;  /* 0x000003802b2a7812 */ /* 0x000fe400078ec0ff */
[----:B------:R-:W-:Y:S01]  /*110a0*/  LOP3.LUT R46, R46, R47, RZ, 0x3c, !PT ;  /* 0x0000002f2e2e7212 */ /* 0x000fe200078e3cff */
[--C-:B------:R-:W-:Y:S01]  /*110b0*/  IMAD.X R47, RZ, RZ, R45.reuse, P4 ;  /* 0x000000ffff2f7224 */ /* 0x100fe200020e062d */
[----:B------:R-:W-:Y:S01]  /*110c0*/  LOP3.LUT R4, R7, R4, RZ, 0x3c, !PT ;  /* 0x0000000407047212 */ /* 0x000fe200078e3cff */
[--C-:B------:R-:W-:Y:S01]  /*110d0*/  IMAD.X R7, RZ, RZ, R45.reuse, P0 ;  /* 0x000000ffff077224 */ /* 0x100fe200000e062d */
[----:B------:R-:W-:Y:S01]  /*110e0*/  LOP3.LUT R44, R5, R44, RZ, 0x3c, !PT ;  /* 0x0000002c052c7212 */ /* 0x000fe200078e3cff */
[----:B------:R-:W-:Y:S01]  /*110f0*/  IMAD.X R5, RZ, RZ, R45, P1 ;  /* 0x000000ffff057224 */ /* 0x000fe200008e062d */
[----:B------:R-:W-:-:S02]  /*11100*/  SHF.R.U64 R34, R34, 0x3, RZ ;  /* 0x0000000322227819 */ /* 0x000fc400000012ff */
[----:B------:R-:W-:Y:S02]  /*11110*/  SHF.R.U64 R38, R38, 0x3, RZ ;  /* 0x0000000326267819 */ /* 0x000fe400000012ff */
[----:B------:R-:W-:Y:S02]  /*11120*/  SHF.R.U64 R42, R42, 0x3, RZ ;  /* 0x000000032a2a7819 */ /* 0x000fe400000012ff */
[----:B------:R-:W-:Y:S01]  /*11130*/  LOP3.LUT R34, R34, R35, RZ, 0x3c, !PT ;  /* 0x0000002322227212 */ /* 0x000fe200078e3cff */
[--C-:B------:R-:W-:Y:S01]  /*11140*/  IMAD.X R35, RZ, RZ, R45.reuse, P3 ;  /* 0x000000ffff237224 */ /* 0x100fe200018e062d */
[----:B------:R-:W-:Y:S02]  /*11150*/  MOV R47, R46 ;  /* 0x0000002e002f7202 */ /* 0x000fe40000000f00 */
[----:B------:R-:W-:Y:S01]  /*11160*/  LOP3.LUT R38, R38, R39, RZ, 0x3c, !PT ;  /* 0x0000002726267212 */ /* 0x000fe200078e3cff */
[----:B------:R-:W-:Y:S01]  /*11170*/  IMAD.X R39, RZ, RZ, R45, P6 ;  /* 0x000000ffff277224 */ /* 0x000fe200030e062d */
[----:B---3--:R-:W-:-:S02]  /*11180*/  MOV R24, R6 ;  /* 0x0000000600187202 */ /* 0x008fc40000000f00 */
[----:B------:R-:W-:Y:S02]  /*11190*/  MOV R46, R4 ;  /* 0x00000004002e7202 */ /* 0x000fe40000000f00 */
[----:B------:R-:W-:Y:S01]  /*111a0*/  LOP3.LUT R42, R42, R43, RZ, 0x3c, !PT ;  /* 0x0000002b2a2a7212 */ /* 0x000fe200078e3cff */
[----:B------:R-:W-:Y:S01]  /*111b0*/  IMAD.X R43, RZ, RZ, R45, P5 ;  /* 0x000000ffff2b7224 */ /* 0x000fe200028e062d */
[----:B------:R-:W-:Y:S02]  /*111c0*/  MOV R36, R8 ;  /* 0x0000000800247202 */ /* 0x000fe40000000f00 */
[----:B------:R-:W-:Y:S02]  /*111d0*/  F2FP.F16.F32.PACK_AB R4, R162, R164 ;  /* 0x000000a4a204723e */ /* 0x000fe400000000ff */
[----:B------:R-:W-:Y:S02]  /*111e0*/  F2FP.F16.F32.PACK_AB R5, R51, R50 ;  /* 0x000000323305723e */ /* 0x000fe400000000ff */
[----:B------:R-:W-:-:S02]  /*111f0*/  F2FP.F16.F32.PACK_AB R6, R160, R163 ;  /* 0x000000a3a006723e */ /* 0x000fc400000000ff */
[----:B------:R-:W-:Y:S02]  /*11200*/  F2FP.F16.F32.PACK_AB R7, R55, R54 ;  /* 0x000000363707723e */ /* 0x000fe400000000ff */
[----:B------:R-:W-:Y:S02]  /*11210*/  MOV R66, R10 ;  /* 0x0000000a00427202 */ /* 0x000fe40000000f00 */
[----:B------:R-:W-:Y:S02]  /*11220*/  F2FP.F16.F32.PACK_AB R8, R158, R161 ;  /* 0x000000a19e08723e */ /* 0x000fe400000000ff */
[----:B------:R-:W-:Y:S02]  /*11230*/  F2FP.F16.F32.PACK_AB R9, R59, R58 ;  /* 0x0000003a3b09723e */ /* 0x000fe400000000ff */
[----:B------:R-:W-:Y:S02]  /*11240*/  F2FP.F16.F32.PACK_AB R10, R61, R159 ;  /* 0x0000009f3d0a723e */ /* 0x000fe400000000ff */
[----:B------:R-:W-:-:S02]  /*11250*/  F2FP.F16.F32.PACK_AB R11, R63, R62 ;  /* 0x0000003e3f0b723e */ /* 0x000fc400000000ff */
[----:B------:R-:W-:Y:S02]  /*11260*/  MOV R70, R30 ;  /* 0x0000001e00467202 */ /* 0x000fe40000000f00 */
[----:B------:R-:W-:Y:S02]  /*11270*/  MOV R56, R56 ;  /* 0x0000003800387202 */ /* 0x000fe40000000f00 */
[----:B------:R-:W-:Y:S02]  /*11280*/  MOV R48, R48 ;  /* 0x0000003000307202 */ /* 0x000fe40000000f00 */
[----:B------:R-:W-:Y:S02]  /*11290*/  F2FP.F16.F32.PACK_AB R12, R65, R64 ;  /* 0x00000040410c723e */ /* 0x000fe400000000ff */
[----:B------:R-:W-:Y:S01]  /*112a0*/  F2FP.F16.F32.PACK_AB R14, R69, R68 ;  /* 0x00000044450e723e */ /* 0x000fe200000000ff */
[----:B------:R0:W-:Y:S01]  /*112b0*/  STSM.16.M88.4 [R36], R4 ;  /* 0x0000000424007844 */ /* 0x0001e20000000200 */
[----:B------:R-:W-:-:S02]  /*112c0*/  MOV R57, R52 ;  /* 0x0000003400397202 */ /* 0x000fc40000000f00 */
[----:B------:R-:W-:Y:S02]  /*112d0*/  MOV R49, R34 ;  /* 0x0000002200317202 */ /* 0x000fe40000000f00 */
[----:B------:R-:W-:Y:S02]  /*112e0*/  F2FP.F16.F32.PACK_AB R28, R73, R72 ;  /* 0x00000048491c723e */ /* 0x000fe400000000ff */
[----:B------:R-:W-:Y:S02]  /*112f0*/  F2FP.F16.F32.PACK_AB R30, R77, R76 ;  /* 0x0000004c4d1e723e */ /* 0x000fe400000000ff */
[----:B------:R-:W-:Y:S02]  /*11300*/  F2FP.F16.F32.PACK_AB R31, R79, R78 ;  /* 0x0000004e4f1f723e */ /* 0x000fe400000000ff */
[----:B------:R-:W-:Y:S02]  /*11310*/  MOV R53, R38 ;  /* 0x0000002600357202 */ /* 0x000fe40000000f00 */
[----:B------:R-:W-:-:S02]  /*11320*/  F2FP.F16.F32.PACK_AB R34, R85, R84 ;  /* 0x000000545522723e */ /* 0x000fc400000000ff */
[----:B------:R-:W-:Y:S01]  /*11330*/  F2FP.F16.F32.PACK_AB R35, R87, R86 ;  /* 0x000000565723723e */ /* 0x000fe200000000ff */
[----:B------:R1:W-:Y:S01]  /*11340*/  STSM.16.M88.4 [R66], R8 ;  /* 0x0000000842007844 */ /* 0x0003e20000000200 */
[----:B------:R-:W-:Y:S02]  /*11350*/  MOV R52, R42 ;  /* 0x0000002a00347202 */ /* 0x000fe40000000f00 */
[----:B0-----:R-:W-:Y:S02]  /*11360*/  F2FP.F16.F32.PACK_AB R36, R89, R88 ;  /* 0x000000585924723e */ /* 0x001fe400000000ff */
[----:B------:R-:W-:Y:S02]  /*11370*/  F2FP.F16.F32.PACK_AB R38, R93, R92 ;  /* 0x0000005c5d26723e */ /* 0x000fe400000000ff */
[----:B------:R-:W-:Y:S01]  /*11380*/  F2FP.F16.F32.PACK_AB R39, R95, R94 ;  /* 0x0000005e5f27723e */ /* 0x000fe200000000ff */
[----:B------:R0:W-:Y:S01]  /*11390*/  STSM.16.M88.4 [R70], R12 ;  /* 0x0000000c46007844 */ /* 0x0001e20000000200 */
[----:B------:R-:W-:-:S02]  /*113a0*/  F2FP.F16.F32.PACK_AB R42, R101, R100 ;  /* 0x00000064652a723e */ /* 0x000fc400000000ff */
[----:B------:R-:W-:Y:S01]  /*113b0*/  F2FP.F16.F32.PACK_AB R43, R103, R102 ;  /* 0x00000066672b723e */ /* 0x000fe200000000ff */
[----:B------:R3:W-:Y:S01]  /*113c0*/  STSM.16.M88.4 [R56], R28 ;  /* 0x0000001c38007844 */ /* 0x0007e20000000200 */
[----:B------:R-:W-:Y:S02]  /*113d0*/  F2FP.F16.F32.PACK_AB R4, R105, R104 ;  /* 0x000000686904723e */ /* 0x000fe400000000ff */
[----:B------:R-:W-:Y:S02]  /*113e0*/  F2FP.F16.F32.PACK_AB R5, R107, R106 ;  /* 0x0000006a6b05723e */ /* 0x000fe400000000ff */
[----:B------:R-:W-:Y:S02]  /*113f0*/  F2FP.F16.F32.PACK_AB R6, R109, R108 ;  /* 0x0000006c6d06723e */ /* 0x000fe400000000ff */
[----:B------:R-:W-:Y:S01]  /*11400*/  F2FP.F16.F32.PACK_AB R7, R111, R110 ;  /* 0x0000006e6f07723e */ /* 0x000fe200000000ff */
[----:B------:R-:W-:Y:S01]  /*11410*/  STSM.16.M88.4 [R57], R32 ;  /* 0x0000002039007844 */ /* 0x000fe20000000200 */
[----:B------:R-:W-:-:S03]  /*11420*/  IADD3.X R45, RZ, R45, RZ, P2, !PT ;  /* 0x0000002dff2d7210 */ /* 0x000fc600017fe4ff */
[----:B------:R-:W-:Y:S01]  /*11430*/  STSM.16.M88.4 [R48], R36 ;  /* 0x0000002430007844 */ /* 0x000fe20000000200 */
[----:B-1----:R-:W-:Y:S02]  /*11440*/  F2FP.F16.F32.PACK_AB R8, R113, R112 ;  /* 0x000000707108723e */ /* 0x002fe400000000ff */
[----:B------:R-:W-:Y:S01]  /*11450*/  F2FP.F16.F32.PACK_AB R9, R115, R114 ;  /* 0x000000727309723e */ /* 0x000fe200000000ff */
[----:B------:R-:W-:Y:S01]  /*11460*/  STSM.16.M88.4 [R49], R40 ;  /* 0x0000002831007844 */ /* 0x000fe20000000200 */
[----:B------:R-:W-:Y:S02]  /*11470*/  F2FP.F16.F32.PACK_AB R10, R117, R116 ;  /* 0x00000074750a723e */ /* 0x000fe400000000ff */
[----:B------:R-:W-:Y:S01]  /*11480*/  F2FP.F16.F32.PACK_AB R11, R119, R118 ;  /* 0x00000076770b723e */ /* 0x000fe200000000ff */
[----:B------:R2:W-:Y:S01]  /*11490*/  STSM.16.M88.4 [R47], R4 ;  /* 0x000000042f007844 */ /* 0x0005e20000000200 */
[----:B0-----:R-:W-:Y:S02]  /*114a0*/  F2FP.F16.F32.PACK_AB R12, R121, R120 ;  /* 0x00000078790c723e */ /* 0x001fe400000000ff */
[----:B------:R-:W-:-:S02]  /*114b0*/  F2FP.F16.F32.PACK_AB R13, R123, R122 ;  /* 0x0000007a7b0d723e */ /* 0x000fc400000000ff */
[----:B------:R-:W-:Y:S02]  /*114c0*/  F2FP.F16.F32.PACK_AB R14, R125, R124 ;  /* 0x0000007c7d0e723e */ /* 0x000fe400000000ff */
[----:B------:R-:W-:Y:S02]  /*114d0*/  F2FP.F16.F32.PACK_AB R15, R127, R126 ;  /* 0x0000007e7f0f723e */ /* 0x000fe400000000ff */
[----:B------:R-:W-:Y:S02]  /*114e0*/  ISETP.NE.U32.AND P0, PT, RZ, UR4, PT ;  /* 0x00000004ff007c0c */ /* 0x000fe4000bf05070 */
[----:B---3--:R-:W-:Y:S02]  /*114f0*/  F2FP.F16.F32.PACK_AB R28, R129, R128 ;  /* 0x00000080811c723e */ /* 0x008fe400000000ff */
[----:B------:R-:W-:Y:S02]  /*11500*/  F2FP.F16.F32.PACK_AB R29, R131, R130 ;  /* 0x00000082831d723e */ /* 0x000fe400000000ff */
[----:B------:R-:W-:-:S02]  /*11510*/  F2FP.F16.F32.PACK_AB R30, R133, R132 ;  /* 0x00000084851e723e */ /* 0x000fc400000000ff */
[----:B--2---:R-:W-:Y:S02]  /*11520*/  IADD3 R4, P1, R82, UR4, RZ ;  /* 0x0000000452047c10 */ /* 0x004fe4000ff3e0ff */
[----:B------:R-:W-:Y:S02]  /*11530*/  F2FP.F16.F32.PACK_AB R31, R135, R134 ;  /* 0x00000086871f723e */ /* 0x000fe400000000ff */
[----:B------:R-:W-:Y:S02]  /*11540*/  F2FP.F16.F32.PACK_AB R32, R137, R136 ;  /* 0x000000888920723e */ /* 0x000fe400000000ff */
[----:B------:R-:W-:Y:S02]  /*11550*/  F2FP.F16.F32.PACK_AB R33, R139, R138 ;  /* 0x0000008a8b21723e */ /* 0x000fe400000000ff */
[----:B------:R-:W-:Y:S02]  /*11560*/  F2FP.F16.F32.PACK_AB R34, R141, R140 ;  /* 0x0000008c8d22723e */ /* 0x000fe400000000ff */
[----:B------:R-:W-:Y:S01]  /*11570*/  F2FP.F16.F32.PACK_AB R35, R143, R142 ;  /* 0x0000008e8f23723e */ /* 0x000fe200000000ff */
[----:B------:R-:W-:Y:S01]  /*11580*/  STSM.16.M88.4 [R52], R8 ;  /* 0x0000000834007844 */ /* 0x000fe20000000200 */
[----:B------:R-:W-:-:S02]  /*11590*/  MOV R44, R44 ;  /* 0x0000002c002c7202 */ /* 0x000fc40000000f00 */
[----:B------:R-:W-:Y:S01]  /*115a0*/  ISETP.NE.AND.EX P0, PT, RZ, UR5, PT, P0 ;  /* 0x00000005ff007c0c */ /* 0x000fe2000bf05300 */
[----:B------:R-:W-:Y:S01]  /*115b0*/  STSM.16.M88.4 [R53], R12 ;  /* 0x0000000c35007844 */ /* 0x000fe20000000200 */
[----:B------:R-:W-:Y:S01]  /*115c0*/  IADD3.X R5, R74, UR5, RZ, P1, !PT ;  /* 0x000000054a057c10 */ /* 0x000fe20008ffe4ff */
[----:B------:R-:W-:Y:S02]  /*115d0*/  ULDC.64 UR4, c[0x0][0xc08] ;  /* 0x0003020000047ab9 */ /* 0x000fe40000000a00 */
[----:B------:R0:W-:Y:S01]  /*115e0*/  STSM.16.M88.4 [R24], R28 ;  /* 0x0000001c18007844 */ /* 0x0001e20000000200 */
[----:B------:R-:W-:-:S03]  /*115f0*/  ISETP.NE.U32.AND P6, PT, RZ, UR4, PT ;  /* 0x00000004ff007c0c */ /* 0x000fc6000bfc5070 */
[----:B------:R1:W-:Y:S01]  /*11600*/  STSM.16.M88.4 [R46], R32 ;  /* 0x000000202e007844 */ /* 0x0003e20000000200 */
[----:B------:R-:W-:-:S03]  /*11610*/  ISETP.NE.AND.EX P6, PT, RZ, UR5, PT, P6 ;  /* 0x00000005ff007c0c */ /* 0x000fc6000bfc5360 */
[----:B------:R2:W-:Y:S01]  /*11620*/  STSM.16.M88.4 [R44], R144 ;  /* 0x000000902c007844 */ /* 0x0005e20000000200 */
[----:B------:R-:W-:Y:S01]  /*11630*/  BAR.SYNC.DEFER_BLOCKING 0x1, 0x100 ;  /* 0x0044000000007b1d */ /* 0x000fe20000010000 */
[----:B------:R-:W-:-:S08]  /*11640*/  IMAD R7, R98, 0x40, R196 ;  /* 0x0000004062077824 */ /* 0x000fd000078e02c4 */
[----:B------:R-:W-:Y:S01]  /*11650*/  @P6 IADD3 R6, P4, R82, UR4, RZ ;  /* 0x0000000452066c10 */ /* 0x000fe2000ff9e0ff */
[----:B------:R-:W-:Y:S01]  /*11660*/  ULDC UR4, c[0x0][0xa88] ;  /* 0x0002a20000047ab9 */ /* 0x000fe20000000800 */
[----:B------:R-:W-:Y:S02]  /*11670*/  IMAD.WIDE R20, R7, 0x2, R20 ;  /* 0x0000000207147825 */ /* 0x000fe400078e0214 */
[----:B------:R-:W-:Y:S02]  /*11680*/  @P6 IADD3.X R7, R74, UR5, RZ, P4, !PT ;  /* 0x000000054a076c10 */ /* 0x000fe4000a7fe4ff */
[----:B0-----:R-:W-:Y:S01]  /*11690*/  IMAD.U32 R24, RZ, RZ, UR4 ;  /* 0x00000004ff187e24 */ /* 0x001fe2000f8e00ff */
[----:B------:R0:W5:Y:S05]  /*116a0*/  @P0 LDG.E R80, desc[UR40][R4.64] ;  /* 0x0000002804500981 */ /* 0x00016a000c1e1900 */
[----:B------:R0:W5:Y:S01]  /*116b0*/  @P6 LDG.E R24, desc[UR40][R6.64] ;  /* 0x0000002806186981 */ /* 0x000162000c1e1900 */
[----:B------:R-:W-:-:S02]  /*116c0*/  IADD3 R9, P1, R20, 0x1000, RZ ;  /* 0x0000100014097810 */ /* 0x000fc40007f3e0ff */
[C---:B------:R-:W-:Y:S02]  /*116d0*/  IADD3 R13, P2, R20.reuse, 0x2000, RZ ;  /* 0x00002000140d7810 */ /* 0x040fe40007f5e0ff */
[C---:B------:R-:W-:Y:S02]  /*116e0*/  IADD3 R29, P3, R20.reuse, 0x3000, RZ ;  /* 0x00003000141d7810 */ /* 0x040fe40007f7e0ff */
[----:B-1----:R-:W-:Y:S02]  /*116f0*/  IADD3 R33, P4, R20, 0x4000, RZ ;  /* 0x0000400014217810 */ /* 0x002fe40007f9e0ff */
        /* <DEDUP_REMOVED lines=8> */
[----:B------:R-:W-:-:S02]  /*11780*/  IADD3 R37, P5, R20, 0x5000, RZ ;  /* 0x0000500014257810 */ /* 0x000fc40007fbe0ff */
[----:B------:R-:W-:Y:S01]  /*11790*/  LOP3.LUT R8, R8, R9, RZ, 0x3c, !PT ;  /* 0x0000000908087212 */ /* 0x000fe200078e3cff */
[--C-:B------:R-:W-:Y:S01]  /*117a0*/  IMAD.X R9, RZ, RZ, R21.reuse, P1 ;  /* 0x000000ffff097224 */ /* 0x100fe200008e0615 */
[----:B------:R-:W-:Y:S01]  /*117b0*/  LOP3.LUT R12, R12, R13, RZ, 0x3c, !PT ;  /* 0x0000000d0c0c7212 */ /* 0x000fe200078e3cff */
[--C-:B------:R-:W-:Y:S01]  /*117c0*/  IMAD.X R13, RZ, RZ, R21.reuse, P2 ;  /* 0x000000ffff0d7224 */ /* 0x100fe200010e0615 */
[----:B------:R-:W-:Y:S01]  /*117d0*/  LOP3.LUT R28, R28, R29, RZ, 0x3c, !PT ;  /* 0x0000001d1c1c7212 */ /* 0x000fe200078e3cff */
[----:B------:R-:W-:Y:S01]  /*117e0*/  IMAD.X R29, RZ, RZ, R21, P3 ;  /* 0x000000ffff1d7224 */ /* 0x000fe200018e0615 */
[----:B------:R-:W-:Y:S02]  /*117f0*/  LOP3.LUT R32, R32, R33, RZ, 0x3c, !PT ;  /* 0x0000002120207212 */ /* 0x000fe400078e3cff */
[----:B------:R-:W-:Y:S02]  /*11800*/  P2R R10, PR, RZ, 0x20 ;  /* 0x00000020ff0a7803 */ /* 0x000fe40000000000 */
[----:B------:R-:W-:-:S02]  /*11810*/  IADD3.X R33, RZ, R21, RZ, P4, !PT ;  /* 0x00000015ff217210 */ /* 0x000fc400027fe4ff */
[C---:B------:R-:W-:Y:S02]  /*11820*/  IADD3 R41, P1, R20.reuse, 0x6000, RZ ;  /* 0x0000600014297810 */ /* 0x040fe40007f3e0ff */
[C---:B------:R-:W-:Y:S02]  /*11830*/  IADD3 R45, P2, R20.reuse, 0x7000, RZ ;  /* 0x00007000142d7810 */ /* 0x040fe40007f5e0ff */
[C---:B------:R-:W-:Y:S02]  /*11840*/  IADD3 R49, P3, R20.reuse, 0x8000, RZ ;  /* 0x0000800014317810 */ /* 0x040fe40007f7e0ff */
[C---:B------:R-:W-:Y:S02]  /*11850*/  IADD3 R53, P4, R20.reuse, 0x9000, RZ ;  /* 0x0000900014357810 */ /* 0x040fe40007f9e0ff */
[----:B------:R-:W-:Y:S02]  /*11860*/  IADD3 R57, P5, R20, 0xa000, RZ ;  /* 0x0000a00014397810 */ /* 0x000fe40007fbe0ff */
[----:B------:R-:W-:-:S02]  /*11870*/  LOP3.LUT R36, R37, 0x380, RZ, 0xc0, !PT ;  /* 0x0000038025247812 */ /* 0x000fc400078ec0ff */
[----:B------:R-:W-:Y:S02]  /*11880*/  LOP3.LUT R40, R41, 0x380, RZ, 0xc0, !PT ;  /* 0x0000038029287812 */ /* 0x000fe400078ec0ff */
[----:B--2---:R-:W-:Y:S02]  /*11890*/  LOP3.LUT R44, R45, 0x380, RZ, 0xc0, !PT ;  /* 0x000003802d2c7812 */ /* 0x004fe400078ec0ff */
        /* <DEDUP_REMOVED lines=20> */
.L_x_4823:
[----:B------:R-:W-:Y:S01]  /*119e0*/  ISETP.NE.AND P6, PT, R10, RZ, PT ;  /* 0x000000ff0a00720c */ /* 0x000fe20003fc5270 */
[----:B------:R-:W2:Y:S04]  /*119f0*/  LDL.LU R11, [R1+0x44] ;  /* 0x00004400010b7983 */ /* 0x000ea80000300800 */
[----:B------:R-:W3:Y:S01]  /*11a00*/  LDL.LU R10, [R1+0x4c] ;  /* 0x00004c00010a7983 */ /* 0x000ee20000300800 */
[----:B------:R-:W0:Y:S01]  /*11a10*/  S2R R5, SR_TID.X ;  /* 0x0000000000057919 */ /* 0x000e220000002100 */
[--C-:B------:R-:W-:Y:S01]  /*11a20*/  IMAD.X R57, RZ, RZ, R21.reuse, P5 ;  /* 0x000000ffff397224 */ /* 0x100fe200028e0615 */
[----:B------:R-:W-:Y:S01]  /*11a30*/  IADD3.X R49, RZ, R21, RZ, P3, !PT ;  /* 0x00000015ff317210 */ /* 0x000fe20001ffe4ff */
[----:B------:R-:W-:Y:S01]  /*11a40*/  IMAD.X R37, RZ, RZ, R21, P6 ;  /* 0x000000ffff257224 */ /* 0x000fe200030e0615 */
[----:B------:R-:W4:Y:S01]  /*11a50*/  LDL R84, [R1+0x38] ;  /* 0x0000380001547983 */ /* 0x000f220000100800 */
[----:B0-----:R-:W-:-:S05]  /*11a60*/  VIADD R5, R5, 0xffffff80 ;  /* 0xffffff8005057836 */ /* 0x001fca0000000000 */
        /* <DEDUP_REMOVED lines=42> */
[----:B------:R-:W0:Y:S01]  /*11d10*/  LDC R35, c[0x0][0xbe8] ;  /* 0x0002fa00ff237b82 */ /* 0x000e220000000800 */
[----:B------:R-:W-:Y:S01]  /*11d20*/  ULDC.64 UR4, c[0x0][0xb90] ;  /* 0x0002e40000047ab9 */ /* 0x000fe20000000a00 */
[----:B------:R-:W-:Y:S02]  /*11d30*/  IMAD.IADD R20, R229, 0x1, R199 ;  /* 0x00000001e5147824 */ /* 0x000fe400078e02c7 */
[----:B------:R-:W-:Y:S02]  /*11d40*/  IMAD R10, R83, UR4, RZ ;  /* 0x00000004530a7c24 */ /* 0x000fe4000f8e02ff */
[----:B------:R-:W-:Y:S02]  /*11d50*/  IMAD.MOV.U32 R6, RZ, RZ, R80 ;  /* 0x000000ffff067224 */ /* 0x000fe400078e0050 */
[----:B------:R-:W-:Y:S02]  /*11d60*/  IMAD R15, R84, UR5, R10 ;  /* 0x00000005540f7c24 */ /* 0x000fe4000f8e020a */
[----:B------:R-:W-:-:S02]  /*11d70*/  IMAD.MOV.U32 R7, RZ, RZ, R21 ;  /* 0x000000ffff077224 */ /* 0x000fc400078e0015 */
[----:B------:R-:W-:Y:S02]  /*11d80*/  IMAD.IADD R30, R193, 0x1, R199 ;  /* 0x00000001c11e7824 */ /* 0x000fe400078e02c7 */
[----:B------:R-:W-:Y:S01]  /*11d90*/  IMAD.WIDE.U32 R6, R84, UR4, R6 ;  /* 0x0000000454067c25 */ /* 0x000fe2000f8e0006 */
[----:B------:R-:W-:-:S03]  /*11da0*/  ULDC.64 UR4, c[0x0][0xb98] ;  /* 0x0002e60000047ab9 */ /* 0x000fc60000000a00 */
[----:B------:R-:W-:Y:S02]  /*11db0*/  IMAD.IADD R7, R7, 0x1, R15 ;  /* 0x0000000107077824 */ /* 0x000fe400078e020f */
[----:B------:R-:W-:Y:S01]  /*11dc0*/  IMAD.WIDE.U32 R6, R81, UR4, R6 ;  /* 0x0000000451067c25 */ /* 0x000fe2000f8e0006 */
[----:B0-----:R-:W-:-:S13]  /*11dd0*/  ISETP.NE.AND P0, PT, R35, 0x1, PT ;  /* 0x000000012300780c */ /* 0x001fda0003f05270 */
[----:B------:R-:W0:Y:S08]  /*11de0*/  @P0 LDC R11, c[0x0][0xbec] ;  /* 0x0002fb00ff0b0b82 */ /* 0x000e300000000800 */
[----:B------:R-:W1:Y:S01]  /*11df0*/  @P0 LDC R31, c[0x0][0xbf0] ;  /* 0x0002fc00ff1f0b82 */ /* 0x000e620000000800 */
[----:B0-----:R-:W-:-:S04]  /*11e00*/  @P0 IMAD.HI.U32 R10, R20, R11, RZ ;  /* 0x0000000b140a0227 */ /* 0x001fc800078e00ff */
[----:B------:R-:W-:Y:S01]  /*11e10*/  IMAD.MOV.U32 R11, RZ, RZ, R20 ;  /* 0x000000ffff0b7224 */ /* 0x000fe200078e0014 */
[----:B-1----:R-:W-:Y:S01]  /*11e20*/  @P0 SHF.R.U32.HI R11, RZ, R31, R10 ;  /* 0x0000001fff0b0219 */ /* 0x002fe2000001160a */
[----:B------:R-:W-:-:S03]  /*11e30*/  IMAD R10, R82, UR4, RZ ;  /* 0x00000004520a7c24 */ /* 0x000fc6000f8e02ff */
[C---:B------:R-:W-:Y:S02]  /*11e40*/  IADD3 R14, -R11.reuse, RZ, RZ ;  /* 0x000000ff0b0e7210 */ /* 0x040fe40007ffe1ff */
[----:B------:R-:W-:Y:S02]  /*11e50*/  SHF.R.S32.HI R31, RZ, 0x1f, R11 ;  /* 0x0000001fff1f7819 */ /* 0x000fe4000001140b */
[----:B------:R-:W-:Y:S01]  /*11e60*/  IADD3 R6, P0, R11, R6, RZ ;  /* 0x000000060b067210 */ /* 0x000fe20007f1e0ff */
[----:B------:R-:W-:Y:S02]  /*11e70*/  IMAD R15, R35, R14, R20 ;  /* 0x0000000e230f7224 */ /* 0x000fe400078e0214 */
[----:B------:R-:W-:Y:S01]  /*11e80*/  IMAD R14, R81, UR5, R10 ;  /* 0x00000005510e7c24 */ /* 0x000fe2000f8e020a */
[----:B------:R-:W-:Y:S01]  /*11e90*/  ULDC.64 UR4, c[0x0][0xb88] ;  /* 0x0002e20000047ab9 */ /* 0x000fe20000000a00 */
[----:B------:R-:W-:Y:S01]  /*11ea0*/  IMAD R35, R24, R35, RZ ;  /* 0x0000002318237224 */ /* 0x000fe200078e02ff */
[----:B------:R-:W-:-:S02]  /*11eb0*/  SHF.R.S32.HI R10, RZ, 0x1f, R15 ;  /* 0x0000001fff0a7819 */ /* 0x000fc4000001140f */
[----:B------:R-:W-:Y:S01]  /*11ec0*/  IADD3.X R7, R31, R7, R14, P0, !PT ;  /* 0x000000071f077210 */ /* 0x000fe200007fe40e */
[----:B------:R-:W-:Y:S02]  /*11ed0*/  IMAD.MOV R31, RZ, RZ, -R215 ;  /* 0x000000ffff1f7224 */ /* 0x000fe400078e0ad7 */
[----:B------:R-:W-:Y:S02]  /*11ee0*/  IMAD R10, R10, UR4, RZ ;  /* 0x000000040a0a7c24 */ /* 0x000fe4000f8e02ff */
        /* <DEDUP_REMOVED lines=16> */
.L_x_4824:
[----:B------:R-:W1:Y:S01]  /*11ff0*/  LDC R87, c[0x0][0xbe8] ;  /* 0x0002fa00ff577b82 */ /* 0x000e620000000800 */
        /* <DEDUP_REMOVED lines=11> */
[----:B-1----:R-:W-:Y:S01]  /*120b0*/  ISETP.NE.AND P1, PT, R87, 0x1, PT ;  /* 0x000000015700780c */ /* 0x002fe20003f25270 */
[----:B------:R-:W-:-:S02]  /*120c0*/  IMAD.IADD R21, R21, 0x1, R3 ;  /* 0x0000000115157824 */ /* 0x000fc400078e0203 */
[----:B------:R-:W5:Y:S01]  /*120d0*/  LD.E.128 R36, desc[UR40][R36.64] ;  /* 0x0000002824247980 */ /* 0x000f62000c101d00 */
[----:B------:R-:W0:Y:S01]  /*120e0*/  LDC R3, c[0x0][0xac8] ;  /* 0x0002b200ff037b82 */ /* 0x000e220000000800 */
[----:B------:R-:W-:Y:S01]  /*120f0*/  LEA.HI R0, R0, R90, RZ, 0x3 ;  /* 0x0000005a00007211 */ /* 0x000fe200078f18ff */
[----:B------:R-:W-:Y:S01]  /*12100*/  IMAD R83, R83, UR4, RZ ;  /* 0x0000000453537c24 */ /* 0x000fe2000f8e02ff */
[----:B------:R-:W5:Y:S04]  /*12110*/  LD.E.128 R40, desc[UR40][R40.64] ;  /* 0x0000002828287980 */ /* 0x000f68000c101d00 */
[----:B------:R-:W5:Y:S02]  /*12120*/  LD.E.128 R44, desc[UR40][R44.64] ;  /* 0x000000282c2c7980 */ /* 0x000f64000c101d00 */
[----:B------:R-:W1:Y:S01]  /*12130*/  @P1 LDC R85, c[0x0][0xbec] ;  /* 0x0002fb00ff551b82 */ /* 0x000e620000000800 */
[----:B------:R-:W-:Y:S01]  /*12140*/  LOP3.LUT R0, R0, 0xfffffff8, RZ, 0xc0, !PT ;  /* 0xfffffff800007812 */ /* 0x000fe200078ec0ff */
[----:B------:R-:W5:Y:S04]  /*12150*/  LD.E.128 R48, desc[UR40][R48.64] ;  /* 0x0000002830307980 */ /* 0x000f68000c101d00 */
[----:B------:R-:W5:Y:S02]  /*12160*/  LD.E.128 R52, desc[UR40][R52.64] ;  /* 0x0000002834347980 */ /* 0x000f64000c101d00 */
[----:B------:R-:W2:Y:S01]  /*12170*/  @P1 LDC R89, c[0x0][0xbf0] ;  /* 0x0002fc00ff591b82 */ /* 0x000ea20000000800 */
        /* <DEDUP_REMOVED lines=12> */
[C---:B------:R-:W-:Y:S02]  /*12240*/  VIADD R99, R196.reuse, 0x40 ;  /* 0x00000040c4637836 */ /* 0x040fe40000000000 */
[----:B------:R-:W-:Y:S01]  /*12250*/  IMAD.IADD R82, R199, 0x1, R0 ;  /* 0x00000001c7527824 */ /* 0x000fe200078e0200 */
[----:B------:R-:W5:Y:S01]  /*12260*/  LD.E.128 R72, desc[UR40][R72.64] ;  /* 0x0000002848487980 */ /* 0x000f62000c101d00 */
[----:B------:R-:W-:Y:S01]  /*12270*/  VIADD R97, R196, 0x80 ;  /* 0x00000080c4617836 */ /* 0x000fe20000000000 */
[----:B0-----:R-:W-:Y:S01]  /*12280*/  ISETP.GE.AND P0, PT, R99, R3, PT ;  /* 0x000000036300720c */ /* 0x001fe20003f06270 */
[----:B-1----:R-:W-:Y:S01]  /*12290*/  @P1 IMAD.HI.U32 R0, R82, R85, RZ ;  /* 0x0000005552001227 */ /* 0x002fe200078e00ff */
[----:B------:R-:W5:Y:S01]  /*122a0*/  LD.E.128 R76, desc[UR40][R76.64] ;  /* 0x000000284c4c7980 */ /* 0x000f62000c101d00 */
[C---:B------:R-:W-:Y:S01]  /*122b0*/  IADD3 R100, R196.reuse, 0x40, RZ ;  /* 0x00000040c4647810 */ /* 0x040fe20007ffe0ff */
[----:B------:R-:W-:Y:S01]  /*122c0*/  BSSY B1, `(.L_x_4825) ;  /* 0x0000071000017945 */ /* 0x000fe20003800000 */
[----:B------:R-:W-:Y:S01]  /*122d0*/  IMAD.WIDE.U32 R20, R81, UR4, R20 ;  /* 0x0000000451147c25 */ /* 0x000fe2000f8e0014 */
[----:B------:R-:W-:Y:S01]  /*122e0*/  SEL R80, RZ, 0xffffffff, P0 ;  /* 0xffffffffff507807 */ /* 0x000fe20000000000 */
[----:B------:R-:W-:Y:S01]  /*122f0*/  ULDC.64 UR4, c[0x0][0xae0] ;  /* 0x0002b80000047ab9 */ /* 0x000fe20000000a00 */
[----:B------:R-:W-:Y:S01]  /*12300*/  ISETP.GE.AND P0, PT, R97, R3, PT ;  /* 0x000000036100720c */ /* 0x000fe20003f06270 */
[----:B------:R-:W-:Y:S01]  /*12310*/  IMAD.MOV.U32 R81, RZ, RZ, R82 ;  /* 0x000000ffff517224 */ /* 0x000fe200078e0052 */
[----:B--2---:R-:W-:Y:S01]  /*12320*/  @P1 SHF.R.U32.HI R81, RZ, R89, R0 ;  /* 0x00000059ff511219 */ /* 0x004fe20000011600 */
[C---:B------:R-:W-:Y:S01]  /*12330*/  VIADD R95, R196.reuse, 0xc0 ;  /* 0x000000c0c45f7836 */ /* 0x040fe20000000000 */
[-C--:B------:R-:W-:Y:S01]  /*12340*/  ISETP.GE.AND P1, PT, R196, R3.reuse, PT ;  /* 0x00000003c400720c */ /* 0x080fe20003f26270 */
[----:B------:R-:W-:Y:S01]  /*12350*/  IMAD.SHL.U32 R85, R80, 0x2, RZ ;  /* 0x0000000250557824 */ /* 0x000fe200078e00ff */
[----:B------:R-:W-:Y:S01]  /*12360*/  SEL R80, RZ, 0xffffffff, P0 ;  /* 0xffffffffff507807 */ /* 0x000fe20000000000 */
[----:B------:R-:W-:Y:S01]  /*12370*/  IMAD.IADD R21, R21, 0x1, R83 ;  /* 0x0000000115157824 */ /* 0x000fe200078e0253 */
[----:B------:R-:W-:Y:S01]  /*12380*/  SEL R0, RZ, 0x1, P1 ;  /* 0x00000001ff007807 */ /* 0x000fe20000800000 */
[C---:B------:R-:W-:Y:S01]  /*12390*/  VIADD R93, R196.reuse, 0x100 ;  /* 0x00000100c45d7836 */ /* 0x040fe20000000000 */
[----:B------:R-:W-:Y:S01]  /*123a0*/  ISETP.GE.AND P0, PT, R95, R3, PT ;  /* 0x000000035f00720c */ /* 0x000fe20003f06270 */
[----:B------:R-:W-:Y:S01]  /*123b0*/  VIADD R91, R196, 0x140 ;  /* 0x00000140c45b7836 */ /* 0x000fe20000000000 */
[----:B------:R-:W-:Y:S01]  /*123c0*/  IADD3 R83, -R81, RZ, RZ ;  /* 0x000000ff51537210 */ /* 0x000fe20007ffe1ff */
        /* <DEDUP_REMOVED lines=9> */
[----:B------:R-:W-:Y:S01]  /*12460*/  IMAD R83, R87, R83, R82 ;  /* 0x0000005357537224 */ /* 0x000fe200078e0252 */
[----:B------:R-:W-:Y:S01]  /*12470*/  ISETP.GE.AND P0, PT, R93, R3, PT ;  /* 0x000000035d00720c */ /* 0x000fe20003f06270 */
[----:B------:R-:W-:Y:S01]  /*12480*/  VIADD R90, R196, 0x180 ;  /* 0x00000180c45a7836 */ /* 0x000fe20000000000 */
[----:B------:R-:W-:Y:S01]  /*12490*/  SHF.R.S32.HI R82, RZ, 0x1f, R81 ;  /* 0x0000001fff527819 */ /* 0x000fe20000011451 */
[----:B------:R-:W-:Y:S01]  /*124a0*/  IMAD.WIDE.U32 R20, R81, UR4, R20 ;  /* 0x0000000451147c25 */ /* 0x000fe2000f8e0014 */
[----:B------:R-:W-:-:S02]  /*124b0*/  LOP3.LUT R0, R85, 0x4, R0, 0xe2, !PT ;  /* 0x0000000455007812 */ /* 0x000fc400078ee200 */
[----:B------:R-:W-:Y:S01]  /*124c0*/  SHF.R.S32.HI R100, RZ, 0x1f, R100 ;  /* 0x0000001fff647819 */ /* 0x000fe20000011464 */
[----:B------:R-:W-:Y:S01]  /*124d0*/  IMAD.SHL.U32 R85, R80, 0x8, RZ ;  /* 0x0000000850557824 */ /* 0x000fe200078e00ff */
[----:B------:R-:W-:Y:S01]  /*124e0*/  SEL R80, RZ, 0xffffffff, P0 ;  /* 0xffffffffff507807 */ /* 0x000fe20000000000 */
[----:B------:R-:W-:Y:S01]  /*124f0*/  IMAD R82, R82, UR4, RZ ;  /* 0x0000000452527c24 */ /* 0x000fe2000f8e02ff */
[----:B------:R-:W-:Y:S01]  /*12500*/  ISETP.GE.AND P0, PT, R91, R3, PT ;  /* 0x000000035b00720c */ /* 0x000fe20003f06270 */
[----:B------:R-:W-:Y:S01]  /*12510*/  IMAD R87, R24, R87, RZ ;  /* 0x0000005718577224 */ /* 0x000fe200078e02ff */
[----:B------:R-:W-:Y:S01]  /*12520*/  SHF.L.U32 R89, R80, 0x4, RZ ;  /* 0x0000000450597819 */ /* 0x000fe200000006ff */
[----:B------:R-:W-:Y:S01]  /*12530*/  IMAD.IADD R199, R98, 0x1, R199 ;  /* 0x0000000162c77824 */ /* 0x000fe200078e02c7 */
[----:B------:R-:W-:Y:S01]  /*12540*/  LOP3.LUT R0, R85, 0x8, R0, 0xe2, !PT ;  /* 0x0000000855007812 */ /* 0x000fe200078ee200 */
[----:B------:R-:W-:Y:S01]  /*12550*/  IMAD R85, R81, UR5, R82 ;  /* 0x0000000551557c24 */ /* 0x000fe2000f8e0252 */
[----:B------:R-:W-:Y:S01]  /*12560*/  SEL R80, RZ, 0xffffffff, P0 ;  /* 0xffffffffff507807 */ /* 0x000fe20000000000 */
[----:B------:R-:W-:Y:S01]  /*12570*/  ULDC.64 UR4, c[0x0][0xad8] ;  /* 0x0002b60000047ab9 */ /* 0x000fe20000000a00 */
[----:B------:R-:W-:Y:S01]  /*12580*/  SHF.R.S32.HI R81, RZ, 0x1f, R83 ;  /* 0x0000001fff517819 */ /* 0x000fe20000011453 */
[----:B------:R-:W-:Y:S01]  /*12590*/  IMAD.IADD R21, R21, 0x1, R85 ;  /* 0x0000000115157824 */ /* 0x000fe200078e0255 */
[----:B------:R-:W-:Y:S01]  /*125a0*/  LOP3.LUT R0, R89, 0x10, R0, 0xe2, !PT ;  /* 0x0000001059007812 */ /* 0x000fe200078ee200 */
[----:B------:R-:W-:Y:S01]  /*125b0*/  IMAD.SHL.U32 R89, R80, 0x20, RZ ;  /* 0x0000002050597824 */ /* 0x000fe200078e00ff */
[----:B------:R-:W-:Y:S01]  /*125c0*/  ISETP.GE.AND P0, PT, R90, R3, PT ;  /* 0x000000035a00720c */ /* 0x000fe20003f06270 */
[----:B------:R-:W-:Y:S01]  /*125d0*/  IMAD R24, R81, UR4, RZ ;  /* 0x0000000451187c24 */ /* 0x000fe2000f8e02ff */
[----:B------:R-:W-:Y:S01]  /*125e0*/  ISETP.GE.AND P1, PT, R199, R87, PT ;  /* 0x00000057c700720c */ /* 0x000fe20003f26270 */
[----:B------:R-:W-:Y:S01]  /*125f0*/  VIADD R86, R196, 0x1c0 ;  /* 0x000001c0c4567836 */ /* 0x000fe20000000000 */
[----:B------:R-:W-:Y:S01]  /*12600*/  LOP3.LUT R0, R89, 0x20, R0, 0xe2, !PT ;  /* 0x0000002059007812 */ /* 0x000fe200078ee200 */
[C---:B------:R-:W-:Y:S01]  /*12610*/  IMAD R85, R83.reuse, UR5, R24 ;  /* 0x0000000553557c24 */ /* 0x040fe2000f8e0218 */
[----:B------:R-:W-:Y:S01]  /*12620*/  SEL R81, RZ, 0x40, P0 ;  /* 0x00000040ff517807 */ /* 0x000fe20000000000 */
[----:B------:R-:W-:Y:S01]  /*12630*/  IMAD.WIDE.U32 R20, R83, UR4, R20 ;  /* 0x0000000453147c25 */ /* 0x000fe2000f8e0014 */
[----:B------:R-:W-:Y:S01]  /*12640*/  ULDC.64 UR4, c[0x0][0xa80] ;  /* 0x0002a00000047ab9 */ /* 0x000fe20000000a00 */
[----:B------:R-:W-:-:S02]  /*12650*/  ISETP.GE.AND P0, PT, R86, R3, PT ;  /* 0x000000035600720c */ /* 0x000fc40003f06270 */
[----:B------:R-:W-:Y:S01]  /*12660*/  LOP3.LUT R24, R0, R81, RZ, 0xfc, !PT ;  /* 0x0000005100187212 */ /* 0x000fe200078efcff */
[----:B------:R-:W-:Y:S01]  /*12670*/  VIADD R0, R2, 0x28c20 ;  /* 0x00028c2002007836 */ /* 0x000fe20000000000 */
[----:B------:R-:W-:Y:S01]  /*12680*/  IADD3 R81, R21, R85, RZ ;  /* 0x0000005515517210 */ /* 0x000fe20007ffe0ff */
[----:B------:R-:W-:Y:S01]  /*12690*/  VIADD R88, R196, 0x1c0 ;  /* 0x000001c0c4587836 */ /* 0x000fe20000000000 */
[----:B------:R-:W-:Y:S01]  /*126a0*/  LEA R84, P2, R20, UR4, 0x1 ;  /* 0x0000000414547c11 */ /* 0x000fe2000f8408ff */
[C---:B------:R-:W-:Y:S01]  /*126b0*/  VIADD R89, R196.reuse, 0x180 ;  /* 0x00000180c4597836 */ /* 0x040fe20000000000 */
[----:B------:R-:W-:Y:S01]  /*126c0*/  PRMT R0, RZ, 0x654, R0 ;  /* 0x00000654ff007816 */ /* 0x000fe20000000000 */
[C---:B------:R-:W-:Y:S01]  /*126d0*/  VIADD R92, R196.reuse, 0x140 ;  /* 0x00000140c45c7836 */ /* 0x040fe20000000000 */
[----:B------:R-:W-:Y:S01]  /*126e0*/  SEL R21, RZ, 0x80, P0 ;  /* 0x00000080ff157807 */ /* 0x000fe20000000000 */
[----:B------:R-:W-:Y:S01]  /*126f0*/  VIADD R94, R196, 0x100 ;  /* 0x00000100c45e7836 */ /* 0x000fe20000000000 */
[----:B------:R-:W-:Y:S01]  /*12700*/  LEA.HI.X R85, R20, UR5, R81, 0x1, P2 ;  /* 0x0000000514557c11 */ /* 0x000fe200090f0c51 */
[----:B0-----:R0:W-:Y:S01]  /*12710*/  SYNCS.ARRIVE.TRANS64.RED.A1T0 RZ, [R0+URZ], RZ ;  /* 0x000000ff00ff79a7 */ /* 0x0011e2000810043f */
[C---:B------:R-:W-:Y:S01]  /*12720*/  VIADD R96, R196.reuse, 0xc0 ;  /* 0x000000c0c4607836 */ /* 0x040fe20000000000 */
[----:B------:R1:W2:Y:S01]  /*12730*/  SHFL.IDX PT, R20, R84, RZ, 0x181f ;  /* 0x00181fff54147589 */ /* 0x0002a200000e0000 */
[----:B------:R-:W-:Y:S01]  /*12740*/  VIADD R98, R196, 0x80 ;  /* 0x00000080c4627836 */ /* 0x000fe20000000000 */
[----:B------:R-:W-:-:S02]  /*12750*/  SHF.R.S32.HI R88, RZ, 0x1f, R88 ;  /* 0x0000001fff587819 */ /* 0x000fc40000011458 */
[----:B------:R-:W-:Y:S02]  /*12760*/  SHF.R.S32.HI R89, RZ, 0x1f, R89 ;  /* 0x0000001fff597819 */ /* 0x000fe40000011459 */
[----:B0-----:R-:W-:Y:S02]  /*12770*/  LOP3.LUT R0, R24, R21, RZ, 0xfc, !PT ;  /* 0x0000001518007212 */ /* 0x001fe400078efcff */
[----:B------:R1:W0:Y:S01]  /*12780*/  SHFL.IDX PT, R21, R85, RZ, 0x181f ;  /* 0x00181fff55157589 */ /* 0x00022200000e0000 */
[----:B------:R-:W-:Y:S02]  /*12790*/  SHF.R.S32.HI R92, RZ, 0x1f, R92 ;  /* 0x0000001fff5c7819 */ /* 0x000fe4000001145c */
[----:B------:R-:W-:Y:S02]  /*127a0*/  SHF.R.S32.HI R94, RZ, 0x1f, R94 ;  /* 0x0000001fff5e7819 */ /* 0x000fe4000001145e */
[----:B------:R-:W-:Y:S02]  /*127b0*/  SHF.R.S32.HI R96, RZ, 0x1f, R96 ;  /* 0x0000001fff607819 */ /* 0x000fe40000011460 */
[----:B------:R-:W-:Y:S01]  /*127c0*/  SHF.R.S32.HI R98, RZ, 0x1f, R98 ;  /* 0x0000001fff627819 */ /* 0x000fe20000011462 */
[----:B-1----:R-:W-:Y:S06]  /*127d0*/  @P1 BRA `(.L_x_4826) ;  /* 0x00000000007c1947 */ /* 0x002fec0003800000 */
[-C--:B------:R-:W-:Y:S02]  /*127e0*/  ISETP.GE.AND P1, PT, R99, R3.reuse, PT ;  /* 0x000000036300720c */ /* 0x080fe40003f26270 */
[-C--:B------:R-:W-:Y:S02]  /*127f0*/  ISETP.GE.AND P0, PT, R196, R3.reuse, PT ;  /* 0x00000003c400720c */ /* 0x080fe40003f06270 */
[-C--:B------:R-:W-:Y:S02]  /*12800*/  ISETP.GE.AND P5, PT, R97, R3.reuse, PT ;  /* 0x000000036100720c */ /* 0x080fe40003fa6270 */
[----:B------:R-:W-:-:S07]  /*12810*/  ISETP.GE.AND P3, PT, R95, R3, PT ;  /* 0x000000035f00720c */ /* 0x000fce0003f66270 */
[C---:B--2---:R-:W-:Y:S02]  /*12820*/  @!P1 LEA R80, P2, R99.reuse, R20, 0x1 ;  /* 0x0000001463509211 */ /* 0x044fe400078408ff */
        /* <DEDUP_REMOVED lines=14> */
[-C--:B-1----:R-:W-:Y:S01]  /*12910*/  @!P1 LEA R12, P6, R91, R20.reuse, 0x1 ;  /* 0x000000145b0c9211 */ /* 0x082fe200078c08ff */
        /* <DEDUP_REMOVED lines=11> */
.L_x_4826:
[----:B------:R-:W-:Y:S05]  /*129d0*/  BSYNC B1 ;  /* 0x0000000000017941 */ /* 0x000fea0003800000 */
.L_x_4825:
[----:B---3-5:R-:W-:Y:S01]  /*129e0*/  VIADD R6, R199, 0x20 ;  /* 0x00000020c7067836 */ /* 0x028fe20000000000 */
[----:B------:R1:W3:Y:S04]  /*129f0*/  SHFL.IDX PT, R5, R85, 0x1, 0x181f ;  /* 0x00381f0055057f89 */ /* 0x0002e800000e0000 */
[----:B------:R-:W-:Y:S01]  /*12a00*/  ISETP.GE.AND P0, PT, R6, R87, PT ;  /* 0x000000570600720c */ /* 0x000fe20003f06270 */
[----:B------:R1:W4:-:S12]  /*12a10*/  SHFL.IDX PT, R4, R84, 0x1, 0x181f ;  /* 0x00381f0054047f89 */ /* 0x00031800000e0000 */
[----:B-1----:R-:W-:Y:S05]  /*12a20*/  @P0 BRA `(.L_x_4827) ;  /* 0x0000001000600947 */ /* 0x002fea0003800000 */
[-C--:B------:R-:W-:Y:S02]  /*12a30*/  ISETP.GE.AND P5, PT, R99, R3.reuse, PT ;  /* 0x000000036300720c */ /* 0x080fe40003fa6270 */
[-C--:B------:R-:W-:Y:S02]  /*12a40*/  ISETP.GE.AND P6, PT, R196, R3.reuse, PT ;  /* 0x00000003c400720c */ /* 0x080fe40003fc6270 */
[-C--:B------:R-:W-:Y:S02]  /*12a50*/  ISETP.GE.AND P3, PT, R97, R3.reuse, PT ;  /* 0x000000036100720c */ /* 0x080fe40003f66270 */
[-C--:B------:R-:W-:Y:S02]  /*12a60*/  ISETP.GE.AND P2, PT, R95, R3.reuse, PT ;  /* 0x000000035f00720c */ /* 0x080fe40003f46270 */
[-C--:B------:R-:W-:Y:S02]  /*12a70*/  ISETP.GE.AND P1, PT, R93, R3.reuse, PT ;  /* 0x000000035d00720c */ /* 0x080fe40003f26270 */
[----:B------:R-:W-:-:S03]  /*12a80*/  ISETP.GE.AND P0, PT, R91, R3, PT ;  /* 0x000000035b00720c */ /* 0x000fc60003f06270 */
[CC--:B----4-:R-:W-:Y:S02]  /*12a90*/  @!P5 LEA R12, P4, R99.reuse, R4.reuse, 0x1 ;  /* 0x00000004630cd211 */ /* 0x0d0fe400078808ff */
[----:B---3--:R-:W-:Y:S02]  /*12aa0*/  @!P6 IMAD.WIDE R6, R196, 0x2, R4 ;  /* 0x00000002c406e825 */ /* 0x008fe400078e0204 */
        /* <DEDUP_REMOVED lines=10> */
[-C--:B0-----:R-:W-:Y:S02]  /*12b50*/  @!P2 LEA.HI.X R21, R95, R5.reuse, R96, 0x1, P5 ;  /* 0x000000055f15a211 */ /* 0x081fe400028f0c60 */
[----:B------:R-:W-:-:S02]  /*12b60*/  @!P1 LEA.HI.X R33, R93, R5, R94, 0x1, P6 ;  /* 0x000000055d219211 */ /* 0x000fc400030f0c5e */
[----:B------:R-:W-:Y:S01]  /*12b70*/  @!P0 LEA.HI.X R35, R91, R5, R92, 0x1, P3 ;  /* 0x000000055b238211 */ /* 0x000fe200018f0c5c */
[----:B------:R3:W-:Y:S01]  /*12b80*/  @!P2 ST.E.128 desc[UR40][R20.64], R44 ;  /* 0x0000002c1400a985 */ /* 0x0007e2000c101d28 */
[----:B-1----:R-:W-:-:S03]  /*12b90*/  @P4 LEA R6, P5, R90, R4, 0x1 ;  /* 0x000000045a064211 */ /* 0x002fc600078a08ff */
        /* <DEDUP_REMOVED lines=10> */
.L_x_4822:
[----:B------:R-:W4:Y:S01]  /*12c40*/  LDL.LU R6, [R1+0x3c] ;  /* 0x00003c0001067983 */ /* 0x000f220000300800 */
[----:B------:R-:W-:Y:S01]  /*12c50*/  ULDC.64 UR4, c[0x0][0xc00] ;  /* 0x0003000000047ab9 */ /* 0x000fe20000000a00 */
[----:B------:R-:W-:Y:S01]  /*12c60*/  IMAD.MOV.U32 R3, RZ, RZ, RZ ;  /* 0x000000ffff037224 */ /* 0x000fe200078e00ff */
[----:B-1----:R-:W1:Y:S01]  /*12c70*/  LDC R21, c[0x0][0xbe8] ;  /* 0x0002fa00ff157b82 */ /* 0x002e620000000800 */
[----:B------:R-:W2:Y:S01]  /*12c80*/  LDL.LU R0, [R1+0x40] ;  /* 0x0000400001007983 */ /* 0x000ea20000300800 */
[----:B------:R-:W-:-:S04]  /*12c90*/  ISETP.NE.U32.AND P0, PT, RZ, UR4, PT ;  /* 0x00000004ff007c0c */ /* 0x000fc8000bf05070 */
[----:B------:R-:W-:Y:S02]  /*12ca0*/  ISETP.NE.AND.EX P0, PT, RZ, UR5, PT, P0 ;  /* 0x00000005ff007c0c */ /* 0x000fe4000bf05300 */
[----:B----4-:R-:W-:-:S04]  /*12cb0*/  IADD3 R4, P1, R6, UR4, RZ ;  /* 0x0000000406047c10 */ /* 0x010fc8000ff3e0ff */
[----:B--2---:R-:W-:Y:S01]  /*12cc0*/  IADD3.X R5, R0, UR5, RZ, P1, !PT ;  /* 0x0000000500057c10 */ /* 0x004fe20008ffe4ff */
[----:B------:R-:W-:Y:S02]  /*12cd0*/  ULDC.64 UR4, c[0x0][0xc08] ;  /* 0x0003020000047ab9 */ /* 0x000fe40000000a00 */
[----:B------:R-:W-:-:S04]  /*12ce0*/  ISETP.NE.U32.AND P1, PT, RZ, UR4, PT ;  /* 0x00000004ff007c0c */ /* 0x000fc8000bf25070 */
[----:B------:R2:W5:Y:S01]  /*12cf0*/  @P0 LDG.E R3, desc[UR40][R4.64] ;  /* 0x0000002804030981 */ /* 0x000562000c1e1900 */
[----:B------:R-:W-:Y:S01]  /*12d00*/  ISETP.NE.AND.EX P1, PT, RZ, UR5, PT, P1 ;  /* 0x00000005ff007c0c */ /* 0x000fe2000bf25310 */
[----:B---3--:R-:W3:-:S12]  /*12d10*/  S2R R24, SR_TID.X ;  /* 0x0000000000187919 */ /* 0x008ed80000002100 */
[----:B------:R-:W-:Y:S01]  /*12d20*/  @P1 IADD3 R6, P2, R6, UR4, RZ ;  /* 0x0000000406061c10 */ /* 0x000fe2000ff5e0ff */
[----:B------:R-:W-:-:S03]  /*12d30*/  ULDC UR4, c[0x0][0xa88] ;  /* 0x0002a20000047ab9 */ /* 0x000fc60000000800 */
[----:B------:R-:W-:Y:S01]  /*12d40*/  @P1 IADD3.X R7, R0, UR5, RZ, P2, !PT ;  /* 0x0000000500071c10 */ /* 0x000fe200097fe4ff */
[----:B------:R-:W-:-:S06]  /*12d50*/  IMAD.U32 R0, RZ, RZ, UR4 ;  /* 0x00000004ff007e24 */ /* 0x000fcc000f8e00ff */
[----:B------:R2:W5:Y:S01]  /*12d60*/  @P1 LDG.E R0, desc[UR40][R6.64] ;  /* 0x0000002806001981 */ /* 0x000562000c1e1900 */
[----:B---3--:R-:W-:-:S05]  /*12d70*/  VIADD R24, R24, 0xffffff80 ;  /* 0xffffff8018187836 */ /* 0x008fca0000000000 */
[----:B------:R-:W-:Y:S01]  /*12d80*/  ISETP.GE.AND P2, PT, R24, 0x40, PT ;  /* 0x000000401800780c */ /* 0x000fe20003f46270 */
[----:B-12---:R-:W-:-:S12]  /*12d90*/  @P1 BRA `(.L_x_4828) ;  /* 0x0000000000101947 */ /* 0x006fd80003800000 */
[----:B------:R-:W-:Y:S05]  /*12da0*/  @!P0 BRA `(.L_x_4828) ;  /* 0x00000000000c8947 */ /* 0x000fea0003800000 */
[----:B------:R-:W2:Y:S04]  /*12db0*/  LDG.E R7, desc[UR40][R4.64] ;  /* 0x0000002804077981 */ /* 0x000ea8000c1e1900 */
[----:B-----5:R-:W2:Y:S02]  /*12dc0*/  LDG.E R0, desc[UR40][R4.64+0x4] ;  /* 0x0000042804007981 */ /* 0x020ea4000c1e1900 */
[----:B--2---:R-:W-:-:S07]  /*12dd0*/  IMAD.IADD R0, R0, 0x1, -R7 ;  /* 0x0000000100007824 */ /* 0x004fce00078e0a07 */
.L_x_4828:
[----:B------:R-:W2:Y:S04]  /*12de0*/  LDL.LU R5, [R1+0x44] ;  /* 0x0000440001057983 */ /* 0x000ea80000300800 */
[----:B------:R-:W3:Y:S04]  /*12df0*/  LDL.LU R4, [R1+0x4c] ;  /* 0x00004c0001047983 */ /* 0x000ee80000300800 */
[----:B------:R-:W4:Y:S01]  /*12e00*/  LDL R28, [R1+0x38] ;  /* 0x00003800011c7983 */ /* 0x000f220000100800 */
[----:B------:R-:W-:Y:S01]  /*12e10*/  BSSY B1, `(.L_x_4829) ;  /* 0x000002d000017945 */ /* 0x000fe20003800000 */
[----:B-----5:R-:W-:-:S02]  /*12e20*/  SHF.R.S32.HI R10, RZ, 0x1f, R3 ;  /* 0x0000001fff0a7819 */ /* 0x020fc40000011403 */
[----:B--2---:R-:W-:Y:S02]  /*12e30*/  SEL R13, R5, RZ, !P0 ;  /* 0x000000ff050d7207 */ /* 0x004fe40004000000 */
[----:B---3--:R-:W-:Y:S02]  /*12e40*/  SEL R14, R4, RZ, !P0 ;  /* 0x000000ff040e7207 */ /* 0x008fe40004000000 */
[----:B----4-:R-:W-:Y:S01]  /*12e50*/  SHF.R.S32.HI R12, RZ, 0x1f, R28 ;  /* 0x0000001fff0c7819 */ /* 0x010fe2000001141c */
[----:B------:R-:W-:Y:S06]  /*12e60*/  @P2 BRA `(.L_x_4830) ;  /* 0x00000000009c2947 */ /* 0x000fec0003800000 */
[----:B------:R-:W1:Y:S01]  /*12e70*/  S2R R6, SR_TID.X ;  /* 0x0000000000067919 */ /* 0x000e620000002100 */
[----:B------:R-:W2:Y:S02]  /*12e80*/  LDC R20, c[0x0][0xbe8] ;  /* 0x0002fa00ff147b82 */ /* 0x000ea40000000800 */
[----:B--2---:R-:W-:Y:S01]  /*12e90*/  IMAD R4, R0, R20, RZ ;  /* 0x0000001400047224 */ /* 0x004fe200078e02ff */
[----:B-1----:R-:W-:-:S04]  /*12ea0*/  IADD3 R11, R199, -0x80, R6 ;  /* 0xffffff80c70b7810 */ /* 0x002fc80007ffe006 */
        /* <DEDUP_REMOVED lines=9> */
[----:B------:R-:W1:Y:S01]  /*12f40*/  @P0 LDC R6, c[0x0][0xbec] ;  /* 0x0002fb00ff060b82 */ /* 0x000e620000000800 */
[----:B------:R-:W-:Y:S01]  /*12f50*/  IMAD R9, R28, UR5, R8 ;  /* 0x000000051c097c24 */ /* 0x000fe2000f8e0208 */
[----:B------:R-:W-:-:S03]  /*12f60*/  ULDC.64 UR4, c[0x0][0xb98] ;  /* 0x0002e60000047ab9 */ /* 0x000fc60000000a00 */
[----:B------:R-:W-:-:S03]  /*12f70*/  IMAD.IADD R5, R5, 0x1, R9 ;  /* 0x0000000105057824 */ /* 0x000fc600078e0209 */
[----:B------:R-:W2:Y:S01]  /*12f80*/  @P0 LDC R15, c[0x0][0xbf0] ;  /* 0x0002fc00ff0f0b82 */ /* 0x000ea20000000800 */
[----:B------:R-:W-:-:S04]  /*12f90*/  IMAD.WIDE.U32 R4, R13, UR4, R4 ;  /* 0x000000040d047c25 */ /* 0x000fc8000f8e0004 */
[----:B-1----:R-:W-:-:S05]  /*12fa0*/  @P0 IMAD.HI.U32 R6, R11, R6, RZ ;  /* 0x000000060b060227 */ /* 0x002fca00078e00ff */
        /* <DEDUP_REMOVED lines=19> */
.L_x_4830:
[----:B------:R-:W-:Y:S05]  /*130e0*/  BSYNC B1 ;  /* 0x0000000000017941 */ /* 0x000fea0003800000 */
.L_x_4829:
[----:B------:R-:W-:Y:S01]  /*130f0*/  ISETP.NE.AND P0, PT, R21, 0x1, PT ;  /* 0x000000011500780c */ /* 0x000fe20003f05270 */
[----:B------:R-:W2:Y:S01]  /*13100*/  LDC R29, c[0x0][0xac8] ;  /* 0x0002b200ff1d7b82 */ /* 0x000ea20000000800 */
[----:B------:R-:W-:Y:S01]  /*13110*/  ULDC.64 UR4, c[0x0][0xaa0] ;  /* 0x0002a80000047ab9 */ /* 0x000fe20000000a00 */
[--C-:B------:R-:W-:Y:S01]  /*13120*/  SHF.R.S32.HI R8, RZ, 0x1f, R24.reuse ;  /* 0x0000001fff087819 */ /* 0x100fe20000011418 */
[----:B-1----:R-:W-:Y:S01]  /*13130*/  IMAD R6, R10, UR4, RZ ;  /* 0x000000040a067c24 */ /* 0x002fe2000f8e02ff */
[----:B------:R-:W-:Y:S01]  /*13140*/  SHF.R.S32.HI R15, RZ, 0x1f, R24 ;  /* 0x0000001fff0f7819 */ /* 0x000fe20000011418 */
[----:B------:R-:W-:Y:S01]  /*13150*/  IMAD.WIDE.U32 R4, R3, UR4, RZ ;  /* 0x0000000403047c25 */ /* 0x000fe2000f8e00ff */
[-C--:B------:R-:W-:Y:S01]  /*13160*/  LEA.HI R8, R8, R24.reuse, RZ, 0x3 ;  /* 0x0000001808087211 */ /* 0x080fe200078f18ff */
[----:B------:R-:W-:Y:S01]  /*13170*/  BSSY B1, `(.L_x_4831) ;  /* 0x000007f000017945 */ /* 0x000fe20003800000 */
[----:B------:R-:W-:Y:S01]  /*13180*/  LEA.HI R15, R15, R24, RZ, 0x3 ;  /* 0x000000180f0f7211 */ /* 0x000fe200078f18ff */
[----:B------:R-:W-:Y:S01]  /*13190*/  IMAD R3, R3, UR5, R6 ;  /* 0x0000000503037c24 */ /* 0x000fe2000f8e0206 */
[----:B------:R-:W-:Y:S01]  /*131a0*/  ULDC.64 UR4, c[0x0][0xae8] ;  /* 0x0002ba0000047ab9 */ /* 0x000fe20000000a00 */
[----:B------:R-:W-:Y:S01]  /*131b0*/  LOP3.LUT R8, R8, 0xfffffff8, RZ, 0xc0, !PT ;  /* 0xfffffff808087812 */ /* 0x000fe200078ec0ff */
[----:B------:R-:W1:Y:S01]  /*131c0*/  @P0 LDC R7, c[0x0][0xbec] ;  /* 0x0002fb00ff070b82 */ /* 0x000e620000000800 */
[----:B------:R-:W-:Y:S01]  /*131d0*/  IMAD.IADD R5, R5, 0x1, R3 ;  /* 0x0000000105057824 */ /* 0x000fe200078e0203 */
[----:B------:R-:W-:Y:S01]  /*131e0*/  SHF.R.S32.HI R15, RZ, 0x3, R15 ;  /* 0x00000003ff0f7819 */ /* 0x000fe2000001140f */
[----:B------:R-:W-:Y:S01]  /*131f0*/  IMAD R3, R12, UR4, RZ ;  /* 0x000000040c037c24 */ /* 0x000fe2000f8e02ff */
[C---:B------:R-:W-:Y:S01]  /*13200*/  IADD3 R41, R196.reuse, 0x80, RZ ;  /* 0x00000080c4297810 */ /* 0x040fe20007ffe0ff */
[C---:B------:R-:W-:Y:S01]  /*13210*/  VIADD R43, R196.reuse, 0x40 ;  /* 0x00000040c42b7836 */ /* 0x040fe20000000000 */
[----:B------:R-:W-:Y:S01]  /*13220*/  IADD3 R35, R196, 0x140, RZ ;  /* 0x00000140c4237810 */ /* 0x000fe20007ffe0ff */
[----:B------:R-:W-:Y:S01]  /*13230*/  IMAD.IADD R8, R24, 0x1, -R8 ;  /* 0x0000000118087824 */ /* 0x000fe200078e0a08 */
[----:B------:R-:W3:Y:S01]  /*13240*/  @P0 LDC R9, c[0x0][0xbf0] ;  /* 0x0002fc00ff090b82 */ /* 0x000ee20000000800 */
[----:B------:R-:W-:Y:S01]  /*13250*/  IMAD R3, R28, UR5, R3 ;  /* 0x000000051c037c24 */ /* 0x000fe2000f8e0203 */
[----:B------:R-:W-:Y:S01]  /*13260*/  IADD3 R44, R196, 0x40, RZ ;  /* 0x00000040c42c7810 */ /* 0x000fe20007ffe0ff */
[----:B------:R-:W-:Y:S01]  /*13270*/  IMAD.WIDE.U32 R4, R28, UR4, R4 ;  /* 0x000000041c047c25 */ /* 0x000fe2000f8e0004 */
[-C--:B--2---:R-:W-:Y:S01]  /*13280*/  ISETP.GE.AND P1, PT, R43, R29.reuse, PT ;  /* 0x0000001d2b00720c */ /* 0x084fe20003f26270 */
[----:B------:R-:W-:Y:S01]  /*13290*/  ULDC.64 UR4, c[0x0][0xaf0] ;  /* 0x0002bc0000047ab9 */ /* 0x000fe20000000a00 */
[----:B------:R-:W-:Y:S01]  /*132a0*/  ISETP.GE.AND P2, PT, R196, R29, PT ;  /* 0x0000001dc400720c */ /* 0x000fe20003f46270 */
[----:B------:R-:W-:Y:S01]  /*132b0*/  IMAD R6, R8, 0x20, R15 ;  /* 0x0000002008067824 */ /* 0x000fe200078e020f */
[----:B------:R-:W-:Y:S01]  /*132c0*/  IADD3 R5, R5, R3, RZ ;  /* 0x0000000305057210 */ /* 0x000fe20007ffe0ff */
[----:B------:R-:W-:Y:S01]  /*132d0*/  IMAD R3, R14, UR4, RZ ;  /* 0x000000040e037c24 */ /* 0x000fe2000f8e02ff */
[----:B------:R-:W-:Y:S01]  /*132e0*/  SEL R10, RZ, 0xffffffff, P1 ;  /* 0xffffffffff0a7807 */ /* 0x000fe20000800000 */
[----:B------:R-:W-:Y:S01]  /*132f0*/  IMAD.IADD R8, R199, 0x1, R6 ;  /* 0x00000001c7087824 */ /* 0x000fe200078e0206 */
[----:B------:R-:W-:Y:S01]  /*13300*/  SHF.R.S32.HI R44, RZ, 0x1f, R44 ;  /* 0x0000001fff2c7819 */ /* 0x000fe2000001142c */
[----:B------:R-:W-:-:S02]  /*13310*/  IMAD R3, R13, UR5, R3 ;  /* 0x000000050d037c24 */ /* 0x000fc4000f8e0203 */
[----:B------:R-:W-:Y:S01]  /*13320*/  IMAD.WIDE.U32 R4, R13, UR4, R4 ;  /* 0x000000040d047c25 */ /* 0x000fe2000f8e0004 */
[----:B------:R-:W-:-:S03]  /*13330*/  ULDC.64 UR4, c[0x0][0xae0] ;  /* 0x0002b80000047ab9 */ /* 0x000fc60000000a00 */
[----:B-1----:R-:W-:Y:S01]  /*13340*/  @P0 IMAD.HI.U32 R6, R8, R7, RZ ;  /* 0x0000000708060227 */ /* 0x002fe200078e00ff */
[----:B------:R-:W-:Y:S02]  /*13350*/  SEL R7, RZ, 0x1, P2 ;  /* 0x00000001ff077807 */ /* 0x000fe40001000000 */
[----:B------:R-:W-:Y:S01]  /*13360*/  ISETP.GE.AND P2, PT, R41, R29, PT ;  /* 0x0000001d2900720c */ /* 0x000fe20003f46270 */
[----:B------:R-:W-:Y:S02]  /*13370*/  IMAD.SHL.U32 R10, R10, 0x2, RZ ;  /* 0x000000020a0a7824 */ /* 0x000fe400078e00ff */
[C---:B------:R-:W-:Y:S02]  /*13380*/  VIADD R39, R196.reuse, 0xc0 ;  /* 0x000000c0c4277836 */ /* 0x040fe40000000000 */
[----:B------:R-:W-:Y:S02]  /*13390*/  IMAD.IADD R5, R5, 0x1, R3 ;  /* 0x0000000105057824 */ /* 0x000fe400078e0203 */
        /* <DEDUP_REMOVED lines=49> */
[----:B------:R-:W-:Y:S01]  /*136b0*/  VIADD R42, R196, 0x80 ;  /* 0x00000080c42a7836 */ /* 0x000fe20000000000 */
[----:B------:R-:W-:Y:S01]  /*136c0*/  SEL R0, RZ, 0x80, P2 ;  /* 0x00000080ff007807 */ /* 0x000fe20001000000 */
        /* <DEDUP_REMOVED lines=41> */
.L_x_4832:
[----:B------:R-:W-:Y:S05]  /*13960*/  BSYNC B1 ;  /* 0x0000000000017941 */ /* 0x000fea0003800000 */
.L_x_4831:
[----:B------:R-:W-:Y:S01]  /*13970*/  VIADD R0, R28, 0x20 ;  /* 0x000000201c007836 */ /* 0x000fe20000000000 */
[----:B---34-:R1:W3:Y:S04]  /*13980*/  SHFL.IDX PT, R7, R3, 0x1, 0x181f ;  /* 0x00381f0003077f89 */ /* 0x0182e800000e0000 */
[----:B------:R-:W-:Y:S01]  /*13990*/  ISETP.GE.AND P0, PT, R0, R31, PT ;  /* 0x0000001f0000720c */ /* 0x000fe20003f06270 */
[----:B--2---:R1:W2:-:S12]  /*139a0*/  SHFL.IDX PT, R6, R20, 0x1, 0x181f ;  /* 0x00381f0014067f89 */ /* 0x00429800000e0000 */
[----:B-1----:R-:W-:Y:S05]  /*139b0*/  @P0 BRA `(.L_x_4827) ;  /* 0x00000000007c0947 */ /* 0x002fea0003800000 */
        /* <DEDUP_REMOVED lines=19> */
[-C--:B-1----:R-:W-:Y:S02]  /*13af0*/  @!P1 LEA R4, P5, R35, R6.reuse, 0x1 ;  /* 0x0000000623049211 */ /* 0x082fe400078a08ff */
        /* <DEDUP_REMOVED lines=11> */
.L_x_4827:
[----:B------:R-:W-:Y:S05]  /*13bb0*/  BSYNC B0 ;  /* 0x0000000000007941 */ /* 0x000fea0003800000 */
.L_x_4821:
[----:B------:R-:W-:Y:S02]  /*13bc0*/  ULDC UR4, c[0x0][0xc3c] ;  /* 0x00030f0000047ab9 */ /* 0x000fe40000000800 */
[----:B------:R-:W-:-:S13]  /*13bd0*/  ISETP.GE.AND P0, PT, R27, UR4, PT ;  /* 0x000000041b007c0c */ /* 0x000fda000bf06270 */
[----:B------:R-:W-:Y:S05]  /*13be0*/  @!P0 BRA `(.L_x_4833) ;  /* 0xfffffed800588947 */ /* 0x000fea000383ffff */
[----:B------:R-:W-:Y:S05]  /*13bf0*/  BRA `(.L_x_4687) ;  /* 0x0000007400787947 */ /* 0x000fea0003800000 */
.L_x_4685:
        /* <DEDUP_REMOVED lines=16> */
.L_x_4834:
        /* <DEDUP_REMOVED lines=29> */
[----:B-1----:R-:W-:-:S04]  /*13ed0*/  SEL R7, R7, RZ, P5 ;  /* 0x000000ff07077207 */ /* 0x002fc80002800000 */
[----:B------:R-:W-:-:S05]  /*13ee0*/  IADD3 R8, R2, R7, RZ ;  /* 0x0000000702087210 */ /* 0x000fca0007ffe0ff */
        /* <DEDUP_REMOVED lines=10> */
.L_x_4840:
        /* <DEDUP_REMOVED lines=12> */
.L_x_4839:
[----:B------:R-:W-:Y:S05]  /*14050*/  BSYNC B0 ;  /* 0x0000000000007941 */ /* 0x000fea0003800000 */
.L_x_4838:
        /* <DEDUP_REMOVED lines=20> */
.L_x_4836:
[----:B------:R-:W-:-:S04]  /*141a0*/  IMAD.IADD R13, R6, 0x1, -R3 ;  /* 0x00000001060d7824 */ /* 0x000fc800078e0a03 */
[----:B------:R-:W-:-:S05]  /*141b0*/  IMAD R2, R8, UR5, R13 ;  /* 0x0000000508027c24 */ /* 0x000fca000f8e020d */
[----:B------:R-:W-:Y:S02]  /*141c0*/  ISETP.GT.AND P0, PT, R2, UR6, PT ;  /* 0x0000000602007c0c */ /* 0x000fe4000bf04270 */
[----:B------:R-:W0:Y:S11]  /*141d0*/  LDC.64 R2, c[0x0][0xc90] ;  /* 0x00032400ff027b82 */ /* 0x000e360000000a00 */
[----:B------:R-:W-:-:S04]  /*141e0*/  VOTE.ANY R9, PT, !P0 ;  /* 0x0000000000097806 */ /* 0x000fc800040e0100 */
[----:B------:R-:W1:Y:S02]  /*141f0*/  POPC R15, R9 ;  /* 0x00000009000f7309 */ /* 0x000e640000000000 */
[----:B-1----:R-:W-:-:S05]  /*14200*/  IADD3 R19, R15, UR4, RZ ;  /* 0x000000040f137c10 */ /* 0x002fca000fffe0ff */
        /* <DEDUP_REMOVED lines=13> */
.L_x_4841:
        /* <DEDUP_REMOVED lines=23> */
[----:B------:R-:W-:Y:S01]  /*14450*/  IMAD R8, R7, R2, RZ ;  /* 0x0000000207087224 */ /* 0x000fe200078e02ff */
[----:B------:R-:W-:-:S03]  /*14460*/  IADD3 R2, -R2, RZ, RZ ;  /* 0x000000ff02027210 */ /* 0x000fc60007ffe1ff */
[----:B------:R-:W-:Y:S02]  /*14470*/  IMAD.MOV R10, RZ, RZ, -R8 ;  /* 0x000000ffff0a7224 */ /* 0x000fe400078e0a08 */
[----:B------:R-:W-:Y:S02]  /*14480*/  IMAD R13, R6, R2, R9 ;  /* 0x00000002060d7224 */ /* 0x000fe400078e0209 */
[----:B------:R-:W-:Y:S01]  /*14490*/  IMAD.MOV.U32 R2, RZ, RZ, RZ ;  /* 0x000000ffff027224 */ /* 0x000fe200078e00ff */
[----:B------:R-:W-:-:S04]  /*144a0*/  VIADDMNMX R18, R10, UR5, R7, PT ;  /* 0x000000050a127c46 */ /* 0x000fc8000b800107 */
[-C--:B------:R-:W-:Y:S02]  /*144b0*/  IABS R10, R18.reuse ;  /* 0x00000012000a7213 */ /* 0x080fe40000000000 */
[----:B------:R-:W-:Y:S02]  /*144c0*/  IABS R6, R18 ;  /* 0x0000001200067213 */ /* 0x000fe40000000000 */
        /* <DEDUP_REMOVED lines=20> */
[----:B------:R-:W-:-:S06]  /*14610*/  @P0 IADD3 R2, R2, 0x1, RZ ;  /* 0x0000000102020810 */ /* 0x000fcc0007ffe0ff */
[----:B------:R-:W-:Y:S01]  /*14620*/  @!P2 IMAD.MOV R2, RZ, RZ, -R2 ;  /* 0x000000ffff02a224 */ /* 0x000fe200078e0a02 */
[----:B------:R-:W-:Y:S01]  /*14630*/  @!P1 LOP3.LUT R2, RZ, R18, RZ, 0x33, !PT ;  /* 0x00000012ff029212 */ /* 0x000fe200078e33ff */
[----:B------:R-:W-:-:S03]  /*14640*/  IMAD.MOV R18, RZ, RZ, -R18 ;  /* 0x000000ffff127224 */ /* 0x000fc600078e0a12 */
[----:B------:R-:W-:Y:S01]  /*14650*/  LOP3.LUT R17, RZ, R2, RZ, 0x33, !PT ;  /* 0x00000002ff117212 */ /* 0x000fe200078e33ff */
[----:B------:R-:W-:-:S04]  /*14660*/  IMAD R18, R2, R18, R3 ;  /* 0x0000001202127224 */ /* 0x000fc800078e0203 */
[----:B------:R-:W-:Y:S01]  /*14670*/  IMAD.IADD R17, R4, 0x1, R17 ;  /* 0x0000000104117824 */ /* 0x000fe200078e0211 */
[----:B------:R-:W-:Y:S06]  /*14680*/  BRA `(.L_x_4842) ;  /* 0x00000000000c7947 */ /* 0x000fec0003800000 */
.L_x_4837:
[----:B------:R-:W-:Y:S01]  /*14690*/  IMAD.MOV.U32 R17, RZ, RZ, RZ ;  /* 0x000000ffff117224 */ /* 0x000fe200078e00ff */
[----:B------:R-:W-:Y:S01]  /*146a0*/  MOV R18, RZ ;  /* 0x000000ff00127202 */ /* 0x000fe20000000f00 */
[----:B------:R-:W-:-:S07]  /*146b0*/  IMAD.U32 R16, RZ, RZ, UR6 ;  /* 0x00000006ff107e24 */ /* 0x000fce000f8e00ff */
.L_x_4842:
[----:B------:R-:W-:-:S13]  /*146c0*/  ISETP.NE.AND P0, PT, R5, RZ, PT ;  /* 0x000000ff0500720c */ /* 0x000fda0003f05270 */
[----:B------:R-:W0:Y:S01]  /*146d0*/  @!P0 S2R R3, SR_CgaCtaId ;  /* 0x0000000000038919 */ /* 0x000e220000008800 */
[----:B------:R-:W-:-:S04]  /*146e0*/  @!P0 MOV R2, 0x400 ;  /* 0x0000040000028802 */ /* 0x000fc80000000f00 */
[----:B0-----:R-:W-:-:S05]  /*146f0*/  @!P0 LEA R2, R3, R2, 0x18 ;  /* 0x0000000203028211 */ /* 0x001fca00078ec0ff */
[----:B------:R1:W-:Y:S01]  /*14700*/  @!P0 STS.128 [R2+0x28cd0], R16 ;  /* 0x028cd01002008388 */ /* 0x0003e20000000c00 */
[----:B------:R-:W-:Y:S06]  /*14710*/  BAR.ARV 0x5, 0x180 ;  /* 0x0146000000007b1d */ /* 0x000fec0000002000 */
.L_x_4835:
        /* <DEDUP_REMOVED lines=16> */
[----:B------:R-:W-:Y:S01]  /*14820*/  LOP3.LUT R4, R3, 0x38, R0, 0x78, !PT ;  /* 0x0000003803047812 */ /* 0x000fe200078e7800 */
[----:B------:R-:W-:Y:S01]  /*14830*/  IMAD.SHL.U32 R0, R0, 0x10, RZ ;  /* 0x0000001000007824 */ /* 0x000fe200078e00ff */
[----:B------:R-:W-:-:S02]  /*14840*/  SHF.R.U32.HI R3, RZ, 0x3, R5 ;  /* 0x00000003ff037819 */ /* 0x000fc40000011605 */
[----:B------:R-:W-:Y:S02]  /*14850*/  CS2R R24, SRZ ;  /* 0x0000000000187805 */ /* 0x000fe4000001ff00 */
[----:B------:R-:W-:Y:S01]  /*14860*/  LOP3.LUT R35, R4, 0x200, R35, 0xf8, !PT ;  /* 0x0000020004237812 */ /* 0x000fe200078ef823 */
[----:B------:R-:W-:Y:S01]  /*14870*/  ULDC.64 UR38, c[0x0][0x198] ;  /* 0x0000660000267ab9 */ /* 0x000fe20000000a00 */
[----:B------:R-:W-:Y:S01]  /*14880*/  LOP3.LUT R0, R3, 0x70, R0, 0xf8, !PT ;  /* 0x0000007003007812 */ /* 0x000fe200078ef800 */
[----:B------:R-:W-:Y:S01]  /*14890*/  ULDC UR36, c[0x0][0xc] ;  /* 0x0000030000247ab9 */ /* 0x000fe20000000800 */
[C---:B------:R-:W-:Y:S02]  /*148a0*/  LOP3.LUT R0, R2.reuse, 0xc0, RZ, 0xfc, !PT ;  /* 0x000000c002007812 */ /* 0x040fe400078efcff */
[C---:B------:R-:W-:Y:S02]  /*148b0*/  LOP3.LUT R0, R2.reuse, 0x140, RZ, 0xfc, !PT ;  /* 0x0000014002007812 */ /* 0x040fe400078efcff */
[----:B------:R-:W-:Y:S01]  /*148c0*/  LOP3.LUT R3, R2, 0x40, RZ, 0xfc, !PT ;  /* 0x0000004002037812 */ /* 0x000fe200078efcff */
[----:B0-----:R-:W-:Y:S01]  /*148d0*/  ULEA UR4, UR5, UR4, 0x18 ;  /* 0x0000000405047291 */ /* 0x001fe2000f8ec03f */
[----:B------:R-:W-:-:S02]  /*148e0*/  LOP3.LUT R4, R37, 0x2, RZ, 0xfc, !PT ;  /* 0x0000000225047812 */ /* 0x000fc400078efcff */
[C---:B------:R-:W-:Y:S02]  /*148f0*/  LOP3.LUT R3, R2.reuse, 0x100, RZ, 0xfc, !PT ;  /* 0x0000010002037812 */ /* 0x040fe400078efcff */
[C---:B------:R-:W-:Y:S01]  /*14900*/  LOP3.LUT R4, R2.reuse, 0x80, RZ, 0xfc, !PT ;  /* 0x0000008002047812 */ /* 0x040fe200078efcff */
[----:B------:R-:W-:Y:S01]  /*14910*/  IMAD.U32 R23, RZ, RZ, UR4 ;  /* 0x00000004ff177e24 */ /* 0x000fe2000f8e00ff */
[C---:B------:R-:W-:Y:S02]  /*14920*/  LOP3.LUT R3, R2.reuse, 0x180, RZ, 0xfc, !PT ;  /* 0x0000018002037812 */ /* 0x040fe400078efcff */
[----:B------:R-:W-:Y:S01]  /*14930*/  MOV R28, 0x1 ;  /* 0x00000001001c7802 */ /* 0x000fe20000000f00 */
[----:B------:R-:W-:Y:S01]  /*14940*/  IMAD R0, R35, 0x2, R23 ;  /* 0x0000000223007824 */ /* 0x000fe200078e0217 */
[----:B------:R-:W-:-:S04]  /*14950*/  LOP3.LUT R2, R2, 0x1c0, RZ, 0xfc, !PT ;  /* 0x000001c002027812 */ /* 0x000fc800078efcff */
[----:B------:R1:W-:Y:S03]  /*14960*/  STL [R1+0x38], R0 ;  /* 0x0000380001007387 */ /* 0x0003e60000100800 */
.L_x_4950:
[----:B------:R-:W0:Y:S02]  /*14970*/  LDC.64 R32, c[0x0][0xc88] ;  /* 0x00032200ff207b82 */ /* 0x000e240000000a00 */
[----:B0-----:R-:W-:-:S06]  /*14980*/  IMAD.WIDE R32, R19, 0x4, R32 ;  /* 0x0000000413207825 */ /* 0x001fcc00078e0220 */
[----:B-1----:R0:W1:Y:S01]  /*14990*/  LDG.E R32, desc[UR40][R32.64] ;  /* 0x0000002820207981 */ /* 0x002062000c1e1900 */
[----:B------:R-:W-:Y:S05]  /*149a0*/  YIELD ;  /* 0x0000000000007946 */ /* 0x000fea0003800000 */
[----:B------:R-:W-:Y:S01]  /*149b0*/  ULDC.64 UR4, c[0x0][0xa28] ;  /* 0x00028a0000047ab9 */ /* 0x000fe20000000a00 */
[----:B--23--:R-:W-:Y:S01]  /*149c0*/  IMAD.MOV.U32 R6, RZ, RZ, RZ ;  /* 0x000000ffff067224 */ /* 0x00cfe200078e00ff */
[----:B------:R-:W-:Y:S01]  /*149d0*/  ISETP.NE.U32.AND P0, PT, RZ, UR4, PT ;  /* 0x00000004ff007c0c */ /* 0x000fe2000bf05070 */
[----:B------:R-:W-:Y:S01]  /*149e0*/  ULDC.64 UR8, c[0x0][0xa18] ;  /* 0x0002860000087ab9 */ /* 0x000fe20000000a00 */
[----:B0-----:R-:W-:Y:S01]  /*149f0*/  IMAD.MOV.U32 R33, RZ, RZ, RZ ;  /* 0x000000ffff217224 */ /* 0x001fe200078e00ff */
[----:B------:R-:W-:Y:S01]  /*14a00*/  ULDC.64 UR6, c[0x0][0xa10] ;  /* 0x0002840000067ab9 */ /* 0x000fe20000000a00 */
[----:B------:R-:W-:-:S02]  /*14a10*/  ISETP.NE.AND.EX P0, PT, RZ, UR5, PT, P0 ;  /* 0x00000005ff007c0c */ /* 0x000fc4000bf05300 */
        /* <DEDUP_REMOVED lines=20> */
[----:B------:R-:W-:Y:S02]  /*14b60*/  IADD3.X R5, R29, UR7, RZ, P4, !PT ;  /* 0x000000071d057c10 */ /* 0x000fe4000a7fe4ff */
[----:B------:R-:W-:Y:S01]  /*14b70*/  MOV R8, UR4 ;  /* 0x0000000400087c02 */ /* 0x000fe20008000f00 */
[----:B------:R-:W-:Y:S02]  /*14b80*/  ULDC.64 UR4, c[0x0][0x418] ;  /* 0x0001060000047ab9 */ /* 0x000fe40000000a00 */
        /* <DEDUP_REMOVED lines=18> */
[----:B0-----:R-:W2:Y:S04]  /*14cb0*/  LDG.E R8, desc[UR40][R2.64] ;  /* 0x0000002802087981 */ /* 0x001ea8000c1e1900 */
[----:B------:R-:W2:Y:S02]  /*14cc0*/  LDG.E R2, desc[UR40][R2.64+0x4] ;  /* 0x0000042802027981 */ /* 0x000ea4000c1e1900 */
[----:B--2---:R-:W-:-:S05]  /*14cd0*/  IMAD.IADD R9, R2, 0x1, -R8 ;  /* 0x0000000102097824 */ /* 0x004fca00078e0a08 */
[----:B------:R1:W-:Y:S02]  /*14ce0*/  STL [R1+0x10], R9 ;  /* 0x0000100901007387 */ /* 0x0003e40000100800 */
.L_x_4844:
        /* <DEDUP_REMOVED lines=9> */
.L_x_4845:
        /* <DEDUP_REMOVED lines=9> */
.L_x_4846:
[----:B--2---:R-:W2:Y:S01]  /*14e10*/  @P1 LDG.E R2, desc[UR40][R4.64] ;  /* 0x0000002804021981 */ /* 0x004ea2000c1e1900 */
[----:B------:R-:W3:Y:S03]  /*14e20*/  LDC R3, c[0x0][0x448] ;  /* 0x00011200ff037b82 */ /* 0x000ee60000000800 */
[----:B------:R4:W2:Y:S01]  /*14e30*/  @P1 LDG.E R5, desc[UR40][R4.64+0x4] ;  /* 0x0000042804051981 */ /* 0x0008a2000c1e1900 */
[----:B-----5:R-:W-:Y:S01]  /*14e40*/  IMAD.IADD R7, R7, 0x1, -R33 ;  /* 0x0000000107077824 */ /* 0x020fe200078e0a21 */
[----:B------:R-:W-:Y:S01]  /*14e50*/  BSSY B0, `(.L_x_4847) ;  /* 0x00001ba000007945 */ /* 0x000fe20003800000 */
[----:B---3--:R-:W-:-:S13]  /*14e60*/  ISETP.NE.AND P0, PT, R3, 0x1, PT ;  /* 0x000000010300780c */ /* 0x008fda0003f05270 */
[----:B----4-:R-:W3:Y:S08]  /*14e70*/  @P0 LDC R4, c[0x0][0x44c] ;  /* 0x00011300ff040b82 */ /* 0x010ef00000000800 */
[----:B------:R-:W4:Y:S01]  /*14e80*/  @P0 LDC R3, c[0x0][0x450] ;  /* 0x00011400ff030b82 */ /* 0x000f220000000800 */
[----:B--2---:R-:W-:Y:S01]  /*14e90*/  @P1 IADD3 R6, -R2, R5, RZ ;  /* 0x0000000502061210 */ /* 0x004fe20007ffe1ff */
[----:B------:R-:W-:-:S04]  /*14ea0*/  IMAD.SHL.U32 R2, R17, 0x40, RZ ;  /* 0x0000004011027824 */ /* 0x000fc800078e00ff */
[----:B------:R-:W-:Y:S02]  /*14eb0*/  VIADD R2, R2, 0x3f ;  /* 0x0000003f02027836 */ /* 0x000fe40000000000 */
[----:B------:R-:W-:Y:S02]  /*14ec0*/  IMAD.IADD R31, R7, 0x1, R6 ;  /* 0x00000001071f7824 */ /* 0x000fe400078e0206 */
[----:B---3--:R-:W-:-:S04]  /*14ed0*/  @P0 IMAD.HI.U32 R4, R2, R4, RZ ;  /* 0x0000000402040227 */ /* 0x008fc800078e00ff */
[C---:B------:R-:W-:Y:S01]  /*14ee0*/  VIADD R5, R31.reuse, 0x3f ;  /* 0x0000003f1f057836 */ /* 0x040fe20000000000 */
[----:B----4-:R-:W-:Y:S02]  /*14ef0*/  @P0 SHF.R.U32.HI R2, RZ, R3, R4 ;  /* 0x00000003ff020219 */ /* 0x010fe40000011604 */
[----:B------:R-:W-:Y:S02]  /*14f00*/  IADD3 R4, R31, 0x40, -R9 ;  /* 0x000000401f047810 */ /* 0x000fe40007ffe809 */
[----:B------:R-:W-:-:S03]  /*14f10*/  SHF.R.S32.HI R3, RZ, 0x1f, R5 ;  /* 0x0000001fff037819 */ /* 0x000fc60000011405 */
[----:B------:R-:W-:Y:S01]  /*14f20*/  IMAD.IADD R2, R4, 0x1, R2 ;  /* 0x0000000104027824 */ /* 0x000fe200078e0202 */
[----:B------:R-:W-:-:S04]  /*14f30*/  LEA.HI R5, R3, R5, RZ, 0x6 ;  /* 0x0000000503057211 */ /* 0x000fc800078f30ff */
[----:B------:R-:W-:Y:S02]  /*14f40*/  SHF.R.S32.HI R3, RZ, 0x1f, R2 ;  /* 0x0000001fff037819 */ /* 0x000fe40000011402 */
[----:B------:R-:W-:Y:S02]  /*14f50*/  SHF.R.S32.HI R5, RZ, 0x6, R5 ;  /* 0x00000006ff057819 */ /* 0x000fe40000011405 */
[----:B------:R-:W-:-:S04]  /*14f60*/  LEA.HI R3, R3, R2, RZ, 0x6 ;  /* 0x0000000203037211 */ /* 0x000fc800078f30ff */
[----:B------:R-:W-:-:S04]  /*14f70*/  SHF.R.S32.HI R3, RZ, 0x6, R3 ;  /* 0x00000006ff037819 */ /* 0x000fc80000011403 */
[----:B------:R-:W-:-:S04]  /*14f80*/  VIMNMX R2, R5, R3, PT ;  /* 0x0000000305027248 */ /* 0x000fc80003fe0100 */
[----:B------:R-:W-:Y:S01]  /*14f90*/  LEA R2, R2, -R7, 0x6 ;  /* 0x8000000702027211 */ /* 0x000fe200078e30ff */
[----:B------:R-:W-:-:S03]  /*14fa0*/  IMAD.MOV R7, RZ, RZ, -R7 ;  /* 0x000000ffff077224 */ /* 0x000fc600078e0a07 */
[----:B------:R-:W-:Y:S02]  /*14fb0*/  VIMNMX R2, R2, R6, PT ;  /* 0x0000000602027248 */ /* 0x000fe40003fe0100 */
[----:B------:R-:W-:-:S04]  /*14fc0*/  VIMNMX R7, RZ, R7, !PT ;  /* 0x00000007ff077248 */ /* 0x000fc80007fe0100 */
        /* <DEDUP_REMOVED lines=13> */
[----:B------:R-:W2:Y:S02]  /*150a0*/  S2R R3, SR_TID.X ;  /* 0x0000000000037919 */ /* 0x000ea40000002100 */
[----:B--2---:R-:W-:-:S04]  /*150b0*/  SHF.R.U32.HI R3, RZ, 0x5, R3 ;  /* 0x00000005ff037819 */ /* 0x004fc80000011603 */
[----:B------:R-:W-:-:S05]  /*150c0*/  LOP3.LUT R3, R3, 0x3, RZ, 0xc0, !PT ;  /* 0x0000000303037812 */ /* 0x000fca00078ec0ff */
[----:B------:R2:W3:Y:S02]  /*150d0*/  SHFL.IDX PT, R14, R3, RZ, 0x1f ;  /* 0x00001fff030e7589 */ /* 0x0004e400000e0000 */
.L_x_5005:
[----:B---3--:R-:W-:Y:S02]  /*150e0*/  ISETP.NE.AND P0, PT, R14, RZ, PT ;  /* 0x000000ff0e00720c */ /* 0x008fe40003f05270 */
[----:B------:R-:W-:-:S11]  /*150f0*/  PLOP3.LUT P6, PT, PT, PT, PT, 0x8, 0x0 ;  /* 0x000000000000781c */ /* 0x000fd60003fce170 */
[----:B------:R-:W-:Y:S05]  /*15100*/  @P0 BRA `(.L_x_4850) ;  /* 0x00000000000c0947 */ /* 0x000fea0003800000 */
[----:B------:R-:W-:-:S03]  /*15110*/  UMOV UR4, 0xffffffff ;  /* 0xffffffff00047882 */ /* 0x000fc60000000000 */
[----:B------:R-:W-:Y:S05]  /*15120*/  BRA.DIV UR4, `(.L_x_4851) ;  /* 0x0000007204a07947 */ /* 0x000fea000b800000 */
[----:B------:R-:W-:-:S13]  /*15130*/  ELECT P6, URZ, PT ;  /* 0x00000000003f782f */ /* 0x000fda00038c0000 */
.L_x_4850:
[----:B--2---:R-:W2:Y:S01]  /*15140*/  LDL R3, [R1+0x20] ;  /* 0x0000200001037983 */ /* 0x004ea20000100800 */
[----:B------:R-:W-:Y:S01]  /*15150*/  BSSY B1, `(.L_x_4852) ;  /* 0x0000008000017945 */ /* 0x000fe20003800000 */
[----:B--2---:R-:W-:-:S05]  /*15160*/  VIADD R3, R3, 0x1 ;  /* 0x0000000103037836 */ /* 0x004fca0000000000 */
[----:B0-----:R-:W-:-:S04]  /*15170*/  LEA.HI R8, R3, R3, RZ, 0x1 ;  /* 0x0000000303087211 */ /* 0x001fc800078f08ff */
[----:B------:R-:W-:-:S05]  /*15180*/  LOP3.LUT R8, R8, 0xfffffffe, RZ, 0xc0, !PT ;  /* 0xfffffffe08087812 */ /* 0x000fca00078ec0ff */
[----:B------:R-:W-:-:S05]  /*15190*/  IMAD.IADD R3, R3, 0x1, -R8 ;  /* 0x0000000103037824 */ /* 0x000fca00078e0a08 */
[----:B------:R-:W-:-:S04]  /*151a0*/  SHF.L.U32 R3, R3, 0x1f, RZ ;  /* 0x0000001f03037819 */ /* 0x000fc800000006ff */
[----:B------:R-:W0:Y:S02]  /*151b0*/  SYNCS.PHASECHK.TRANS64.TRYWAIT P0, [R23+URZ+0x28c20], R3 ;  /* 0x028c2003170075a7 */ /* 0x000e24000800017f */
[----:B0-----:R-:W-:Y:S05]  /*151c0*/  @!P0 BRA `(.L_x_4853) ;  /* 0x0000007000988947 */ /* 0x001fea0003800000 */
.L_x_5008:
[----:B------:R-:W-:Y:S05]  /*151d0*/  BSYNC B1 ;  /* 0x0000000000017941 */ /* 0x000fea0003800000 */
.L_x_4852:
[----:B------:R-:W-:Y:S04]  /*151e0*/  BSSY B1, `(.L_x_4854) ;  /* 0x00000b7000017945 */ /* 0x000fe80003800000 */
[----:B------:R-:W-:Y:S05]  /*151f0*/  @!P6 BRA `(.L_x_4855) ;  /* 0x0000000800d4e947 */ /* 0x000fea0003800000 */
[----:B0-----:R-:W-:Y:S01]  /*15200*/  IMAD R3, R24, 0x8, R23 ;  /* 0x0000000818037824 */ /* 0x001fe200078e0217 */
[----:B------:R-:W-:Y:S01]  /*15210*/  SHF.L.U32 R8, R28, 0x1f, RZ ;  /* 0x0000001f1c087819 */ /* 0x000fe200000006ff */
[----:B-1----:R-:W0:Y:S01]  /*15220*/  S2R R9, SR_TID.X ;  /* 0x0000000000097919 */ /* 0x002e220000002100 */
[----:B------:R-:W-:Y:S02]  /*15230*/  BSSY B2, `(.L_x_4856) ;  /* 0x0000005000027945 */ /* 0x000fe40003800000 */
[----:B------:R-:W1:Y:S01]  /*15240*/  SYNCS.PHASECHK.TRANS64.TRYWAIT P0, [R3+URZ+0x28ca0], R8 ;  /* 0x028ca008030075a7 */ /* 0x000e62000800017f */
[----:B0-----:R-:W-:-:S04]  /*15250*/  LOP3.LUT R9, R9, 0x7f, RZ, 0xc0, !PT ;  /* 0x0000007f09097812 */ /* 0x001fc800078ec0ff */
[----:B------:R-:W-:Y:S01]  /*15260*/  ISETP.NE.AND P1, PT, R9, RZ, PT ;  /* 0x000000ff0900720c */ /* 0x000fe20003f25270 */
[----:B-1----:R-:W-:-:S12]  /*15270*/  @!P0 BRA `(.L_x_4857) ;  /* 0x0000007000808947 */ /* 0x002fd80003800000 */
.L_x_5009:
[----:B------:R-:W-:Y:S05]  /*15280*/  BSYNC B2 ;  /* 0x0000000000027941 */ /* 0x000fea0003800000 */
.L_x_4856:
[----:B------:R-:W-:Y:S04]  /*15290*/  BSSY B2, `(.L_x_4858) ;  /* 0x0000009000027945 */ /* 0x000fe80003800000 */
[----:B------:R-:W-:Y:S05]  /*152a0*/  @P1 BRA `(.L_x_4859) ;  /* 0x00000000001c1947 */ /* 0x000fea0003800000 */
[----:B------:R-:W1:Y:S01]  /*152b0*/  S2R R10, SR_TID.X ;  /* 0x00000000000a7919 */ /* 0x000e620000002100 */
[----:B------:R-:W-:-:S04]  /*152c0*/  MOV R9, 0x2000 ;  /* 0x0000200000097802 */ /* 0x000fc80000000f00 */
[----:B------:R2:W-:Y:S01]  /*152d0*/  SYNCS.ARRIVE.TRANS64 RZ, [R3+URZ+0x28c90], R9 ;  /* 0x028c900903ff79a7 */ /* 0x0005e2000800003f */
[----:B-1----:R-:W-:-:S04]  /*152e0*/  LOP3.LUT R10, R10, 0x1f, RZ, 0xc0, !PT ;  /* 0x0000001f0a0a7812 */ /* 0x002fc800078ec0ff */
[----:B------:R-:W-:-:S13]  /*152f0*/  ISETP.NE.AND P0, PT, R10, RZ, PT ;  /* 0x000000ff0a00720c */ /* 0x000fda0003f05270 */
[----:B--2---:R-:W-:Y:S05]  /*15300*/  @!P0 BRA `(.L_x_4859) ;  /* 0x0000000000048947 */ /* 0x004fea0003800000 */
[----:B------:R-:W-:Y:S01]  /*15310*/  BPT.TRAP 0x1 ;  /* 0x000000040000795c */ /* 0x000fe20000300000 */
.L_x_4859:
[----:B------:R-:W-:Y:S05]  /*15320*/  BSYNC B2 ;  /* 0x0000000000027941 */ /* 0x000fea0003800000 */
.L_x_4858:
        /* <DEDUP_REMOVED lines=12> */
.L_x_4860:
        /* <DEDUP_REMOVED lines=13> */
.L_x_5010:
[----:B------:R-:W-:Y:S05]  /*154c0*/  BSYNC B2 ;  /* 0x0000000000027941 */ /* 0x000fea0003800000 */
.L_x_4861:
[----:B------:R-:W-:Y:S01]  /*154d0*/  BSSY B2, `(.L_x_4863) ;  /* 0x000000b000027945 */ /* 0x000fe20003800000 */
[----:B------:R-:W-:Y:S01]  /*154e0*/  MOV R12, 0x0 ;  /* 0x00000000000c7802 */ /* 0x000fe20000000f00 */
[----:B------:R-:W-:Y:S02]  /*154f0*/  IMAD.MOV.U32 R13, RZ, RZ, 0x12f00000 ;  /* 0x12f00000ff0d7424 */ /* 0x000fe400078e00ff */
[----:B------:R-:W-:Y:S05]  /*15500*/  @P1 BRA `(.L_x_4864) ;  /* 0x00000000001c1947 */ /* 0x000fea0003800000 */
[----:B------:R-:W2:Y:S01]  /*15510*/  S2R R10, SR_TID.X ;  /* 0x00000000000a7919 */ /* 0x000ea20000002100 */
[----:B01----:R-:W-:-:S04]  /*15520*/  IMAD.MOV.U32 R8, RZ, RZ, 0x10000 ;  /* 0x00010000ff087424 */ /* 0x003fc800078e00ff */
[----:B------:R3:W-:Y:S01]  /*15530*/  SYNCS.ARRIVE.TRANS64 RZ, [R3+URZ+0x28cb0], R8 ;  /* 0x028cb00803ff79a7 */ /* 0x0007e2000800003f */
[----:B--2---:R-:W-:-:S04]  /*15540*/  LOP3.LUT R10, R10, 0x1f, RZ, 0xc0, !PT ;  /* 0x0000001f0a0a7812 */ /* 0x004fc800078ec0ff */
[----:B------:R-:W-:-:S13]  /*15550*/  ISETP.NE.AND P0, PT, R10, RZ, PT ;  /* 0x000000ff0a00720c */ /* 0x000fda0003f05270 */
[----:B---3--:R-:W-:Y:S05]  /*15560*/  @!P0 BRA `(.L_x_4864) ;  /* 0x0000000000048947 */ /* 0x008fea0003800000 */
[----:B------:R-:W-:Y:S01]  /*15570*/  BPT.TRAP 0x1 ;  /* 0x000000040000795c */ /* 0x000fe20000300000 */
.L_x_4864:
[----:B------:R-:W-:Y:S05]  /*15580*/  BSYNC B2 ;  /* 0x0000000000027941 */ /* 0x000fea0003800000 */
.L_x_4863:
        /* <DEDUP_REMOVED lines=9> */
.L_x_4865:
        /* <DEDUP_REMOVED lines=15> */
.L_x_4866:
        /* <DEDUP_REMOVED lines=15> */
.L_x_4867:
        /* <DEDUP_REMOVED lines=15> */
.L_x_4868:
        /* <DEDUP_REMOVED lines=15> */
.L_x_4869:
        /* <DEDUP_REMOVED lines=15> */
.L_x_4870:
        /* <DEDUP_REMOVED lines=15> */
.L_x_4871:
        /* <DEDUP_REMOVED lines=15> */
.L_x_4872:
        /* <DEDUP_REMOVED lines=10> */
.L_x_4855:
[----:B------:R-:W-:Y:S05]  /*15d50*/  BSYNC B1 ;  /* 0x0000000000017941 */ /* 0x000fea0003800000 */
.L_x_4854:
[----:B------:R-:W-:Y:S01]  /*15d60*/  IADD3 R11, R2, -0x2, RZ ;  /* 0xfffffffe020b7810 */ /* 0x000fe20007ffe0ff */
[----:B------:R-:W-:Y:S01]  /*15d70*/  VIADD R24, R24, 0x1 ;  /* 0x0000000118187836 */ /* 0x000fe20000000000 */
[----:B------:R-:W-:Y:S02]  /*15d80*/  PLOP3.LUT P0, PT, PT, PT, PT, 0x8, 0x0 ;  /* 0x000000000000781c */ /* 0x000fe40003f0e170 */
[----:B------:R-:W-:Y:S02]  /*15d90*/  ISETP.GE.AND P2, PT, R11, R7, PT ;  /* 0x000000070b00720c */ /* 0x000fe40003f46270 */
[----:B------:R-:W-:-:S04]  /*15da0*/  ISETP.NE.AND P1, PT, R24, 0x2, PT ;  /* 0x000000021800780c */ /* 0x000fc80003f25270 */
[----:B------:R-:W-:Y:S02]  /*15db0*/  SEL R2, RZ, 0x1, P1 ;  /* 0x00000001ff027807 */ /* 0x000fe40000800000 */
[----:B------:R-:W-:Y:S02]  /*15dc0*/  SEL R24, R24, RZ, P1 ;  /* 0x000000ff18187207 */ /* 0x000fe40000800000 */
[----:B------:R-:W-:-:S03]  /*15dd0*/  LOP3.LUT R28, R28, R2, RZ, 0x3c, !PT ;  /* 0x000000021c1c7212 */ /* 0x000fc600078e3cff */
[----:B------:R-:W-:Y:S05]  /*15de0*/  @!P2 BRA `(.L_x_4848) ;  /* 0x0000000c0000a947 */ /* 0x000fea0003800000 */
.L_x_4892:
[----:B------:R-:W-:Y:S05]  /*15df0*/  YIELD ;  /* 0x0000000000007946 */ /* 0x000fea0003800000 */
[----:B------:R-:W-:Y:S04]  /*15e00*/  BSSY B1, `(.L_x_4873) ;  /* 0x00000b6000017945 */ /* 0x000fe80003800000 */
[----:B------:R-:W-:Y:S05]  /*15e10*/  @!P6 BRA `(.L_x_4874) ;  /* 0x0000000800d0e947 */ /* 0x000fea0003800000 */
[----:B------:R-:W-:Y:S01]  /*15e20*/  IMAD R8, R24, 0x8, R23 ;  /* 0x0000000818087824 */ /* 0x000fe200078e0217 */
[----:B------:R-:W-:Y:S01]  /*15e30*/  SHF.L.U32 R2, R28, 0x1f, RZ ;  /* 0x0000001f1c027819 */ /* 0x000fe200000006ff */
[----:B0-----:R-:W0:Y:S01]  /*15e40*/  S2R R3, SR_TID.X ;  /* 0x0000000000037919 */ /* 0x001e220000002100 */
[----:B------:R-:W-:Y:S02]  /*15e50*/  BSSY B2, `(.L_x_4875) ;  /* 0x0000005000027945 */ /* 0x000fe40003800000 */
[----:B------:R-:W2:Y:S01]  /*15e60*/  SYNCS.PHASECHK.TRANS64.TRYWAIT P1, [R8+URZ+0x28ca0], R2 ;  /* 0x028ca002080075a7 */ /* 0x000ea2000802017f */
[----:B0-----:R-:W-:-:S04]  /*15e70*/  LOP3.LUT R3, R3, 0x7f, RZ, 0xc0, !PT ;  /* 0x0000007f03037812 */ /* 0x001fc800078ec0ff */
[----:B------:R-:W-:Y:S01]  /*15e80*/  ISETP.NE.AND P2, PT, R3, RZ, PT ;  /* 0x000000ff0300720c */ /* 0x000fe20003f45270 */
[----:B--2---:R-:W-:-:S12]  /*15e90*/  @!P1 BRA `(.L_x_4876) ;  /* 0x0000006400a09947 */ /* 0x004fd80003800000 */
.L_x_5011:
[----:B------:R-:W-:Y:S05]  /*15ea0*/  BSYNC B2 ;  /* 0x0000000000027941 */ /* 0x000fea0003800000 */
.L_x_4875:
[----:B------:R-:W-:Y:S04]  /*15eb0*/  BSSY B2, `(.L_x_4877) ;  /* 0x0000009000027945 */ /* 0x000fe80003800000 */
[----:B------:R-:W-:Y:S05]  /*15ec0*/  @P2 BRA `(.L_x_4878) ;  /* 0x00000000001c2947 */ /* 0x000fea0003800000 */
[----:B-1----:R-:W1:Y:S01]  /*15ed0*/  S2R R9, SR_TID.X ;  /* 0x0000000000097919 */ /* 0x002e620000002100 */
[----:B------:R-:W-:-:S04]  /*15ee0*/  IMAD.MOV.U32 R3, RZ, RZ, 0x2000 ;  /* 0x00002000ff037424 */ /* 0x000fc800078e00ff */
[----:B------:R2:W-:Y:S01]  /*15ef0*/  SYNCS.ARRIVE.TRANS64 RZ, [R8+URZ+0x28c90], R3 ;  /* 0x028c900308ff79a7 */ /* 0x0005e2000800003f */
[----:B-1----:R-:W-:-:S04]  /*15f00*/  LOP3.LUT R9, R9, 0x1f, RZ, 0xc0, !PT ;  /* 0x0000001f09097812 */ /* 0x002fc800078ec0ff */
[----:B------:R-:W-:-:S13]  /*15f10*/  ISETP.NE.AND P1, PT, R9, RZ, PT ;  /* 0x000000ff0900720c */ /* 0x000fda0003f25270 */
[----:B--2---:R-:W-:Y:S05]  /*15f20*/  @!P1 BRA `(.L_x_4878) ;  /* 0x0000000000049947 */ /* 0x004fea0003800000 */
[----:B------:R-:W-:Y:S01]  /*15f30*/  BPT.TRAP 0x1 ;  /* 0x000000040000795c */ /* 0x000fe20000300000 */
.L_x_4878:
[----:B------:R-:W-:Y:S05]  /*15f40*/  BSYNC B2 ;  /* 0x0000000000027941 */ /* 0x000fea0003800000 */
.L_x_4877:
[----:B------:R-:W-:Y:S01]  /*15f50*/  IMAD.MOV.U32 R12, RZ, RZ, RZ ;  /* 0x000000ffff0c7224 */ /* 0x000fe200078e00ff */
[----:B------:R-:W-:Y:S01]  /*15f60*/  UIADD3 UR4, UP0, UR38, 0x570, URZ ;  /* 0x0000057026047890 */ /* 0x000fe2000ff1e03f */
[----:B------:R-:W-:Y:S01]  /*15f70*/  IMAD R3, R24, 0x2000, R23 ;  /* 0x0000200018037824 */ /* 0x000fe200078e0217 */
[----:B------:R-:W-:Y:S01]  /*15f80*/  PLOP3.LUT P1, PT, PT, PT, PT, 0x80, 0x0 ;  /* 0x000000000000781c */ /* 0x000fe20003f2f070 */
[----:B------:R-:W-:Y:S01]  /*15f90*/  IMAD R10, R11, 0x40, R0 ;  /* 0x000000400b0a7824 */ /* 0x000fe200078e0200 */
[----:B------:R-:W-:Y:S01]  /*15fa0*/  R2UR UR10, R12 ;  /* 0x000000000c0a72ca */ /* 0x000fe200000e0000 */
[----:B------:R-:W-:Y:S01]  /*15fb0*/  VIADD R3, R3, 0x22400 ;  /* 0x0002240003037836 */ /* 0x000fe20000000000 */
[----:B-1----:R-:W-:Y:S01]  /*15fc0*/  IADD3 R9, R8, 0x28c90, RZ ;  /* 0x00028c9008097810 */ /* 0x002fe20007ffe0ff */
[----:B------:R-:W-:Y:S01]  /*15fd0*/  UIADD3.X UR5, URZ, UR39, URZ, UP0, !UPT ;  /* 0x000000273f057290 */ /* 0x000fe200087fe43f */
[----:B------:R-:W-:Y:S01]  /*15fe0*/  UMOV UR6, 0x0 ;  /* 0x0000000000067882 */ /* 0x000fe20000000000 */
[----:B------:R-:W-:-:S10]  /*15ff0*/  UMOV UR7, 0x12f00000 ;  /* 0x12f0000000077882 */ /* 0x000fd40000000000 */
.L_x_4879:
        /* <DEDUP_REMOVED lines=13> */
.L_x_5012:
[----:B------:R-:W-:Y:S05]  /*160d0*/  BSYNC B2 ;  /* 0x0000000000027941 */ /* 0x000fea0003800000 */
.L_x_4880:
        /* <DEDUP_REMOVED lines=11> */
.L_x_4883:
[----:B------:R-:W-:Y:S05]  /*16190*/  BSYNC B2 ;  /* 0x0000000000027941 */ /* 0x000fea0003800000 */
.L_x_4882:
        /* <DEDUP_REMOVED lines=9> */
.L_x_4884:
        /* <DEDUP_REMOVED lines=15> */
.L_x_4885:
        /* <DEDUP_REMOVED lines=15> */
.L_x_4886:
        /* <DEDUP_REMOVED lines=15> */
.L_x_4887:
        /* <DEDUP_REMOVED lines=15> */
.L_x_4888:
        /* <DEDUP_REMOVED lines=15> */
.L_x_4889:
        /* <DEDUP_REMOVED lines=15> */
.L_x_4890:
        /* <DEDUP_REMOVED lines=15> */
.L_x_4891:
        /* <DEDUP_REMOVED lines=10> */
.L_x_4874:
[----:B------:R-:W-:Y:S05]  /*16960*/  BSYNC B1 ;  /* 0x0000000000017941 */ /* 0x000fea0003800000 */
.L_x_4873:
[C---:B------:R-:W-:Y:S01]  /*16970*/  ISETP.GT.AND P2, PT, R11.reuse, R7, PT ;  /* 0x000000070b00720c */ /* 0x040fe20003f44270 */
[----:B------:R-:W-:Y:S01]  /*16980*/  VIADD R11, R11, 0xffffffff ;  /* 0xffffffff0b0b7836 */ /* 0x000fe20000000000 */
[----:B------:R-:W-:-:S04]  /*16990*/  IADD3 R24, R24, 0x1, RZ ;  /* 0x0000000118187810 */ /* 0x000fc80007ffe0ff */
[----:B------:R-:W-:-:S04]  /*169a0*/  ISETP.NE.AND P1, PT, R24, 0x2, PT ;  /* 0x000000021800780c */ /* 0x000fc80003f25270 */
[----:B------:R-:W-:Y:S02]  /*169b0*/  SEL R2, RZ, 0x1, P1 ;  /* 0x00000001ff027807 */ /* 0x000fe40000800000 */
[----:B------:R-:W-:Y:S02]  /*169c0*/  SEL R24, R24, RZ, P1 ;  /* 0x000000ff18187207 */ /* 0x000fe40000800000 */
[----:B------:R-:W-:Y:S01]  /*169d0*/  LOP3.LUT R28, R28, R2, RZ, 0x3c, !PT ;  /* 0x000000021c1c7212 */ /* 0x000fe200078e3cff */
[----:B------:R-:W-:Y:S06]  /*169e0*/  @P2 BRA `(.L_x_4892) ;  /* 0xfffffff400002947 */ /* 0x000fec000383ffff */
.L_x_4848:
[----:B------:R-:W-:Y:S05]  /*169f0*/  BSYNC B0 ;  /* 0x0000000000007941 */ /* 0x000fea0003800000 */
.L_x_4847:
[----:B------:R-:W2:Y:S01]  /*16a00*/  LDC R0, c[0x0][0x448] ;  /* 0x00011200ff007b82 */ /* 0x000ea20000000800 */
[----:B------:R-:W-:Y:S01]  /*16a10*/  LEA R2, R17, 0x3f, 0x6 ;  /* 0x0000003f11027811 */ /* 0x000fe200078e30ff */
[----:B------:R-:W-:Y:S05]  /*16a20*/  @!P0 WARPSYNC.ALL ;  /* 0x0000000000008948 */ /* 0x000fea0003800000 */
[----:B------:R-:W-:Y:S01]  /*16a30*/  BSSY B7, `(.L_x_4893) ;  /* 0x0000382000077945 */ /* 0x000fe20003800000 */
[----:B------:R-:W-:Y:S01]  /*16a40*/  @!P0 BAR.SYNC.DEFER_BLOCKING 0xc, 0x180 ;  /* 0x0306000000008b1d */ /* 0x000fe20000010000 */
[----:B--2---:R-:W-:-:S13]  /*16a50*/  ISETP.NE.AND P1, PT, R0, 0x1, PT ;  /* 0x000000010000780c */ /* 0x004fda0003f25270 */
[----:B0-----:R-:W0:Y:S08]  /*16a60*/  @P1 LDC R3, c[0x0][0x44c] ;  /* 0x00011300ff031b82 */ /* 0x001e300000000800 */
[----:B------:R-:W2:Y:S01]  /*16a70*/  @P1 LDC R0, c[0x0][0x450] ;  /* 0x00011400ff001b82 */ /* 0x000ea20000000800 */
[----:B0-----:R-:W-:-:S05]  /*16a80*/  @P1 IMAD.HI.U32 R3, R2, R3, RZ ;  /* 0x0000000302031227 */ /* 0x001fca00078e00ff */
[----:B--2---:R-:W-:-:S05]  /*16a90*/  @P1 SHF.R.U32.HI R2, RZ, R0, R3 ;  /* 0x00000000ff021219 */ /* 0x004fca0000011603 */
[----:B------:R-:W-:-:S05]  /*16aa0*/  IMAD.IADD R2, R4, 0x1, R2 ;  /* 0x0000000104027824 */ /* 0x000fca00078e0202 */
        /* <DEDUP_REMOVED lines=13> */
[----:B------:R-:W2:Y:S01]  /*16b80*/  LDC.64 R2, c[0x0][0xc60] ;  /* 0x00031800ff027b82 */ /* 0x000ea20000000a00 */
[----:B------:R-:W0:Y:S02]  /*16b90*/  FLO.U32 R0, UR4 ;  /* 0x0000000400007d00 */ /* 0x000e2400080e0000 */
[----:B0-----:R-:W-:-:S06]  /*16ba0*/  ISETP.EQ.U32.AND P0, PT, R0, R5, PT ;  /* 0x000000050000720c */ /* 0x001fcc0003f02070 */
        /* <DEDUP_REMOVED lines=8> */
.L_x_4894:
        /* <DEDUP_REMOVED lines=20> */
.L_x_4897:
[----:B------:R-:W-:Y:S05]  /*16d70*/  BSYNC B6 ;  /* 0x0000000000067941 */ /* 0x000fea0003800000 */
.L_x_4896:
        /* <DEDUP_REMOVED lines=9> */
[----:B------:R-:W-:Y:S01]  /*16e10*/  MOV R4, UR6 ;  /* 0x0000000600047c02 */ /* 0x000fe20008000f00 */
[----:B------:R-:W-:Y:S01]  /*16e20*/  IMAD.U32 R5, RZ, RZ, UR7 ;  /* 0x00000007ff057e24 */ /* 0x000fe2000f8e00ff */
[----:B------:R-:W-:Y:S01]  /*16e30*/  MOV R12, 0x1 ;  /* 0x00000001000c7802 */ /* 0x000fe20000000f00 */
[----:B------:R-:W-:Y:S02]  /*16e40*/  IMAD.U32 R6, RZ, RZ, UR8 ;  /* 0x00000008ff067e24 */ /* 0x000fe4000f8e00ff */
[----:B------:R-:W-:-:S02]  /*16e50*/  IMAD.U32 R7, RZ, RZ, UR9 ;  /* 0x00000009ff077e24 */ /* 0x000fc4000f8e00ff */
[----:B------:R-:W-:Y:S02]  /*16e60*/  IMAD.U32 R10, RZ, RZ, UR4 ;  /* 0x00000004ff0a7e24 */ /* 0x000fe4000f8e00ff */
[----:B------:R-:W-:Y:S02]  /*16e70*/  IMAD.U32 R11, RZ, RZ, UR5 ;  /* 0x00000005ff0b7e24 */ /* 0x000fe4000f8e00ff */
[----:B------:R-:W-:Y:S02]  /*16e80*/  IMAD.MOV.U32 R8, RZ, RZ, 0x70 ;  /* 0x00000070ff087424 */ /* 0x000fe400078e00ff */
[----:B0-----:R-:W-:-:S07]  /*16e90*/  IMAD.MOV.U32 R13, RZ, RZ, RZ ;  /* 0x000000ffff0d7224 */ /* 0x001fce00078e00ff */
[----:B------:R-:W-:-:S07]  /*16ea0*/  LEPC R20, `(.L_x_4900) ;  /* 0x000000001014794e */ /* 0x000fce0000000000 */
[----:B-12---:R-:W-:Y:S05]  /*16eb0*/  CALL.ABS.NOINC R2 ;  /* 0x0000000002007343 */ /* 0x006fea0003c00000 */
.L_x_4900:
        /* <DEDUP_REMOVED lines=15> */
.L_x_4899:
[----:B------:R-:W-:Y:S05]  /*16fb0*/  BSYNC B6 ;  /* 0x0000000000067941 */ /* 0x000fea0003800000 */
.L_x_4898:
[----:B------:R-:W2:Y:S01]  /*16fc0*/  LDL R21, [R1+0x14] ;  /* 0x0000140001157983 */ /* 0x000ea20000100800 */
[----:B------:R-:W-:Y:S01]  /*16fd0*/  ULDC.64 UR4, c[0x0][0x9f8] ;  /* 0x00027e0000047ab9 */ /* 0x000fe20000000a00 */
[----:B------:R-:W0:Y:S01]  /*16fe0*/  LDC R10, c[0x0][0x430] ;  /* 0x00010c00ff0a7b82 */ /* 0x000e220000000800 */
[----:B------:R-:W-:Y:S01]  /*16ff0*/  ISETP.NE.U32.AND P0, PT, RZ, UR4, PT ;  /* 0x00000004ff007c0c */ /* 0x000fe2000bf05070 */
[----:B------:R-:W3:Y:S03]  /*17000*/  S2R R20, SR_TID.X ;  /* 0x0000000000147919 */ /* 0x000ee60000002100 */
[----:B------:R-:W-:-:S13]  /*17010*/  ISETP.NE.AND.EX P0, PT, RZ, UR5, PT, P0 ;  /* 0x00000005ff007c0c */ /* 0x000fda000bf05300 */
[----:B------:R-:W-:Y:S01]  /*17020*/  @P0 IADD3 R2, P1, R27, UR4, RZ ;  /* 0x000000041b020c10 */ /* 0x000fe2000ff3e0ff */
[----:B------:R-:W4:Y:S01]  /*17030*/  S2R R11, SR_TID.X ;  /* 0x00000000000b7919 */ /* 0x000f220000002100 */
[----:B------:R-:W-:Y:S02]  /*17040*/  ULDC UR4, c[0x0][0x320] ;  /* 0x0000c80000047ab9 */ /* 0x000fe40000000800 */
[----:B------:R-:W-:-:S05]  /*17050*/  @P0 IADD3.X R3, R29, UR5, RZ, P1, !PT ;  /* 0x000000051d030c10 */ /* 0x000fca0008ffe4ff */
[----:B------:R1:W2:Y:S01]  /*17060*/  @P0 LDG.E R30, desc[UR40][R2.64] ;  /* 0x00000028021e0981 */ /* 0x0002a2000c1e1900 */
[----:B---3--:R-:W-:-:S04]  /*17070*/  LOP3.LUT R20, R20, 0x7f, RZ, 0xc0, !PT ;  /* 0x0000007f14147812 */ /* 0x008fc800078ec0ff */
[----:B------:R-:W-:Y:S02]  /*17080*/  SHF.R.U32.HI R34, RZ, 0x3, R20 ;  /* 0x00000003ff227819 */ /* 0x000fe40000011614 */
[----:B------:R-:W3:Y:S01]  /*17090*/  S2R R20, SR_TID.X ;  /* 0x0000000000147919 */ /* 0x000ee20000002100 */
[----:B0-----:R-:W-:-:S13]  /*170a0*/  ISETP.NE.AND P1, PT, R10, 0x1, PT ;  /* 0x000000010a00780c */ /* 0x001fda0003f25270 */
[----:B-1----:R-:W0:Y:S08]  /*170b0*/  @P1 LDC R3, c[0x0][0x434] ;  /* 0x00010d00ff031b82 */ /* 0x002e300000000800 */
[----:B------:R-:W1:Y:S01]  /*170c0*/  @P1 LDC R2, c[0x0][0x438] ;  /* 0x00010e00ff021b82 */ /* 0x000e620000000800 */
[----:B---3--:R-:W-:-:S05]  /*170d0*/  IMAD.SHL.U32 R20, R20, 0x10, RZ ;  /* 0x0000001014147824 */ /* 0x008fca00078e00ff */
[----:B------:R-:W-:Y:S01]  /*170e0*/  LOP3.LUT R20, R34, 0x70, R20, 0xf8, !PT ;  /* 0x0000007022147812 */ /* 0x000fe200078ef814 */
[----:B----4-:R-:W-:-:S05]  /*170f0*/  IMAD.SHL.U32 R11, R11, 0x8, RZ ;  /* 0x000000080b0b7824 */ /* 0x010fca00078e00ff */
[----:B------:R-:W-:Y:S02]  /*17100*/  LOP3.LUT R11, R11, 0x38, RZ, 0xc0, !PT ;  /* 0x000000380b0b7812 */ /* 0x000fe400078ec0ff */
[----:B------:R-:W-:Y:S01]  /*17110*/  LOP3.LUT R22, R22, 0xffffffbf, RZ, 0xc0, !PT ;  /* 0xffffffbf16167812 */ /* 0x000fe200078ec0ff */
[----:B------:R-:W-:Y:S01]  /*17120*/  IMAD.MOV.U32 R36, RZ, RZ, RZ ;  /* 0x000000ffff247224 */ /* 0x000fe200078e00ff */
[----:B------:R-:W-:Y:S02]  /*17130*/  LOP3.LUT R13, R11, 0x1c0, RZ, 0xfc, !PT ;  /* 0x000001c00b0d7812 */ /* 0x000fe400078efcff */
[----:B--2---:R-:W-:Y:S02]  /*17140*/  LEA R27, R21, 0xffffffc0, 0x6 ;  /* 0xffffffc0151b7811 */ /* 0x004fe400078e30ff */
[----:B------:R-:W2:Y:S02]  /*17150*/  S2R R21, SR_TID.X ;  /* 0x0000000000157919 */ /* 0x000ea40000002100 */
[----:B--2---:R-:W-:-:S04]  /*17160*/  SHF.L.U32 R21, R21, 0x3, RZ ;  /* 0x0000000315157819 */ /* 0x004fc800000006ff */
[----:B------:R-:W-:-:S04]  /*17170*/  LOP3.LUT R21, R21, 0x38, RZ, 0xc0, !PT ;  /* 0x0000003815157812 */ /* 0x000fc800078ec0ff */
[----:B------:R-:W-:-:S04]  /*17180*/  LOP3.LUT R21, R21, 0x40, RZ, 0xfc, !PT ;  /* 0x0000004015157812 */ /* 0x000fc800078efcff */
[----:B------:R-:W-:Y:S02]  /*17190*/  ISETP.GE.AND P2, PT, R21, UR4, PT ;  /* 0x0000000415007c0c */ /* 0x000fe4000bf46270 */
[----:B------:R-:W2:Y:S01]  /*171a0*/  S2R R21, SR_TID.X ;  /* 0x0000000000157919 */ /* 0x000ea20000002100 */
[----:B------:R-:W-:-:S04]  /*171b0*/  IMAD.IADD R4, R20, 0x1, R27 ;  /* 0x0000000114047824 */ /* 0x000fc800078e021b */
[----:B------:R-:W-:-:S04]  /*171c0*/  IMAD.IADD R0, R4, 0x1, R33 ;  /* 0x0000000104007824 */ /* 0x000fc800078e0221 */
[----:B0-----:R-:W-:Y:S01]  /*171d0*/  @P1 IMAD.HI.U32 R3, R0, R3, RZ ;  /* 0x0000000300031227 */ /* 0x001fe200078e00ff */
[----:B------:R-:W-:-:S03]  /*171e0*/  ISETP.GE.AND P0, PT, R4, R31, PT ;  /* 0x0000001f0400720c */ /* 0x000fc60003f06270 */
[----:B------:R-:W-:Y:S01]  /*171f0*/  IMAD.MOV.U32 R8, RZ, RZ, R0 ;  /* 0x000000ffff087224 */ /* 0x000fe200078e0000 */
[----:B-1----:R-:W-:Y:S02]  /*17200*/  @P1 SHF.R.U32.HI R8, RZ, R2, R3 ;  /* 0x00000002ff081219 */ /* 0x002fe40000011603 */
[----:B------:R-:W-:Y:S02]  /*17210*/  ISETP.GE.AND P1, PT, R11, UR4, PT ;  /* 0x000000040b007c0c */ /* 0x000fe4000bf26270 */
[----:B------:R-:W-:Y:S02]  /*17220*/  ISETP.GT.U32.OR P0, PT, R20, 0x3f, P0 ;  /* 0x0000003f1400780c */ /* 0x000fe40000704470 */
[----:B------:R-:W-:Y:S01]  /*17230*/  @P2 LOP3.LUT R22, R22, 0x40, RZ, 0xfc, !PT ;  /* 0x0000004016162812 */ /* 0x000fe200078efcff */
[----:B--2---:R-:W-:Y:S01]  /*17240*/  IMAD.SHL.U32 R21, R21, 0x8, RZ ;  /* 0x0000000815157824 */ /* 0x004fe200078e00ff */
[----:B------:R-:W-:-:S09]  /*17250*/  SEL R4, RZ, 0x1, P1 ;  /* 0x00000001ff047807 */ /* 0x000fd20000800000 */
[----:B------:R-:W0:Y:S01]  /*17260*/  @!P0 LDC.64 R2, c[0x0][0x428] ;  /* 0x00010a00ff028b82 */ /* 0x000e220000000a00 */
[----:B------:R-:W-:Y:S02]  /*17270*/  LOP3.LUT R21, R21, 0x38, RZ, 0xc0, !PT ;  /* 0x0000003815157812 */ /* 0x000fe400078ec0ff */
[----:B------:R-:W-:Y:S02]  /*17280*/  LOP3.LUT R22, R22, 0xffffff7f, RZ, 0xc0, !PT ;  /* 0xffffff7f16167812 */ /* 0x000fe400078ec0ff */
[C---:B------:R-:W-:Y:S02]  /*17290*/  LOP3.LUT R34, R21.reuse, 0x80, RZ, 0xfc, !PT ;  /* 0x0000008015227812 */ /* 0x040fe400078efcff */
[----:B------:R-:W-:Y:S02]  /*172a0*/  LOP3.LUT R21, R21, 0xc0, RZ, 0xfc, !PT ;  /* 0x000000c015157812 */ /* 0x000fe400078efcff */
[----:B------:R-:W-:Y:S02]  /*172b0*/  @P1 LOP3.LUT R22, R22, 0x80, RZ, 0xfc, !PT ;  /* 0x0000008016161812 */ /* 0x000fe400078efcff */
[----:B------:R-:W-:-:S02]  /*172c0*/  ISETP.GE.AND P1, PT, R21, UR4, PT ;  /* 0x0000000415007c0c */ /* 0x000fc4000bf26270 */
[----:B------:R-:W-:Y:S01]  /*172d0*/  SEL R9, RZ, 0xffffffff, P2 ;  /* 0xffffffffff097807 */ /* 0x000fe20001000000 */
[----:B------:R-:W1:Y:S04]  /*172e0*/  S2R R21, SR_TID.X ;  /* 0x0000000000157919 */ /* 0x000e680000002100 */
[----:B------:R-:W-:Y:S01]  /*172f0*/  IMAD.SHL.U32 R9, R9, 0x2, RZ ;  /* 0x0000000209097824 */ /* 0x000fe200078e00ff */
[----:B------:R-:W-:-:S04]  /*17300*/  ISETP.GE.AND P2, PT, R34, UR4, PT ;  /* 0x0000000422007c0c */ /* 0x000fc8000bf46270 */
[----:B------:R-:W-:Y:S02]  /*17310*/  LOP3.LUT R9, R9, 0x2, R4, 0xe2, !PT ;  /* 0x0000000209097812 */ /* 0x000fe400078ee204 */
[----:B------:R-:W2:Y:S01]  /*17320*/  @!P0 LDC.64 R4, c[0x0][0x418] ;  /* 0x00010600ff048b82 */ /* 0x000ea20000000a00 */
[----:B------:R-:W-:Y:S02]  /*17330*/  SEL R6, RZ, 0x4, P2 ;  /* 0x00000004ff067807 */ /* 0x000fe40001000000 */
[----:B------:R-:W-:Y:S02]  /*17340*/  SEL R7, RZ, 0x8, P1 ;  /* 0x00000008ff077807 */ /* 0x000fe40000800000 */
[----:B------:R-:W-:Y:S02]  /*17350*/  SHF.R.S32.HI R34, RZ, 0x1f, R30 ;  /* 0x0000001fff227819 */ /* 0x000fe4000001141e */
[----:B------:R-:W-:Y:S01]  /*17360*/  LOP3.LUT R9, R7, R9, R6, 0xfe, !PT ;  /* 0x0000000907097212 */ /* 0x000fe200078efe06 */
[--C-:B------:R-:W-:Y:S01]  /*17370*/  @!P0 IMAD.MOV.U32 R6, RZ, RZ, R8.reuse ;  /* 0x000000ffff068224 */ /* 0x100fe200078e0008 */
[----:B------:R-:W-:-:S02]  /*17380*/  @!P0 SHF.R.S32.HI R7, RZ, 0x1f, R8 ;  /* 0x0000001fff078819 */ /* 0x000fc40000011408 */
[----:B------:R-:W-:Y:S01]  /*17390*/  LOP3.LUT R22, R22, 0xffffffdf, RZ, 0xc0, !PT ;  /* 0xffffffdf16167812 */ /* 0x000fe200078ec0ff */
[----:B0-----:R-:W-:-:S03]  /*173a0*/  @!P0 IMAD.WIDE.U32 R6, R30, R2, R6 ;  /* 0x000000021e068225 */ /* 0x001fc600078e0006 */
[----:B------:R-:W-:Y:S01]  /*173b0*/  @P2 LOP3.LUT R22, R22, 0x20, RZ, 0xfc, !PT ;  /* 0x0000002016162812 */ /* 0x000fe200078efcff */
[----:B------:R-:W-:-:S03]  /*173c0*/  @!P0 IMAD R2, R34, R2, RZ ;  /* 0x0000000222028224 */ /* 0x000fc600078e02ff */
[----:B------:R-:W-:Y:S01]  /*173d0*/  LOP3.LUT R22, R22, 0xffffffef, RZ, 0xc0, !PT ;  /* 0xffffffef16167812 */ /* 0x000fe200078ec0ff */
[----:B------:R-:W-:Y:S02]  /*173e0*/  @!P0 IMAD R3, R30, R3, R2 ;  /* 0x000000031e038224 */ /* 0x000fe400078e0202 */
[----:B-1----:R-:W-:Y:S01]  /*173f0*/  IMAD.SHL.U32 R21, R21, 0x8, RZ ;  /* 0x0000000815157824 */ /* 0x002fe200078e00ff */
[----:B------:R-:W-:Y:S02]  /*17400*/  @P1 LOP3.LUT R22, R22, 0x10, RZ, 0xfc, !PT ;  /* 0x0000001016161812 */ /* 0x000fe400078efcff */
[----:B--2---:R-:W-:Y:S02]  /*17410*/  @!P0 LEA R4, P1, R6, R4, 0x2 ;  /* 0x0000000406048211 */ /* 0x004fe400078210ff */
[----:B------:R-:W-:Y:S02]  /*17420*/  @!P0 IADD3 R3, R7, R3, RZ ;  /* 0x0000000307038210 */ /* 0x000fe40007ffe0ff */
[----:B------:R-:W-:-:S02]  /*17430*/  LOP3.LUT R21, R21, 0x38, RZ, 0xc0, !PT ;  /* 0x0000003815157812 */ /* 0x000fc400078ec0ff */
        /* <DEDUP_REMOVED lines=11> */
[----:B------:R-:W-:-:S04]  /*174f0*/  LOP3.LUT R4, R5, R9, R4, 0xfe, !PT ;  /* 0x0000000905047212 */ /* 0x000fc800078efe04 */
[----:B------:R-:W-:Y:S01]  /*17500*/  LOP3.LUT R6, R4, R3, RZ, 0xfc, !PT ;  /* 0x0000000304067212 */ /* 0x000fe200078efcff */
[----:B------:R-:W-:-:S04]  /*17510*/  IMAD.MOV R3, RZ, RZ, -R8 ;  /* 0x000000ffff037224 */ /* 0x000fc800078e0a08 */
[----:B------:R-:W-:Y:S01]  /*17520*/  IMAD R0, R10, R3, R0 ;  /* 0x000000030a007224 */ /* 0x000fe200078e0200 */
        /* <DEDUP_REMOVED lines=10> */
.L_x_5015:
        /* <DEDUP_REMOVED lines=12> */
.L_x_4902:
[----:B------:R-:W0:Y:S01]  /*17690*/  S2R R0, SR_TID.X ;  /* 0x0000000000007919 */ /* 0x000e220000002100 */
[----:B------:R-:W-:Y:S01]  /*176a0*/  BSSY B0, `(.L_x_4903) ;  /* 0x0000008000007945 */ /* 0x000fe20003800000 */
[----:B0-----:R-:W-:-:S04]  /*176b0*/  LOP3.LUT R0, R0, 0x7f, RZ, 0xc0, !PT ;  /* 0x0000007f00007812 */ /* 0x001fc800078ec0ff */
[----:B------:R-:W-:-:S04]  /*176c0*/  SHF.R.U32.HI R0, RZ, 0x3, R0 ;  /* 0x00000003ff007819 */ /* 0x000fc80000011600 */
[----:B------:R-:W-:Y:S01]  /*176d0*/  IADD3 R27, -R0, R31, -R27 ;  /* 0x0000001f001b7210 */ /* 0x000fe20007ffe91b */
[----:B------:R-:W-:Y:S01]  /*176e0*/  IMAD R31, R25, 0x8, R23 ;  /* 0x00000008191f7824 */ /* 0x000fe200078e0217 */
[----:B------:R-:W-:-:S04]  /*176f0*/  SHF.L.U32 R0, R26, 0x1f, RZ ;  /* 0x0000001f1a007819 */ /* 0x000fc800000006ff */
[----:B------:R-:W0:Y:S02]  /*17700*/  SYNCS.PHASECHK.TRANS64.TRYWAIT P0, [R31+URZ+0x28c40], R0 ;  /* 0x028c40001f0075a7 */ /* 0x000e24000800017f */
[----:B0-----:R-:W-:Y:S05]  /*17710*/  @!P0 BRA `(.L_x_4904) ;  /* 0x0000004c00dc8947 */ /* 0x001fea0003800000 */
.L_x_5016:
[----:B------:R-:W-:Y:S05]  /*17720*/  BSYNC B0 ;  /* 0x0000000000007941 */ /* 0x000fea0003800000 */
.L_x_4903:
        /* <DEDUP_REMOVED lines=56> */
[----:B------:R-:W-:Y:S01]  /*17ab0*/  @P0 LEA R6, R5, R23, 0x1 ;  /* 0x0000001705060211 */ /* 0x000fe200078e08ff */
        /* <DEDUP_REMOVED lines=9> */
.L_x_5026:
        /* <DEDUP_REMOVED lines=10> */
.L_x_4906:
        /* <DEDUP_REMOVED lines=11> */
.L_x_4907:
        /* <DEDUP_REMOVED lines=20> */
[----:B0-----:R-:W-:-:S04]  /*17de0*/  IMAD.WIDE.U32 R4, R4, UR4, RZ ;  /* 0x0000000404047c25 */ /* 0x001fc8000f8e00ff */
[----:B------:R-:W-:Y:S01]  /*17df0*/  IMAD.IADD R0, R5, 0x1, R0 ;  /* 0x0000000105007824 */ /* 0x000fe200078e0200 */
[----:B------:R0:W-:Y:S01]  /*17e00*/  STL.64 [R1+0x18], R4 ;  /* 0x0000180401007387 */ /* 0x0001e20000100a00 */
[----:B--2---:R-:W-:-:S03]  /*17e10*/  VIADD R2, R23, 0x20400 ;  /* 0x0002040017027836 */ /* 0x004fc60000000000 */
[----:B------:R0:W-:Y:S02]  /*17e20*/  STL [R1+0x8], R0 ;  /* 0x0000080001007387 */ /* 0x0001e40000100800 */
[----:B------:R-:W-:-:S13]  /*17e30*/  LOP3.LUT P0, RZ, R2, 0x3ff, RZ, 0xc0, !PT ;  /* 0x000003ff02ff7812 */ /* 0x000fda000780c0ff */
        /* <DEDUP_REMOVED lines=17> */
.L_x_4909:
[----:B------:R-:W-:Y:S05]  /*17f50*/  BSYNC B6 ;  /* 0x0000000000067941 */ /* 0x000fea0003800000 */
.L_x_4908:
        /* <DEDUP_REMOVED lines=10> */
[----:B--2---:R-:W-:Y:S01]  /*18000*/  MOV R3, R0 ;  /* 0x0000000000037202 */ /* 0x004fe20000000f00 */
        /* <DEDUP_REMOVED lines=81> */
.L_x_5035:
        /* <DEDUP_REMOVED lines=10> */
.L_x_4911:
        /* <DEDUP_REMOVED lines=18> */
.L_x_5036:
[----:B------:R-:W-:Y:S05]  /*186e0*/  BSYNC B0 ;  /* 0x0000000000007941 */ /* 0x000fea0003800000 */
.L_x_4912:
[----:B------:R-:W-:-:S04]  /*186f0*/  LOP3.LUT R2, R37, 0x2, RZ, 0xfc, !PT ;  /* 0x0000000225027812 */ /* 0x000fc800078efcff */
[----:B------:R-:W-:-:S13]  /*18700*/  ISETP.NE.AND P0, PT, R2, 0x3, PT ;  /* 0x000000030200780c */ /* 0x000fda0003f05270 */
[----:B------:R-:W-:Y:S05]  /*18710*/  @!P0 BRA `(.L_x_4914) ;  /* 0x0000000000048947 */ /* 0x000fea0003800000 */
[----:B------:R-:W-:Y:S01]  /*18720*/  BPT.TRAP 0x1 ;  /* 0x000000040000795c */ /* 0x000fe20000300000 */
.L_x_4914:
[----:B0-----:R-:W-:Y:S01]  /*18730*/  SHF.L.U32 R0, R26, 0x1f, RZ ;  /* 0x0000001f1a007819 */ /* 0x001fe200000006ff */
[----:B------:R-:W-:Y:S03]  /*18740*/  BSSY B0, `(.L_x_4915) ;  /* 0x0000003000007945 */ /* 0x000fe60003800000 */
[----:B------:R-:W0:Y:S02]  /*18750*/  SYNCS.PHASECHK.TRANS64.TRYWAIT P0, [R31+URZ+0x28c60], R0 ;  /* 0x028c60001f0075a7 */ /* 0x000e24000800017f */
[----:B0-----:R-:W-:Y:S05]  /*18760*/  @!P0 BRA `(.L_x_4916) ;  /* 0x0000004800848947 */ /* 0x001fea0003800000 */
.L_x_5037:
[----:B------:R-:W-:Y:S05]  /*18770*/  BSYNC B0 ;  /* 0x0000000000007941 */ /* 0x000fea0003800000 */
.L_x_4915:
        /* <DEDUP_REMOVED lines=13> */
[----:B------:R-:W-:-:S03]  /*18850*/  IMAD R4, R25, 0x8000, R35 ;  /* 0x0000800019047824 */ /* 0x000fc600078e0223 */
        /* <DEDUP_REMOVED lines=10> */
[----:B------:R-:W2:Y:S01]  /*18900*/  LDL R3, [R1+0xc] ;  /* 0x00000c0001037983 */ /* 0x000ea20000100800 */
[----:B------:R-:W-:Y:S02]  /*18910*/  LEA R4, R4, R23, 0x1 ;  /* 0x0000001704047211 */ /* 0x000fe400078e08ff */
        /* <DEDUP_REMOVED lines=86> */
.L_x_5047:
        /* <DEDUP_REMOVED lines=34> */
.L_x_4918:
        /* <DEDUP_REMOVED lines=11> */
.L_x_4919:
[----:B------:R-:W2:Y:S01]  /*19150*/  LDL R2, [R1+0x14] ;  /* 0x0000140001027983 */ /* 0x000ea20000100800 */
[----:B------:R1:W-:Y:S01]  /*19160*/  SYNCS.ARRIVE.TRANS64.A1T0 RZ, [R31+URZ+0x28c50], RZ ;  /* 0x028c50ff1fff79a7 */ /* 0x0003e2000810003f */
[----:B------:R-:W-:Y:S01]  /*19170*/  BSSY B0, `(.L_x_4920) ;  /* 0x00000f6000007945 */ /* 0x000fe20003800000 */
[----:B--2---:R-:W-:-:S13]  /*19180*/  ISETP.GE.AND P0, PT, R2, 0x2, PT ;  /* 0x000000020200780c */ /* 0x004fda0003f06270 */
[----:B-1----:R-:W-:Y:S05]  /*19190*/  @!P0 BRA `(.L_x_4921) ;  /* 0x0000000c00cc8947 */ /* 0x002fea0003800000 */
[----:B------:R-:W2:Y:S04]  /*191a0*/  LDL.LU R4, [R1+0x34] ;  /* 0x0000340001047983 */ /* 0x000ea80000300800 */
[----:B------:R-:W3:Y:S01]  /*191b0*/  LDL.LU R3, [R1+0xc] ;  /* 0x00000c0001037983 */ /* 0x000ee20000300800 */
[----:B------:R-:W-:Y:S01]  /*191c0*/  VIADD R7, R2, 0xfffffffe ;  /* 0xfffffffe02077836 */ /* 0x000fe20000000000 */
[----:B--2---:R-:W-:Y:S02]  /*191d0*/  LOP3.LUT R32, R4, 0x40, RZ, 0xc0, !PT ;  /* 0x0000004004207812 */ /* 0x004fe400078ec0ff */
[----:B---3--:R-:W-:Y:S02]  /*191e0*/  LOP3.LUT R31, R3, 0x80, RZ, 0xc0, !PT ;  /* 0x00000080031f7812 */ /* 0x008fe400078ec0ff */
[----:B------:R-:W-:-:S02]  /*191f0*/  SHF.R.U32.HI R32, RZ, 0x2, R32 ;  /* 0x00000002ff207819 */ /* 0x000fc40000011620 */
[----:B------:R-:W-:-:S07]  /*19200*/  SHF.R.U32.HI R31, RZ, 0x3, R31 ;  /* 0x00000003ff1f7819 */ /* 0x000fce000001161f */
.L_x_4934:
[----:B-1----:R-:W1:Y:S01]  /*19210*/  S2R R2, SR_TID.X ;  /* 0x0000000000027919 */ /* 0x002e620000002100 */
[----:B0-----:R-:W0:Y:S01]  /*19220*/  LDC R5, c[0x0][0x430] ;  /* 0x00010c00ff057b82 */ /* 0x001e220000000800 */
[----:B------:R-:W-:Y:S01]  /*19230*/  IMAD R4, R7, 0x40, R33 ;  /* 0x0000004007047824 */ /* 0x000fe200078e0221 */
[----:B------:R-:W-:Y:S01]  /*19240*/  LOP3.LUT R10, R37, 0x2, RZ, 0xfc, !PT ;  /* 0x00000002250a7812 */ /* 0x000fe200078efcff */
[----:B--2---:R-:W2:Y:S01]  /*19250*/  S2R R8, SR_TID.X ;  /* 0x0000000000087919 */ /* 0x004ea20000002100 */
        /* <DEDUP_REMOVED lines=9> */
[----:B------:R-:W-:-:S05]  /*192f0*/  IADD3 R4, R8, R4, RZ ;  /* 0x0000000408047210 */ /* 0x000fca0007ffe0ff */
[----:B------:R-:W-:-:S04]  /*19300*/  IMAD.MOV.U32 R2, RZ, RZ, R4 ;  /* 0x000000ffff027224 */ /* 0x000fc800078e0004 */
        /* <DEDUP_REMOVED lines=21> */
[----:B------:R-:W-:-:S02]  /*19460*/  SEL R25, R25, RZ, P0 ;  /* 0x000000ff19197207 */ /* 0x000fc40000000000 */
[----:B------:R-:W-:Y:S02]  /*19470*/  IADD3 R7, R7, -0x1, RZ ;  /* 0xffffffff07077810 */ /* 0x000fe40007ffe0ff */
[----:B------:R-:W-:Y:S01]  /*19480*/  ISETP.GT.AND P3, PT, R2, RZ, PT ;  /* 0x000000ff0200720c */ /* 0x000fe20003f64270 */
[----:B0-----:R-:W-:-:S12]  /*19490*/  @!P1 BRA `(.L_x_4922) ;  /* 0x0000000000049947 */ /* 0x001fd80003800000 */
[----:B------:R-:W-:Y:S01]  /*194a0*/  BPT.TRAP 0x1 ;  /* 0x000000040000795c */ /* 0x000fe20000300000 */
.L_x_4922:
[----:B------:R-:W-:Y:S01]  /*194b0*/  IMAD R6, R25, 0x8, R23 ;  /* 0x0000000819067824 */ /* 0x000fe200078e0217 */
[----:B------:R-:W-:Y:S01]  /*194c0*/  SHF.L.U32 R17, R26, 0x1f, RZ ;  /* 0x0000001f1a117819 */ /* 0x000fe200000006ff */
[----:B------:R-:W-:Y:S01]  /*194d0*/  BSSY B1, `(.L_x_4923) ;  /* 0x0000004000017945 */ /* 0x000fe20003800000 */
[----:B------:R-:W-:Y:S02]  /*194e0*/  SHF.R.S32.HI R9, RZ, 0x1f, R5 ;  /* 0x0000001fff097819 */ /* 0x000fe40000011405 */
[----:B------:R-:W0:Y:S02]  /*194f0*/  SYNCS.PHASECHK.TRANS64.TRYWAIT P0, [R6+URZ+0x28c40], R17 ;  /* 0x028c4011060075a7 */ /* 0x000e24000800017f */
[----:B0-----:R-:W-:Y:S05]  /*19500*/  @!P0 BRA `(.L_x_4924) ;  /* 0x00000044005c8947 */ /* 0x001fea0003800000 */
.L_x_5048:
[----:B------:R-:W-:Y:S05]  /*19510*/  BSYNC B1 ;  /* 0x0000000000017941 */ /* 0x000fea0003800000 */
.L_x_4923:
        /* <DEDUP_REMOVED lines=24> */
[----:B------:R-:W-:-:S03]  /*196a0*/  LEA R21, R8, R23, 0x1 ;  /* 0x0000001708157211 */ /* 0x000fc600078e08ff */
        /* <DEDUP_REMOVED lines=17> */
.L_x_5058:
        /* <DEDUP_REMOVED lines=8> */
.L_x_4926:
        /* <DEDUP_REMOVED lines=11> */
.L_x_4927:
[----:B------:R2:W-:Y:S01]  /*198f0*/  SYNCS.ARRIVE.TRANS64.A1T0 RZ, [R6+URZ+0x28c30], RZ ;  /* 0x028c30ff06ff79a7 */ /* 0x0005e2000810003f */
[----:B------:R-:W-:Y:S05]  /*19900*/  @!P2 BRA `(.L_x_4928) ;  /* 0x000000000004a947 */ /* 0x000fea0003800000 */
[----:B------:R-:W-:Y:S01]  /*19910*/  BPT.TRAP 0x1 ;  /* 0x000000040000795c */ /* 0x000fe20000300000 */
.L_x_4928:
[----:B------:R-:W3:Y:S01]  /*19920*/  SYNCS.PHASECHK.TRANS64.TRYWAIT P0, [R6+URZ+0x28c60], R17 ;  /* 0x028c6011060075a7 */ /* 0x000ee2000800017f */
[----:B------:R-:W-:Y:S04]  /*19930*/  BSSY B1, `(.L_x_4929) ;  /* 0x0000002000017945 */ /* 0x000fe80003800000 */
[----:B---3--:R-:W-:Y:S05]  /*19940*/  @!P0 BRA `(.L_x_4930) ;  /* 0x00000044007c8947 */ /* 0x008fea0003800000 */
.L_x_5059:
[----:B------:R-:W-:Y:S05]  /*19950*/  BSYNC B1 ;  /* 0x0000000000017941 */ /* 0x000fea0003800000 */
.L_x_4929:
        /* <DEDUP_REMOVED lines=81> */
.L_x_5069:
        /* <DEDUP_REMOVED lines=25> */
.L_x_4932:
        /* <DEDUP_REMOVED lines=11> */
.L_x_4933:
[----:B------:R3:W-:Y:S01]  /*1a0b0*/  SYNCS.ARRIVE.TRANS64.A1T0 RZ, [R6+URZ+0x28c50], RZ ;  /* 0x028c50ff06ff79a7 */ /* 0x0007e2000810003f */
[----:B------:R-:W-:Y:S05]  /*1a0c0*/  @P3 BRA `(.L_x_4934) ;  /* 0xfffffff000503947 */ /* 0x000fea000383ffff */
.L_x_4921:
[----:B------:R-:W-:Y:S05]  /*1a0d0*/  BSYNC B0 ;  /* 0x0000000000007941 */ /* 0x000fea0003800000 */
.L_x_4920:
        /* <DEDUP_REMOVED lines=21> */
.L_x_4936:
[----:B------:R-:W-:Y:S05]  /*1a230*/  BSYNC B0 ;  /* 0x0000000000007941 */ /* 0x000fea0003800000 */
.L_x_4935:
[----:B------:R-:W-:-:S07]  /*1a240*/  SEL R25, R25, RZ, P0 ;  /* 0x000000ff19197207 */ /* 0x000fce0000000000 */
.L_x_4895:
[----:B------:R-:W-:Y:S05]  /*1a250*/  BSYNC B7 ;  /* 0x0000000000077941 */ /* 0x000fea0003800000 */
.L_x_4893:
        /* <DEDUP_REMOVED lines=11> */
.L_x_4937:
        /* <DEDUP_REMOVED lines=36> */
.L_x_5079:
[----:B------:R-:W-:Y:S02]  /*1a550*/  ULDC UR4, c[0x0][0xc38] ;  /* 0x00030e0000047ab9 */ /* 0x000fe40000000800 */
[----:B------:R-:W-:-:S04]  /*1a560*/  IMAD.U32 R4, RZ, RZ, UR4 ;  /* 0x00000004ff047e24 */ /* 0x000fc8000f8e00ff */
[----:B--2---:R-:W-:-:S04]  /*1a570*/  IMAD R5, R14, R4, RZ ;  /* 0x000000040e057224 */ /* 0x004fc800078e02ff */
[----:B------:R-:W-:-:S05]  /*1a580*/  IMAD.IADD R16, R16, 0x1, R5 ;  /* 0x0000000110107824 */ /* 0x000fca00078e0205 */
[----:B------:R-:W-:-:S13]  /*1a590*/  ISETP.GT.AND P6, PT, R16, R0, PT ;  /* 0x000000001000720c */ /* 0x000fda0003fc4270 */
[----:B------:R-:W-:Y:S05]  /*1a5a0*/  @P6 BRA `(.L_x_4940) ;  /* 0x00000000009c6947 */ /* 0x000fea0003800000 */
.L_x_4945:
[----:B------:R-:W2:Y:S01]  /*1a5b0*/  LDC R4, c[0x0][0xc3c] ;  /* 0x00030f00ff047b82 */ /* 0x000ea20000000800 */
[----:B------:R-:W-:-:S05]  /*1a5c0*/  VIADD R19, R19, 0x1f ;  /* 0x0000001f13137836 */ /* 0x000fca0000000000 */
[----:B--2---:R-:W-:-:S13]  /*1a5d0*/  ISETP.GE.AND P6, PT, R19, R4, PT ;  /* 0x000000041300720c */ /* 0x004fda0003fc6270 */
[----:B------:R-:W-:Y:S05]  /*1a5e0*/  @P6 BRA `(.L_x_4941) ;  /* 0x0000000400d06947 */ /* 0x000fea0003800000 */
[----:B------:R-:W2:Y:S01]  /*1a5f0*/  S2R R2, SR_TID.X ;  /* 0x0000000000027919 */ /* 0x000ea20000002100 */
[----:B------:R-:W-:Y:S01]  /*1a600*/  BSSY B0, `(.L_x_4942) ;  /* 0x0000009000007945 */ /* 0x000fe20003800000 */
[----:B--2---:R-:W-:-:S05]  /*1a610*/  LOP3.LUT R2, R2, 0x1f, RZ, 0xc0, !PT ;  /* 0x0000001f02027812 */ /* 0x004fca00078ec0ff */
[----:B------:R-:W-:Y:S02]  /*1a620*/  IMAD.IADD R5, R19, 0x1, R2 ;  /* 0x0000000113057824 */ /* 0x000fe400078e0202 */
[----:B------:R-:W-:-:S03]  /*1a630*/  IMAD.MOV.U32 R2, RZ, RZ, RZ ;  /* 0x000000ffff027224 */ /* 0x000fc600078e00ff */
[----:B------:R-:W-:-:S13]  /*1a640*/  ISETP.GE.OR P6, PT, R5, R4, !P0 ;  /* 0x000000040500720c */ /* 0x000fda00047c6670 */
[----:B------:R-:W-:Y:S05]  /*1a650*/  @P6 BRA `(.L_x_4943) ;  /* 0x00000000000c6947 */ /* 0x000fea0003800000 */
[----:B0-----:R-:W0:Y:S02]  /*1a660*/  LDC.64 R2, c[0x0][0xc80] ;  /* 0x00032000ff027b82 */ /* 0x001e240000000a00 */
[----:B0-----:R-:W-:-:S06]  /*1a670*/  IMAD.WIDE R2, R5, 0x4, R2 ;  /* 0x0000000405027825 */ /* 0x001fcc00078e0202 */
[----:B------:R2:W5:Y:S02]  /*1a680*/  LDG.E R2, desc[UR40][R2.64] ;  /* 0x0000002802027981 */ /* 0x000564000c1e1900 */
.L_x_4943:
[----:B------:R-:W-:Y:S05]  /*1a690*/  BSYNC B0 ;  /* 0x0000000000007941 */ /* 0x000fea0003800000 */
.L_x_4942:
[----:B------:R-:W-:-:S03]  /*1a6a0*/  UMOV UR4, 0xffffffff ;  /* 0xffffffff00047882 */ /* 0x000fc60000000000 */
[----:B------:R-:W-:Y:S05]  /*1a6b0*/  BRA.DIV UR4, `(.L_x_4944) ;  /* 0x0000004604347947 */ /* 0x000fea000b800000 */
[----:B-----5:R-:W3:Y:S02]  /*1a6c0*/  SHFL.UP PT, R14, R2, 0x1, RZ ;  /* 0x04200000020e7989 */ /* 0x020ee400000e00ff */
[----:B---3--:R-:W-:-:S05]  /*1a6d0*/  SEL R13, R14, RZ, P1 ;  /* 0x000000ff0e0d7207 */ /* 0x008fca0000800000 */
[----:B------:R-:W-:-:S05]  /*1a6e0*/  IMAD.IADD R13, R2, 0x1, R13 ;  /* 0x00000001020d7824 */ /* 0x000fca00078e020d */
[----:B------:R-:W3:Y:S02]  /*1a6f0*/  SHFL.UP PT, R14, R13, 0x2, RZ ;  /* 0x044000000d0e7989 */ /* 0x000ee400000e00ff */
[----:B---3--:R-:W-:-:S04]  /*1a700*/  SEL R14, R14, RZ, P2 ;  /* 0x000000ff0e0e7207 */ /* 0x008fc80001000000 */
[----:B0-2---:R-:W-:-:S05]  /*1a710*/  IADD3 R3, R13, R14, RZ ;  /* 0x0000000e0d037210 */ /* 0x005fca0007ffe0ff */
        /* <DEDUP_REMOVED lines=10> */
.L_x_5087:
[----:B------:R-:W-:Y:S02]  /*1a7c0*/  ULDC UR4, c[0x0][0xc38] ;  /* 0x00030e0000047ab9 */ /* 0x000fe40000000800 */
[----:B------:R-:W-:-:S04]  /*1a7d0*/  IMAD.U32 R4, RZ, RZ, UR4 ;  /* 0x00000004ff047e24 */ /* 0x000fc8000f8e00ff */
[----:B--2---:R-:W-:-:S04]  /*1a7e0*/  IMAD R5, R14, R4, RZ ;  /* 0x000000040e057224 */ /* 0x004fc800078e02ff */
[----:B------:R-:W-:-:S05]  /*1a7f0*/  IMAD.IADD R16, R5, 0x1, R16 ;  /* 0x0000000105107824 */ /* 0x000fca00078e0210 */
[----:B------:R-:W-:-:S13]  /*1a800*/  ISETP.GT.AND P6, PT, R16, R0, PT ;  /* 0x000000001000720c */ /* 0x000fda0003fc4270 */
[----:B------:R-:W-:Y:S05]  /*1a810*/  @!P6 BRA `(.L_x_4945) ;  /* 0xfffffffc0064e947 */ /* 0x000fea000383ffff */
.L_x_4940:
[----:B------:R-:W-:Y:S01]  /*1a820*/  IADD3 R16, -R5, R16, RZ ;  /* 0x0000001005107210 */ /* 0x000fe20007ffe1ff */
[----:B------:R-:W-:-:S04]  /*1a830*/  UMOV UR4, 0xffffffff ;  /* 0xffffffff00047882 */ /* 0x000fc80000000000 */
[----:B------:R-:W-:-:S05]  /*1a840*/  IMAD R5, R3, R4, R16 ;  /* 0x0000000403057224 */ /* 0x000fca00078e0210 */
[----:B------:R-:W-:Y:S01]  /*1a850*/  ISETP.GT.AND P6, PT, R5, R0, PT ;  /* 0x000000000500720c */ /* 0x000fe20003fc4270 */
[----:B------:R-:W-:-:S12]  /*1a860*/  BRA.DIV UR4, `(.L_x_4946) ;  /* 0x0000004604847947 */ /* 0x000fd8000b800000 */
[----:B------:R-:W-:-:S04]  /*1a870*/  VOTE.ANY R6, PT, !P6 ;  /* 0x0000000000067806 */ /* 0x000fc800070e0100 */
[----:B------:R-:W2:Y:S02]  /*1a880*/  POPC R5, R6 ;  /* 0x0000000600057309 */ /* 0x000ea40000000000 */
[----:B--2---:R2:W3:Y:S02]  /*1a890*/  SHFL.IDX PT, R17, R2, R5, 0x1f ;  /* 0x00001f0502117589 */ /* 0x0044e400000e0000 */
.L_x_5091:
[----:B------:R-:W-:Y:S01]  /*1a8a0*/  ISETP.NE.AND P0, PT, R6, RZ, PT ;  /* 0x000000ff0600720c */ /* 0x000fe20003f05270 */
[----:B------:R-:W-:-:S12]  /*1a8b0*/  IMAD.MOV.U32 R6, RZ, RZ, RZ ;  /* 0x000000ffff067224 */ /* 0x000fd800078e00ff */
[----:B------:R-:W-:Y:S05]  /*1a8c0*/  @!P0 BRA `(.L_x_4947) ;  /* 0x0000000000108947 */ /* 0x000fea0003800000 */
[----:B------:R-:W-:Y:S01]  /*1a8d0*/  UMOV UR4, 0xffffffff ;  /* 0xffffffff00047882 */ /* 0x000fe20000000000 */
[----:B------:R-:W-:Y:S02]  /*1a8e0*/  VIADD R12, R5, 0xffffffff ;  /* 0xffffffff050c7836 */ /* 0x000fe40000000000 */
[----:B------:R-:W-:Y:S05]  /*1a8f0*/  BRA.DIV UR4, `(.L_x_4948) ;  /* 0x0000004604a87947 */ /* 0x000fea000b800000 */
[----:B------:R4:W0:Y:S02]  /*1a900*/  SHFL.IDX PT, R6, R3, R12, 0x1f ;  /* 0x00001f0c03067589 */ /* 0x00082400000e0000 */
.L_x_4947:
[----:B0-2-4-:R-:W0:Y:S01]  /*1a910*/  LDC.64 R2, c[0x0][0xc90] ;  /* 0x00032400ff027b82 */ /* 0x015e220000000a00 */
[----:B------:R-:W-:-:S04]  /*1a920*/  IMAD.IADD R19, R5, 0x1, R19 ;  /* 0x0000000105137824 */ /* 0x000fc800078e0213 */
[----:B0-----:R-:W-:-:S05]  /*1a930*/  IMAD.WIDE R2, R19, 0x4, R2 ;  /* 0x0000000413027825 */ /* 0x001fca00078e0202 */
[----:B------:R0:W3:Y:S01]  /*1a940*/  LDG.E R7, desc[UR40][R2.64] ;  /* 0x0000002802077981 */ /* 0x0000e2000c1e1900 */
[----:B------:R-:W-:-:S04]  /*1a950*/  IMAD R16, R6, R4, R16 ;  /* 0x0000000406107224 */ /* 0x000fc800078e0210 */
[----:B------:R-:W-:Y:S01]  /*1a960*/  IMAD.IADD R0, R0, 0x1, -R16 ;  /* 0x0000000100007824 */ /* 0x000fe200078e0a10 */
[----:B0-----:R-:W-:Y:S01]  /*1a970*/  MOV R2, RZ ;  /* 0x000000ff00027202 */ /* 0x001fe20000000f00 */
[----:B---3--:R-:W-:-:S05]  /*1a980*/  IMAD R5, R17, R7, RZ ;  /* 0x0000000711057224 */ /* 0x008fca00078e02ff */
[-C--:B------:R-:W-:Y:S02]  /*1a990*/  IABS R8, R5.reuse ;  /* 0x0000000500087213 */ /* 0x080fe40000000000 */
[----:B------:R-:W-:Y:S02]  /*1a9a0*/  IABS R6, R5 ;  /* 0x0000000500067213 */ /* 0x000fe40000000000 */
[----:B-1----:R-:W0:Y:S03]  /*1a9b0*/  I2F.RP R9, R8 ;  /* 0x0000000800097306 */ /* 0x002e260000209400 */
[----:B------:R-:W-:-:S05]  /*1a9c0*/  IMAD.MOV R6, RZ, RZ, -R6 ;  /* 0x000000ffff067224 */ /* 0x000fca00078e0a06 */
[----:B0-----:R-:W0:Y:S02]  /*1a9d0*/  MUFU.RCP R9, R9 ;  /* 0x0000000900097308 */ /* 0x001e240000001000 */
[----:B0-----:R-:W-:-:S06]  /*1a9e0*/  VIADD R10, R9, 0xffffffe ;  /* 0x0ffffffe090a7836 */ /* 0x001fcc0000000000 */
[----:B------:R-:W0:Y:S02]  /*1a9f0*/  F2I.FTZ.U32.TRUNC.NTZ R3, R10 ;  /* 0x0000000a00037305 */ /* 0x000e24000021f000 */
        /* <DEDUP_REMOVED lines=19> */
[----:B------:R-:W-:Y:S02]  /*1ab30*/  IMAD R5, R5, R2, R0 ;  /* 0x0000000205057224 */ /* 0x000fe400078e0200 */
[----:B------:R-:W-:Y:S01]  /*1ab40*/  IMAD.MOV.U32 R2, RZ, RZ, RZ ;  /* 0x000000ffff027224 */ /* 0x000fe200078e00ff */
[----:B------:R-:W-:-:S04]  /*1ab50*/  VIADDMNMX R4, R3, R4, R7, PT ;  /* 0x0000000403047246 */ /* 0x000fc80003800107 */
[----:B------:R-:W-:-:S04]  /*1ab60*/  IABS R7, R4 ;  /* 0x0000000400077213 */ /* 0x000fc80000000000 */
[----:B------:R-:W0:Y:S08]  /*1ab70*/  I2F.RP R8, R7 ;  /* 0x0000000700087306 */ /* 0x000e300000209400 */
[----:B0-----:R-:W0:Y:S02]  /*1ab80*/  MUFU.RCP R8, R8 ;  /* 0x0000000800087308 */ /* 0x001e240000001000 */
[----:B0-----:R-:W-:-:S06]  /*1ab90*/  VIADD R3, R8, 0xffffffe ;  /* 0x0ffffffe08037836 */ /* 0x001fcc0000000000 */
[----:B------:R-:W0:Y:S02]  /*1aba0*/  F2I.FTZ.U32.TRUNC.NTZ R3, R3 ;  /* 0x0000000300037305 */ /* 0x000e24000021f000 */
[----:B0-----:R-:W-:-:S04]  /*1abb0*/  IMAD.MOV R0, RZ, RZ, -R3 ;  /* 0x000000ffff007224 */ /* 0x001fc800078e0a03 */
[----:B------:R-:W-:Y:S01]  /*1abc0*/  IMAD R9, R0, R7, RZ ;  /* 0x0000000700097224 */ /* 0x000fe200078e02ff */
[----:B------:R-:W-:-:S03]  /*1abd0*/  IABS R0, R4 ;  /* 0x0000000400007213 */ /* 0x000fc60000000000 */
[----:B------:R-:W-:Y:S01]  /*1abe0*/  IMAD.HI.U32 R2, R3, R9, R2 ;  /* 0x0000000903027227 */ /* 0x000fe200078e0002 */
[----:B------:R-:W-:Y:S02]  /*1abf0*/  IABS R9, R5 ;  /* 0x0000000500097213 */ /* 0x000fe40000000000 */
[----:B------:R-:W-:-:S03]  /*1ac00*/  IADD3 R0, RZ, -R0, RZ ;  /* 0x80000000ff007210 */ /* 0x000fc60007ffe0ff */
[----:B------:R-:W-:-:S04]  /*1ac10*/  IMAD.HI.U32 R2, R2, R9, RZ ;  /* 0x0000000902027227 */ /* 0x000fc800078e00ff */
[----:B------:R-:W-:-:S05]  /*1ac20*/  IMAD R0, R2, R0, R9 ;  /* 0x0000000002007224 */ /* 0x000fca00078e0209 */
[----:B------:R-:W-:-:S13]  /*1ac30*/  ISETP.GT.U32.AND P1, PT, R7, R0, PT ;  /* 0x000000000700720c */ /* 0x000fda0003f24070 */
[----:B------:R-:W-:Y:S02]  /*1ac40*/  @!P1 IMAD.IADD R0, R0, 0x1, -R7 ;  /* 0x0000000100009824 */ /* 0x000fe400078e0a07 */
[----:B------:R-:W-:Y:S01]  /*1ac50*/  @!P1 VIADD R2, R2, 0x1 ;  /* 0x0000000102029836 */ /* 0x000fe20000000000 */
[----:B------:R-:W-:Y:S02]  /*1ac60*/  ISETP.NE.AND P1, PT, R4, RZ, PT ;  /* 0x000000ff0400720c */ /* 0x000fe40003f25270 */
[----:B------:R-:W-:Y:S02]  /*1ac70*/  ISETP.GE.U32.AND P0, PT, R0, R7, PT ;  /* 0x000000070000720c */ /* 0x000fe40003f06070 */
[C---:B------:R-:W-:Y:S01]  /*1ac80*/  LOP3.LUT R0, R5.reuse, R4, RZ, 0x3c, !PT ;  /* 0x0000000405007212 */ /* 0x040fe200078e3cff */
[----:B------:R-:W-:-:S03]  /*1ac90*/  IMAD.IADD R5, R5, 0x1, R6 ;  /* 0x0000000105057824 */ /* 0x000fc600078e0206 */
[----:B------:R-:W-:-:S07]  /*1aca0*/  ISETP.GE.AND P2, PT, R0, RZ, PT ;  /* 0x000000ff0000720c */ /* 0x000fce0003f46270 */
[----:B------:R-:W-:-:S06]  /*1acb0*/  @P0 VIADD R2, R2, 0x1 ;  /* 0x0000000102020836 */ /* 0x000fcc0000000000 */
[----:B------:R-:W-:Y:S01]  /*1acc0*/  @!P2 IMAD.MOV R2, RZ, RZ, -R2 ;  /* 0x000000ffff02a224 */ /* 0x000fe200078e0a02 */
[----:B------:R-:W-:Y:S02]  /*1acd0*/  @!P1 LOP3.LUT R2, RZ, R4, RZ, 0x33, !PT ;  /* 0x00000004ff029212 */ /* 0x000fe400078e33ff */
[----:B------:R-:W-:-:S05]  /*1ace0*/  IADD3 R4, -R4, RZ, RZ ;  /* 0x000000ff04047210 */ /* 0x000fca0007ffe1ff */
[----:B------:R-:W-:Y:S01]  /*1acf0*/  IMAD R18, R2, R4, R5 ;  /* 0x0000000402127224 */ /* 0x000fe200078e0205 */
[----:B------:R-:W-:-:S05]  /*1ad00*/  LOP3.LUT R2, RZ, R2, RZ, 0x33, !PT ;  /* 0x00000002ff027212 */ /* 0x000fca00078e33ff */
[----:B------:R-:W-:Y:S01]  /*1ad10*/  IMAD.IADD R17, R17, 0x1, R2 ;  /* 0x0000000111117824 */ /* 0x000fe200078e0202 */
[----:B------:R-:W-:Y:S06]  /*1ad20*/  BRA `(.L_x_4949) ;  /* 0x00000000001c7947 */ /* 0x000fec0003800000 */
.L_x_4941:
[----:B------:R-:W-:Y:S01]  /*1ad30*/  UMOV UR4, URZ ;  /* 0x0000003f00047c82 */ /* 0x000fe20008000000 */
[----:B------:R-:W-:Y:S01]  /*1ad40*/  UMOV UR5, URZ ;  /* 0x0000003f00057c82 */ /* 0x000fe20008000000 */
[----:B------:R-:W-:Y:S01]  /*1ad50*/  ULDC UR6, c[0x0][0xc3c] ;  /* 0x00030f0000067ab9 */ /* 0x000fe20000000800 */
[----:B------:R-:W-:Y:S02]  /*1ad60*/  IMAD.MOV.U32 R16, RZ, RZ, R0 ;  /* 0x000000ffff107224 */ /* 0x000fe400078e0000 */
[----:B------:R-:W-:Y:S02]  /*1ad70*/  IMAD.U32 R17, RZ, RZ, UR4 ;  /* 0x00000004ff117e24 */ /* 0x000fe4000f8e00ff */
[----:B------:R-:W-:Y:S02]  /*1ad80*/  IMAD.U32 R18, RZ, RZ, UR5 ;  /* 0x00000005ff127e24 */ /* 0x000fe4000f8e00ff */
[----:B------:R-:W-:-:S07]  /*1ad90*/  IMAD.U32 R19, RZ, RZ, UR6 ;  /* 0x00000006ff137e24 */ /* 0x000fce000f8e00ff */
.L_x_4949:
        /* <DEDUP_REMOVED lines=10> */
.L_x_4938:
[----:B------:R-:W-:Y:S02]  /*1ae40*/  ULDC UR4, c[0x0][0xc3c] ;  /* 0x00030f0000047ab9 */ /* 0x000fe40000000800 */
[----:B0-----:R-:W-:-:S13]  /*1ae50*/  ISETP.GE.AND P0, PT, R19, UR4, PT ;  /* 0x0000000413007c0c */ /* 0x001fda000bf06270 */
[----:B------:R-:W-:Y:S05]  /*1ae60*/  @!P0 BRA `(.L_x_4950) ;  /* 0xffffff9800c08947 */ /* 0x000fea000383ffff */
[----:B------:R-:W-:Y:S05]  /*1ae70*/  BSYNC B8 ;  /* 0x0000000000087941 */ /* 0x000fea0003800000 */
.L_x_4843:
[----:B------:R-:W5:Y:S01]  /*1ae80*/  LDL.LU R0, [R1+0x20] ;  /* 0x0000200001007983 */ /* 0x000f620000300800 */
[----:B------:R-:W-:Y:S01]  /*1ae90*/  BSSY B0, `(.L_x_4951) ;  /* 0x000000b000007945 */ /* 0x000fe20003800000 */
[----:B------:R-:W0:Y:S01]  /*1aea0*/  S2R R5, SR_CgaCtaId ;  /* 0x0000000000057919 */ /* 0x000e220000008800 */
[----:B-----5:R-:W-:-:S04]  /*1aeb0*/  IADD3 R0, R0, 0x1, RZ ;  /* 0x0000000100007810 */ /* 0x020fc80007ffe0ff */
        /* <DEDUP_REMOVED lines=8> */
.L_x_5094:
[----:B------:R-:W-:Y:S05]  /*1af40*/  BSYNC B0 ;  /* 0x0000000000007941 */ /* 0x000fea0003800000 */
.L_x_4951:
[----:B------:R-:W-:-:S03]  /*1af50*/  UMOV UR4, 0xffffffff ;  /* 0xffffffff00047882 */ /* 0x000fc60000000000 */
[----:B------:R-:W-:Y:S05]  /*1af60*/  BRA.DIV UR4, `(.L_x_4953) ;  /* 0x0000004204487947 */ /* 0x000fea000b800000 */
[----:B0-----:R-:W0:Y:S02]  /*1af70*/  S2R R0, SR_TID.X ;  /* 0x0000000000007919 */ /* 0x001e240000002100 */
[----:B0-----:R-:W-:-:S04]  /*1af80*/  SHF.R.U32.HI R0, RZ, 0x5, R0 ;  /* 0x00000005ff007819 */ /* 0x001fc80000011600 */
[----:B------:R-:W-:-:S05]  /*1af90*/  LOP3.LUT R0, R0, 0x3, RZ, 0xc0, !PT ;  /* 0x0000000300007812 */ /* 0x000fca00078ec0ff */
[----:B------:R0:W1:Y:S02]  /*1afa0*/  SHFL.IDX PT, R14, R0, RZ, 0x1f ;  /* 0x00001fff000e7589 */ /* 0x00006400000e0000 */
.L_x_5097:
[----:B-1----:R-:W-:-:S13]  /*1afb0*/  ISETP.NE.AND P0, PT, R14, RZ, PT ;  /* 0x000000ff0e00720c */ /* 0x002fda0003f05270 */
[----:B------:R-:W-:Y:S05]  /*1afc0*/  @P0 BRA `(.L_x_4687) ;  /* 0x0000000000840947 */ /* 0x000fea0003800000 */
[----:B------:R-:W-:-:S03]  /*1afd0*/  UMOV UR4, 0xffffffff ;  /* 0xffffffff00047882 */ /* 0x000fc60000000000 */
[----:B------:R-:W-:Y:S05]  /*1afe0*/  BRA.DIV UR4, `(.L_x_4954) ;  /* 0x00000042045c7947 */ /* 0x000fea000b800000 */
[----:B------:R-:W-:-:S13]  /*1aff0*/  ELECT P6, URZ, PT ;  /* 0x00000000003f782f */ /* 0x000fda00038c0000 */
.L_x_5100:
[----:B------:R-:W-:Y:S05]  /*1b000*/  @!P6 BRA `(.L_x_4687) ;  /* 0x000000000074e947 */ /* 0x000fea0003800000 */
[----:B------:R-:W-:-:S04]  /*1b010*/  LOP3.LUT R37, R37, 0x2, RZ, 0xfc, !PT ;  /* 0x0000000225257812 */ /* 0x000fc800078efcff */
[----:B------:R-:W-:-:S13]  /*1b020*/  ISETP.NE.AND P0, PT, R37, 0x3, PT ;  /* 0x000000032500780c */ /* 0x000fda0003f05270 */
[----:B------:R-:W-:Y:S05]  /*1b030*/  @!P0 BRA `(.L_x_4955) ;  /* 0x0000000000048947 */ /* 0x000fea0003800000 */
[----:B------:R-:W-:Y:S01]  /*1b040*/  BPT.TRAP 0x1 ;  /* 0x000000040000795c */ /* 0x000fe20000300000 */
.L_x_4955:
[C---:B------:R-:W-:Y:S01]  /*1b050*/  IMAD R5, R25.reuse, 0x8, R4 ;  /* 0x0000000819057824 */ /* 0x040fe200078e0204 */
[----:B0-----:R-:W-:Y:S01]  /*1b060*/  SHF.L.U32 R0, R26, 0x1f, RZ ;  /* 0x0000001f1a007819 */ /* 0x001fe200000006ff */
[----:B------:R-:W-:-:S03]  /*1b070*/  VIADD R25, R25, 0x1 ;  /* 0x0000000119197836 */ /* 0x000fc60000000000 */
[----:B------:R-:W0:Y:S02]  /*1b080*/  SYNCS.PHASECHK.TRANS64.TRYWAIT P1, [R5+URZ+0x28c40], R0 ;  /* 0x028c4000050075a7 */ /* 0x000e24000802017f */
[----:B------:R-:W-:-:S04]  /*1b090*/  ISETP.NE.AND P2, PT, R25, 0x2, PT ;  /* 0x000000021900780c */ /* 0x000fc80003f45270 */
[----:B------:R-:W-:Y:S01]  /*1b0a0*/  SEL R3, RZ, 0x1, P2 ;  /* 0x00000001ff037807 */ /* 0x000fe20001000000 */
[----:B0-----:R-:W-:Y:S08]  /*1b0b0*/  @!P1 BRA `(.L_x_4956) ;  /* 0x0000004000489947 */ /* 0x001ff00003800000 */
.L_x_5101:
[----:B------:R-:W-:Y:S02]  /*1b0c0*/  SEL R25, R25, RZ, P2 ;  /* 0x000000ff19197207 */ /* 0x000fe40001000000 */
[----:B------:R-:W-:Y:S01]  /*1b0d0*/  LOP3.LUT R2, R26, R3, RZ, 0x3c, !PT ;  /* 0x000000031a027212 */ /* 0x000fe200078e3cff */
[----:B------:R-:W-:Y:S06]  /*1b0e0*/  @!P0 BRA `(.L_x_4957) ;  /* 0x0000000000048947 */ /* 0x000fec0003800000 */
[----:B------:R-:W-:Y:S01]  /*1b0f0*/  BPT.TRAP 0x1 ;  /* 0x000000040000795c */ /* 0x000fe20000300000 */
.L_x_4957:
[----:B------:R-:W-:Y:S01]  /*1b100*/  IMAD R25, R25, 0x8, R4 ;  /* 0x0000000819197824 */ /* 0x000fe200078e0204 */
[----:B------:R-:W-:-:S04]  /*1b110*/  SHF.L.U32 R2, R2, 0x1f, RZ ;  /* 0x0000001f02027819 */ /* 0x000fc800000006ff */
[----:B------:R-:W1:Y:S02]  /*1b120*/  SYNCS.PHASECHK.TRANS64.TRYWAIT P1, [R25+URZ+0x28c40], R2 ;  /* 0x028c4002190075a7 */ /* 0x000e64000802017f */
[----:B-1----:R-:W-:Y:S05]  /*1b130*/  @!P1 BRA `(.L_x_4958) ;  /* 0x00000040003c9947 */ /* 0x002fea0003800000 */
.L_x_5102:
[----:B------:R-:W-:Y:S05]  /*1b140*/  @!P0 BRA `(.L_x_4959) ;  /* 0x0000000000048947 */ /* 0x000fea0003800000 */
[----:B------:R-:W-:Y:S01]  /*1b150*/  BPT.TRAP 0x1 ;  /* 0x000000040000795c */ /* 0x000fe20000300000 */
.L_x_4959:
[----:B------:R-:W5:Y:S02]  /*1b160*/  SYNCS.PHASECHK.TRANS64.TRYWAIT P1, [R5+URZ+0x28c60], R0 ;  /* 0x028c6000050075a7 */ /* 0x000f64000802017f */
[----:B-----5:R-:W-:Y:S05]  /*1b170*/  @!P1 BRA `(.L_x_4960) ;  /* 0x0000004000409947 */ /* 0x020fea0003800000 */
.L_x_5103:
[----:B------:R-:W-:Y:S05]  /*1b180*/  @!P0 BRA `(.L_x_4961) ;  /* 0x0000000000048947 */ /* 0x000fea0003800000 */
[----:B------:R-:W-:Y:S01]  /*1b190*/  BPT.TRAP 0x1 ;  /* 0x000000040000795c */ /* 0x000fe20000300000 */
.L_x_4961:
[----:B------:R0:W0:Y:S02]  /*1b1a0*/  SYNCS.PHASECHK.TRANS64.TRYWAIT P0, [R25+URZ+0x28c60], R2 ;  /* 0x028c6002190075a7 */ /* 0x000024000800017f */
[----:B0-----:R-:W-:Y:S05]  /*1b1b0*/  @!P0 NANOSLEEP.SYNCS 0x989680 ;  /* 0x009896800000895d */ /* 0x001fea0003900000 */
[----:B------:R-:W0:Y:S02]  /*1b1c0*/  @!P0 SYNCS.PHASECHK.TRANS64 P0, [R25+URZ+0x28c60], R2 ;  /* 0x028c6002190085a7 */ /* 0x000e24000800007f */
[----:B0-----:R-:W-:Y:S05]  /*1b1d0*/  @!P0 BRA `(.L_x_4961) ;  /* 0xfffffffc00f08947 */ /* 0x001fea000383ffff */
.L_x_4687:
[----:B------:R-:W-:Y:S05]  /*1b1e0*/  BSYNC B9 ;  /* 0x0000000000097941 */ /* 0x000fea0003800000 */
.L_x_4684:
[----:B------:R-:W-:Y:S05]  /*1b1f0*/  EXIT ;  /* 0x000000000000794d */ /* 0x000fea0003800000 */
.L_x_4703:
[----:B0-----:R0:W1:Y:S02]  /*1b200*/  SYNCS.PHASECHK.TRANS64.TRYWAIT P6, [R62+URZ+0x28c90], R73 ;  /* 0x028c90493e0075a7 */ /* 0x00106400080c017f */
[----:B-1----:R-:W-:Y:S05]  /*1b210*/  @!P6 NANOSLEEP.SYNCS 0x989680 ;  /* 0x009896800000e95d */ /* 0x002fea0003900000 */
[----:B------:R-:W1:Y:S02]  /*1b220*/  @!P6 SYNCS.PHASECHK.TRANS64 P6, [R62+URZ+0x28c90], R73 ;  /* 0x028c90493e00e5a7 */ /* 0x000e6400080c007f */
[----:B-1----:R-:W-:Y:S05]  /*1b230*/  @!P6 BRA `(.L_x_4703) ;  /* 0xfffffffc00f0e947 */ /* 0x002fea000383ffff */
[----:B------:R-:W-:Y:S05]  /*1b240*/  BRA `(.L_x_4962) ;  /* 0xfffffe78001c7947 */ /* 0x000fea000383ffff */
.L_x_4704:
        /* <DEDUP_REMOVED lines=8> */
.L_x_4964:
[----:B------:R-:W-:Y:S05]  /*1b2d0*/  BSYNC B1 ;  /* 0x0000000000017941 */ /* 0x000fea0003800000 */
.L_x_4963:
        /* <DEDUP_REMOVED lines=8> */
.L_x_4965:
[----:B------:R-:W-:Y:S05]  /*1b360*/  BRA `(.L_x_4966) ;  /* 0xfffffe7400e87947 */ /* 0x000fea000383ffff */
.L_x_4714:
[----:B0-----:R0:W1:Y:S02]  /*1b370*/  SYNCS.PHASECHK.TRANS64.TRYWAIT P6, [R62+URZ+0x28c90], R73 ;  /* 0x028c90493e0075a7 */ /* 0x00106400080c017f */
[----:B-1----:R-:W-:Y:S05]  /*1b380*/  @!P6 NANOSLEEP.SYNCS 0x989680 ;  /* 0x009896800000e95d */ /* 0x002fea0003900000 */
[----:B------:R-:W1:Y:S02]  /*1b390*/  @!P6 SYNCS.PHASECHK.TRANS64 P6, [R62+URZ+0x28c90], R73 ;  /* 0x028c90493e00e5a7 */ /* 0x000e6400080c007f */
[----:B-1----:R-:W-:Y:S05]  /*1b3a0*/  @!P6 BRA `(.L_x_4714) ;  /* 0xfffffffc00f0e947 */ /* 0x002fea000383ffff */
[----:B------:R-:W-:Y:S05]  /*1b3b0*/  BRA `(.L_x_4967) ;  /* 0xfffffe8000407947 */ /* 0x000fea000383ffff */
.L_x_4715:
        /* <DEDUP_REMOVED lines=8> */
.L_x_4969:
[----:B------:R-:W-:Y:S05]  /*1b440*/  BSYNC B1 ;  /* 0x0000000000017941 */ /* 0x000fea0003800000 */
.L_x_4968:
        /* <DEDUP_REMOVED lines=8> */
.L_x_4970:
[----:B------:R-:W-:Y:S01]  /*1b4d0*/  IMAD.MOV.U32 R69, RZ, RZ, R14 ;  /* 0x000000ffff457224 */ /* 0x000fe200078e000e */
[----:B------:R-:W-:Y:S06]  /*1b4e0*/  BRA `(.L_x_4971) ;  /* 0xfffffe8000087947 */ /* 0x000fec000383ffff */
.L_x_4720:
[----:B0-----:R0:W1:Y:S02]  /*1b4f0*/  SYNCS.PHASECHK.TRANS64.TRYWAIT P0, [R62+URZ+0x28c90], R73 ;  /* 0x028c90493e0075a7 */ /* 0x001064000800017f */
[----:B-1----:R-:W-:Y:S05]  /*1b500*/  @!P0 NANOSLEEP.SYNCS 0x989680 ;  /* 0x009896800000895d */ /* 0x002fea0003900000 */
[----:B------:R-:W1:Y:S02]  /*1b510*/  @!P0 SYNCS.PHASECHK.TRANS64 P0, [R62+URZ+0x28c90], R73 ;  /* 0x028c90493e0085a7 */ /* 0x000e64000800007f */
[----:B-1----:R-:W-:Y:S05]  /*1b520*/  @!P0 BRA `(.L_x_4720) ;  /* 0xfffffffc00f08947 */ /* 0x002fea000383ffff */
[----:B------:R-:W-:Y:S05]  /*1b530*/  BRA `(.L_x_4972) ;  /* 0xfffffe8400e07947 */ /* 0x000fea000383ffff */
.L_x_4721:
[----:B------:R-:W-:Y:S01]  /*1b540*/  BSSY B1, `(.L_x_4973) ;  /* 0x0000007000017945 */ /* 0x000fe20003800000 */
[----:B------:R-:W-:Y:S01]  /*1b550*/  MOV R12, RZ ;  /* 0x000000ff000c7202 */ /* 0x000fe20000000f00 */
[----:B------:R-:W-:Y:S02]  /*1b560*/  IMAD.MOV.U32 R11, RZ, RZ, 0x1c1f ;  /* 0x00001c1fff0b7424 */ /* 0x000fe400078e00ff */
[----:B------:R-:W-:-:S07]  /*1b570*/  IMAD.MOV.U32 R15, RZ, RZ, -0x1 ;  /* 0xffffffffff0f7424 */ /* 0x000fce00078e00ff */
[----:B0-----:R-:W-:Y:S05]  /*1b580*/  WARPSYNC.COLLECTIVE R15, `(.L_x_4974) ;  /* 0x000000000f087348 */ /* 0x001fea0003c00000 */
[----:B------:R1:W2:Y:S02]  /*1b590*/  SHFL.IDX P6, R14, R13, R12, R11 ;  /* 0x0000000c0d0e7389 */ /* 0x0002a400000c000b */
[----:B012---:R-:W-:Y:S01]  /*1b5a0*/  ENDCOLLECTIVE ;  /* 0x000000000000791b */ /* 0x007fe20003800000 */
.L_x_4974:
[----:B------:R-:W-:Y:S05]  /*1b5b0*/  BSYNC B1 ;  /* 0x0000000000017941 */ /* 0x000fea0003800000 */
.L_x_4973:
        /* <DEDUP_REMOVED lines=8> */
.L_x_4975:
[----:B------:R-:W-:Y:S05]  /*1b640*/  BRA `(.L_x_4976) ;  /* 0xfffffe8800087947 */ /* 0x000fea000383ffff */
.L_x_4725:
[----:B--2---:R2:W4:Y:S02]  /*1b650*/  SYNCS.PHASECHK.TRANS64.TRYWAIT P5, [R62+URZ+0x28cb0], R73 ;  /* 0x028cb0493e0075a7 */ /* 0x00452400080a017f */
[----:B----4-:R-:W-:Y:S05]  /*1b660*/  @!P5 NANOSLEEP.SYNCS 0x989680 ;  /* 0x009896800000d95d */ /* 0x010fea0003900000 */
[----:B------:R-:W4:Y:S02]  /*1b670*/  @!P5 SYNCS.PHASECHK.TRANS64 P5, [R62+URZ+0x28cb0], R73 ;  /* 0x028cb0493e00d5a7 */ /* 0x000f2400080a007f */
[----:B----4-:R-:W-:Y:S05]  /*1b680*/  @!P5 BRA `(.L_x_4725) ;  /* 0xfffffffc00f0d947 */ /* 0x010fea000383ffff */
[----:B------:R-:W-:Y:S05]  /*1b690*/  BRA `(.L_x_4977) ;  /* 0xfffffe8800947947 */ /* 0x000fea000383ffff */
.L_x_4736:
[----:B0-----:R0:W1:Y:S02]  /*1b6a0*/  SYNCS.PHASECHK.TRANS64.TRYWAIT P1, [R3+URZ+0x28c50], R8 ;  /* 0x028c5008030075a7 */ /* 0x001064000802017f */
[----:B-1----:R-:W-:Y:S05]  /*1b6b0*/  @!P1 NANOSLEEP.SYNCS 0x989680 ;  /* 0x009896800000995d */ /* 0x002fea0003900000 */
[----:B------:R-:W1:Y:S02]  /*1b6c0*/  @!P1 SYNCS.PHASECHK.TRANS64 P1, [R3+URZ+0x28c50], R8 ;  /* 0x028c5008030095a7 */ /* 0x000e64000802007f */
[----:B-1----:R-:W-:Y:S05]  /*1b6d0*/  @!P1 BRA `(.L_x_4736) ;  /* 0xfffffffc00f09947 */ /* 0x002fea000383ffff */
[----:B------:R-:W-:Y:S05]  /*1b6e0*/  BRA `(.L_x_4978) ;  /* 0xfffffe9800b07947 */ /* 0x000fea000383ffff */
.L_x_4744:
[----:B--2---:R2:W3:Y:S02]  /*1b6f0*/  SYNCS.PHASECHK.TRANS64.TRYWAIT P1, [R20+URZ+0x28c50], R12 ;  /* 0x028c500c140075a7 */ /* 0x0044e4000802017f */
[----:B---3--:R-:W-:Y:S05]  /*1b700*/  @!P1 NANOSLEEP.SYNCS 0x989680 ;  /* 0x009896800000995d */ /* 0x008fea0003900000 */
[----:B------:R-:W3:Y:S02]  /*1b710*/  @!P1 SYNCS.PHASECHK.TRANS64 P1, [R20+URZ+0x28c50], R12 ;  /* 0x028c500c140095a7 */ /* 0x000ee4000802007f */
[----:B---3--:R-:W-:Y:S05]  /*1b720*/  @!P1 BRA `(.L_x_4744) ;  /* 0xfffffffc00f09947 */ /* 0x008fea000383ffff */
[----:B------:R-:W-:Y:S05]  /*1b730*/  BRA `(.L_x_4743) ;  /* 0xfffffea400d47947 */ /* 0x000fea000383ffff */
.L_x_4758:
        /* <DEDUP_REMOVED lines=8> */
.L_x_4980:
[----:B------:R-:W-:Y:S05]  /*1b7c0*/  BSYNC B1 ;  /* 0x0000000000017941 */ /* 0x000fea0003800000 */
.L_x_4979:
        /* <DEDUP_REMOVED lines=8> */
.L_x_4981:
[----:B------:R-:W-:Y:S01]  /*1b850*/  MOV R13, R10 ;  /* 0x0000000a000d7202 */ /* 0x000fe20000000f00 */
[----:B------:R-:W-:-:S07]  /*1b860*/  IMAD.MOV.U32 R0, RZ, RZ, R14 ;  /* 0x000000ffff007224 */ /* 0x000fce00078e000e */
[----:B------:R-:W-:Y:S05]  /*1b870*/  WARPSYNC.COLLECTIVE R15, `(.L_x_4982) ;  /* 0x000000000f087348 */ /* 0x000fea0003c00000 */
[----:B------:R0:W1:Y:S02]  /*1b880*/  SHFL.IDX P6, R14, R13, R12, R11 ;  /* 0x0000000c0d0e7389 */ /* 0x00006400000c000b */
[----:B01----:R-:W-:Y:S01]  /*1b890*/  ENDCOLLECTIVE ;  /* 0x000000000000791b */ /* 0x003fe20003800000 */
.L_x_4982:
[----:B------:R-:W-:Y:S02]  /*1b8a0*/  IMAD.MOV.U32 R13, RZ, RZ, R7 ;  /* 0x000000ffff0d7224 */ /* 0x000fe400078e0007 */
[----:B------:R-:W-:-:S07]  /*1b8b0*/  IMAD.MOV.U32 R5, RZ, RZ, R14 ;  /* 0x000000ffff057224 */ /* 0x000fce00078e000e */
[----:B------:R-:W-:Y:S05]  /*1b8c0*/  WARPSYNC.COLLECTIVE R15, `(.L_x_4983) ;  /* 0x000000000f087348 */ /* 0x000fea0003c00000 */
[----:B------:R0:W1:Y:S02]  /*1b8d0*/  SHFL.IDX P6, R14, R13, R12, R11 ;  /* 0x0000000c0d0e7389 */ /* 0x00006400000c000b */
[----:B01----:R-:W-:Y:S01]  /*1b8e0*/  ENDCOLLECTIVE ;  /* 0x000000000000791b */ /* 0x003fe20003800000 */
.L_x_4983:
[----:B------:R-:W-:Y:S05]  /*1b8f0*/  BRA `(.L_x_4984) ;  /* 0xfffffebc00c47947 */ /* 0x000fea000383ffff */
.L_x_4761:
[----:B------:R-:W-:Y:S01]  /*1b900*/  BSSY B1, `(.L_x_4985) ;  /* 0x0000008000017945 */ /* 0x000fe20003800000 */
[----:B------:R-:W-:Y:S01]  /*1b910*/  IMAD.MOV.U32 R13, RZ, RZ, R6 ;  /* 0x000000ffff0d7224 */ /* 0x000fe200078e0006 */
[----:B------:R-:W-:Y:S01]  /*1b920*/  MOV R15, 0xffffffff ;  /* 0xffffffff000f7802 */ /* 0x000fe20000000f00 */
[----:B------:R-:W-:Y:S02]  /*1b930*/  IMAD.MOV.U32 R12, RZ, RZ, 0x1 ;  /* 0x00000001ff0c7424 */ /* 0x000fe400078e00ff */
[----:B------:R-:W-:-:S07]  /*1b940*/  IMAD.MOV.U32 R11, RZ, RZ, 0x1c1f ;  /* 0x00001c1fff0b7424 */ /* 0x000fce00078e00ff */
[----:B0---4-:R-:W-:Y:S05]  /*1b950*/  WARPSYNC.COLLECTIVE R15, `(.L_x_4986) ;  /* 0x000000000f087348 */ /* 0x011fea0003c00000 */
[----:B----4-:R1:W2:Y:S02]  /*1b960*/  SHFL.IDX P6, R14, R13, R12, R11 ;  /* 0x0000000c0d0e7389 */ /* 0x0102a400000c000b */
[----:B012---:R-:W-:Y:S01]  /*1b970*/  ENDCOLLECTIVE ;  /* 0x000000000000791b */ /* 0x007fe20003800000 */
.L_x_4986:
[----:B------:R-:W-:Y:S05]  /*1b980*/  BSYNC B1 ;  /* 0x0000000000017941 */ /* 0x000fea0003800000 */
.L_x_4985:
        /* <DEDUP_REMOVED lines=8> */
.L_x_4987:
[----:B------:R-:W-:Y:S01]  /*1ba10*/  IMAD.MOV.U32 R13, RZ, RZ, R10 ;  /* 0x000000ffff0d7224 */ /* 0x000fe200078e000a */
[----:B------:R-:W-:-:S07]  /*1ba20*/  MOV R0, R14 ;  /* 0x0000000e00007202 */ /* 0x000fce0000000f00 */
[----:B------:R-:W-:Y:S05]  /*1ba30*/  WARPSYNC.COLLECTIVE R15, `(.L_x_4988) ;  /* 0x000000000f087348 */ /* 0x000fea0003c00000 */
[----:B------:R0:W1:Y:S02]  /*1ba40*/  SHFL.IDX P6, R14, R13, R12, R11 ;  /* 0x0000000c0d0e7389 */ /* 0x00006400000c000b */
[----:B01----:R-:W-:Y:S01]  /*1ba50*/  ENDCOLLECTIVE ;  /* 0x000000000000791b */ /* 0x003fe20003800000 */
.L_x_4988:
[----:B------:R-:W-:Y:S02]  /*1ba60*/  IMAD.MOV.U32 R13, RZ, RZ, R7 ;  /* 0x000000ffff0d7224 */ /* 0x000fe400078e0007 */
[----:B------:R-:W-:-:S07]  /*1ba70*/  IMAD.MOV.U32 R5, RZ, RZ, R14 ;  /* 0x000000ffff057224 */ /* 0x000fce00078e000e */
[----:B------:R-:W-:Y:S05]  /*1ba80*/  WARPSYNC.COLLECTIVE R15, `(.L_x_4989) ;  /* 0x000000000f087348 */ /* 0x000fea0003c00000 */
[----:B------:R0:W1:Y:S02]  /*1ba90*/  SHFL.IDX P6, R14, R13, R12, R11 ;  /* 0x0000000c0d0e7389 */ /* 0x00006400000c000b */
[----:B01----:R-:W-:Y:S01]  /*1baa0*/  ENDCOLLECTIVE ;  /* 0x000000000000791b */ /* 0x003fe20003800000 */
.L_x_4989:
[----:B------:R-:W-:Y:S05]  /*1bab0*/  BRA `(.L_x_4990) ;  /* 0xfffffec000287947 */ /* 0x000fea000383ffff */
.L_x_4765:
[----:B0-----:R0:W1:Y:S02]  /*1bac0*/  SYNCS.PHASECHK.TRANS64.TRYWAIT P0, [R2+URZ+0x28c00], R35 ;  /* 0x028c0023020075a7 */ /* 0x001064000800017f */
[----:B-1----:R-:W-:Y:S05]  /*1bad0*/  @!P0 NANOSLEEP.SYNCS 0x989680 ;  /* 0x009896800000895d */ /* 0x002fea0003900000 */
[----:B------:R-:W1:Y:S02]  /*1bae0*/  @!P0 SYNCS.PHASECHK.TRANS64 P0, [R2+URZ+0x28c00], R35 ;  /* 0x028c0023020085a7 */ /* 0x000e64000800007f */
[----:B-1----:R-:W-:Y:S05]  /*1baf0*/  @!P0 BRA `(.L_x_4765) ;  /* 0xfffffffc00f08947 */ /* 0x002fea000383ffff */
[----:B------:R-:W-:Y:S05]  /*1bb00*/  BRA `(.L_x_4991) ;  /* 0xfffffec400147947 */ /* 0x000fea000383ffff */
.L_x_4773:
[----:B------:R-:W0:Y:S01]  /*1bb10*/  LDC R39, c[0x0][0x3f4] ;  /* 0x0000fd00ff277b82 */ /* 0x000e220000000800 */
        /* <DEDUP_REMOVED lines=8> */
.L_x_4993:
[----:B------:R-:W-:Y:S05]  /*1bba0*/  BSYNC B1 ;  /* 0x0000000000017941 */ /* 0x000fea0003800000 */
.L_x_4992:
[----:B------:R-:W-:Y:S01]  /*1bbb0*/  IMAD.MOV.U32 R13, RZ, RZ, R25 ;  /* 0x000000ffff0d7224 */ /* 0x000fe200078e0019 */
[----:B------:R-:W-:Y:S01]  /*1bbc0*/  MOV R15, 0xffffffff ;  /* 0xffffffff000f7802 */ /* 0x000fe20000000f00 */
[----:B------:R-:W-:Y:S01]  /*1bbd0*/  IMAD.MOV.U32 R12, RZ, RZ, RZ ;  /* 0x000000ffff0c7224 */ /* 0x000fe200078e00ff */
[----:B------:R-:W-:Y:S01]  /*1bbe0*/  ISETP.GE.AND P0, PT, R16, R39, PT ;  /* 0x000000271000720c */ /* 0x000fe20003f06270 */
[----:B------:R-:W-:Y:S02]  /*1bbf0*/  IMAD.MOV.U32 R11, RZ, RZ, 0x1c1f ;  /* 0x00001c1fff0b7424 */ /* 0x000fe400078e00ff */
[----:B------:R-:W-:Y:S02]  /*1bc00*/  IMAD.MOV.U32 R0, RZ, RZ, R14 ;  /* 0x000000ffff007224 */ /* 0x000fe400078e000e */
[----:B------:R-:W-:-:S08]  /*1bc10*/  IMAD R34, R197, R34, RZ ;  /* 0x00000022c5227224 */ /* 0x000fd000078e02ff */
[----:B------:R-:W-:Y:S05]  /*1bc20*/  WARPSYNC.COLLECTIVE R15, `(.L_x_4994) ;  /* 0x000000000f087348 */ /* 0x000fea0003c00000 */
[----:B------:R0:W1:Y:S02]  /*1bc30*/  SHFL.IDX P6, R14, R13, R12, R11 ;  /* 0x0000000c0d0e7389 */ /* 0x00006400000c000b */
[----:B01----:R-:W-:Y:S01]  /*1bc40*/  ENDCOLLECTIVE ;  /* 0x000000000000791b */ /* 0x003fe20003800000 */
.L_x_4994:
        /* <DEDUP_REMOVED lines=8> */
.L_x_4995:
[----:B------:R-:W-:-:S04]  /*1bcd0*/  @!P1 IADD3 R6, P2, R3, R5, RZ ;  /* 0x0000000503069210 */ /* 0x000fc80007f5e0ff */
[----:B------:R-:W-:Y:S01]  /*1bce0*/  @!P1 IADD3.X R7, R0, R21, RZ, P2, !PT ;  /* 0x0000001500079210 */ /* 0x000fe200017fe4ff */
[----:B------:R-:W-:Y:S02]  /*1bcf0*/  IMAD.MOV.U32 R13, RZ, RZ, R27 ;  /* 0x000000ffff0d7224 */ /* 0x000fe400078e001b */
[----:B------:R-:W-:-:S07]  /*1bd00*/  IMAD.MOV.U32 R4, RZ, RZ, R14 ;  /* 0x000000ffff047224 */ /* 0x000fce00078e000e */
[----:B------:R-:W-:Y:S05]  /*1bd10*/  WARPSYNC.COLLECTIVE R15, `(.L_x_4996) ;  /* 0x000000000f087348 */ /* 0x000fea0003c00000 */
[----:B------:R0:W1:Y:S02]  /*1bd20*/  SHFL.IDX P6, R14, R13, R12, R11 ;  /* 0x0000000c0d0e7389 */ /* 0x00006400000c000b */
[----:B01----:R-:W-:Y:S01]  /*1bd30*/  ENDCOLLECTIVE ;  /* 0x000000000000791b */ /* 0x003fe20003800000 */
.L_x_4996:
        /* <DEDUP_REMOVED lines=10> */
[----:B------:R-:W-:Y:S02]  /*1bde0*/  CS2R R20, SRZ ;  /* 0x0000000000147805 */ /* 0x000fe4000001ff00 */
[----:B0-----:R-:W-:Y:S01]  /*1bdf0*/  MOV R15, 0xffffffff ;  /* 0xffffffff000f7802 */ /* 0x001fe20000000f00 */
[----:B--2---:R-:W-:-:S02]  /*1be00*/  @!P1 IMAD.MOV.U32 R33, RZ, RZ, R11 ;  /* 0x000000ffff219224 */ /* 0x004fc400078e000b */
[----:B------:R-:W-:Y:S02]  /*1be10*/  IMAD.MOV.U32 R11, RZ, RZ, 0x1c1f ;  /* 0x00001c1fff0b7424 */ /* 0x000fe400078e00ff */
[----:B------:R-:W-:Y:S02]  /*1be20*/  @!P1 IMAD.MOV.U32 R30, RZ, RZ, R8 ;  /* 0x000000ffff1e9224 */ /* 0x000fe400078e0008 */
[----:B------:R-:W-:-:S07]  /*1be30*/  @!P1 IMAD.MOV.U32 R31, RZ, RZ, R9 ;  /* 0x000000ffff1f9224 */ /* 0x000fce00078e0009 */
[----:B-----5:R-:W-:Y:S05]  /*1be40*/  WARPSYNC.COLLECTIVE R15, `(.L_x_4997) ;  /* 0x000000000f087348 */ /* 0x020fea0003c00000 */
[----:B------:R0:W1:Y:S02]  /*1be50*/  SHFL.IDX P6, R14, R13, R12, R11 ;  /* 0x0000000c0d0e7389 */ /* 0x00006400000c000b */
[----:B01---5:R-:W-:Y:S01]  /*1be60*/  ENDCOLLECTIVE ;  /* 0x000000000000791b */ /* 0x023fe20003800000 */
.L_x_4997:
[----:B------:R-:W-:Y:S02]  /*1be70*/  IMAD.MOV.U32 R0, RZ, RZ, R30 ;  /* 0x000000ffff007224 */ /* 0x000fe400078e001e */
[----:B------:R-:W-:Y:S01]  /*1be80*/  @!P1 IMAD.MOV.U32 R32, RZ, RZ, R10 ;  /* 0x000000ffff209224 */ /* 0x000fe200078e000a */
[----:B------:R-:W-:Y:S01]  /*1be90*/  MOV R3, R31 ;  /* 0x0000001f00037202 */ /* 0x000fe20000000f00 */
[----:B------:R-:W-:Y:S01]  /*1bea0*/  IMAD.MOV.U32 R9, RZ, RZ, R33 ;  /* 0x000000ffff097224 */ /* 0x000fe200078e0021 */
[----:B------:R-:W-:Y:S01]  /*1beb0*/  PRMT R51, R51, 0x5410, R0 ;  /* 0x0000541033337816 */ /* 0x000fe20000000000 */
[----:B------:R-:W-:Y:S01]  /*1bec0*/  IMAD.MOV.U32 R8, RZ, RZ, R32 ;  /* 0x000000ffff087224 */ /* 0x000fe200078e0020 */
[----:B------:R-:W-:-:S04]  /*1bed0*/  PRMT R38, R38, 0x5410, R3 ;  /* 0x0000541026267816 */ /* 0x000fc80000000003 */
[----:B------:R-:W-:Y:S01]  /*1bee0*/  PRMT R35, R8, 0x5410, R9 ;  /* 0x0000541008237816 */ /* 0x000fe20000000009 */
[----:B------:R-:W-:Y:S01]  /*1bef0*/  IMAD.MOV.U32 R13, RZ, RZ, R25 ;  /* 0x000000ffff0d7224 */ /* 0x000fe200078e0019 */
[----:B------:R-:W-:Y:S01]  /*1bf00*/  @!P1 MOV R29, R7 ;  /* 0x00000007001d9202 */ /* 0x000fe20000000f00 */
[----:B------:R-:W-:Y:S02]  /*1bf10*/  @!P1 IMAD.MOV.U32 R20, RZ, RZ, R4 ;  /* 0x000000ffff149224 */ /* 0x000fe400078e0004 */
[----:B------:R-:W-:Y:S02]  /*1bf20*/  @!P1 IMAD.MOV.U32 R21, RZ, RZ, R5 ;  /* 0x000000ffff159224 */ /* 0x000fe400078e0005 */
[----:B------:R-:W-:Y:S02]  /*1bf30*/  @!P1 IMAD.MOV.U32 R28, RZ, RZ, R6 ;  /* 0x000000ffff1c9224 */ /* 0x000fe400078e0006 */
[----:B------:R-:W-:-:S07]  /*1bf40*/  IMAD.MOV.U32 R0, RZ, RZ, R14 ;  /* 0x000000ffff007224 */ /* 0x000fce00078e000e */
[----:B------:R-:W-:Y:S05]  /*1bf50*/  WARPSYNC.COLLECTIVE R15, `(.L_x_4998) ;  /* 0x000000000f087348 */ /* 0x000fea0003c00000 */
[----:B------:R0:W1:Y:S02]  /*1bf60*/  SHFL.IDX P6, R14, R13, R12, R11 ;  /* 0x0000000c0d0e7389 */ /* 0x00006400000c000b */
[----:B01----:R-:W-:Y:S01]  /*1bf70*/  ENDCOLLECTIVE ;  /* 0x000000000000791b */ /* 0x003fe20003800000 */
.L_x_4998:
[----:B------:R-:W-:Y:S02]  /*1bf80*/  IMAD.MOV.U32 R4, RZ, RZ, R20 ;  /* 0x000000ffff047224 */ /* 0x000fe400078e0014 */
[----:B------:R-:W-:Y:S02]  /*1bf90*/  IMAD.MOV.U32 R5, RZ, RZ, R21 ;  /* 0x000000ffff057224 */ /* 0x000fe400078e0015 */
[----:B------:R-:W-:Y:S02]  /*1bfa0*/  IMAD.MOV.U32 R7, RZ, RZ, R29 ;  /* 0x000000ffff077224 */ /* 0x000fe400078e001d */
[----:B------:R-:W-:Y:S01]  /*1bfb0*/  IMAD.MOV.U32 R6, RZ, RZ, R28 ;  /* 0x000000ffff067224 */ /* 0x000fe200078e001c */
[----:B------:R-:W-:Y:S02]  /*1bfc0*/  PRMT R38, R5, 0x7610, R38 ;  /* 0x0000761005267816 */ /* 0x000fe40000000026 */
[----:B------:R-:W-:Y:S02]  /*1bfd0*/  PRMT R44, R4, 0x5410, R7 ;  /* 0x00005410042c7816 */ /* 0x000fe40000000007 */
[----:B------:R-:W-:-:S02]  /*1bfe0*/  CS2R R4, SRZ ;  /* 0x0000000000047805 */ /* 0x000fc4000001ff00 */
[----:B------:R-:W-:Y:S01]  /*1bff0*/  PRMT R51, R6, 0x7610, R51 ;  /* 0x0000761006337816 */ /* 0x000fe20000000033 */
[----:B------:R-:W-:Y:S02]  /*1c000*/  IMAD.MOV.U32 R13, RZ, RZ, R24 ;  /* 0x000000ffff0d7224 */ /* 0x000fe400078e0018 */
[----:B------:R-:W-:-:S07]  /*1c010*/  IMAD.MOV.U32 R3, RZ, RZ, R14 ;  /* 0x000000ffff037224 */ /* 0x000fce00078e000e */
[----:B------:R-:W-:Y:S05]  /*1c020*/  WARPSYNC.COLLECTIVE R15, `(.L_x_4999) ;  /* 0x000000000f087348 */ /* 0x000fea0003c00000 */
[----:B------:R0:W1:Y:S02]  /*1c030*/  SHFL.IDX P6, R14, R13, R12, R11 ;  /* 0x0000000c0d0e7389 */ /* 0x00006400000c000b */
[----:B01----:R-:W-:Y:S01]  /*1c040*/  ENDCOLLECTIVE ;  /* 0x000000000000791b */ /* 0x003fe20003800000 */
.L_x_4999:
[----:B------:R-:W-:Y:S01]  /*1c050*/  MOV R13, R27 ;  /* 0x0000001b000d7202 */ /* 0x000fe20000000f00 */
[----:B------:R-:W-:-:S07]  /*1c060*/  IMAD.MOV.U32 R24, RZ, RZ, R14 ;  /* 0x000000ffff187224 */ /* 0x000fce00078e000e */
[----:B------:R-:W-:Y:S05]  /*1c070*/  WARPSYNC.COLLECTIVE R15, `(.L_x_5000) ;  /* 0x000000000f087348 */ /* 0x000fea0003c00000 */
[----:B------:R0:W1:Y:S02]  /*1c080*/  SHFL.IDX P6, R14, R13, R12, R11 ;  /* 0x0000000c0d0e7389 */ /* 0x00006400000c000b */
[----:B01----:R-:W-:Y:S01]  /*1c090*/  ENDCOLLECTIVE ;  /* 0x000000000000791b */ /* 0x003fe20003800000 */
.L_x_5000:
[----:B------:R-:W-:Y:S05]  /*1c0a0*/  BRA `(.L_x_5001) ;  /* 0xfffffecc00f87947 */ /* 0x000fea000383ffff */
.L_x_4777:
[----:B0-----:R0:W1:Y:S02]  /*1c0b0*/  SYNCS.PHASECHK.TRANS64.TRYWAIT P1, [R2+URZ+0x28c00], R13 ;  /* 0x028c000d020075a7 */ /* 0x001064000802017f */
[----:B-1----:R-:W-:Y:S05]  /*1c0c0*/  @!P1 NANOSLEEP.SYNCS 0x989680 ;  /* 0x009896800000995d */ /* 0x002fea0003900000 */
[----:B------:R-:W1:Y:S02]  /*1c0d0*/  @!P1 SYNCS.PHASECHK.TRANS64 P1, [R2+URZ+0x28c00], R13 ;  /* 0x028c000d020095a7 */ /* 0x000e64000802007f */
[----:B-1----:R-:W-:Y:S05]  /*1c0e0*/  @!P1 BRA `(.L_x_4777) ;  /* 0xfffffffc00f09947 */ /* 0x002fea000383ffff */
[----:B------:R-:W-:Y:S05]  /*1c0f0*/  BRA `(.L_x_5002) ;  /* 0xfffffed0008c7947 */ /* 0x000fea000383ffff */
.L_x_4783:
[----:B0-----:R0:W1:Y:S02]  /*1c100*/  SYNCS.PHASECHK.TRANS64.TRYWAIT P1, [R21+URZ+0x28c30], R58 ;  /* 0x028c303a150075a7 */ /* 0x001064000802017f */
[----:B-1----:R-:W-:Y:S05]  /*1c110*/  @!P1 NANOSLEEP.SYNCS 0x989680 ;  /* 0x009896800000995d */ /* 0x002fea0003900000 */
[----:B------:R-:W1:Y:S02]  /*1c120*/  @!P1 SYNCS.PHASECHK.TRANS64 P1, [R21+URZ+0x28c30], R58 ;  /* 0x028c303a150095a7 */ /* 0x000e64000802007f */
[----:B-1----:R-:W-:Y:S05]  /*1c130*/  @!P1 BRA `(.L_x_4783) ;  /* 0xfffffffc00f09947 */ /* 0x002fea000383ffff */
[----:B------:R-:W-:Y:S05]  /*1c140*/  BRA `(.L_x_4782) ;  /* 0xfffffee000007947 */ /* 0x000fea000383ffff */
.L_x_4789:
[----:B-1----:R1:W2:Y:S02]  /*1c150*/  SYNCS.PHASECHK.TRANS64.TRYWAIT P1, [R21+URZ+0x28c50], R58 ;  /* 0x028c503a150075a7 */ /* 0x0022a4000802017f */
[----:B--2---:R-:W-:Y:S05]  /*1c160*/  @!P1 NANOSLEEP.SYNCS 0x989680 ;  /* 0x009896800000995d */ /* 0x004fea0003900000 */
[----:B------:R-:W2:Y:S02]  /*1c170*/  @!P1 SYNCS.PHASECHK.TRANS64 P1, [R21+URZ+0x28c50], R58 ;  /* 0x028c503a150095a7 */ /* 0x000ea4000802007f */
[----:B--2---:R-:W-:Y:S05]  /*1c180*/  @!P1 BRA `(.L_x_4789) ;  /* 0xfffffffc00f09947 */ /* 0x004fea000383ffff */
[----:B------:R-:W-:Y:S05]  /*1c190*/  BRA `(.L_x_4788) ;  /* 0xfffffef400c87947 */ /* 0x000fea000383ffff */
.L_x_4797:
[----:B-1----:R1:W2:Y:S02]  /*1c1a0*/  SYNCS.PHASECHK.TRANS64.TRYWAIT P1, [R209+URZ+0x28c30], R213 ;  /* 0x028c30d5d10075a7 */ /* 0x0022a4000802017f */
[----:B--2---:R-:W-:Y:S05]  /*1c1b0*/  @!P1 NANOSLEEP.SYNCS 0x989680 ;  /* 0x009896800000995d */ /* 0x004fea0003900000 */
[----:B------:R-:W2:Y:S02]  /*1c1c0*/  @!P1 SYNCS.PHASECHK.TRANS64 P1, [R209+URZ+0x28c30], R213 ;  /* 0x028c30d5d10095a7 */ /* 0x000ea4000802007f */
[----:B--2---:R-:W-:Y:S05]  /*1c1d0*/  @!P1 BRA `(.L_x_4797) ;  /* 0xfffffffc00f09947 */ /* 0x004fea000383ffff */
[----:B------:R-:W-:Y:S05]  /*1c1e0*/  BRA `(.L_x_4796) ;  /* 0xfffffef800f87947 */ /* 0x000fea000383ffff */
.L_x_4803:
[----:B--2---:R2:W4:Y:S02]  /*1c1f0*/  SYNCS.PHASECHK.TRANS64.TRYWAIT P1, [R209+URZ+0x28c50], R213 ;  /* 0x028c50d5d10075a7 */ /* 0x004524000802017f */
[----:B----4-:R-:W-:Y:S05]  /*1c200*/  @!P1 NANOSLEEP.SYNCS 0x989680 ;  /* 0x009896800000995d */ /* 0x010fea0003900000 */
[----:B------:R-:W4:Y:S02]  /*1c210*/  @!P1 SYNCS.PHASECHK.TRANS64 P1, [R209+URZ+0x28c50], R213 ;  /* 0x028c50d5d10095a7 */ /* 0x000f24000802007f */
[----:B----4-:R-:W-:Y:S05]  /*1c220*/  @!P1 BRA `(.L_x_4803) ;  /* 0xfffffffc00f09947 */ /* 0x010fea000383ffff */
[----:B------:R-:W-:Y:S05]  /*1c230*/  BRA `(.L_x_4802) ;  /* 0xffffff1800ac7947 */ /* 0x000fea000383ffff */
.L_x_4812:
[----:B-1----:R1:W2:Y:S02]  /*1c240*/  SYNCS.PHASECHK.TRANS64.TRYWAIT P1, [R21+URZ+0x28c30], R197 ;  /* 0x028c30c5150075a7 */ /* 0x0022a4000802017f */
[----:B--2---:R-:W-:Y:S05]  /*1c250*/  @!P1 NANOSLEEP.SYNCS 0x989680 ;  /* 0x009896800000995d */ /* 0x004fea0003900000 */
[----:B------:R-:W2:Y:S02]  /*1c260*/  @!P1 SYNCS.PHASECHK.TRANS64 P1, [R21+URZ+0x28c30], R197 ;  /* 0x028c30c5150095a7 */ /* 0x000ea4000802007f */
[----:B--2---:R-:W-:Y:S05]  /*1c270*/  @!P1 BRA `(.L_x_4812) ;  /* 0xfffffffc00f09947 */ /* 0x004fea000383ffff */
[----:B------:R-:W-:Y:S05]  /*1c280*/  BRA `(.L_x_4811) ;  /* 0xffffff1c00c87947 */ /* 0x000fea000383ffff */
.L_x_4818:
[----:B--2---:R2:W3:Y:S02]  /*1c290*/  SYNCS.PHASECHK.TRANS64.TRYWAIT P1, [R21+URZ+0x28c50], R197 ;  /* 0x028c50c5150075a7 */ /* 0x0044e4000802017f */
[----:B---3--:R-:W-:Y:S05]  /*1c2a0*/  @!P1 NANOSLEEP.SYNCS 0x989680 ;  /* 0x009896800000995d */ /* 0x008fea0003900000 */
[----:B------:R-:W3:Y:S02]  /*1c2b0*/  @!P1 SYNCS.PHASECHK.TRANS64 P1, [R21+URZ+0x28c50], R197 ;  /* 0x028c50c5150095a7 */ /* 0x000ee4000802007f */
[----:B---3--:R-:W-:Y:S05]  /*1c2c0*/  @!P1 BRA `(.L_x_4818) ;  /* 0xfffffffc00f09947 */ /* 0x008fea000383ffff */
[----:B------:R-:W-:Y:S05]  /*1c2d0*/  BRA `(.L_x_4817) ;  /* 0xffffff3800287947 */ /* 0x000fea000383ffff */
.L_x_4849:
[----:B0-----:R-:W0:Y:S01]  /*1c2e0*/  S2R R8, SR_TID.X ;  /* 0x0000000000087919 */ /* 0x001e220000002100 */
[----:B------:R-:W-:Y:S01]  /*1c2f0*/  BSSY B1, `(.L_x_5003) ;  /* 0x000000a000017945 */ /* 0x000fe20003800000 */
[----:B------:R-:W-:Y:S01]  /*1c300*/  MOV R12, RZ ;  /* 0x000000ff000c7202 */ /* 0x000fe20000000f00 */
[----:B------:R-:W-:Y:S02]  /*1c310*/  IMAD.MOV.U32 R11, RZ, RZ, 0x1f ;  /* 0x0000001fff0b7424 */ /* 0x000fe400078e00ff */
[----:B------:R-:W-:Y:S01]  /*1c320*/  IMAD.MOV.U32 R15, RZ, RZ, -0x1 ;  /* 0xffffffffff0f7424 */ /* 0x000fe200078e00ff */
[----:B0-----:R-:W-:-:S04]  /*1c330*/  SHF.R.U32.HI R8, RZ, 0x5, R8 ;  /* 0x00000005ff087819 */ /* 0x001fc80000011608 */
[----:B------:R-:W-:-:S05]  /*1c340*/  LOP3.LUT R8, R8, 0x3, RZ, 0xc0, !PT ;  /* 0x0000000308087812 */ /* 0x000fca00078ec0ff */
[----:B------:R-:W-:-:S07]  /*1c350*/  IMAD.MOV.U32 R13, RZ, RZ, R8 ;  /* 0x000000ffff0d7224 */ /* 0x000fce00078e0008 */
[----:B-1----:R-:W-:Y:S05]  /*1c360*/  WARPSYNC.COLLECTIVE R15, `(.L_x_5004) ;  /* 0x000000000f087348 */ /* 0x002fea0003c00000 */
[----:B------:R0:W2:Y:S02]  /*1c370*/  SHFL.IDX P6, R14, R13, R12, R11 ;  /* 0x0000000c0d0e7389 */ /* 0x0000a400000c000b */
[----:B012---:R-:W-:Y:S01]  /*1c380*/  ENDCOLLECTIVE ;  /* 0x000000000000791b */ /* 0x007fe20003800000 */
.L_x_5004:
[----:B------:R-:W-:Y:S05]  /*1c390*/  BSYNC B1 ;  /* 0x0000000000017941 */ /* 0x000fea0003800000 */
.L_x_5003:
[----:B------:R-:W-:Y:S05]  /*1c3a0*/  BRA `(.L_x_5005) ;  /* 0xffffff8c004c7947 */ /* 0x000fea000383ffff */
.L_x_4851:
[----:B------:R-:W-:Y:S01]  /*1c3b0*/  BSSY B1, `(.L_x_5006) ;  /* 0x0000006000017945 */ /* 0x000fe20003800000 */
[----:B------:R-:W-:-:S07]  /*1c3c0*/  IMAD.MOV.U32 R15, RZ, RZ, -0x1 ;  /* 0xffffffffff0f7424 */ /* 0x000fce00078e00ff */
[----:B012---:R-:W-:Y:S05]  /*1c3d0*/  WARPSYNC.COLLECTIVE R15, `(.L_x_5007) ;  /* 0x000000000f0c7348 */ /* 0x007fea0003c00000 */
[----:B------:R-:W-:Y:S02]  /*1c3e0*/  ELECT P6, UR62, PT ;  /* 0x00000000003e782f */ /* 0x000fe400038c0000 */
[----:B------:R-:W-:Y:S01]  /*1c3f0*/  MOV R14, UR62 ;  /* 0x0000003e000e7c02 */ /* 0x000fe20008000f00 */
[----:B012---:R-:W-:Y:S10]  /*1c400*/  ENDCOLLECTIVE ;  /* 0x000000000000791b */ /* 0x007ff40003800000 */
.L_x_5007:
[----:B------:R-:W-:Y:S05]  /*1c410*/  BSYNC B1 ;  /* 0x0000000000017941 */ /* 0x000fea0003800000 */
.L_x_5006:
[----:B------:R-:W-:Y:S05]  /*1c420*/  BRA `(.L_x_4850) ;  /* 0xffffff8c00447947 */ /* 0x000fea000383ffff */
.L_x_4853:
[----:B0-----:R0:W2:Y:S02]  /*1c430*/  SYNCS.PHASECHK.TRANS64.TRYWAIT P0, [R23+URZ+0x28c20], R3 ;  /* 0x028c2003170075a7 */ /* 0x0010a4000800017f */
[----:B--2---:R-:W-:Y:S05]  /*1c440*/  @!P0 NANOSLEEP.SYNCS 0x989680 ;  /* 0x009896800000895d */ /* 0x004fea0003900000 */
[----:B------:R-:W2:Y:S02]  /*1c450*/  @!P0 SYNCS.PHASECHK.TRANS64 P0, [R23+URZ+0x28c20], R3 ;  /* 0x028c2003170085a7 */ /* 0x000ea4000800007f */
[----:B--2---:R-:W-:Y:S05]  /*1c460*/  @!P0 BRA `(.L_x_4853) ;  /* 0xfffffffc00f08947 */ /* 0x004fea000383ffff */
[----:B------:R-:W-:Y:S05]  /*1c470*/  BRA `(.L_x_5008) ;  /* 0xffffff8c00547947 */ /* 0x000fea000383ffff */
.L_x_4857:
[----:B0-----:R0:W1:Y:S02]  /*1c480*/  SYNCS.PHASECHK.TRANS64.TRYWAIT P0, [R3+URZ+0x28ca0], R8 ;  /* 0x028ca008030075a7 */ /* 0x001064000800017f */
[----:B-1----:R-:W-:Y:S05]  /*1c490*/  @!P0 NANOSLEEP.SYNCS 0x989680 ;  /* 0x009896800000895d */ /* 0x002fea0003900000 */
[----:B------:R-:W1:Y:S02]  /*1c4a0*/  @!P0 SYNCS.PHASECHK.TRANS64 P0, [R3+URZ+0x28ca0], R8 ;  /* 0x028ca008030085a7 */ /* 0x000e64000800007f */
[----:B-1----:R-:W-:Y:S05]  /*1c4b0*/  @!P0 BRA `(.L_x_4857) ;  /* 0xfffffffc00f08947 */ /* 0x002fea000383ffff */
[----:B------:R-:W-:Y:S05]  /*1c4c0*/  BRA `(.L_x_5009) ;  /* 0xffffff8c006c7947 */ /* 0x000fea000383ffff */
.L_x_4862:
[----:B-1----:R1:W2:Y:S02]  /*1c4d0*/  SYNCS.PHASECHK.TRANS64.TRYWAIT P0, [R3+URZ+0x28cc0], R8 ;  /* 0x028cc008030075a7 */ /* 0x0022a4000800017f */
[----:B--2---:R-:W-:Y:S05]  /*1c4e0*/  @!P0 NANOSLEEP.SYNCS 0x989680 ;  /* 0x009896800000895d */ /* 0x004fea0003900000 */
[----:B------:R-:W2:Y:S02]  /*1c4f0*/  @!P0 SYNCS.PHASECHK.TRANS64 P0, [R3+URZ+0x28cc0], R8 ;  /* 0x028cc008030085a7 */ /* 0x000ea4000800007f */
[----:B--2---:R-:W-:Y:S05]  /*1c500*/  @!P0 BRA `(.L_x_4862) ;  /* 0xfffffffc00f08947 */ /* 0x004fea000383ffff */
[----:B------:R-:W-:Y:S05]  /*1c510*/  BRA `(.L_x_5010) ;  /* 0xffffff8c00e87947 */ /* 0x000fea000383ffff */
.L_x_4876:
[----:B0-----:R0:W2:Y:S02]  /*1c520*/  SYNCS.PHASECHK.TRANS64.TRYWAIT P1, [R8+URZ+0x28ca0], R2 ;  /* 0x028ca002080075a7 */ /* 0x0010a4000802017f */
[----:B--2---:R-:W-:Y:S05]  /*1c530*/  @!P1 NANOSLEEP.SYNCS 0x989680 ;  /* 0x009896800000995d */ /* 0x004fea0003900000 */
[----:B------:R-:W2:Y:S02]  /*1c540*/  @!P1 SYNCS.PHASECHK.TRANS64 P1, [R8+URZ+0x28ca0], R2 ;  /* 0x028ca002080095a7 */ /* 0x000ea4000802007f */
[----:B--2---:R-:W-:Y:S05]  /*1c550*/  @!P1 BRA `(.L_x_4876) ;  /* 0xfffffffc00f09947 */ /* 0x004fea000383ffff */
[----:B------:R-:W-:Y:S05]  /*1c560*/  BRA `(.L_x_5011) ;  /* 0xffffff98004c7947 */ /* 0x000fea000383ffff */
.L_x_4881:
[----:B-1----:R1:W2:Y:S02]  /*1c570*/  SYNCS.PHASECHK.TRANS64.TRYWAIT P1, [R8+URZ+0x28cc0], R2 ;  /* 0x028cc002080075a7 */ /* 0x0022a4000802017f */
[----:B--2---:R-:W-:Y:S05]  /*1c580*/  @!P1 NANOSLEEP.SYNCS 0x989680 ;  /* 0x009896800000995d */ /* 0x004fea0003900000 */
[----:B------:R-:W2:Y:S02]  /*1c590*/  @!P1 SYNCS.PHASECHK.TRANS64 P1, [R8+URZ+0x28cc0], R2 ;  /* 0x028cc002080095a7 */ /* 0x000ea4000802007f */
[----:B--2---:R-:W-:Y:S05]  /*1c5a0*/  @!P1 BRA `(.L_x_4881) ;  /* 0xfffffffc00f09947 */ /* 0x004fea000383ffff */
[----:B------:R-:W-:Y:S05]  /*1c5b0*/  BRA `(.L_x_5012) ;  /* 0xffffff9800c47947 */ /* 0x000fea000383ffff */
.L_x_4901:
[----:B------:R-:W0:Y:S01]  /*1c5c0*/  S2R R11, SR_TID.X ;  /* 0x00000000000b7919 */ /* 0x000e220000002100 */
[----:B------:R-:W-:Y:S01]  /*1c5d0*/  BSSY B0, `(.L_x_5013) ;  /* 0x000000a000007945 */ /* 0x000fe20003800000 */
[----:B------:R-:W-:Y:S02]  /*1c5e0*/  IMAD.MOV.U32 R12, RZ, RZ, RZ ;  /* 0x000000ffff0c7224 */ /* 0x000fe400078e00ff */
[----:B------:R-:W-:Y:S01]  /*1c5f0*/  IMAD.MOV.U32 R15, RZ, RZ, -0x1 ;  /* 0xffffffffff0f7424 */ /* 0x000fe200078e00ff */
[----:B0-----:R-:W-:-:S04]  /*1c600*/  SHF.R.U32.HI R11, RZ, 0x5, R11 ;  /* 0x00000005ff0b7819 */ /* 0x001fc8000001160b */
[----:B------:R-:W-:-:S05]  /*1c610*/  LOP3.LUT R11, R11, 0x3, RZ, 0xc0, !PT ;  /* 0x000000030b0b7812 */ /* 0x000fca00078ec0ff */
[----:B------:R-:W-:Y:S01]  /*1c620*/  IMAD.MOV.U32 R13, RZ, RZ, R11 ;  /* 0x000000ffff0d7224 */ /* 0x000fe200078e000b */
[----:B------:R-:W-:-:S07]  /*1c630*/  MOV R11, 0x1f ;  /* 0x0000001f000b7802 */ /* 0x000fce0000000f00 */
[----:B-----5:R-:W-:Y:S05]  /*1c640*/  WARPSYNC.COLLECTIVE R15, `(.L_x_5014) ;  /* 0x000000000f087348 */ /* 0x020fea0003c00000 */
[----:B------:R0:W1:Y:S02]  /*1c650*/  SHFL.IDX P6, R14, R13, R12, R11 ;  /* 0x0000000c0d0e7389 */ /* 0x00006400000c000b */
[----:B01---5:R-:W-:Y:S01]  /*1c660*/  ENDCOLLECTIVE ;  /* 0x000000000000791b */ /* 0x023fe20003800000 */
.L_x_5014:
[----:B------:R-:W-:Y:S05]  /*1c670*/  BSYNC B0 ;  /* 0x0000000000007941 */ /* 0x000fea0003800000 */
.L_x_5013:
[----:B------:R-:W-:Y:S05]  /*1c680*/  BRA `(.L_x_5015) ;  /* 0xffffffac00d07947 */ /* 0x000fea000383ffff */
.L_x_4904:
[----:B0-----:R0:W1:Y:S02]  /*1c690*/  SYNCS.PHASECHK.TRANS64.TRYWAIT P0, [R31+URZ+0x28c40], R0 ;  /* 0x028c40001f0075a7 */ /* 0x001064000800017f */
[----:B-1----:R-:W-:Y:S05]  /*1c6a0*/  @!P0 NANOSLEEP.SYNCS 0x989680 ;  /* 0x009896800000895d */ /* 0x002fea0003900000 */
[----:B------:R-:W1:Y:S02]  /*1c6b0*/  @!P0 SYNCS.PHASECHK.TRANS64 P0, [R31+URZ+0x28c40], R0 ;  /* 0x028c40001f0085a7 */ /* 0x000e64000800007f */
[----:B-1----:R-:W-:Y:S05]  /*1c6c0*/  @!P0 BRA `(.L_x_4904) ;  /* 0xfffffffc00f08947 */ /* 0x002fea000383ffff */
[----:B------:R-:W-:Y:S05]  /*1c6d0*/  BRA `(.L_x_5016) ;  /* 0xffffffb000107947 */ /* 0x000fea000383ffff */
.L_x_4905:
        /* <DEDUP_REMOVED lines=8> */
.L_x_5018:
[----:B------:R-:W-:Y:S05]  /*1c760*/  BSYNC B0 ;  /* 0x0000000000007941 */ /* 0x000fea0003800000 */
.L_x_5017:
[----:B------:R-:W-:Y:S01]  /*1c770*/  IMAD.MOV.U32 R13, RZ, RZ, R0 ;  /* 0x000000ffff0d7224 */ /* 0x000fe200078e0000 */
[----:B------:R-:W-:Y:S01]  /*1c780*/  MOV R2, R14 ;  /* 0x0000000e00027202 */ /* 0x000fe20000000f00 */
[----:B------:R-:W-:Y:S02]  /*1c790*/  IMAD.MOV.U32 R12, RZ, RZ, RZ ;  /* 0x000000ffff0c7224 */ /* 0x000fe400078e00ff */
[----:B------:R-:W-:Y:S02]  /*1c7a0*/  IMAD.MOV.U32 R11, RZ, RZ, 0x181f ;  /* 0x0000181fff0b7424 */ /* 0x000fe400078e00ff */
[----:B------:R-:W-:Y:S02]  /*1c7b0*/  IMAD.MOV.U32 R15, RZ, RZ, -0x1 ;  /* 0xffffffffff0f7424 */ /* 0x000fe400078e00ff */
[----:B------:R-:W-:-:S07]  /*1c7c0*/  @P0 IMAD R6, R5, 0x2, R23 ;  /* 0x0000000205060824 */ /* 0x000fce00078e0217 */
[----:B------:R-:W-:Y:S05]  /*1c7d0*/  WARPSYNC.COLLECTIVE R15, `(.L_x_5019) ;  /* 0x000000000f087348 */ /* 0x000fea0003c00000 */
[----:B------:R0:W1:Y:S02]  /*1c7e0*/  SHFL.IDX P6, R14, R13, R12, R11 ;  /* 0x0000000c0d0e7389 */ /* 0x00006400000c000b */
[----:B01----:R-:W-:Y:S01]  /*1c7f0*/  ENDCOLLECTIVE ;  /* 0x000000000000791b */ /* 0x003fe20003800000 */
.L_x_5019:
[----:B------:R-:W-:Y:S02]  /*1c800*/  IMAD.MOV.U32 R13, RZ, RZ, R4 ;  /* 0x000000ffff0d7224 */ /* 0x000fe400078e0004 */
[----:B------:R-:W-:Y:S02]  /*1c810*/  IMAD.MOV.U32 R12, RZ, RZ, 0x1 ;  /* 0x00000001ff0c7424 */ /* 0x000fe400078e00ff */
[----:B------:R-:W-:-:S07]  /*1c820*/  IMAD.MOV.U32 R3, RZ, RZ, R14 ;  /* 0x000000ffff037224 */ /* 0x000fce00078e000e */
[----:B------:R-:W-:Y:S05]  /*1c830*/  WARPSYNC.COLLECTIVE R15, `(.L_x_5020) ;  /* 0x000000000f087348 */ /* 0x000fea0003c00000 */
[----:B------:R0:W1:Y:S02]  /*1c840*/  SHFL.IDX P6, R14, R13, R12, R11 ;  /* 0x0000000c0d0e7389 */ /* 0x00006400000c000b */
[----:B01----:R-:W-:Y:S01]  /*1c850*/  ENDCOLLECTIVE ;  /* 0x000000000000791b */ /* 0x003fe20003800000 */
.L_x_5020:
        /* <DEDUP_REMOVED lines=15> */
.L_x_5021:
[----:B------:R-:W-:Y:S02]  /*1c950*/  @P0 IMAD R6, R5, 0x2, R23 ;  /* 0x0000000205060824 */ /* 0x000fe400078e0217 */
[----:B------:R-:W-:Y:S02]  /*1c960*/  IMAD.MOV.U32 R13, RZ, RZ, R4 ;  /* 0x000000ffff0d7224 */ /* 0x000fe400078e0004 */
[----:B------:R-:W-:Y:S01]  /*1c970*/  IMAD.MOV.U32 R12, RZ, RZ, 0x2 ;  /* 0x00000002ff0c7424 */ /* 0x000fe200078e00ff */
[----:B------:R-:W-:-:S07]  /*1c980*/  MOV R3, R14 ;  /* 0x0000000e00037202 */ /* 0x000fce0000000f00 */
[----:B------:R-:W-:Y:S05]  /*1c990*/  WARPSYNC.COLLECTIVE R15, `(.L_x_5022) ;  /* 0x000000000f087348 */ /* 0x000fea0003c00000 */
[----:B------:R0:W1:Y:S02]  /*1c9a0*/  SHFL.IDX P6, R14, R13, R12, R11 ;  /* 0x0000000c0d0e7389 */ /* 0x00006400000c000b */
[----:B01----:R-:W-:Y:S01]  /*1c9b0*/  ENDCOLLECTIVE ;  /* 0x000000000000791b */ /* 0x003fe20003800000 */
.L_x_5022:
        /* <DEDUP_REMOVED lines=15> */
.L_x_5023:
[----:B------:R-:W-:Y:S02]  /*1cab0*/  @P0 IMAD R6, R5, 0x2, R23 ;  /* 0x0000000205060824 */ /* 0x000fe400078e0217 */
[----:B------:R-:W-:Y:S02]  /*1cac0*/  IMAD.MOV.U32 R13, RZ, RZ, R4 ;  /* 0x000000ffff0d7224 */ /* 0x000fe400078e0004 */
[----:B------:R-:W-:Y:S02]  /*1cad0*/  IMAD.MOV.U32 R12, RZ, RZ, 0x3 ;  /* 0x00000003ff0c7424 */ /* 0x000fe400078e00ff */
[----:B------:R-:W-:-:S07]  /*1cae0*/  IMAD.MOV.U32 R3, RZ, RZ, R14 ;  /* 0x000000ffff037224 */ /* 0x000fce00078e000e */
[----:B------:R-:W-:Y:S05]  /*1caf0*/  WARPSYNC.COLLECTIVE R15, `(.L_x_5024) ;  /* 0x000000000f087348 */ /* 0x000fea0003c00000 */
[----:B------:R0:W1:Y:S02]  /*1cb00*/  SHFL.IDX P6, R14, R13, R12, R11 ;  /* 0x0000000c0d0e7389 */ /* 0x00006400000c000b */
[----:B01----:R-:W-:Y:S01]  /*1cb10*/  ENDCOLLECTIVE ;  /* 0x000000000000791b */ /* 0x003fe20003800000 */
.L_x_5024:
[----:B------:R-:W-:-:S05]  /*1cb20*/  @P0 LEA R3, P1, R7, R3, 0x1 ;  /* 0x0000000307030211 */ /* 0x000fca00078208ff */
[----:B------:R-:W-:-:S05]  /*1cb30*/  @P0 IMAD.X R2, RZ, RZ, R2, P1 ;  /* 0x000000ffff020224 */ /* 0x000fca00008e0602 */
[----:B------:R-:W-:Y:S01]  /*1cb40*/  @P0 LOP3.LUT R3, R3, R2, RZ, 0x3c, !PT ;  /* 0x0000000203030212 */ /* 0x000fe200078e3cff */
[----:B------:R-:W-:-:S03]  /*1cb50*/  IMAD.MOV.U32 R13, RZ, RZ, R0 ;  /* 0x000000ffff0d7224 */ /* 0x000fc600078e0000 */
[----:B------:R-:W-:-:S04]  /*1cb60*/  @P0 LOP3.LUT R2, R3, R2, RZ, 0x3c, !PT ;  /* 0x0000000203020212 */ /* 0x000fc800078e3cff */
[----:B------:R-:W-:Y:S02]  /*1cb70*/  @P0 LOP3.LUT R3, R3, R2, RZ, 0x3c, !PT ;  /* 0x0000000203030212 */ /* 0x000fe400078e3cff */
[----:B------:R-:W-:-:S07]  /*1cb80*/  MOV R4, R14 ;  /* 0x0000000e00047202 */ /* 0x000fce0000000f00 */
[----:B------:R-:W-:Y:S05]  /*1cb90*/  WARPSYNC.COLLECTIVE R15, `(.L_x_5025) ;  /* 0x000000000f087348 */ /* 0x000fea0003c00000 */
[----:B------:R0:W1:Y:S02]  /*1cba0*/  SHFL.IDX P6, R14, R13, R12, R11 ;  /* 0x0000000c0d0e7389 */ /* 0x00006400000c000b */
[----:B01----:R-:W-:Y:S01]  /*1cbb0*/  ENDCOLLECTIVE ;  /* 0x000000000000791b */ /* 0x003fe20003800000 */
.L_x_5025:
[----:B------:R-:W-:Y:S01]  /*1cbc0*/  @!PT LDS RZ, [RZ] ;  /* 0x00000000fffff984 */ /* 0x000fe20000000800 */
[----:B------:R-:W-:Y:S01]  /*1cbd0*/  @!PT LDS RZ, [RZ] ;  /* 0x00000000fffff984 */ /* 0x000fe20000000800 */
[----:B------:R-:W-:Y:S01]  /*1cbe0*/  @!PT LDS RZ, [RZ] ;  /* 0x00000000fffff984 */ /* 0x000fe20000000800 */
[----:B------:R1:W-:Y:S01]  /*1cbf0*/  @P0 LDGSTS.E.BYPASS.LTC128B.128 [R6+0x23400], desc[UR40][R2.64], !P2 ;  /* 0x2340000002060fae */ /* 0x0003e2000d101d68 */
[----:B------:R-:W-:Y:S01]  /*1cc00*/  IMAD.MOV.U32 R0, RZ, RZ, R14 ;  /* 0x000000ffff007224 */ /* 0x000fe200078e000e */
[----:B------:R-:W-:Y:S06]  /*1cc10*/  BRA `(.L_x_5026) ;  /* 0xffffffac00cc7947 */ /* 0x000fec000383ffff */
.L_x_4910:
        /* <DEDUP_REMOVED lines=9> */
.L_x_5027:
[C---:B------:R-:W-:Y:S02]  /*1ccb0*/  ISETP.GE.AND P0, PT, R17.reuse, R3, PT ;  /* 0x000000031100720c */ /* 0x040fe40003f06270 */
[----:B------:R-:W-:Y:S01]  /*1ccc0*/  IADD3 R6, R17, 0x10, RZ ;  /* 0x0000001011067810 */ /* 0x000fe20007ffe0ff */
[----:B------:R-:W-:Y:S02]  /*1ccd0*/  IMAD.MOV.U32 R13, RZ, RZ, R0 ;  /* 0x000000ffff0d7224 */ /* 0x000fe400078e0000 */
[----:B------:R-:W-:-:S08]  /*1cce0*/  IMAD.MOV.U32 R4, RZ, RZ, R14 ;  /* 0x000000ffff047224 */ /* 0x000fd000078e000e */
[----:B------:R-:W-:Y:S05]  /*1ccf0*/  WARPSYNC.COLLECTIVE R15, `(.L_x_5028) ;  /* 0x000000000f087348 */ /* 0x000fea0003c00000 */
[----:B------:R0:W1:Y:S02]  /*1cd00*/  SHFL.IDX P6, R14, R13, R12, R11 ;  /* 0x0000000c0d0e7389 */ /* 0x00006400000c000b */
[----:B01----:R-:W-:Y:S01]  /*1cd10*/  ENDCOLLECTIVE ;  /* 0x000000000000791b */ /* 0x003fe20003800000 */
.L_x_5028:
[----:B------:R-:W-:Y:S02]  /*1cd20*/  IMAD.MOV.U32 R13, RZ, RZ, R2 ;  /* 0x000000ffff0d7224 */ /* 0x000fe400078e0002 */
[----:B------:R-:W-:Y:S02]  /*1cd30*/  IMAD.MOV.U32 R12, RZ, RZ, 0x1 ;  /* 0x00000001ff0c7424 */ /* 0x000fe400078e00ff */
[----:B------:R-:W-:-:S07]  /*1cd40*/  IMAD.MOV.U32 R5, RZ, RZ, R14 ;  /* 0x000000ffff057224 */ /* 0x000fce00078e000e */
[----:B------:R-:W-:Y:S05]  /*1cd50*/  WARPSYNC.COLLECTIVE R15, `(.L_x_5029) ;  /* 0x000000000f087348 */ /* 0x000fea0003c00000 */
[----:B------:R0:W1:Y:S02]  /*1cd60*/  SHFL.IDX P6, R14, R13, R12, R11 ;  /* 0x0000000c0d0e7389 */ /* 0x00006400000c000b */
[----:B01----:R-:W-:Y:S01]  /*1cd70*/  ENDCOLLECTIVE ;  /* 0x000000000000791b */ /* 0x003fe20003800000 */
.L_x_5029:
        /* <DEDUP_REMOVED lines=15> */
.L_x_5030:
[----:B------:R-:W-:Y:S02]  /*1ce70*/  IMAD.MOV.U32 R13, RZ, RZ, R2 ;  /* 0x000000ffff0d7224 */ /* 0x000fe400078e0002 */
[----:B------:R-:W-:Y:S02]  /*1ce80*/  IMAD.MOV.U32 R12, RZ, RZ, 0x2 ;  /* 0x00000002ff0c7424 */ /* 0x000fe400078e00ff */
[----:B------:R-:W-:-:S07]  /*1ce90*/  IMAD.MOV.U32 R5, RZ, RZ, R14 ;  /* 0x000000ffff057224 */ /* 0x000fce00078e000e */
[----:B------:R-:W-:Y:S05]  /*1cea0*/  WARPSYNC.COLLECTIVE R15, `(.L_x_5031) ;  /* 0x000000000f087348 */ /* 0x000fea0003c00000 */
[----:B------:R0:W1:Y:S02]  /*1ceb0*/  SHFL.IDX P6, R14, R13, R12, R11 ;  /* 0x0000000c0d0e7389 */ /* 0x00006400000c000b */
[----:B01----:R-:W-:Y:S01]  /*1cec0*/  ENDCOLLECTIVE ;  /* 0x000000000000791b */ /* 0x003fe20003800000 */
.L_x_5031:
        /* <DEDUP_REMOVED lines=16> */
.L_x_5032:
[----:B------:R-:W-:Y:S02]  /*1cfd0*/  IMAD.MOV.U32 R13, RZ, RZ, R2 ;  /* 0x000000ffff0d7224 */ /* 0x000fe400078e0002 */
[----:B------:R-:W-:Y:S01]  /*1cfe0*/  IMAD.MOV.U32 R12, RZ, RZ, 0x3 ;  /* 0x00000003ff0c7424 */ /* 0x000fe200078e00ff */
[----:B------:R-:W-:-:S07]  /*1cff0*/  MOV R5, R14 ;  /* 0x0000000e00057202 */ /* 0x000fce0000000f00 */
[----:B------:R-:W-:Y:S05]  /*1d000*/  WARPSYNC.COLLECTIVE R15, `(.L_x_5033) ;  /* 0x000000000f087348 */ /* 0x000fea0003c00000 */
[----:B------:R0:W1:Y:S02]  /*1d010*/  SHFL.IDX P6, R14, R13, R12, R11 ;  /* 0x0000000c0d0e7389 */ /* 0x00006400000c000b */
[----:B01----:R-:W-:Y:S01]  /*1d020*/  ENDCOLLECTIVE ;  /* 0x000000000000791b */ /* 0x003fe20003800000 */
.L_x_5033:
        /* <DEDUP_REMOVED lines=14> */
.L_x_5034:
[----:B------:R-:W-:Y:S01]  /*1d110*/  MOV R0, R14 ;  /* 0x0000000e00007202 */ /* 0x000fe20000000f00 */
[----:B------:R-:W-:Y:S06]  /*1d120*/  BRA `(.L_x_5035) ;  /* 0xffffffb000fc7947 */ /* 0x000fec000383ffff */
.L_x_4913:
[----:B0-----:R0:W1:Y:S02]  /*1d130*/  SYNCS.PHASECHK.TRANS64.TRYWAIT P0, [R23+URZ+0x28c20], R0 ;  /* 0x028c2000170075a7 */ /* 0x001064000800017f */
[----:B-1----:R-:W-:Y:S05]  /*1d140*/  @!P0 NANOSLEEP.SYNCS 0x989680 ;  /* 0x009896800000895d */ /* 0x002fea0003900000 */
[----:B------:R-:W1:Y:S02]  /*1d150*/  @!P0 SYNCS.PHASECHK.TRANS64 P0, [R23+URZ+0x28c20], R0 ;  /* 0x028c2000170085a7 */ /* 0x000e64000800007f */
[----:B-1----:R-:W-:Y:S05]  /*1d160*/  @!P0 BRA `(.L_x_4913) ;  /* 0xfffffffc00f08947 */ /* 0x002fea000383ffff */
[----:B------:R-:W-:Y:S05]  /*1d170*/  BRA `(.L_x_5036) ;  /* 0xffffffb400587947 */ /* 0x000fea000383ffff */
.L_x_4916:
[----:B0-----:R0:W1:Y:S02]  /*1d180*/  SYNCS.PHASECHK.TRANS64.TRYWAIT P0, [R31+URZ+0x28c60], R0 ;  /* 0x028c60001f0075a7 */ /* 0x001064000800017f */
[----:B-1----:R-:W-:Y:S05]  /*1d190*/  @!P0 NANOSLEEP.SYNCS 0x989680 ;  /* 0x009896800000895d */ /* 0x002fea0003900000 */
[----:B------:R-:W1:Y:S02]  /*1d1a0*/  @!P0 SYNCS.PHASECHK.TRANS64 P0, [R31+URZ+0x28c60], R0 ;  /* 0x028c60001f0085a7 */ /* 0x000e64000800007f */
[----:B-1----:R-:W-:Y:S05]  /*1d1b0*/  @!P0 BRA `(.L_x_4916) ;  /* 0xfffffffc00f08947 */ /* 0x002fea000383ffff */
[----:B------:R-:W-:Y:S05]  /*1d1c0*/  BRA `(.L_x_5037) ;  /* 0xffffffb400687947 */ /* 0x000fea000383ffff */
.L_x_4917:
        /* <DEDUP_REMOVED lines=8> */
.L_x_5039:
[----:B------:R-:W-:Y:S05]  /*1d250*/  BSYNC B0 ;  /* 0x0000000000007941 */ /* 0x000fea0003800000 */
.L_x_5038:
[----:B------:R0:W5:Y:S01]  /*1d260*/  LDL R8, [R1+0xc] ;  /* 0x00000c0001087983 */ /* 0x0001620000100800 */
[----:B------:R-:W-:Y:S01]  /*1d270*/  MOV R13, R5 ;  /* 0x00000005000d7202 */ /* 0x000fe20000000f00 */
[----:B------:R-:W-:Y:S01]  /*1d280*/  IMAD.MOV.U32 R12, RZ, RZ, RZ ;  /* 0x000000ffff0c7224 */ /* 0x000fe200078e00ff */
[C---:B------:R-:W-:Y:S01]  /*1d290*/  LOP3.LUT P5, RZ, R32.reuse, 0x2, RZ, 0xc0, !PT ;  /* 0x0000000220ff7812 */ /* 0x040fe200078ac0ff */
        /* <DEDUP_REMOVED lines=11> */
.L_x_5040:
[----:B------:R-:W-:Y:S01]  /*1d350*/  LOP3.LUT P2, RZ, R32, 0x10, RZ, 0xc0, !PT ;  /* 0x0000001020ff7812 */ /* 0x000fe2000784c0ff */
[----:B------:R-:W-:Y:S02]  /*1d360*/  IMAD.MOV.U32 R13, RZ, RZ, R6 ;  /* 0x000000ffff0d7224 */ /* 0x000fe400078e0006 */
[----:B------:R-:W-:Y:S02]  /*1d370*/  IMAD.MOV.U32 R12, RZ, RZ, 0x1 ;  /* 0x00000001ff0c7424 */ /* 0x000fe400078e00ff */
[----:B------:R-:W-:Y:S02]  /*1d380*/  IMAD.SHL.U32 R7, R7, 0x8, RZ ;  /* 0x0000000807077824 */ /* 0x000fe400078e00ff */
[----:B------:R-:W-:-:S03]  /*1d390*/  IMAD.MOV.U32 R2, RZ, RZ, R14 ;  /* 0x000000ffff027224 */ /* 0x000fc600078e000e */
[----:B------:R-:W-:-:S04]  /*1d3a0*/  LOP3.LUT R7, R7, 0x38, RZ, 0xc0, !PT ;  /* 0x0000003807077812 */ /* 0x000fc800078ec0ff */
[----:B------:R-:W-:Y:S02]  /*1d3b0*/  SHF.L.U32 R0, R7, 0x1, RZ ;  /* 0x0000000107007819 */ /* 0x000fe400000006ff */
[----:B------:R-:W-:Y:S02]  /*1d3c0*/  LOP3.LUT R7, R32, 0x1, RZ, 0xc0, !PT ;  /* 0x0000000120077812 */ /* 0x000fe400078ec0ff */
        /* <DEDUP_REMOVED lines=32> */
.L_x_5041:
[----:B------:R-:W-:Y:S01]  /*1d5d0*/  MOV R13, R5 ;  /* 0x00000005000d7202 */ /* 0x000fe20000000f00 */
[----:B------:R-:W-:-:S07]  /*1d5e0*/  IMAD.MOV.U32 R3, RZ, RZ, R14 ;  /* 0x000000ffff037224 */ /* 0x000fce00078e000e */
[----:B------:R-:W-:Y:S05]  /*1d5f0*/  WARPSYNC.COLLECTIVE R15, `(.L_x_5042) ;  /* 0x000000000f087348 */ /* 0x000fea0003c00000 */
[----:B------:R0:W1:Y:S02]  /*1d600*/  SHFL.IDX P6, R14, R13, R12, R11 ;  /* 0x0000000c0d0e7389 */ /* 0x00006400000c000b */
[----:B01----:R-:W-:Y:S01]  /*1d610*/  ENDCOLLECTIVE ;  /* 0x000000000000791b */ /* 0x003fe20003800000 */
.L_x_5042:
        /* <DEDUP_REMOVED lines=29> */
.L_x_5043:
[----:B------:R-:W-:Y:S01]  /*1d7f0*/  MOV R13, R5 ;  /* 0x00000005000d7202 */ /* 0x000fe20000000f00 */
[----:B------:R-:W-:-:S07]  /*1d800*/  IMAD.MOV.U32 R7, RZ, RZ, R14 ;  /* 0x000000ffff077224 */ /* 0x000fce00078e000e */
[----:B------:R-:W-:Y:S05]  /*1d810*/  WARPSYNC.COLLECTIVE R15, `(.L_x_5044) ;  /* 0x000000000f087348 */ /* 0x000fea0003c00000 */
[----:B------:R0:W1:Y:S02]  /*1d820*/  SHFL.IDX P6, R14, R13, R12, R11 ;  /* 0x0000000c0d0e7389 */ /* 0x00006400000c000b */
[----:B01----:R-:W-:Y:S01]  /*1d830*/  ENDCOLLECTIVE ;  /* 0x000000000000791b */ /* 0x003fe20003800000 */
.L_x_5044:
        /* <DEDUP_REMOVED lines=29> */
.L_x_5045:
[----:B------:R-:W-:Y:S01]  /*1da10*/  MOV R13, R5 ;  /* 0x00000005000d7202 */ /* 0x000fe20000000f00 */
[----:B------:R-:W-:-:S07]  /*1da20*/  IMAD.MOV.U32 R6, RZ, RZ, R14 ;  /* 0x000000ffff067224 */ /* 0x000fce00078e000e */
[----:B------:R-:W-:Y:S05]  /*1da30*/  WARPSYNC.COLLECTIVE R15, `(.L_x_5046) ;  /* 0x000000000f087348 */ /* 0x000fea0003c00000 */
[----:B------:R0:W1:Y:S02]  /*1da40*/  SHFL.IDX P6, R14, R13, R12, R11 ;  /* 0x0000000c0d0e7389 */ /* 0x00006400000c000b */
[----:B01----:R-:W-:Y:S01]  /*1da50*/  ENDCOLLECTIVE ;  /* 0x000000000000791b */ /* 0x003fe20003800000 */
.L_x_5046:
[----:B------:R-:W-:Y:S01]  /*1da60*/  IMAD.MOV.U32 R2, RZ, RZ, R14 ;  /* 0x000000ffff027224 */ /* 0x000fe200078e000e */
[----:B------:R-:W-:Y:S06]  /*1da70*/  BRA `(.L_x_5047) ;  /* 0xffffffb400007947 */ /* 0x000fec000383ffff */
.L_x_4924:
[----:B0-----:R0:W1:Y:S02]  /*1da80*/  SYNCS.PHASECHK.TRANS64.TRYWAIT P0, [R6+URZ+0x28c40], R17 ;  /* 0x028c4011060075a7 */ /* 0x001064000800017f */
[----:B-1----:R-:W-:Y:S05]  /*1da90*/  @!P0 NANOSLEEP.SYNCS 0x989680 ;  /* 0x009896800000895d */ /* 0x002fea0003900000 */
[----:B------:R-:W1:Y:S02]  /*1daa0*/  @!P0 SYNCS.PHASECHK.TRANS64 P0, [R6+URZ+0x28c40], R17 ;  /* 0x028c4011060085a7 */ /* 0x000e64000800007f */
[----:B-1----:R-:W-:Y:S05]  /*1dab0*/  @!P0 BRA `(.L_x_4924) ;  /* 0xfffffffc00f08947 */ /* 0x002fea000383ffff */
[----:B------:R-:W-:Y:S05]  /*1dac0*/  BRA `(.L_x_5048) ;  /* 0xffffffb800907947 */ /* 0x000fea000383ffff */
.L_x_4925:
        /* <DEDUP_REMOVED lines=8> */
.L_x_5050:
[----:B------:R-:W-:Y:S05]  /*1db50*/  BSYNC B1 ;  /* 0x0000000000017941 */ /* 0x000fea0003800000 */
.L_x_5049:
        /* <DEDUP_REMOVED lines=9> */
.L_x_5051:
[----:B------:R-:W-:Y:S02]  /*1dbf0*/  IMAD.MOV.U32 R13, RZ, RZ, R27 ;  /* 0x000000ffff0d7224 */ /* 0x000fe400078e001b */
[----:B------:R-:W-:Y:S02]  /*1dc00*/  IMAD.MOV.U32 R12, RZ, RZ, 0x1 ;  /* 0x00000001ff0c7424 */ /* 0x000fe400078e00ff */
[----:B------:R-:W-:-:S07]  /*1dc10*/  IMAD.MOV.U32 R2, RZ, RZ, R14 ;  /* 0x000000ffff027224 */ /* 0x000fce00078e000e */
[----:B------:R-:W-:Y:S05]  /*1dc20*/  WARPSYNC.COLLECTIVE R15, `(.L_x_5052) ;  /* 0x000000000f087348 */ /* 0x000fea0003c00000 */
[----:B------:R0:W1:Y:S02]  /*1dc30*/  SHFL.IDX P6, R14, R13, R12, R11 ;  /* 0x0000000c0d0e7389 */ /* 0x00006400000c000b */
[----:B01----:R-:W-:Y:S01]  /*1dc40*/  ENDCOLLECTIVE ;  /* 0x000000000000791b */ /* 0x003fe20003800000 */
.L_x_5052:
[----:B------:R-:W-:-:S04]  /*1dc50*/  IADD3 R2, P0, R2, R0, RZ ;  /* 0x0000000002027210 */ /* 0x000fc80007f1e0ff */
[----:B------:R-:W-:-:S05]  /*1dc60*/  IADD3.X R3, RZ, R3, RZ, P0, !PT ;  /* 0x00000003ff037210 */ /* 0x000fca00007fe4ff */
        /* <DEDUP_REMOVED lines=9> */
.L_x_5053:
[----:B------:R-:W-:Y:S02]  /*1dd00*/  IMAD.MOV.U32 R13, RZ, RZ, R27 ;  /* 0x000000ffff0d7224 */ /* 0x000fe400078e001b */
[----:B------:R-:W-:Y:S01]  /*1dd10*/  IMAD.MOV.U32 R12, RZ, RZ, 0x2 ;  /* 0x00000002ff0c7424 */ /* 0x000fe200078e00ff */
[----:B------:R-:W-:-:S07]  /*1dd20*/  MOV R2, R14 ;  /* 0x0000000e00027202 */ /* 0x000fce0000000f00 */
[----:B------:R-:W-:Y:S05]  /*1dd30*/  WARPSYNC.COLLECTIVE R15, `(.L_x_5054) ;  /* 0x000000000f087348 */ /* 0x000fea0003c00000 */
[----:B------:R0:W1:Y:S02]  /*1dd40*/  SHFL.IDX P6, R14, R13, R12, R11 ;  /* 0x0000000c0d0e7389 */ /* 0x00006400000c000b */
[----:B01----:R-:W-:Y:S01]  /*1dd50*/  ENDCOLLECTIVE ;  /* 0x000000000000791b */ /* 0x003fe20003800000 */
.L_x_5054:
        /* <DEDUP_REMOVED lines=11> */
.L_x_5055:
[----:B------:R-:W-:Y:S02]  /*1de10*/  IMAD.MOV.U32 R13, RZ, RZ, R27 ;  /* 0x000000ffff0d7224 */ /* 0x000fe400078e001b */
[----:B------:R-:W-:Y:S01]  /*1de20*/  IMAD.MOV.U32 R12, RZ, RZ, 0x3 ;  /* 0x00000003ff0c7424 */ /* 0x000fe200078e00ff */
[----:B------:R-:W-:-:S07]  /*1de30*/  MOV R2, R14 ;  /* 0x0000000e00027202 */ /* 0x000fce0000000f00 */
[----:B------:R-:W-:Y:S05]  /*1de40*/  WARPSYNC.COLLECTIVE R15, `(.L_x_5056) ;  /* 0x000000000f087348 */ /* 0x000fea0003c00000 */
[----:B------:R0:W1:Y:S02]  /*1de50*/  SHFL.IDX P6, R14, R13, R12, R11 ;  /* 0x0000000c0d0e7389 */ /* 0x00006400000c000b */
[----:B01----:R-:W-:Y:S01]  /*1de60*/  ENDCOLLECTIVE ;  /* 0x000000000000791b */ /* 0x003fe20003800000 */
.L_x_5056:
        /* <DEDUP_REMOVED lines=11> */
.L_x_5057:
[----:B------:R-:W-:Y:S01]  /*1df20*/  MOV R2, R14 ;  /* 0x0000000e00027202 */ /* 0x000fe20000000f00 */
[----:B------:R-:W-:Y:S06]  /*1df30*/  BRA `(.L_x_5058) ;  /* 0xffffffb800207947 */ /* 0x000fec000383ffff */
.L_x_4930:
[----:B---3--:R3:W4:Y:S02]  /*1df40*/  SYNCS.PHASECHK.TRANS64.TRYWAIT P0, [R6+URZ+0x28c60], R17 ;  /* 0x028c6011060075a7 */ /* 0x008724000800017f */
[----:B----4-:R-:W-:Y:S05]  /*1df50*/  @!P0 NANOSLEEP.SYNCS 0x989680 ;  /* 0x009896800000895d */ /* 0x010fea0003900000 */
[----:B------:R-:W4:Y:S02]  /*1df60*/  @!P0 SYNCS.PHASECHK.TRANS64 P0, [R6+URZ+0x28c60], R17 ;  /* 0x028c6011060085a7 */ /* 0x000f24000800007f */
[----:B----4-:R-:W-:Y:S05]  /*1df70*/  @!P0 BRA `(.L_x_4930) ;  /* 0xfffffffc00f08947 */ /* 0x010fea000383ffff */
[----:B------:R-:W-:Y:S05]  /*1df80*/  BRA `(.L_x_5059) ;  /* 0xffffffb800707947 */ /* 0x000fea000383ffff */
.L_x_4931:
        /* <DEDUP_REMOVED lines=8> */
.L_x_5061:
[----:B------:R-:W-:Y:S05]  /*1e010*/  BSYNC B1 ;  /* 0x0000000000017941 */ /* 0x000fea0003800000 */
.L_x_5060:
[----:B------:R-:W-:Y:S01]  /*1e020*/  MOV R13, R9 ;  /* 0x00000009000d7202 */ /* 0x000fe20000000f00 */
[----:B------:R-:W-:Y:S01]  /*1e030*/  IMAD.MOV.U32 R12, RZ, RZ, RZ ;  /* 0x000000ffff0c7224 */ /* 0x000fe200078e00ff */
[C---:B------:R-:W-:Y:S01]  /*1e040*/  LOP3.LUT P2, RZ, R22.reuse, 0x40, RZ, 0xc0, !PT ;  /* 0x0000004016ff7812 */ /* 0x040fe2000784c0ff */
[----:B------:R-:W-:Y:S01]  /*1e050*/  IMAD.MOV.U32 R11, RZ, RZ, 0x181f ;  /* 0x0000181fff0b7424 */ /* 0x000fe200078e00ff */
[C---:B------:R-:W-:Y:S01]  /*1e060*/  LOP3.LUT P1, RZ, R22.reuse, 0x20, RZ, 0xc0, !PT ;  /* 0x0000002016ff7812 */ /* 0x040fe2000782c0ff */
[----:B------:R-:W-:Y:S01]  /*1e070*/  IMAD.MOV.U32 R15, RZ, RZ, -0x1 ;  /* 0xffffffffff0f7424 */ /* 0x000fe200078e00ff */
[----:B------:R-:W-:Y:S01]  /*1e080*/  LOP3.LUT R22, R22, 0xffffdfff, RZ, 0xc0, !PT ;  /* 0xffffdfff16167812 */ /* 0x000fe200078ec0ff */
[----:B------:R-:W-:Y:S01]  /*1e090*/  IMAD.MOV.U32 R3, RZ, RZ, R14 ;  /* 0x000000ffff037224 */ /* 0x000fe200078e000e */
[----:B------:R-:W-:-:S09]  /*1e0a0*/  LEA R17, R17, R23, 0x1 ;  /* 0x0000001711117211 */ /* 0x000fd200078e08ff */
[----:B------:R-:W-:Y:S05]  /*1e0b0*/  WARPSYNC.COLLECTIVE R15, `(.L_x_5062) ;  /* 0x000000000f087348 */ /* 0x000fea0003c00000 */
[----:B------:R0:W1:Y:S02]  /*1e0c0*/  SHFL.IDX P6, R14, R13, R12, R11 ;  /* 0x0000000c0d0e7389 */ /* 0x00006400000c000b */
[----:B01----:R-:W-:Y:S01]  /*1e0d0*/  ENDCOLLECTIVE ;  /* 0x000000000000791b */ /* 0x003fe20003800000 */
.L_x_5062:
        /* <DEDUP_REMOVED lines=18> */
.L_x_5063:
        /* <DEDUP_REMOVED lines=16> */
.L_x_5064:
        /* <DEDUP_REMOVED lines=19> */
.L_x_5065:
        /* <DEDUP_REMOVED lines=14> */
.L_x_5066:
[----:B------:R-:W-:Y:S01]  /*1e510*/  IMAD.MOV.U32 R13, RZ, RZ, R10 ;  /* 0x000000ffff0d7224 */ /* 0x000fe200078e000a */
[----:B------:R-:W-:Y:S02]  /*1e520*/  MOV R12, 0x3 ;  /* 0x00000003000c7802 */ /* 0x000fe40000000f00 */
        /* <DEDUP_REMOVED lines=14> */
.L_x_5067:
        /* <DEDUP_REMOVED lines=14> */
.L_x_5068:
[----:B------:R-:W-:Y:S05]  /*1e6f0*/  BRA `(.L_x_5069) ;  /* 0xffffffb400dc7947 */ /* 0x000fea000383ffff */
.L_x_4939:
[----:B------:R-:W-:Y:S01]  /*1e700*/  BSSY B0, `(.L_x_5070) ;  /* 0x0000008000007945 */ /* 0x000fe20003800000 */
[----:B------:R-:W-:Y:S01]  /*1e710*/  IMAD.MOV.U32 R13, RZ, RZ, R16 ;  /* 0x000000ffff0d7224 */ /* 0x000fe200078e0010 */
[----:B------:R-:W-:Y:S01]  /*1e720*/  MOV R15, 0xffffffff ;  /* 0xffffffff000f7802 */ /* 0x000fe20000000f00 */
[----:B------:R-:W-:Y:S02]  /*1e730*/  IMAD.MOV.U32 R12, RZ, RZ, RZ ;  /* 0x000000ffff0c7224 */ /* 0x000fe400078e00ff */
[----:B------:R-:W-:-:S07]  /*1e740*/  IMAD.MOV.U32 R11, RZ, RZ, 0x1f ;  /* 0x0000001fff0b7424 */ /* 0x000fce00078e00ff */
[----:B0123--:R-:W-:Y:S05]  /*1e750*/  WARPSYNC.COLLECTIVE R15, `(.L_x_5071) ;  /* 0x000000000f087348 */ /* 0x00ffea0003c00000 */
[----:B------:R4:W0:Y:S02]  /*1e760*/  SHFL.IDX P6, R14, R13, R12, R11 ;  /* 0x0000000c0d0e7389 */ /* 0x00082400000c000b */
[----:B01234-:R-:W-:Y:S01]  /*1e770*/  ENDCOLLECTIVE ;  /* 0x000000000000791b */ /* 0x01ffe20003800000 */
.L_x_5071:
[----:B------:R-:W-:Y:S05]  /*1e780*/  BSYNC B0 ;  /* 0x0000000000007941 */ /* 0x000fea0003800000 */
.L_x_5070:
        /* <DEDUP_REMOVED lines=9> */
.L_x_5072:
[----:B------:R-:W-:Y:S02]  /*1e820*/  ULDC UR4, c[0x0][0xc3c] ;  /* 0x00030f0000047ab9 */ /* 0x000fe40000000800 */
[----:B------:R-:W-:-:S13]  /*1e830*/  ISETP.GE.OR P1, PT, R5, UR4, !P0 ;  /* 0x0000000405007c0c */ /* 0x000fda000c726670 */
[----:B------:R-:W0:Y:S01]  /*1e840*/  @!P1 LDC.64 R2, c[0x0][0xc80] ;  /* 0x00032000ff029b82 */ /* 0x000e220000000a00 */
[----:B------:R-:W-:Y:S01]  /*1e850*/  IMAD.MOV.U32 R11, RZ, RZ, RZ ;  /* 0x000000ffff0b7224 */ /* 0x000fe200078e00ff */
[----:B------:R-:W-:Y:S01]  /*1e860*/  MOV R16, R14 ;  /* 0x0000000e00107202 */ /* 0x000fe20000000f00 */
        /* <DEDUP_REMOVED lines=13> */
.L_x_5073:
[----:B------:R-:W-:Y:S01]  /*1e940*/  IMAD.MOV.U32 R12, RZ, RZ, 0x2 ;  /* 0x00000002ff0c7424 */ /* 0x000fe200078e00ff */
[----:B------:R-:W-:-:S04]  /*1e950*/  SEL R5, R14, RZ, P1 ;  /* 0x000000ff0e057207 */ /* 0x000fc80000800000 */
[----:B------:R-:W-:-:S05]  /*1e960*/  IADD3 R4, R2, R5, RZ ;  /* 0x0000000502047210 */ /* 0x000fca0007ffe0ff */
[----:B------:R-:W-:-:S07]  /*1e970*/  IMAD.MOV.U32 R13, RZ, RZ, R4 ;  /* 0x000000ffff0d7224 */ /* 0x000fce00078e0004 */
[----:B------:R-:W-:Y:S05]  /*1e980*/  WARPSYNC.COLLECTIVE R15, `(.L_x_5074) ;  /* 0x000000000f087348 */ /* 0x000fea0003c00000 */
[----:B------:R0:W1:Y:S02]  /*1e990*/  SHFL.UP P6, R14, R13, R12, R11 ;  /* 0x0400000c0d0e7389 */ /* 0x00006400000c000b */
[----:B01----:R-:W-:Y:S01]  /*1e9a0*/  ENDCOLLECTIVE ;  /* 0x000000000000791b */ /* 0x003fe20003800000 */
.L_x_5074:
[----:B------:R-:W-:Y:S01]  /*1e9b0*/  IMAD.MOV.U32 R12, RZ, RZ, 0x4 ;  /* 0x00000004ff0c7424 */ /* 0x000fe200078e00ff */
[----:B------:R-:W-:-:S05]  /*1e9c0*/  SEL R5, R14, RZ, P2 ;  /* 0x000000ff0e057207 */ /* 0x000fca0001000000 */
[----:B------:R-:W-:-:S04]  /*1e9d0*/  IMAD.IADD R5, R4, 0x1, R5 ;  /* 0x0000000104057824 */ /* 0x000fc800078e0205 */
[----:B------:R-:W-:-:S07]  /*1e9e0*/  IMAD.MOV.U32 R13, RZ, RZ, R5 ;  /* 0x000000ffff0d7224 */ /* 0x000fce00078e0005 */
[----:B------:R-:W-:Y:S05]  /*1e9f0*/  WARPSYNC.COLLECTIVE R15, `(.L_x_5075) ;  /* 0x000000000f087348 */ /* 0x000fea0003c00000 */
[----:B------:R0:W1:Y:S02]  /*1ea00*/  SHFL.UP P6, R14, R13, R12, R11 ;  /* 0x0400000c0d0e7389 */ /* 0x00006400000c000b */
[----:B01----:R-:W-:Y:S01]  /*1ea10*/  ENDCOLLECTIVE ;  /* 0x000000000000791b */ /* 0x003fe20003800000 */
.L_x_5075:
[----:B------:R-:W-:Y:S01]  /*1ea20*/  IMAD.MOV.U32 R12, RZ, RZ, 0x8 ;  /* 0x00000008ff0c7424 */ /* 0x000fe200078e00ff */
[----:B------:R-:W-:-:S04]  /*1ea30*/  SEL R6, R14, RZ, P3 ;  /* 0x000000ff0e067207 */ /* 0x000fc80001800000 */
[----:B------:R-:W-:-:S05]  /*1ea40*/  IADD3 R6, R5, R6, RZ ;  /* 0x0000000605067210 */ /* 0x000fca0007ffe0ff */
[----:B------:R-:W-:-:S07]  /*1ea50*/  IMAD.MOV.U32 R13, RZ, RZ, R6 ;  /* 0x000000ffff0d7224 */ /* 0x000fce00078e0006 */
[----:B------:R-:W-:Y:S05]  /*1ea60*/  WARPSYNC.COLLECTIVE R15, `(.L_x_5076) ;  /* 0x000000000f087348 */ /* 0x000fea0003c00000 */
[----:B------:R0:W1:Y:S02]  /*1ea70*/  SHFL.UP P6, R14, R13, R12, R11 ;  /* 0x0400000c0d0e7389 */ /* 0x00006400000c000b */
[----:B01----:R-:W-:Y:S01]  /*1ea80*/  ENDCOLLECTIVE ;  /* 0x000000000000791b */ /* 0x003fe20003800000 */
.L_x_5076:
[----:B------:R-:W-:Y:S01]  /*1ea90*/  IMAD.MOV.U32 R12, RZ, RZ, 0x10 ;  /* 0x00000010ff0c7424 */ /* 0x000fe200078e00ff */
[----:B------:R-:W-:-:S05]  /*1eaa0*/  SEL R3, R14, RZ, P4 ;  /* 0x000000ff0e037207 */ /* 0x000fca0002000000 */
[----:B------:R-:W-:-:S04]  /*1eab0*/  IMAD.IADD R4, R6, 0x1, R3 ;  /* 0x0000000106047824 */ /* 0x000fc800078e0203 */
[----:B------:R-:W-:-:S07]  /*1eac0*/  IMAD.MOV.U32 R13, RZ, RZ, R4 ;  /* 0x000000ffff0d7224 */ /* 0x000fce00078e0004 */
[----:B------:R-:W-:Y:S05]  /*1ead0*/  WARPSYNC.COLLECTIVE R15, `(.L_x_5077) ;  /* 0x000000000f087348 */ /* 0x000fea0003c00000 */
[----:B------:R0:W1:Y:S02]  /*1eae0*/  SHFL.UP P6, R14, R13, R12, R11 ;  /* 0x0400000c0d0e7389 */ /* 0x00006400000c000b */
[----:B01----:R-:W-:Y:S01]  /*1eaf0*/  ENDCOLLECTIVE ;  /* 0x000000000000791b */ /* 0x003fe20003800000 */
.L_x_5077:
[----:B------:R-:W-:Y:S02]  /*1eb00*/  IMAD.MOV.U32 R12, RZ, RZ, 0x1f ;  /* 0x0000001fff0c7424 */ /* 0x000fe400078e00ff */
[----:B------:R-:W-:Y:S01]  /*1eb10*/  IMAD.MOV.U32 R11, RZ, RZ, 0x1f ;  /* 0x0000001fff0b7424 */ /* 0x000fe200078e00ff */
[----:B------:R-:W-:-:S04]  /*1eb20*/  SEL R3, R14, RZ, P5 ;  /* 0x000000ff0e037207 */ /* 0x000fc80002800000 */
[----:B------:R-:W-:-:S05]  /*1eb30*/  IADD3 R3, R4, R3, RZ ;  /* 0x0000000304037210 */ /* 0x000fca0007ffe0ff */
[----:B------:R-:W-:-:S07]  /*1eb40*/  IMAD.MOV.U32 R13, RZ, RZ, R3 ;  /* 0x000000ffff0d7224 */ /* 0x000fce00078e0003 */
[----:B------:R-:W-:Y:S05]  /*1eb50*/  WARPSYNC.COLLECTIVE R15, `(.L_x_5078) ;  /* 0x000000000f087348 */ /* 0x000fea0003c00000 */
[----:B------:R0:W1:Y:S02]  /*1eb60*/  SHFL.IDX P6, R14, R13, R12, R11 ;  /* 0x0000000c0d0e7389 */ /* 0x00006400000c000b */
[----:B01----:R-:W-:Y:S01]  /*1eb70*/  ENDCOLLECTIVE ;  /* 0x000000000000791b */ /* 0x003fe20003800000 */
.L_x_5078:
[----:B------:R-:W-:Y:S05]  /*1eb80*/  BRA `(.L_x_5079) ;  /* 0xffffffb800707947 */ /* 0x000fea000383ffff */
.L_x_4944:
[----:B------:R-:W-:Y:S01]  /*1eb90*/  BSSY B0, `(.L_x_5080) ;  /* 0x0000008000007945 */ /* 0x000fe20003800000 */
[----:B-----5:R-:W-:Y:S01]  /*1eba0*/  IMAD.MOV.U32 R13, RZ, RZ, R2 ;  /* 0x000000ffff0d7224 */ /* 0x020fe200078e0002 */
[----:B------:R-:W-:Y:S01]  /*1ebb0*/  MOV R11, RZ ;  /* 0x000000ff000b7202 */ /* 0x000fe20000000f00 */
[----:B------:R-:W-:Y:S02]  /*1ebc0*/  IMAD.MOV.U32 R12, RZ, RZ, 0x1 ;  /* 0x00000001ff0c7424 */ /* 0x000fe400078e00ff */
[----:B------:R-:W-:-:S07]  /*1ebd0*/  IMAD.MOV.U32 R15, RZ, RZ, -0x1 ;  /* 0xffffffffff0f7424 */ /* 0x000fce00078e00ff */
[----:B012---:R-:W-:Y:S05]  /*1ebe0*/  WARPSYNC.COLLECTIVE R15, `(.L_x_5081) ;  /* 0x000000000f087348 */ /* 0x007fea0003c00000 */
[----:B------:R3:W4:Y:S02]  /*1ebf0*/  SHFL.UP P6, R14, R13, R12, R11 ;  /* 0x0400000c0d0e7389 */ /* 0x00072400000c000b */
[----:B01234-:R-:W-:Y:S01]  /*1ec00*/  ENDCOLLECTIVE ;  /* 0x000000000000791b */ /* 0x01ffe20003800000 */
.L_x_5081:
[----:B------:R-:W-:Y:S05]  /*1ec10*/  BSYNC B0 ;  /* 0x0000000000007941 */ /* 0x000fea0003800000 */
.L_x_5080:
        /* <DEDUP_REMOVED lines=8> */
.L_x_5082:
[----:B------:R-:W-:Y:S01]  /*1eca0*/  IMAD.MOV.U32 R12, RZ, RZ, 0x4 ;  /* 0x00000004ff0c7424 */ /* 0x000fe200078e00ff */
[----:B------:R-:W-:-:S04]  /*1ecb0*/  SEL R14, R14, RZ, P2 ;  /* 0x000000ff0e0e7207 */ /* 0x000fc80001000000 */
[----:B------:R-:W-:-:S05]  /*1ecc0*/  IADD3 R3, R13, R14, RZ ;  /* 0x0000000e0d037210 */ /* 0x000fca0007ffe0ff */
[----:B------:R-:W-:-:S07]  /*1ecd0*/  IMAD.MOV.U32 R13, RZ, RZ, R3 ;  /* 0x000000ffff0d7224 */ /* 0x000fce00078e0003 */
[----:B------:R-:W-:Y:S05]  /*1ece0*/  WARPSYNC.COLLECTIVE R15, `(.L_x_5083) ;  /* 0x000000000f087348 */ /* 0x000fea0003c00000 */
[----:B------:R0:W1:Y:S02]  /*1ecf0*/  SHFL.UP P6, R14, R13, R12, R11 ;  /* 0x0400000c0d0e7389 */ /* 0x00006400000c000b */
[----:B01----:R-:W-:Y:S01]  /*1ed00*/  ENDCOLLECTIVE ;  /* 0x000000000000791b */ /* 0x003fe20003800000 */
.L_x_5083:
[----:B------:R-:W-:Y:S01]  /*1ed10*/  IMAD.MOV.U32 R12, RZ, RZ, 0x8 ;  /* 0x00000008ff0c7424 */ /* 0x000fe200078e00ff */
[----:B------:R-:W-:-:S05]  /*1ed20*/  SEL R4, R14, RZ, P3 ;  /* 0x000000ff0e047207 */ /* 0x000fca0001800000 */
[----:B------:R-:W-:-:S04]  /*1ed30*/  IMAD.IADD R4, R3, 0x1, R4 ;  /* 0x0000000103047824 */ /* 0x000fc800078e0204 */
[----:B------:R-:W-:-:S07]  /*1ed40*/  IMAD.MOV.U32 R13, RZ, RZ, R4 ;  /* 0x000000ffff0d7224 */ /* 0x000fce00078e0004 */
[----:B------:R-:W-:Y:S05]  /*1ed50*/  WARPSYNC.COLLECTIVE R15, `(.L_x_5084) ;  /* 0x000000000f087348 */ /* 0x000fea0003c00000 */
[----:B------:R0:W1:Y:S02]  /*1ed60*/  SHFL.UP P6, R14, R13, R12, R11 ;  /* 0x0400000c0d0e7389 */ /* 0x00006400000c000b */
[----:B01----:R-:W-:Y:S01]  /*1ed70*/  ENDCOLLECTIVE ;  /* 0x000000000000791b */ /* 0x003fe20003800000 */
.L_x_5084:
[----:B------:R-:W-:Y:S01]  /*1ed80*/  IMAD.MOV.U32 R12, RZ, RZ, 0x10 ;  /* 0x00000010ff0c7424 */ /* 0x000fe200078e00ff */
[----:B------:R-:W-:-:S04]  /*1ed90*/  SEL R5, R14, RZ, P4 ;  /* 0x000000ff0e057207 */ /* 0x000fc80002000000 */
[----:B------:R-:W-:-:S05]  /*1eda0*/  IADD3 R5, R4, R5, RZ ;  /* 0x0000000504057210 */ /* 0x000fca0007ffe0ff */
[----:B------:R-:W-:-:S07]  /*1edb0*/  IMAD.MOV.U32 R13, RZ, RZ, R5 ;  /* 0x000000ffff0d7224 */ /* 0x000fce00078e0005 */
[----:B------:R-:W-:Y:S05]  /*1edc0*/  WARPSYNC.COLLECTIVE R15, `(.L_x_5085) ;  /* 0x000000000f087348 */ /* 0x000fea0003c00000 */
[----:B------:R0:W1:Y:S02]  /*1edd0*/  SHFL.UP P6, R14, R13, R12, R11 ;  /* 0x0400000c0d0e7389 */ /* 0x00006400000c000b */
[----:B01----:R-:W-:Y:S01]  /*1ede0*/  ENDCOLLECTIVE ;  /* 0x000000000000791b */ /* 0x003fe20003800000 */
.L_x_5085:
        /* <DEDUP_REMOVED lines=8> */
.L_x_5086:
[----:B------:R-:W-:Y:S05]  /*1ee70*/  BRA `(.L_x_5087) ;  /* 0xffffffb800507947 */ /* 0x000fea000383ffff */
.L_x_4946:
[----:B------:R-:W-:Y:S01]  /*1ee80*/  BSSY B0, `(.L_x_5088) ;  /* 0x0000006000007945 */ /* 0x000fe20003800000 */
[----:B------:R-:W-:Y:S01]  /*1ee90*/  PLOP3.LUT P6, PT, P6, PT, PT, 0x8, 0x0 ;  /* 0x000000000000781c */ /* 0x000fe200037ce170 */
[----:B------:R-:W-:-:S12]  /*1eea0*/  IMAD.MOV.U32 R15, RZ, RZ, -0x1 ;  /* 0xffffffffff0f7424 */ /* 0x000fd800078e00ff */
[----:B01----:R-:W-:Y:S05]  /*1eeb0*/  WARPSYNC.COLLECTIVE R15, `(.L_x_5089) ;  /* 0x000000000f087348 */ /* 0x003fea0003c00000 */
[----:B------:R-:W-:Y:S01]  /*1eec0*/  VOTE.ANY R14, PT, P6 ;  /* 0x00000000000e7806 */ /* 0x000fe200030e0100 */
[----:B01----:R-:W-:Y:S06]  /*1eed0*/  ENDCOLLECTIVE ;  /* 0x000000000000791b */ /* 0x003fec0003800000 */
.L_x_5089:
[----:B------:R-:W-:Y:S05]  /*1eee0*/  BSYNC B0 ;  /* 0x0000000000007941 */ /* 0x000fea0003800000 */
.L_x_5088:
[----:B------:R-:W-:Y:S01]  /*1eef0*/  IMAD.MOV.U32 R6, RZ, RZ, R14 ;  /* 0x000000ffff067224 */ /* 0x000fe200078e000e */
[----:B------:R-:W-:Y:S01]  /*1ef00*/  MOV R15, 0xffffffff ;  /* 0xffffffff000f7802 */ /* 0x000fe20000000f00 */
[----:B------:R-:W-:Y:S02]  /*1ef10*/  IMAD.MOV.U32 R13, RZ, RZ, R2 ;  /* 0x000000ffff0d7224 */ /* 0x000fe400078e0002 */
[----:B------:R-:W0:Y:S01]  /*1ef20*/  POPC R5, R6 ;  /* 0x0000000600057309 */ /* 0x000e220000000000 */
[----:B------:R-:W-:Y:S02]  /*1ef30*/  IMAD.MOV.U32 R11, RZ, RZ, 0x1f ;  /* 0x0000001fff0b7424 */ /* 0x000fe400078e00ff */
[----:B0-----:R-:W-:-:S07]  /*1ef40*/  IMAD.MOV.U32 R12, RZ, RZ, R5 ;  /* 0x000000ffff0c7224 */ /* 0x001fce00078e0005 */
[----:B------:R-:W-:Y:S05]  /*1ef50*/  WARPSYNC.COLLECTIVE R15, `(.L_x_5090) ;  /* 0x000000000f087348 */ /* 0x000fea0003c00000 */
[----:B------:R0:W1:Y:S02]  /*1ef60*/  SHFL.IDX P6, R14, R13, R12, R11 ;  /* 0x0000000c0d0e7389 */ /* 0x00006400000c000b */
[----:B01----:R-:W-:Y:S01]  /*1ef70*/  ENDCOLLECTIVE ;  /* 0x000000000000791b */ /* 0x003fe20003800000 */
.L_x_5090:
[----:B------:R-:W-:Y:S01]  /*1ef80*/  IMAD.MOV.U32 R17, RZ, RZ, R14 ;  /* 0x000000ffff117224 */ /* 0x000fe200078e000e */
[----:B------:R-:W-:Y:S06]  /*1ef90*/  BRA `(.L_x_5091) ;  /* 0xffffffb800407947 */ /* 0x000fec000383ffff */
.L_x_4948:
[----:B------:R-:W-:Y:S01]  /*1efa0*/  BSSY B0, `(.L_x_5092) ;  /* 0x0000007000007945 */ /* 0x000fe20003800000 */
[----:B------:R-:W-:Y:S02]  /*1efb0*/  IMAD.MOV.U32 R13, RZ, RZ, R3 ;  /* 0x000000ffff0d7224 */ /* 0x000fe400078e0003 */
[----:B------:R-:W-:Y:S02]  /*1efc0*/  IMAD.MOV.U32 R11, RZ, RZ, 0x1f ;  /* 0x0000001fff0b7424 */ /* 0x000fe400078e00ff */
[----:B------:R-:W-:-:S07]  /*1efd0*/  IMAD.MOV.U32 R15, RZ, RZ, -0x1 ;  /* 0xffffffffff0f7424 */ /* 0x000fce00078e00ff */
[----:B0123--:R-:W-:Y:S05]  /*1efe0*/  WARPSYNC.COLLECTIVE R15, `(.L_x_5093) ;  /* 0x000000000f087348 */ /* 0x00ffea0003c00000 */
[----:B------:R4:W0:Y:S02]  /*1eff0*/  SHFL.IDX P6, R14, R13, R12, R11 ;  /* 0x0000000c0d0e7389 */ /* 0x00082400000c000b */
[----:B01234-:R-:W-:Y:S01]  /*1f000*/  ENDCOLLECTIVE ;  /* 0x000000000000791b */ /* 0x01ffe20003800000 */
.L_x_5093:
[----:B------:R-:W-:Y:S05]  /*1f010*/  BSYNC B0 ;  /* 0x0000000000007941 */ /* 0x000fea0003800000 */
.L_x_5092:
[----:B------:R-:W-:Y:S01]  /*1f020*/  IMAD.MOV.U32 R6, RZ, RZ, R14 ;  /* 0x000000ffff067224 */ /* 0x000fe200078e000e */
[----:B------:R-:W-:Y:S06]  /*1f030*/  BRA `(.L_x_4947) ;  /* 0xffffffb800347947 */ /* 0x000fec000383ffff */
.L_x_4952:
[----:B0-----:R0:W1:Y:S02]  /*1f040*/  SYNCS.PHASECHK.TRANS64.TRYWAIT P0, [R4+URZ+0x28c20], R0 ;  /* 0x028c2000040075a7 */ /* 0x001064000800017f */
[----:B-1----:R-:W-:Y:S05]  /*1f050*/  @!P0 NANOSLEEP.SYNCS 0x989680 ;  /* 0x009896800000895d */ /* 0x002fea0003900000 */
[----:B------:R-:W1:Y:S02]  /*1f060*/  @!P0 SYNCS.PHASECHK.TRANS64 P0, [R4+URZ+0x28c20], R0 ;  /* 0x028c2000040085a7 */ /* 0x000e64000800007f */
[----:B-1----:R-:W-:Y:S05]  /*1f070*/  @!P0 BRA `(.L_x_4952) ;  /* 0xfffffffc00f08947 */ /* 0x002fea000383ffff */
[----:B------:R-:W-:Y:S05]  /*1f080*/  BRA `(.L_x_5094) ;  /* 0xffffffbc00ac7947 */ /* 0x000fea000383ffff */
.L_x_4953:
        /* <DEDUP_REMOVED lines=11> */
.L_x_5096:
[----:B------:R-:W-:Y:S05]  /*1f140*/  BSYNC B0 ;  /* 0x0000000000007941 */ /* 0x000fea0003800000 */
.L_x_5095:
[----:B------:R-:W-:Y:S05]  /*1f150*/  BRA `(.L_x_5097) ;  /* 0xffffffbc00947947 */ /* 0x000fea000383ffff */
.L_x_4954:
[----:B------:R-:W-:Y:S01]  /*1f160*/  BSSY B0, `(.L_x_5098) ;  /* 0x0000006000007945 */ /* 0x000fe20003800000 */
[----:B------:R-:W-:-:S07]  /*1f170*/  IMAD.MOV.U32 R15, RZ, RZ, -0x1 ;  /* 0xffffffffff0f7424 */ /* 0x000fce00078e00ff */
[----:B0-234-:R-:W-:Y:S05]  /*1f180*/  WARPSYNC.COLLECTIVE R15, `(.L_x_5099) ;  /* 0x000000000f0c7348 */ /* 0x01dfea0003c00000 */
[----:B------:R-:W-:Y:S02]  /*1f190*/  ELECT P6, UR62, PT ;  /* 0x00000000003e782f */ /* 0x000fe400038c0000 */
[----:B------:R-:W-:Y:S01]  /*1f1a0*/  MOV R14, UR62 ;  /* 0x0000003e000e7c02 */ /* 0x000fe20008000f00 */
[----:B0-234-:R-:W-:Y:S10]  /*1f1b0*/  ENDCOLLECTIVE ;  /* 0x000000000000791b */ /* 0x01dff40003800000 */
.L_x_5099:
[----:B------:R-:W-:Y:S05]  /*1f1c0*/  BSYNC B0 ;  /* 0x0000000000007941 */ /* 0x000fea0003800000 */
.L_x_5098:
[----:B------:R-:W-:Y:S05]  /*1f1d0*/  BRA `(.L_x_5100) ;  /* 0xffffffbc00887947 */ /* 0x000fea000383ffff */
.L_x_4956:
[----:B0-----:R0:W1:Y:S02]  /*1f1e0*/  SYNCS.PHASECHK.TRANS64.TRYWAIT P1, [R5+URZ+0x28c40], R0 ;  /* 0x028c4000050075a7 */ /* 0x001064000802017f */
[----:B-1----:R-:W-:Y:S05]  /*1f1f0*/  @!P1 NANOSLEEP.SYNCS 0x989680 ;  /* 0x009896800000995d */ /* 0x002fea0003900000 */
[----:B------:R-:W1:Y:S02]  /*1f200*/  @!P1 SYNCS.PHASECHK.TRANS64 P1, [R5+URZ+0x28c40], R0 ;  /* 0x028c4000050095a7 */ /* 0x000e64000802007f */
[----:B-1----:R-:W-:Y:S05]  /*1f210*/  @!P1 BRA `(.L_x_4956) ;  /* 0xfffffffc00f09947 */ /* 0x002fea000383ffff */
[----:B------:R-:W-:Y:S05]  /*1f220*/  BRA `(.L_x_5101) ;  /* 0xffffffbc00a47947 */ /* 0x000fea000383ffff */
.L_x_4958:
[----:B-1----:R1:W0:Y:S02]  /*1f230*/  SYNCS.PHASECHK.TRANS64.TRYWAIT P1, [R25+URZ+0x28c40], R2 ;  /* 0x028c4002190075a7 */ /* 0x002224000802017f */
[----:B0-----:R-:W-:Y:S05]  /*1f240*/  @!P1 NANOSLEEP.SYNCS 0x989680 ;  /* 0x009896800000995d */ /* 0x001fea0003900000 */
[----:B------:R-:W0:Y:S02]  /*1f250*/  @!P1 SYNCS.PHASECHK.TRANS64 P1, [R25+URZ+0x28c40], R2 ;  /* 0x028c4002190095a7 */ /* 0x000e24000802007f */
[----:B0-----:R-:W-:Y:S05]  /*1f260*/  @!P1 BRA `(.L_x_4958) ;  /* 0xfffffffc00f09947 */ /* 0x001fea000383ffff */
[----:B------:R-:W-:Y:S05]  /*1f270*/  BRA `(.L_x_5102) ;  /* 0xffffffbc00b07947 */ /* 0x000fea000383ffff */
.L_x_4960:
[----:B------:R0:W0:Y:S02]  /*1f280*/  SYNCS.PHASECHK.TRANS64.TRYWAIT P1, [R5+URZ+0x28c60], R0 ;  /* 0x028c6000050075a7 */ /* 0x000024000802017f */
[----:B0-----:R-:W-:Y:S05]  /*1f290*/  @!P1 NANOSLEEP.SYNCS 0x989680 ;  /* 0x009896800000995d */ /* 0x001fea0003900000 */
[----:B------:R-:W0:Y:S02]  /*1f2a0*/  @!P1 SYNCS.PHASECHK.TRANS64 P1, [R5+URZ+0x28c60], R0 ;  /* 0x028c6000050095a7 */ /* 0x000e24000802007f */
[----:B0-----:R-:W-:Y:S05]  /*1f2b0*/  @!P1 BRA `(.L_x_4960) ;  /* 0xfffffffc00f09947 */ /* 0x001fea000383ffff */
[----:B------:R-:W-:Y:S05]  /*1f2c0*/  BRA `(.L_x_5103) ;  /* 0xffffffbc00ac7947 */ /* 0x000fea000383ffff */
.L_x_5104:
        /* <DEDUP_REMOVED lines=11> */
.L_x_5820:


//--------------------- .text._ZN7cutlass13device_kernelIN5flash11enable_sm90INS1_16FlashAttnFwdSm90INS1_25CollectiveMainloopFwdSm90ILi2EN4cute5tupleIJNS5_1CILi1EEES8_S8_EEENS6_IJNS7_ILi64EEESA_SA_EEELi512ENS_6half_tEfNS_4arch4Sm90ELb1ELb0ELb1ELb1ELb1ELb0ELb1ELb0ELb0ELb1ELb0ELb0EEENS1_21CollectiveEpilogueFwdINS6_IJSA_NS7_ILi512EEESA_EEES9_SC_SE_Li256ELb1ELb1ELb0ELb0EEENS1_36VarlenDynamicPersistentTileSchedulerILi64ELi64ELi256ELi128ELb0ELb1ELb1ELb1ELb1ELb1EEEEEEEEEvNT_6ParamsE --------------------------
	.section	.text._ZN7cutlass13device_kernelIN5flash11enable_sm90INS1_16FlashAttnFwdSm90INS1_25CollectiveMainloopFwdSm90ILi2EN4cute5tupleIJNS5_1CILi1EEES8_S8_EEENS6_IJNS7_ILi64EEESA_SA_EEELi512ENS_6half_tEfNS_4arch4Sm90ELb1ELb0ELb1ELb1ELb1ELb0ELb1ELb0ELb0ELb1ELb0ELb0EEENS1_21CollectiveEpilogueFwdINS6_IJSA_NS7_ILi512EEESA_EEES9_SC_SE_Li256ELb1ELb1ELb0ELb0EEENS1_36VarlenDynamicPersistentTileSchedulerILi64ELi64ELi256ELi128ELb0ELb1ELb1ELb1ELb1ELb1EEEEEEEEEvNT_6ParamsE,"ax",@progbits
	.align	128
.text._ZN7cutlass13device_kernelIN5flash11enable_sm90INS1_16FlashAttnFwdSm90INS1_25CollectiveMainloopFwdSm90ILi2EN4cute5tupleIJNS5_1CILi1EEES8_S8_EEENS6_IJNS7_ILi64EEESA_SA_EEELi512ENS_6half_tEfNS_4arch4Sm90ELb1ELb0ELb1ELb1ELb1ELb0ELb1ELb0ELb0ELb1ELb0ELb0EEENS1_21CollectiveEpilogueFwdINS6_IJSA_NS7_ILi512EEESA_EEES9_SC_SE_Li256ELb1ELb1ELb0ELb0EEENS1_36VarlenDynamicPersistentTileSchedulerILi64ELi64ELi256ELi128ELb0ELb1ELb1ELb1ELb1ELb1EEEEEEEEEvNT_6ParamsE:
        .type           _ZN7cutlass13device_kernelIN5flash11enable_sm90INS1_16FlashAttnFwdSm90INS1_25CollectiveMainloopFwdSm90ILi2EN4cute5tupleIJNS5_1CILi1EEES8_S8_EEENS6_IJNS7_ILi64EEESA_SA_EEELi512ENS_6half_tEfNS_4arch4Sm90ELb1ELb0ELb1ELb1ELb1ELb0ELb1ELb0ELb0ELb1ELb0ELb0EEENS1_21CollectiveEpilogueFwdINS6_IJSA_NS7_ILi512EEESA_EEES9_SC_SE_Li256ELb1ELb1ELb0ELb0EEENS1_36VarlenDynamicPersistentTileSchedulerILi64ELi64ELi256ELi128ELb0ELb1ELb1ELb1ELb1ELb1EEEEEEEEEvNT_6ParamsE,@function
        .size           _ZN7cutlass13device_kernelIN5flash11enable_sm90INS1_16FlashAttnFwdSm90INS1_25CollectiveMainloopFwdSm90ILi2EN4cute5tupleIJNS5_1CILi1EEES8_S8_EEENS6_IJNS7_ILi64EEESA_SA_EEELi512ENS_6half_tEfNS_4arch4Sm90ELb1ELb0ELb1ELb1ELb1ELb0ELb1ELb0ELb0ELb1ELb0ELb0EEENS1_21CollectiveEpilogueFwdINS6_IJSA_NS7_ILi512EEESA_EEES9_SC_SE_Li256ELb1ELb1ELb0ELb0EEENS1_36VarlenDynamicPersistentTileSchedulerILi64ELi64ELi256ELi128ELb0ELb1ELb1ELb1ELb1ELb1EEEEEEEEEvNT_6ParamsE,(.L_x_5821 - _ZN7cutlass13device_kernelIN5flash11enable_sm90INS1_16FlashAttnFwdSm90INS1_25CollectiveMainloopFwdSm90ILi2EN4cute5tupleIJNS5_1CILi1EEES8_S8_EEENS6_IJNS7_ILi64EEESA_SA_EEELi512ENS_6half_tEfNS_4arch4Sm90ELb1ELb0ELb1ELb1ELb1ELb0ELb1ELb0ELb0ELb1ELb0ELb0EEENS1_21CollectiveEpilogueFwdINS6_IJSA_NS7_ILi512EEESA_EEES9_SC_SE_Li256ELb1ELb1ELb0ELb0EEENS1_36VarlenDynamicPersistentTileSchedulerILi64ELi64ELi256ELi128ELb0ELb1ELb1ELb1ELb1ELb1EEEEEEEEEvNT_6ParamsE)
        .other          _ZN7cutlass13device_kernelIN5flash11enable_sm90INS1_16FlashAttnFwdSm90INS1_25CollectiveMainloopFwdSm90ILi2EN4cute5tupleIJNS5_1CILi1EEES8_S8_EEENS6_IJNS7_ILi64EEESA_SA_EEELi512ENS_6half_tEfNS_4arch4Sm90ELb1ELb0ELb1ELb1ELb1ELb0ELb1ELb0ELb0ELb1ELb0ELb0EEENS1_21CollectiveEpilogueFwdINS6_IJSA_NS7_ILi512EEESA_EEES9_SC_SE_Li256ELb1ELb1ELb0ELb0EEENS1_36VarlenDynamicPersistentTileSchedulerILi64ELi64ELi256ELi128ELb0ELb1ELb1ELb1ELb1ELb1EEEEEEEEEvNT_6ParamsE,@"STO_CUDA_ENTRY STV_DEFAULT"
_ZN7cutlass13device_kernelIN5flash11enable_sm90INS1_16FlashAttnFwdSm90INS1_25CollectiveMainloopFwdSm90ILi2EN4cute5tupleIJNS5_1CILi1EEES8_S8_EEENS6_IJNS7_ILi64EEESA_SA_EEELi512ENS_6half_tEfNS_4arch4Sm90ELb1ELb0ELb1ELb1ELb1ELb0ELb1ELb0ELb0ELb1ELb0ELb0EEENS1_21CollectiveEpilogueFwdINS6_IJSA_NS7_ILi512EEESA_EEES9_SC_SE_Li256ELb1ELb1ELb0ELb0EEENS1_36VarlenDynamicPersistentTileSchedulerILi64ELi64ELi256ELi128ELb0ELb1ELb1ELb1ELb1ELb1EEEEEEEEEvNT_6ParamsE:
        /* <DEDUP_REMOVED lines=43> */
.L_x_5105:
        /* <DEDUP_REMOVED lines=22> */
.L_x_5106:
        /* <DEDUP_REMOVED lines=18> */
.L_x_5107:
        /* <DEDUP_REMOVED lines=22> */
.L_x_5108:
        /* <DEDUP_REMOVED lines=23> */
.L_x_5109:
        /* <DEDUP_REMOVED lines=8> */
.L_x_5111:
[----:B------:R-:W-:-:S08]  /*0880*/  NOP ;  /* 0x0000000000007918 */ /* 0x000fd00000000000 */
[----:B------:R-:W0:Y:S02]  /*0890*/  USETMAXREG.TRY_ALLOC.CTAPOOL UP0, 0xe8 ;  /* 0x000000e8000079c8 */ /* 0x000e240008000600 */
[----:B0-----:R-:W-:-:S13]  /*08a0*/  PLOP3.LUT P0, PT, PT, PT, UP0, 0x80, 0x0 ;  /* 0x000000000000781c */ /* 0x001fda0003f0f008 */
[----:B------:R-:W-:Y:S05]  /*08b0*/  @!P0 BRA `(.L_x_5111) ;  /* 0xfffffffc00f08947 */ /* 0x000fea000383ffff */
[----:B------:R-:W0:Y:S01]  /*08c0*/  S2R R2, SR_TID.X ;  /* 0x0000000000027919 */ /* 0x000e220000002100 */
[----:B------:R-:W-:Y:S01]  /*08d0*/  MOV R17, 0x400 ;  /* 0x0000040000117802 */ /* 0x000fe20000000f00 */
[----:B------:R-:W-:Y:S01]  /*08e0*/  ULDC UR4, c[0x0][0xd3c] ;  /* 0x00034f0000047ab9 */ /* 0x000fe20000000800 */
[----:B------:R-:W1:Y:S01]  /*08f0*/  S2R R202, SR_CgaCtaId ;  /* 0x0000000000ca7919 */ /* 0x000e620000008800 */
[----:B0-----:R-:W-:-:S04]  /*0900*/  LOP3.LUT R0, R2, 0xffffff80, RZ, 0xc0, !PT ;  /* 0xffffff8002007812 */ /* 0x001fc800078ec0ff */
[----:B------:R-:W-:Y:S02]  /*0910*/  ISETP.NE.AND P0, PT, R0, 0x80, PT ;  /* 0x000000800000780c */ /* 0x000fe40003f05270 */
[----:B-1----:R-:W-:-:S11]  /*0920*/  LEA R17, R202, R17, 0x18 ;  /* 0x00000011ca117211 */ /* 0x002fd600078ec0ff */
[----:B------:R-:W-:Y:S06]  /*0930*/  @!P0 BAR.ARV 0x8, 0x100 ;  /* 0x0204000000008b1d */ /* 0x000fec0000002000 */
[----:B------:R-:W-:-:S13]  /*0940*/  ISETP.GE.U32.AND P0, PT, R2, 0x100, PT ;  /* 0x000001000200780c */ /* 0x000fda0003f06070 */
[----:B------:R-:W-:Y:S08]  /*0950*/  @P0 BAR.ARV 0xf, 0x100 ;  /* 0x03c4000000000b1d */ /* 0x000ff00000002000 */
[----:B------:R-:W-:Y:S06]  /*0960*/  BAR.SYNC.DEFER_BLOCKING 0x5, 0x180 ;  /* 0x0146000000007b1d */ /* 0x000fec0000010000 */
[----:B------:R-:W0:Y:S02]  /*0970*/  LDS.128 R12, [R17+0x388d0] ;  /* 0x0388d000110c7984 */ /* 0x000e240000000c00 */
[----:B------:R-:W-:Y:S06]  /*0980*/  BAR.ARV 0x4, 0x180 ;  /* 0x0106000000007b1d */ /* 0x000fec0000002000 */
[----:B0-----:R-:W-:-:S13]  /*0990*/  ISETP.GE.AND P0, PT, R15, UR4, PT ;  /* 0x000000040f007c0c */ /* 0x001fda000bf06270 */
[----:B------:R-:W-:Y:S05]  /*09a0*/  @P0 EXIT ;  /* 0x000000000000094d */ /* 0x000fea0003800000 */
[----:B------:R-:W-:Y:S01]  /*09b0*/  VIADD R205, R2, 0xffffff80 ;  /* 0xffffff8002cd7836 */ /* 0x000fe20000000000 */
[----:B------:R-:W-:Y:S01]  /*09c0*/  R2UR UR6, R14 ;  /* 0x000000000e0672ca */ /* 0x000fe200000e0000 */
[----:B------:R-:W-:Y:S01]  /*09d0*/  IMAD.MOV.U32 R189, RZ, RZ, 0x40 ;  /* 0x00000040ffbd7424 */ /* 0x000fe200078e00ff */
[----:B------:R-:W-:Y:S01]  /*09e0*/  R2UR UR5, R13 ;  /* 0x000000000d0572ca */ /* 0x000fe200000e0000 */
[----:B------:R-:W-:Y:S01]  /*09f0*/  IMAD.MOV.U32 R16, RZ, RZ, RZ ;  /* 0x000000ffff107224 */ /* 0x000fe200078e00ff */
[----:B------:R-:W-:Y:S01]  /*0a00*/  SHF.R.S32.HI R0, RZ, 0x1f, R205 ;  /* 0x0000001fff007819 */ /* 0x000fe200000114cd */
[----:B------:R-:W-:Y:S01]  /*0a10*/  ULOP3.LUT UR41, UR42, 0x1, URZ, 0xfc, !UPT ;  /* 0x000000012a297892 */ /* 0x000fe2000f8efc3f */
[----:B------:R-:W-:Y:S02]  /*0a20*/  UMOV UR36, URZ ;  /* 0x0000003f00247c82 */ /* 0x000fe40008000000 */
[CC--:B------:R-:W-:Y:S02]  /*0a30*/  LEA.HI R3, R0.reuse, R205.reuse, RZ, 0x4 ;  /* 0x000000cd00037211 */ /* 0x0c0fe400078f20ff */
[----:B------:R-:W-:-:S02]  /*0a40*/  LEA.HI R198, R0, R205, RZ, 0x3 ;  /* 0x000000cd00c67211 */ /* 0x000fc400078f18ff */
[----:B------:R-:W-:Y:S02]  /*0a50*/  SHF.R.S32.HI R2, RZ, 0x4, R3 ;  /* 0x00000004ff027819 */ /* 0x000fe40000011403 */
[C---:B------:R-:W-:Y:S02]  /*0a60*/  LOP3.LUT R6, R3.reuse, 0xfffffff0, RZ, 0xc0, !PT ;  /* 0xfffffff003067812 */ /* 0x040fe400078ec0ff */
[----:B------:R-:W-:-:S03]  /*0a70*/  LEA.HI R4, R3, R2, RZ, 0x1 ;  /* 0x0000000203047211 */ /* 0x000fc600078f08ff */
[----:B------:R-:W-:Y:S01]  /*0a80*/  IMAD.IADD R6, R205, 0x1, -R6 ;  /* 0x00000001cd067824 */ /* 0x000fe200078e0a06 */
[----:B------:R-:W-:Y:S02]  /*0a90*/  LOP3.LUT R5, R4, 0x1ffffffe, RZ, 0xc0, !PT ;  /* 0x1ffffffe04057812 */ /* 0x000fe400078ec0ff */
[----:B------:R-:W-:-:S03]  /*0aa0*/  LEA.HI R4, R0, R205, RZ, 0x5 ;  /* 0x000000cd00047211 */ /* 0x000fc600078f28ff */
[----:B------:R-:W-:Y:S01]  /*0ab0*/  IMAD.IADD R8, R2, 0x1, -R5 ;  /* 0x0000000102087824 */ /* 0x000fe200078e0a05 */
[-C--:B------:R-:W-:Y:S02]  /*0ac0*/  LEA.HI R2, R0, R205.reuse, RZ, 0x7 ;  /* 0x000000cd00027211 */ /* 0x080fe400078f38ff */
[--C-:B------:R-:W-:Y:S01]  /*0ad0*/  SHF.R.S32.HI R10, RZ, 0x5, R4.reuse ;  /* 0x00000005ff0a7819 */ /* 0x100fe20000011404 */
[----:B------:R-:W-:Y:S01]  /*0ae0*/  IMAD.SHL.U32 R8, R8, 0x8, RZ ;  /* 0x0000000808087824 */ /* 0x000fe200078e00ff */
[----:B------:R-:W-:Y:S02]  /*0af0*/  SHF.R.S32.HI R3, RZ, 0x1f, R4 ;  /* 0x0000001fff037819 */ /* 0x000fe40000011404 */
        /* <DEDUP_REMOVED lines=13> */
[-C--:B------:R-:W-:Y:S01]  /*0bd0*/  LEA.HI R5, R3, R4.reuse, RZ, 0x2 ;  /* 0x0000000403057211 */ /* 0x080fe200078f10ff */
[----:B------:R-:W-:Y:S01]  /*0be0*/  IMAD R203, R11, 0x10, R14 ;  /* 0x000000100bcb7824 */ /* 0x000fe200078e020e */
[C---:B------:R-:W-:Y:S01]  /*0bf0*/  LOP3.LUT R9, R7.reuse, 0xfffffff8, RZ, 0xc0, !PT ;  /* 0xfffffff807097812 */ /* 0x040fe200078ec0ff */
[----:B------:R-:W-:Y:S01]  /*0c00*/  IMAD.SHL.U32 R7, R7, 0x40, RZ ;  /* 0x0000004007077824 */ /* 0x000fe200078e00ff */
[----:B------:R-:W-:Y:S01]  /*0c10*/  LOP3.LUT R11, R5, 0x7ffffffc, RZ, 0xc0, !PT ;  /* 0x7ffffffc050b7812 */ /* 0x000fe200078ec0ff */
[----:B------:R-:W-:Y:S01]  /*0c20*/  IMAD.U32 R203, R203, 0x40, R8 ;  /* 0x00000040cbcb7824 */ /* 0x000fe200078e0008 */
[----:B------:R-:W-:Y:S01]  /*0c30*/  LOP3.LUT R0, R198, 0xfffffff8, RZ, 0xc0, !PT ;  /* 0xfffffff8c6007812 */ /* 0x000fe200078ec0ff */
[----:B------:R-:W-:Y:S01]  /*0c40*/  IMAD.IADD R9, R6, 0x1, -R9 ;  /* 0x0000000106097824 */ /* 0x000fe200078e0a09 */
[----:B------:R-:W-:Y:S01]  /*0c50*/  LEA.HI R6, R3, R4, RZ, 0x5 ;  /* 0x0000000403067211 */ /* 0x000fe200078f28ff */
[----:B------:R-:W-:Y:S01]  /*0c60*/  IMAD.IADD R11, R4, 0x1, -R11 ;  /* 0x00000001040b7824 */ /* 0x000fe200078e0a0b */
[--C-:B------:R-:W-:Y:S01]  /*0c70*/  SHF.R.S32.HI R3, RZ, 0x2, R5.reuse ;  /* 0x00000002ff037819 */ /* 0x100fe20000011405 */
[----:B------:R-:W-:Y:S01]  /*0c80*/  IMAD.IADD R197, R205, 0x1, -R0 ;  /* 0x00000001cdc57824 */ /* 0x000fe200078e0a00 */
[----:B------:R-:W-:Y:S01]  /*0c90*/  SHF.R.S32.HI R4, RZ, 0x1f, R5 ;  /* 0x0000001fff047819 */ /* 0x000fe20000011405 */
[----:B------:R-:W-:Y:S01]  /*0ca0*/  IMAD.SHL.U32 R5, R9, 0x40, RZ ;  /* 0x0000004009057824 */ /* 0x000fe200078e00ff */
[----:B------:R-:W-:Y:S01]  /*0cb0*/  LOP3.LUT R7, R7, 0x7ffffe00, RZ, 0xc0, !PT ;  /* 0x7ffffe0007077812 */ /* 0x000fe200078ec0ff */
[----:B------:R-:W-:Y:S01]  /*0cc0*/  IMAD.SHL.U32 R23, R197, 0x8, RZ ;  /* 0x00000008c5177824 */ /* 0x000fe200078e00ff */
[----:B------:R-:W-:Y:S01]  /*0cd0*/  LEA.HI R4, R4, R3, RZ, 0x3 ;  /* 0x0000000304047211 */ /* 0x000fe200078f18ff */
[----:B------:R-:W-:Y:S01]  /*0ce0*/  IMAD.SHL.U32 R18, R11, 0x2, RZ ;  /* 0x000000020b127824 */ /* 0x000fe200078e00ff */
[----:B------:R-:W-:Y:S01]  /*0cf0*/  LOP3.LUT R5, R5, 0x1c0, RZ, 0xc0, !PT ;  /* 0x000001c005057812 */ /* 0x000fe200078ec0ff */
[----:B------:R-:W-:Y:S01]  /*0d00*/  IMAD R7, R10, 0x400, R7 ;  /* 0x000004000a077824 */ /* 0x000fe200078e0207 */
[----:B------:R-:W-:Y:S01]  /*0d10*/  R2P PR, R9, 0x6 ;  /* 0x0000000609007804 */ /* 0x000fe20000000000 */
[----:B------:R-:W-:Y:S01]  /*0d20*/  VIADD R196, R23, 0x40 ;  /* 0x0000004017c47836 */ /* 0x000fe20000000000 */
[----:B------:R-:W-:Y:S01]  /*0d30*/  LOP3.LUT R8, R5, 0x8, R8, 0xf8, !PT ;  /* 0x0000000805087812 */ /* 0x000fe200078ef808 */
[C---:B------:R-:W-:Y:S01]  /*0d40*/  VIADD R195, R23.reuse, 0x80 ;  /* 0x0000008017c37836 */ /* 0x040fe20000000000 */
[----:B------:R-:W-:Y:S01]  /*0d50*/  SHF.R.U32.HI R5, RZ, 0x3, R5 ;  /* 0x00000003ff057819 */ /* 0x000fe20000011605 */
[C---:B------:R-:W-:Y:S01]  /*0d60*/  VIADD R194, R23.reuse, 0xc0 ;  /* 0x000000c017c27836 */ /* 0x040fe20000000000 */
[----:B------:R-:W-:Y:S01]  /*0d70*/  LEA.HI R13, R12, R12, RZ, 0x1 ;  /* 0x0000000c0c0d7211 */ /* 0x000fe200078f08ff */
[C---:B------:R-:W-:Y:S01]  /*0d80*/  VIADD R193, R23.reuse, 0x100 ;  /* 0x0000010017c17836 */ /* 0x040fe20000000000 */
[----:B------:R-:W-:Y:S01]  /*0d90*/  LOP3.LUT R8, R8, R5, RZ, 0x3c, !PT ;  /* 0x0000000508087212 */ /* 0x000fe200078e3cff */
[C---:B------:R-:W-:Y:S01]  /*0da0*/  VIADD R192, R23.reuse, 0x140 ;  /* 0x0000014017c07836 */ /* 0x040fe20000000000 */
[----:B------:R-:W-:Y:S01]  /*0db0*/  LOP3.LUT R4, R4, 0xfffffff8, RZ, 0xc0, !PT ;  /* 0xfffffff804047812 */ /* 0x000fe200078ec0ff */
[----:B------:R-:W-:Y:S01]  /*0dc0*/  VIADD R201, R23, 0x180 ;  /* 0x0000018017c97836 */ /* 0x000fe20000000000 */
[----:B------:R-:W-:Y:S01]  /*0dd0*/  LEA.HI R2, R2, R199, RZ, 0x1 ;  /* 0x000000c702027211 */ /* 0x000fe200078f08ff */
[----:B------:R-:W-:Y:S01]  /*0de0*/  IMAD.IADD R8, R7, 0x1, R8 ;  /* 0x0000000107087824 */ /* 0x000fe200078e0208 */
[----:B------:R-:W-:Y:S01]  /*0df0*/  LOP3.LUT R13, R13, 0x1ffffffe, RZ, 0xc0, !PT ;  /* 0x1ffffffe0d0d7812 */ /* 0x000fe200078ec0ff */
[----:B------:R-:W-:Y:S01]  /*0e00*/  IMAD.IADD R3, R3, 0x1, -R4 ;  /* 0x0000000103037824 */ /* 0x000fe200078e0a04 */
[----:B------:R-:W-:Y:S01]  /*0e10*/  SHF.R.S32.HI R6, RZ, 0x5, R6 ;  /* 0x00000005ff067819 */ /* 0x000fe20000011406 */
[----:B------:R-:W-:Y:S01]  /*0e20*/  IMAD R185, R8, 0x2, R17 ;  /* 0x0000000208b97824 */ /* 0x000fe200078e0211 */
[----:B------:R-:W-:Y:S01]  /*0e30*/  LOP3.LUT R0, R2, 0xfffffe, RZ, 0xc0, !PT ;  /* 0x00fffffe02007812 */ /* 0x000fe200078ec0ff */
[----:B------:R-:W-:Y:S01]  /*0e40*/  VIADD R200, R23, 0x1c0 ;  /* 0x000001c017c87836 */ /* 0x000fe20000000000 */
[----:B------:R-:W-:Y:S01]  /*0e50*/  SEL R189, R189, 0xffffffc0, !P2 ;  /* 0xffffffc0bdbd7807 */ /* 0x000fe20005000000 */
        /* <DEDUP_REMOVED lines=8> */
[----:B------:R-:W-:Y:S01]  /*0ee0*/  IMAD.IADD R0, R199, 0x1, -R0 ;  /* 0x00000001c7007824 */ /* 0x000fe200078e0a00 */
[----:B------:R-:W-:Y:S01]  /*0ef0*/  SHF.R.S32.HI R209, RZ, 0x1f, R193 ;  /* 0x0000001fffd17819 */ /* 0x000fe200000114c1 */
[C---:B------:R-:W-:Y:S01]  /*0f00*/  @P1 VIADD R188, R190.reuse, 0xffffffe0 ;  /* 0xffffffe0bebc1836 */ /* 0x040fe20000000000 */
[----:B------:R-:W-:Y:S01]  /*0f10*/  SHF.R.S32.HI R208, RZ, 0x1f, R192 ;  /* 0x0000001fffd07819 */ /* 0x000fe200000114c0 */
[----:B------:R-:W-:Y:S01]  /*0f20*/  IMAD.IADD R190, R190, 0x1, R189 ;  /* 0x00000001bebe7824 */ /* 0x000fe200078e02bd */
[----:B------:R-:W-:Y:S01]  /*0f30*/  SHF.R.S32.HI R207, RZ, 0x1f, R201 ;  /* 0x0000001fffcf7819 */ /* 0x000fe200000114c9 */
[----:B------:R-:W-:Y:S01]  /*0f40*/  IMAD.MOV.U32 R7, RZ, RZ, R15 ;  /* 0x000000ffff077224 */ /* 0x000fe200078e000f */
[----:B------:R-:W-:Y:S01]  /*0f50*/  SHF.R.S32.HI R206, RZ, 0x1f, R200 ;  /* 0x0000001fffce7819 */ /* 0x000fe200000114c8 */
[----:B------:R-:W-:-:S02]  /*0f60*/  IMAD.MOV.U32 R2, RZ, RZ, RZ ;  /* 0x000000ffff027224 */ /* 0x000fc400078e00ff */
[----:B------:R-:W-:Y:S02]  /*0f70*/  IMAD.SHL.U32 R184, R0, 0x100, RZ ;  /* 0x0000010000b87824 */ /* 0x000fe400078e00ff */
[----:B------:R-:W-:Y:S02]  /*0f80*/  IMAD R191, R13, 0x8, R22 ;  /* 0x000000080dbf7824 */ /* 0x000fe400078e0216 */
[----:B------:R-:W-:-:S07]  /*0f90*/  IMAD.IADD R189, R189, 0x1, R188 ;  /* 0x00000001bdbd7824 */ /* 0x000fce00078e02bc */
.L_x_5170:
[----:B0-2-4-:R-:W0:Y:S01]  /*0fa0*/  LDC.64 R4, c[0x0][0xd88] ;  /* 0x00036200ff047b82 */ /* 0x015e220000000a00 */
[----:B------:R-:W-:Y:S01]  /*0fb0*/  ULDC.64 UR8, c[0x0][0xb20] ;  /* 0x0002c80000087ab9 */ /* 0x000fe20000000a00 */
[----:B------:R-:W-:-:S06]  /*0fc0*/  ULDC.64 UR10, c[0x0][0xb10] ;  /* 0x0002c400000a7ab9 */ /* 0x000fcc0000000a00 */
[----:B-1-3--:R-:W1:Y:S08]  /*0fd0*/  LDC.64 R8, c[0x0][0x418] ;  /* 0x00010600ff087b82 */ /* 0x00ae700000000a00 */
[----:B------:R-:W2:Y:S01]  /*0fe0*/  LDC R0, c[0x0][0x424] ;  /* 0x00010900ff007b82 */ /* 0x000ea20000000800 */
[----:B0-----:R-:W-:Y:S01]  /*0ff0*/  IMAD.WIDE R4, R7, 0x4, R4 ;  /* 0x0000000407047825 */ /* 0x001fe200078e0204 */
[----:B------:R-:W-:-:S06]  /*1000*/  UISETP.NE.U32.AND UP0, UPT, UR8, URZ, UPT ;  /* 0x0000003f0800728c */ /* 0x000fcc000bf05070 */
[----:B------:R-:W0:Y:S01]  /*1010*/  LDC R7, c[0x0][0x2f0] ;  /* 0x0000bc00ff077b82 */ /* 0x000e220000000800 */
[----:B------:R-:W3:Y:S01]  /*1020*/  LDG.E R4, desc[UR44][R4.64] ;  /* 0x0000002c04047981 */ /* 0x000ee2000c1e1900 */
[----:B------:R-:W-:Y:S01]  /*1030*/  UISETP.NE.AND.EX UP0, UPT, UR9, URZ, UPT, UP0 ;  /* 0x0000003f0900728c */ /* 0x000fe2000bf05300 */
[----:B------:R-:W-:Y:S01]  /*1040*/  IMAD.MOV.U32 R6, RZ, RZ, RZ ;  /* 0x000000ffff067224 */ /* 0x000fe200078e00ff */
[----:B------:R-:W-:-:S04]  /*1050*/  UISETP.NE.U32.AND UP1, UPT, UR10, URZ, UPT ;  /* 0x0000003f0a00728c */ /* 0x000fc8000bf25070 */
[----:B------:R-:W-:Y:S01]  /*1060*/  UISETP.NE.AND.EX UP1, UPT, UR11, URZ, UPT, UP1 ;  /* 0x0000003f0b00728c */ /* 0x000fe2000bf25310 */
[----:B------:R-:W-:-:S05]  /*1070*/  PLOP3.LUT P0, PT, PT, PT, UP0, 0x80, 0x0 ;  /* 0x000000000000781c */ /* 0x000fca0003f0f008 */
[----:B------:R-:W-:Y:S02]  /*1080*/  PLOP3.LUT P2, PT, PT, PT, UP1, 0x80, 0x0 ;  /* 0x000000000000781c */ /* 0x000fe40003f4f018 */
[----:B---3--:R-:W-:-:S13]  /*1090*/  R2UR UR40, R4 ;  /* 0x00000000042872ca */ /* 0x008fda00000e0000 */
[----:B------:R-:W-:Y:S02]  /*10a0*/  USHF.R.S32.HI UR39, URZ, 0x1f, UR40 ;  /* 0x0000001f3f277899 */ /* 0x000fe40008011428 */
[----:B------:R-:W-:-:S04]  /*10b0*/  @UP0 ULEA UR8, UP2, UR40, UR8, 0x2 ;  /* 0x0000000828080291 */ /* 0x000fc8000f84103f */
[----:B------:R-:W-:Y:S02]  /*10c0*/  @UP0 ULEA.HI.X UR9, UR40, UR9, UR39, 0x2, UP2 ;  /* 0x0000000928090291 */ /* 0x000fe400090f1427 */
[----:B------:R-:W-:Y:S01]  /*10d0*/  @UP1 ULEA UR10, UP0, UR40, UR10, 0x2 ;  /* 0x0000000a280a1291 */ /* 0x000fe2000f80103f */
[----:B------:R-:W-:-:S03]  /*10e0*/  IMAD.U32 R4, RZ, RZ, UR8 ;  /* 0x00000008ff047e24 */ /* 0x000fc6000f8e00ff */
[----:B------:R-:W-:Y:S01]  /*10f0*/  @UP1 ULEA.HI.X UR11, UR40, UR11, UR39, 0x2, UP0 ;  /* 0x0000000b280b1291 */ /* 0x000fe200080f1427 */
[----:B------:R-:W-:Y:S01]  /*1100*/  IMAD.U32 R5, RZ, RZ, UR9 ;  /* 0x00000009ff057e24 */ /* 0x000fe2000f8e00ff */
[----:B------:R-:W-:Y:S01]  /*1110*/  ULDC.64 UR8, c[0x0][0xb18] ;  /* 0x0002c60000087ab9 */ /* 0x000fe20000000a00 */
[----:B------:R-:W-:-:S03]  /*1120*/  IMAD.U32 R186, RZ, RZ, UR10 ;  /* 0x0000000affba7e24 */ /* 0x000fc6000f8e00ff */
[----:B------:R-:W-:Y:S01]  /*1130*/  IMAD.U32 R187, RZ, RZ, UR11 ;  /* 0x0000000bffbb7e24 */ /* 0x000fe2000f8e00ff */
[----:B------:R3:W5:Y:S04]  /*1140*/  @P0 LDG.E R6, desc[UR44][R4.64] ;  /* 0x0000002c04060981 */ /* 0x000768000c1e1900 */
[----:B------:R3:W5:Y:S01]  /*1150*/  @P2 LDG.E R186, desc[UR44][R186.64] ;  /* 0x0000002cbaba2981 */ /* 0x000762000c1e1900 */
[----:B-1----:R-:W-:Y:S01]  /*1160*/  ISETP.NE.U32.AND P0, PT, R8, RZ, PT ;  /* 0x000000ff0800720c */ /* 0x002fe20003f05070 */
[----:B------:R-:W-:Y:S01]  /*1170*/  UMOV UR38, UR6 ;  /* 0x0000000600267c82 */ /* 0x000fe20008000000 */
[----:B------:R-:W-:Y:S02]  /*1180*/  ISETP.NE.U32.AND P1, PT, RZ, UR8, PT ;  /* 0x00000008ff007c0c */ /* 0x000fe4000bf25070 */
[----:B------:R-:W-:-:S02]  /*1190*/  ISETP.NE.AND.EX P0, PT, R9, RZ, PT, P0 ;  /* 0x000000ff0900720c */ /* 0x000fc40003f05300 */
[----:B------:R-:W-:Y:S02]  /*11a0*/  ISETP.NE.AND.EX P1, PT, RZ, UR9, PT, P1 ;  /* 0x00000009ff007c0c */ /* 0x000fe4000bf25310 */
[----:B--2---:R-:W-:Y:S01]  /*11b0*/  SEL R0, R0, 0x1, P0 ;  /* 0x0000000100007807 */ /* 0x004fe20000000000 */
[----:B0--3--:R-:W-:Y:S10]  /*11c0*/  @P2 BRA `(.L_x_5112) ;  /* 0x0000000000302947 */ /* 0x009ff40003800000 */
[----:B------:R-:W-:Y:S01]  /*11d0*/  ULDC.64 UR6, c[0x0][0xaf8] ;  /* 0x0002be0000067ab9 */ /* 0x000fe20000000a00 */
[----:B-----5:R-:W0:Y:S01]  /*11e0*/  LDC R186, c[0x0][0x288] ;  /* 0x0000a200ffba7b82 */ /* 0x020e220000000800 */
[----:B------:R-:W-:-:S04]  /*11f0*/  ISETP.NE.U32.AND P0, PT, RZ, UR6, PT ;  /* 0x00000006ff007c0c */ /* 0x000fc8000bf05070 */
[----:B------:R-:W-:-:S13]  /*1200*/  ISETP.NE.AND.EX P0, PT, RZ, UR7, PT, P0 ;  /* 0x00000007ff007c0c */ /* 0x000fda000bf05300 */
[----:B------:R-:W-:Y:S05]  /*1210*/  @!P0 BRA `(.L_x_5112) ;  /* 0x00000000001c8947 */ /* 0x000fea0003800000 */
[----:B------:R-:W-:Y:S02]  /*1220*/  ULDC.64 UR6, c[0x0][0xaf8] ;  /* 0x0002be0000067ab9 */ /* 0x000fe40000000a00 */
[----:B------:R-:W-:-:S06]  /*1230*/  UIMAD.WIDE UR6, UR40, 0x4, UR6 ;  /* 0x00000004280678a5 */ /* 0x000fcc000f8e0206 */
[----:B------:R-:W-:Y:S02]  /*1240*/  IMAD.U32 R4, RZ, RZ, UR6 ;  /* 0x00000006ff047e24 */ /* 0x000fe4000f8e00ff */
[----:B------:R-:W-:-:S05]  /*1250*/  IMAD.U32 R5, RZ, RZ, UR7 ;  /* 0x00000007ff057e24 */ /* 0x000fca000f8e00ff */
[----:B0-----:R-:W2:Y:S04]  /*1260*/  LDG.E R186, desc[UR44][R4.64] ;  /* 0x0000002c04ba7981 */ /* 0x001ea8000c1e1900 */
[----:B------:R-:W2:Y:S02]  /*1270*/  LDG.E R3, desc[UR44][R4.64+0x4] ;  /* 0x0000042c04037981 */ /* 0x000ea4000c1e1900 */
[----:B--2---:R-:W-:-:S07]  /*1280*/  IMAD.IADD R186, R3, 0x1, -R186 ;  /* 0x0000000103ba7824 */ /* 0x004fce00078e0aba */
.L_x_5112:
[----:B------:R-:W-:Y:S01]  /*1290*/  IMAD R187, R0, R7, RZ ;  /* 0x0000000700bb7224 */ /* 0x000fe200078e02ff */
[----:B------:R-:W-:Y:S06]  /*12a0*/  @!P1 BRA `(.L_x_5113) ;  /* 0x0000000000189947 */ /* 0x000fec0003800000 */
[----:B------:R-:W-:-:S04]  /*12b0*/  ULEA UR4, UP0, UR40, UR8, 0x2 ;  /* 0x0000000828047291 */ /* 0x000fc8000f80103f */
[----:B------:R-:W-:Y:S02]  /*12c0*/  ULEA.HI.X UR6, UR40, UR9, UR39, 0x2, UP0 ;  /* 0x0000000928067291 */ /* 0x000fe400080f1427 */
[----:B------:R-:W-:-:S04]  /*12d0*/  IMAD.U32 R4, RZ, RZ, UR4 ;  /* 0x00000004ff047e24 */ /* 0x000fc8000f8e00ff */
[----:B------:R-:W-:-:S05]  /*12e0*/  IMAD.U32 R5, RZ, RZ, UR6 ;  /* 0x00000006ff057e24 */ /* 0x000fca000f8e00ff */
[----:B------:R1:W5:Y:S01]  /*12f0*/  LDG.E R187, desc[UR44][R4.64] ;  /* 0x0000002c04bb7981 */ /* 0x000362000c1e1900 */
[----:B------:R-:W-:Y:S05]  /*1300*/  BRA `(.L_x_5114) ;  /* 0x00000000002c7947 */ /* 0x000fea0003800000 */
.L_x_5113:
        /* <DEDUP_REMOVED lines=9> */
[----:B------:R-:W2:Y:S02]  /*13a0*/  LDG.E R0, desc[UR44][R4.64+0x4] ;  /* 0x0000042c04007981 */ /* 0x000ea4000c1e1900 */
[----:B--2---:R-:W-:-:S07]  /*13b0*/  IMAD.IADD R187, R0, 0x1, -R187 ;  /* 0x0000000100bb7824 */ /* 0x004fce00078e0abb */
.L_x_5114:
[----:B------:R-:W-:Y:S01]  /*13c0*/  UISETP.NE.AND UP0, UPT, UR43, 0x1, UPT ;  /* 0x000000012b00788c */ /* 0x000fe2000bf05270 */
[----:B-----5:R-:W-:Y:S01]  /*13d0*/  IMAD.IADD R187, R187, 0x1, -R6 ;  /* 0x00000001bbbb7824 */ /* 0x020fe200078e0a06 */
[----:B------:R-:W-:-:S03]  /*13e0*/  USHF.L.U32 UR37, UR5, 0x6, URZ ;  /* 0x0000000605257899 */ /* 0x000fc6000800063f */
[----:B------:R-:W-:Y:S01]  /*13f0*/  VIADD R0, R187, 0x3f ;  /* 0x0000003fbb007836 */ /* 0x000fe20000000000 */
[----:B------:R-:W-:-:S04]  /*1400*/  PLOP3.LUT P0, PT, PT, PT, UP0, 0x80, 0x0 ;  /* 0x000000000000781c */ /* 0x000fc80003f0f008 */
[----:B------:R-:W-:-:S04]  /*1410*/  SHF.R.S32.HI R3, RZ, 0x1f, R0 ;  /* 0x0000001fff037819 */ /* 0x000fc80000011400 */
[----:B------:R-:W-:-:S04]  /*1420*/  LEA.HI R3, R3, R0, RZ, 0x6 ;  /* 0x0000000003037211 */ /* 0x000fc800078f30ff */
[----:B------:R-:W-:Y:S01]  /*1430*/  SHF.R.S32.HI R168, RZ, 0x6, R3 ;  /* 0x00000006ffa87819 */ /* 0x000fe20000011403 */
[----:B------:R-:W-:Y:S06]  /*1440*/  @!P0 BRA `(.L_x_5115) ;  /* 0x0000001c00508947 */ /* 0x000fec0003800000 */
[----:B------:R-:W2:Y:S01]  /*1450*/  LDC R0, c[0x0][0x448] ;  /* 0x00011200ff007b82 */ /* 0x000ea20000000800 */
[----:B------:R-:W-:Y:S01]  /*1460*/  UIADD3 UR4, UR37, 0x3f, URZ ;  /* 0x0000003f25047890 */ /* 0x000fe2000fffe03f */
[----:B0-----:R-:W-:Y:S02]  /*1470*/  IADD3 R187, R187, 0x40, -R186 ;  /* 0x00000040bbbb7810 */ /* 0x001fe40007ffe8ba */
        /* <DEDUP_REMOVED lines=21> */
[----:B--2---:R-:W-:Y:S01]  /*15d0*/  ISETP.NE.AND P0, PT, R0, 0x1, PT ;  /* 0x000000010000780c */ /* 0x004fe20003f05270 */
        /* <DEDUP_REMOVED lines=15> */
[----:B------:R-:W-:Y:S01]  /*16d0*/  CS2R R92, SRZ ;  /* 0x00000000005c7805 */ /* 0x000fe2000001ff00 */
[----:B------:R-:W-:Y:S01]  /*16e0*/  IMAD.MOV.U32 R19, RZ, RZ, RZ ;  /* 0x000000ffff137224 */ /* 0x000fe200078e00ff */
[----:B------:R-:W-:Y:S02]  /*16f0*/  CS2R R88, SRZ ;  /* 0x0000000000587805 */ /* 0x000fe4000001ff00 */
[----:B------:R-:W-:Y:S02]  /*1700*/  CS2R R86, SRZ ;  /* 0x0000000000567805 */ /* 0x000fe4000001ff00 */
[----:B------:R-:W-:Y:S01]  /*1710*/  CS2R R84, SRZ ;  /* 0x0000000000547805 */ /* 0x000fe2000001ff00 */
[----:B-1----:R-:W1:Y:S01]  /*1720*/  @P0 LDC R4, c[0x0][0x450] ;  /* 0x00011400ff040b82 */ /* 0x002e620000000800 */
        /* <DEDUP_REMOVED lines=15> */
[----:B0-----:R-:W-:Y:S01]  /*1820*/  @P0 IMAD.HI.U32 R3, R3, UR4, RZ ;  /* 0x0000000403030c27 */ /* 0x001fe2000f8e00ff */
[----:B------:R-:W-:Y:S02]  /*1830*/  CS2R R14, SRZ ;  /* 0x00000000000e7805 */ /* 0x000fe4000001ff00 */
[----:B------:R-:W-:Y:S02]  /*1840*/  CS2R R12, SRZ ;  /* 0x00000000000c7805 */ /* 0x000fe4000001ff00 */
[----:B------:R-:W-:Y:S02]  /*1850*/  CS2R R170, SRZ ;  /* 0x0000000000aa7805 */ /* 0x000fe4000001ff00 */
[----:B------:R-:W-:Y:S01]  /*1860*/  CS2R R38, SRZ ;  /* 0x0000000000267805 */ /* 0x000fe2000001ff00 */
[----:B------:R-:W-:Y:S01]  /*1870*/  IMAD.MOV.U32 R169, RZ, RZ, RZ ;  /* 0x000000ffffa97224 */ /* 0x000fe200078e00ff */
[----:B------:R-:W-:-:S02]  /*1880*/  CS2R R172, SRZ ;  /* 0x0000000000ac7805 */ /* 0x000fc4000001ff00 */
[----:B------:R-:W-:Y:S02]  /*1890*/  CS2R R34, SRZ ;  /* 0x0000000000227805 */ /* 0x000fe4000001ff00 */
[----:B-1----:R-:W-:Y:S02]  /*18a0*/  @P0 SHF.R.U32.HI R0, RZ, R4, R3 ;  /* 0x00000004ff000219 */ /* 0x002fe40000011603 */
[----:B------:R-:W-:Y:S02]  /*18b0*/  CS2R R10, SRZ ;  /* 0x00000000000a7805 */ /* 0x000fe4000001ff00 */
[----:B------:R-:W-:Y:S02]  /*18c0*/  PLOP3.LUT P0, PT, PT, PT, PT, 0x80, 0x0 ;  /* 0x000000000000781c */ /* 0x000fe40003f0f070 */
[----:B------:R-:W-:Y:S02]  /*18d0*/  CS2R R174, SRZ ;  /* 0x0000000000ae7805 */ /* 0x000fe4000001ff00 */
[----:B------:R-:W-:Y:S01]  /*18e0*/  MOV R31, RZ ;  /* 0x000000ff001f7202 */ /* 0x000fe20000000f00 */
[----:B------:R-:W-:-:S02]  /*18f0*/  IMAD.IADD R0, R187, 0x1, R0 ;  /* 0x00000001bb007824 */ /* 0x000fc400078e0200 */
[----:B------:R-:W-:Y:S02]  /*1900*/  IMAD.MOV.U32 R27, RZ, RZ, RZ ;  /* 0x000000ffff1b7224 */ /* 0x000fe400078e00ff */
[----:B------:R-:W-:Y:S01]  /*1910*/  IMAD.MOV.U32 R9, RZ, RZ, RZ ;  /* 0x000000ffff097224 */ /* 0x000fe200078e00ff */
[----:B------:R-:W-:Y:S01]  /*1920*/  SHF.R.S32.HI R3, RZ, 0x1f, R0 ;  /* 0x0000001fff037819 */ /* 0x000fe20000011400 */
[----:B------:R-:W-:-:S03]  /*1930*/  IMAD.MOV.U32 R20, RZ, RZ, RZ ;  /* 0x000000ffff147224 */ /* 0x000fc600078e00ff */
        /* <DEDUP_REMOVED lines=35> */
[----:B------:R-:W-:Y:S02]  /*1b70*/  IMAD R0, R2, 0x1000, R7 ;  /* 0x0000100002007824 */ /* 0x000fe400078e0207 */
[C---:B------:R-:W-:Y:S02]  /*1b80*/  VIADD R6, R3.reuse, 0x4 ;  /* 0x0000000403067836 */ /* 0x040fe40000000000 */
[C---:B------:R-:W-:Y:S01]  /*1b90*/  VIADD R5, R0.reuse, 0x80 ;  /* 0x0000008000057836 */ /* 0x040fe20000000000 */
[----:B------:R-:W-:Y:S01]  /*1ba0*/  R2UR UR14, R0 ;  /* 0x00000000000e72ca */ /* 0x000fe200000e0000 */
[----:B------:R-:W-:Y:S01]  /*1bb0*/  VIADD R3, R3, 0x6 ;  /* 0x0000000603037836 */ /* 0x000fe20000000000 */
        /* <DEDUP_REMOVED lines=24> */
.L_x_5117:
[----:B------:R-:W-:Y:S01]  /*1d40*/  IMAD R0, R2, 0x8, R17 ;  /* 0x0000000802007824 */ /* 0x000fe200078e0211 */
[----:B------:R-:W-:-:S03]  /*1d50*/  ISETP.GE.AND P0, PT, R4, 0x2, PT ;  /* 0x000000020400780c */ /* 0x000fc60003f06270 */
[----:B------:R-:W-:-:S05]  /*1d60*/  VIADD R3, R0, 0x38860 ;  /* 0x0003886000037836 */ /* 0x000fca0000000000 */
[----:B------:R-:W-:-:S04]  /*1d70*/  PRMT R3, R202, 0x654, R3 ;  /* 0x00000654ca037816 */ /* 0x000fc80000000003 */
[----:B------:R0:W-:Y:S01]  /*1d80*/  SYNCS.ARRIVE.TRANS64.RED.A1T0 RZ, [R3+URZ], RZ ;  /* 0x000000ff03ff79a7 */ /* 0x0001e2000810043f */
[----:B------:R-:W-:Y:S05]  /*1d90*/  @!P0 BRA `(.L_x_5118) ;  /* 0x0000000800c08947 */ /* 0x000fea0003800000 */
[----:B------:R-:W-:-:S07]  /*1da0*/  VIADD R4, R4, 0xfffffffe ;  /* 0xfffffffe04047836 */ /* 0x000fce0000000000 */
.L_x_5120:
[----:B------:R-:W-:Y:S01]  /*1db0*/  BAR.SYNC.DEFER_BLOCKING 0xe, 0x100 ;  /* 0x0384000000007b1d */ /* 0x000fe20000010000 */
[----:B------:R-:W-:Y:S01]  /*1dc0*/  IMAD R0, R2, 0x40, R22 ;  /* 0x0000004002007824 */ /* 0x000fe200078e0216 */
        /* <DEDUP_REMOVED lines=10> */
[----:B01----:R-:W0:Y:S04]  /*1e70*/  LDS R3, [R0+0x38400] ;  /* 0x0384000000037984 */ /* 0x003e280000000800 */
        /* <DEDUP_REMOVED lines=157> */
.L_x_5119:
[----:B------:R-:W-:-:S04]  /*2850*/  IMAD R0, R2, 0x8, R17 ;  /* 0x0000000802007824 */ /* 0x000fc800078e0211 */
[----:B------:R-:W-:-:S05]  /*2860*/  VIADD R3, R0, 0x38860 ;  /* 0x0003886000037836 */ /* 0x000fca0000000000 */
[----:B------:R-:W-:-:S04]  /*2870*/  PRMT R3, R202, 0x654, R3 ;  /* 0x00000654ca037816 */ /* 0x000fc80000000003 */
[----:B------:R1:W-:Y:S01]  /*2880*/  SYNCS.ARRIVE.TRANS64.RED.A1T0 RZ, [R3+URZ], RZ ;  /* 0x000000ff03ff79a7 */ /* 0x0003e2000810043f */
[----:B------:R-:W-:Y:S05]  /*2890*/  @P1 BRA `(.L_x_5120) ;  /* 0xfffffff400441947 */ /* 0x000fea000383ffff */
.L_x_5118:
        /* <DEDUP_REMOVED lines=9> */
[----:B01----:R-:W0:Y:S04]  /*2930*/  LDS R3, [R17+0x38400] ;  /* 0x0384000011037984 */ /* 0x003e280000000800 */
        /* <DEDUP_REMOVED lines=133> */
.L_x_5115:
[----:B------:R-:W2:Y:S01]  /*3190*/  LDC R204, c[0x0][0x448] ;  /* 0x00011200ffcc7b82 */ /* 0x000ea20000000800 */
[----:B------:R-:W-:Y:S01]  /*31a0*/  UIADD3 UR4, UR37, 0x3f, URZ ;  /* 0x0000003f25047890 */ /* 0x000fe2000fffe03f */
[----:B01----:R-:W-:Y:S02]  /*31b0*/  IADD3 R5, R187, 0x40, -R186 ;  /* 0x00000040bb057810 */ /* 0x003fe40007ffe8ba */
        /* <DEDUP_REMOVED lines=34> */
[----:B------:R-:W0:Y:S01]  /*33e0*/  @P0 LDC R0, c[0x0][0x44c] ;  /* 0x00011300ff000b82 */ /* 0x000e220000000800 */
[----:B------:R-:W-:-:S02]  /*33f0*/  CS2R R90, SRZ ;  /* 0x00000000005a7805 */ /* 0x000fc4000001ff00 */
[----:B------:R-:W-:Y:S01]  /*3400*/  CS2R R92, SRZ ;  /* 0x00000000005c7805 */ /* 0x000fe2000001ff00 */
[----:B------:R-:W-:Y:S01]  /*3410*/  IMAD.MOV.U32 R19, RZ, RZ, RZ ;  /* 0x000000ffff137224 */ /* 0x000fe200078e00ff */
        /* <DEDUP_REMOVED lines=23> */
[----:B------:R-:W-:Y:S01]  /*3590*/  CS2R R38, SRZ ;  /* 0x0000000000267805 */ /* 0x000fe2000001ff00 */
[----:B------:R-:W-:Y:S01]  /*35a0*/  IMAD.U32 R0, RZ, RZ, UR4 ;  /* 0x00000004ff007e24 */ /* 0x000fe2000f8e00ff */
[----:B------:R-:W-:Y:S01]  /*35b0*/  CS2R R172, SRZ ;  /* 0x0000000000ac7805 */ /* 0x000fe2000001ff00 */
[----:B------:R-:W-:Y:S01]  /*35c0*/  IMAD.MOV.U32 R169, RZ, RZ, RZ ;  /* 0x000000ffffa97224 */ /* 0x000fe200078e00ff */
[----:B------:R-:W-:-:S02]  /*35d0*/  CS2R R34, SRZ ;  /* 0x0000000000227805 */ /* 0x000fc4000001ff00 */
[----:B-1----:R-:W-:Y:S01]  /*35e0*/  @P0 SHF.R.U32.HI R0, RZ, R4, R3 ;  /* 0x00000004ff000219 */ /* 0x002fe20000011603 */
[----:B------:R-:W-:Y:S01]  /*35f0*/  IMAD.MOV.U32 R31, RZ, RZ, RZ ;  /* 0x000000ffff1f7224 */ /* 0x000fe200078e00ff */
[----:B------:R-:W-:Y:S02]  /*3600*/  PLOP3.LUT P0, PT, PT, PT, PT, 0x80, 0x0 ;  /* 0x000000000000781c */ /* 0x000fe40003f0f070 */
[----:B------:R-:W-:Y:S02]  /*3610*/  CS2R R10, SRZ ;  /* 0x00000000000a7805 */ /* 0x000fe4000001ff00 */
[----:B------:R-:W-:Y:S01]  /*3620*/  CS2R R174, SRZ ;  /* 0x0000000000ae7805 */ /* 0x000fe2000001ff00 */
[----:B------:R-:W-:Y:S02]  /*3630*/  IMAD.IADD R0, R5, 0x1, R0 ;  /* 0x0000000105007824 */ /* 0x000fe400078e0200 */
        /* <DEDUP_REMOVED lines=39> */
.L_x_5121:
        /* <DEDUP_REMOVED lines=9> */
.L_x_5261:
[----:B------:R-:W-:Y:S05]  /*3940*/  @!P0 BRA `(.L_x_5123) ;  /* 0x0000000000048947 */ /* 0x000fea0003800000 */
[----:B------:R-:W-:Y:S01]  /*3950*/  BPT.TRAP 0x1 ;  /* 0x000000040000795c */ /* 0x000fe20000300000 */
.L_x_5123:
[----:B------:R-:W-:Y:S01]  /*3960*/  IMAD R9, R2, 0x8, R17 ;  /* 0x0000000802097824 */ /* 0x000fe200078e0211 */
[----:B------:R-:W-:-:S04]  /*3970*/  SHF.L.U32 R6, R16, 0x1f, RZ ;  /* 0x0000001f10067819 */ /* 0x000fc800000006ff */
[----:B------:R1:W2:Y:S01]  /*3980*/  SYNCS.PHASECHK.TRANS64.TRYWAIT P1, [R9+URZ+0x38830], R6 ;  /* 0x03883006090075a7 */ /* 0x0002a2000802017f */
[----:B------:R-:W-:Y:S05]  /*3990*/  @!P0 BRA `(.L_x_5124) ;  /* 0x0000000000048947 */ /* 0x000fea0003800000 */
[----:B------:R-:W-:Y:S01]  /*39a0*/  BPT.TRAP 0x1 ;  /* 0x000000040000795c */ /* 0x000fe20000300000 */
.L_x_5124:
[----:B------:R-:W-:-:S05]  /*39b0*/  VIADD R0, R17, 0x22400 ;  /* 0x0002240011007836 */ /* 0x000fca0000000000 */
[----:B------:R-:W-:-:S04]  /*39c0*/  SHF.R.U32.HI R0, RZ, 0x4, R0 ;  /* 0x00000004ff007819 */ /* 0x000fc80000011600 */
[----:B------:R-:W-:Y:S01]  /*39d0*/  LOP3.LUT R0, R0, 0x3fff, RZ, 0xc0, !PT ;  /* 0x00003fff00007812 */ /* 0x000fe200078ec0ff */
[----:B--2---:R-:W-:Y:S06]  /*39e0*/  @P1 BRA `(.L_x_5125) ;  /* 0x0000000000081947 */ /* 0x004fec0003800000 */
[----:B------:R-:W2:Y:S02]  /*39f0*/  SYNCS.PHASECHK.TRANS64.TRYWAIT P1, [R9+URZ+0x38830], R6 ;  /* 0x03883006090075a7 */ /* 0x000ea4000802017f */
[----:B--2---:R-:W-:Y:S05]  /*3a00*/  @!P1 BRA `(.L_x_5126) ;  /* 0x00000138002c9947 */ /* 0x004fea0003800000 */
.L_x_5125:
[----:B------:R-:W-:Y:S05]  /*3a10*/  WARPSYNC.ALL ;  /* 0x0000000000007948 */ /* 0x000fea0003800000 */
[----:B------:R-:W-:Y:S01]  /*3a20*/  LOP3.LUT R0, R0, 0x10000, RZ, 0xfc, !PT ;  /* 0x0001000000007812 */ /* 0x000fe200078efcff */
[----:B------:R-:W-:-:S03]  /*3a30*/  VIADD R3, R17, 0x20400 ;  /* 0x0002040011037836 */ /* 0x000fc60000000000 */
[----:B------:R-:W-:Y:S01]  /*3a40*/  LEA R5, R2, R0, 0x9 ;  /* 0x0000000002057211 */ /* 0x000fe200078e48ff */
[----:B------:R-:W-:Y:S01]  /*3a50*/  WARPGROUP.ARRIVE ;  /* 0x00000000000079c5 */ /* 0x000fe20000000000 */
        /* <DEDUP_REMOVED lines=35> */
.L_x_5262:
[----:B------:R-:W-:Y:S05]  /*3c90*/  @!P0 BRA `(.L_x_5128) ;  /* 0x0000000000048947 */ /* 0x000fea0003800000 */
[----:B------:R-:W-:Y:S01]  /*3ca0*/  BPT.TRAP 0x1 ;  /* 0x000000040000795c */ /* 0x000fe20000300000 */
.L_x_5128:
[----:B------:R4:W0:Y:S01]  /*3cb0*/  SYNCS.PHASECHK.TRANS64.TRYWAIT P1, [R9+URZ+0x38850], R6 ;  /* 0x03885006090075a7 */ /* 0x000822000802017f */
[----:B------:R-:W-:Y:S05]  /*3cc0*/  @!P0 BRA `(.L_x_5129) ;  /* 0x0000000000048947 */ /* 0x000fea0003800000 */
[----:B------:R-:W-:Y:S01]  /*3cd0*/  BPT.TRAP 0x1 ;  /* 0x000000040000795c */ /* 0x000fe20000300000 */
.L_x_5129:
        /* <DEDUP_REMOVED lines=12> */
.L_x_5130:
        /* <DEDUP_REMOVED lines=16> */
[----:B------:R-:W-:Y:S01]  /*3ea0*/  IMAD.MOV.U32 R15, RZ, RZ, 0x40 ;  /* 0x00000040ff0f7424 */ /* 0x000fe200078e00ff */
        /* <DEDUP_REMOVED lines=311> */
.L_x_5132:
[----:B------:R-:W-:Y:S01]  /*5220*/  ISETP.NE.AND P5, PT, R204, 0x1, PT ;  /* 0x00000001cc00780c */ /* 0x000fe20003fa5270 */
[----:B------:R-:W-:Y:S01]  /*5230*/  VIADD R5, R191, UR37 ;  /* 0x00000025bf057c36 */ /* 0x000fe20008000000 */
[----:B------:R-:W-:Y:S01]  /*5240*/  ULDC UR6, c[0x0][0xad0] ;  /* 0x0002b40000067ab9 */ /* 0x000fe20000000800 */
[----:B------:R-:W-:Y:S01]  /*5250*/  ULDC UR28, c[0x0][0xa80] ;  /* 0x0002a000001c7ab9 */ /* 0x000fe20000000800 */
        /* <DEDUP_REMOVED lines=9> */
[----:B------:R-:W1:Y:S01]  /*52f0*/  @P5 LDC R6, c[0x0][0x44c] ;  /* 0x00011300ff065b82 */ /* 0x000e620000000800 */
[----:B------:R-:W-:Y:S01]  /*5300*/  FMUL.FTZ R40, R40, UR6 ;  /* 0x0000000628287c20 */ /* 0x000fe20008410000 */
[----:B------:R-:W-:Y:S01]  /*5310*/  FMUL.FTZ R41, R41, UR6 ;  /* 0x0000000629297c20 */ /* 0x000fe20008410000 */
[----:B------:R-:W2:Y:S01]  /*5320*/  MUFU.TANH R11, R25 ;  /* 0x00000019000b7308 */ /* 0x000ea20000002400 */
[----:B------:R-:W-:Y:S01]  /*5330*/  FMUL.FTZ R44, R44, UR6 ;  /* 0x000000062c2c7c20 */ /* 0x000fe20008410000 */
[----:B------:R-:W-:Y:S01]  /*5340*/  FMUL.FTZ R45, R45, UR6 ;  /* 0x000000062d2d7c20 */ /* 0x000fe20008410000 */
[----:B------:R-:W-:Y:S01]  /*5350*/  FMUL.FTZ R26, R26, UR6 ;  /* 0x000000061a1a7c20 */ /* 0x000fe20008410000 */
[----:B------:R-:W-:Y:S01]  /*5360*/  FMUL.FTZ R48, R48, UR6 ;  /* 0x0000000630307c20 */ /* 0x000fe20008410000 */
[----:B------:R-:W3:Y:S01]  /*5370*/  @P5 LDC R7, c[0x0][0x450] ;  /* 0x00011400ff075b82 */ /* 0x000ee20000000800 */
        /* <DEDUP_REMOVED lines=15> */
[----:B-1----:R-:W-:-:S04]  /*5470*/  @P5 IMAD.HI.U32 R6, R5, R6, RZ ;  /* 0x0000000605065227 */ /* 0x002fc800078e00ff */
[----:B------:R-:W-:Y:S01]  /*5480*/  FMUL.FTZ R47, R47, UR6 ;  /* 0x000000062f2f7c20 */ /* 0x000fe20008410000 */
[----:B------:R-:W-:Y:S01]  /*5490*/  FMUL.FTZ R50, R50, UR6 ;  /* 0x0000000632327c20 */ /* 0x000fe20008410000 */
[----:B------:R-:W1:Y:S01]  /*54a0*/  MUFU.TANH R14, R32 ;  /* 0x00000020000e7308 */ /* 0x000e620000002400 */
[----:B------:R-:W-:Y:S01]  /*54b0*/  FMUL.FTZ R51, R51, UR6 ;  /* 0x0000000633337c20 */ /* 0x000fe20008410000 */
[----:B------:R-:W-:Y:S01]  /*54c0*/  FMUL.FTZ R54, R54, UR6 ;  /* 0x0000000636367c20 */ /* 0x000fe20008410000 */
[----:B------:R-:W-:Y:S01]  /*54d0*/  FMUL.FTZ R55, R55, UR6 ;  /* 0x0000000637377c20 */ /* 0x000fe20008410000 */
[----:B------:R-:W-:Y:S01]  /*54e0*/  IMAD R217, R2, 0x1000, R19 ;  /* 0x0000100002d97824 */ /* 0x000fe200078e0213 */
[----:B---3--:R-:W-:Y:S01]  /*54f0*/  @P5 SHF.R.U32.HI R5, RZ, R7, R6 ;  /* 0x00000007ff055219 */ /* 0x008fe20000011606 */
[----:B------:R-:W-:Y:S01]  /*5500*/  IMAD R6, R168, -0x40, R15 ;  /* 0xffffffc0a8067824 */ /* 0x000fe200078e020f */
[----:B------:R-:W-:Y:S01]  /*5510*/  UMOV UR7, 0x40000040 ;  /* 0x4000004000077882 */ /* 0x000fe20000000000 */
[----:B------:R-:W3:Y:S01]  /*5520*/  MUFU.TANH R33, R33 ;  /* 0x0000002100217308 */ /* 0x000ee20000002400 */
[----:B------:R-:W-:Y:S01]  /*5530*/  R2UR UR6, R217 ;  /* 0x00000000d90672ca */ /* 0x000fe200000e0000 */
[----:B------:R-:W0:Y:S01]  /*5540*/  SHFL.IDX PT, R8, R5, RZ, 0x1c1f ;  /* 0x001c1fff05087589 */ /* 0x000e2200000e0000 */
[----:B------:R-:W-:Y:S01]  /*5550*/  IADD3 R7, R187, 0x1, R6 ;  /* 0x00000001bb077810 */ /* 0x000fe20007ffe006 */
[----:B------:R-:W-:Y:S01]  /*5560*/  VIADD R221, R217, 0x80 ;  /* 0x00000080d9dd7836 */ /* 0x000fe20000000000 */
[----:B------:R-:W-:Y:S01]  /*5570*/  IADD3 R6, -R18, R6, R187 ;  /* 0x0000000612067210 */ /* 0x000fe20007ffe1bb */
[----:B------:R-:W3:Y:S01]  /*5580*/  SHFL.IDX PT, R5, R5, 0x1, 0x1c1f ;  /* 0x003c1f0005057f89 */ /* 0x000ee200000e0000 */
[----:B------:R-:W-:Y:S01]  /*5590*/  IADD3 R7, -R186, R7, -R18 ;  /* 0x00000007ba077210 */ /* 0x000fe20007ffe912 */
[----:B------:R-:W3:Y:S08]  /*55a0*/  MUFU.TANH R36, R36 ;  /* 0x0000002400247308 */ /* 0x000ef00000002400 */
[----:B------:R-:W3:Y:S08]  /*55b0*/  MUFU.TANH R37, R37 ;  /* 0x0000002500257308 */ /* 0x000ef00000002400 */
[----:B------:R-:W3:Y:S01]  /*55c0*/  MUFU.TANH R40, R40 ;  /* 0x0000002800287308 */ /* 0x000ee20000002400 */
[----:B0-----:R-:W-:-:S04]  /*55d0*/  VIADDMNMX R8, R8, R7, R6, PT ;  /* 0x0000000708087246 */ /* 0x001fc80003800106 */
[C---:B------:R-:W-:Y:S02]  /*55e0*/  ISETP.GT.AND P1, PT, R8.reuse, RZ, PT ;  /* 0x000000ff0800720c */ /* 0x040fe40003f24270 */
[C---:B------:R-:W-:Y:S01]  /*55f0*/  ISETP.GT.AND P2, PT, R8.reuse, 0x1, PT ;  /* 0x000000010800780c */ /* 0x040fe20003f44270 */
[----:B------:R-:W0:Y:S01]  /*5600*/  MUFU.TANH R41, R41 ;  /* 0x0000002900297308 */ /* 0x000e220000002400 */
[----:B------:R-:W-:Y:S02]  /*5610*/  ISETP.GT.AND P3, PT, R8, 0x8, PT ;  /* 0x000000080800780c */ /* 0x000fe40003f64270 */
[----:B------:R-:W-:Y:S02]  /*5620*/  FSEL R10, R10, -INF , P1 ;  /* 0xff8000000a0a7808 */ /* 0x000fe40000800000 */
[----:B--2---:R-:W-:Y:S02]  /*5630*/  FSEL R11, R11, -INF , P2 ;  /* 0xff8000000b0b7808 */ /* 0x004fe40001000000 */
[----:B------:R-:W-:Y:S01]  /*5640*/  ISETP.GT.AND P1, PT, R8, 0x9, PT ;  /* 0x000000090800780c */ /* 0x000fe20003f24270 */
[----:B------:R-:W2:Y:S01]  /*5650*/  MUFU.TANH R44, R44 ;  /* 0x0000002c002c7308 */ /* 0x000ea20000002400 */
[----:B----4-:R-:W-:-:S02]  /*5660*/  FSEL R12, R12, -INF , P3 ;  /* 0xff8000000c0c7808 */ /* 0x010fc40001800000 */
[----:B------:R-:W-:Y:S02]  /*5670*/  FMNMX.FTZ R15, R10, R11, !PT ;  /* 0x0000000b0a0f7209 */ /* 0x000fe40007810000 */
[----:B------:R-:W-:Y:S02]  /*5680*/  ISETP.GT.AND P2, PT, R8, 0x10, PT ;  /* 0x000000100800780c */ /* 0x000fe40003f44270 */
[----:B-----5:R-:W-:Y:S01]  /*5690*/  FSEL R13, R13, -INF , P1 ;  /* 0xff8000000d0d7808 */ /* 0x020fe20000800000 */
[----:B------:R4:W-:Y:S01]  /*56a0*/  MUFU.TANH R56, R26 ;  /* 0x0000001a00387308 */ /* 0x0009e20000002400 */
[----:B------:R-:W-:Y:S02]  /*56b0*/  FMNMX.FTZ R20, R12, R15, !PT ;  /* 0x0000000f0c147209 */ /* 0x000fe40007810000 */
[----:B------:R-:W-:Y:S02]  /*56c0*/  ISETP.GT.AND P1, PT, R8, 0x11, PT ;  /* 0x000000110800780c */ /* 0x000fe40003f24270 */
[----:B-1----:R-:W-:-:S02]  /*56d0*/  FSEL R14, R14, -INF , P2 ;  /* 0xff8000000e0e7808 */ /* 0x002fc40001000000 */
[----:B------:R-:W-:Y:S01]  /*56e0*/  FMNMX.FTZ R21, R13, R20, !PT ;  /* 0x000000140d157209 */ /* 0x000fe20007810000 */
[----:B------:R-:W1:Y:S01]  /*56f0*/  MUFU.TANH R45, R45 ;  /* 0x0000002d002d7308 */ /* 0x000e620000002400 */
[----:B------:R-:W-:Y:S02]  /*5700*/  ISETP.GT.AND P2, PT, R8, 0x18, PT ;  /* 0x000000180800780c */ /* 0x000fe40003f44270 */
[----:B---3--:R-:W-:Y:S02]  /*5710*/  FSEL R15, R33, -INF , P1 ;  /* 0xff800000210f7808 */ /* 0x008fe40000800000 */
[----:B------:R-:W-:Y:S02]  /*5720*/  FMNMX.FTZ R24, R14, R21, !PT ;  /* 0x000000150e187209 */ /* 0x000fe40007810000 */
[----:B------:R-:W-:Y:S01]  /*5730*/  ISETP.GT.AND P1, PT, R8, 0x19, PT ;  /* 0x000000190800780c */ /* 0x000fe20003f24270 */
[----:B------:R3:W-:Y:S01]  /*5740*/  MUFU.TANH R57, R27 ;  /* 0x0000001b00397308 */ /* 0x0007e20000002400 */
[----:B------:R-:W-:-:S02]  /*5750*/  FSEL R20, R36, -INF , P2 ;  /* 0xff80000024147808 */ /* 0x000fc40001000000 */
[----:B------:R-:W-:Y:S02]  /*5760*/  FMNMX.FTZ R25, R15, R24, !PT ;  /* 0x000000180f197209 */ /* 0x000fe40007810000 */
[----:B------:R-:W-:Y:S02]  /*5770*/  ISETP.GT.AND P2, PT, R8, 0x20, PT ;  /* 0x000000200800780c */ /* 0x000fe40003f44270 */
[----:B------:R-:W-:Y:S01]  /*5780*/  FSEL R21, R37, -INF , P1 ;  /* 0xff80000025157808 */ /* 0x000fe20000800000 */
[----:B------:R-:W5:Y:S01]  /*5790*/  MUFU.TANH R48, R48 ;  /* 0x0000003000307308 */ /* 0x000f620000002400 */
[----:B----4-:R-:W-:Y:S02]  /*57a0*/  FMNMX.FTZ R26, R20, R25, !PT ;  /* 0x00000019141a7209 */ /* 0x010fe40007810000 */
[----:B------:R-:W-:Y:S02]  /*57b0*/  ISETP.GT.AND P1, PT, R8, 0x21, PT ;  /* 0x000000210800780c */ /* 0x000fe40003f24270 */
[----:B------:R-:W-:-:S02]  /*57c0*/  FSEL R24, R40, -INF , P2 ;  /* 0xff80000028187808 */ /* 0x000fc40001000000 */
[----:B---3--:R-:W-:Y:S01]  /*57d0*/  FMNMX.FTZ R27, R21, R26, !PT ;  /* 0x0000001a151b7209 */ /* 0x008fe20007810000 */
[----:B------:R-:W3:Y:S01]  /*57e0*/  MUFU.TANH R49, R49 ;  /* 0x0000003100317308 */ /* 0x000ee20000002400 */
[----:B------:R-:W-:Y:S02]  /*57f0*/  ISETP.GT.AND P2, PT, R8, 0x28, PT ;  /* 0x000000280800780c */ /* 0x000fe40003f44270 */
[----:B0-----:R-:W-:Y:S02]  /*5800*/  FSEL R25, R41, -INF , P1 ;  /* 0xff80000029197808 */ /* 0x001fe40000800000 */
[----:B------:R-:W-:Y:S02]  /*5810*/  FMNMX.FTZ R28, R24, R27, !PT ;  /* 0x0000001b181c7209 */ /* 0x000fe40007810000 */
[----:B------:R-:W-:Y:S01]  /*5820*/  ISETP.GT.AND P1, PT, R8, 0x29, PT ;  /* 0x000000290800780c */ /* 0x000fe20003f24270 */
[----:B------:R-:W0:Y:S01]  /*5830*/  MUFU.TANH R52, R52 ;  /* 0x0000003400347308 */ /* 0x000e220000002400 */
[----:B--2---:R-:W-:-:S02]  /*5840*/  FSEL R26, R44, -INF , P2 ;  /* 0xff8000002c1a7808 */ /* 0x004fc40001000000 */
[----:B------:R-:W-:Y:S02]  /*5850*/  FMNMX.FTZ R29, R25, R28, !PT ;  /* 0x0000001c191d7209 */ /* 0x000fe40007810000 */
[C---:B------:R-:W-:Y:S02]  /*5860*/  ISETP.GT.AND P2, PT, R8.reuse, 0x30, PT ;  /* 0x000000300800780c */ /* 0x040fe40003f44270 */
[----:B-1----:R-:W-:Y:S01]  /*5870*/  FSEL R27, R45, -INF , P1 ;  /* 0xff8000002d1b7808 */ /* 0x002fe20000800000 */
[----:B------:R1:W-:Y:S01]  /*5880*/  MUFU.TANH R58, R30 ;  /* 0x0000001e003a7308 */ /* 0x0003e20000002400 */
[----:B------:R-:W-:Y:S02]  /*5890*/  ISETP.GT.AND P1, PT, R8, 0x31, PT ;  /* 0x000000310800780c */ /* 0x000fe40003f24270 */
[----:B-----5:R-:W-:Y:S02]  /*58a0*/  FSEL R28, R48, -INF , P2 ;  /* 0xff800000301c7808 */ /* 0x020fe40001000000 */
[----:B------:R-:W-:-:S02]  /*58b0*/  ISETP.GT.AND P2, PT, R8, 0x38, PT ;  /* 0x000000380800780c */ /* 0x000fc40003f44270 */
[----:B------:R-:W-:Y:S01]  /*58c0*/  VIADDMNMX R6, R5, R7, R6, PT ;  /* 0x0000000705067246 */ /* 0x000fe20003800106 */
[----:B------:R-:W2:Y:S01]  /*58d0*/  MUFU.TANH R53, R53 ;  /* 0x0000003500357308 */ /* 0x000ea20000002400 */
[----:B-1----:R-:W-:Y:S02]  /*58e0*/  FMNMX.FTZ R30, R26, R29, !PT ;  /* 0x0000001d1a1e7209 */ /* 0x002fe40007810000 */
[----:B---3--:R-:W-:Y:S02]  /*58f0*/  FSEL R29, R49, -INF , P1 ;  /* 0xff800000311d7808 */ /* 0x008fe40000800000 */
[----:B------:R-:W-:Y:S02]  /*5900*/  FMNMX.FTZ R33, R27, R30, !PT ;  /* 0x0000001e1b217209 */ /* 0x000fe40007810000 */
[----:B------:R-:W-:Y:S01]  /*5910*/  ISETP.GT.AND P1, PT, R8, 0x39, PT ;  /* 0x000000390800780c */ /* 0x000fe20003f24270 */
[----:B------:R-:W-:Y:S01]  /*5920*/  MUFU.TANH R44, R38 ;  /* 0x00000026002c7308 */ /* 0x000fe20000002400 */
[----:B------:R-:W-:-:S02]  /*5930*/  FMNMX.FTZ R32, R28, R33, !PT ;  /* 0x000000211c207209 */ /* 0x000fc40007810000 */
[----:B0-----:R-:W-:Y:S02]  /*5940*/  FSEL R30, R52, -INF , P2 ;  /* 0xff800000341e7808 */ /* 0x001fe40001000000 */
[----:B------:R-:W-:Y:S02]  /*5950*/  FMNMX.FTZ R33, R29, R32, !PT ;  /* 0x000000201d217209 */ /* 0x000fe40007810000 */
[----:B------:R-:W-:Y:S01]  /*5960*/  ISETP.GT.AND P2, PT, R6, 0x1, PT ;  /* 0x000000010600780c */ /* 0x000fe20003f44270 */
[----:B------:R0:W1:Y:S01]  /*5970*/  MUFU.TANH R36, R31 ;  /* 0x0000001f00247308 */ /* 0x0000620000002400 */
[----:B--2---:R-:W-:Y:S02]  /*5980*/  FSEL R32, R53, -INF , P1 ;  /* 0xff80000035207808 */ /* 0x004fe40000800000 */
[----:B------:R-:W-:Y:S02]  /*5990*/  FMNMX.FTZ R33, R30, R33, !PT ;  /* 0x000000211e217209 */ /* 0x000fe40007810000 */
[----:B------:R-:W-:-:S02]  /*59a0*/  ISETP.GT.AND P1, PT, R6, RZ, PT ;  /* 0x000000ff0600720c */ /* 0x000fc40003f24270 */
[----:B------:R-:W-:Y:S01]  /*59b0*/  FMNMX.FTZ R33, R32, R33, !PT ;  /* 0x0000002120217209 */ /* 0x000fe20007810000 */
[----:B------:R2:W3:Y:S01]  /*59c0*/  MUFU.TANH R40, R34 ;  /* 0x0000002200287308 */ /* 0x0004e20000002400 */
[----:B------:R-:W-:Y:S02]  /*59d0*/  ISETP.GT.AND P3, PT, R6, 0x8, PT ;  /* 0x000000080600780c */ /* 0x000fe40003f64270 */
[----:B0-----:R-:W-:Y:S01]  /*59e0*/  FSEL R31, R56, -INF , P1 ;  /* 0xff800000381f7808 */ /* 0x001fe20000800000 */
[----:B------:R-:W0:Y:S01]  /*59f0*/  SHFL.BFLY PT, R8, R33, 0x2, 0x1f ;  /* 0x0c401f0021087f89 */ /* 0x000e2200000e0000 */
[----:B------:R-:W-:-:S03]  /*5a00*/  ISETP.GT.AND P1, PT, R6, 0x9, PT ;  /* 0x000000090600780c */ /* 0x000fc60003f24270 */
[----:B------:R1:W4:Y:S01]  /*5a10*/  MUFU.TANH R41, R35 ;  /* 0x0000002300297308 */ /* 0x0003220000002400 */
[----:B--2---:R-:W-:Y:S02]  /*5a20*/  FSEL R34, R57, -INF , P2 ;  /* 0xff80000039227808 */ /* 0x004fe40001000000 */
[----:B------:R-:W-:-:S05]  /*5a30*/  ISETP.GT.AND P2, PT, R6, 0x10, PT ;  /* 0x000000100600780c */ /* 0x000fca0003f44270 */
[----:B------:R-:W2:Y:S01]  /*5a40*/  MUFU.TANH R39, R39 ;  /* 0x0000002700277308 */ /* 0x000ea20000002400 */
[----:B-1----:R-:W-:Y:S02]  /*5a50*/  FSEL R35, R36, -INF , P1 ;  /* 0xff80000024237808 */ /* 0x002fe40000800000 */
[----:B------:R-:W-:Y:S02]  /*5a60*/  ISETP.GT.AND P1, PT, R6, 0x11, PT ;  /* 0x000000110600780c */ /* 0x000fe40003f24270 */
[----:B---3--:R-:W-:Y:S02]  /*5a70*/  FSEL R36, R40, -INF , P2 ;  /* 0xff80000028247808 */ /* 0x008fe40001000000 */
[----:B------:R-:W-:Y:S01]  /*5a80*/  ISETP.GT.AND P2, PT, R6, 0x18, PT ;  /* 0x000000180600780c */ /* 0x000fe20003f44270 */
[----:B------:R-:W1:Y:S01]  /*5a90*/  MUFU.TANH R42, R42 ;  /* 0x0000002a002a7308 */ /* 0x000e620000002400 */
[----:B0-----:R-:W-:Y:S02]  /*5aa0*/  FMNMX.FTZ R37, R33, R8, !PT ;  /* 0x0000000821257209 */ /* 0x001fe40007810000 */
[----:B------:R-:W-:-:S02]  /*5ab0*/  FSEL R33, R58, -INF , P3 ;  /* 0xff8000003a217808 */ /* 0x000fc40001800000 */
[----:B------:R-:W-:Y:S01]  /*5ac0*/  FMNMX.FTZ R8, R31, R34, !PT ;  /* 0x000000221f087209 */ /* 0x000fe20007810000 */
[----:B------:R-:W0:Y:S02]  /*5ad0*/  SHFL.BFLY PT, R38, R37, 0x1, 0x1f ;  /* 0x0c201f0025267f89 */ /* 0x000e2400000e0000 */
[----:B------:R-:W3:Y:S01]  /*5ae0*/  MUFU.TANH R43, R43 ;  /* 0x0000002b002b7308 */ /* 0x000ee20000002400 */
[----:B------:R-:W-:Y:S02]  /*5af0*/  ISETP.GT.AND P3, PT, R6, 0x29, PT ;  /* 0x000000290600780c */ /* 0x000fe40003f64270 */
[----:B------:R-:W-:-:S04]  /*5b00*/  FMNMX.FTZ R8, R33, R8, !PT ;  /* 0x0000000821087209 */ /* 0x000fc80007810000 */
[----:B------:R-:W-:Y:S01]  /*5b10*/  FMNMX.FTZ R5, R35, R8, !PT ;  /* 0x0000000823057209 */ /* 0x000fe20007810000 */
[----:B------:R-:W5:Y:S03]  /*5b20*/  MUFU.TANH R46, R46 ;  /* 0x0000002e002e7308 */ /* 0x000f660000002400 */
[----:B------:R-:W-:-:S05]  /*5b30*/  FMNMX.FTZ R8, R36, R5, !PT ;  /* 0x0000000524087209 */ /* 0x000fca0007810000 */
[----:B------:R-:W5:Y:S01]  /*5b40*/  MUFU.TANH R47, R47 ;  /* 0x0000002f002f7308 */ /* 0x000f620000002400 */
[----:B0-----:R-:W-:-:S07]  /*5b50*/  FMNMX.FTZ R7, R37, R38, !PT ;  /* 0x0000002625077209 */ /* 0x001fce0007810000 */
[----:B------:R-:W0:Y:S01]  /*5b60*/  MUFU.TANH R50, R50 ;  /* 0x0000003200327308 */ /* 0x000e220000002400 */
[----:B----4-:R-:W-:Y:S02]  /*5b70*/  FSEL R37, R41, -INF , P1 ;  /* 0xff80000029257808 */ /* 0x010fe40000800000 */
[----:B------:R-:W-:Y:S02]  /*5b80*/  ISETP.GT.AND P1, PT, R6, 0x19, PT ;  /* 0x000000190600780c */ /* 0x000fe40003f24270 */
[----:B------:R-:W-:Y:S02]  /*5b90*/  FSEL R38, R44, -INF , P2 ;  /* 0xff8000002c267808 */ /* 0x000fe40001000000 */
[----:B------:R-:W-:Y:S01]  /*5ba0*/  FMNMX.FTZ R5, R37, R8, !PT ;  /* 0x0000000825057209 */ /* 0x000fe20007810000 */
[----:B------:R4:W0:Y:S01]  /*5bb0*/  MUFU.TANH R45, R51 ;  /* 0x00000033002d7308 */ /* 0x0008220000002400 */
[----:B------:R-:W-:Y:S02]  /*5bc0*/  ISETP.GT.AND P2, PT, R6, 0x20, PT ;  /* 0x000000200600780c */ /* 0x000fe40003f44270 */
[----:B--2---:R-:W-:-:S02]  /*5bd0*/  FSEL R39, R39, -INF , P1 ;  /* 0xff80000027277808 */ /* 0x004fc40000800000 */
[----:B------:R-:W-:Y:S02]  /*5be0*/  FMNMX.FTZ R8, R38, R5, !PT ;  /* 0x0000000526087209 */ /* 0x000fe40007810000 */
[----:B------:R-:W-:Y:S01]  /*5bf0*/  ISETP.GT.AND P1, PT, R6, 0x21, PT ;  /* 0x000000210600780c */ /* 0x000fe20003f24270 */
[----:B------:R-:W2:Y:S01]  /*5c00*/  MUFU.TANH R54, R54 ;  /* 0x0000003600367308 */ /* 0x000ea20000002400 */
[----:B-1----:R-:W-:Y:S02]  /*5c10*/  FSEL R40, R42, -INF , P2 ;  /* 0xff8000002a287808 */ /* 0x002fe40001000000 */
[----:B------:R-:W-:Y:S02]  /*5c20*/  FMNMX.FTZ R5, R39, R8, !PT ;  /* 0x0000000827057209 */ /* 0x000fe40007810000 */
[----:B------:R-:W-:Y:S02]  /*5c30*/  ISETP.GT.AND P2, PT, R6, 0x28, PT ;  /* 0x000000280600780c */ /* 0x000fe40003f44270 */
[----:B---3--:R-:W-:Y:S01]  /*5c40*/  FSEL R41, R43, -INF , P1 ;  /* 0xff8000002b297808 */ /* 0x008fe20000800000 */
[C---:B------:R-:W-:Y:S01]  /*5c50*/  FMUL.FTZ R43, R7.reuse, UR28 ;  /* 0x0000001c072b7c20 */ /* 0x040fe20008410000 */
[----:B------:R-:W-:Y:S01]  /*5c60*/  FMNMX.FTZ R8, R40, R5, !PT ;  /* 0x0000000528087209 */ /* 0x000fe20007810000 */
[----:B------:R-:W1:Y:S01]  /*5c70*/  MUFU.TANH R55, R55 ;  /* 0x0000003700377308 */ /* 0x000e620000002400 */
[----:B------:R-:W-:-:S02]  /*5c80*/  FSETP.NEU.FTZ.AND P4, PT, R7, -INF , PT ;  /* 0xff8000000700780b */ /* 0x000fc40003f9d000 */
[----:B-----5:R-:W-:Y:S02]  /*5c90*/  FSEL R42, R46, -INF , P2 ;  /* 0xff8000002e2a7808 */ /* 0x020fe40001000000 */
[----:B------:R-:W-:Y:S02]  /*5ca0*/  FMNMX.FTZ R5, R41, R8, !PT ;  /* 0x0000000829057209 */ /* 0x000fe40007810000 */
[----:B----4-:R-:W-:Y:S02]  /*5cb0*/  FSEL R51, R43, RZ, P4 ;  /* 0x000000ff2b337208 */ /* 0x010fe40002000000 */
[----:B------:R-:W-:Y:S02]  /*5cc0*/  ISETP.GT.AND P1, PT, R6, 0x30, PT ;  /* 0x000000300600780c */ /* 0x000fe40003f24270 */
[----:B------:R-:W-:Y:S01]  /*5cd0*/  FSEL R43, R47, -INF , P3 ;  /* 0xff8000002f2b7808 */ /* 0x000fe20001800000 */
[--C-:B------:R-:W-:Y:S01]  /*5ce0*/  FFMA.FTZ R169, R26, UR28, -R51.reuse ;  /* 0x0000001c1aa97c23 */ /* 0x100fe20008010833 */
[----:B------:R-:W-:Y:S01]  /*5cf0*/  FMNMX.FTZ R8, R42, R5, !PT ;  /* 0x000000052a087209 */ /* 0x000fe20007810000 */
[--C-:B------:R-:W-:Y:S01]  /*5d00*/  FFMA.FTZ R5, R10, UR28, -R51.reuse ;  /* 0x0000001c0a057c23 */ /* 0x100fe20008010833 */
[----:B------:R-:W-:Y:S01]  /*5d10*/  ISETP.GT.AND P2, PT, R6, 0x31, PT ;  /* 0x000000310600780c */ /* 0x000fe20003f44270 */
[--C-:B------:R-:W-:Y:S01]  /*5d20*/  FFMA.FTZ R10, R12, UR28, -R51.reuse ;  /* 0x0000001c0c0a7c23 */ /* 0x100fe20008010833 */
[----:B0-----:R-:W-:Y:S01]  /*5d30*/  FSEL R44, R50, -INF , P1 ;  /* 0xff800000322c7808 */ /* 0x001fe20000800000 */
[--C-:B------:R-:W-:Y:S01]  /*5d40*/  FFMA.FTZ R12, R14, UR28, -R51.reuse ;  /* 0x0000001c0e0c7c23 */ /* 0x100fe20008010833 */
[----:B------:R-:W-:Y:S01]  /*5d50*/  FMNMX.FTZ R47, R43, R8, !PT ;  /* 0x000000082b2f7209 */ /* 0x000fe20007810000 */
[--C-:B------:R-:W-:Y:S01]  /*5d60*/  FFMA.FTZ R14, R20, UR28, -R51.reuse ;  /* 0x0000001c140e7c23 */ /* 0x100fe20008010833 */
[----:B------:R-:W-:Y:S01]  /*5d70*/  ISETP.GT.AND P1, PT, R6, 0x38, PT ;  /* 0x000000380600780c */ /* 0x000fe20003f24270 */
[--C-:B------:R-:W-:Y:S01]  /*5d80*/  FFMA.FTZ R20, R24, UR28, -R51.reuse ;  /* 0x0000001c18147c23 */ /* 0x100fe20008010833 */
[----:B------:R-:W-:Y:S01]  /*5d90*/  FSEL R45, R45, -INF , P2 ;  /* 0xff8000002d2d7808 */ /* 0x000fe20001000000 */
[--C-:B------:R-:W-:Y:S01]  /*5da0*/  FFMA.FTZ R170, R27, UR28, -R51.reuse ;  /* 0x0000001c1baa7c23 */ /* 0x100fe20008010833 */
[----:B------:R-:W-:Y:S01]  /*5db0*/  FMNMX.FTZ R8, R44, R47, !PT ;  /* 0x0000002f2c087209 */ /* 0x000fe20007810000 */
[--C-:B------:R-:W-:Y:S01]  /*5dc0*/  FFMA.FTZ R171, R28, UR28, -R51.reuse ;  /* 0x0000001c1cab7c23 */ /* 0x100fe20008010833 */
[----:B------:R-:W-:Y:S01]  /*5dd0*/  ISETP.GT.AND P2, PT, R6, 0x39, PT ;  /* 0x000000390600780c */ /* 0x000fe20003f44270 */
[--C-:B------:R-:W-:Y:S01]  /*5de0*/  FFMA.FTZ R6, R11, UR28, -R51.reuse ;  /* 0x0000001c0b067c23 */ /* 0x100fe20008010833 */
[----:B--2---:R-:W-:Y:S01]  /*5df0*/  FSEL R46, R54, -INF , P1 ;  /* 0xff800000362e7808 */ /* 0x004fe20000800000 */
[--C-:B------:R-:W-:Y:S01]  /*5e00*/  FFMA.FTZ R172, R29, UR28, -R51.reuse ;  /* 0x0000001c1dac7c23 */ /* 0x100fe20008010833 */
[----:B------:R-:W-:Y:S01]  /*5e10*/  FMNMX.FTZ R11, R45, R8, !PT ;  /* 0x000000082d0b7209 */ /* 0x000fe20007810000 */
[--C-:B------:R-:W-:Y:S01]  /*5e20*/  FFMA.FTZ R173, R30, UR28, -R51.reuse ;  /* 0x0000001c1ead7c23 */ /* 0x100fe20008010833 */
[----:B-1----:R-:W-:Y:S01]  /*5e30*/  FSEL R47, R55, -INF , P2 ;  /* 0xff800000372f7808 */ /* 0x002fe20001000000 */
[--C-:B------:R-:W-:Y:S01]  /*5e40*/  FFMA.FTZ R174, R32, UR28, -R51.reuse ;  /* 0x0000001c20ae7c23 */ /* 0x100fe20008010833 */
[----:B------:R-:W-:Y:S01]  /*5e50*/  FMNMX.FTZ R8, R46, R11, !PT ;  /* 0x0000000b2e087209 */ /* 0x000fe20007810000 */
[--C-:B------:R-:W-:Y:S01]  /*5e60*/  FFMA.FTZ R11, R13, UR28, -R51.reuse ;  /* 0x0000001c0d0b7c23 */ /* 0x100fe20008010833 */
[--C-:B------:R-:W-:Y:S01]  /*5e70*/  FFMA.FTZ R13, R15, UR28, -R51.reuse ;  /* 0x0000001c0f0d7c23 */ /* 0x100fe20008010833 */
[--C-:B------:R-:W-:Y:S01]  /*5e80*/  FFMA.FTZ R15, R21, UR28, -R51.reuse ;  /* 0x0000001c150f7c23 */ /* 0x100fe20008010833 */
[----:B------:R-:W-:Y:S01]  /*5e90*/  FMNMX.FTZ R8, R47, R8, !PT ;  /* 0x000000082f087209 */ /* 0x000fe20007810000 */
[----:B------:R-:W-:Y:S01]  /*5ea0*/  FFMA.FTZ R21, R25, UR28, -R51 ;  /* 0x0000001c19157c23 */ /* 0x000fe20008010833 */
[----:B------:R-:W-:Y:S01]  /*5eb0*/  VIADD R25, R9, 0x38840 ;  /* 0x0003884009197836 */ /* 0x000fe20000000000 */
[----:B------:R-:W-:Y:S02]  /*5ec0*/  MUFU.EX2 R5, R5 ;  /* 0x0000000500057308 */ /* 0x000fe40000000800 */
[----:B------:R-:W0:Y:S02]  /*5ed0*/  SHFL.BFLY PT, R49, R8, 0x2, 0x1f ;  /* 0x0c401f0008317f89 */ /* 0x000e2400000e0000 */
[----:B------:R-:W-:-:S04]  /*5ee0*/  PRMT R25, R202, 0x654, R25 ;  /* 0x00000654ca197816 */ /* 0x000fc80000000019 */
[----:B------:R1:W-:Y:S01]  /*5ef0*/  SYNCS.ARRIVE.TRANS64.RED.A1T0 RZ, [R25+URZ], RZ ;  /* 0x000000ff19ff79a7 */ /* 0x0003e2000810043f */
[----:B------:R-:W2:Y:S08]  /*5f00*/  MUFU.EX2 R6, R6 ;  /* 0x0000000600067308 */ /* 0x000eb00000000800 */
[----:B------:R-:W-:Y:S08]  /*5f10*/  MUFU.EX2 R10, R10 ;  /* 0x0000000a000a7308 */ /* 0x000ff00000000800 */
[----:B------:R-:W3:Y:S01]  /*5f20*/  MUFU.EX2 R11, R11 ;  /* 0x0000000b000b7308 */ /* 0x000ee20000000800 */
[----:B0-----:R-:W-:-:S02]  /*5f30*/  FMNMX.FTZ R49, R8, R49, !PT ;  /* 0x0000003108317209 */ /* 0x001fc40007810000 */
[----:B--2---:R-:W-:Y:S01]  /*5f40*/  F2FP.F16.F32.PACK_AB R152, R6, R5 ;  /* 0x000000050698723e */ /* 0x004fe200000000ff */
[----:B------:R-:W-:Y:S02]  /*5f50*/  FADD.FTZ R5, R5, R6 ;  /* 0x0000000605057221 */ /* 0x000fe40000010000 */
[----:B------:R-:W0:Y:S02]  /*5f60*/  SHFL.BFLY PT, R8, R49, 0x1, 0x1f ;  /* 0x0c201f0031087f89 */ /* 0x000e2400000e0000 */
[----:B------:R-:W-:Y:S08]  /*5f70*/  MUFU.EX2 R12, R12 ;  /* 0x0000000c000c7308 */ /* 0x000ff00000000800 */
[----:B------:R-:W2:Y:S01]  /*5f80*/  MUFU.EX2 R13, R13 ;  /* 0x0000000d000d7308 */ /* 0x000ea20000000800 */
[----:B---3--:R-:W-:Y:S01]  /*5f90*/  F2FP.F16.F32.PACK_AB R154, R11, R10 ;  /* 0x0000000a0b9a723e */ /* 0x008fe200000000ff */
[----:B------:R-:W-:-:S04]  /*5fa0*/  FADD.FTZ R10, R10, R5 ;  /* 0x000000050a0a7221 */ /* 0x000fc80000010000 */
[----:B------:R-:W-:Y:S02]  /*5fb0*/  FADD.FTZ R11, R11, R10 ;  /* 0x0000000a0b0b7221 */ /* 0x000fe40000010000 */
[----:B------:R-:W-:Y:S01]  /*5fc0*/  MUFU.EX2 R14, R14 ;  /* 0x0000000e000e7308 */ /* 0x000fe20000000800 */
[----:B0-----:R-:W-:-:S07]  /*5fd0*/  FMNMX.FTZ R8, R49, R8, !PT ;  /* 0x0000000831087209 */ /* 0x001fce0007810000 */
[----:B------:R-:W0:Y:S01]  /*5fe0*/  MUFU.EX2 R15, R15 ;  /* 0x0000000f000f7308 */ /* 0x000e220000000800 */
[C---:B--2---:R-:W-:Y:S01]  /*5ff0*/  F2FP.F16.F32.PACK_AB R156, R13.reuse, R12 ;  /* 0x0000000c0d9c723e */ /* 0x044fe200000000ff */
[----:B------:R-:W-:Y:S01]  /*6000*/  FADD.FTZ R12, R12, R11 ;  /* 0x0000000b0c0c7221 */ /* 0x000fe20000010000 */
[C---:B------:R-:W-:Y:S01]  /*6010*/  FMUL.FTZ R24, R8.reuse, UR28 ;  /* 0x0000001c08187c20 */ /* 0x040fe20008410000 */
[----:B------:R-:W-:Y:S02]  /*6020*/  FSETP.NEU.FTZ.AND P1, PT, R8, -INF , PT ;  /* 0xff8000000800780b */ /* 0x000fe40003f3d000 */
[----:B------:R-:W-:Y:S02]  /*6030*/  FADD.FTZ R13, R13, R12 ;  /* 0x0000000c0d0d7221 */ /* 0x000fe40000010000 */
[----:B------:R-:W-:Y:S01]  /*6040*/  FSEL R24, R24, RZ, P1 ;  /* 0x000000ff18187208 */ /* 0x000fe20000800000 */
[----:B------:R-:W-:Y:S04]  /*6050*/  MUFU.EX2 R20, R20 ;  /* 0x0000001400147308 */ /* 0x000fe80000000800 */
        /* <DEDUP_REMOVED lines=63> */
[----:B------:R-:W2:Y:S08]  /*6450*/  MUFU.EX2 R173, R173 ;  /* 0x000000ad00ad7308 */ /* 0x000eb00000000800 */
[----:B------:R-:W4:Y:S01]  /*6460*/  MUFU.EX2 R174, R174 ;  /* 0x000000ae00ae7308 */ /* 0x000f220000000800 */
[----:B0-----:R-:W-:Y:S01]  /*6470*/  F2FP.F16.F32.PACK_AB R164, R172, R171 ;  /* 0x000000abaca4723e */ /* 0x001fe200000000ff */
[----:B------:R-:W-:-:S04]  /*6480*/  FADD.FTZ R171, R171, R170 ;  /* 0x000000aaabab7221 */ /* 0x000fc80000010000 */
[----:B------:R-:W-:Y:S02]  /*6490*/  FADD.FTZ R172, R172, R171 ;  /* 0x000000abacac7221 */ /* 0x000fe40000010000 */
[----:B------:R-:W-:Y:S02]  /*64a0*/  MUFU.EX2 R215, R215 ;  /* 0x000000d700d77308 */ /* 0x000fe40000000800 */
[----:B--2---:R-:W-:-:S06]  /*64b0*/  FADD.FTZ R5, R173, R172 ;  /* 0x000000acad057221 */ /* 0x004fcc0000010000 */
[----:B------:R-:W0:Y:S01]  /*64c0*/  MUFU.EX2 R218, R218 ;  /* 0x000000da00da7308 */ /* 0x000e220000000800 */
[C---:B----4-:R-:W-:Y:S01]  /*64d0*/  F2FP.F16.F32.PACK_AB R166, R174.reuse, R173 ;  /* 0x000000adaea6723e */ /* 0x050fe200000000ff */
[----:B------:R-:W-:-:S06]  /*64e0*/  FADD.FTZ R5, R174, R5 ;  /* 0x00000005ae057221 */ /* 0x000fcc0000010000 */
        /* <DEDUP_REMOVED lines=8> */
[----:B-1----:R-:W-:Y:S01]  /*6570*/  WARPGROUP.ARRIVE ;  /* 0x00000000000079c5 */ /* 0x002fe20000000000 */
[----:B------:R-:W-:-:S05]  /*6580*/  FADD.FTZ R6, R220, R219 ;  /* 0x000000dbdc067221 */ /* 0x000fca0000010000 */
[----:B------:R-:W-:Y:S01]  /*6590*/  HGMMA.64x256x16.F32 R24, R152, gdesc[UR4].tnspB, RZ, !UPT, gsb0 ;  /* 0x43e0000498187df0 */ /* 0x000fe2000c0008ff */
        /* <DEDUP_REMOVED lines=31> */
.L_x_5133:
[----:B------:R-:W0:Y:S01]  /*6790*/  @P5 LDC R11, c[0x0][0x44c] ;  /* 0x00011300ff0b5b82 */ /* 0x000e220000000800 */
[----:B------:R-:W-:Y:S02]  /*67a0*/  IMAD.U32 R10, RZ, RZ, UR37 ;  /* 0x00000025ff0a7e24 */ /* 0x000fe4000f8e00ff */
[----:B------:R-:W-:Y:S02]  /*67b0*/  VIADD R168, R168, 0xfffffffe ;  /* 0xfffffffea8a87836 */ /* 0x000fe40000000000 */
[----:B------:R-:W-:-:S03]  /*67c0*/  VIADD R9, R9, 0x38860 ;  /* 0x0003886009097836 */ /* 0x000fc60000000000 */
[----:B------:R-:W1:Y:S01]  /*67d0*/  @P5 LDC R12, c[0x0][0x450] ;  /* 0x00011400ff0c5b82 */ /* 0x000e620000000800 */
[----:B------:R-:W-:Y:S02]  /*67e0*/  R2UR UR31, R168 ;  /* 0x00000000a81f72ca */ /* 0x000fe400000e0000 */
[----:B------:R-:W-:-:S04]  /*67f0*/  PRMT R9, R202, 0x654, R9 ;  /* 0x00000654ca097816 */ /* 0x000fc80000000009 */
[----:B------:R2:W-:Y:S01]  /*6800*/  SYNCS.ARRIVE.TRANS64.RED.A1T0 RZ, [R9+URZ], RZ ;  /* 0x000000ff09ff79a7 */ /* 0x0005e2000810043f */
[----:B0-----:R-:W-:-:S05]  /*6810*/  @P5 IMAD.HI.U32 R11, R11, UR37, RZ ;  /* 0x000000250b0b5c27 */ /* 0x001fca000f8e00ff */
[----:B-1----:R-:W-:-:S04]  /*6820*/  @P5 SHF.R.U32.HI R10, RZ, R12, R11 ;  /* 0x0000000cff0a5219 */ /* 0x002fc8000001160b */
[----:B------:R-:W-:-:S04]  /*6830*/  IADD3 R10, R10, R187, -R186 ;  /* 0x000000bb0a0a7210 */ /* 0x000fc80007ffe8ba */
[----:B------:R-:W-:-:S04]  /*6840*/  SHF.R.S32.HI R11, RZ, 0x1f, R10 ;  /* 0x0000001fff0b7819 */ /* 0x000fc8000001140a */
[----:B------:R-:W-:-:S04]  /*6850*/  LEA.HI R11, R11, R10, RZ, 0x6 ;  /* 0x0000000a0b0b7211 */ /* 0x000fc800078f30ff */
[----:B------:R-:W-:-:S04]  /*6860*/  SHF.R.S32.HI R11, RZ, 0x6, R11 ;  /* 0x00000006ff0b7819 */ /* 0x000fc8000001140b */
[----:B------:R-:W-:-:S13]  /*6870*/  R2UR UR30, R11 ;  /* 0x000000000b1e72ca */ /* 0x000fda00000e0000 */
[----:B------:R-:W-:-:S04]  /*6880*/  UISETP.LT.AND UP0, UPT, URZ, UR30, UPT ;  /* 0x0000001e3f00728c */ /* 0x000fc8000bf01270 */
[----:B------:R-:W-:-:S04]  /*6890*/  USEL UR30, URZ, UR30, !UP0 ;  /* 0x0000001e3f1e7287 */ /* 0x000fc8000c000000 */
[----:B------:R-:W-:-:S06]  /*68a0*/  UISETP.GE.AND UP0, UPT, UR31, UR30, UPT ;  /* 0x0000001e1f00728c */ /* 0x000fcc000bf06270 */
[----:B------:R-:W-:-:S13]  /*68b0*/  PLOP3.LUT P1, PT, PT, PT, UP0, 0x80, 0x0 ;  /* 0x000000000000781c */ /* 0x000fda0003f2f008 */
[----:B--2---:R-:W-:Y:S05]  /*68c0*/  @!P1 BRA `(.L_x_5134) ;  /* 0x0000003400a09947 */ /* 0x004fea0003800000 */
[----:B------:R-:W-:Y:S01]  /*68d0*/  IMAD.MOV.U32 R11, RZ, RZ, R8 ;  /* 0x000000ffff0b7224 */ /* 0x000fe200078e0008 */
[----:B------:R-:W-:Y:S01]  /*68e0*/  ULDC UR29, c[0x0][0xad0] ;  /* 0x0002b400001d7ab9 */ /* 0x000fe20000000800 */
[----:B------:R-:W-:Y:S01]  /*68f0*/  IMAD.MOV.U32 R10, RZ, RZ, R7 ;  /* 0x000000ffff0a7224 */ /* 0x000fe200078e0007 */
[----:B------:R-:W-:Y:S01]  /*6900*/  ULDC UR28, c[0x0][0xa80] ;  /* 0x0002a000001c7ab9 */ /* 0x000fe20000000800 */
[----:B------:R-:W-:-:S07]  /*6910*/  IMAD.MOV.U32 R13, RZ, RZ, R2 ;  /* 0x000000ffff0d7224 */ /* 0x000fce00078e0002 */
.L_x_5145:
[----:B------:R-:W-:-:S05]  /*6920*/  VIADD R2, R13, 0x1 ;  /* 0x000000010d027836 */ /* 0x000fca0000000000 */
[----:B------:R-:W-:-:S04]  /*6930*/  ISETP.NE.AND P1, PT, R2, 0x2, PT ;  /* 0x000000020200780c */ /* 0x000fc80003f25270 */
[----:B------:R-:W-:Y:S02]  /*6940*/  SEL R7, RZ, 0x1, P1 ;  /* 0x00000001ff077807 */ /* 0x000fe40000800000 */
[----:B------:R-:W-:Y:S02]  /*6950*/  SEL R2, R2, RZ, P1 ;  /* 0x000000ff02027207 */ /* 0x000fe40000800000 */
[----:B------:R-:W-:Y:S01]  /*6960*/  LOP3.LUT R16, R16, R7, RZ, 0x3c, !PT ;  /* 0x0000000710107212 */ /* 0x000fe200078e3cff */
[----:B0-----:R-:W-:Y:S06]  /*6970*/  @!P0 BRA `(.L_x_5135) ;  /* 0x0000000000048947 */ /* 0x001fec0003800000 */
[----:B------:R-:W-:Y:S01]  /*6980*/  BPT.TRAP 0x1 ;  /* 0x000000040000795c */ /* 0x000fe20000300000 */
.L_x_5135:
[----:B------:R-:W-:Y:S01]  /*6990*/  IMAD R9, R2, 0x8, R17 ;  /* 0x0000000802097824 */ /* 0x000fe200078e0211 */
[----:B------:R-:W-:-:S04]  /*69a0*/  SHF.L.U32 R8, R16, 0x1f, RZ ;  /* 0x0000001f10087819 */ /* 0x000fc800000006ff */
[----:B------:R0:W1:Y:S01]  /*69b0*/  SYNCS.PHASECHK.TRANS64.TRYWAIT P1, [R9+URZ+0x38830], R8 ;  /* 0x03883008090075a7 */ /* 0x000062000802017f */
[----:B------:R-:W-:Y:S05]  /*69c0*/  @!P0 BRA `(.L_x_5136) ;  /* 0x0000000000048947 */ /* 0x000fea0003800000 */
[----:B------:R-:W-:Y:S01]  /*69d0*/  BPT.TRAP 0x1 ;  /* 0x000000040000795c */ /* 0x000fe20000300000 */
.L_x_5136:
[----:B------:R-:W-:Y:S01]  /*69e0*/  IMAD R7, R2, 0x200, R0 ;  /* 0x0000020002077824 */ /* 0x000fe200078e0200 */
[----:B-1----:R-:W-:Y:S06]  /*69f0*/  @P1 BRA `(.L_x_5137) ;  /* 0x0000000000081947 */ /* 0x002fec0003800000 */
[----:B------:R-:W1:Y:S02]  /*6a00*/  SYNCS.PHASECHK.TRANS64.TRYWAIT P1, [R9+URZ+0x38830], R8 ;  /* 0x03883008090075a7 */ /* 0x000e64000802017f */
[----:B-1----:R-:W-:Y:S05]  /*6a10*/  @!P1 BRA `(.L_x_5138) ;  /* 0x0000010800649947 */ /* 0x002fea0003800000 */
.L_x_5137:
        /* <DEDUP_REMOVED lines=22> */
.L_x_5139:
[----:B------:R2:W3:Y:S01]  /*6b80*/  SYNCS.PHASECHK.TRANS64.TRYWAIT P1, [R9+URZ+0x38850], R8 ;  /* 0x03885008090075a7 */ /* 0x0004e2000802017f */
[----:B------:R-:W-:Y:S05]  /*6b90*/  @!P0 BRA `(.L_x_5140) ;  /* 0x0000000000048947 */ /* 0x000fea0003800000 */
[----:B------:R-:W-:Y:S01]  /*6ba0*/  BPT.TRAP 0x1 ;  /* 0x000000040000795c */ /* 0x000fe20000300000 */
.L_x_5140:
[----:B------:R-:W-:Y:S01]  /*6bb0*/  IMAD R7, R2, 0x1000, R4 ;  /* 0x0000100002077824 */ /* 0x000fe200078e0204 */
[----:B---3--:R-:W-:Y:S06]  /*6bc0*/  @P1 BRA `(.L_x_5141) ;  /* 0x0000000000081947 */ /* 0x008fec0003800000 */
[----:B------:R-:W3:Y:S02]  /*6bd0*/  SYNCS.PHASECHK.TRANS64.TRYWAIT P1, [R9+URZ+0x38850], R8 ;  /* 0x03885008090075a7 */ /* 0x000ee4000802017f */
[----:B---3--:R-:W-:Y:S05]  /*6be0*/  @!P1 BRA `(.L_x_5142) ;  /* 0x0000010800049947 */ /* 0x008fea0003800000 */
.L_x_5141:
        /* <DEDUP_REMOVED lines=190> */
[----:B------:R-:W-:Y:S02]  /*77d0*/  WARPGROUP.DEPBAR.LE gsb0, 0x0 ;  /* 0x00008000000079c5 */ /* 0x000fe40000010000 */
[----:B------:R-:W-:-:S08]  /*77e0*/  WARPGROUP.ARRIVE ;  /* 0x00000000000079c5 */ /* 0x000fd00000000000 */
[----:B------:R-:W-:Y:S01]  /*77f0*/  HGMMA.64x64x16.F32 R152, gdesc[UR24], R152, gsb0 ;  /* 0x00e00000189879f0 */ /* 0x000fe20008000898 */
[----:B------:R-:W-:Y:S01]  /*7800*/  R2UR UR24, R15 ;  /* 0x000000000f1872ca */ /* 0x000fe200000e0000 */
[----:B------:R-:W-:Y:S01]  /*7810*/  VIADD R15, R7, 0xa00 ;  /* 0x00000a00070f7836 */ /* 0x000fe20000000000 */
[----:B------:R-:W-:Y:S01]  /*7820*/  UMOV UR25, 0x40000040 ;  /* 0x4000004000197882 */ /* 0x000fe20000000000 */
[----:B------:R-:W-:Y:S02]  /*7830*/  UMOV UR27, 0x40000040 ;  /* 0x40000040001b7882 */ /* 0x000fe40000000000 */
[----:B------:R-:W-:-:S05]  /*7840*/  IMAD.IADD R20, R8, 0x1, R15 ;  /* 0x0000000108147824 */ /* 0x000fca00078e020f */
        /* <DEDUP_REMOVED lines=128> */
.L_x_5143:
[----:B------:R-:W-:Y:S01]  /*8050*/  ISETP.NE.AND P1, PT, R204, 0x1, PT ;  /* 0x00000001cc00780c */ /* 0x000fe20003f25270 */
[----:B------:R-:W-:Y:S01]  /*8060*/  FMUL.FTZ R12, R155, UR29 ;  /* 0x0000001d9b0c7c20 */ /* 0x000fe20008410000 */
[----:B------:R-:W-:Y:S01]  /*8070*/  FMUL.FTZ R7, R154, UR29 ;  /* 0x0000001d9a077c20 */ /* 0x000fe20008410000 */
[----:B------:R-:W-:Y:S02]  /*8080*/  VIADD R154, R191, UR37 ;  /* 0x00000025bf9a7c36 */ /* 0x000fe40008000000 */
[----:B------:R-:W-:Y:S01]  /*8090*/  FMUL.FTZ R8, R152, UR29 ;  /* 0x0000001d98087c20 */ /* 0x000fe20008410000 */
[----:B------:R-:W-:Y:S01]  /*80a0*/  UMOV UR6, 0xffffffc0 ;  /* 0xffffffc000067882 */ /* 0x000fe20000000000 */
[----:B------:R-:W-:Y:S01]  /*80b0*/  FMUL.FTZ R14, R158, UR29 ;  /* 0x0000001d9e0e7c20 */ /* 0x000fe20008410000 */
[----:B------:R-:W-:Y:S01]  /*80c0*/  UIMAD UR6, UR31, UR6, 0x1 ;  /* 0x000000011f0674a4 */ /* 0x000fe2000f8e0206 */
        /* <DEDUP_REMOVED lines=21> */
[----:B------:R-:W-:Y:S01]  /*8220*/  IMAD R221, R2, 0x1000, R19 ;  /* 0x0000100002dd7824 */ /* 0x000fe200078e0213 */
[----:B------:R-:W-:-:S02]  /*8230*/  UMOV UR7, 0x40000040 ;  /* 0x4000004000077882 */ /* 0x000fc40000000000 */
[----:B------:R-:W5:Y:S01]  /*8240*/  MUFU.TANH R21, R21 ;  /* 0x0000001500157308 */ /* 0x000f620000002400 */
[----:B------:R-:W-:Y:S02]  /*8250*/  VIADD R223, R221, 0x80 ;  /* 0x00000080dddf7836 */ /* 0x000fe40000000000 */
[----:B-1----:R-:W-:Y:S01]  /*8260*/  @P1 IMAD.HI.U32 R152, R154, R155, RZ ;  /* 0x0000009b9a981227 */ /* 0x002fe200078e00ff */
[----:B------:R-:W-:-:S04]  /*8270*/  IADD3 R155, R187, UR6, -R18 ;  /* 0x00000006bb9b7c10 */ /* 0x000fc8000fffe812 */
[----:B------:R-:W1:Y:S01]  /*8280*/  MUFU.TANH R20, R20 ;  /* 0x0000001400147308 */ /* 0x000e620000002400 */
[----:B------:R-:W-:Y:S01]  /*8290*/  R2UR UR6, R221 ;  /* 0x00000000dd0672ca */ /* 0x000fe200000e0000 */
[----:B------:R-:W-:Y:S01]  /*82a0*/  IMAD.IADD R155, R155, 0x1, -R186 ;  /* 0x000000019b9b7824 */ /* 0x000fe200078e0aba */
[----:B---3--:R-:W-:-:S05]  /*82b0*/  @P1 SHF.R.U32.HI R154, RZ, R215, R152 ;  /* 0x000000d7ff9a1219 */ /* 0x008fca0000011698 */
[----:B------:R-:W3:Y:S01]  /*82c0*/  MUFU.TANH R153, R153 ;  /* 0x0000009900997308 */ /* 0x000ee20000002400 */
[----:B------:R-:W0:Y:S04]  /*82d0*/  SHFL.IDX PT, R152, R154, 0x1, 0x1c1f ;  /* 0x003c1f009a987f89 */ /* 0x000e2800000e0000 */
[----:B------:R-:W-:Y:S03]  /*82e0*/  SHFL.IDX PT, R154, R154, RZ, 0x1c1f ;  /* 0x001c1fff9a9a7589 */ /* 0x000fe600000e0000 */
[----:B------:R-:W3:Y:S08]  /*82f0*/  MUFU.TANH R156, R156 ;  /* 0x0000009c009c7308 */ /* 0x000ef00000002400 */
[----:B------:R-:W3:Y:S08]  /*8300*/  MUFU.TANH R159, R159 ;  /* 0x0000009f009f7308 */ /* 0x000ef00000002400 */
[----:B------:R-:W3:Y:S01]  /*8310*/  MUFU.TANH R170, R170 ;  /* 0x000000aa00aa7308 */ /* 0x000ee20000002400 */
[----:B0-----:R-:W-:-:S05]  /*8320*/  IMAD.IADD R152, R155, 0x1, R152 ;  /* 0x000000019b987824 */ /* 0x001fca00078e0298 */
[C---:B------:R-:W-:Y:S02]  /*8330*/  ISETP.GT.AND P1, PT, R152.reuse, RZ, PT ;  /* 0x000000ff9800720c */ /* 0x040fe40003f24270 */
[----:B------:R-:W0:Y:S01]  /*8340*/  MUFU.TANH R162, R162 ;  /* 0x000000a200a27308 */ /* 0x000e220000002400 */
[C---:B------:R-:W-:Y:S02]  /*8350*/  ISETP.GT.AND P2, PT, R152.reuse, 0x1, PT ;  /* 0x000000019800780c */ /* 0x040fe40003f44270 */
[----:B------:R-:W-:Y:S02]  /*8360*/  FSEL R158, R7, -INF , P1 ;  /* 0xff800000079e7808 */ /* 0x000fe40000800000 */
[----:B------:R-:W-:Y:S02]  /*8370*/  ISETP.GT.AND P1, PT, R152, 0x8, PT ;  /* 0x000000089800780c */ /* 0x000fe40003f24270 */
[----:B--2---:R-:W-:Y:S01]  /*8380*/  FSEL R12, R12, -INF , P2 ;  /* 0xff8000000c0c7808 */ /* 0x004fe20001000000 */
[----:B------:R-:W2:Y:S01]  /*8390*/  MUFU.TANH R166, R166 ;  /* 0x000000a600a67308 */ /* 0x000ea20000002400 */
[----:B------:R-:W-:-:S02]  /*83a0*/  FMNMX.FTZ R7, R158, R11, !PT ;  /* 0x0000000b9e077209 */ /* 0x000fc40007810000 */
[----:B------:R-:W-:Y:S02]  /*83b0*/  ISETP.GT.AND P2, PT, R152, 0x9, PT ;  /* 0x000000099800780c */ /* 0x000fe40003f44270 */
[----:B----4-:R-:W-:Y:S02]  /*83c0*/  FSEL R14, R14, -INF , P1 ;  /* 0xff8000000e0e7808 */ /* 0x010fe40000800000 */
[----:B------:R-:W-:Y:S01]  /*83d0*/  FMNMX.FTZ R163, R12, R7, !PT ;  /* 0x000000070ca37209 */ /* 0x000fe20007810000 */
[----:B------:R-:W-:Y:S01]  /*83e0*/  FMUL.FTZ R7, R178, UR29 ;  /* 0x0000001db2077c20 */ /* 0x000fe20008410000 */
[----:B------:R-:W-:Y:S01]  /*83f0*/  ISETP.GT.AND P1, PT, R152, 0x10, PT ;  /* 0x000000109800780c */ /* 0x000fe20003f24270 */
[----:B------:R-:W4:Y:S01]  /*8400*/  MUFU.TANH R167, R167 ;  /* 0x000000a700a77308 */ /* 0x000f220000002400 */
[----:B-----5:R-:W-:Y:S02]  /*8410*/  FSEL R21, R21, -INF , P2 ;  /* 0xff80000015157808 */ /* 0x020fe40001000000 */
[----:B------:R-:W-:-:S02]  /*8420*/  FMNMX.FTZ R174, R14, R163, !PT ;  /* 0x000000a30eae7209 */ /* 0x000fc40007810000 */
[----:B------:R-:W-:Y:S02]  /*8430*/  ISETP.GT.AND P2, PT, R152, 0x11, PT ;  /* 0x000000119800780c */ /* 0x000fe40003f44270 */
[----:B-1----:R-:W-:Y:S01]  /*8440*/  FSEL R20, R20, -INF , P1 ;  /* 0xff80000014147808 */ /* 0x002fe20000800000 */
[----:B------:R-:W1:Y:S01]  /*8450*/  MUFU.TANH R7, R7 ;  /* 0x0000000700077308 */ /* 0x000e620000002400 */
[----:B------:R-:W-:Y:S02]  /*8460*/  FMNMX.FTZ R163, R21, R174, !PT ;  /* 0x000000ae15a37209 */ /* 0x000fe40007810000 */
[----:B------:R-:W-:Y:S02]  /*8470*/  ISETP.GT.AND P1, PT, R152, 0x18, PT ;  /* 0x000000189800780c */ /* 0x000fe40003f24270 */
[----:B---3--:R-:W-:Y:S02]  /*8480*/  FSEL R178, R153, -INF , P2 ;  /* 0xff80000099b27808 */ /* 0x008fe40001000000 */
[----:B------:R-:W-:Y:S01]  /*8490*/  FMNMX.FTZ R163, R20, R163, !PT ;  /* 0x000000a314a37209 */ /* 0x000fe20007810000 */
[----:B------:R-:W3:Y:S01]  /*84a0*/  MUFU.TANH R153, R179 ;  /* 0x000000b300997308 */ /* 0x000ee20000002400 */
[----:B------:R-:W-:-:S02]  /*84b0*/  ISETP.GT.AND P2, PT, R152, 0x19, PT ;  /* 0x000000199800780c */ /* 0x000fc40003f44270 */
[----:B------:R-:W-:Y:S01]  /*84c0*/  FSEL R171, R156, -INF , P1 ;  /* 0xff8000009cab7808 */ /* 0x000fe20000800000 */
[----:B------:R-:W-:Y:S01]  /*84d0*/  FMUL.FTZ R156, R182, UR29 ;  /* 0x0000001db69c7c20 */ /* 0x000fe20008410000 */
[----:B------:R-:W-:Y:S02]  /*84e0*/  FMNMX.FTZ R174, R178, R163, !PT ;  /* 0x000000a3b2ae7209 */ /* 0x000fe40007810000 */
[C---:B------:R-:W-:Y:S01]  /*84f0*/  ISETP.GT.AND P1, PT, R152.reuse, 0x20, PT ;  /* 0x000000209800780c */ /* 0x040fe20003f24270 */
[----:B------:R5:W-:Y:S01]  /*8500*/  MUFU.TANH R163, R183 ;  /* 0x000000b700a37308 */ /* 0x000be20000002400 */
[----:B------:R-:W-:Y:S02]  /*8510*/  FSEL R175, R159, -INF , P2 ;  /* 0xff8000009faf7808 */ /* 0x000fe40001000000 */
[----:B------:R-:W-:Y:S02]  /*8520*/  FMNMX.FTZ R174, R171, R174, !PT ;  /* 0x000000aeabae7209 */ /* 0x000fe40007810000 */
[----:B------:R-:W-:-:S02]  /*8530*/  ISETP.GT.AND P2, PT, R152, 0x21, PT ;  /* 0x000000219800780c */ /* 0x000fc40003f44270 */
[----:B------:R-:W-:Y:S01]  /*8540*/  FSEL R170, R170, -INF , P1 ;  /* 0xff800000aaaa7808 */ /* 0x000fe20000800000 */
[----:B------:R-:W3:Y:S01]  /*8550*/  MUFU.TANH R156, R156 ;  /* 0x0000009c009c7308 */ /* 0x000ee20000002400 */
[----:B------:R-:W-:Y:S01]  /*8560*/  FMNMX.FTZ R159, R175, R174, !PT ;  /* 0x000000aeaf9f7209 */ /* 0x000fe20007810000 */
[----:B-----5:R-:W-:Y:S01]  /*8570*/  FMUL.FTZ R183, R160, UR29 ;  /* 0x0000001da0b77c20 */ /* 0x020fe20008410000 */
[----:B------:R-:W-:Y:S02]  /*8580*/  ISETP.GT.AND P1, PT, R152, 0x28, PT ;  /* 0x000000289800780c */ /* 0x000fe40003f24270 */
[----:B0-----:R-:W-:Y:S02]  /*8590*/  FSEL R174, R162, -INF , P2 ;  /* 0xff800000a2ae7808 */ /* 0x001fe40001000000 */
[----:B------:R-:W-:Y:S01]  /*85a0*/  FMNMX.FTZ R159, R170, R159, !PT ;  /* 0x0000009faa9f7209 */ /* 0x000fe20007810000 */
[----:B------:R-:W0:Y:S01]  /*85b0*/  MUFU.TANH R8, R8 ;  /* 0x0000000800087308 */ /* 0x000e220000002400 */
[----:B------:R-:W-:-:S02]  /*85c0*/  ISETP.GT.AND P2, PT, R152, 0x29, PT ;  /* 0x000000299800780c */ /* 0x000fc40003f44270 */
[----:B--2---:R-:W-:Y:S02]  /*85d0*/  FSEL R166, R166, -INF , P1 ;  /* 0xff800000a6a67808 */ /* 0x004fe40000800000 */
[----:B------:R-:W-:Y:S02]  /*85e0*/  FMNMX.FTZ R159, R174, R159, !PT ;  /* 0x0000009fae9f7209 */ /* 0x000fe40007810000 */
[----:B------:R-:W-:Y:S01]  /*85f0*/  ISETP.GT.AND P1, PT, R152, 0x30, PT ;  /* 0x000000309800780c */ /* 0x000fe20003f24270 */
[----:B------:R-:W2:Y:S01]  /*8600*/  MUFU.TANH R15, R15 ;  /* 0x0000000f000f7308 */ /* 0x000ea20000002400 */
[----:B----4-:R-:W-:Y:S02]  /*8610*/  FSEL R167, R167, -INF , P2 ;  /* 0xff800000a7a77808 */ /* 0x010fe40001000000 */
[----:B------:R-:W-:Y:S02]  /*8620*/  FMNMX.FTZ R162, R166, R159, !PT ;  /* 0x0000009fa6a27209 */ /* 0x000fe40007810000 */
[----:B------:R-:W-:-:S02]  /*8630*/  ISETP.GT.AND P2, PT, R152, 0x31, PT ;  /* 0x000000319800780c */ /* 0x000fc40003f44270 */
[----:B-1----:R-:W-:Y:S01]  /*8640*/  FSEL R7, R7, -INF , P1 ;  /* 0xff80000007077808 */ /* 0x002fe20000800000 */
[----:B------:R-:W1:Y:S01]  /*8650*/  MUFU.TANH R213, R213 ;  /* 0x000000d500d57308 */ /* 0x000e620000002400 */
[----:B------:R-:W-:Y:S02]  /*8660*/  FMNMX.FTZ R182, R167, R162, !PT ;  /* 0x000000a2a7b67209 */ /* 0x000fe40007810000 */
[----:B---3--:R-:W-:Y:S02]  /*8670*/  FSEL R162, R153, -INF , P2 ;  /* 0xff80000099a27808 */ /* 0x008fe40001000000 */
[C---:B------:R-:W-:Y:S02]  /*8680*/  ISETP.GT.AND P1, PT, R152.reuse, 0x38, PT ;  /* 0x000000389800780c */ /* 0x040fe40003f24270 */
[----:B------:R-:W-:Y:S01]  /*8690*/  FMNMX.FTZ R153, R7, R182, !PT ;  /* 0x000000b607997209 */ /* 0x000fe20007810000 */
[----:B------:R-:W3:Y:S01]  /*86a0*/  MUFU.TANH R214, R214 ;  /* 0x000000d600d67308 */ /* 0x000ee20000002400 */
[----:B------:R-:W-:-:S02]  /*86b0*/  ISETP.GT.AND P2, PT, R152, 0x39, PT ;  /* 0x000000399800780c */ /* 0x000fc40003f44270 */
[----:B------:R-:W-:Y:S01]  /*86c0*/  FSEL R152, R156, -INF , P1 ;  /* 0xff8000009c987808 */ /* 0x000fe20000800000 */
[----:B------:R-:W-:Y:S01]  /*86d0*/  FMUL.FTZ R156, R161, UR29 ;  /* 0x0000001da19c7c20 */ /* 0x000fe20008410000 */
[----:B------:R-:W-:Y:S01]  /*86e0*/  FMNMX.FTZ R157, R162, R153, !PT ;  /* 0x00000099a29d7209 */ /* 0x000fe20007810000 */
[----:B------:R-:W-:Y:S01]  /*86f0*/  FMUL.FTZ R161, R168, UR29 ;  /* 0x0000001da8a17c20 */ /* 0x000fe20008410000 */
[----:B------:R-:W-:Y:S01]  /*8700*/  FSEL R153, R163, -INF , P2 ;  /* 0xff800000a3997808 */ /* 0x000fe20001000000 */
[----:B------:R-:W-:Y:S01]  /*8710*/  FMUL.FTZ R163, R165, UR29 ;  /* 0x0000001da5a37c20 */ /* 0x000fe20008410000 */
[----:B------:R-:W-:Y:S01]  /*8720*/  FMNMX.FTZ R160, R152, R157, !PT ;  /* 0x0000009d98a07209 */ /* 0x000fe20007810000 */
[----:B------:R-:W4:Y:S01]  /*8730*/  MUFU.TANH R183, R183 ;  /* 0x000000b700b77308 */ /* 0x000f220000002400 */
[----:B------:R-:W-:Y:S01]  /*8740*/  FMUL.FTZ R157, R169, UR29 ;  /* 0x0000001da99d7c20 */ /* 0x000fe20008410000 */
[----:B------:R-:W-:Y:S01]  /*8750*/  FMUL.FTZ R168, R173, UR29 ;  /* 0x0000001dada87c20 */ /* 0x000fe20008410000 */
[----:B------:R-:W-:Y:S01]  /*8760*/  FMNMX.FTZ R159, R153, R160, !PT ;  /* 0x000000a0999f7209 */ /* 0x000fe20007810000 */
[----:B------:R-:W-:Y:S01]  /*8770*/  FMUL.FTZ R160, R172, UR29 ;  /* 0x0000001daca07c20 */ /* 0x000fe20008410000 */
[----:B------:R-:W-:Y:S01]  /*8780*/  FMUL.FTZ R172, R180, UR29 ;  /* 0x0000001db4ac7c20 */ /* 0x000fe20008410000 */
[----:B------:R-:W-:Y:S01]  /*8790*/  FMUL.FTZ R169, R177, UR29 ;  /* 0x0000001db1a97c20 */ /* 0x000fe20008410000 */
[----:B------:R-:W-:Y:S01]  /*87a0*/  FMUL.FTZ R173, R181, UR29 ;  /* 0x0000001db5ad7c20 */ /* 0x000fe20008410000 */
[----:B------:R-:W5:Y:S01]  /*87b0*/  SHFL.BFLY PT, R182, R159, 0x2, 0x1f ;  /* 0x0c401f009fb67f89 */ /* 0x000f6200000e0000 */
[----:B------:R-:W4:Y:S08]  /*87c0*/  MUFU.TANH R156, R156 ;  /* 0x0000009c009c7308 */ /* 0x000f300000002400 */
[----:B------:R-:W4:Y:S08]  /*87d0*/  MUFU.TANH R164, R164 ;  /* 0x000000a400a47308 */ /* 0x000f300000002400 */
[----:B------:R-:W4:Y:S01]  /*87e0*/  MUFU.TANH R163, R163 ;  /* 0x000000a300a37308 */ /* 0x000f220000002400 */
[----:B-----5:R-:W-:Y:S01]  /*87f0*/  FMNMX.FTZ R165, R159, R182, !PT ;  /* 0x000000b69fa57209 */ /* 0x020fe20007810000 */
[----:B------:R-:W-:-:S06]  /*8800*/  IMAD.IADD R159, R155, 0x1, R154 ;  /* 0x000000019b9f7824 */ /* 0x000fcc00078e029a */
[----:B------:R-:W5:Y:S01]  /*8810*/  MUFU.TANH R161, R161 ;  /* 0x000000a100a17308 */ /* 0x000f620000002400 */
[----:B------:R-:W5:Y:S01]  /*8820*/  SHFL.BFLY PT, R182, R165, 0x1, 0x1f ;  /* 0x0c201f00a5b67f89 */ /* 0x000f6200000e0000 */
[C---:B------:R-:W-:Y:S02]  /*8830*/  ISETP.GT.AND P1, PT, R159.reuse, RZ, PT ;  /* 0x000000ff9f00720c */ /* 0x040fe40003f24270 */
[C---:B------:R-:W-:Y:S02]  /*8840*/  ISETP.GT.AND P2, PT, R159.reuse, 0x1, PT ;  /* 0x000000019f00780c */ /* 0x040fe40003f44270 */
[----:B0-----:R-:W-:Y:S02]  /*8850*/  FSEL R179, R8, -INF , P1 ;  /* 0xff80000008b37808 */ /* 0x001fe40000800000 */
[----:B------:R-:W0:Y:S01]  /*8860*/  MUFU.TANH R157, R157 ;  /* 0x0000009d009d7308 */ /* 0x000e220000002400 */
        /* <DEDUP_REMOVED lines=9> */
[----:B------:R-:W1:Y:S01]  /*8900*/  MUFU.TANH R168, R168 ;  /* 0x000000a800a87308 */ /* 0x000e620000002400 */
[----:B------:R-:W-:-:S02]  /*8910*/  FMNMX.FTZ R155, R213, R8, !PT ;  /* 0x00000008d59b7209 */ /* 0x000fc40007810000 */
[----:B------:R-:W-:Y:S02]  /*8920*/  ISETP.GT.AND P2, PT, R159, 0x11, PT ;  /* 0x000000119f00780c */ /* 0x000fe40003f44270 */
[----:B----4-:R-:W-:Y:S02]  /*8930*/  FSEL R183, R183, -INF , P1 ;  /* 0xff800000b7b77808 */ /* 0x010fe40000800000 */
[----:B------:R-:W-:Y:S01]  /*8940*/  FMNMX.FTZ R154, R214, R155, !PT ;  /* 0x0000009bd69a7209 */ /* 0x000fe20007810000 */
[----:B------:R-:W3:Y:S01]  /*8950*/  MUFU.TANH R15, R176 ;  /* 0x000000b0000f7308 */ /* 0x000ee20000002400 */
[----:B-----5:R-:W-:Y:S02]  /*8960*/  FMNMX.FTZ R8, R165, R182, !PT ;  /* 0x000000b6a5087209 */ /* 0x020fe40007810000 */
[----:B------:R-:W-:Y:S02]  /*8970*/  ISETP.GT.AND P1, PT, R159, 0x18, PT ;  /* 0x000000189f00780c */ /* 0x000fe40003f24270 */
[----:B------:R-:W-:Y:S01]  /*8980*/  FSEL R165, R156, -INF , P2 ;  /* 0xff8000009ca57808 */ /* 0x000fe20001000000 */
[----:B------:R-:W-:Y:S01]  /*8990*/  FMUL.FTZ R181, R8, UR28 ;  /* 0x0000001c08b57c20 */ /* 0x000fe20008410000 */
[----:B------:R-:W-:Y:S01]  /*89a0*/  FMNMX.FTZ R154, R183, R154, !PT ;  /* 0x0000009ab79a7209 */ /* 0x000fe20007810000 */
[----:B------:R-:W4:Y:S01]  /*89b0*/  MUFU.TANH R169, R169 ;  /* 0x000000a900a97308 */ /* 0x000f220000002400 */
[----:B------:R-:W-:-:S02]  /*89c0*/  ISETP.GT.AND P2, PT, R159, 0x19, PT ;  /* 0x000000199f00780c */ /* 0x000fc40003f44270 */
[----:B------:R-:W-:Y:S02]  /*89d0*/  FSEL R164, R164, -INF , P1 ;  /* 0xff800000a4a47808 */ /* 0x000fe40000800000 */
[----:B------:R-:W-:Y:S02]  /*89e0*/  FMNMX.FTZ R155, R165, R154, !PT ;  /* 0x0000009aa59b7209 */ /* 0x000fe40007810000 */
[----:B------:R-:W-:Y:S01]  /*89f0*/  ISETP.GT.AND P1, PT, R159, 0x20, PT ;  /* 0x000000209f00780c */ /* 0x000fe20003f24270 */
[----:B------:R-:W5:Y:S01]  /*8a00*/  MUFU.TANH R172, R172 ;  /* 0x000000ac00ac7308 */ /* 0x000f620000002400 */
[----:B------:R-:W-:Y:S02]  /*8a10*/  FSEL R163, R163, -INF , P2 ;  /* 0xff800000a3a37808 */ /* 0x000fe40001000000 */
[----:B------:R-:W-:Y:S02]  /*8a20*/  FMNMX.FTZ R154, R164, R155, !PT ;  /* 0x0000009ba49a7209 */ /* 0x000fe40007810000 */
[----:B------:R-:W-:-:S02]  /*8a30*/  ISETP.GT.AND P2, PT, R159, 0x21, PT ;  /* 0x000000219f00780c */ /* 0x000fc40003f44270 */
[----:B------:R-:W-:Y:S01]  /*8a40*/  FSEL R161, R161, -INF , P1 ;  /* 0xff800000a1a17808 */ /* 0x000fe20000800000 */
[----:B------:R-:W5:Y:S01]  /*8a50*/  MUFU.TANH R173, R173 ;  /* 0x000000ad00ad7308 */ /* 0x000f620000002400 */
[----:B------:R-:W-:Y:S02]  /*8a60*/  FMNMX.FTZ R156, R163, R154, !PT ;  /* 0x0000009aa39c7209 */ /* 0x000fe40007810000 */
[----:B------:R-:W-:Y:S02]  /*8a70*/  ISETP.GT.AND P3, PT, R159, 0x28, PT ;  /* 0x000000289f00780c */ /* 0x000fe40003f64270 */
[----:B0-----:R-:W-:Y:S02]  /*8a80*/  FSEL R154, R157, -INF , P2 ;  /* 0xff8000009d9a7808 */ /* 0x001fe40001000000 */
[----:B------:R-:W-:Y:S02]  /*8a90*/  FMNMX.FTZ R157, R161, R156, !PT ;  /* 0x0000009ca19d7209 */ /* 0x000fe40007810000 */
[----:B--2---:R-:W-:-:S02]  /*8aa0*/  FSEL R155, R160, -INF , P3 ;  /* 0xff800000a09b7808 */ /* 0x004fc40001800000 */
[C---:B------:R-:W-:Y:S02]  /*8ab0*/  ISETP.GT.AND P4, PT, R159.reuse, 0x29, PT ;  /* 0x000000299f00780c */ /* 0x040fe40003f84270 */
[----:B------:R-:W-:Y:S02]  /*8ac0*/  FMNMX.FTZ R160, R154, R157, !PT ;  /* 0x0000009d9aa07209 */ /* 0x000fe40007810000 */
[----:B------:R-:W-:Y:S02]  /*8ad0*/  FSETP.NEU.FTZ.AND P1, PT, R8, -INF , PT ;  /* 0xff8000000800780b */ /* 0x000fe40003f3d000 */
[----:B------:R-:W-:Y:S02]  /*8ae0*/  ISETP.GT.AND P2, PT, R159, 0x30, PT ;  /* 0x000000309f00780c */ /* 0x000fe40003f44270 */
[----:B-1----:R-:W-:Y:S02]  /*8af0*/  FSEL R156, R168, -INF , P4 ;  /* 0xff800000a89c7808 */ /* 0x002fe40002000000 */
[----:B------:R-:W-:-:S02]  /*8b00*/  FMNMX.FTZ R177, R155, R160, !PT ;  /* 0x000000a09bb17209 */ /* 0x000fc40007810000 */
[----:B------:R-:W-:Y:S02]  /*8b10*/  FSEL R181, R181, RZ, P1 ;  /* 0x000000ffb5b57208 */ /* 0x000fe40000800000 */
[----:B------:R-:W-:Y:S02]  /*8b20*/  ISETP.GT.AND P3, PT, R159, 0x31, PT ;  /* 0x000000319f00780c */ /* 0x000fe40003f64270 */
[----:B---3--:R-:W-:Y:S01]  /*8b30*/  FSEL R157, R15, -INF , P2 ;  /* 0xff8000000f9d7808 */ /* 0x008fe20001000000 */
[--C-:B------:R-:W-:Y:S01]  /*8b40*/  FFMA.FTZ R15, R158, UR28, -R181.reuse ;  /* 0x0000001c9e0f7c23 */ /* 0x100fe200080108b5 */
[----:B------:R-:W-:Y:S01]  /*8b50*/  FMNMX.FTZ R160, R156, R177, !PT ;  /* 0x000000b19ca07209 */ /* 0x000fe20007810000 */
[--C-:B------:R-:W-:Y:S01]  /*8b60*/  FFMA.FTZ R12, R12, UR28, -R181.reuse ;  /* 0x0000001c0c0c7c23 */ /* 0x100fe200080108b5 */
[----:B----4-:R-:W-:Y:S01]  /*8b70*/  FSEL R158, R169, -INF , P3 ;  /* 0xff800000a99e7808 */ /* 0x010fe20001800000 */
[--C-:B------:R-:W-:Y:S01]  /*8b80*/  FFMA.FTZ R14, R14, UR28, -R181.reuse ;  /* 0x0000001c0e0e7c23 */ /* 0x100fe200080108b5 */
[----:B------:R-:W-:Y:S01]  /*8b90*/  ISETP.GT.AND P2, PT, R159, 0x38, PT ;  /* 0x000000389f00780c */ /* 0x000fe20003f44270 */
[--C-:B------:R-:W-:Y:S01]  /*8ba0*/  FFMA.FTZ R21, R21, UR28, -R181.reuse ;  /* 0x0000001c15157c23 */ /* 0x100fe200080108b5 */
[----:B------:R-:W-:Y:S01]  /*8bb0*/  FMNMX.FTZ R169, R157, R160, !PT ;  /* 0x000000a09da97209 */ /* 0x000fe20007810000 */
[--C-:B------:R-:W-:Y:S01]  /*8bc0*/  FFMA.FTZ R20, R20, UR28, -R181.reuse ;  /* 0x0000001c14147c23 */ /* 0x100fe200080108b5 */
[----:B------:R-:W-:Y:S01]  /*8bd0*/  ISETP.GT.AND P3, PT, R159, 0x39, PT ;  /* 0x000000399f00780c */ /* 0x000fe20003f64270 */
[--C-:B------:R-:W-:Y:S01]  /*8be0*/  FFMA.FTZ R170, R170, UR28, -R181.reuse ;  /* 0x0000001caaaa7c23 */ /* 0x100fe200080108b5 */
[----:B-----5:R-:W-:Y:S01]  /*8bf0*/  FSEL R159, R172, -INF , P2 ;  /* 0xff800000ac9f7808 */ /* 0x020fe20001000000 */
[----:B------:R-:W-:Y:S01]  /*8c00*/  FFMA.FTZ R162, R162, UR28, -R181 ;  /* 0x0000001ca2a27c23 */ /* 0x000fe200080108b5 */
[----:B------:R-:W-:Y:S01]  /*8c10*/  FMNMX.FTZ R168, R158, R169, !PT ;  /* 0x000000a99ea87209 */ /* 0x000fe20007810000 */
[----:B------:R-:W-:Y:S01]  /*8c20*/  MUFU.EX2 R15, R15 ;  /* 0x0000000f000f7308 */ /* 0x000fe20000000800 */
[----:B------:R-:W-:-:S02]  /*8c30*/  FSEL R160, R173, -INF , P3 ;  /* 0xff800000ada07808 */ /* 0x000fc40001800000 */
[----:B------:R-:W-:Y:S01]  /*8c40*/  FMNMX.FTZ R169, R159, R168, !PT ;  /* 0x000000a89fa97209 */ /* 0x000fe20007810000 */
[--C-:B------:R-:W-:Y:S01]  /*8c50*/  FFMA.FTZ R168, R171, UR28, -R181.reuse ;  /* 0x0000001caba87c23 */ /* 0x100fe200080108b5 */
[--C-:B------:R-:W-:Y:S01]  /*8c60*/  FFMA.FTZ R171, R175, UR28, -R181.reuse ;  /* 0x0000001cafab7c23 */ /* 0x100fe200080108b5 */
[--C-:B------:R-:W-:Y:S01]  /*8c70*/  FFMA.FTZ R175, R167, UR28, -R181.reuse ;  /* 0x0000001ca7af7c23 */ /* 0x100fe200080108b5 */
[----:B------:R-:W-:Y:S01]  /*8c80*/  FMNMX.FTZ R172, R160, R169, !PT ;  /* 0x000000a9a0ac7209 */ /* 0x000fe20007810000 */
[--C-:B------:R-:W-:Y:S01]  /*8c90*/  FFMA.FTZ R169, R178, UR28, -R181.reuse ;  /* 0x0000001cb2a97c23 */ /* 0x100fe200080108b5 */
[----:B------:R-:W-:Y:S03]  /*8ca0*/  MUFU.EX2 R12, R12 ;  /* 0x0000000c000c7308 */ /* 0x000fe60000000800 */
[----:B------:R-:W0:Y:S05]  /*8cb0*/  SHFL.BFLY PT, R173, R172, 0x2, 0x1f ;  /* 0x0c401f00acad7f89 */ /* 0x000e2a00000e0000 */
[----:B------:R-:W-:Y:S08]  /*8cc0*/  MUFU.EX2 R14, R14 ;  /* 0x0000000e000e7308 */ /* 0x000ff00000000800 */
[----:B------:R-:W-:Y:S08]  /*8cd0*/  MUFU.EX2 R21, R21 ;  /* 0x0000001500157308 */ /* 0x000ff00000000800 */
[----:B------:R-:W-:Y:S01]  /*8ce0*/  MUFU.EX2 R20, R20 ;  /* 0x0000001400147308 */ /* 0x000fe20000000800 */
[----:B0-----:R-:W-:Y:S01]  /*8cf0*/  FMNMX.FTZ R176, R172, R173, !PT ;  /* 0x000000adacb07209 */ /* 0x001fe20007810000 */
[--C-:B------:R-:W-:Y:S01]  /*8d00*/  FFMA.FTZ R173, R174, UR28, -R181.reuse ;  /* 0x0000001caead7c23 */ /* 0x100fe200080108b5 */
[--C-:B------:R-:W-:Y:S01]  /*8d10*/  FFMA.FTZ R174, R7, UR28, -R181.reuse ;  /* 0x0000001c07ae7c23 */ /* 0x100fe200080108b5 */
[----:B------:R-:W-:-:S02]  /*8d20*/  FFMA.FTZ R172, R166, UR28, -R181 ;  /* 0x0000001ca6ac7c23 */ /* 0x000fc400080108b5 */
[----:B------:R-:W0:Y:S02]  /*8d30*/  SHFL.BFLY PT, R177, R176, 0x1, 0x1f ;  /* 0x0c201f00b0b17f89 */ /* 0x000e2400000e0000 */
[----:B------:R-:W-:Y:S08]  /*8d40*/  MUFU.EX2 R169, R169 ;  /* 0x000000a900a97308 */ /* 0x000ff00000000800 */
[----:B------:R-:W-:Y:S08]  /*8d50*/  MUFU.EX2 R168, R168 ;  /* 0x000000a800a87308 */ /* 0x000ff00000000800 */
[----:B------:R-:W-:Y:S01]  /*8d60*/  MUFU.EX2 R171, R171 ;  /* 0x000000ab00ab7308 */ /* 0x000fe20000000800 */
[----:B0-----:R-:W-:Y:S01]  /*8d70*/  FMNMX.FTZ R7, R176, R177, !PT ;  /* 0x000000b1b0077209 */ /* 0x001fe20007810000 */
[--C-:B------:R-:W-:Y:S01]  /*8d80*/  FFMA.FTZ R176, R152, UR28, -R181.reuse ;  /* 0x0000001c98b07c23 */ /* 0x100fe200080108b5 */
[----:B------:R-:W-:-:S05]  /*8d90*/  FFMA.FTZ R181, R153, UR28, -R181 ;  /* 0x0000001c99b57c23 */ /* 0x000fca00080108b5 */
[----:B------:R-:W-:Y:S01]  /*8da0*/  MUFU.EX2 R170, R170 ;  /* 0x000000aa00aa7308 */ /* 0x000fe20000000800 */
[C---:B------:R-:W-:Y:S01]  /*8db0*/  FSETP.NEU.FTZ.AND P2, PT, R7.reuse, -INF , PT ;  /* 0xff8000000700780b */ /* 0x040fe20003f5d000 */
[----:B------:R-:W-:-:S03]  /*8dc0*/  FMUL.FTZ R152, R7, UR28 ;  /* 0x0000001c07987c20 */ /* 0x000fc60008410000 */
[----:B------:R-:W-:Y:S02]  /*8dd0*/  FSEL R153, R7, RZ, P2 ;  /* 0x000000ff07997208 */ /* 0x000fe40001000000 */
[----:B------:R-:W-:Y:S01]  /*8de0*/  FSEL R152, R152, RZ, P2 ;  /* 0x000000ff98987208 */ /* 0x000fe20001000000 */
[----:B------:R-:W-:Y:S02]  /*8df0*/  MUFU.EX2 R173, R173 ;  /* 0x000000ad00ad7308 */ /* 0x000fe40000000800 */
[----:B------:R-:W-:Y:S02]  /*8e00*/  FADD.FTZ R153, -R153, R10 ;  /* 0x0000000a99997221 */ /* 0x000fe40000010100 */
[--C-:B------:R-:W-:Y:S01]  /*8e10*/  FFMA.FTZ R218, R154, UR28, -R152.reuse ;  /* 0x0000001c9ada7c23 */ /* 0x100fe20008010898 */
[----:B------:R-:W-:Y:S01]  /*8e20*/  FSEL R154, R8, RZ, P1 ;  /* 0x000000ff089a7208 */ /* 0x000fe20000800000 */
[----:B------:R-:W-:Y:S01]  /*8e30*/  FFMA.FTZ R217, R155, UR28, -R152 ;  /* 0x0000001c9bd97c23 */ /* 0x000fe20008010898 */
[----:B------:R-:W-:-:S02]  /*8e40*/  IMAD.MOV R155, RZ, RZ, -R184 ;  /* 0x000000ffff9b7224 */ /* 0x000fc400078e0ab8 */
[----:B------:R-:W-:Y:S01]  /*8e50*/  FMUL.FTZ R219, R153, UR28 ;  /* 0x0000001c99db7c20 */ /* 0x000fe20008410000 */
[--C-:B------:R-:W-:Y:S01]  /*8e60*/  FFMA.FTZ R220, R156, UR28, -R152.reuse ;  /* 0x0000001c9cdc7c23 */ /* 0x100fe20008010898 */
[----:B------:R-:W-:Y:S01]  /*8e70*/  FADD.FTZ R154, -R154, R11 ;  /* 0x0000000b9a9a7221 */ /* 0x000fe20000010100 */
[----:B------:R-:W-:Y:S01]  /*8e80*/  VIADD R153, R9, 0x38840 ;  /* 0x0003884009997836 */ /* 0x000fe20000000000 */
[----:B------:R-:W-:Y:S01]  /*8e90*/  ISETP.NE.AND P1, PT, R18, R155, PT ;  /* 0x0000009b1200720c */ /* 0x000fe20003f25270 */
[--C-:B------:R-:W-:Y:S01]  /*8ea0*/  FFMA.FTZ R182, R179, UR28, -R152.reuse ;  /* 0x0000001cb3b67c23 */ /* 0x100fe20008010898 */
[----:B------:R-:W-:Y:S01]  /*8eb0*/  FMUL.FTZ R154, R154, UR28 ;  /* 0x0000001c9a9a7c20 */ /* 0x000fe20008410000 */
[----:B------:R-:W0:Y:S01]  /*8ec0*/  MUFU.EX2 R219, R219 ;  /* 0x000000db00db7308 */ /* 0x000e220000000800 */
[----:B------:R-:W-:Y:S01]  /*8ed0*/  PRMT R153, R202, 0x654, R153 ;  /* 0x00000654ca997816 */ /* 0x000fe20000000099 */
[--C-:B------:R-:W-:Y:S01]  /*8ee0*/  FFMA.FTZ R178, R180, UR28, -R152.reuse ;  /* 0x0000001cb4b27c23 */ /* 0x100fe20008010898 */
[--C-:B------:R-:W-:Y:S01]  /*8ef0*/  FFMA.FTZ R179, R213, UR28, -R152.reuse ;  /* 0x0000001cd5b37c23 */ /* 0x100fe20008010898 */
[--C-:B------:R-:W-:Y:S01]  /*8f00*/  FFMA.FTZ R180, R214, UR28, -R152.reuse ;  /* 0x0000001cd6b47c23 */ /* 0x100fe20008010898 */
[--C-:B------:R-:W-:Y:S01]  /*8f10*/  FFMA.FTZ R183, R183, UR28, -R152.reuse ;  /* 0x0000001cb7b77c23 */ /* 0x100fe20008010898 */
[--C-:B------:R-:W-:Y:S01]  /*8f20*/  FFMA.FTZ R214, R165, UR28, -R152.reuse ;  /* 0x0000001ca5d67c23 */ /* 0x100fe20008010898 */
[--C-:B------:R-:W-:Y:S01]  /*8f30*/  FFMA.FTZ R213, R164, UR28, -R152.reuse ;  /* 0x0000001ca4d57c23 */ /* 0x100fe20008010898 */
[----:B------:R-:W1:Y:S01]  /*8f40*/  MUFU.EX2 R10, R154 ;  /* 0x0000009a000a7308 */ /* 0x000e620000000800 */
[----:B------:R-:W-:Y:S01]  /*8f50*/  FFMA.FTZ R216, R163, UR28, -R152 ;  /* 0x0000001ca3d87c23 */ /* 0x000fe20008010898 */
[----:B------:R-:W-:-:S02]  /*8f60*/  @!P1 IMAD R156, R13, 0x40, R22 ;  /* 0x000000400d9c9824 */ /* 0x000fc400078e0216 */
[--C-:B------:R-:W-:Y:S01]  /*8f70*/  FFMA.FTZ R215, R161, UR28, -R152.reuse ;  /* 0x0000001ca1d77c23 */ /* 0x100fe20008010898 */
[----:B------:R2:W-:Y:S01]  /*8f80*/  SYNCS.ARRIVE.TRANS64.RED.A1T0 RZ, [R153+URZ], RZ ;  /* 0x000000ff99ff79a7 */ /* 0x0005e2000810043f */
[--C-:B------:R-:W-:Y:S01]  /*8f90*/  FFMA.FTZ R222, R158, UR28, -R152.reuse ;  /* 0x0000001c9ede7c23 */ /* 0x100fe20008010898 */
[----:B------:R-:W-:Y:S02]  /*8fa0*/  @!P1 IMAD R156, R156, 0x4, R17 ;  /* 0x000000049c9c9824 */ /* 0x000fe400078e0211 */
[--C-:B------:R-:W-:Y:S01]  /*8fb0*/  FFMA.FTZ R13, R159, UR28, -R152.reuse ;  /* 0x0000001c9f0d7c23 */ /* 0x100fe20008010898 */
[--C-:B------:R-:W-:Y:S01]  /*8fc0*/  FFMA.FTZ R224, R160, UR28, -R152.reuse ;  /* 0x0000001ca0e07c23 */ /* 0x100fe20008010898 */
[----:B------:R-:W-:Y:S01]  /*8fd0*/  FFMA.FTZ R157, R157, UR28, -R152 ;  /* 0x0000001c9d9d7c23 */ /* 0x000fe20008010898 */
[----:B------:R-:W-:Y:S01]  /*8fe0*/  MUFU.EX2 R182, R182 ;  /* 0x000000b600b67308 */ /* 0x000fe20000000800 */
[----:B0-----:R-:W-:Y:S01]  /*8ff0*/  @!P1 STS [R156+0x38400], R219 ;  /* 0x038400db9c009388 */ /* 0x001fe20000000800 */
[----:B--2---:R-:W-:Y:S01]  /*9000*/  F2FP.F16.F32.PACK_AB R153, R12, R15 ;  /* 0x0000000f0c99723e */ /* 0x004fe200000000ff */
[-C--:B------:R-:W-:Y:S01]  /*9010*/  FMUL.FTZ R24, R24, R219.reuse ;  /* 0x000000db18187220 */ /* 0x080fe20000410000 */
[----:B------:R-:W-:Y:S01]  /*9020*/  F2FP.F16.F32.PACK_AB R155, R21, R14 ;  /* 0x0000000e159b723e */ /* 0x000fe200000000ff */
[-C--:B------:R-:W-:Y:S01]  /*9030*/  FMUL.FTZ R25, R25, R219.reuse ;  /* 0x000000db19197220 */ /* 0x080fe20000410000 */
[----:B------:R-:W-:Y:S01]  /*9040*/  F2FP.F16.F32.PACK_AB R159, R171, R168 ;  /* 0x000000a8ab9f723e */ /* 0x000fe200000000ff */
[----:B-1----:R0:W-:Y:S01]  /*9050*/  @!P1 STS [R156+0x38420], R10 ;  /* 0x0384200a9c009388 */ /* 0x0021e20000000800 */
[----:B------:R-:W1:Y:S01]  /*9060*/  MUFU.EX2 R178, R178 ;  /* 0x000000b200b27308 */ /* 0x000e620000000800 */
        /* <DEDUP_REMOVED lines=31> */
[----:B------:R-:W0:Y:S01]  /*9260*/  MUFU.EX2 R214, R214 ;  /* 0x000000d600d67308 */ /* 0x000e220000000800 */
[----:B--2---:R-:W-:Y:S01]  /*9270*/  F2FP.F16.F32.PACK_AB R154, R180, R179 ;  /* 0x000000b3b49a723e */ /* 0x004fe200000000ff */
        /* <DEDUP_REMOVED lines=120> */
[-C--:B------:R-:W-:Y:S01]  /*9a00*/  FMUL.FTZ R150, R150, R10.reuse ;  /* 0x0000000a96967220 */ /* 0x080fe20000410000 */
[----:B------:R-:W-:Y:S01]  /*9a10*/  FMUL.FTZ R151, R151, R10 ;  /* 0x0000000a97977220 */ /* 0x000fe20000410000 */
[----:B-1----:R-:W-:Y:S01]  /*9a20*/  F2FP.F16.F32.PACK_AB R165, R177, R174 ;  /* 0x000000aeb1a5723e */ /* 0x002fe200000000ff */
[----:B------:R1:W-:Y:S01]  /*9a30*/  STSM.16.M88.4 [R185+0x36400], R152 ;  /* 0x03640098b9007844 */ /* 0x0003e20000000200 */
[----:B0-----:R-:W-:Y:S01]  /*9a40*/  F2FP.F16.F32.PACK_AB R167, R181, R176 ;  /* 0x000000b0b5a7723e */ /* 0x001fe200000000ff */
[----:B------:R-:W-:Y:S01]  /*9a50*/  FFMA.FTZ R15, R10, R6, R15 ;  /* 0x000000060a0f7223 */ /* 0x000fe2000001000f */
[----:B------:R-:W0:Y:S01]  /*9a60*/  MUFU.EX2 R224, R224 ;  /* 0x000000e000e07308 */ /* 0x000e220000000800 */
[----:B---3--:R-:W-:Y:S01]  /*9a70*/  F2FP.F16.F32.PACK_AB R164, R222, R11 ;  /* 0x0000000bdea4723e */ /* 0x008fe200000000ff */
[----:B------:R1:W-:Y:S01]  /*9a80*/  STSM.16.M88.4 [R188], R156 ;  /* 0x0000009cbc007844 */ /* 0x0003e20000000200 */
[----:B------:R-:W-:Y:S01]  /*9a90*/  FFMA.FTZ R5, R219, R5, R182 ;  /* 0x00000005db057223 */ /* 0x000fe200000100b6 */
        /* <DEDUP_REMOVED lines=19> */
[----:B------:R-:W-:Y:S02]  /*9bd0*/  VIADD R223, R221, 0x100 ;  /* 0x00000100dddf7836 */ /* 0x000fe40000000000 */
        /* <DEDUP_REMOVED lines=45> */
.L_x_5144:
[----:B------:R-:W-:Y:S01]  /*9eb0*/  UISETP.GT.AND UP0, UPT, UR31, UR30, UPT ;  /* 0x0000001e1f00728c */ /* 0x000fe2000bf04270 */
[----:B------:R-:W-:Y:S01]  /*9ec0*/  VIADD R9, R9, 0x38860 ;  /* 0x0003886009097836 */ /* 0x000fe20000000000 */
[----:B------:R-:W-:Y:S01]  /*9ed0*/  UIADD3 UR31, UR31, -0x1, URZ ;  /* 0xffffffff1f1f7890 */ /* 0x000fe2000fffe03f */
[----:B------:R-:W-:Y:S02]  /*9ee0*/  IMAD.MOV.U32 R11, RZ, RZ, R8 ;  /* 0x000000ffff0b7224 */ /* 0x000fe400078e0008 */
[----:B------:R-:W-:Y:S01]  /*9ef0*/  IMAD.MOV.U32 R10, RZ, RZ, R7 ;  /* 0x000000ffff0a7224 */ /* 0x000fe200078e0007 */
[----:B------:R-:W-:Y:S01]  /*9f00*/  PLOP3.LUT P1, PT, PT, PT, UP0, 0x80, 0x0 ;  /* 0x000000000000781c */ /* 0x000fe20003f2f008 */
[----:B------:R-:W-:Y:S01]  /*9f10*/  IMAD.MOV.U32 R13, RZ, RZ, R2 ;  /* 0x000000ffff0d7224 */ /* 0x000fe200078e0002 */
[----:B------:R-:W-:-:S04]  /*9f20*/  PRMT R9, R202, 0x654, R9 ;  /* 0x00000654ca097816 */ /* 0x000fc80000000009 */
[----:B------:R0:W-:Y:S07]  /*9f30*/  SYNCS.ARRIVE.TRANS64.RED.A1T0 RZ, [R9+URZ], RZ ;  /* 0x000000ff09ff79a7 */ /* 0x0001ee000810043f */
[----:B------:R-:W-:Y:S05]  /*9f40*/  @P1 BRA `(.L_x_5145) ;  /* 0xffffffc800741947 */ /* 0x000fea000383ffff */
.L_x_5134:
[----:B------:R-:W-:-:S13]  /*9f50*/  ISETP.LE.AND P1, PT, RZ, UR31, PT ;  /* 0x0000001fff007c0c */ /* 0x000fda000bf23270 */
[----:B------:R-:W-:Y:S05]  /*9f60*/  @!P1 BRA `(.L_x_5146) ;  /* 0x0000003000509947 */ /* 0x000fea0003800000 */
[----:B------:R-:W-:Y:S01]  /*9f70*/  IMAD.MOV.U32 R13, RZ, RZ, R8 ;  /* 0x000000ffff0d7224 */ /* 0x000fe200078e0008 */
[----:B------:R-:W-:Y:S01]  /*9f80*/  MOV R11, R2 ;  /* 0x00000002000b7202 */ /* 0x000fe20000000f00 */
[----:B------:R-:W-:Y:S01]  /*9f90*/  IMAD.MOV.U32 R14, RZ, RZ, R7 ;  /* 0x000000ffff0e7224 */ /* 0x000fe200078e0007 */
[----:B------:R-:W-:Y:S01]  /*9fa0*/  ULDC UR29, c[0x0][0xad0] ;  /* 0x0002b400001d7ab9 */ /* 0x000fe20000000800 */
[----:B------:R-:W-:-:S05]  /*9fb0*/  ULDC UR28, c[0x0][0xa80] ;  /* 0x0002a000001c7ab9 */ /* 0x000fca0000000800 */
.L_x_5157:
[----:B------:R-:W-:-:S05]  /*9fc0*/  VIADD R2, R11, 0x1 ;  /* 0x000000010b027836 */ /* 0x000fca0000000000 */
[----:B------:R-:W-:-:S04]  /*9fd0*/  ISETP.NE.AND P1, PT, R2, 0x2, PT ;  /* 0x000000020200780c */ /* 0x000fc80003f25270 */
[----:B------:R-:W-:Y:S02]  /*9fe0*/  SEL R7, RZ, 0x1, P1 ;  /* 0x00000001ff077807 */ /* 0x000fe40000800000 */
[----:B------:R-:W-:Y:S02]  /*9ff0*/  SEL R2, R2, RZ, P1 ;  /* 0x000000ff02027207 */ /* 0x000fe40000800000 */
[----:B------:R-:W-:Y:S01]  /*a000*/  LOP3.LUT R16, R16, R7, RZ, 0x3c, !PT ;  /* 0x0000000710107212 */ /* 0x000fe200078e3cff */
[----:B-1----:R-:W-:Y:S06]  /*a010*/  @!P0 BRA `(.L_x_5147) ;  /* 0x0000000000048947 */ /* 0x002fec0003800000 */
[----:B------:R-:W-:Y:S01]  /*a020*/  BPT.TRAP 0x1 ;  /* 0x000000040000795c */ /* 0x000fe20000300000 */
.L_x_5147:
[----:B0-----:R-:W-:Y:S01]  /*a030*/  IMAD R9, R2, 0x8, R17 ;  /* 0x0000000802097824 */ /* 0x001fe200078e0211 */
[----:B------:R-:W-:-:S04]  /*a040*/  SHF.L.U32 R8, R16, 0x1f, RZ ;  /* 0x0000001f10087819 */ /* 0x000fc800000006ff */
[----:B------:R0:W1:Y:S01]  /*a050*/  SYNCS.PHASECHK.TRANS64.TRYWAIT P1, [R9+URZ+0x38830], R8 ;  /* 0x03883008090075a7 */ /* 0x000062000802017f */
[----:B------:R-:W-:Y:S05]  /*a060*/  @!P0 BRA `(.L_x_5148) ;  /* 0x0000000000048947 */ /* 0x000fea0003800000 */
[----:B------:R-:W-:Y:S01]  /*a070*/  BPT.TRAP 0x1 ;  /* 0x000000040000795c */ /* 0x000fe20000300000 */
.L_x_5148:
[----:B------:R-:W-:Y:S01]  /*a080*/  IMAD R7, R2, 0x200, R0 ;  /* 0x0000020002077824 */ /* 0x000fe200078e0200 */
[----:B-1----:R-:W-:Y:S06]  /*a090*/  @P1 BRA `(.L_x_5149) ;  /* 0x0000000000081947 */ /* 0x002fec0003800000 */
[----:B------:R-:W1:Y:S02]  /*a0a0*/  SYNCS.PHASECHK.TRANS64.TRYWAIT P1, [R9+URZ+0x38830], R8 ;  /* 0x03883008090075a7 */ /* 0x000e64000802017f */
[----:B-1----:R-:W-:Y:S05]  /*a0b0*/  @!P1 BRA `(.L_x_5150) ;  /* 0x000000d000e49947 */ /* 0x002fea0003800000 */
.L_x_5149:
        /* <DEDUP_REMOVED lines=22> */
.L_x_5151:
[----:B------:R2:W3:Y:S01]  /*a220*/  SYNCS.PHASECHK.TRANS64.TRYWAIT P1, [R9+URZ+0x38850], R8 ;  /* 0x03885008090075a7 */ /* 0x0004e2000802017f */
[----:B------:R-:W-:Y:S05]  /*a230*/  @!P0 BRA `(.L_x_5152) ;  /* 0x0000000000048947 */ /* 0x000fea0003800000 */
[----:B------:R-:W-:Y:S01]  /*a240*/  BPT.TRAP 0x1 ;  /* 0x000000040000795c */ /* 0x000fe20000300000 */
.L_x_5152:
[----:B------:R-:W-:Y:S01]  /*a250*/  IMAD R7, R2, 0x1000, R4 ;  /* 0x0000100002077824 */ /* 0x000fe200078e0204 */
[----:B---3--:R-:W-:Y:S06]  /*a260*/  @P1 BRA `(.L_x_5153) ;  /* 0x0000000000081947 */ /* 0x008fec0003800000 */
[----:B------:R-:W3:Y:S02]  /*a270*/  SYNCS.PHASECHK.TRANS64.TRYWAIT P1, [R9+URZ+0x38850], R8 ;  /* 0x03885008090075a7 */ /* 0x000ee4000802017f */
[----:B---3--:R-:W-:Y:S05]  /*a280*/  @!P1 BRA `(.L_x_5154) ;  /* 0x000000d000849947 */ /* 0x008fea0003800000 */
.L_x_5153:
        /* <DEDUP_REMOVED lines=326> */
.L_x_5155:
        /* <DEDUP_REMOVED lines=40> */
[----:B------:R-:W-:-:S06]  /*b970*/  UMOV UR7, 0x40000040 ;  /* 0x4000004000077882 */ /* 0x000fcc0000000000 */
        /* <DEDUP_REMOVED lines=69> */
[----:B--2---:R-:W-:Y:S01]  /*bdd0*/  FMNMX.FTZ R8, R186, R169, !PT ;  /* 0x000000a9ba087209 */ /* 0x004fe20007810000 */
[----:B------:R-:W-:-:S06]  /*bde0*/  FFMA.FTZ R169, R152, UR28, -R217 ;  /* 0x0000001c98a97c23 */ /* 0x000fcc00080108d9 */
[----:B------:R-:W2:Y:S01]  /*bdf0*/  MUFU.TANH R215, R215 ;  /* 0x000000d700d77308 */ /* 0x000ea20000002400 */
[----:B0-----:R-:W-:-:S07]  /*be00*/  FMNMX.FTZ R8, R187, R8, !PT ;  /* 0x00000008bb087209 */ /* 0x001fce0007810000 */
[----:B------:R-:W0:Y:S01]  /*be10*/  MUFU.TANH R216, R216 ;  /* 0x000000d800d87308 */ /* 0x000e220000002400 */
[----:B-1----:R-:W-:-:S07]  /*be20*/  FMNMX.FTZ R8, R213, R8, !PT ;  /* 0x00000008d5087209 */ /* 0x002fce0007810000 */
[----:B------:R1:W3:Y:S01]  /*be30*/  MUFU.EX2 R14, R170 ;  /* 0x000000aa000e7308 */ /* 0x0002e20000000800 */
[----:B--2---:R-:W-:-:S07]  /*be40*/  FMNMX.FTZ R171, R215, R8, !PT ;  /* 0x00000008d7ab7209 */ /* 0x004fce0007810000 */
[----:B------:R-:W-:Y:S01]  /*be50*/  MUFU.EX2 R21, R21 ;  /* 0x0000001500157308 */ /* 0x000fe20000000800 */
[----:B0-----:R-:W-:Y:S01]  /*be60*/  FMNMX.FTZ R8, R216, R171, !PT ;  /* 0x000000abd8087209 */ /* 0x001fe20007810000 */
[--C-:B-1----:R-:W-:Y:S01]  /*be70*/  FFMA.FTZ R170, R153, UR28, -R217.reuse ;  /* 0x0000001c99aa7c23 */ /* 0x102fe200080108d9 */
[----:B------:R-:W-:Y:S01]  /*be80*/  FFMA.FTZ R171, R155, UR28, -R217 ;  /* 0x0000001c9bab7c23 */ /* 0x000fe200080108d9 */
[----:B------:R-:W-:Y:S02]  /*be90*/  IMAD.MOV R155, RZ, RZ, -R184 ;  /* 0x000000ffff9b7224 */ /* 0x000fe400078e0ab8 */
[----:B------:R-:W0:Y:S02]  /*bea0*/  SHFL.BFLY PT, R153, R8, 0x2, 0x1f ;  /* 0x0c401f0008997f89 */ /* 0x000e2400000e0000 */
[----:B------:R-:W-:Y:S01]  /*beb0*/  MUFU.EX2 R168, R168 ;  /* 0x000000a800a87308 */ /* 0x000fe20000000800 */
[----:B------:R-:W-:Y:S01]  /*bec0*/  ISETP.NE.AND P1, PT, R18, R155, PT ;  /* 0x0000009b1200720c */ /* 0x000fe20003f25270 */
[----:B------:R-:W-:-:S02]  /*bed0*/  VIADD R155, R9, 0x38840 ;  /* 0x00038840099b7836 */ /* 0x000fc40000000000 */
[-C--:B---3--:R-:W-:Y:S01]  /*bee0*/  FMUL.FTZ R24, R24, R14.reuse ;  /* 0x0000000e18187220 */ /* 0x088fe20000410000 */
[-C--:B------:R-:W-:Y:S01]  /*bef0*/  FMUL.FTZ R25, R25, R14.reuse ;  /* 0x0000000e19197220 */ /* 0x080fe20000410000 */
[-C--:B------:R-:W-:Y:S01]  /*bf00*/  FMUL.FTZ R28, R28, R14.reuse ;  /* 0x0000000e1c1c7220 */ /* 0x080fe20000410000 */
[-C--:B------:R-:W-:Y:S01]  /*bf10*/  FMUL.FTZ R29, R29, R14.reuse ;  /* 0x0000000e1d1d7220 */ /* 0x080fe20000410000 */
[----:B------:R-:W-:Y:S01]  /*bf20*/  PRMT R155, R202, 0x654, R155 ;  /* 0x00000654ca9b7816 */ /* 0x000fe2000000009b */
[----:B------:R-:W-:Y:S01]  /*bf30*/  MUFU.EX2 R169, R169 ;  /* 0x000000a900a97308 */ /* 0x000fe20000000800 */
[-C--:B------:R-:W-:Y:S01]  /*bf40*/  FMUL.FTZ R32, R32, R14.reuse ;  /* 0x0000000e20207220 */ /* 0x080fe20000410000 */
[-C--:B------:R-:W-:Y:S01]  /*bf50*/  FMUL.FTZ R33, R33, R14.reuse ;  /* 0x0000000e21217220 */ /* 0x080fe20000410000 */
[----:B------:R1:W-:Y:S01]  /*bf60*/  SYNCS.ARRIVE.TRANS64.RED.A1T0 RZ, [R155+URZ], RZ ;  /* 0x000000ff9bff79a7 */ /* 0x0003e2000810043f */
[-C--:B------:R-:W-:Y:S01]  /*bf70*/  FMUL.FTZ R36, R36, R14.reuse ;  /* 0x0000000e24247220 */ /* 0x080fe20000410000 */
[----:B------:R-:W-:Y:S01]  /*bf80*/  FMUL.FTZ R37, R37, R14 ;  /* 0x0000000e25257220 */ /* 0x000fe20000410000 */
[----:B------:R-:W-:-:S02]  /*bf90*/  @!P1 IMAD R152, R11, 0x40, R22 ;  /* 0x000000400b989824 */ /* 0x000fc400078e0216 */
[-C--:B------:R-:W-:Y:S01]  /*bfa0*/  FMUL.FTZ R40, R40, R14.reuse ;  /* 0x0000000e28287220 */ /* 0x080fe20000410000 */
[----:B------:R-:W2:Y:S01]  /*bfb0*/  MUFU.EX2 R170, R170 ;  /* 0x000000aa00aa7308 */ /* 0x000ea20000000800 */
[-C--:B------:R-:W-:Y:S01]  /*bfc0*/  FMUL.FTZ R41, R41, R14.reuse ;  /* 0x0000000e29297220 */ /* 0x080fe20000410000 */
[----:B------:R-:W-:Y:S02]  /*bfd0*/  @!P1 IMAD R152, R152, 0x4, R17 ;  /* 0x0000000498989824 */ /* 0x000fe400078e0211 */
[-C--:B------:R-:W-:Y:S01]  /*bfe0*/  FMUL.FTZ R44, R44, R14.reuse ;  /* 0x0000000e2c2c7220 */ /* 0x080fe20000410000 */
[-C--:B------:R-:W-:Y:S01]  /*bff0*/  FMUL.FTZ R45, R45, R14.reuse ;  /* 0x0000000e2d2d7220 */ /* 0x080fe20000410000 */
[-C--:B------:R-:W-:Y:S01]  /*c000*/  FMUL.FTZ R48, R48, R14.reuse ;  /* 0x0000000e30307220 */ /* 0x080fe20000410000 */
[----:B0-----:R-:W-:Y:S01]  /*c010*/  FMNMX.FTZ R153, R8, R153, !PT ;  /* 0x0000009908997209 */ /* 0x001fe20007810000 */
[----:B------:R-:W-:Y:S01]  /*c020*/  @!P1 STS [R152+0x38400], R14 ;  /* 0x0384000e98009388 */ /* 0x000fe20000000800 */
        /* <DEDUP_REMOVED lines=25> */
[----:B---3--:R-:W-:Y:S01]  /*c1c0*/  F2FP.F16.F32.PACK_AB R156, R174, R171 ;  /* 0x000000abae9c723e */ /* 0x008fe200000000ff */
        /* <DEDUP_REMOVED lines=36> */
[----:B------:R-:W2:Y:S01]  /*c410*/  MUFU.EX2 R217, R217 ;  /* 0x000000d900d97308 */ /* 0x000ea20000000800 */
        /* <DEDUP_REMOVED lines=106> */
[----:B------:R-:W-:Y:S01]  /*cac0*/  FMUL.FTZ R149, R149, R14 ;  /* 0x0000000e95957220 */ /* 0x000fe20000410000 */
[-C--:B------:R-:W-:Y:S01]  /*cad0*/  FMUL.FTZ R150, R150, R13.reuse ;  /* 0x0000000d96967220 */ /* 0x080fe20000410000 */
[----:B------:R-:W-:Y:S01]  /*cae0*/  FMUL.FTZ R151, R151, R13 ;  /* 0x0000000d97977220 */ /* 0x000fe20000410000 */
[----:B------:R0:W-:Y:S01]  /*caf0*/  STSM.16.M88.4 [R185+0x36400], R152 ;  /* 0x03640098b9007844 */ /* 0x0001e20000000200 */
[----:B------:R-:W-:Y:S01]  /*cb00*/  VIADD R215, R187, 0x80 ;  /* 0x00000080bbd77836 */ /* 0x000fe20000000000 */
[----:B------:R-:W-:Y:S01]  /*cb10*/  MUFU.EX2 R183, R183 ;  /* 0x000000b700b77308 */ /* 0x000fe20000000800 */
[----:B------:R-:W-:Y:S01]  /*cb20*/  FFMA.FTZ R5, R14, R5, R21 ;  /* 0x000000050e057223 */ /* 0x000fe20000010015 */
[----:B------:R0:W-:Y:S01]  /*cb30*/  STSM.16.M88.4 [R188], R156 ;  /* 0x0000009cbc007844 */ /* 0x0001e20000000200 */
[----:B------:R-:W-:-:S02]  /*cb40*/  FFMA.FTZ R6, R13, R6, R10 ;  /* 0x000000060d067223 */ /* 0x000fc4000001000a */
[----:B------:R-:W-:Y:S02]  /*cb50*/  FADD.FTZ R168, R168, R5 ;  /* 0x00000005a8a87221 */ /* 0x000fe40000010000 */
[----:B------:R-:W-:Y:S01]  /*cb60*/  FADD.FTZ R217, R217, R6 ;  /* 0x00000006d9d97221 */ /* 0x000fe20000010000 */
[----:B------:R-:W2:Y:S01]  /*cb70*/  MUFU.EX2 R214, R214 ;  /* 0x000000d600d67308 */ /* 0x000ea20000000800 */
[----:B-1----:R-:W-:Y:S01]  /*cb80*/  F2FP.F16.F32.PACK_AB R163, R181, R180 ;  /* 0x000000b4b5a3723e */ /* 0x002fe200000000ff */
        /* <DEDUP_REMOVED lines=9> */
[----:B------:R-:W1:Y:S01]  /*cc20*/  MUFU.EX2 R173, R173 ;  /* 0x000000ad00ad7308 */ /* 0x000e620000000800 */
        /* <DEDUP_REMOVED lines=11> */
[----:B-1----:R-:W-:Y:S01]  /*cce0*/  F2FP.F16.F32.PACK_AB R166, R173, R172 ;  /* 0x000000acada6723e */ /* 0x002fe200000000ff */
[----:B------:R-:W-:Y:S01]  /*ccf0*/  FADD.FTZ R223, R223, R176 ;  /* 0x000000b0dfdf7221 */ /* 0x000fe20000010000 */
[----:B------:R-:W-:-:S03]  /*cd00*/  FADD.FTZ R179, R179, R182 ;  /* 0x000000b6b3b37221 */ /* 0x000fc60000010000 */
[----:B------:R-:W-:Y:S01]  /*cd10*/  FADD.FTZ R180, R180, R223 ;  /* 0x000000dfb4b47221 */ /* 0x000fe20000010000 */
[----:B------:R-:W-:Y:S01]  /*cd20*/  FADD.FTZ R204, R204, R179 ;  /* 0x000000b3cccc7221 */ /* 0x000fe20000010000 */
[----:B------:R-:W-:Y:S02]  /*cd30*/  MUFU.EX2 R11, R11 ;  /* 0x0000000b000b7308 */ /* 0x000fe40000000800 */
[----:B------:R-:W-:Y:S01]  /*cd40*/  FADD.FTZ R181, R181, R180 ;  /* 0x000000b4b5b57221 */ /* 0x000fe20000010000 */
[----:B------:R-:W-:-:S04]  /*cd50*/  FADD.FTZ R183, R183, R204 ;  /* 0x000000ccb7b77221 */ /* 0x000fc80000010000 */
[----:B------:R-:W-:Y:S01]  /*cd60*/  FADD.FTZ R183, R214, R183 ;  /* 0x000000b7d6b77221 */ /* 0x000fe20000010000 */
[----:B------:R-:W1:Y:S01]  /*cd70*/  MUFU.EX2 R216, R216 ;  /* 0x000000d800d87308 */ /* 0x000e620000000800 */
[----:B--2---:R-:W-:Y:S01]  /*cd80*/  F2FP.F16.F32.PACK_AB R165, R213, R186 ;  /* 0x000000bad5a5723e */ /* 0x004fe200000000ff */
[----:B------:R-:W-:Y:S01]  /*cd90*/  FADD.FTZ R186, R186, R181 ;  /* 0x000000b5baba7221 */ /* 0x000fe20000010000 */
[----:B------:R-:W-:-:S03]  /*cda0*/  FADD.FTZ R172, R172, R183 ;  /* 0x000000b7acac7221 */ /* 0x000fc60000010000 */
[----:B------:R-:W-:Y:S01]  /*cdb0*/  FADD.FTZ R186, R213, R186 ;  /* 0x000000bad5ba7221 */ /* 0x000fe20000010000 */
[----:B------:R-:W-:Y:S01]  /*cdc0*/  FADD.FTZ R5, R173, R172 ;  /* 0x000000acad057221 */ /* 0x000fe20000010000 */
[----:B-1----:R-:W-:Y:S02]  /*cdd0*/  F2FP.F16.F32.PACK_AB R167, R216, R11 ;  /* 0x0000000bd8a7723e */ /* 0x002fe400000000ff */
[----:B------:R-:W-:-:S03]  /*cde0*/  FADD.FTZ R11, R11, R186 ;  /* 0x000000ba0b0b7221 */ /* 0x000fc60000010000 */
        /* <DEDUP_REMOVED lines=35> */
.L_x_5156:
        /* <DEDUP_REMOVED lines=9> */
.L_x_5146:
[----:B------:R-:W2:Y:S01]  /*d0b0*/  SHFL.BFLY PT, R0, R5, 0x2, 0x1f ;  /* 0x0c401f0005007f89 */ /* 0x000ea200000e0000 */
[----:B------:R-:W-:-:S03]  /*d0c0*/  UIADD3 UR36, UR36, 0x1, URZ ;  /* 0x0000000124247890 */ /* 0x000fc6000fffe03f */
[----:B01----:R-:W0:Y:S01]  /*d0d0*/  SHFL.BFLY PT, R9, R6, 0x2, 0x1f ;  /* 0x0c401f0006097f89 */ /* 0x003e2200000e0000 */
[----:B------:R-:W-:Y:S08]  /*d0e0*/  BAR.ARV 0x8, 0x100 ;  /* 0x0204000000007b1d */ /* 0x000ff00000002000 */
[----:B------:R-:W-:Y:S01]  /*d0f0*/  BAR.SYNC.DEFER_BLOCKING 0xf, 0x100 ;  /* 0x03c4000000007b1d */ /* 0x000fe20000010000 */
[----:B--2---:R-:W-:Y:S01]  /*d100*/  FADD.FTZ R4, R0, R5 ;  /* 0x0000000500047221 */ /* 0x004fe20000010000 */
[----:B------:R-:W-:-:S02]  /*d110*/  VIADD R5, R2, 0x1 ;  /* 0x0000000102057836 */ /* 0x000fc40000000000 */
[----:B0-----:R-:W-:Y:S02]  /*d120*/  FADD.FTZ R9, R9, R6 ;  /* 0x0000000609097221 */ /* 0x001fe40000010000 */
[----:B------:R-:W0:Y:S01]  /*d130*/  SHFL.BFLY PT, R3, R4, 0x1, 0x1f ;  /* 0x0c201f0004037f89 */ /* 0x000e2200000e0000 */
[----:B------:R-:W-:-:S03]  /*d140*/  ISETP.NE.AND P1, PT, R5, 0x2, PT ;  /* 0x000000020500780c */ /* 0x000fc60003f25270 */
[----:B------:R-:W1:Y:S01]  /*d150*/  SHFL.BFLY PT, R10, R9, 0x1, 0x1f ;  /* 0x0c201f00090a7f89 */ /* 0x000e6200000e0000 */
[----:B0-----:R-:W-:Y:S01]  /*d160*/  FADD.FTZ R0, R4, R3 ;  /* 0x0000000304007221 */ /* 0x001fe20000010000 */
[----:B------:R-:W-:Y:S02]  /*d170*/  IMAD.MOV R3, RZ, RZ, -R184 ;  /* 0x000000ffff037224 */ /* 0x000fe400078e0ab8 */
[----:B------:R-:W-:Y:S02]  /*d180*/  IMAD.MOV.U32 R4, RZ, RZ, RZ ;  /* 0x000000ffff047224 */ /* 0x000fe400078e00ff */
[----:B-1----:R-:W-:Y:S01]  /*d190*/  FADD.FTZ R6, R9, R10 ;  /* 0x0000000a09067221 */ /* 0x002fe20000010000 */
[----:B------:R-:W-:Y:S02]  /*d1a0*/  FSETP.NE.FTZ.AND P2, PT, R0, RZ, PT ;  /* 0x000000ff0000720b */ /* 0x000fe40003f55000 */
[----:B------:R-:W-:Y:S01]  /*d1b0*/  ISETP.NE.AND P0, PT, R18, R3, PT ;  /* 0x000000031200720c */ /* 0x000fe20003f05270 */
[----:B------:R-:W-:Y:S01]  /*d1c0*/  IMAD.MOV.U32 R3, RZ, RZ, RZ ;  /* 0x000000ffff037224 */ /* 0x000fe200078e00ff */
[----:B------:R-:W-:-:S02]  /*d1d0*/  FSETP.NE.FTZ.AND P3, PT, R6, RZ, PT ;  /* 0x000000ff0600720b */ /* 0x000fc40003f75000 */
[----:B------:R-:W-:-:S04]  /*d1e0*/  SEL R9, RZ, 0x1, P1 ;  /* 0x00000001ff097807 */ /* 0x000fc80000800000 */
[----:B------:R-:W-:Y:S01]  /*d1f0*/  LOP3.LUT R16, R16, R9, RZ, 0x3c, !PT ;  /* 0x0000000910107212 */ /* 0x000fe200078e3cff */
[----:B------:R-:W-:Y:S02]  /*d200*/  IMAD.U32 R9, RZ, RZ, UR28 ;  /* 0x0000001cff097e24 */ /* 0x000fe4000f8e00ff */
[----:B------:R-:W0:Y:S02]  /*d210*/  @P2 MUFU.RCP R3, R0 ;  /* 0x0000000000032308 */ /* 0x000e240000001000 */
[----:B------:R-:W-:-:S04]  /*d220*/  @!P0 IMAD R2, R2, 0x40, R22 ;  /* 0x0000004002028824 */ /* 0x000fc800078e0216 */
[----:B------:R-:W-:Y:S02]  /*d230*/  @!P0 IMAD R2, R2, 0x4, R17 ;  /* 0x0000000402028824 */ /* 0x000fe400078e0211 */
        /* <DEDUP_REMOVED lines=75> */
[-C--:B------:R-:W-:Y:S01]  /*d6f0*/  FMUL.FTZ R19, R91, R4.reuse ;  /* 0x000000045b137220 */ /* 0x080fe20000410000 */
[----:B------:R-:W-:Y:S02]  /*d700*/  IMAD.MOV.U32 R0, RZ, RZ, -0x800000 ;  /* 0xff800000ff007424 */ /* 0x000fe400078e00ff */
[-C--:B------:R-:W-:Y:S01]  /*d710*/  FMUL.FTZ R13, R42, R4.reuse ;  /* 0x000000042a0d7220 */ /* 0x080fe20000410000 */
[-C--:B------:R-:W-:Y:S01]  /*d720*/  FMUL.FTZ R15, R46, R4.reuse ;  /* 0x000000042e0f7220 */ /* 0x080fe20000410000 */
[-C--:B------:R-:W-:Y:S01]  /*d730*/  FMUL.FTZ R25, R50, R4.reuse ;  /* 0x0000000432197220 */ /* 0x080fe20000410000 */
[-C--:B------:R-:W-:Y:S01]  /*d740*/  FMUL.FTZ R33, R58, R4.reuse ;  /* 0x000000043a217220 */ /* 0x080fe20000410000 */
[-C--:B------:R-:W-:Y:S01]  /*d750*/  FMUL.FTZ R29, R66, R4.reuse ;  /* 0x00000004421d7220 */ /* 0x080fe20000410000 */
[-C--:B------:R-:W-:Y:S01]  /*d760*/  FMUL.FTZ R91, R94, R4.reuse ;  /* 0x000000045e5b7220 */ /* 0x080fe20000410000 */
[----:B------:R-:W-:Y:S01]  /*d770*/  @P2 FFMA.FTZ R3, R2, R7, R17 ;  /* 0x0000000702032223 */ /* 0x000fe20000010011 */
        /* <DEDUP_REMOVED lines=61> */
.L_x_5116:
[----:B------:R-:W0:Y:S01]  /*db50*/  S2R R202, SR_CgaCtaId ;  /* 0x0000000000ca7919 */ /* 0x000e220000008800 */
[----:B------:R-:W-:Y:S01]  /*db60*/  MOV R17, 0x400 ;  /* 0x0000040000117802 */ /* 0x000fe20000000f00 */
[----:B------:R-:W-:Y:S01]  /*db70*/  BSSY B0, `(.L_x_5158) ;  /* 0x00002f1000007945 */ /* 0x000fe20003800000 */
[----:B------:R-:W-:Y:S02]  /*db80*/  BAR.SYNC.DEFER_BLOCKING 0x5, 0x180 ;  /* 0x0146000000007b1d */ /* 0x000fe40000010000 */
[----:B0-----:R-:W-:-:S05]  /*db90*/  LEA R17, R202, R17, 0x18 ;  /* 0x00000011ca117211 */ /* 0x001fca00078ec0ff */
[----:B------:R-:W0:Y:S02]  /*dba0*/  LDS.128 R4, [R17+0x388d0] ;  /* 0x0388d00011047984 */ /* 0x000e240000000c00 */
[----:B0-----:R-:W-:Y:S02]  /*dbb0*/  R2UR UR5, R5 ;  /* 0x00000000050572ca */ /* 0x001fe400000e0000 */
[----:B------:R-:W-:Y:S01]  /*dbc0*/  R2UR UR6, R6 ;  /* 0x00000000060672ca */ /* 0x000fe200000e0000 */
[----:B------:R-:W-:Y:S06]  /*dbd0*/  BAR.ARV 0x4, 0x180 ;  /* 0x0106000000007b1d */ /* 0x000fec0000002000 */
[----:B------:R-:W-:Y:S08]  /*dbe0*/  @P0 BRA `(.L_x_5159) ;  /* 0x0000002000240947 */ /* 0x000ff00003800000 */
[----:B------:R-:W0:Y:S01]  /*dbf0*/  S2R R6, SR_SWINHI ;  /* 0x0000000000067919 */ /* 0x000e220000002f00 */
[----:B------:R-:W-:Y:S01]  /*dc00*/  F2FP.F16.F32.PACK_AB R9, R27, R9 ;  /* 0x000000091b09723e */ /* 0x000fe200000000ff */
[----:B------:R-:W-:Y:S01]  /*dc10*/  USHF.L.U32 UR10, UR40, 0x2, URZ ;  /* 0x00000002280a7899 */ /* 0x000fe2000800063f */
[----:B------:R-:W-:Y:S01]  /*dc20*/  F2FP.F16.F32.PACK_AB R10, R10, R174 ;  /* 0x000000ae0a0a723e */ /* 0x000fe200000000ff */
[----:B------:R-:W-:Y:S01]  /*dc30*/  BAR.SYNC.DEFER_BLOCKING 0x1, 0x100 ;  /* 0x0044000000007b1d */ /* 0x000fe20000010000 */
[----:B------:R-:W-:Y:S01]  /*dc40*/  F2FP.F16.F32.PACK_AB R11, R31, R11 ;  /* 0x0000000b1f0b723e */ /* 0x000fe200000000ff */
[----:B------:R-:W-:Y:S01]  /*dc50*/  USHF.L.U64.HI UR11, UR40, 0x2, UR39 ;  /* 0x00000002280b7899 */ /* 0x000fe20008010227 */
[----:B------:R-:W-:Y:S02]  /*dc60*/  F2FP.F16.F32.PACK_AB R12, R12, R170 ;  /* 0x000000aa0c0c723e */ /* 0x000fe400000000ff */
[----:B------:R-:W-:Y:S01]  /*dc70*/  F2FP.F16.F32.PACK_AB R13, R43, R13 ;  /* 0x0000000d2b0d723e */ /* 0x000fe200000000ff */
[----:B------:R-:W-:Y:S01]  /*dc80*/  ULDC.64 UR8, c[0x0][0xd00] ;  /* 0x0003400000087ab9 */ /* 0x000fe20000000a00 */
[----:B------:R-:W-:Y:S01]  /*dc90*/  F2FP.F16.F32.PACK_AB R14, R14, R167 ;  /* 0x000000a70e0e723e */ /* 0x000fe200000000ff */
[----:B------:R-:W-:Y:S01]  /*dca0*/  UISETP.NE.U32.AND UP0, UPT, UR8, URZ, UPT ;  /* 0x0000003f0800728c */ /* 0x000fe2000bf05070 */
[----:B------:R-:W-:Y:S01]  /*dcb0*/  F2FP.F16.F32.PACK_AB R15, R47, R15 ;  /* 0x0000000f2f0f723e */ /* 0x000fe200000000ff */
[----:B------:R-:W-:Y:S01]  /*dcc0*/  UIADD3 UR4, UP1, UR10, UR8, URZ ;  /* 0x000000080a047290 */ /* 0x000fe2000ff3e03f */
[----:B------:R-:W-:Y:S01]  /*dcd0*/  F2FP.F16.F32.PACK_AB R24, R24, R166 ;  /* 0x000000a61818723e */ /* 0x000fe200000000ff */
[----:B------:R-:W-:Y:S01]  /*dce0*/  UISETP.NE.AND.EX UP0, UPT, UR9, URZ, UPT, UP0 ;  /* 0x0000003f0900728c */ /* 0x000fe2000bf05300 */
[----:B------:R-:W-:Y:S01]  /*dcf0*/  F2FP.F16.F32.PACK_AB R25, R51, R25 ;  /* 0x000000193319723e */ /* 0x000fe200000000ff */
[----:B------:R-:W-:Y:S01]  /*dd00*/  UIADD3.X UR7, UR11, UR9, URZ, UP1, !UPT ;  /* 0x000000090b077290 */ /* 0x000fe20008ffe43f */
[----:B------:R-:W-:-:S02]  /*dd10*/  F2FP.F16.F32.PACK_AB R32, R32, R164 ;  /* 0x000000a42020723e */ /* 0x000fc400000000ff */
[----:B------:R-:W-:Y:S01]  /*dd20*/  F2FP.F16.F32.PACK_AB R33, R59, R33 ;  /* 0x000000213b21723e */ /* 0x000fe200000000ff */
[----:B------:R-:W-:Y:S01]  /*dd30*/  ULDC.64 UR8, c[0x0][0xd08] ;  /* 0x0003420000087ab9 */ /* 0x000fe20000000a00 */
[----:B------:R-:W-:Y:S02]  /*dd40*/  F2FP.F16.F32.PACK_AB R28, R28, R161 ;  /* 0x000000a11c1c723e */ /* 0x000fe400000000ff */
[----:B------:R-:W-:Y:S02]  /*dd50*/  F2FP.F16.F32.PACK_AB R29, R67, R29 ;  /* 0x0000001d431d723e */ /* 0x000fe400000000ff */
[----:B------:R-:W-:Y:S02]  /*dd60*/  F2FP.F16.F32.PACK_AB R31, R71, R70 ;  /* 0x00000046471f723e */ /* 0x000fe400000000ff */
[----:B------:R-:W-:Y:S02]  /*dd70*/  F2FP.F16.F32.PACK_AB R80, R81, R80 ;  /* 0x000000505150723e */ /* 0x000fe400000000ff */
[----:B------:R-:W-:-:S02]  /*dd80*/  F2FP.F16.F32.PACK_AB R81, R83, R82 ;  /* 0x000000525351723e */ /* 0x000fc400000000ff */
[----:B------:R-:W-:Y:S02]  /*dd90*/  MOV R4, R17 ;  /* 0x0000001100047202 */ /* 0x000fe40000000f00 */
[----:B0-----:R-:W-:Y:S02]  /*dda0*/  MOV R5, R6 ;  /* 0x0000000600057202 */ /* 0x001fe40000000f00 */
[----:B------:R-:W-:Y:S02]  /*ddb0*/  F2FP.F16.F32.PACK_AB R88, R89, R88 ;  /* 0x000000585958723e */ /* 0x000fe400000000ff */
[----:B------:R-:W-:Y:S01]  /*ddc0*/  F2FP.F16.F32.PACK_AB R82, R85, R84 ;  /* 0x000000545552723e */ /* 0x000fe200000000ff */
[----:B------:R-:W-:Y:S01]  /*ddd0*/  IMAD.WIDE R122, R203, 0x2, R4 ;  /* 0x00000002cb7a7825 */ /* 0x000fe200078e0204 */
[----:B------:R-:W-:Y:S02]  /*dde0*/  F2FP.F16.F32.PACK_AB R83, R87, R86 ;  /* 0x000000565753723e */ /* 0x000fe400000000ff */
[----:B------:R-:W-:-:S02]  /*ddf0*/  F2FP.F16.F32.PACK_AB R89, R19, R90 ;  /* 0x0000005a1359723e */ /* 0x000fc400000000ff */
[C---:B------:R-:W-:Y:S02]  /*de00*/  IADD3 R177, P1, R122.reuse, 0x20, RZ ;  /* 0x000000207ab17810 */ /* 0x040fe40007f3e0ff */
[C---:B------:R-:W-:Y:S02]  /*de10*/  IADD3 R52, P6, R122.reuse, 0x2020, RZ ;  /* 0x000020207a347810 */ /* 0x040fe40007fde0ff */
[----:B------:R-:W-:Y:S01]  /*de20*/  LOP3.LUT R36, R177, 0x380, RZ, 0xc0, !PT ;  /* 0x00000380b1247812 */ /* 0x000fe200078ec0ff */
[--C-:B------:R-:W-:Y:S01]  /*de30*/  IMAD.X R37, RZ, RZ, R123.reuse, P1 ;  /* 0x000000ffff257224 */ /* 0x100fe200008e067b */
[----:B------:R-:W-:Y:S01]  /*de40*/  IADD3 R179, P0, R122, 0x40, RZ ;  /* 0x000000407ab37810 */ /* 0x000fe20007f1e0ff */
[--C-:B------:R-:W-:Y:S01]  /*de50*/  IMAD.X R53, RZ, RZ, R123.reuse, P6 ;  /* 0x000000ffff357224 */ /* 0x100fe200030e067b */
[----:B------:R-:W-:Y:S02]  /*de60*/  SHF.R.U64 R36, R36, 0x3, RZ ;  /* 0x0000000324247819 */ /* 0x000fe400000012ff */
[----:B------:R-:W-:Y:S01]  /*de70*/  IADD3 R181, P4, R122, 0x60, RZ ;  /* 0x000000607ab57810 */ /* 0x000fe20007f9e0ff */
[----:B------:R-:W-:Y:S01]  /*de80*/  IMAD.X R41, RZ, RZ, R123, P0 ;  /* 0x000000ffff297224 */ /* 0x000fe200000e067b */
[----:B------:R-:W-:-:S02]  /*de90*/  LOP3.LUT R36, R36, R177, RZ, 0x3c, !PT ;  /* 0x000000b124247212 */ /* 0x000fc400078e3cff */
[----:B------:R-:W-:Y:S01]  /*dea0*/  LOP3.LUT R177, R52, 0x380, RZ, 0xc0, !PT ;  /* 0x0000038034b17812 */ /* 0x000fe200078ec0ff */
[--C-:B------:R-:W-:Y:S01]  /*deb0*/  IMAD.X R45, RZ, RZ, R123.reuse, P4 ;  /* 0x000000ffff2d7224 */ /* 0x100fe200020e067b */
[C---:B------:R-:W-:Y:S02]  /*dec0*/  IADD3 R183, P3, R122.reuse, 0x2000, RZ ;  /* 0x000020007ab77810 */ /* 0x040fe40007f7e0ff */
[----:B------:R-:W-:Y:S02]  /*ded0*/  LOP3.LUT R44, R181, 0x380, RZ, 0xc0, !PT ;  /* 0x00000380b52c7812 */ /* 0x000fe400078ec0ff */
[----:B------:R-:W-:Y:S01]  /*dee0*/  SHF.R.U64 R177, R177, 0x3, RZ ;  /* 0x00000003b1b17819 */ /* 0x000fe200000012ff */
[----:B------:R-:W-:Y:S01]  /*def0*/  IMAD.X R49, RZ, RZ, R123, P3 ;  /* 0x000000ffff317224 */ /* 0x000fe200018e067b */
[----:B------:R-:W-:Y:S02]  /*df00*/  IADD3 R8, P0, R122, 0x4020, RZ ;  /* 0x000040207a087810 */ /* 0x000fe40007f1e0ff */
[----:B------:R-:W-:-:S02]  /*df10*/  LOP3.LUT R40, R179, 0x380, RZ, 0xc0, !PT ;  /* 0x00000380b3287812 */ /* 0x000fc400078ec0ff */
[C---:B------:R-:W-:Y:S01]  /*df20*/  LOP3.LUT R21, R122.reuse, 0x380, RZ, 0xc0, !PT ;  /* 0x000003807a157812 */ /* 0x040fe200078ec0ff */
[--C-:B------:R-:W-:Y:S01]  /*df30*/  IMAD.X R69, RZ, RZ, R123.reuse, P0 ;  /* 0x000000ffff457224 */ /* 0x100fe200000e067b */
[----:B------:R-:W-:Y:S02]  /*df40*/  LOP3.LUT R48, R183, 0x380, RZ, 0xc0, !PT ;  /* 0x00000380b7307812 */ /* 0x000fe400078ec0ff */
[C---:B------:R-:W-:Y:S02]  /*df50*/  IADD3 R56, P5, R122.reuse, 0x2040, RZ ;  /* 0x000020407a387810 */ /* 0x040fe40007fbe0ff */
[C---:B------:R-:W-:Y:S02]  /*df60*/  IADD3 R60, P2, R122.reuse, 0x2060, RZ ;  /* 0x000020607a3c7810 */ /* 0x040fe40007f5e0ff */
[----:B------:R-:W-:Y:S01]  /*df70*/  IADD3 R64, P1, R122, 0x4000, RZ ;  /* 0x000040007a407810 */ /* 0x000fe20007f3e0ff */
[--C-:B------:R-:W-:Y:S01]  /*df80*/  IMAD.X R57, RZ, RZ, R123.reuse, P5 ;  /* 0x000000ffff397224 */ /* 0x100fe200028e067b */
[----:B------:R-:W-:Y:S01]  /*df90*/  SHF.R.U64 R44, R44, 0x3, RZ ;  /* 0x000000032c2c7819 */ /* 0x000fe200000012ff */
[--C-:B------:R-:W-:Y:S01]  /*dfa0*/  IMAD.X R61, RZ, RZ, R123.reuse, P2 ;  /* 0x000000ffff3d7224 */ /* 0x100fe200010e067b */
[----:B------:R-:W-:Y:S01]  /*dfb0*/  LOP3.LUT R52, R177, R52, RZ, 0x3c, !PT ;  /* 0x00000034b1347212 */ /* 0x000fe200078e3cff */
[----:B------:R-:W-:Y:S01]  /*dfc0*/  IMAD.X R65, RZ, RZ, R123, P1 ;  /* 0x000000ffff417224 */ /* 0x000fe200008e067b */
[----:B------:R-:W-:-:S02]  /*dfd0*/  SHF.R.U64 R40, R40, 0x3, RZ ;  /* 0x0000000328287819 */ /* 0x000fc400000012ff */
[----:B------:R-:W-:Y:S02]  /*dfe0*/  LOP3.LUT R177, R8, 0x380, RZ, 0xc0, !PT ;  /* 0x0000038008b17812 */ /* 0x000fe400078ec0ff */
[----:B------:R-:W-:Y:S02]  /*dff0*/  SHF.R.U64 R21, R21, 0x3, RZ ;  /* 0x0000000315157819 */ /* 0x000fe400000012ff */
[----:B------:R-:W-:Y:S02]  /*e000*/  SHF.R.U64 R48, R48, 0x3, RZ ;  /* 0x0000000330307819 */ /* 0x000fe400000012ff */
[----:B------:R-:W-:Y:S02]  /*e010*/  LOP3.LUT R44, R44, R181, RZ, 0x3c, !PT ;  /* 0x000000b52c2c7212 */ /* 0x000fe400078e3cff */
[----:B------:R-:W-:Y:S02]  /*e020*/  LOP3.LUT R40, R40, R179, RZ, 0x3c, !PT ;  /* 0x000000b328287212 */ /* 0x000fe400078e3cff */
[----:B------:R-:W-:-:S02]  /*e030*/  LOP3.LUT R181, R60, 0x380, RZ, 0xc0, !PT ;  /* 0x000003803cb57812 */ /* 0x000fc400078ec0ff */
[----:B------:R-:W-:Y:S02]  /*e040*/  SHF.R.U64 R177, R177, 0x3, RZ ;  /* 0x00000003b1b17819 */ /* 0x000fe400000012ff */
[C---:B------:R-:W-:Y:S02]  /*e050*/  IADD3 R102, P4, R122.reuse, 0x4040, RZ ;  /* 0x000040407a667810 */ /* 0x040fe40007f9e0ff */
        /* <DEDUP_REMOVED lines=11> */
[----:B------:R-:W-:Y:S01]  /*e110*/  LOP3.LUT R122, R21, R122, RZ, 0x3c, !PT ;  /* 0x0000007a157a7212 */ /* 0x000fe200078e3cff */
[----:B------:R-:W-:Y:S01]  /*e120*/  IMAD.X R21, RZ, RZ, R123, P1 ;  /* 0x000000ffff157224 */ /* 0x000fe200008e067b */
[----:B------:R-:W-:-:S02]  /*e130*/  LOP3.LUT R48, R48, R183, RZ, 0x3c, !PT ;  /* 0x000000b730307212 */ /* 0x000fc400078e3cff */
[----:B------:R-:W-:Y:S02]  /*e140*/  LOP3.LUT R183, R64, 0x380, RZ, 0xc0, !PT ;  /* 0x0000038040b77812 */ /* 0x000fe400078ec0ff */
[----:B------:R-:W-:Y:S02]  /*e150*/  SHF.R.U64 R181, R181, 0x3, RZ ;  /* 0x00000003b5b57819 */ /* 0x000fe400000012ff */
[----:B------:R-:W-:Y:S02]  /*e160*/  LOP3.LUT R68, R177, R8, RZ, 0x3c, !PT ;  /* 0x00000008b1447212 */ /* 0x000fe400078e3cff */
[----:B------:R-:W-:Y:S02]  /*e170*/  SHF.R.U64 R179, R179, 0x3, RZ ;  /* 0x00000003b3b37819 */ /* 0x000fe400000012ff */
[----:B------:R-:W-:Y:S02]  /*e180*/  F2FP.F16.F32.PACK_AB R8, R20, R175 ;  /* 0x000000af1408723e */ /* 0x000fe400000000ff */
[----:B------:R-:W-:-:S02]  /*e190*/  MOV R122, R122 ;  /* 0x0000007a007a7202 */ /* 0x000fc40000000f00 */
[----:B------:R-:W-:Y:S02]  /*e1a0*/  LOP3.LUT R27, R6, 0x380, RZ, 0xc0, !PT ;  /* 0x00000380061b7812 */ /* 0x000fe400078ec0ff */
[----:B------:R-:W-:Y:S01]  /*e1b0*/  LOP3.LUT R175, R26, 0x380, RZ, 0xc0, !PT ;  /* 0x000003801aaf7812 */ /* 0x000fe200078ec0ff */
[----:B------:R0:W-:Y:S01]  /*e1c0*/  STSM.16.M88.4 [R122], R8 ;  /* 0x000000087a007844 */ /* 0x0001e20000000200 */
[----:B------:R-:W-:Y:S02]  /*e1d0*/  SHF.R.U64 R183, R183, 0x3, RZ ;  /* 0x00000003b7b77819 */ /* 0x000fe400000012ff */
[----:B------:R-:W-:Y:S02]  /*e1e0*/  LOP3.LUT R60, R181, R60, RZ, 0x3c, !PT ;  /* 0x0000003cb53c7212 */ /* 0x000fe400078e3cff */
[----:B------:R-:W-:Y:S02]  /*e1f0*/  LOP3.LUT R123, R30, 0x380, RZ, 0xc0, !PT ;  /* 0x000003801e7b7812 */ /* 0x000fe400078ec0ff */
[----:B------:R-:W-:-:S02]  /*e200*/  LOP3.LUT R56, R179, R56, RZ, 0x3c, !PT ;  /* 0x00000038b3387212 */ /* 0x000fc400078e3cff */
[----:B------:R-:W-:Y:S02]  /*e210*/  LOP3.LUT R181, R106, 0x380, RZ, 0xc0, !PT ;  /* 0x000003806ab57812 */ /* 0x000fe400078ec0ff */
[----:B------:R-:W-:Y:S02]  /*e220*/  LOP3.LUT R179, R102, 0x380, RZ, 0xc0, !PT ;  /* 0x0000038066b37812 */ /* 0x000fe400078ec0ff */
[----:B------:R-:W-:Y:S02]  /*e230*/  SHF.R.U64 R27, R27, 0x3, RZ ;  /* 0x000000031b1b7819 */ /* 0x000fe400000012ff */
[----:B------:R-:W-:Y:S02]  /*e240*/  SHF.R.U64 R175, R175, 0x3, RZ ;  /* 0x00000003afaf7819 */ /* 0x000fe400000012ff */
[----:B------:R-:W-:Y:S02]  /*e250*/  LOP3.LUT R64, R183, R64, RZ, 0x3c, !PT ;  /* 0x00000040b7407212 */ /* 0x000fe400078e3cff */
[----:B------:R-:W-:-:S02]  /*e260*/  LOP3.LUT R183, R110, 0x380, RZ, 0xc0, !PT ;  /* 0x000003806eb77812 */ /* 0x000fc400078ec0ff */
[----:B------:R-:W-:Y:S02]  /*e270*/  SHF.R.U64 R123, R123, 0x3, RZ ;  /* 0x000000037b7b7819 */ /* 0x000fe400000012ff */
[----:B------:R-:W-:Y:S02]  /*e280*/  MOV R36, R36 ;  /* 0x0000002400247202 */ /* 0x000fe40000000f00 */
[----:B0-----:R-:W-:Y:S02]  /*e290*/  F2FP.F16.F32.PACK_AB R8, R171, R173 ;  /* 0x000000adab08723e */ /* 0x001fe400000000ff */
[----:B------:R-:W-:Y:S02]  /*e2a0*/  F2FP.F16.F32.PACK_AB R9, R35, R34 ;  /* 0x000000222309723e */ /* 0x000fe400000000ff */
[----:B------:R-:W-:Y:S02]  /*e2b0*/  F2FP.F16.F32.PACK_AB R10, R169, R172 ;  /* 0x000000aca90a723e */ /* 0x000fe400000000ff */
[----:B------:R-:W-:-:S02]  /*e2c0*/  F2FP.F16.F32.PACK_AB R11, R39, R38 ;  /* 0x00000026270b723e */ /* 0x000fc400000000ff */
[----:B------:R-:W-:Y:S02]  /*e2d0*/  SHF.R.U64 R181, R181, 0x3, RZ ;  /* 0x00000003b5b57819 */ /* 0x000fe400000012ff */
[----:B------:R-:W-:Y:S01]  /*e2e0*/  SHF.R.U64 R179, R179, 0x3, RZ ;  /* 0x00000003b3b37819 */ /* 0x000fe200000012ff */
[----:B------:R0:W-:Y:S01]  /*e2f0*/  STSM.16.M88.4 [R36], R8 ;  /* 0x0000000824007844 */ /* 0x0001e20000000200 */
[----:B------:R-:W-:Y:S02]  /*e300*/  LOP3.LUT R114, R27, R6, RZ, 0x3c, !PT ;  /* 0x000000061b727212 */ /* 0x000fe400078e3cff */
[----:B------:R-:W-:Y:S02]  /*e310*/  LOP3.LUT R20, R175, R26, RZ, 0x3c, !PT ;  /* 0x0000001aaf147212 */ /* 0x000fe400078e3cff */
[----:B------:R-:W-:Y:S02]  /*e320*/  MOV R40, R40 ;  /* 0x0000002800287202 */ /* 0x000fe40000000f00 */
[----:B------:R-:W-:-:S02]  /*e330*/  MOV R44, R44 ;  /* 0x0000002c002c7202 */ /* 0x000fc40000000f00 */
[----:B------:R-:W-:Y:S01]  /*e340*/  F2FP.F16.F32.PACK_AB R26, R163, R165 ;  /* 0x000000a5a31a723e */ /* 0x000fe200000000ff */
[----:B------:R-:W-:Y:S01]  /*e350*/  STSM.16.M88.4 [R40], R12 ;  /* 0x0000000c28007844 */ /* 0x000fe20000000200 */
[----:B------:R-:W-:Y:S02]  /*e360*/  F2FP.F16.F32.PACK_AB R27, R55, R54 ;  /* 0x00000036371b723e */ /* 0x000fe400000000ff */
[----:B------:R-:W-:Y:S02]  /*e370*/  SHF.R.U64 R183, R183, 0x3, RZ ;  /* 0x00000003b7b77819 */ /* 0x000fe400000012ff */
[----:B------:R-:W-:Y:S01]  /*e380*/  LOP3.LUT R118, R123, R30, RZ, 0x3c, !PT ;  /* 0x0000001e7b767212 */ /* 0x000fe200078e3cff */
[----:B------:R-:W-:Y:S01]  /*e390*/  STSM.16.M88.4 [R44], R24 ;  /* 0x000000182c007844 */ /* 0x000fe20000000200 */
[----:B------:R-:W-:Y:S02]  /*e3a0*/  MOV R48, R48 ;  /* 0x0000003000307202 */ /* 0x000fe40000000f00 */
[----:B------:R-:W-:-:S02]  /*e3b0*/  F2FP.F16.F32.PACK_AB R34, R160, R162 ;  /* 0x000000a2a022723e */ /* 0x000fc400000000ff */
[----:B------:R-:W-:Y:S02]  /*e3c0*/  F2FP.F16.F32.PACK_AB R35, R63, R62 ;  /* 0x0000003e3f23723e */ /* 0x000fe400000000ff */
[----:B------:R-:W-:Y:S02]  /*e3d0*/  LOP3.LUT R106, R181, R106, RZ, 0x3c, !PT ;  /* 0x0000006ab56a7212 */ /* 0x000fe400078e3cff */
[----:B------:R-:W-:Y:S01]  /*e3e0*/  MOV R52, R52 ;  /* 0x0000003400347202 */ /* 0x000fe20000000f00 */
[----:B------:R-:W-:Y:S01]  /*e3f0*/  STSM.16.M88.4 [R48], R32 ;  /* 0x0000002030007844 */ /* 0x000fe20000000200 */
[----:B------:R-:W-:Y:S02]  /*e400*/  F2FP.F16.F32.PACK_AB R30, R152, R159 ;  /* 0x0000009f981e723e */ /* 0x000fe400000000ff */
[----:B------:R-:W-:Y:S02]  /*e410*/  LOP3.LUT R102, R179, R102, RZ, 0x3c, !PT ;  /* 0x00000066b3667212 */ /* 0x000fe400078e3cff */
[----:B------:R-:W-:Y:S01]  /*e420*/  MOV R56, R56 ;  /* 0x0000003800387202 */ /* 0x000fe20000000f00 */
[----:B------:R-:W-:Y:S01]  /*e430*/  STSM.16.M88.4 [R52], R28 ;  /* 0x0000001c34007844 */ /* 0x000fe20000000200 */
[----:B0-----:R-:W-:-:S02]  /*e440*/  F2FP.F16.F32.PACK_AB R8, R73, R154 ;  /* 0x0000009a4908723e */ /* 0x001fc400000000ff */
[----:B------:R-:W-:Y:S02]  /*e450*/  F2FP.F16.F32.PACK_AB R9, R75, R74 ;  /* 0x0000004a4b09723e */ /* 0x000fe400000000ff */
[----:B------:R-:W-:Y:S02]  /*e460*/  F2FP.F16.F32.PACK_AB R10, R77, R76 ;  /* 0x0000004c4d0a723e */ /* 0x000fe400000000ff */
[----:B------:R-:W-:Y:S02]  /*e470*/  F2FP.F16.F32.PACK_AB R11, R79, R78 ;  /* 0x0000004e4f0b723e */ /* 0x000fe400000000ff */
[----:B------:R-:W-:Y:S02]  /*e480*/  MOV R60, R60 ;  /* 0x0000003c003c7202 */ /* 0x000fe40000000f00 */
[----:B------:R-:W-:Y:S01]  /*e490*/  F2FP.F16.F32.PACK_AB R96, R97, R96 ;  /* 0x000000606160723e */ /* 0x000fe200000000ff */
[----:B------:R0:W-:Y:S01]  /*e4a0*/  STSM.16.M88.4 [R56], R8 ;  /* 0x0000000838007844 */ /* 0x0001e20000000200 */
[----:B------:R-:W-:-:S02]  /*e4b0*/  LOP3.LUT R110, R183, R110, RZ, 0x3c, !PT ;  /* 0x0000006eb76e7212 */ /* 0x000fc400078e3cff */
[----:B------:R-:W-:Y:S01]  /*e4c0*/  MOV R64, R64 ;  /* 0x0000004000407202 */ /* 0x000fe20000000f00 */
[----:B------:R-:W-:Y:S01]  /*e4d0*/  STSM.16.M88.4 [R60], R80 ;  /* 0x000000503c007844 */ /* 0x000fe20000000200 */
[----:B------:R-:W-:Y:S02]  /*e4e0*/  F2FP.F16.F32.PACK_AB R90, R93, R92 ;  /* 0x0000005c5d5a723e */ /* 0x000fe400000000ff */
        /* <DEDUP_REMOVED lines=13> */
[----:B------:R-:W-:Y:S01]  /*e5c0*/  UISETP.NE.U32.AND UP1, UPT, UR8, URZ, UPT ;  /* 0x0000003f0800728c */ /* 0x000fe2000bf25070 */
[----:B------:R-:W-:Y:S01]  /*e5d0*/  F2FP.F16.F32.PACK_AB R99, R46, R42 ;  /* 0x0000002a2e63723e */ /* 0x000fe200000000ff */
[----:B0-----:R-:W-:Y:S01]  /*e5e0*/  IMAD.U32 R10, RZ, RZ, UR4 ;  /* 0x00000004ff0a7e24 */ /* 0x001fe2000f8e00ff */
[----:B------:R-:W-:Y:S01]  /*e5f0*/  MOV R102, R102 ;  /* 0x0000006600667202 */ /* 0x000fe20000000f00 */
[----:B------:R-:W-:Y:S01]  /*e600*/  IMAD.U32 R11, RZ, RZ, UR7 ;  /* 0x00000007ff0b7e24 */ /* 0x000fe2000f8e00ff */
[----:B------:R-:W-:Y:S01]  /*e610*/  F2FP.F16.F32.PACK_AB R105, R58, R50 ;  /* 0x000000323a69723e */ /* 0x000fe200000000ff */
[----:B------:R-:W-:Y:S01]  /*e620*/  STSM.16.M88.4 [R68], R96 ;  /* 0x0000006044007844 */ /* 0x000fe20000000200 */
[----:B------:R-:W-:-:S02]  /*e630*/  F2FP.F16.F32.PACK_AB R106, R109, R108 ;  /* 0x0000006c6d6a723e */ /* 0x000fc400000000ff */
[----:B------:R-:W-:Y:S02]  /*e640*/  F2FP.F16.F32.PACK_AB R107, R72, R66 ;  /* 0x00000042486b723e */ /* 0x000fe400000000ff */
[----:B------:R-:W-:Y:S02]  /*e650*/  F2FP.F16.F32.PACK_AB R152, R113, R112 ;  /* 0x000000707198723e */ /* 0x000fe400000000ff */
[----:B------:R-:W-:Y:S01]  /*e660*/  F2FP.F16.F32.PACK_AB R154, R117, R116 ;  /* 0x00000074759a723e */ /* 0x000fe200000000ff */
[----:B------:R-:W-:Y:S01]  /*e670*/  STSM.16.M88.4 [R102], R104 ;  /* 0x0000006866007844 */ /* 0x000fe20000000200 */
[----:B------:R-:W-:Y:S02]  /*e680*/  MOV R110, R110 ;  /* 0x0000006e006e7202 */ /* 0x000fe40000000f00 */
[----:B------:R-:W-:Y:S01]  /*e690*/  F2FP.F16.F32.PACK_AB R121, R158, R157 ;  /* 0x0000009d9e79723e */ /* 0x000fe200000000ff */
[----:B------:R0:W-:Y:S01]  /*e6a0*/  STSM.16.M88.4 [R6], R152 ;  /* 0x0000009806007844 */ /* 0x0001e20000000200 */
        /* <DEDUP_REMOVED lines=17> */
[----:B------:R-:W-:-:S03]  /*e7c0*/  PLOP3.LUT P0, PT, PT, PT, UP0, 0x80, 0x0 ;  /* 0x000000000000781c */ /* 0x000fc60003f0f008 */
[----:B------:R1:W-:Y:S01]  /*e7d0*/  STSM.16.M88.4 [R20], R144 ;  /* 0x0000009014007844 */ /* 0x0003e20000000200 */
[----:B------:R-:W-:Y:S01]  /*e7e0*/  BAR.SYNC.DEFER_BLOCKING 0x1, 0x100 ;  /* 0x0044000000007b1d */ /* 0x000fe20000010000 */
[----:B------:R-:W-:Y:S01]  /*e7f0*/  UISETP.NE.AND.EX UP1, UPT, UR9, URZ, UPT, UP1 ;  /* 0x0000003f0900728c */ /* 0x000fe2000bf25310 */
[----:B------:R-:W-:-:S05]  /*e800*/  IMAD R9, R198, 0x40, R23 ;  /* 0x00000040c6097824 */ /* 0x000fca00078e0217 */
[----:B------:R-:W-:-:S05]  /*e810*/  PLOP3.LUT P6, PT, PT, PT, UP1, 0x80, 0x0 ;  /* 0x000000000000781c */ /* 0x000fca0003fcf018 */
[----:B------:R-:W-:-:S04]  /*e820*/  @UP1 UIADD3 UR8, UP2, UR10, UR8, URZ ;  /* 0x000000080a081290 */ /* 0x000fc8000ff5e03f */
[----:B------:R-:W-:Y:S01]  /*e830*/  @UP1 UIADD3.X UR9, UR11, UR9, URZ, UP2, !UPT ;  /* 0x000000090b091290 */ /* 0x000fe200097fe43f */
[----:B------:R-:W-:Y:S01]  /*e840*/  IMAD.WIDE R8, R9, 0x2, R4 ;  /* 0x0000000209087825 */ /* 0x000fe200078e0204 */
[----:B------:R-:W-:-:S03]  /*e850*/  ULDC UR4, c[0x0][0xb88] ;  /* 0x0002e20000047ab9 */ /* 0x000fc60000000800 */
[----:B------:R-:W-:Y:S01]  /*e860*/  IMAD.U32 R4, RZ, RZ, UR4 ;  /* 0x00000004ff047e24 */ /* 0x000fe2000f8e00ff */
[----:B0-----:R-:W2:Y:S01]  /*e870*/  @P0 LDG.E R6, desc[UR44][R10.64] ;  /* 0x0000002c0a060981 */ /* 0x001ea2000c1e1900 */
[----:B-1----:R-:W-:Y:S01]  /*e880*/  IMAD.U32 R20, RZ, RZ, UR8 ;  /* 0x00000008ff147e24 */ /* 0x002fe2000f8e00ff */
[C---:B------:R-:W-:Y:S01]  /*e890*/  IADD3 R13, P2, R8.reuse, 0x1000, RZ ;  /* 0x00001000080d7810 */ /* 0x040fe20007f5e0ff */
[----:B------:R-:W-:Y:S01]  /*e8a0*/  IMAD.U32 R21, RZ, RZ, UR9 ;  /* 0x00000009ff157e24 */ /* 0x000fe2000f8e00ff */
[C---:B------:R-:W-:Y:S02]  /*e8b0*/  IADD3 R25, P1, R8.reuse, 0x2000, RZ ;  /* 0x0000200008197810 */ /* 0x040fe40007f3e0ff */
[----:B------:R-:W-:Y:S02]  /*e8c0*/  P2R R14, PR, RZ, 0x4 ;  /* 0x00000004ff0e7803 */ /* 0x000fe40000000000 */
[----:B------:R0:W5:Y:S01]  /*e8d0*/  @P6 LDG.E R4, desc[UR44][R20.64] ;  /* 0x0000002c14046981 */ /* 0x000162000c1e1900 */
[----:B------:R-:W-:-:S02]  /*e8e0*/  IADD3 R29, P2, R8, 0x3000, RZ ;  /* 0x00003000081d7810 */ /* 0x000fc40007f5e0ff */
[C---:B------:R-:W-:Y:S02]  /*e8f0*/  IADD3 R33, P3, R8.reuse, 0x4000, RZ ;  /* 0x0000400008217810 */ /* 0x040fe40007f7e0ff */
[C---:B------:R-:W-:Y:S02]  /*e900*/  IADD3 R37, P4, R8.reuse, 0x5000, RZ ;  /* 0x0000500008257810 */ /* 0x040fe40007f9e0ff */
[----:B------:R-:W-:Y:S02]  /*e910*/  IADD3 R41, P5, R8, 0x6000, RZ ;  /* 0x0000600008297810 */ /* 0x000fe40007fbe0ff */
[----:B------:R-:W-:Y:S02]  /*e920*/  LOP3.LUT R12, R13, 0x380, RZ, 0xc0, !PT ;  /* 0x000003800d0c7812 */ /* 0x000fe400078ec0ff */
[----:B------:R-:W-:Y:S02]  /*e930*/  LOP3.LUT R24, R25, 0x380, RZ, 0xc0, !PT ;  /* 0x0000038019187812 */ /* 0x000fe400078ec0ff */
[----:B------:R-:W-:-:S02]  /*e940*/  LOP3.LUT R28, R29, 0x380, RZ, 0xc0, !PT ;  /* 0x000003801d1c7812 */ /* 0x000fc400078ec0ff */
[----:B------:R-:W-:Y:S02]  /*e950*/  LOP3.LUT R32, R33, 0x380, RZ, 0xc0, !PT ;  /* 0x0000038021207812 */ /* 0x000fe400078ec0ff */
[----:B------:R-:W-:Y:S02]  /*e960*/  LOP3.LUT R36, R37, 0x380, RZ, 0xc0, !PT ;  /* 0x0000038025247812 */ /* 0x000fe400078ec0ff */
[----:B------:R-:W-:Y:S01]  /*e970*/  LOP3.LUT R40, R41, 0x380, RZ, 0xc0, !PT ;  /* 0x0000038029287812 */ /* 0x000fe200078ec0ff */
[----:B------:R-:W-:Y:S01]  /*e980*/  UMOV UR4, URZ ;  /* 0x0000003f00047c82 */ /* 0x000fe20008000000 */
[----:B------:R-:W-:Y:S02]  /*e990*/  SHF.R.U64 R12, R12, 0x3, RZ ;  /* 0x000000030c0c7819 */ /* 0x000fe400000012ff */
[----:B------:R-:W-:Y:S02]  /*e9a0*/  SHF.R.U64 R24, R24, 0x3, RZ ;  /* 0x0000000318187819 */ /* 0x000fe400000012ff */
[----:B------:R-:W-:-:S02]  /*e9b0*/  SHF.R.U64 R28, R28, 0x3, RZ ;  /* 0x000000031c1c7819 */ /* 0x000fc400000012ff */
[----:B------:R-:W-:Y:S02]  /*e9c0*/  SHF.R.U64 R32, R32, 0x3, RZ ;  /* 0x0000000320207819 */ /* 0x000fe400000012ff */
[----:B------:R-:W-:Y:S02]  /*e9d0*/  SHF.R.U64 R36, R36, 0x3, RZ ;  /* 0x0000000324247819 */ /* 0x000fe400000012ff */
[----:B------:R-:W-:Y:S02]  /*e9e0*/  SHF.R.U64 R40, R40, 0x3, RZ ;  /* 0x0000000328287819 */ /* 0x000fe400000012ff */
[----:B------:R-:W-:Y:S02]  /*e9f0*/  LOP3.LUT R12, R12, R13, RZ, 0x3c, !PT ;  /* 0x0000000d0c0c7212 */ /* 0x000fe400078e3cff */
[----:B------:R-:W-:Y:S02]  /*ea00*/  LOP3.LUT R24, R24, R25, RZ, 0x3c, !PT ;  /* 0x0000001918187212 */ /* 0x000fe400078e3cff */
[----:B------:R-:W-:-:S02]  /*ea10*/  LOP3.LUT R28, R28, R29, RZ, 0x3c, !PT ;  /* 0x0000001d1c1c7212 */ /* 0x000fc400078e3cff */
[----:B------:R-:W-:Y:S02]  /*ea20*/  LOP3.LUT R32, R32, R33, RZ, 0x3c, !PT ;  /* 0x0000002120207212 */ /* 0x000fe400078e3cff */
[----:B------:R-:W-:Y:S02]  /*ea30*/  LOP3.LUT R36, R36, R37, RZ, 0x3c, !PT ;  /* 0x0000002524247212 */ /* 0x000fe400078e3cff */
[----:B------:R-:W-:Y:S02]  /*ea40*/  LOP3.LUT R40, R40, R41, RZ, 0x3c, !PT ;  /* 0x0000002928287212 */ /* 0x000fe400078e3cff */
[----:B--2---:R-:W-:Y:S01]  /*ea50*/  @P0 R2UR UR4, R6 ;  /* 0x00000000060402ca */ /* 0x004fe200000e0000 */
[----:B0-----:R-:W-:-:S14]  /*ea60*/  @P6 BRA `(.L_x_5160) ;  /* 0x0000000000106947 */ /* 0x001fdc0003800000 */
[----:B------:R-:W-:Y:S05]  /*ea70*/  @!P0 BRA `(.L_x_5160) ;  /* 0x00000000000c8947 */ /* 0x000fea0003800000 */
[----:B------:R-:W2:Y:S04]  /*ea80*/  LDG.E R5, desc[UR44][R10.64] ;  /* 0x0000002c0a057981 */ /* 0x000ea8000c1e1900 */
[----:B-----5:R-:W2:Y:S02]  /*ea90*/  LDG.E R4, desc[UR44][R10.64+0x4] ;  /* 0x0000042c0a047981 */ /* 0x020ea4000c1e1900 */
[----:B--2---:R-:W-:-:S07]  /*eaa0*/  IMAD.IADD R4, R4, 0x1, -R5 ;  /* 0x0000000104047824 */ /* 0x004fce00078e0a05 */
.L_x_5160:
        /* <DEDUP_REMOVED lines=25> */
[----:B------:R-:W-:Y:S02]  /*ec40*/  IADD3.X R29, RZ, R9, RZ, P2, !PT ;  /* 0x00000009ff1d7210 */ /* 0x000fe400017fe4ff */
        /* <DEDUP_REMOVED lines=44> */
[----:B------:R-:W-:Y:S01]  /*ef10*/  ULDC.64 UR12, c[0x0][0xc98] ;  /* 0x00032600000c7ab9 */ /* 0x000fe20000000a00 */
[----:B------:R-:W-:Y:S01]  /*ef20*/  UIMAD.WIDE.U32 UR8, UR38, UR10, UR8 ;  /* 0x0000000a260872a5 */ /* 0x000fe2000f8e0008 */
[----:B------:R-:W-:Y:S01]  /*ef30*/  VIADD R21, R22, UR37 ;  /* 0x0000002516157c36 */ /* 0x000fe20008000000 */
[----:B------:R-:W-:-:S02]  /*ef40*/  UIMAD UR7, UR38, UR11, UR7 ;  /* 0x0000000b260772a4 */ /* 0x000fc4000f8e0207 */
[----:B------:R-:W-:Y:S02]  /*ef50*/  UIMAD UR10, UR39, UR12, URZ ;  /* 0x0000000c270a72a4 */ /* 0x000fe4000f8e023f */
[----:B------:R-:W-:Y:S02]  /*ef60*/  UIADD3 UR9, UR9, UR7, URZ ;  /* 0x0000000709097290 */ /* 0x000fe4000fffe03f */
[----:B------:R-:W-:Y:S02]  /*ef70*/  UIMAD UR10, UR40, UR13, UR10 ;  /* 0x0000000d280a72a4 */ /* 0x000fe4000f8e020a */
[----:B------:R-:W-:Y:S01]  /*ef80*/  UIMAD.WIDE.U32 UR8, UR40, UR12, UR8 ;  /* 0x0000000c280872a5 */ /* 0x000fe2000f8e0008 */
        /* <DEDUP_REMOVED lines=10> */
[----:B------:R-:W-:-:S03]  /*f030*/  IMAD.U32 R14, RZ, RZ, UR10 ;  /* 0x0000000aff0e7e24 */ /* 0x000fc6000f8e00ff */
        /* <DEDUP_REMOVED lines=11> */
[----:B------:R-:W-:Y:S02]  /*f0f0*/  IMAD.MOV R5, RZ, RZ, -R184 ;  /* 0x000000ffff057224 */ /* 0x000fe400078e0ab8 */
[----:B------:R-:W-:Y:S03]  /*f100*/  SHFL.IDX PT, R8, R6, RZ, 0x1c1f ;  /* 0x001c1fff06087589 */ /* 0x000fe600000e0000 */
[----:B------:R-:W-:Y:S01]  /*f110*/  ISETP.NE.AND P0, PT, R18, R5, PT ;  /* 0x000000051200720c */ /* 0x000fe20003f05270 */
[----:B------:R-:W0:Y:S01]  /*f120*/  SHFL.IDX PT, R9, R20, RZ, 0x1c1f ;  /* 0x001c1fff14097589 */ /* 0x000e2200000e0000 */
[C---:B------:R-:W-:Y:S02]  /*f130*/  VIADD R5, R21.reuse, 0x8 ;  /* 0x0000000815057836 */ /* 0x040fe40000000000 */
[-C--:B------:R-:W-:Y:S01]  /*f140*/  ISETP.GE.OR P1, PT, R21, R26.reuse, P0 ;  /* 0x0000001a1500720c */ /* 0x080fe20000726670 */
[----:B------:R-:W1:Y:S02]  /*f150*/  SHFL.IDX PT, R15, R20, 0x1, 0x1c1f ;  /* 0x003c1f00140f7f89 */ /* 0x000e6400000e0000 */
[----:B------:R-:W-:-:S10]  /*f160*/  ISETP.GE.OR P0, PT, R5, R26, P0 ;  /* 0x0000001a0500720c */ /* 0x000fd40000706670 */
[----:B0-----:R0:W-:Y:S04]  /*f170*/  @!P1 ST.E desc[UR44][R8.64], R3 ;  /* 0x0000000308009985 */ /* 0x0011e8000c10192c */
[----:B-1----:R0:W-:Y:S02]  /*f180*/  @!P0 ST.E desc[UR44][R14.64], R0 ;  /* 0x000000000e008985 */ /* 0x0021e4000c10192c */
.L_x_5161:
[----:B------:R-:W1:Y:S01]  /*f190*/  LDC R81, c[0x0][0xce8] ;  /* 0x00033a00ff517b82 */ /* 0x000e620000000800 */
[----:B------:R-:W-:Y:S01]  /*f1a0*/  ULDC UR12, c[0x0][0xbc8] ;  /* 0x0002f200000c7ab9 */ /* 0x000fe20000000800 */
[----:B------:R-:W-:Y:S01]  /*f1b0*/  ULDC.64 UR10, c[0x0][0xba0] ;  /* 0x0002e800000a7ab9 */ /* 0x000fe20000000a00 */
[----:B------:R-:W-:Y:S01]  /*f1c0*/  ISETP.GE.AND P0, PT, R196, UR12, PT ;  /* 0x0000000cc4007c0c */ /* 0x000fe2000bf06270 */
[----:B0-----:R-:W5:Y:S01]  /*f1d0*/  LD.E.128 R8, desc[UR44][R10.64] ;  /* 0x0000002c0a087980 */ /* 0x001f62000c101d00 */
[----:B------:R-:W-:Y:S02]  /*f1e0*/  ISETP.GE.AND P1, PT, R23, UR12, PT ;  /* 0x0000000c17007c0c */ /* 0x000fe4000bf26270 */
[----:B------:R-:W-:Y:S01]  /*f1f0*/  SEL R3, RZ, 0xffffffff, P0 ;  /* 0xffffffffff037807 */ /* 0x000fe20000000000 */
        /* <DEDUP_REMOVED lines=10> */
[----:B------:R-:W-:-:S03]  /*f2a0*/  SEL R3, RZ, 0xffffffff, P0 ;  /* 0xffffffffff037807 */ /* 0x000fc60000000000 */
[----:B------:R-:W5:Y:S04]  /*f2b0*/  LD.E.128 R40, desc[UR44][R40.64] ;  /* 0x0000002c28287980 */ /* 0x000f68000c101d00 */
[----:B------:R-:W5:Y:S02]  /*f2c0*/  LD.E.128 R44, desc[UR44][R44.64] ;  /* 0x0000002c2c2c7980 */ /* 0x000f64000c101d00 */
[----:B------:R-:W0:Y:S01]  /*f2d0*/  @P2 LDC R19, c[0x0][0xcec] ;  /* 0x00033b00ff132b82 */ /* 0x000e220000000800 */
[----:B------:R-:W-:Y:S01]  /*f2e0*/  IMAD.SHL.U32 R3, R3, 0x4, RZ ;  /* 0x0000000403037824 */ /* 0x000fe200078e00ff */
[----:B------:R-:W-:Y:S01]  /*f2f0*/  ISETP.GE.AND P0, PT, R194, UR12, PT ;  /* 0x0000000cc2007c0c */ /* 0x000fe2000bf06270 */
[----:B------:R-:W-:Y:S01]  /*f300*/  UIMAD UR7, UR14, UR10, URZ ;  /* 0x0000000a0e0772a4 */ /* 0x000fe2000f8e023f */
[----:B------:R-:W5:Y:S04]  /*f310*/  LD.E.128 R48, desc[UR44][R48.64] ;  /* 0x0000002c30307980 */ /* 0x000f68000c101d00 */
[----:B------:R-:W1:Y:S01]  /*f320*/  @P2 LDC R21, c[0x0][0xcf0] ;  /* 0x00033c00ff152b82 */ /* 0x000e620000000800 */
[----:B------:R-:W-:Y:S01]  /*f330*/  LOP3.LUT R3, R3, 0x4, R0, 0xe2, !PT ;  /* 0x0000000403037812 */ /* 0x000fe200078ee200 */
[----:B------:R-:W-:Y:S01]  /*f340*/  UIMAD.WIDE.U32 UR8, UR4, UR10, URZ ;  /* 0x0000000a040872a5 */ /* 0x000fe2000f8e003f */
[----:B------:R-:W-:Y:S01]  /*f350*/  SEL R5, RZ, 0xffffffff, P0 ;  /* 0xffffffffff057807 */ /* 0x000fe20000000000 */
[----:B------:R-:W-:Y:S01]  /*f360*/  UIMAD UR7, UR4, UR11, UR7 ;  /* 0x0000000b040772a4 */ /* 0x000fe2000f8e0207 */
[----:B------:R-:W-:Y:S01]  /*f370*/  IMAD R0, R197, 0x20, R198 ;  /* 0x00000020c5007824 */ /* 0x000fe200078e02c6 */
[----:B------:R-:W-:Y:S01]  /*f380*/  ISETP.GE.AND P0, PT, R193, UR12, PT ;  /* 0x0000000cc1007c0c */ /* 0x000fe2000bf06270 */
[----:B------:R-:W-:Y:S01]  /*f390*/  ULDC.64 UR10, c[0x0][0xbe8] ;  /* 0x0002fa00000a7ab9 */ /* 0x000fe20000000a00 */
[----:B------:R-:W-:Y:S01]  /*f3a0*/  UIADD3 UR9, UR9, UR7, URZ ;  /* 0x0000000709097290 */ /* 0x000fe2000fffe03f */
[----:B------:R-:W-:Y:S01]  /*f3b0*/  IMAD.SHL.U32 R6, R5, 0x8, RZ ;  /* 0x0000000805067824 */ /* 0x000fe200078e00ff */
[----:B------:R-:W-:Y:S01]  /*f3c0*/  UIMAD UR4, UR15, UR10, URZ ;  /* 0x0000000a0f0472a4 */ /* 0x000fe2000f8e023f */
[----:B------:R-:W-:Y:S01]  /*f3d0*/  VIADD R82, R0, UR37 ;  /* 0x0000002500527c36 */ /* 0x000fe20008000000 */
[----:B------:R-:W-:Y:S01]  /*f3e0*/  SEL R0, RZ, 0xffffffff, P0 ;  /* 0xffffffffff007807 */ /* 0x000fe20000000000 */
[----:B------:R-:W-:Y:S01]  /*f3f0*/  UIMAD.WIDE.U32 UR8, UR38, UR10, UR8 ;  /* 0x0000000a260872a5 */ /* 0x000fe2000f8e0008 */
[----:B------:R-:W-:Y:S01]  /*f400*/  LOP3.LUT R5, R6, 0x8, R3, 0xe2, !PT ;  /* 0x0000000806057812 */ /* 0x000fe200078ee203 */
[----:B------:R-:W-:Y:S01]  /*f410*/  UIMAD UR4, UR38, UR11, UR4 ;  /* 0x0000000b260472a4 */ /* 0x000fe2000f8e0204 */
[----:B------:R-:W5:Y:S01]  /*f420*/  LD.E.128 R52, desc[UR44][R52.64] ;  /* 0x0000002c34347980 */ /* 0x000f62000c101d00 */
[----:B------:R-:W-:Y:S01]  /*f430*/  IMAD.SHL.U32 R6, R0, 0x10, RZ ;  /* 0x0000001000067824 */ /* 0x000fe200078e00ff */
[----:B------:R-:W-:Y:S01]  /*f440*/  ULDC.64 UR10, c[0x0][0xbf0] ;  /* 0x0002fc00000a7ab9 */ /* 0x000fe20000000a00 */
[----:B0-----:R-:W-:Y:S01]  /*f450*/  @P2 IMAD.HI.U32 R0, R82, R19, RZ ;  /* 0x0000001352002227 */ /* 0x001fe200078e00ff */
[----:B------:R-:W-:Y:S01]  /*f460*/  UIADD3 UR9, UR9, UR4, URZ ;  /* 0x0000000409097290 */ /* 0x000fe2000fffe03f */
[----:B------:R-:W5:Y:S01]  /*f470*/  LD.E.128 R56, desc[UR44][R56.64] ;  /* 0x0000002c38387980 */ /* 0x000f62000c101d00 */
[----:B------:R-:W-:Y:S01]  /*f480*/  UIMAD UR4, UR39, UR10, URZ ;  /* 0x0000000a270472a4 */ /* 0x000fe2000f8e023f */
[----:B------:R-:W-:Y:S01]  /*f490*/  IMAD.MOV.U32 R3, RZ, RZ, R82 ;  /* 0x000000ffff037224 */ /* 0x000fe200078e0052 */
[----:B------:R-:W-:Y:S01]  /*f4a0*/  UIMAD.WIDE.U32 UR8, UR40, UR10, UR8 ;  /* 0x0000000a280872a5 */ /* 0x000fe2000f8e0008 */
[----:B-1----:R-:W-:Y:S01]  /*f4b0*/  @P2 SHF.R.U32.HI R3, RZ, R21, R0 ;  /* 0x00000015ff032219 */ /* 0x002fe20000011600 */
[----:B------:R-:W-:Y:S01]  /*f4c0*/  UIMAD UR4, UR40, UR11, UR4 ;  /* 0x0000000b280472a4 */ /* 0x000fe2000f8e0204 */
[----:B------:R-:W-:Y:S01]  /*f4d0*/  LOP3.LUT R6, R6, 0x10, R5, 0xe2, !PT ;  /* 0x0000001006067812 */ /* 0x000fe200078ee205 */
[----:B------:R-:W5:Y:S01]  /*f4e0*/  LD.E.128 R60, desc[UR44][R60.64] ;  /* 0x0000002c3c3c7980 */ /* 0x000f62000c101d00 */
        /* <DEDUP_REMOVED lines=17> */
[----:B------:R-:W-:Y:S01]  /*f600*/  IMAD R19, R3, UR9, R80 ;  /* 0x0000000903137c24 */ /* 0x000fe2000f8e0250 */
[----:B------:R-:W-:Y:S01]  /*f610*/  ISETP.GE.AND P0, PT, R201, UR12, PT ;  /* 0x0000000cc9007c0c */ /* 0x000fe2000bf06270 */
[----:B------:R-:W-:Y:S01]  /*f620*/  IMAD.WIDE.U32 R20, R3, UR8, R20 ;  /* 0x0000000803147c25 */ /* 0x000fe2000f8e0014 */
[----:B------:R-:W-:Y:S01]  /*f630*/  @!PT LDS RZ, [RZ] ;  /* 0x00000000fffff984 */ /* 0x000fe20000000800 */
[----:B------:R-:W-:Y:S01]  /*f640*/  @!PT LDS RZ, [RZ] ;  /* 0x00000000fffff984 */ /* 0x000fe20000000800 */
[----:B------:R-:W-:Y:S01]  /*f650*/  @!PT LDS RZ, [RZ] ;  /* 0x00000000fffff984 */ /* 0x000fe20000000800 */
[----:B------:R-:W-:Y:S01]  /*f660*/  @!PT LDS RZ, [RZ] ;  /* 0x00000000fffff984 */ /* 0x000fe20000000800 */
[----:B------:R0:W-:Y:S06]  /*f670*/  MEMBAR.ALL.CTA ;  /* 0x0000000000007992 */ /* 0x0001ec0000008000 */
[----:B0-----:R-:W0:Y:S01]  /*f680*/  FENCE.VIEW.ASYNC.S ;  /* 0x00000000000073c6 */ /* 0x001e220000000000 */
[----:B------:R-:W-:Y:S01]  /*f690*/  ULDC.64 UR8, c[0x0][0xbd8] ;  /* 0x0002f60000087ab9 */ /* 0x000fe20000000a00 */
[----:B------:R-:W-:Y:S01]  /*f6a0*/  LOP3.LUT R6, R83, 0x20, R6, 0xe2, !PT ;  /* 0x0000002053067812 */ /* 0x000fe200078ee206 */
[----:B------:R-:W-:Y:S01]  /*f6b0*/  IMAD R0, R0, UR8, RZ ;  /* 0x0000000800007c24 */ /* 0x000fe2000f8e02ff */
[----:B------:R-:W-:Y:S01]  /*f6c0*/  SEL R3, RZ, 0x40, P0 ;  /* 0x00000040ff037807 */ /* 0x000fe20000000000 */
[----:B------:R-:W-:Y:S01]  /*f6d0*/  IMAD.IADD R21, R21, 0x1, R19 ;  /* 0x0000000115157824 */ /* 0x000fe200078e0213 */
[----:B------:R-:W-:Y:S01]  /*f6e0*/  ISETP.GE.AND P0, PT, R200, UR12, PT ;  /* 0x0000000cc8007c0c */ /* 0x000fe2000bf06270 */
[----:B-----5:R-:W-:Y:S01]  /*f6f0*/  IMAD R88, R4, R81, RZ ;  /* 0x0000005104587224 */ /* 0x020fe200078e02ff */
[----:B------:R-:W-:Y:S01]  /*f700*/  LOP3.LUT R3, R6, R3, RZ, 0xfc, !PT ;  /* 0x0000000306037212 */ /* 0x000fe200078efcff */
[----:B------:R-:W-:Y:S01]  /*f710*/  VIADD R87, R198, UR37 ;  /* 0x00000025c6577c36 */ /* 0x000fe20008000000 */
[----:B------:R-:W-:Y:S01]  /*f720*/  SEL R6, RZ, 0x80, P0 ;  /* 0x00000080ff067807 */ /* 0x000fe20000000000 */
[C---:B------:R-:W-:Y:S01]  /*f730*/  IMAD R19, R5.reuse, UR9, R0 ;  /* 0x0000000905137c24 */ /* 0x040fe2000f8e0200 */
[----:B------:R-:W-:Y:S01]  /*f740*/  BSSY B1, `(.L_x_5162) ;  /* 0x000002d000017945 */ /* 0x000fe20003800000 */
[----:B------:R-:W-:Y:S01]  /*f750*/  IMAD.WIDE.U32 R4, R5, UR8, R20 ;  /* 0x0000000805047c25 */ /* 0x000fe2000f8e0014 */
[----:B------:R-:W-:Y:S01]  /*f760*/  ISETP.GE.AND P1, PT, R87, R88, PT ;  /* 0x000000585700720c */ /* 0x000fe20003f26270 */
[----:B------:R-:W-:Y:S01]  /*f770*/  ULDC.64 UR8, c[0x0][0xb80] ;  /* 0x0002e00000087ab9 */ /* 0x000fe20000000a00 */
[----:B------:R-:W-:Y:S01]  /*f780*/  LOP3.LUT R6, R3, R6, RZ, 0xfc, !PT ;  /* 0x0000000603067212 */ /* 0x000fe200078efcff */
[----:B------:R-:W-:Y:S01]  /*f790*/  IMAD.IADD R5, R5, 0x1, R19 ;  /* 0x0000000105057824 */ /* 0x000fe200078e0213 */
[----:B------:R-:W-:Y:S01]  /*f7a0*/  LEA R19, P2, R4, UR8, 0x1 ;  /* 0x0000000804137c11 */ /* 0x000fe2000f8408ff */
[----:B------:R-:W-:-:S03]  /*f7b0*/  VIADD R0, R17, 0x38820 ;  /* 0x0003882011007836 */ /* 0x000fc60000000000 */
[----:B------:R-:W-:Y:S01]  /*f7c0*/  LEA.HI.X R86, R4, UR9, R5, 0x1, P2 ;  /* 0x0000000904567c11 */ /* 0x000fe200090f0c05 */
[----:B0-----:R0:W1:Y:S01]  /*f7d0*/  SHFL.IDX PT, R20, R19, RZ, 0x181f ;  /* 0x00181fff13147589 */ /* 0x00106200000e0000 */
[----:B------:R-:W-:-:S03]  /*f7e0*/  PRMT R0, RZ, 0x654, R0 ;  /* 0x00000654ff007816 */ /* 0x000fc60000000000 */
[----:B------:R0:W2:Y:S01]  /*f7f0*/  SHFL.IDX PT, R21, R86, RZ, 0x181f ;  /* 0x00181fff56157589 */ /* 0x0000a200000e0000 */
[----:B------:R0:W-:Y:S01]  /*f800*/  SYNCS.ARRIVE.TRANS64.RED.A1T0 RZ, [R0+URZ], RZ ;  /* 0x000000ff00ff79a7 */ /* 0x0001e2000810043f */
        /* <DEDUP_REMOVED lines=32> */
.L_x_5163:
[----:B------:R-:W-:Y:S05]  /*fa10*/  BSYNC B1 ;  /* 0x0000000000017941 */ /* 0x000fea0003800000 */
.L_x_5162:
[----:B0-----:R-:W-:Y:S01]  /*fa20*/  VIADD R0, R87, 0x20 ;  /* 0x0000002057007836 */ /* 0x001fe20000000000 */
[----:B---3--:R4:W0:Y:S04]  /*fa30*/  SHFL.IDX PT, R9, R86, 0x1, 0x181f ;  /* 0x00381f0056097f89 */ /* 0x00882800000e0000 */
[----:B------:R-:W-:Y:S01]  /*fa40*/  ISETP.GE.AND P0, PT, R0, R88, PT ;  /* 0x000000580000720c */ /* 0x000fe20003f06270 */
[----:B------:R4:W3:-:S12]  /*fa50*/  SHFL.IDX PT, R8, R19, 0x1, 0x181f ;  /* 0x00381f0013087f89 */ /* 0x0008d800000e0000 */
        /* <DEDUP_REMOVED lines=34> */
.L_x_5159:
        /* <DEDUP_REMOVED lines=31> */
.L_x_5165:
        /* <DEDUP_REMOVED lines=45> */
.L_x_5167:
[----:B------:R-:W-:Y:S05]  /*10140*/  BSYNC B1 ;  /* 0x0000000000017941 */ /* 0x000fea0003800000 */
.L_x_5166:
        /* <DEDUP_REMOVED lines=28> */
[----:B------:R-:W-:Y:S01]  /*10310*/  UIADD3 UR9, UR9, UR4, URZ ;  /* 0x0000000409097290 */ /* 0x000fe2000fffe03f */
[----:B------:R-:W-:Y:S01]  /*10320*/  IMAD.MOV.U32 R3, RZ, RZ, R8 ;  /* 0x000000ffff037224 */ /* 0x000fe200078e0008 */
[----:B------:R-:W-:Y:S01]  /*10330*/  UIMAD UR4, UR39, UR10, URZ ;  /* 0x0000000a270472a4 */ /* 0x000fe2000f8e023f */
[----:B------:R-:W-:Y:S01]  /*10340*/  LOP3.LUT R10, R15, 0x4, R4, 0xe2, !PT ;  /* 0x000000040f0a7812 */ /* 0x000fe200078ee204 */
[----:B------:R-:W-:Y:S01]  /*10350*/  UIMAD.WIDE.U32 UR8, UR40, UR10, UR8 ;  /* 0x0000000a280872a5 */ /* 0x000fe2000f8e0008 */
[----:B------:R-:W-:Y:S01]  /*10360*/  IMAD.SHL.U32 R11, R11, 0x8, RZ ;  /* 0x000000080b0b7824 */ /* 0x000fe200078e00ff */
[----:B------:R-:W-:Y:S01]  /*10370*/  UIMAD UR4, UR40, UR11, UR4 ;  /* 0x0000000b280472a4 */ /* 0x000fe2000f8e0204 */
[----:B------:R-:W-:Y:S01]  /*10380*/  VIADD R26, R198, UR37 ;  /* 0x00000025c61a7c36 */ /* 0x000fe20008000000 */
[----:B------:R-:W-:Y:S01]  /*10390*/  ISETP.GE.AND P2, PT, R200, UR14, PT ;  /* 0x0000000ec8007c0c */ /* 0x000fe2000bf46270 */
[----:B0-----:R-:W-:Y:S01]  /*103a0*/  @P0 IMAD.HI.U32 R6, R8, R5, RZ ;  /* 0x0000000508060227 */ /* 0x001fe200078e00ff */
[----:B------:R-:W-:Y:S01]  /*103b0*/  UIADD3 UR4, UR9, UR4, URZ ;  /* 0x0000000409047290 */ /* 0x000fe2000fffe03f */
[----:B------:R-:W-:Y:S01]  /*103c0*/  LOP3.LUT R10, R11, 0x8, R10, 0xe2, !PT ;  /* 0x000000080b0a7812 */ /* 0x000fe200078ee20a */
[----:B------:R-:W-:Y:S01]  /*103d0*/  BSSY B1, `(.L_x_5168) ;  /* 0x0000046000017945 */ /* 0x000fe20003800000 */
[----:B------:R-:W-:Y:S01]  /*103e0*/  IMAD.U32 R4, RZ, RZ, UR8 ;  /* 0x00000008ff047e24 */ /* 0x000fe2000f8e00ff */
[----:B------:R-:W-:Y:S01]  /*103f0*/  SEL R0, RZ, 0x80, P2 ;  /* 0x00000080ff007807 */ /* 0x000fe20001000000 */
[----:B------:R-:W-:Y:S01]  /*10400*/  IMAD.U32 R5, RZ, RZ, UR9 ;  /* 0x00000009ff057e24 */ /* 0x000fe2000f8e00ff */
[----:B------:R-:W-:Y:S01]  /*10410*/  ULDC.64 UR8, c[0x0][0xbe0] ;  /* 0x0002f80000087ab9 */ /* 0x000fe20000000a00 */
[----:B-1----:R-:W-:Y:S01]  /*10420*/  @P0 SHF.R.U32.HI R3, RZ, R9, R6 ;  /* 0x00000009ff030219 */ /* 0x002fe20000011606 */
[----:B------:R-:W-:Y:S01]  /*10430*/  IMAD.U32 R5, RZ, RZ, UR4 ;  /* 0x00000004ff057e24 */ /* 0x000fe2000f8e00ff */
[----:B------:R-:W-:-:S02]  /*10440*/  ISETP.GE.AND P0, PT, R193, UR14, PT ;  /* 0x0000000ec1007c0c */ /* 0x000fc4000bf06270 */
[--C-:B------:R-:W-:Y:S01]  /*10450*/  SHF.R.S32.HI R6, RZ, 0x1f, R3.reuse ;  /* 0x0000001fff067819 */ /* 0x100fe20000011403 */
[----:B------:R-:W-:Y:S01]  /*10460*/  IMAD.MOV R9, RZ, RZ, -R3 ;  /* 0x000000ffff097224 */ /* 0x000fe200078e0a03 */
[----:B------:R-:W-:Y:S01]  /*10470*/  SEL R11, RZ, 0xffffffff, P0 ;  /* 0xffffffffff0b7807 */ /* 0x000fe20000000000 */
[----:B------:R-:W-:Y:S01]  /*10480*/  IMAD.WIDE.U32 R4, R3, UR8, R4 ;  /* 0x0000000803047c25 */ /* 0x000fe2000f8e0004 */
[----:B------:R-:W-:Y:S02]  /*10490*/  ISETP.GE.AND P0, PT, R192, UR14, PT ;  /* 0x0000000ec0007c0c */ /* 0x000fe4000bf06270 */
[----:B------:R-:W-:Y:S01]  /*104a0*/  SHF.L.U32 R15, R11, 0x4, RZ ;  /* 0x000000040b0f7819 */ /* 0x000fe200000006ff */
[----:B------:R-:W-:Y:S02]  /*104b0*/  IMAD R6, R6, UR8, RZ ;  /* 0x0000000806067c24 */ /* 0x000fe4000f8e02ff */
[----:B------:R-:W-:Y:S01]  /*104c0*/  IMAD R9, R13, R9, R8 ;  /* 0x000000090d097224 */ /* 0x000fe200078e0208 */
[----:B------:R-:W-:Y:S01]  /*104d0*/  SEL R8, RZ, 0xffffffff, P0 ;  /* 0xffffffffff087807 */ /* 0x000fe20000000000 */
[----:B------:R-:W-:Y:S01]  /*104e0*/  IMAD R11, R3, UR9, R6 ;  /* 0x00000009030b7c24 */ /* 0x000fe2000f8e0206 */
[----:B------:R-:W-:Y:S01]  /*104f0*/  ULDC.64 UR8, c[0x0][0xbd8] ;  /* 0x0002f60000087ab9 */ /* 0x000fe20000000a00 */
[----:B------:R-:W-:-:S02]  /*10500*/  ISETP.GE.AND P0, PT, R201, UR14, PT ;  /* 0x0000000ec9007c0c */ /* 0x000fc4000bf06270 */
[----:B------:R-:W-:Y:S01]  /*10510*/  SHF.R.S32.HI R3, RZ, 0x1f, R9 ;  /* 0x0000001fff037819 */ /* 0x000fe20000011409 */
[----:B------:R-:W-:Y:S01]  /*10520*/  IMAD.IADD R5, R5, 0x1, R11 ;  /* 0x0000000105057824 */ /* 0x000fe200078e020b */
[----:B------:R-:W-:Y:S01]  /*10530*/  LOP3.LUT R10, R15, 0x10, R10, 0xe2, !PT ;  /* 0x000000100f0a7812 */ /* 0x000fe200078ee20a */
[----:B------:R-:W-:Y:S02]  /*10540*/  IMAD.SHL.U32 R15, R8, 0x20, RZ ;  /* 0x00000020080f7824 */ /* 0x000fe400078e00ff */
        /* <DEDUP_REMOVED lines=46> */
.L_x_5169:
[----:B------:R-:W-:Y:S05]  /*10830*/  BSYNC B1 ;  /* 0x0000000000017941 */ /* 0x000fea0003800000 */
.L_x_5168:
        /* <DEDUP_REMOVED lines=36> */
.L_x_5164:
[----:B------:R-:W-:Y:S05]  /*10a80*/  BSYNC B0 ;  /* 0x0000000000007941 */ /* 0x000fea0003800000 */
.L_x_5158:
[----:B------:R-:W-:Y:S02]  /*10a90*/  ULDC UR4, c[0x0][0xd3c] ;  /* 0x00034f0000047ab9 */ /* 0x000fe40000000800 */
[----:B------:R-:W-:-:S13]  /*10aa0*/  ISETP.GE.AND P0, PT, R7, UR4, PT ;  /* 0x0000000407007c0c */ /* 0x000fda000bf06270 */
[----:B------:R-:W-:Y:S05]  /*10ab0*/  @!P0 BRA `(.L_x_5170) ;  /* 0xffffff0400388947 */ /* 0x000fea000383ffff */
[----:B------:R-:W-:Y:S05]  /*10ac0*/  EXIT ;  /* 0x000000000000794d */ /* 0x000fea0003800000 */
.L_x_5110:
        /* <DEDUP_REMOVED lines=16> */
.L_x_5171:
        /* <DEDUP_REMOVED lines=40> */
.L_x_5177:
        /* <DEDUP_REMOVED lines=12> */
.L_x_5176:
[----:B------:R-:W-:Y:S05]  /*10f10*/  BSYNC B0 ;  /* 0x0000000000007941 */ /* 0x000fea0003800000 */
.L_x_5175:
        /* <DEDUP_REMOVED lines=20> */
.L_x_5173:
        /* <DEDUP_REMOVED lines=20> */
.L_x_5178:
        /* <DEDUP_REMOVED lines=59> */
.L_x_5174:
[----:B------:R-:W-:Y:S01]  /*11550*/  ULDC UR4, c[0x0][0xd3c] ;  /* 0x00034f0000047ab9 */ /* 0x000fe20000000800 */
[----:B------:R-:W-:Y:S02]  /*11560*/  IMAD.MOV.U32 R17, RZ, RZ, RZ ;  /* 0x000000ffff117224 */ /* 0x000fe400078e00ff */
[----:B------:R-:W-:Y:S02]  /*11570*/  IMAD.U32 R16, RZ, RZ, UR6 ;  /* 0x00000006ff107e24 */ /* 0x000fe4000f8e00ff */
[----:B------:R-:W-:Y:S02]  /*11580*/  IMAD.MOV.U32 R18, RZ, RZ, RZ ;  /* 0x000000ffff127224 */ /* 0x000fe400078e00ff */
[----:B------:R-:W-:-:S07]  /*11590*/  IMAD.U32 R19, RZ, RZ, UR4 ;  /* 0x00000004ff137e24 */ /* 0x000fce000f8e00ff */
.L_x_5179:
[----:B------:R-:W-:-:S13]  /*115a0*/  ISETP.NE.AND P0, PT, R5, RZ, PT ;  /* 0x000000ff0500720c */ /* 0x000fda0003f05270 */
[----:B------:R-:W0:Y:S01]  /*115b0*/  @!P0 S2R R3, SR_CgaCtaId ;  /* 0x0000000000038919 */ /* 0x000e220000008800 */
[----:B------:R-:W-:-:S04]  /*115c0*/  @!P0 MOV R0, 0x400 ;  /* 0x0000040000008802 */ /* 0x000fc80000000f00 */
[----:B0-----:R-:W-:-:S05]  /*115d0*/  @!P0 LEA R0, R3, R0, 0x18 ;  /* 0x0000000003008211 */ /* 0x001fca00078ec0ff */
[----:B------:R0:W-:Y:S01]  /*115e0*/  @!P0 STS.128 [R0+0x388d0], R16 ;  /* 0x0388d01000008388 */ /* 0x0001e20000000c00 */
[----:B------:R-:W-:Y:S06]  /*115f0*/  BAR.ARV 0x5, 0x180 ;  /* 0x0146000000007b1d */ /* 0x000fec0000002000 */
.L_x_5172:
[----:B------:R2:W-:Y:S01]  /*11600*/  STL [R1+0x20], RZ ;  /* 0x000020ff01007387 */ /* 0x0005e20000100800 */
[----:B------:R-:W-:Y:S01]  /*11610*/  ULDC UR4, c[0x0][0xd3c] ;  /* 0x00034f0000047ab9 */ /* 0x000fe20000000800 */
[----:B------:R-:W-:Y:S01]  /*11620*/  IMAD.MOV.U32 R26, RZ, RZ, 0x1 ;  /* 0x00000001ff1a7424 */ /* 0x000fe200078e00ff */
[----:B-1----:R-:W-:Y:S01]  /*11630*/  ISETP.GE.AND P0, PT, R19, UR4, PT ;  /* 0x0000000413007c0c */ /* 0x002fe2000bf06270 */
[----:B------:R-:W-:-:S12]  /*11640*/  IMAD.MOV.U32 R24, RZ, RZ, RZ ;  /* 0x000000ffff187224 */ /* 0x000fd800078e00ff */
[----:B--2---:R-:W-:Y:S05]  /*11650*/  @P0 BRA `(.L_x_5180) ;  /* 0x00000058001c0947 */ /* 0x004fea0003800000 */
[----:B------:R-:W1:Y:S01]  /*11660*/  S2R R5, SR_TID.X ;  /* 0x0000000000057919 */ /* 0x000e620000002100 */
        /* <DEDUP_REMOVED lines=10> */
[C---:B-1----:R-:W-:Y:S01]  /*11710*/  LOP3.LUT R4, R5.reuse, 0x7f, RZ, 0xc0, !PT ;  /* 0x0000007f05047812 */ /* 0x042fe200078ec0ff */
[----:B0-----:R-:W-:-:S05]  /*11720*/  IMAD.SHL.U32 R0, R5, 0x8, RZ ;  /* 0x0000000805007824 */ /* 0x001fca00078e00ff */
[----:B------:R-:W-:-:S04]  /*11730*/  LOP3.LUT R2, R0, 0x1f8, RZ, 0xc0, !PT ;  /* 0x000001f800027812 */ /* 0x000fc800078ec0ff */
[----:B------:R-:W-:Y:S01]  /*11740*/  LOP3.LUT R3, R2, 0x38, R5, 0x78, !PT ;  /* 0x0000003802037812 */ /* 0x000fe200078e7805 */
[----:B------:R-:W-:Y:S01]  /*11750*/  IMAD.SHL.U32 R2, R5, 0x10, RZ ;  /* 0x0000001005027824 */ /* 0x000fe200078e00ff */
[----:B------:R-:W-:Y:S02]  /*11760*/  SHF.R.U32.HI R5, RZ, 0x3, R4 ;  /* 0x00000003ff057819 */ /* 0x000fe40000011604 */
[----:B------:R-:W-:Y:S02]  /*11770*/  LOP3.LUT R4, R0, 0x38, RZ, 0xc0, !PT ;  /* 0x0000003800047812 */ /* 0x000fe400078ec0ff */
[----:B------:R-:W-:Y:S02]  /*11780*/  LOP3.LUT R34, R3, 0x200, R0, 0xf8, !PT ;  /* 0x0000020003227812 */ /* 0x000fe400078ef800 */
[----:B------:R-:W-:Y:S02]  /*11790*/  LOP3.LUT R2, R5, 0x70, R2, 0xf8, !PT ;  /* 0x0000007005027812 */ /* 0x000fe400078ef802 */
[----:B------:R-:W-:-:S02]  /*117a0*/  LOP3.LUT R0, R4, 0x40, RZ, 0xfc, !PT ;  /* 0x0000004004007812 */ /* 0x000fc400078efcff */
[C---:B------:R-:W-:Y:S02]  /*117b0*/  LOP3.LUT R3, R4.reuse, 0x80, RZ, 0xfc, !PT ;  /* 0x0000008004037812 */ /* 0x040fe400078efcff */
[C---:B------:R-:W-:Y:S02]  /*117c0*/  LOP3.LUT R2, R4.reuse, 0xc0, RZ, 0xfc, !PT ;  /* 0x000000c004027812 */ /* 0x040fe400078efcff */
[C---:B------:R-:W-:Y:S02]  /*117d0*/  LOP3.LUT R0, R4.reuse, 0x100, RZ, 0xfc, !PT ;  /* 0x0000010004007812 */ /* 0x040fe400078efcff */
[C---:B------:R-:W-:Y:S02]  /*117e0*/  LOP3.LUT R3, R4.reuse, 0x140, RZ, 0xfc, !PT ;  /* 0x0000014004037812 */ /* 0x040fe400078efcff */
[C---:B------:R-:W-:Y:S02]  /*117f0*/  LOP3.LUT R2, R4.reuse, 0x180, RZ, 0xfc, !PT ;  /* 0x0000018004027812 */ /* 0x040fe400078efcff */
[----:B------:R-:W-:-:S02]  /*11800*/  LOP3.LUT R0, R4, 0x1c0, RZ, 0xfc, !PT ;  /* 0x000001c004007812 */ /* 0x000fc400078efcff */
[----:B---3--:R-:W-:-:S07]  /*11810*/  LEA R25, R34, R23, 0x1 ;  /* 0x0000001722197211 */ /* 0x008fce00078e08ff */
.L_x_5247:
        /* <DEDUP_REMOVED lines=48> */
.L_x_5181:
        /* <DEDUP_REMOVED lines=9> */
.L_x_5182:
        /* <DEDUP_REMOVED lines=9> */
.L_x_5183:
[----:B------:R-:W3:Y:S01]  /*11c40*/  LDL R4, [R1+0x8] ;  /* 0x0000080001047983 */ /* 0x000ee20000100800 */
[----:B012---:R-:W0:Y:S01]  /*11c50*/  LDC R0, c[0x0][0x448] ;  /* 0x00011200ff007b82 */ /* 0x007e220000000800 */
[----:B-----5:R-:W-:Y:S01]  /*11c60*/  IMAD.IADD R30, R7, 0x1, -R32 ;  /* 0x00000001071e7824 */ /* 0x020fe200078e0a20 */
[----:B------:R-:W-:Y:S01]  /*11c70*/  LOP3.LUT R22, R22, 0xfffff7ff, RZ, 0xc0, !PT ;  /* 0xfffff7ff16167812 */ /* 0x000fe200078ec0ff */
[----:B------:R-:W-:Y:S01]  /*11c80*/  BSSY B7, `(.L_x_5184) ;  /* 0x0000462000077945 */ /* 0x000fe20003800000 */
[----:B0-----:R-:W-:Y:S01]  /*11c90*/  ISETP.NE.AND P0, PT, R0, 0x1, PT ;  /* 0x000000010000780c */ /* 0x001fe20003f05270 */
[----:B------:R-:W-:-:S04]  /*11ca0*/  IMAD.SHL.U32 R0, R17, 0x40, RZ ;  /* 0x0000004011007824 */ /* 0x000fc800078e00ff */
[----:B------:R-:W-:-:S08]  /*11cb0*/  VIADD R0, R0, 0x3f ;  /* 0x0000003f00007836 */ /* 0x000fd00000000000 */
[----:B------:R-:W0:Y:S01]  /*11cc0*/  @P0 LDC R3, c[0x0][0x44c] ;  /* 0x00011300ff030b82 */ /* 0x000e220000000800 */
[----:B------:R-:W-:-:S07]  /*11cd0*/  @P0 LOP3.LUT R22, R22, 0x800, RZ, 0xfc, !PT ;  /* 0x0000080016160812 */ /* 0x000fce00078efcff */
[----:B------:R-:W1:Y:S01]  /*11ce0*/  @P0 LDC R2, c[0x0][0x450] ;  /* 0x00011400ff020b82 */ /* 0x000e620000000800 */
[----:B0-----:R-:W-:-:S05]  /*11cf0*/  @P0 IMAD.HI.U32 R3, R0, R3, RZ ;  /* 0x0000000300030227 */ /* 0x001fca00078e00ff */
[----:B-1----:R-:W-:Y:S01]  /*11d00*/  @P0 SHF.R.U32.HI R0, RZ, R2, R3 ;  /* 0x00000002ff000219 */ /* 0x002fe20000011603 */
[C---:B------:R-:W-:Y:S01]  /*11d10*/  VIADD R2, R30.reuse, 0x3f ;  /* 0x0000003f1e027836 */ /* 0x040fe20000000000 */
[----:B---3--:R-:W-:-:S05]  /*11d20*/  IADD3 R3, R30, 0x40, -R4 ;  /* 0x000000401e037810 */ /* 0x008fca0007ffe804 */
[----:B------:R-:W-:-:S05]  /*11d30*/  IMAD.IADD R0, R3, 0x1, R0 ;  /* 0x0000000103007824 */ /* 0x000fca00078e0200 */
[----:B------:R-:W-:-:S04]  /*11d40*/  SHF.R.S32.HI R3, RZ, 0x1f, R0 ;  /* 0x0000001fff037819 */ /* 0x000fc80000011400 */
[----:B------:R-:W-:Y:S02]  /*11d50*/  LEA.HI R0, R3, R0, RZ, 0x6 ;  /* 0x0000000003007211 */ /* 0x000fe400078f30ff */
[----:B------:R-:W-:Y:S02]  /*11d60*/  SHF.R.S32.HI R3, RZ, 0x1f, R2 ;  /* 0x0000001fff037819 */ /* 0x000fe40000011402 */
[----:B------:R-:W-:Y:S02]  /*11d70*/  SHF.R.S32.HI R0, RZ, 0x6, R0 ;  /* 0x00000006ff007819 */ /* 0x000fe40000011400 */
        /* <DEDUP_REMOVED lines=23> */
.L_x_5185:
        /* <DEDUP_REMOVED lines=20> */
.L_x_5188:
[----:B------:R-:W-:Y:S05]  /*12030*/  BSYNC B6 ;  /* 0x0000000000067941 */ /* 0x000fea0003800000 */
.L_x_5187:
        /* <DEDUP_REMOVED lines=20> */
.L_x_5191:
        /* <DEDUP_REMOVED lines=15> */
.L_x_5190:
[----:B------:R-:W-:Y:S05]  /*12270*/  BSYNC B6 ;  /* 0x0000000000067941 */ /* 0x000fea0003800000 */
.L_x_5189:
        /* <DEDUP_REMOVED lines=17> */
[C---:B------:R-:W-:Y:S02]  /*12390*/  LOP3.LUT R21, R20.reuse, 0x40, RZ, 0xfc, !PT ;  /* 0x0000004014157812 */ /* 0x040fe400078efcff */
[----:B------:R-:W-:Y:S02]  /*123a0*/  LOP3.LUT R20, R20, 0x1c0, RZ, 0xfc, !PT ;  /* 0x000001c014147812 */ /* 0x000fe400078efcff */
[----:B------:R-:W-:Y:S02]  /*123b0*/  ISETP.GE.AND P3, PT, R21, UR4, PT ;  /* 0x0000000415007c0c */ /* 0x000fe4000bf66270 */
[----:B------:R-:W-:Y:S01]  /*123c0*/  ISETP.GE.AND P0, PT, R20, UR4, PT ;  /* 0x0000000414007c0c */ /* 0x000fe2000bf06270 */
[----:B------:R-:W1:Y:S01]  /*123d0*/  S2R R21, SR_TID.X ;  /* 0x0000000000157919 */ /* 0x000e620000002100 */
[----:B------:R-:W-:-:S02]  /*123e0*/  LOP3.LUT R33, R33, 0x38, RZ, 0xc0, !PT ;  /* 0x0000003821217812 */ /* 0x000fc400078ec0ff */
[----:B------:R-:W-:Y:S01]  /*123f0*/  ISETP.GE.AND P1, PT, R4, UR4, PT ;  /* 0x0000000404007c0c */ /* 0x000fe2000bf26270 */
[----:B------:R-:W3:Y:S01]  /*12400*/  S2R R20, SR_TID.X ;  /* 0x0000000000147919 */ /* 0x000ee20000002100 */
[----:B------:R-:W-:Y:S02]  /*12410*/  ISETP.GE.AND P2, PT, R33, UR4, PT ;  /* 0x0000000421007c0c */ /* 0x000fe4000bf46270 */
[----:B------:R-:W-:-:S03]  /*12420*/  SEL R6, RZ, 0x40, P1 ;  /* 0x00000040ff067807 */ /* 0x000fc60000800000 */
[----:B------:R-:W-:-:S04]  /*12430*/  @P3 LOP3.LUT R22, R22, 0x200, RZ, 0xfc, !PT ;  /* 0x0000020016163812 */ /* 0x000fc800078efcff */
[----:B------:R-:W-:-:S04]  /*12440*/  LOP3.LUT R22, R22, 0xfffffbff, RZ, 0xc0, !PT ;  /* 0xfffffbff16167812 */ /* 0x000fc800078ec0ff */
[----:B------:R-:W-:-:S04]  /*12450*/  @P2 LOP3.LUT R22, R22, 0x400, RZ, 0xfc, !PT ;  /* 0x0000040016162812 */ /* 0x000fc800078efcff */
[----:B------:R-:W-:Y:S01]  /*12460*/  LOP3.LUT R22, R22, 0xffffffdf, RZ, 0xc0, !PT ;  /* 0xffffffdf16167812 */ /* 0x000fe200078ec0ff */
[----:B---3--:R-:W-:-:S05]  /*12470*/  IMAD.SHL.U32 R20, R20, 0x8, RZ ;  /* 0x0000000814147824 */ /* 0x008fca00078e00ff */
        /* <DEDUP_REMOVED lines=8> */
[----:B-1----:R-:W-:Y:S01]  /*12500*/  IMAD.SHL.U32 R20, R21, 0x10, RZ ;  /* 0x0000001015147824 */ /* 0x002fe200078e00ff */
[----:B------:R-:W-:-:S02]  /*12510*/  SEL R31, RZ, 0x80, P0 ;  /* 0x00000080ff1f7807 */ /* 0x000fc40000000000 */
        /* <DEDUP_REMOVED lines=9> */
[----:B------:R-:W-:-:S04]  /*125b0*/  LOP3.LUT R22, R22, 0xfffffffb, RZ, 0xc0, !PT ;  /* 0xfffffffb16167812 */ /* 0x000fc800078ec0ff */
[----:B------:R-:W-:-:S04]  /*125c0*/  @P2 LOP3.LUT R22, R22, 0x4, RZ, 0xfc, !PT ;  /* 0x0000000416162812 */ /* 0x000fc800078efcff */
[----:B------:R-:W-:-:S04]  /*125d0*/  LOP3.LUT R22, R22, 0xfffffff7, RZ, 0xc0, !PT ;  /* 0xfffffff716167812 */ /* 0x000fc800078ec0ff */
[----:B------:R-:W-:Y:S02]  /*125e0*/  @P3 LOP3.LUT R22, R22, 0x8, RZ, 0xfc, !PT ;  /* 0x0000000816163812 */ /* 0x000fe400078efcff */
[----:B--2---:R-:W-:-:S05]  /*125f0*/  LEA R0, R0, 0xffffffc0, 0x6 ;  /* 0xffffffc000007811 */ /* 0x004fca00078e30ff */
[----:B------:R-:W-:Y:S01]  /*12600*/  IMAD.IADD R7, R20, 0x1, R0 ;  /* 0x0000000114077824 */ /* 0x000fe200078e0200 */
[----:B0---4-:R-:W-:Y:S06]  /*12610*/  BRA.DIV UR5, `(.L_x_5192) ;  /* 0x0000004e05b47947 */ /* 0x011fec000b800000 */
.L_x_5265:
        /* <DEDUP_REMOVED lines=46> */
[----:B------:R0:W-:Y:S05]  /*12900*/  STL [R1], R2 ;  /* 0x0000000201007387 */ /* 0x0001ea0000100800 */
[----:B------:R-:W-:-:S04]  /*12910*/  @P0 LOP3.LUT R22, R22, 0x1000, RZ, 0xfc, !PT ;  /* 0x0000100016160812 */ /* 0x000fc800078efcff */
[----:B------:R-:W-:-:S04]  /*12920*/  LOP3.LUT R22, R22, 0xfffffffe, RZ, 0xc0, !PT ;  /* 0xfffffffe16167812 */ /* 0x000fc800078ec0ff */
[----:B------:R-:W-:Y:S01]  /*12930*/  @P1 LOP3.LUT R22, R22, 0x1, RZ, 0xfc, !PT ;  /* 0x0000000116161812 */ /* 0x000fe200078efcff */
[----:B0-----:R-:W-:Y:S06]  /*12940*/  @!P0 BRA `(.L_x_5193) ;  /* 0x0000000000048947 */ /* 0x001fec0003800000 */
[----:B------:R-:W-:Y:S01]  /*12950*/  BPT.TRAP 0x1 ;  /* 0x000000040000795c */ /* 0x000fe20000300000 */
.L_x_5193:
        /* <DEDUP_REMOVED lines=9> */
.L_x_5266:
[----:B------:R-:W-:Y:S05]  /*129f0*/  BSYNC B0 ;  /* 0x0000000000007941 */ /* 0x000fea0003800000 */
.L_x_5194:
[----:B------:R-:W0:Y:S01]  /*12a00*/  LDL R2, [R1] ;  /* 0x0000000001027983 */ /* 0x000e220000100800 */
[----:B------:R-:W-:Y:S01]  /*12a10*/  ULDC.64 UR4, c[0x0][0x300] ;  /* 0x0000c00000047ab9 */ /* 0x000fe20000000a00 */
[----:B-----5:R-:W-:Y:S01]  /*12a20*/  SHF.R.S32.HI R4, RZ, 0x1f, R37 ;  /* 0x0000001fff047819 */ /* 0x020fe20000011425 */
[----:B------:R-:W1:Y:S01]  /*12a30*/  S2R R5, SR_TID.X ;  /* 0x0000000000057919 */ /* 0x000e620000002100 */
[----:B------:R-:W-:Y:S02]  /*12a40*/  LOP3.LUT R22, R22, 0xfffffffd, RZ, 0xc0, !PT ;  /* 0xfffffffd16167812 */ /* 0x000fe400078ec0ff */
[----:B-1----:R-:W-:Y:S01]  /*12a50*/  SHF.L.U32 R7, R5, 0x3, RZ ;  /* 0x0000000305077819 */ /* 0x002fe200000006ff */
[----:B------:R-:W-:-:S03]  /*12a60*/  IMAD R5, R24, 0x1000, R34 ;  /* 0x0000100018057824 */ /* 0x000fc600078e0222 */
        /* <DEDUP_REMOVED lines=59> */
.L_x_5276:
        /* <DEDUP_REMOVED lines=10> */
.L_x_5197:
        /* <DEDUP_REMOVED lines=11> */
.L_x_5198:
        /* <DEDUP_REMOVED lines=31> */
.L_x_5200:
[----:B------:R-:W-:Y:S05]  /*13160*/  BSYNC B6 ;  /* 0x0000000000067941 */ /* 0x000fea0003800000 */
.L_x_5199:
[----:B------:R-:W2:Y:S01]  /*13170*/  LDL R4, [R1+0x10] ;  /* 0x0000100001047983 */ /* 0x000ea20000100800 */
[----:B0-----:R-:W0:Y:S01]  /*13180*/  S2R R2, SR_TID.X ;  /* 0x0000000000027919 */ /* 0x001e220000002100 */
[----:B------:R-:W-:Y:S01]  /*13190*/  IMAD.MOV.U32 R21, RZ, RZ, R35 ;  /* 0x000000ffff157224 */ /* 0x000fe200078e0023 */
[----:B------:R-:W-:Y:S01]  /*131a0*/  ULDC.64 UR4, c[0x0][0x298] ;  /* 0x0000a60000047ab9 */ /* 0x000fe20000000a00 */
[----:B------:R-:W3:Y:S01]  /*131b0*/  LDC R5, c[0x0][0x448] ;  /* 0x00011200ff057b82 */ /* 0x000ee20000000800 */
[----:B------:R-:W4:Y:S04]  /*131c0*/  LDL R20, [R1+0x4] ;  /* 0x0000040001147983 */ /* 0x000f280000100800 */
[----:B------:R0:W5:Y:S02]  /*131d0*/  LDL R9, [R1+0x8] ;  /* 0x0000080001097983 */ /* 0x0001640000100800 */
[----:B0-----:R-:W-:-:S04]  /*131e0*/  LOP3.LUT R2, R2, 0x7f, RZ, 0xc0, !PT ;  /* 0x0000007f02027812 */ /* 0x001fc800078ec0ff */
[----:B------:R-:W-:Y:S02]  /*131f0*/  SHF.R.U32.HI R0, RZ, 0x3, R2 ;  /* 0x00000003ff007819 */ /* 0x000fe40000011602 */
[----:B------:R-:W0:Y:S01]  /*13200*/  LDC R2, c[0x0][0x448] ;  /* 0x00011200ff027b82 */ /* 0x000e220000000800 */
[----:B------:R-:W1:Y:S01]  /*13210*/  S2R R35, SR_TID.X ;  /* 0x0000000000237919 */ /* 0x000e620000002100 */
[----:B0-----:R-:W-:-:S13]  /*13220*/  ISETP.NE.AND P6, PT, R2, 0x1, PT ;  /* 0x000000010200780c */ /* 0x001fda0003fc5270 */
[----:B------:R-:W0:Y:S01]  /*13230*/  @P6 LDC R3, c[0x0][0x44c] ;  /* 0x00011300ff036b82 */ /* 0x000e220000000800 */
[----:B-1----:R-:W-:-:S07]  /*13240*/  IMAD.SHL.U32 R35, R35, 0x10, RZ ;  /* 0x0000001023237824 */ /* 0x002fce00078e00ff */
[----:B------:R-:W1:Y:S01]  /*13250*/  @P6 LDC R2, c[0x0][0x450] ;  /* 0x00011400ff026b82 */ /* 0x000e620000000800 */
[----:B------:R-:W-:-:S05]  /*13260*/  LOP3.LUT R35, R0, 0x70, R35, 0xf8, !PT ;  /* 0x0000007000237812 */ /* 0x000fca00078ef823 */
[----:B------:R-:W-:-:S04]  /*13270*/  IMAD R35, R17, 0x40, R35 ;  /* 0x0000004011237824 */ /* 0x000fc800078e0223 */
[----:B------:R-:W-:Y:S02]  /*13280*/  IMAD.MOV.U32 R0, RZ, RZ, R35 ;  /* 0x000000ffff007224 */ /* 0x000fe400078e0023 */
[----:B0-----:R-:W-:-:S05]  /*13290*/  @P6 IMAD.HI.U32 R3, R35, R3, RZ ;  /* 0x0000000323036227 */ /* 0x001fca00078e00ff */
[----:B-1----:R-:W-:Y:S01]  /*132a0*/  @P6 SHF.R.U32.HI R0, RZ, R2, R3 ;  /* 0x00000002ff006219 */ /* 0x002fe20000011603 */
[----:B------:R-:W-:Y:S01]  /*132b0*/  IMAD.WIDE.U32 R2, R36, UR4, RZ ;  /* 0x0000000424027c25 */ /* 0x000fe2000f8e00ff */
[----:B------:R-:W0:Y:S03]  /*132c0*/  S2R R6, SR_TID.X ;  /* 0x0000000000067919 */ /* 0x000e260000002100 */
        /* <DEDUP_REMOVED lines=22> */
[----:B---3--:R-:W-:Y:S02]  /*13430*/  IMAD R0, R5, R0, R35 ;  /* 0x0000000005007224 */ /* 0x008fe400078e0223 */
        /* <DEDUP_REMOVED lines=15> */
[----:B-----5:R-:W-:Y:S01]  /*13530*/  IMAD R3, R9, R5, RZ ;  /* 0x0000000509037224 */ /* 0x020fe200078e02ff */
[----:B------:R-:W-:Y:S01]  /*13540*/  SHFL.IDX PT, R4, R2, RZ, 0x181f ;  /* 0x00181fff02047589 */ /* 0x000fe200000e0000 */
[----:B------:R-:W-:Y:S01]  /*13550*/  IMAD R17, R17, 0x40, R8 ;  /* 0x0000004011117824 */ /* 0x000fe200078e0208 */
[----:B------:R-:W-:Y:S02]  /*13560*/  LOP3.LUT R22, R22, 0xfffffeff, RZ, 0xc0, !PT ;  /* 0xfffffeff16167812 */ /* 0x000fe400078ec0ff */
[----:B------:R-:W0:Y:S02]  /*13570*/  SHFL.IDX PT, R5, R0, RZ, 0x181f ;  /* 0x00181fff00057589 */ /* 0x000e2400000e0000 */
[----:B------:R-:W-:-:S13]  /*13580*/  ISETP.GE.AND P2, PT, R17, R3, PT ;  /* 0x000000031100720c */ /* 0x000fda0003f46270 */
[----:B------:R-:W-:-:S04]  /*13590*/  @P2 LOP3.LUT R22, R22, 0x100, RZ, 0xfc, !PT ;  /* 0x0000010016162812 */ /* 0x000fc800078efcff */
[----:B------:R-:W-:Y:S02]  /*135a0*/  LOP3.LUT R22, R22, 0xffffff7f, RZ, 0xc0, !PT ;  /* 0xffffff7f16167812 */ /* 0x000fe400078ec0ff */
[----:B0-----:R-:W-:-:S05]  /*135b0*/  @!P2 LEA R5, P1, R7, R5, 0x1 ;  /* 0x000000050705a211 */ /* 0x001fca00078208ff */
[----:B------:R-:W-:-:S05]  /*135c0*/  @!P2 IMAD.X R4, RZ, RZ, R4, P1 ;  /* 0x000000ffff04a224 */ /* 0x000fca00008e0604 */
        /* <DEDUP_REMOVED lines=30> */
.L_x_5285:
[----:B------:R-:W-:Y:S01]  /*137b0*/  VIADD R17, R17, 0x30 ;  /* 0x0000003011117836 */ /* 0x000fe20000000000 */
[----:B------:R-:W-:-:S04]  /*137c0*/  LOP3.LUT R22, R22, 0xfffeffff, RZ, 0xc0, !PT ;  /* 0xfffeffff16167812 */ /* 0x000fc800078ec0ff */
[----:B------:R-:W-:-:S13]  /*137d0*/  ISETP.GE.AND P2, PT, R17, R3, PT ;  /* 0x000000031100720c */ /* 0x000fda0003f46270 */
[----:B0-----:R-:W-:Y:S02]  /*137e0*/  @!P2 LEA R2, P1, R7, R0, 0x1 ;  /* 0x000000000702a211 */ /* 0x001fe400078208ff */
[----:B------:R-:W-:-:S03]  /*137f0*/  @P2 LOP3.LUT R22, R22, 0x10000, RZ, 0xfc, !PT ;  /* 0x0001000016162812 */ /* 0x000fc600078efcff */
[----:B-1----:R-:W-:-:S05]  /*13800*/  @!P2 IMAD.X R3, RZ, RZ, R4, P1 ;  /* 0x000000ffff03a224 */ /* 0x002fca00008e0604 */
[----:B------:R-:W-:Y:S01]  /*13810*/  @!PT LDS RZ, [RZ] ;  /* 0x00000000fffff984 */ /* 0x000fe20000000800 */
[----:B------:R-:W-:Y:S01]  /*13820*/  @!PT LDS RZ, [RZ] ;  /* 0x00000000fffff984 */ /* 0x000fe20000000800 */
[----:B------:R-:W-:Y:S01]  /*13830*/  @!PT LDS RZ, [RZ] ;  /* 0x00000000fffff984 */ /* 0x000fe20000000800 */
[----:B------:R0:W-:Y:S01]  /*13840*/  @!P2 LDGSTS.E.BYPASS.LTC128B.128 [R25+0x21c00], desc[UR44][R2.64], !P0 ;  /* 0x21c000000219afae */ /* 0x0001e2000c101d6c */
[----:B------:R-:W-:Y:S01]  /*13850*/  PLOP3.LUT P0, PT, PT, PT, PT, 0x80, 0x0 ;  /* 0x000000000000781c */ /* 0x000fe20003f0f070 */
[----:B------:R-:W-:-:S12]  /*13860*/  NOP ;  /* 0x0000000000007918 */ /* 0x000fd80000000000 */
.L_x_5202:
        /* <DEDUP_REMOVED lines=28> */
.L_x_5204:
[----:B------:R-:W-:Y:S05]  /*13a30*/  BSYNC B6 ;  /* 0x0000000000067941 */ /* 0x000fea0003800000 */
.L_x_5203:
        /* <DEDUP_REMOVED lines=55> */
[----:B------:R-:W-:-:S02]  /*13db0*/  LOP3.LUT R7, R17, 0x40, RZ, 0xfc, !PT ;  /* 0x0000004011077812 */ /* 0x000fc400078efcff */
[----:B0-----:R-:W-:-:S04]  /*13dc0*/  SHF.L.U32 R17, R10, 0x3, RZ ;  /* 0x000000030a117819 */ /* 0x001fc800000006ff */
        /* <DEDUP_REMOVED lines=107> */
.L_x_5295:
        /* <DEDUP_REMOVED lines=23> */
.L_x_5207:
[----:B------:R-:W-:Y:S05]  /*145f0*/  BSYNC B0 ;  /* 0x0000000000007941 */ /* 0x000fea0003800000 */
.L_x_5206:
[----:B------:R-:W-:Y:S01]  /*14600*/  NOP ;  /* 0x0000000000007918 */ /* 0x000fe20000000000 */
[----:B------:R-:W-:-:S13]  /*14610*/  PLOP3.LUT P0, PT, PT, PT, PT, 0x80, 0x0 ;  /* 0x000000000000781c */ /* 0x000fda0003f0f070 */
.L_x_5208:
        /* <DEDUP_REMOVED lines=18> */
.L_x_5296:
[----:B------:R-:W-:Y:S05]  /*14740*/  BSYNC B0 ;  /* 0x0000000000007941 */ /* 0x000fea0003800000 */
.L_x_5209:
[----:B------:R-:W-:-:S05]  /*14750*/  IMAD.U32 R2, RZ, RZ, UR36 ;  /* 0x00000024ff027e24 */ /* 0x000fca000f8e00ff */
[----:B------:R-:W-:-:S13]  /*14760*/  ISETP.NE.AND P0, PT, R2, 0x3, PT ;  /* 0x000000030200780c */ /* 0x000fda0003f05270 */
[----:B------:R-:W-:Y:S05]  /*14770*/  @!P0 BRA `(.L_x_5211) ;  /* 0x0000000000048947 */ /* 0x000fea0003800000 */
[----:B------:R-:W-:Y:S01]  /*14780*/  BPT.TRAP 0x1 ;  /* 0x000000040000795c */ /* 0x000fe20000300000 */
.L_x_5211:
[----:B0-----:R-:W-:Y:S01]  /*14790*/  SHF.L.U32 R0, R26, 0x1f, RZ ;  /* 0x0000001f1a007819 */ /* 0x001fe200000006ff */
[----:B------:R-:W-:Y:S03]  /*147a0*/  BSSY B0, `(.L_x_5212) ;  /* 0x0000003000007945 */ /* 0x000fe60003800000 */
[----:B------:R-:W0:Y:S02]  /*147b0*/  SYNCS.PHASECHK.TRANS64.TRYWAIT P0, [R27+URZ+0x38860], R0 ;  /* 0x038860001b0075a7 */ /* 0x000e24000800017f */
[----:B0-----:R-:W-:Y:S05]  /*147c0*/  @!P0 BRA `(.L_x_5213) ;  /* 0x0000004400088947 */ /* 0x001fea0003800000 */
.L_x_5297:
[----:B------:R-:W-:Y:S05]  /*147d0*/  BSYNC B0 ;  /* 0x0000000000007941 */ /* 0x000fea0003800000 */
.L_x_5212:
        /* <DEDUP_REMOVED lines=110> */
.L_x_5307:
[C---:B------:R-:W-:Y:S02]  /*14ec0*/  LOP3.LUT P6, RZ, R22.reuse, 0x40, RZ, 0xc0, !PT ;  /* 0x0000004016ff7812 */ /* 0x040fe400078cc0ff */
[----:B------:R-:W-:Y:S02]  /*14ed0*/  LOP3.LUT R22, R22, 0xfffffeff, RZ, 0xc0, !PT ;  /* 0xfffffeff16167812 */ /* 0x000fe400078ec0ff */
[C---:B------:R-:W-:Y:S02]  /*14ee0*/  ISETP.LT.OR P6, PT, R30.reuse, 0x31, P6 ;  /* 0x000000311e00780c */ /* 0x040fe400037c1670 */
[----:B------:R-:W-:-:S11]  /*14ef0*/  ISETP.LT.OR P5, PT, R30, 0x31, !P5 ;  /* 0x000000311e00780c */ /* 0x000fd60006fa1670 */
[----:B------:R-:W-:Y:S02]  /*14f00*/  @P6 LOP3.LUT R22, R22, 0x100, RZ, 0xfc, !PT ;  /* 0x0000010016166812 */ /* 0x000fe400078efcff */
[----:B------:R-:W-:Y:S02]  /*14f10*/  ISETP.LT.OR P6, PT, R30, 0x31, !P4 ;  /* 0x000000311e00780c */ /* 0x000fe400067c1670 */
[----:B------:R-:W-:Y:S02]  /*14f20*/  LOP3.LUT R22, R22, 0xffbfffff, RZ, 0xc0, !PT ;  /* 0xffbfffff16167812 */ /* 0x000fe400078ec0ff */
[----:B------:R-:W-:Y:S02]  /*14f30*/  ISETP.LT.OR P4, PT, R30, 0x31, !P2 ;  /* 0x000000311e00780c */ /* 0x000fe40005781670 */
        /* <DEDUP_REMOVED lines=26> */
.L_x_5215:
        /* <DEDUP_REMOVED lines=11> */
.L_x_5216:
[----:B------:R-:W2:Y:S01]  /*15190*/  LDL R3, [R1+0xc] ;  /* 0x00000c0001037983 */ /* 0x000ea20000100800 */
[----:B------:R1:W-:Y:S01]  /*151a0*/  SYNCS.ARRIVE.TRANS64.A1T0 RZ, [R27+URZ+0x38850], RZ ;  /* 0x038850ff1bff79a7 */ /* 0x0003e2000810003f */
[----:B------:R-:W-:Y:S01]  /*151b0*/  BSSY B0, `(.L_x_5217) ;  /* 0x00000f7000007945 */ /* 0x000fe20003800000 */
[----:B--2---:R-:W-:-:S13]  /*151c0*/  ISETP.GE.AND P0, PT, R3, 0x2, PT ;  /* 0x000000020300780c */ /* 0x004fda0003f06270 */
[----:B-1----:R-:W-:Y:S05]  /*151d0*/  @!P0 BRA `(.L_x_5218) ;  /* 0x0000000c00d08947 */ /* 0x002fea0003800000 */
[----:B------:R-:W2:Y:S01]  /*151e0*/  LDL.LU R2, [R1+0x24] ;  /* 0x0000240001027983 */ /* 0x000ea20000300800 */
[----:B------:R-:W-:Y:S01]  /*151f0*/  LOP3.LUT R30, R31, 0x80, RZ, 0xc0, !PT ;  /* 0x000000801f1e7812 */ /* 0x000fe200078ec0ff */
[----:B------:R-:W-:-:S03]  /*15200*/  VIADD R7, R3, 0xfffffffe ;  /* 0xfffffffe03077836 */ /* 0x000fc60000000000 */
[----:B------:R-:W-:Y:S02]  /*15210*/  SHF.R.U32.HI R30, RZ, 0x3, R30 ;  /* 0x00000003ff1e7819 */ /* 0x000fe4000001161e */
[----:B--2---:R-:W-:-:S04]  /*15220*/  LOP3.LUT R2, R2, 0x40, RZ, 0xc0, !PT ;  /* 0x0000004002027812 */ /* 0x004fc800078ec0ff */
[----:B------:R-:W-:-:S07]  /*15230*/  SHF.R.U32.HI R31, RZ, 0x2, R2 ;  /* 0x00000002ff1f7819 */ /* 0x000fce0000011602 */
.L_x_5231:
        /* <DEDUP_REMOVED lines=44> */
.L_x_5219:
[----:B------:R-:W-:Y:S01]  /*15500*/  IMAD R6, R24, 0x8, R23 ;  /* 0x0000000818067824 */ /* 0x000fe200078e0217 */
[----:B------:R-:W-:Y:S01]  /*15510*/  SHF.L.U32 R17, R26, 0x1f, RZ ;  /* 0x0000001f1a117819 */ /* 0x000fe200000006ff */
[----:B------:R-:W-:Y:S01]  /*15520*/  BSSY B1, `(.L_x_5220) ;  /* 0x0000004000017945 */ /* 0x000fe20003800000 */
[----:B------:R-:W-:Y:S02]  /*15530*/  SHF.R.S32.HI R9, RZ, 0x1f, R5 ;  /* 0x0000001fff097819 */ /* 0x000fe40000011405 */
[----:B------:R-:W0:Y:S02]  /*15540*/  SYNCS.PHASECHK.TRANS64.TRYWAIT P0, [R6+URZ+0x38840], R17 ;  /* 0x03884011060075a7 */ /* 0x000e24000800017f */
[----:B0-----:R-:W-:Y:S05]  /*15550*/  @!P0 BRA `(.L_x_5221) ;  /* 0x0000003c00e08947 */ /* 0x001fea0003800000 */
.L_x_5308:
[----:B------:R-:W-:Y:S05]  /*15560*/  BSYNC B1 ;  /* 0x0000000000017941 */ /* 0x000fea0003800000 */
.L_x_5220:
        /* <DEDUP_REMOVED lines=42> */
.L_x_5318:
        /* <DEDUP_REMOVED lines=8> */
.L_x_5223:
        /* <DEDUP_REMOVED lines=11> */
.L_x_5224:
[----:B------:R2:W-:Y:S01]  /*15940*/  SYNCS.ARRIVE.TRANS64.A1T0 RZ, [R6+URZ+0x38830], RZ ;  /* 0x038830ff06ff79a7 */ /* 0x0005e2000810003f */
[----:B------:R-:W-:Y:S05]  /*15950*/  @!P2 BRA `(.L_x_5225) ;  /* 0x000000000004a947 */ /* 0x000fea0003800000 */
[----:B------:R-:W-:Y:S01]  /*15960*/  BPT.TRAP 0x1 ;  /* 0x000000040000795c */ /* 0x000fe20000300000 */
.L_x_5225:
[----:B------:R-:W3:Y:S01]  /*15970*/  SYNCS.PHASECHK.TRANS64.TRYWAIT P0, [R6+URZ+0x38860], R17 ;  /* 0x03886011060075a7 */ /* 0x000ee2000800017f */
[----:B------:R-:W-:Y:S04]  /*15980*/  BSSY B1, `(.L_x_5226) ;  /* 0x0000002000017945 */ /* 0x000fe80003800000 */
[----:B---3--:R-:W-:Y:S05]  /*15990*/  @!P0 BRA `(.L_x_5227) ;  /* 0x0000004000008947 */ /* 0x008fea0003800000 */
.L_x_5319:
[----:B------:R-:W-:Y:S05]  /*159a0*/  BSYNC B1 ;  /* 0x0000000000017941 */ /* 0x000fea0003800000 */
.L_x_5226:
        /* <DEDUP_REMOVED lines=81> */
.L_x_5329:
        /* <DEDUP_REMOVED lines=25> */
.L_x_5229:
        /* <DEDUP_REMOVED lines=11> */
.L_x_5230:
[----:B------:R3:W-:Y:S01]  /*16100*/  SYNCS.ARRIVE.TRANS64.A1T0 RZ, [R6+URZ+0x38850], RZ ;  /* 0x038850ff06ff79a7 */ /* 0x0007e2000810003f */
[----:B------:R-:W-:Y:S05]  /*16110*/  @P3 BRA `(.L_x_5231) ;  /* 0xfffffff000483947 */ /* 0x000fea000383ffff */
.L_x_5218:
[----:B------:R-:W-:Y:S05]  /*16120*/  BSYNC B0 ;  /* 0x0000000000007941 */ /* 0x000fea0003800000 */
.L_x_5217:
        /* <DEDUP_REMOVED lines=21> */
.L_x_5233:
[----:B------:R-:W-:Y:S05]  /*16280*/  BSYNC B0 ;  /* 0x0000000000007941 */ /* 0x000fea0003800000 */
.L_x_5232:
[----:B------:R-:W-:-:S07]  /*16290*/  SEL R24, R24, RZ, P0 ;  /* 0x000000ff18187207 */ /* 0x000fce0000000000 */
.L_x_5186:
[----:B------:R-:W-:Y:S05]  /*162a0*/  BSYNC B7 ;  /* 0x0000000000077941 */ /* 0x000fea0003800000 */
.L_x_5184:
        /* <DEDUP_REMOVED lines=11> */
.L_x_5234:
        /* <DEDUP_REMOVED lines=11> */
[----:B------:R-:W-:Y:S02]  /*16410*/  MOV R17, RZ ;  /* 0x000000ff00117202 */ /* 0x000fe40000000f00 */
[C---:B------:R-:W-:Y:S01]  /*16420*/  ISETP.GE.U32.AND P2, PT, R8.reuse, 0x2, PT ;  /* 0x000000020800780c */ /* 0x040fe20003f46070 */
[----:B------:R-:W-:Y:S01]  /*16430*/  SHFL.IDX PT, R0, R16, RZ, 0x1f ;  /* 0x00001fff10007589 */ /* 0x000fe200000e0000 */
[C---:B------:R-:W-:Y:S02]  /*16440*/  ISETP.GE.U32.AND P3, PT, R8.reuse, 0x4, PT ;  /* 0x000000040800780c */ /* 0x040fe40003f66070 */
        /* <DEDUP_REMOVED lines=21> */
.L_x_5339:
[----:B------:R-:W-:Y:S02]  /*165a0*/  ULDC UR4, c[0x0][0xd38] ;  /* 0x00034e0000047ab9 */ /* 0x000fe40000000800 */
[----:B------:R-:W-:-:S04]  /*165b0*/  IMAD.U32 R4, RZ, RZ, UR4 ;  /* 0x00000004ff047e24 */ /* 0x000fc8000f8e00ff */
[----:B--2---:R-:W-:-:S04]  /*165c0*/  IMAD R14, R14, R4, RZ ;  /* 0x000000040e0e7224 */ /* 0x004fc800078e02ff */
[----:B------:R-:W-:-:S05]  /*165d0*/  IMAD.IADD R5, R5, 0x1, R14 ;  /* 0x0000000105057824 */ /* 0x000fca00078e020e */
[----:B------:R-:W-:-:S13]  /*165e0*/  ISETP.GT.AND P6, PT, R5, R0, PT ;  /* 0x000000000500720c */ /* 0x000fda0003fc4270 */
[----:B------:R-:W-:Y:S05]  /*165f0*/  @P6 BRA `(.L_x_5237) ;  /* 0x00000000009c6947 */ /* 0x000fea0003800000 */
.L_x_5242:
        /* <DEDUP_REMOVED lines=14> */
.L_x_5240:
[----:B------:R-:W-:Y:S05]  /*166e0*/  BSYNC B0 ;  /* 0x0000000000007941 */ /* 0x000fea0003800000 */
.L_x_5239:
        /* <DEDUP_REMOVED lines=18> */
.L_x_5347:
[----:B------:R-:W-:Y:S02]  /*16810*/  ULDC UR4, c[0x0][0xd38] ;  /* 0x00034e0000047ab9 */ /* 0x000fe40000000800 */
[----:B------:R-:W-:-:S04]  /*16820*/  IMAD.U32 R4, RZ, RZ, UR4 ;  /* 0x00000004ff047e24 */ /* 0x000fc8000f8e00ff */
[----:B--2---:R-:W-:-:S04]  /*16830*/  IMAD R14, R14, R4, RZ ;  /* 0x000000040e0e7224 */ /* 0x004fc800078e02ff */
[----:B------:R-:W-:-:S05]  /*16840*/  IMAD.IADD R5, R14, 0x1, R5 ;  /* 0x000000010e057824 */ /* 0x000fca00078e0205 */
[----:B------:R-:W-:-:S13]  /*16850*/  ISETP.GT.AND P6, PT, R5, R0, PT ;  /* 0x000000000500720c */ /* 0x000fda0003fc4270 */
[----:B------:R-:W-:Y:S05]  /*16860*/  @!P6 BRA `(.L_x_5242) ;  /* 0xfffffffc0064e947 */ /* 0x000fea000383ffff */
.L_x_5237:
        /* <DEDUP_REMOVED lines=8> */
.L_x_5351:
[----:B------:R-:W-:Y:S01]  /*168f0*/  ISETP.NE.AND P0, PT, R3, RZ, PT ;  /* 0x000000ff0300720c */ /* 0x000fe20003f05270 */
[----:B------:R-:W-:-:S12]  /*16900*/  IMAD.MOV.U32 R14, RZ, RZ, RZ ;  /* 0x000000ffff0e7224 */ /* 0x000fd800078e00ff */
[----:B------:R-:W-:Y:S05]  /*16910*/  @!P0 BRA `(.L_x_5244) ;  /* 0x0000000000108947 */ /* 0x000fea0003800000 */
[----:B------:R-:W-:Y:S01]  /*16920*/  UMOV UR4, 0xffffffff ;  /* 0xffffffff00047882 */ /* 0x000fe20000000000 */
[----:B------:R-:W-:Y:S02]  /*16930*/  VIADD R12, R6, 0xffffffff ;  /* 0xffffffff060c7836 */ /* 0x000fe40000000000 */
[----:B------:R-:W-:Y:S05]  /*16940*/  BRA.DIV UR4, `(.L_x_5245) ;  /* 0x00000042042c7947 */ /* 0x000fea000b800000 */
[----:B------:R4:W0:Y:S02]  /*16950*/  SHFL.IDX PT, R14, R2, R12, 0x1f ;  /* 0x00001f0c020e7589 */ /* 0x00082400000e0000 */
.L_x_5244:
        /* <DEDUP_REMOVED lines=66> */
.L_x_5238:
[----:B------:R-:W-:Y:S01]  /*16d80*/  UMOV UR4, URZ ;  /* 0x0000003f00047c82 */ /* 0x000fe20008000000 */
[----:B------:R-:W-:Y:S01]  /*16d90*/  UMOV UR5, URZ ;  /* 0x0000003f00057c82 */ /* 0x000fe20008000000 */
[----:B------:R-:W-:Y:S01]  /*16da0*/  ULDC UR6, c[0x0][0xd3c] ;  /* 0x00034f0000067ab9 */ /* 0x000fe20000000800 */
[----:B------:R-:W-:Y:S02]  /*16db0*/  IMAD.MOV.U32 R16, RZ, RZ, R0 ;  /* 0x000000ffff107224 */ /* 0x000fe400078e0000 */
[----:B------:R-:W-:Y:S02]  /*16dc0*/  IMAD.U32 R17, RZ, RZ, UR4 ;  /* 0x00000004ff117e24 */ /* 0x000fe4000f8e00ff */
[----:B------:R-:W-:Y:S02]  /*16dd0*/  IMAD.U32 R18, RZ, RZ, UR5 ;  /* 0x00000005ff127e24 */ /* 0x000fe4000f8e00ff */
[----:B------:R-:W-:-:S07]  /*16de0*/  IMAD.U32 R19, RZ, RZ, UR6 ;  /* 0x00000006ff137e24 */ /* 0x000fce000f8e00ff */
.L_x_5246:
        /* <DEDUP_REMOVED lines=10> */
.L_x_5235:
[----:B------:R-:W-:Y:S02]  /*16e90*/  ULDC UR4, c[0x0][0xd3c] ;  /* 0x00034f0000047ab9 */ /* 0x000fe40000000800 */
[----:B0-----:R-:W-:-:S13]  /*16ea0*/  ISETP.GE.AND P0, PT, R19, UR4, PT ;  /* 0x0000000413007c0c */ /* 0x001fda000bf06270 */
[----:B------:R-:W-:Y:S05]  /*16eb0*/  @!P0 BRA `(.L_x_5247) ;  /* 0xffffffa800588947 */ /* 0x000fea000383ffff */
[----:B------:R-:W-:Y:S05]  /*16ec0*/  BSYNC B8 ;  /* 0x0000000000087941 */ /* 0x000fea0003800000 */
.L_x_5180:
        /* <DEDUP_REMOVED lines=12> */
.L_x_5354:
[----:B------:R-:W-:Y:S05]  /*16f90*/  BSYNC B0 ;  /* 0x0000000000007941 */ /* 0x000fea0003800000 */
.L_x_5248:
[----:B------:R-:W-:-:S03]  /*16fa0*/  UMOV UR4, 0xffffffff ;  /* 0xffffffff00047882 */ /* 0x000fc60000000000 */
[----:B------:R-:W-:Y:S05]  /*16fb0*/  BRA.DIV UR4, `(.L_x_5250) ;  /* 0x0000003a04c87947 */ /* 0x000fea000b800000 */
[----:B------:R-:W0:Y:S02]  /*16fc0*/  S2R R0, SR_TID.X ;  /* 0x0000000000007919 */ /* 0x000e240000002100 */
[----:B0-----:R-:W-:-:S04]  /*16fd0*/  SHF.R.U32.HI R0, RZ, 0x5, R0 ;  /* 0x00000005ff007819 */ /* 0x001fc80000011600 */
[----:B------:R-:W-:-:S05]  /*16fe0*/  LOP3.LUT R0, R0, 0x3, RZ, 0xc0, !PT ;  /* 0x0000000300007812 */ /* 0x000fca00078ec0ff */
[----:B------:R0:W0:Y:S02]  /*16ff0*/  SHFL.IDX PT, R14, R0, RZ, 0x1f ;  /* 0x00001fff000e7589 */ /* 0x00002400000e0000 */
.L_x_5357:
[----:B0-----:R-:W-:Y:S01]  /*17000*/  ISETP.NE.AND P0, PT, R14, RZ, PT ;  /* 0x000000ff0e00720c */ /* 0x001fe20003f05270 */
[----:B------:R-:W-:-:S12]  /*17010*/  BSSY B0, `(.L_x_5251) ;  /* 0x0000024000007945 */ /* 0x000fd80003800000 */
[----:B------:R-:W-:Y:S05]  /*17020*/  @P0 BRA `(.L_x_5252) ;  /* 0x0000000000880947 */ /* 0x000fea0003800000 */
[----:B------:R-:W-:-:S03]  /*17030*/  UMOV UR4, 0xffffffff ;  /* 0xffffffff00047882 */ /* 0x000fc60000000000 */
[----:B------:R-:W-:Y:S05]  /*17040*/  BRA.DIV UR4, `(.L_x_5253) ;  /* 0x0000003a04d87947 */ /* 0x000fea000b800000 */
[----:B------:R-:W-:-:S13]  /*17050*/  ELECT P6, URZ, PT ;  /* 0x00000000003f782f */ /* 0x000fda00038c0000 */
.L_x_5360:
[----:B------:R-:W-:Y:S05]  /*17060*/  @!P6 BRA `(.L_x_5252) ;  /* 0x000000000078e947 */ /* 0x000fea0003800000 */
[----:B------:R-:W-:-:S06]  /*17070*/  ULOP3.LUT UR4, UR42, 0x2, URZ, 0xfc, !UPT ;  /* 0x000000022a047892 */ /* 0x000fcc000f8efc3f */
[----:B------:R-:W-:-:S05]  /*17080*/  IMAD.U32 R0, RZ, RZ, UR4 ;  /* 0x00000004ff007e24 */ /* 0x000fca000f8e00ff */
[----:B------:R-:W-:-:S13]  /*17090*/  ISETP.NE.AND P0, PT, R0, 0x3, PT ;  /* 0x000000030000780c */ /* 0x000fda0003f05270 */
[----:B------:R-:W-:Y:S05]  /*170a0*/  @!P0 BRA `(.L_x_5254) ;  /* 0x0000000000048947 */ /* 0x000fea0003800000 */
[----:B------:R-:W-:Y:S01]  /*170b0*/  BPT.TRAP 0x1 ;  /* 0x000000040000795c */ /* 0x000fe20000300000 */
.L_x_5254:
[----:B------:R-:W-:Y:S01]  /*170c0*/  IMAD R5, R24, 0x8, R7 ;  /* 0x0000000818057824 */ /* 0x000fe200078e0207 */
[----:B------:R-:W-:Y:S01]  /*170d0*/  SHF.L.U32 R0, R26, 0x1f, RZ ;  /* 0x0000001f1a007819 */ /* 0x000fe200000006ff */
[----:B------:R-:W-:-:S03]  /*170e0*/  VIADD R24, R24, 0x1 ;  /* 0x0000000118187836 */ /* 0x000fc60000000000 */
[----:B------:R-:W0:Y:S02]  /*170f0*/  SYNCS.PHASECHK.TRANS64.TRYWAIT P1, [R5+URZ+0x38840], R0 ;  /* 0x03884000050075a7 */ /* 0x000e24000802017f */
[----:B------:R-:W-:-:S04]  /*17100*/  ISETP.NE.AND P2, PT, R24, 0x2, PT ;  /* 0x000000021800780c */ /* 0x000fc80003f45270 */
[----:B------:R-:W-:Y:S01]  /*17110*/  SEL R3, RZ, 0x1, P2 ;  /* 0x00000001ff037807 */ /* 0x000fe20001000000 */
[----:B0-----:R-:W-:Y:S08]  /*17120*/  @!P1 BRA `(.L_x_5255) ;  /* 0x0000003800c09947 */ /* 0x001ff00003800000 */
.L_x_5361:
[----:B------:R-:W-:Y:S02]  /*17130*/  SEL R24, R24, RZ, P2 ;  /* 0x000000ff18187207 */ /* 0x000fe40001000000 */
[----:B------:R-:W-:Y:S01]  /*17140*/  LOP3.LUT R2, R26, R3, RZ, 0x3c, !PT ;  /* 0x000000031a027212 */ /* 0x000fe200078e3cff */
[----:B------:R-:W-:Y:S06]  /*17150*/  @!P0 BRA `(.L_x_5256) ;  /* 0x0000000000048947 */ /* 0x000fec0003800000 */
[----:B------:R-:W-:Y:S01]  /*17160*/  BPT.TRAP 0x1 ;  /* 0x000000040000795c */ /* 0x000fe20000300000 */
.L_x_5256:
[----:B------:R-:W-:Y:S01]  /*17170*/  IMAD R3, R24, 0x8, R7 ;  /* 0x0000000818037824 */ /* 0x000fe200078e0207 */
[----:B------:R-:W-:-:S04]  /*17180*/  SHF.L.U32 R2, R2, 0x1f, RZ ;  /* 0x0000001f02027819 */ /* 0x000fc800000006ff */
[----:B------:R-:W0:Y:S02]  /*17190*/  SYNCS.PHASECHK.TRANS64.TRYWAIT P1, [R3+URZ+0x38840], R2 ;  /* 0x03884002030075a7 */ /* 0x000e24000802017f */
[----:B0-----:R-:W-:Y:S05]  /*171a0*/  @!P1 BRA `(.L_x_5257) ;  /* 0x0000003800b49947 */ /* 0x001fea0003800000 */
.L_x_5362:
[----:B------:R-:W-:Y:S05]  /*171b0*/  @!P0 BRA `(.L_x_5258) ;  /* 0x0000000000048947 */ /* 0x000fea0003800000 */
[----:B------:R-:W-:Y:S01]  /*171c0*/  BPT.TRAP 0x1 ;  /* 0x000000040000795c */ /* 0x000fe20000300000 */
.L_x_5258:
[----:B------:R-:W0:Y:S02]  /*171d0*/  SYNCS.PHASECHK.TRANS64.TRYWAIT P1, [R5+URZ+0x38860], R0 ;  /* 0x03886000050075a7 */ /* 0x000e24000802017f */
[----:B0-----:R-:W-:Y:S05]  /*171e0*/  @!P1 BRA `(.L_x_5259) ;  /* 0x0000003800b89947 */ /* 0x001fea0003800000 */
.L_x_5363:
[----:B------:R-:W-:Y:S05]  /*171f0*/  @!P0 BRA `(.L_x_5260) ;  /* 0x0000000000048947 */ /* 0x000fea0003800000 */
[----:B------:R-:W-:Y:S01]  /*17200*/  BPT.TRAP 0x1 ;  /* 0x000000040000795c */ /* 0x000fe20000300000 */
.L_x_5260:
[----:B------:R0:W0:Y:S02]  /*17210*/  SYNCS.PHASECHK.TRANS64.TRYWAIT P0, [R3+URZ+0x38860], R2 ;  /* 0x03886002030075a7 */ /* 0x000024000800017f */
[----:B0-----:R-:W-:Y:S05]  /*17220*/  @!P0 NANOSLEEP.SYNCS 0x989680 ;  /* 0x009896800000895d */ /* 0x001fea0003900000 */
[----:B------:R-:W0:Y:S02]  /*17230*/  @!P0 SYNCS.PHASECHK.TRANS64 P0, [R3+URZ+0x38860], R2 ;  /* 0x03886002030085a7 */ /* 0x000e24000800007f */
[----:B0-----:R-:W-:Y:S05]  /*17240*/  @!P0 BRA `(.L_x_5260) ;  /* 0xfffffffc00f08947 */ /* 0x001fea000383ffff */
.L_x_5252:
[----:B------:R-:W-:Y:S05]  /*17250*/  BSYNC B0 ;  /* 0x0000000000007941 */ /* 0x000fea0003800000 */
.L_x_5251:
[----:B------:R-:W-:Y:S05]  /*17260*/  EXIT ;  /* 0x000000000000794d */ /* 0x000fea0003800000 */
.L_x_5122:
[----:B0-----:R0:W1:Y:S02]  /*17270*/  SYNCS.PHASECHK.TRANS64.TRYWAIT P1, [R17+URZ+0x38800], R4 ;  /* 0x03880004110075a7 */ /* 0x001064000802017f */
[----:B-1----:R-:W-:Y:S05]  /*17280*/  @!P1 NANOSLEEP.SYNCS 0x989680 ;  /* 0x009896800000995d */ /* 0x002fea0003900000 */
[----:B------:R-:W1:Y:S02]  /*17290*/  @!P1 SYNCS.PHASECHK.TRANS64 P1, [R17+URZ+0x38800], R4 ;  /* 0x03880004110095a7 */ /* 0x000e64000802007f */
[----:B-1----:R-:W-:Y:S05]  /*172a0*/  @!P1 BRA `(.L_x_5122) ;  /* 0xfffffffc00f09947 */ /* 0x002fea000383ffff */
[----:B------:R-:W-:Y:S05]  /*172b0*/  BRA `(.L_x_5261) ;  /* 0xfffffec400a07947 */ /* 0x000fea000383ffff */
.L_x_5126:
[----:B--2---:R2:W3:Y:S02]  /*172c0*/  SYNCS.PHASECHK.TRANS64.TRYWAIT P1, [R9+URZ+0x38830], R6 ;  /* 0x03883006090075a7 */ /* 0x0044e4000802017f */
[----:B---3--:R-:W-:Y:S05]  /*172d0*/  @!P1 NANOSLEEP.SYNCS 0x989680 ;  /* 0x009896800000995d */ /* 0x008fea0003900000 */
[----:B------:R-:W3:Y:S02]  /*172e0*/  @!P1 SYNCS.PHASECHK.TRANS64 P1, [R9+URZ+0x38830], R6 ;  /* 0x03883006090095a7 */ /* 0x000ee4000802007f */
[----:B---3--:R-:W-:Y:S05]  /*172f0*/  @!P1 BRA `(.L_x_5126) ;  /* 0xfffffffc00f09947 */ /* 0x008fea000383ffff */
[----:B------:R-:W-:Y:S05]  /*17300*/  BRA `(.L_x_5125) ;  /* 0xfffffec400c07947 */ /* 0x000fea000383ffff */
.L_x_5127:
[----:B---3--:R3:W4:Y:S02]  /*17310*/  SYNCS.PHASECHK.TRANS64.TRYWAIT P1, [R17+URZ+0x38810], R4 ;  /* 0x03881004110075a7 */ /* 0x008724000802017f */
[----:B----4-:R-:W-:Y:S05]  /*17320*/  @!P1 NANOSLEEP.SYNCS 0x989680 ;  /* 0x009896800000995d */ /* 0x010fea0003900000 */
[----:B------:R-:W4:Y:S02]  /*17330*/  @!P1 SYNCS.PHASECHK.TRANS64 P1, [R17+URZ+0x38810], R4 ;  /* 0x03881004110095a7 */ /* 0x000f24000802007f */
[----:B----4-:R-:W-:Y:S05]  /*17340*/  @!P1 BRA `(.L_x_5127) ;  /* 0xfffffffc00f09947 */ /* 0x010fea000383ffff */
[----:B------:R-:W-:Y:S05]  /*17350*/  BRA `(.L_x_5262) ;  /* 0xfffffec8004c7947 */ /* 0x000fea000383ffff */
.L_x_5131:
[----:B0-----:R0:W3:Y:S02]  /*17360*/  SYNCS.PHASECHK.TRANS64.TRYWAIT P1, [R9+URZ+0x38850], R6 ;  /* 0x03885006090075a7 */ /* 0x0010e4000802017f */
[----:B---3--:R-:W-:Y:S05]  /*17370*/  @!P1 NANOSLEEP.SYNCS 0x989680 ;  /* 0x009896800000995d */ /* 0x008fea0003900000 */
[----:B------:R-:W3:Y:S02]  /*17380*/  @!P1 SYNCS.PHASECHK.TRANS64 P1, [R9+URZ+0x38850], R6 ;  /* 0x03885006090095a7 */ /* 0x000ee4000802007f */
[----:B---3--:R-:W-:Y:S05]  /*17390*/  @!P1 BRA `(.L_x_5131) ;  /* 0xfffffffc00f09947 */ /* 0x008fea000383ffff */
[----:B------:R-:W-:Y:S05]  /*173a0*/  BRA `(.L_x_5130) ;  /* 0xfffffec8007c7947 */ /* 0x000fea000383ffff */
.L_x_5138:
[----:B-1----:R1:W2:Y:S02]  /*173b0*/  SYNCS.PHASECHK.TRANS64.TRYWAIT P1, [R9+URZ+0x38830], R8 ;  /* 0x03883008090075a7 */ /* 0x0022a4000802017f */
[----:B--2---:R-:W-:Y:S05]  /*173c0*/  @!P1 NANOSLEEP.SYNCS 0x989680 ;  /* 0x009896800000995d */ /* 0x004fea0003900000 */
[----:B------:R-:W2:Y:S02]  /*173d0*/  @!P1 SYNCS.PHASECHK.TRANS64 P1, [R9+URZ+0x38830], R8 ;  /* 0x03883008090095a7 */ /* 0x000ea4000802007f */
[----:B--2---:R-:W-:Y:S05]  /*173e0*/  @!P1 BRA `(.L_x_5138) ;  /* 0xfffffffc00f09947 */ /* 0x004fea000383ffff */
[----:B------:R-:W-:Y:S05]  /*173f0*/  BRA `(.L_x_5137) ;  /* 0xfffffef400887947 */ /* 0x000fea000383ffff */
.L_x_5142:
[----:B---3--:R3:W4:Y:S02]  /*17400*/  SYNCS.PHASECHK.TRANS64.TRYWAIT P1, [R9+URZ+0x38850], R8 ;  /* 0x03885008090075a7 */ /* 0x008724000802017f */
[----:B----4-:R-:W-:Y:S05]  /*17410*/  @!P1 NANOSLEEP.SYNCS 0x989680 ;  /* 0x009896800000995d */ /* 0x010fea0003900000 */
[----:B------:R-:W4:Y:S02]  /*17420*/  @!P1 SYNCS.PHASECHK.TRANS64 P1, [R9+URZ+0x38850], R8 ;  /* 0x03885008090095a7 */ /* 0x000f24000802007f */
[----:B----4-:R-:W-:Y:S05]  /*17430*/  @!P1 BRA `(.L_x_5142) ;  /* 0xfffffffc00f09947 */ /* 0x010fea000383ffff */
[----:B------:R-:W-:Y:S05]  /*17440*/  BRA `(.L_x_5141) ;  /* 0xfffffef400e87947 */ /* 0x000fea000383ffff */
.L_x_5150:
[----:B-1----:R1:W2:Y:S02]  /*17450*/  SYNCS.PHASECHK.TRANS64.TRYWAIT P1, [R9+URZ+0x38830], R8 ;  /* 0x03883008090075a7 */ /* 0x0022a4000802017f */
[----:B--2---:R-:W-:Y:S05]  /*17460*/  @!P1 NANOSLEEP.SYNCS 0x989680 ;  /* 0x009896800000995d */ /* 0x004fea0003900000 */
[----:B------:R-:W2:Y:S02]  /*17470*/  @!P1 SYNCS.PHASECHK.TRANS64 P1, [R9+URZ+0x38830], R8 ;  /* 0x03883008090095a7 */ /* 0x000ea4000802007f */
[----:B--2---:R-:W-:Y:S05]  /*17480*/  @!P1 BRA `(.L_x_5150) ;  /* 0xfffffffc00f09947 */ /* 0x004fea000383ffff */
[----:B------:R-:W-:Y:S05]  /*17490*/  BRA `(.L_x_5149) ;  /* 0xffffff2c00087947 */ /* 0x000fea000383ffff */
.L_x_5154:
[----:B---3--:R3:W4:Y:S02]  /*174a0*/  SYNCS.PHASECHK.TRANS64.TRYWAIT P1, [R9+URZ+0x38850], R8 ;  /* 0x03885008090075a7 */ /* 0x008724000802017f */
[----:B----4-:R-:W-:Y:S05]  /*174b0*/  @!P1 NANOSLEEP.SYNCS 0x989680 ;  /* 0x009896800000995d */ /* 0x010fea0003900000 */
[----:B------:R-:W4:Y:S02]  /*174c0*/  @!P1 SYNCS.PHASECHK.TRANS64 P1, [R9+URZ+0x38850], R8 ;  /* 0x03885008090095a7 */ /* 0x000f24000802007f */
[----:B----4-:R-:W-:Y:S05]  /*174d0*/  @!P1 BRA `(.L_x_5154) ;  /* 0xfffffffc00f09947 */ /* 0x010fea000383ffff */
[----:B------:R-:W-:Y:S05]  /*174e0*/  BRA `(.L_x_5153) ;  /* 0xffffff2c00687947 */ /* 0x000fea000383ffff */
.L_x_5192:
        /* <DEDUP_REMOVED lines=10> */
.L_x_5264:
[----:B------:R-:W-:Y:S05]  /*17590*/  BSYNC B0 ;  /* 0x0000000000007941 */ /* 0x000fea0003800000 */
.L_x_5263:
[----:B------:R-:W-:Y:S05]  /*175a0*/  BRA `(.L_x_5265) ;  /* 0xffffffb0001c7947 */ /* 0x000fea000383ffff */
.L_x_5195:
[----:B0-----:R0:W1:Y:S02]  /*175b0*/  SYNCS.PHASECHK.TRANS64.TRYWAIT P0, [R27+URZ+0x38840], R0 ;  /* 0x038840001b0075a7 */ /* 0x001064000800017f */
[----:B-1----:R-:W-:Y:S05]  /*175c0*/  @!P0 NANOSLEEP.SYNCS 0x989680 ;  /* 0x009896800000895d */ /* 0x002fea0003900000 */
[----:B------:R-:W1:Y:S02]  /*175d0*/  @!P0 SYNCS.PHASECHK.TRANS64 P0, [R27+URZ+0x38840], R0 ;  /* 0x038840001b0085a7 */ /* 0x000e64000800007f */
[----:B-1----:R-:W-:Y:S05]  /*175e0*/  @!P0 BRA `(.L_x_5195) ;  /* 0xfffffffc00f08947 */ /* 0x002fea000383ffff */
[----:B------:R-:W-:Y:S05]  /*175f0*/  BRA `(.L_x_5266) ;  /* 0xffffffb000fc7947 */ /* 0x000fea000383ffff */
.L_x_5196:
        /* <DEDUP_REMOVED lines=8> */
.L_x_5268:
[----:B------:R-:W-:Y:S05]  /*17680*/  BSYNC B0 ;  /* 0x0000000000007941 */ /* 0x000fea0003800000 */
.L_x_5267:
        /* <DEDUP_REMOVED lines=9> */
.L_x_5269:
[----:B------:R-:W-:Y:S02]  /*17720*/  IMAD.MOV.U32 R13, RZ, RZ, R4 ;  /* 0x000000ffff0d7224 */ /* 0x000fe400078e0004 */
[----:B------:R-:W-:Y:S02]  /*17730*/  IMAD.MOV.U32 R12, RZ, RZ, 0x1 ;  /* 0x00000001ff0c7424 */ /* 0x000fe400078e00ff */
[----:B------:R-:W-:-:S07]  /*17740*/  IMAD.MOV.U32 R3, RZ, RZ, R14 ;  /* 0x000000ffff037224 */ /* 0x000fce00078e000e */
[----:B------:R-:W-:Y:S05]  /*17750*/  WARPSYNC.COLLECTIVE R15, `(.L_x_5270) ;  /* 0x000000000f087348 */ /* 0x000fea0003c00000 */
[----:B------:R0:W1:Y:S02]  /*17760*/  SHFL.IDX P6, R14, R13, R12, R11 ;  /* 0x0000000c0d0e7389 */ /* 0x00006400000c000b */
[----:B01----:R-:W-:Y:S01]  /*17770*/  ENDCOLLECTIVE ;  /* 0x000000000000791b */ /* 0x003fe20003800000 */
.L_x_5270:
        /* <DEDUP_REMOVED lines=15> */
.L_x_5271:
[----:B------:R-:W-:Y:S02]  /*17870*/  @P0 IMAD R6, R5, 0x2, R23 ;  /* 0x0000000205060824 */ /* 0x000fe400078e0217 */
[----:B------:R-:W-:Y:S02]  /*17880*/  IMAD.MOV.U32 R13, RZ, RZ, R4 ;  /* 0x000000ffff0d7224 */ /* 0x000fe400078e0004 */
[----:B------:R-:W-:Y:S02]  /*17890*/  IMAD.MOV.U32 R12, RZ, RZ, 0x2 ;  /* 0x00000002ff0c7424 */ /* 0x000fe400078e00ff */
[----:B------:R-:W-:-:S07]  /*178a0*/  IMAD.MOV.U32 R3, RZ, RZ, R14 ;  /* 0x000000ffff037224 */ /* 0x000fce00078e000e */
[----:B------:R-:W-:Y:S05]  /*178b0*/  WARPSYNC.COLLECTIVE R15, `(.L_x_5272) ;  /* 0x000000000f087348 */ /* 0x000fea0003c00000 */
[----:B------:R0:W1:Y:S02]  /*178c0*/  SHFL.IDX P6, R14, R13, R12, R11 ;  /* 0x0000000c0d0e7389 */ /* 0x00006400000c000b */
[----:B01----:R-:W-:Y:S01]  /*178d0*/  ENDCOLLECTIVE ;  /* 0x000000000000791b */ /* 0x003fe20003800000 */
.L_x_5272:
        /* <DEDUP_REMOVED lines=15> */
.L_x_5273:
[----:B------:R-:W-:Y:S02]  /*179d0*/  @P0 IMAD R6, R5, 0x2, R23 ;  /* 0x0000000205060824 */ /* 0x000fe400078e0217 */
[----:B------:R-:W-:Y:S02]  /*179e0*/  IMAD.MOV.U32 R13, RZ, RZ, R4 ;  /* 0x000000ffff0d7224 */ /* 0x000fe400078e0004 */
[----:B------:R-:W-:Y:S02]  /*179f0*/  IMAD.MOV.U32 R12, RZ, RZ, 0x3 ;  /* 0x00000003ff0c7424 */ /* 0x000fe400078e00ff */
[----:B------:R-:W-:-:S07]  /*17a00*/  IMAD.MOV.U32 R3, RZ, RZ, R14 ;  /* 0x000000ffff037224 */ /* 0x000fce00078e000e */
[----:B------:R-:W-:Y:S05]  /*17a10*/  WARPSYNC.COLLECTIVE R15, `(.L_x_5274) ;  /* 0x000000000f087348 */ /* 0x000fea0003c00000 */
[----:B------:R0:W1:Y:S02]  /*17a20*/  SHFL.IDX P6, R14, R13, R12, R11 ;  /* 0x0000000c0d0e7389 */ /* 0x00006400000c000b */
[----:B01----:R-:W-:Y:S01]  /*17a30*/  ENDCOLLECTIVE ;  /* 0x000000000000791b */ /* 0x003fe20003800000 */
.L_x_5274:
        /* <DEDUP_REMOVED lines=10> */
.L_x_5275:
[----:B------:R-:W-:Y:S01]  /*17ae0*/  @!PT LDS RZ, [RZ] ;  /* 0x00000000fffff984 */ /* 0x000fe20000000800 */
[----:B------:R-:W-:Y:S01]  /*17af0*/  @!PT LDS RZ, [RZ] ;  /* 0x00000000fffff984 */ /* 0x000fe20000000800 */
[----:B------:R-:W-:Y:S01]  /*17b00*/  @!PT LDS RZ, [RZ] ;  /* 0x00000000fffff984 */ /* 0x000fe20000000800 */
[----:B------:R0:W-:Y:S01]  /*17b10*/  @P0 LDGSTS.E.BYPASS.LTC128B.128 [R6+0x23400], desc[UR44][R2.64], !P2 ;  /* 0x2340000002060fae */ /* 0x0001e2000d101d6c */
[----:B------:R-:W-:Y:S01]  /*17b20*/  IMAD.MOV.U32 R0, RZ, RZ, R14 ;  /* 0x000000ffff007224 */ /* 0x000fe200078e000e */
[----:B------:R-:W-:Y:S06]  /*17b30*/  BRA `(.L_x_5276) ;  /* 0xffffffb000b87947 */ /* 0x000fec000383ffff */
.L_x_5201:
        /* <DEDUP_REMOVED lines=10> */
.L_x_5277:
        /* <DEDUP_REMOVED lines=9> */
.L_x_5278:
[----:B------:R-:W-:Y:S02]  /*17c70*/  IMAD.MOV.U32 R13, RZ, RZ, R2 ;  /* 0x000000ffff0d7224 */ /* 0x000fe400078e0002 */
[----:B------:R-:W-:Y:S02]  /*17c80*/  IMAD.MOV.U32 R12, RZ, RZ, 0x1 ;  /* 0x00000001ff0c7424 */ /* 0x000fe400078e00ff */
[----:B------:R-:W-:-:S07]  /*17c90*/  IMAD.MOV.U32 R5, RZ, RZ, R14 ;  /* 0x000000ffff057224 */ /* 0x000fce00078e000e */
[----:B------:R-:W-:Y:S05]  /*17ca0*/  WARPSYNC.COLLECTIVE R15, `(.L_x_5279) ;  /* 0x000000000f087348 */ /* 0x000fea0003c00000 */
[----:B------:R0:W1:Y:S02]  /*17cb0*/  SHFL.IDX P6, R14, R13, R12, R11 ;  /* 0x0000000c0d0e7389 */ /* 0x00006400000c000b */
[----:B01----:R-:W-:Y:S01]  /*17cc0*/  ENDCOLLECTIVE ;  /* 0x000000000000791b */ /* 0x003fe20003800000 */
.L_x_5279:
        /* <DEDUP_REMOVED lines=15> */
.L_x_5280:
        /* <DEDUP_REMOVED lines=8> */
.L_x_5281:
        /* <DEDUP_REMOVED lines=16> */
.L_x_5282:
[----:B------:R-:W-:Y:S01]  /*17f40*/  @P2 LOP3.LUT R22, R22, 0x40, RZ, 0xfc, !PT ;  /* 0x0000004016162812 */ /* 0x000fe200078efcff */
[----:B------:R-:W-:Y:S02]  /*17f50*/  IMAD.MOV.U32 R13, RZ, RZ, R2 ;  /* 0x000000ffff0d7224 */ /* 0x000fe400078e0002 */
[----:B------:R-:W-:Y:S02]  /*17f60*/  IMAD.MOV.U32 R12, RZ, RZ, 0x3 ;  /* 0x00000003ff0c7424 */ /* 0x000fe400078e00ff */
[----:B------:R-:W-:-:S07]  /*17f70*/  IMAD.MOV.U32 R5, RZ, RZ, R14 ;  /* 0x000000ffff057224 */ /* 0x000fce00078e000e */
[----:B------:R-:W-:Y:S05]  /*17f80*/  WARPSYNC.COLLECTIVE R15, `(.L_x_5283) ;  /* 0x000000000f087348 */ /* 0x000fea0003c00000 */
[----:B------:R0:W1:Y:S02]  /*17f90*/  SHFL.IDX P6, R14, R13, R12, R11 ;  /* 0x0000000c0d0e7389 */ /* 0x00006400000c000b */
[----:B01----:R-:W-:Y:S01]  /*17fa0*/  ENDCOLLECTIVE ;  /* 0x000000000000791b */ /* 0x003fe20003800000 */
.L_x_5283:
        /* <DEDUP_REMOVED lines=14> */
.L_x_5284:
[----:B------:R-:W-:Y:S01]  /*18090*/  IMAD.MOV.U32 R0, RZ, RZ, R14 ;  /* 0x000000ffff007224 */ /* 0x000fe200078e000e */
[----:B------:R-:W-:Y:S06]  /*180a0*/  BRA `(.L_x_5285) ;  /* 0xffffffb400c07947 */ /* 0x000fec000383ffff */
.L_x_5205:
[----:B------:R-:W-:Y:S01]  /*180b0*/  LOP3.LUT R22, R22, 0xff7fffff, RZ, 0xc0, !PT ;  /* 0xff7fffff16167812 */ /* 0x000fe200078ec0ff */
[----:B------:R-:W-:Y:S01]  /*180c0*/  BSSY B0, `(.L_x_5286) ;  /* 0x000002e000007945 */ /* 0x000fe20003800000 */
[----:B------:R-:W-:Y:S01]  /*180d0*/  IMAD.MOV.U32 R13, RZ, RZ, R6 ;  /* 0x000000ffff0d7224 */ /* 0x000fe200078e0006 */
[----:B------:R-:W-:Y:S01]  /*180e0*/  MOV R11, 0x181f ;  /* 0x0000181f000b7802 */ /* 0x000fe20000000f00 */
[----:B------:R-:W-:Y:S01]  /*180f0*/  IMAD.MOV.U32 R12, RZ, RZ, RZ ;  /* 0x000000ffff0c7224 */ /* 0x000fe200078e00ff */
[----:B------:R-:W-:Y:S01]  /*18100*/  @P2 LOP3.LUT R22, R22, 0x800000, RZ, 0xfc, !PT ;  /* 0x0080000016162812 */ /* 0x000fe200078efcff */
[----:B------:R-:W-:-:S03]  /*18110*/  IMAD.MOV.U32 R15, RZ, RZ, -0x1 ;  /* 0xffffffffff0f7424 */ /* 0x000fc600078e00ff */
[----:B------:R-:W-:-:S04]  /*18120*/  LOP3.LUT R22, R22, 0xffbfffff, RZ, 0xc0, !PT ;  /* 0xffbfffff16167812 */ /* 0x000fc800078ec0ff */
        /* <DEDUP_REMOVED lines=39> */
.L_x_5287:
[----:B------:R-:W-:Y:S05]  /*183a0*/  BSYNC B0 ;  /* 0x0000000000007941 */ /* 0x000fea0003800000 */
.L_x_5286:
        /* <DEDUP_REMOVED lines=11> */
.L_x_5288:
        /* <DEDUP_REMOVED lines=39> */
.L_x_5289:
[----:B------:R-:W-:Y:S02]  /*186d0*/  IMAD.MOV.U32 R13, RZ, RZ, R0 ;  /* 0x000000ffff0d7224 */ /* 0x000fe400078e0000 */
[----:B------:R-:W-:-:S07]  /*186e0*/  IMAD.MOV.U32 R7, RZ, RZ, R14 ;  /* 0x000000ffff077224 */ /* 0x000fce00078e000e */
[----:B------:R-:W-:Y:S05]  /*186f0*/  WARPSYNC.COLLECTIVE R15, `(.L_x_5290) ;  /* 0x000000000f087348 */ /* 0x000fea0003c00000 */
[----:B------:R0:W1:Y:S02]  /*18700*/  SHFL.IDX P6, R14, R13, R12, R11 ;  /* 0x0000000c0d0e7389 */ /* 0x00006400000c000b */
[----:B01----:R-:W-:Y:S01]  /*18710*/  ENDCOLLECTIVE ;  /* 0x000000000000791b */ /* 0x003fe20003800000 */
.L_x_5290:
        /* <DEDUP_REMOVED lines=33> */
.L_x_5291:
[----:B------:R-:W-:Y:S02]  /*18930*/  IMAD.MOV.U32 R13, RZ, RZ, R0 ;  /* 0x000000ffff0d7224 */ /* 0x000fe400078e0000 */
[----:B------:R-:W-:-:S07]  /*18940*/  IMAD.MOV.U32 R7, RZ, RZ, R14 ;  /* 0x000000ffff077224 */ /* 0x000fce00078e000e */
[----:B------:R-:W-:Y:S05]  /*18950*/  WARPSYNC.COLLECTIVE R15, `(.L_x_5292) ;  /* 0x000000000f087348 */ /* 0x000fea0003c00000 */
[----:B------:R0:W1:Y:S02]  /*18960*/  SHFL.IDX P6, R14, R13, R12, R11 ;  /* 0x0000000c0d0e7389 */ /* 0x00006400000c000b */
[----:B01----:R-:W-:Y:S01]  /*18970*/  ENDCOLLECTIVE ;  /* 0x000000000000791b */ /* 0x003fe20003800000 */
.L_x_5292:
        /* <DEDUP_REMOVED lines=27> */
.L_x_5293:
[----:B------:R-:W-:Y:S02]  /*18b30*/  IMAD.MOV.U32 R13, RZ, RZ, R0 ;  /* 0x000000ffff0d7224 */ /* 0x000fe400078e0000 */
[----:B------:R-:W-:-:S07]  /*18b40*/  IMAD.MOV.U32 R6, RZ, RZ, R14 ;  /* 0x000000ffff067224 */ /* 0x000fce00078e000e */
[----:B------:R-:W-:Y:S05]  /*18b50*/  WARPSYNC.COLLECTIVE R15, `(.L_x_5294) ;  /* 0x000000000f087348 */ /* 0x000fea0003c00000 */
[----:B------:R0:W1:Y:S02]  /*18b60*/  SHFL.IDX P6, R14, R13, R12, R11 ;  /* 0x0000000c0d0e7389 */ /* 0x00006400000c000b */
[----:B01----:R-:W-:Y:S01]  /*18b70*/  ENDCOLLECTIVE ;  /* 0x000000000000791b */ /* 0x003fe20003800000 */
.L_x_5294:
[----:B------:R-:W-:Y:S01]  /*18b80*/  IMAD.MOV.U32 R0, RZ, RZ, R14 ;  /* 0x000000ffff007224 */ /* 0x000fe200078e000e */
[----:B------:R-:W-:Y:S06]  /*18b90*/  BRA `(.L_x_5295) ;  /* 0xffffffb800387947 */ /* 0x000fec000383ffff */
.L_x_5210:
[----:B0-----:R0:W1:Y:S02]  /*18ba0*/  SYNCS.PHASECHK.TRANS64.TRYWAIT P0, [R23+URZ+0x38820], R0 ;  /* 0x03882000170075a7 */ /* 0x001064000800017f */
[----:B-1----:R-:W-:Y:S05]  /*18bb0*/  @!P0 NANOSLEEP.SYNCS 0x989680 ;  /* 0x009896800000895d */ /* 0x002fea0003900000 */
[----:B------:R-:W1:Y:S02]  /*18bc0*/  @!P0 SYNCS.PHASECHK.TRANS64 P0, [R23+URZ+0x38820], R0 ;  /* 0x03882000170085a7 */ /* 0x000e64000800007f */
[----:B-1----:R-:W-:Y:S05]  /*18bd0*/  @!P0 BRA `(.L_x_5210) ;  /* 0xfffffffc00f08947 */ /* 0x002fea000383ffff */
[----:B------:R-:W-:Y:S05]  /*18be0*/  BRA `(.L_x_5296) ;  /* 0xffffffb800d47947 */ /* 0x000fea000383ffff */
.L_x_5213:
[----:B0-----:R0:W1:Y:S02]  /*18bf0*/  SYNCS.PHASECHK.TRANS64.TRYWAIT P0, [R27+URZ+0x38860], R0 ;  /* 0x038860001b0075a7 */ /* 0x001064000800017f */
[----:B-1----:R-:W-:Y:S05]  /*18c00*/  @!P0 NANOSLEEP.SYNCS 0x989680 ;  /* 0x009896800000895d */ /* 0x002fea0003900000 */
[----:B------:R-:W1:Y:S02]  /*18c10*/  @!P0 SYNCS.PHASECHK.TRANS64 P0, [R27+URZ+0x38860], R0 ;  /* 0x038860001b0085a7 */ /* 0x000e64000800007f */
[----:B-1----:R-:W-:Y:S05]  /*18c20*/  @!P0 BRA `(.L_x_5213) ;  /* 0xfffffffc00f08947 */ /* 0x002fea000383ffff */
[----:B------:R-:W-:Y:S05]  /*18c30*/  BRA `(.L_x_5297) ;  /* 0xffffffb800e47947 */ /* 0x000fea000383ffff */
.L_x_5214:
        /* <DEDUP_REMOVED lines=8> */
.L_x_5299:
[----:B------:R-:W-:Y:S05]  /*18cc0*/  BSYNC B0 ;  /* 0x0000000000007941 */ /* 0x000fea0003800000 */
.L_x_5298:
        /* <DEDUP_REMOVED lines=15> */
.L_x_5300:
        /* <DEDUP_REMOVED lines=39> */
.L_x_5301:
[----:B------:R-:W-:Y:S02]  /*19030*/  IMAD.MOV.U32 R13, RZ, RZ, R4 ;  /* 0x000000ffff0d7224 */ /* 0x000fe400078e0004 */
[----:B------:R-:W-:-:S07]  /*19040*/  IMAD.MOV.U32 R3, RZ, RZ, R14 ;  /* 0x000000ffff037224 */ /* 0x000fce00078e000e */
[----:B------:R-:W-:Y:S05]  /*19050*/  WARPSYNC.COLLECTIVE R15, `(.L_x_5302) ;  /* 0x000000000f087348 */ /* 0x000fea0003c00000 */
[----:B------:R0:W1:Y:S02]  /*19060*/  SHFL.IDX P6, R14, R13, R12, R11 ;  /* 0x0000000c0d0e7389 */ /* 0x00006400000c000b */
[----:B01----:R-:W-:Y:S01]  /*19070*/  ENDCOLLECTIVE ;  /* 0x000000000000791b */ /* 0x003fe20003800000 */
.L_x_5302:
        /* <DEDUP_REMOVED lines=29> */
.L_x_5303:
[----:B------:R-:W-:Y:S02]  /*19250*/  IMAD.MOV.U32 R13, RZ, RZ, R4 ;  /* 0x000000ffff0d7224 */ /* 0x000fe400078e0004 */
[----:B------:R-:W-:-:S07]  /*19260*/  IMAD.MOV.U32 R7, RZ, RZ, R14 ;  /* 0x000000ffff077224 */ /* 0x000fce00078e000e */
[----:B------:R-:W-:Y:S05]  /*19270*/  WARPSYNC.COLLECTIVE R15, `(.L_x_5304) ;  /* 0x000000000f087348 */ /* 0x000fea0003c00000 */
[----:B------:R0:W1:Y:S02]  /*19280*/  SHFL.IDX P6, R14, R13, R12, R11 ;  /* 0x0000000c0d0e7389 */ /* 0x00006400000c000b */
[----:B01----:R-:W-:Y:S01]  /*19290*/  ENDCOLLECTIVE ;  /* 0x000000000000791b */ /* 0x003fe20003800000 */
.L_x_5304:
        /* <DEDUP_REMOVED lines=29> */
.L_x_5305:
[----:B------:R-:W-:Y:S02]  /*19470*/  IMAD.MOV.U32 R13, RZ, RZ, R4 ;  /* 0x000000ffff0d7224 */ /* 0x000fe400078e0004 */
[----:B------:R-:W-:-:S07]  /*19480*/  IMAD.MOV.U32 R6, RZ, RZ, R14 ;  /* 0x000000ffff067224 */ /* 0x000fce00078e000e */
[----:B------:R-:W-:Y:S05]  /*19490*/  WARPSYNC.COLLECTIVE R15, `(.L_x_5306) ;  /* 0x000000000f087348 */ /* 0x000fea0003c00000 */
[----:B------:R0:W1:Y:S02]  /*194a0*/  SHFL.IDX P6, R14, R13, R12, R11 ;  /* 0x0000000c0d0e7389 */ /* 0x00006400000c000b */
[----:B01----:R-:W-:Y:S01]  /*194b0*/  ENDCOLLECTIVE ;  /* 0x000000000000791b */ /* 0x003fe20003800000 */
.L_x_5306:
[----:B------:R-:W-:Y:S01]  /*194c0*/  IMAD.MOV.U32 R2, RZ, RZ, R14 ;  /* 0x000000ffff027224 */ /* 0x000fe200078e000e */
[----:B------:R-:W-:Y:S06]  /*194d0*/  BRA `(.L_x_5307) ;  /* 0xffffffb800787947 */ /* 0x000fec000383ffff */
.L_x_5221:
[----:B0-----:R0:W1:Y:S02]  /*194e0*/  SYNCS.PHASECHK.TRANS64.TRYWAIT P0, [R6+URZ+0x38840], R17 ;  /* 0x03884011060075a7 */ /* 0x001064000800017f */
[----:B-1----:R-:W-:Y:S05]  /*194f0*/  @!P0 NANOSLEEP.SYNCS 0x989680 ;  /* 0x009896800000895d */ /* 0x002fea0003900000 */
[----:B------:R-:W1:Y:S02]  /*19500*/  @!P0 SYNCS.PHASECHK.TRANS64 P0, [R6+URZ+0x38840], R17 ;  /* 0x03884011060085a7 */ /* 0x000e64000800007f */
[----:B-1----:R-:W-:Y:S05]  /*19510*/  @!P0 BRA `(.L_x_5221) ;  /* 0xfffffffc00f08947 */ /* 0x002fea000383ffff */
[----:B------:R-:W-:Y:S05]  /*19520*/  BRA `(.L_x_5308) ;  /* 0xffffffc0000c7947 */ /* 0x000fea000383ffff */
.L_x_5222:
        /* <DEDUP_REMOVED lines=8> */
.L_x_5310:
[----:B------:R-:W-:Y:S05]  /*195b0*/  BSYNC B1 ;  /* 0x0000000000017941 */ /* 0x000fea0003800000 */
.L_x_5309:
        /* <DEDUP_REMOVED lines=9> */
.L_x_5311:
[----:B------:R-:W-:Y:S02]  /*19650*/  IMAD.MOV.U32 R13, RZ, RZ, R27 ;  /* 0x000000ffff0d7224 */ /* 0x000fe400078e001b */
[----:B------:R-:W-:Y:S02]  /*19660*/  IMAD.MOV.U32 R12, RZ, RZ, 0x1 ;  /* 0x00000001ff0c7424 */ /* 0x000fe400078e00ff */
[----:B------:R-:W-:-:S07]  /*19670*/  IMAD.MOV.U32 R2, RZ, RZ, R14 ;  /* 0x000000ffff027224 */ /* 0x000fce00078e000e */
[----:B------:R-:W-:Y:S05]  /*19680*/  WARPSYNC.COLLECTIVE R15, `(.L_x_5312) ;  /* 0x000000000f087348 */ /* 0x000fea0003c00000 */
[----:B------:R0:W1:Y:S02]  /*19690*/  SHFL.IDX P6, R14, R13, R12, R11 ;  /* 0x0000000c0d0e7389 */ /* 0x00006400000c000b */
[----:B01----:R-:W-:Y:S01]  /*196a0*/  ENDCOLLECTIVE ;  /* 0x000000000000791b */ /* 0x003fe20003800000 */
.L_x_5312:
        /* <DEDUP_REMOVED lines=11> */
.L_x_5313:
[----:B------:R-:W-:Y:S02]  /*19760*/  IMAD.MOV.U32 R13, RZ, RZ, R27 ;  /* 0x000000ffff0d7224 */ /* 0x000fe400078e001b */
[----:B------:R-:W-:Y:S02]  /*19770*/  IMAD.MOV.U32 R12, RZ, RZ, 0x2 ;  /* 0x00000002ff0c7424 */ /* 0x000fe400078e00ff */
[----:B------:R-:W-:-:S07]  /*19780*/  IMAD.MOV.U32 R2, RZ, RZ, R14 ;  /* 0x000000ffff027224 */ /* 0x000fce00078e000e */
[----:B------:R-:W-:Y:S05]  /*19790*/  WARPSYNC.COLLECTIVE R15, `(.L_x_5314) ;  /* 0x000000000f087348 */ /* 0x000fea0003c00000 */
[----:B------:R0:W1:Y:S02]  /*197a0*/  SHFL.IDX P6, R14, R13, R12, R11 ;  /* 0x0000000c0d0e7389 */ /* 0x00006400000c000b */
[----:B01----:R-:W-:Y:S01]  /*197b0*/  ENDCOLLECTIVE ;  /* 0x000000000000791b */ /* 0x003fe20003800000 */
.L_x_5314:
        /* <DEDUP_REMOVED lines=11> */
.L_x_5315:
[----:B------:R-:W-:Y:S02]  /*19870*/  IMAD.MOV.U32 R13, RZ, RZ, R27 ;  /* 0x000000ffff0d7224 */ /* 0x000fe400078e001b */
[----:B------:R-:W-:Y:S02]  /*19880*/  IMAD.MOV.U32 R12, RZ, RZ, 0x3 ;  /* 0x00000003ff0c7424 */ /* 0x000fe400078e00ff */
[----:B------:R-:W-:-:S07]  /*19890*/  IMAD.MOV.U32 R2, RZ, RZ, R14 ;  /* 0x000000ffff027224 */ /* 0x000fce00078e000e */
[----:B------:R-:W-:Y:S05]  /*198a0*/  WARPSYNC.COLLECTIVE R15, `(.L_x_5316) ;  /* 0x000000000f087348 */ /* 0x000fea0003c00000 */
[----:B------:R0:W1:Y:S02]  /*198b0*/  SHFL.IDX P6, R14, R13, R12, R11 ;  /* 0x0000000c0d0e7389 */ /* 0x00006400000c000b */
[----:B01----:R-:W-:Y:S01]  /*198c0*/  ENDCOLLECTIVE ;  /* 0x000000000000791b */ /* 0x003fe20003800000 */
.L_x_5316:
        /* <DEDUP_REMOVED lines=11> */
.L_x_5317:
[----:B------:R-:W-:Y:S01]  /*19980*/  IMAD.MOV.U32 R2, RZ, RZ, R14 ;  /* 0x000000ffff027224 */ /* 0x000fe200078e000e */
[----:B------:R-:W-:Y:S06]  /*19990*/  BRA `(.L_x_5318) ;  /* 0xffffffbc009c7947 */ /* 0x000fec000383ffff */
.L_x_5227:
[----:B---3--:R3:W4:Y:S02]  /*199a0*/  SYNCS.PHASECHK.TRANS64.TRYWAIT P0, [R6+URZ+0x38860], R17 ;  /* 0x03886011060075a7 */ /* 0x008724000800017f */
[----:B----4-:R-:W-:Y:S05]  /*199b0*/  @!P0 NANOSLEEP.SYNCS 0x989680 ;  /* 0x009896800000895d */ /* 0x010fea0003900000 */
[----:B------:R-:W4:Y:S02]  /*199c0*/  @!P0 SYNCS.PHASECHK.TRANS64 P0, [R6+URZ+0x38860], R17 ;  /* 0x03886011060085a7 */ /* 0x000f24000800007f */
[----:B----4-:R-:W-:Y:S05]  /*199d0*/  @!P0 BRA `(.L_x_5227) ;  /* 0xfffffffc00f08947 */ /* 0x010fea000383ffff */
[----:B------:R-:W-:Y:S05]  /*199e0*/  BRA `(.L_x_5319) ;  /* 0xffffffbc00ec7947 */ /* 0x000fea000383ffff */
.L_x_5228:
        /* <DEDUP_REMOVED lines=8> */
.L_x_5321:
[----:B------:R-:W-:Y:S05]  /*19a70*/  BSYNC B1 ;  /* 0x0000000000017941 */ /* 0x000fea0003800000 */
.L_x_5320:
        /* <DEDUP_REMOVED lines=13> */
.L_x_5322:
        /* <DEDUP_REMOVED lines=17> */
.L_x_5323:
        /* <DEDUP_REMOVED lines=16> */
.L_x_5324:
        /* <DEDUP_REMOVED lines=19> */
.L_x_5325:
        /* <DEDUP_REMOVED lines=14> */
.L_x_5326:
        /* <DEDUP_REMOVED lines=16> */
.L_x_5327:
        /* <DEDUP_REMOVED lines=14> */
.L_x_5328:
[----:B------:R-:W-:Y:S05]  /*1a150*/  BRA `(.L_x_5329) ;  /* 0xffffffbc00587947 */ /* 0x000fea000383ffff */
.L_x_5236:
        /* <DEDUP_REMOVED lines=8> */
.L_x_5331:
[----:B------:R-:W-:Y:S05]  /*1a1e0*/  BSYNC B0 ;  /* 0x0000000000007941 */ /* 0x000fea0003800000 */
.L_x_5330:
        /* <DEDUP_REMOVED lines=9> */
.L_x_5332:
        /* <DEDUP_REMOVED lines=18> */
.L_x_5333:
[----:B------:R-:W-:Y:S01]  /*1a3a0*/  IMAD.MOV.U32 R12, RZ, RZ, 0x2 ;  /* 0x00000002ff0c7424 */ /* 0x000fe200078e00ff */
[----:B------:R-:W-:-:S05]  /*1a3b0*/  SEL R4, R14, RZ, P1 ;  /* 0x000000ff0e047207 */ /* 0x000fca0000800000 */
[----:B------:R-:W-:-:S04]  /*1a3c0*/  IMAD.IADD R4, R17, 0x1, R4 ;  /* 0x0000000111047824 */ /* 0x000fc800078e0204 */
[----:B------:R-:W-:-:S07]  /*1a3d0*/  IMAD.MOV.U32 R13, RZ, RZ, R4 ;  /* 0x000000ffff0d7224 */ /* 0x000fce00078e0004 */
[----:B------:R-:W-:Y:S05]  /*1a3e0*/  WARPSYNC.COLLECTIVE R15, `(.L_x_5334) ;  /* 0x000000000f087348 */ /* 0x000fea0003c00000 */
[----:B------:R0:W1:Y:S02]  /*1a3f0*/  SHFL.UP P6, R14, R13, R12, R11 ;  /* 0x0400000c0d0e7389 */ /* 0x00006400000c000b */
[----:B01----:R-:W-:Y:S01]  /*1a400*/  ENDCOLLECTIVE ;  /* 0x000000000000791b */ /* 0x003fe20003800000 */
.L_x_5334:
[----:B------:R-:W-:Y:S01]  /*1a410*/  IMAD.MOV.U32 R12, RZ, RZ, 0x4 ;  /* 0x00000004ff0c7424 */ /* 0x000fe200078e00ff */
[----:B------:R-:W-:-:S05]  /*1a420*/  SEL R3, R14, RZ, P2 ;  /* 0x000000ff0e037207 */ /* 0x000fca0001000000 */
[----:B------:R-:W-:-:S04]  /*1a430*/  IMAD.IADD R6, R4, 0x1, R3 ;  /* 0x0000000104067824 */ /* 0x000fc800078e0203 */
[----:B------:R-:W-:-:S07]  /*1a440*/  IMAD.MOV.U32 R13, RZ, RZ, R6 ;  /* 0x000000ffff0d7224 */ /* 0x000fce00078e0006 */
[----:B------:R-:W-:Y:S05]  /*1a450*/  WARPSYNC.COLLECTIVE R15, `(.L_x_5335) ;  /* 0x000000000f087348 */ /* 0x000fea0003c00000 */
[----:B------:R0:W1:Y:S02]  /*1a460*/  SHFL.UP P6, R14, R13, R12, R11 ;  /* 0x0400000c0d0e7389 */ /* 0x00006400000c000b */
[----:B01----:R-:W-:Y:S01]  /*1a470*/  ENDCOLLECTIVE ;  /* 0x000000000000791b */ /* 0x003fe20003800000 */
.L_x_5335:
[----:B------:R-:W-:Y:S01]  /*1a480*/  IMAD.MOV.U32 R12, RZ, RZ, 0x8 ;  /* 0x00000008ff0c7424 */ /* 0x000fe200078e00ff */
[----:B------:R-:W-:-:S05]  /*1a490*/  SEL R3, R14, RZ, P3 ;  /* 0x000000ff0e037207 */ /* 0x000fca0001800000 */
[----:B------:R-:W-:-:S04]  /*1a4a0*/  IMAD.IADD R2, R6, 0x1, R3 ;  /* 0x0000000106027824 */ /* 0x000fc800078e0203 */
[----:B------:R-:W-:-:S07]  /*1a4b0*/  IMAD.MOV.U32 R13, RZ, RZ, R2 ;  /* 0x000000ffff0d7224 */ /* 0x000fce00078e0002 */
[----:B------:R-:W-:Y:S05]  /*1a4c0*/  WARPSYNC.COLLECTIVE R15, `(.L_x_5336) ;  /* 0x000000000f087348 */ /* 0x000fea0003c00000 */
[----:B------:R0:W1:Y:S02]  /*1a4d0*/  SHFL.UP P6, R14, R13, R12, R11 ;  /* 0x0400000c0d0e7389 */ /* 0x00006400000c000b */
[----:B01----:R-:W-:Y:S01]  /*1a4e0*/  ENDCOLLECTIVE ;  /* 0x000000000000791b */ /* 0x003fe20003800000 */
.L_x_5336:
[----:B------:R-:W-:Y:S01]  /*1a4f0*/  IMAD.MOV.U32 R12, RZ, RZ, 0x10 ;  /* 0x00000010ff0c7424 */ /* 0x000fe200078e00ff */
[----:B------:R-:W-:-:S05]  /*1a500*/  SEL R3, R14, RZ, P4 ;  /* 0x000000ff0e037207 */ /* 0x000fca0002000000 */
[----:B------:R-:W-:-:S04]  /*1a510*/  IMAD.IADD R3, R2, 0x1, R3 ;  /* 0x0000000102037824 */ /* 0x000fc800078e0203 */
[----:B------:R-:W-:-:S07]  /*1a520*/  IMAD.MOV.U32 R13, RZ, RZ, R3 ;  /* 0x000000ffff0d7224 */ /* 0x000fce00078e0003 */
[----:B------:R-:W-:Y:S05]  /*1a530*/  WARPSYNC.COLLECTIVE R15, `(.L_x_5337) ;  /* 0x000000000f087348 */ /* 0x000fea0003c00000 */
[----:B------:R0:W1:Y:S02]  /*1a540*/  SHFL.UP P6, R14, R13, R12, R11 ;  /* 0x0400000c0d0e7389 */ /* 0x00006400000c000b */
[----:B01----:R-:W-:Y:S01]  /*1a550*/  ENDCOLLECTIVE ;  /* 0x000000000000791b */ /* 0x003fe20003800000 */
.L_x_5337:
        /* <DEDUP_REMOVED lines=8> */
.L_x_5338:
[----:B------:R-:W-:Y:S05]  /*1a5e0*/  BRA `(.L_x_5339) ;  /* 0xffffffbc00ec7947 */ /* 0x000fea000383ffff */
.L_x_5241:
        /* <DEDUP_REMOVED lines=8> */
.L_x_5341:
[----:B------:R-:W-:Y:S05]  /*1a670*/  BSYNC B0 ;  /* 0x0000000000007941 */ /* 0x000fea0003800000 */
.L_x_5340:
        /* <DEDUP_REMOVED lines=8> */
.L_x_5342:
[----:B------:R-:W-:Y:S01]  /*1a700*/  IMAD.MOV.U32 R12, RZ, RZ, 0x4 ;  /* 0x00000004ff0c7424 */ /* 0x000fe200078e00ff */
[----:B------:R-:W-:-:S05]  /*1a710*/  SEL R2, R14, RZ, P2 ;  /* 0x000000ff0e027207 */ /* 0x000fca0001000000 */
[----:B------:R-:W-:-:S04]  /*1a720*/  IMAD.IADD R2, R13, 0x1, R2 ;  /* 0x000000010d027824 */ /* 0x000fc800078e0202 */
[----:B------:R-:W-:-:S07]  /*1a730*/  IMAD.MOV.U32 R13, RZ, RZ, R2 ;  /* 0x000000ffff0d7224 */ /* 0x000fce00078e0002 */
[----:B------:R-:W-:Y:S05]  /*1a740*/  WARPSYNC.COLLECTIVE R15, `(.L_x_5343) ;  /* 0x000000000f087348 */ /* 0x000fea0003c00000 */
[----:B------:R0:W1:Y:S02]  /*1a750*/  SHFL.UP P6, R14, R13, R12, R11 ;  /* 0x0400000c0d0e7389 */ /* 0x00006400000c000b */
[----:B01----:R-:W-:Y:S01]  /*1a760*/  ENDCOLLECTIVE ;  /* 0x000000000000791b */ /* 0x003fe20003800000 */
.L_x_5343:
[----:B------:R-:W-:Y:S01]  /*1a770*/  IMAD.MOV.U32 R12, RZ, RZ, 0x8 ;  /* 0x00000008ff0c7424 */ /* 0x000fe200078e00ff */
[----:B------:R-:W-:-:S05]  /*1a780*/  SEL R3, R14, RZ, P3 ;  /* 0x000000ff0e037207 */ /* 0x000fca0001800000 */
[----:B------:R-:W-:-:S04]  /*1a790*/  IMAD.IADD R3, R2, 0x1, R3 ;  /* 0x0000000102037824 */ /* 0x000fc800078e0203 */
[----:B------:R-:W-:-:S07]  /*1a7a0*/  IMAD.MOV.U32 R13, RZ, RZ, R3 ;  /* 0x000000ffff0d7224 */ /* 0x000fce00078e0003 */
[----:B------:R-:W-:Y:S05]  /*1a7b0*/  WARPSYNC.COLLECTIVE R15, `(.L_x_5344) ;  /* 0x000000000f087348 */ /* 0x000fea0003c00000 */
[----:B------:R0:W1:Y:S02]  /*1a7c0*/  SHFL.UP P6, R14, R13, R12, R11 ;  /* 0x0400000c0d0e7389 */ /* 0x00006400000c000b */
[----:B01----:R-:W-:Y:S01]  /*1a7d0*/  ENDCOLLECTIVE ;  /* 0x000000000000791b */ /* 0x003fe20003800000 */
.L_x_5344:
[----:B------:R-:W-:Y:S01]  /*1a7e0*/  IMAD.MOV.U32 R12, RZ, RZ, 0x10 ;  /* 0x00000010ff0c7424 */ /* 0x000fe200078e00ff */
[----:B------:R-:W-:-:S05]  /*1a7f0*/  SEL R4, R14, RZ, P4 ;  /* 0x000000ff0e047207 */ /* 0x000fca0002000000 */
[----:B------:R-:W-:-:S04]  /*1a800*/  IMAD.IADD R4, R3, 0x1, R4 ;  /* 0x0000000103047824 */ /* 0x000fc800078e0204 */
[----:B------:R-:W-:-:S07]  /*1a810*/  IMAD.MOV.U32 R13, RZ, RZ, R4 ;  /* 0x000000ffff0d7224 */ /* 0x000fce00078e0004 */
[----:B------:R-:W-:Y:S05]  /*1a820*/  WARPSYNC.COLLECTIVE R15, `(.L_x_5345) ;  /* 0x000000000f087348 */ /* 0x000fea0003c00000 */
[----:B------:R0:W1:Y:S02]  /*1a830*/  SHFL.UP P6, R14, R13, R12, R11 ;  /* 0x0400000c0d0e7389 */ /* 0x00006400000c000b */
[----:B01----:R-:W-:Y:S01]  /*1a840*/  ENDCOLLECTIVE ;  /* 0x000000000000791b */ /* 0x003fe20003800000 */
.L_x_5345:
        /* <DEDUP_REMOVED lines=8> */
.L_x_5346:
[----:B------:R-:W-:Y:S05]  /*1a8d0*/  BRA `(.L_x_5347) ;  /* 0xffffffbc00cc7947 */ /* 0x000fea000383ffff */
.L_x_5243:
[----:B------:R-:W-:Y:S01]  /*1a8e0*/  BSSY B0, `(.L_x_5348) ;  /* 0x0000006000007945 */ /* 0x000fe20003800000 */
[----:B------:R-:W-:Y:S01]  /*1a8f0*/  PLOP3.LUT P6, PT, P6, PT, PT, 0x8, 0x0 ;  /* 0x000000000000781c */ /* 0x000fe200037ce170 */
[----:B------:R-:W-:-:S12]  /*1a900*/  IMAD.MOV.U32 R15, RZ, RZ, -0x1 ;  /* 0xffffffffff0f7424 */ /* 0x000fd800078e00ff */
[----:B01----:R-:W-:Y:S05]  /*1a910*/  WARPSYNC.COLLECTIVE R15, `(.L_x_5349) ;  /* 0x000000000f087348 */ /* 0x003fea0003c00000 */
[----:B------:R-:W-:Y:S01]  /*1a920*/  VOTE.ANY R14, PT, P6 ;  /* 0x00000000000e7806 */ /* 0x000fe200030e0100 */
[----:B01----:R-:W-:Y:S06]  /*1a930*/  ENDCOLLECTIVE ;  /* 0x000000000000791b */ /* 0x003fec0003800000 */
.L_x_5349:
[----:B------:R-:W-:Y:S05]  /*1a940*/  BSYNC B0 ;  /* 0x0000000000007941 */ /* 0x000fea0003800000 */
.L_x_5348:
        /* <DEDUP_REMOVED lines=9> */
.L_x_5350:
[----:B------:R-:W-:Y:S01]  /*1a9e0*/  IMAD.MOV.U32 R17, RZ, RZ, R14 ;  /* 0x000000ffff117224 */ /* 0x000fe200078e000e */
[----:B------:R-:W-:Y:S06]  /*1a9f0*/  BRA `(.L_x_5351) ;  /* 0xffffffbc00bc7947 */ /* 0x000fec000383ffff */
.L_x_5245:
[----:B------:R-:W-:Y:S01]  /*1aa00*/  BSSY B0, `(.L_x_5352) ;  /* 0x0000007000007945 */ /* 0x000fe20003800000 */
[----:B------:R-:W-:Y:S02]  /*1aa10*/  IMAD.MOV.U32 R13, RZ, RZ, R2 ;  /* 0x000000ffff0d7224 */ /* 0x000fe400078e0002 */
[----:B------:R-:W-:Y:S02]  /*1aa20*/  IMAD.MOV.U32 R11, RZ, RZ, 0x1f ;  /* 0x0000001fff0b7424 */ /* 0x000fe400078e00ff */
[----:B------:R-:W-:-:S07]  /*1aa30*/  IMAD.MOV.U32 R15, RZ, RZ, -0x1 ;  /* 0xffffffffff0f7424 */ /* 0x000fce00078e00ff */
[----:B0123--:R-:W-:Y:S05]  /*1aa40*/  WARPSYNC.COLLECTIVE R15, `(.L_x_5353) ;  /* 0x000000000f087348 */ /* 0x00ffea0003c00000 */
[----:B------:R4:W0:Y:S02]  /*1aa50*/  SHFL.IDX P6, R14, R13, R12, R11 ;  /* 0x0000000c0d0e7389 */ /* 0x00082400000c000b */
[----:B01234-:R-:W-:Y:S01]  /*1aa60*/  ENDCOLLECTIVE ;  /* 0x000000000000791b */ /* 0x01ffe20003800000 */
.L_x_5353:
[----:B------:R-:W-:Y:S05]  /*1aa70*/  BSYNC B0 ;  /* 0x0000000000007941 */ /* 0x000fea0003800000 */
.L_x_5352:
[----:B------:R-:W-:Y:S05]  /*1aa80*/  BRA `(.L_x_5244) ;  /* 0xffffffbc00b47947 */ /* 0x000fea000383ffff */
.L_x_5249:
[----:B------:R0:W0:Y:S02]  /*1aa90*/  SYNCS.PHASECHK.TRANS64.TRYWAIT P0, [R7+URZ+0x38820], R0 ;  /* 0x03882000070075a7 */ /* 0x000024000800017f */
[----:B0-----:R-:W-:Y:S05]  /*1aaa0*/  @!P0 NANOSLEEP.SYNCS 0x989680 ;  /* 0x009896800000895d */ /* 0x001fea0003900000 */
[----:B------:R-:W0:Y:S02]  /*1aab0*/  @!P0 SYNCS.PHASECHK.TRANS64 P0, [R7+URZ+0x38820], R0 ;  /* 0x03882000070085a7 */ /* 0x000e24000800007f */
[----:B0-----:R-:W-:Y:S05]  /*1aac0*/  @!P0 BRA `(.L_x_5249) ;  /* 0xfffffffc00f08947 */ /* 0x001fea000383ffff */
[----:B------:R-:W-:Y:S05]  /*1aad0*/  BRA `(.L_x_5354) ;  /* 0xffffffc4002c7947 */ /* 0x000fea000383ffff */
.L_x_5250:
        /* <DEDUP_REMOVED lines=11> */
.L_x_5356:
[----:B------:R-:W-:Y:S05]  /*1ab90*/  BSYNC B0 ;  /* 0x0000000000007941 */ /* 0x000fea0003800000 */
.L_x_5355:
[----:B------:R-:W-:Y:S05]  /*1aba0*/  BRA `(.L_x_5357) ;  /* 0xffffffc400147947 */ /* 0x000fea000383ffff */
.L_x_5253:
[----:B------:R-:W-:Y:S01]  /*1abb0*/  BSSY B1, `(.L_x_5358) ;  /* 0x0000006000017945 */ /* 0x000fe20003800000 */
[----:B------:R-:W-:-:S07]  /*1abc0*/  IMAD.MOV.U32 R15, RZ, RZ, -0x1 ;  /* 0xffffffffff0f7424 */ /* 0x000fce00078e00ff */
[----:B-1234-:R-:W-:Y:S05]  /*1abd0*/  WARPSYNC.COLLECTIVE R15, `(.L_x_5359) ;  /* 0x000000000f0c7348 */ /* 0x01efea0003c00000 */
[----:B------:R-:W-:Y:S02]  /*1abe0*/  ELECT P6, UR62, PT ;  /* 0x00000000003e782f */ /* 0x000fe400038c0000 */
[----:B------:R-:W-:Y:S01]  /*1abf0*/  MOV R14, UR62 ;  /* 0x0000003e000e7c02 */ /* 0x000fe20008000f00 */
[----:B-1234-:R-:W-:Y:S10]  /*1ac00*/  ENDCOLLECTIVE ;  /* 0x000000000000791b */ /* 0x01eff40003800000 */
.L_x_5359:
[----:B------:R-:W-:Y:S05]  /*1ac10*/  BSYNC B1 ;  /* 0x0000000000017941 */ /* 0x000fea0003800000 */
.L_x_5358:
[----:B------:R-:W-:Y:S05]  /*1ac20*/  BRA `(.L_x_5360) ;  /* 0xffffffc4000c7947 */ /* 0x000fea000383ffff */
.L_x_5255:
[----:B------:R0:W0:Y:S02]  /*1ac30*/  SYNCS.PHASECHK.TRANS64.TRYWAIT P1, [R5+URZ+0x38840], R0 ;  /* 0x03884000050075a7 */ /* 0x000024000802017f */
[----:B0-----:R-:W-:Y:S05]  /*1ac40*/  @!P1 NANOSLEEP.SYNCS 0x989680 ;  /* 0x009896800000995d */ /* 0x001fea0003900000 */
[----:B------:R-:W0:Y:S02]  /*1ac50*/  @!P1 SYNCS.PHASECHK.TRANS64 P1, [R5+URZ+0x38840], R0 ;  /* 0x03884000050095a7 */ /* 0x000e24000802007f */
[----:B0-----:R-:W-:Y:S05]  /*1ac60*/  @!P1 BRA `(.L_x_5255) ;  /* 0xfffffffc00f09947 */ /* 0x001fea000383ffff */
[----:B------:R-:W-:Y:S05]  /*1ac70*/  BRA `(.L_x_5361) ;  /* 0xffffffc4002c7947 */ /* 0x000fea000383ffff */
.L_x_5257:
[----:B------:R0:W0:Y:S02]  /*1ac80*/  SYNCS.PHASECHK.TRANS64.TRYWAIT P1, [R3+URZ+0x38840], R2 ;  /* 0x03884002030075a7 */ /* 0x000024000802017f */
[----:B0-----:R-:W-:Y:S05]  /*1ac90*/  @!P1 NANOSLEEP.SYNCS 0x989680 ;  /* 0x009896800000995d */ /* 0x001fea0003900000 */
[----:B------:R-:W0:Y:S02]  /*1aca0*/  @!P1 SYNCS.PHASECHK.TRANS64 P1, [R3+URZ+0x38840], R2 ;  /* 0x03884002030095a7 */ /* 0x000e24000802007f */
[----:B0-----:R-:W-:Y:S05]  /*1acb0*/  @!P1 BRA `(.L_x_5257) ;  /* 0xfffffffc00f09947 */ /* 0x001fea000383ffff */
[----:B------:R-:W-:Y:S05]  /*1acc0*/  BRA `(.L_x_5362) ;  /* 0xffffffc400387947 */ /* 0x000fea000383ffff */
.L_x_5259:
[----:B------:R0:W0:Y:S02]  /*1acd0*/  SYNCS.PHASECHK.TRANS64.TRYWAIT P1, [R5+URZ+0x38860], R0 ;  /* 0x03886000050075a7 */ /* 0x000024000802017f */
[----:B0-----:R-:W-:Y:S05]  /*1ace0*/  @!P1 NANOSLEEP.SYNCS 0x989680 ;  /* 0x009896800000995d */ /* 0x001fea0003900000 */
[----:B------:R-:W0:Y:S02]  /*1acf0*/  @!P1 SYNCS.PHASECHK.TRANS64 P1, [R5+URZ+0x38860], R0 ;  /* 0x03886000050095a7 */ /* 0x000e24000802007f */
[----:B0-----:R-:W-:Y:S05]  /*1ad00*/  @!P1 BRA `(.L_x_5259) ;  /* 0xfffffffc00f09947 */ /* 0x001fea000383ffff */
[----:B------:R-:W-:Y:S05]  /*1ad10*/  BRA `(.L_x_5363) ;  /* 0xffffffc400347947 */ /* 0x000fea000383ffff */
.L_x_5364:
        /* <DEDUP_REMOVED lines=14> */
.L_x_5821:


//--------------------- .text._ZN7cutlass13device_kernelIN5flash11enable_sm90INS1_16FlashAttnFwdSm90INS1_25CollectiveMainloopFwdSm90ILi2EN4cute5tupleIJNS5_1CILi1EEES8_S8_EEENS6_IJNS7_ILi64EEESA_SA_EEELi512ENS_6half_tEfNS_4arch4Sm90ELb1ELb0ELb1ELb1ELb1ELb1ELb1ELb0ELb0ELb1ELb0ELb0EEENS1_21CollectiveEpilogueFwdINS6_IJSA_NS7_ILi512EEESA_EEES9_SC_SE_Li256ELb1ELb1ELb0ELb0EEENS1_36VarlenDynamicPersistentTileSchedulerILi64ELi64ELi256ELi128ELb0ELb1ELb1ELb1ELb1ELb1EEEEEEEEEvNT_6ParamsE --------------------------
	.section	.text._ZN7cutlass13device_kernelIN5flash11enable_sm90INS1_16FlashAttnFwdSm90INS1_25CollectiveMainloopFwdSm90ILi2EN4cute5tupleIJNS5_1CILi1EEES8_S8_EEENS6_IJNS7_ILi64EEESA_SA_EEELi512ENS_6half_tEfNS_4arch4Sm90ELb1ELb0ELb1ELb1ELb1ELb1ELb1ELb0ELb0ELb1ELb0ELb0EEENS1_21CollectiveEpilogueFwdINS6_IJSA_NS7_ILi512EEESA_EEES9_SC_SE_Li256ELb1ELb1ELb0ELb0EEENS1_36VarlenDynamicPersistentTileSchedulerILi64ELi64ELi256ELi128ELb0ELb1ELb1ELb1ELb1ELb1EEEEEEEEEvNT_6ParamsE,"ax",@progbits
	.align	128
.text._ZN7cutlass13device_kernelIN5flash11enable_sm90INS1_16FlashAttnFwdSm90INS1_25CollectiveMainloopFwdSm90ILi2EN4cute5tupleIJNS5_1CILi1EEES8_S8_EEENS6_IJNS7_ILi64EEESA_SA_EEELi512ENS_6half_tEfNS_4arch4Sm90ELb1ELb0ELb1ELb1ELb1ELb1ELb1ELb0ELb0ELb1ELb0ELb0EEENS1_21CollectiveEpilogueFwdINS6_IJSA_NS7_ILi512EEESA_EEES9_SC_SE_Li256ELb1ELb1ELb0ELb0EEENS1_36VarlenDynamicPersistentTileSchedulerILi64ELi64ELi256ELi128ELb0ELb1ELb1ELb1ELb1ELb1EEEEEEEEEvNT_6ParamsE:
        .type           _ZN7cutlass13device_kernelIN5flash11enable_sm90INS1_16FlashAttnFwdSm90INS1_25CollectiveMainloopFwdSm90ILi2EN4cute5tupleIJNS5_1CILi1EEES8_S8_EEENS6_IJNS7_ILi64EEESA_SA_EEELi512ENS_6half_tEfNS_4arch4Sm90ELb1ELb0ELb1ELb1ELb1ELb1ELb1ELb0ELb0ELb1ELb0ELb0EEENS1_21CollectiveEpilogueFwdINS6_IJSA_NS7_ILi512EEESA_EEES9_SC_SE_Li256ELb1ELb1ELb0ELb0EEENS1_36VarlenDynamicPersistentTileSchedulerILi64ELi64ELi256ELi128ELb0ELb1ELb1ELb1ELb1ELb1EEEEEEEEEvNT_6ParamsE,@function
        .size           _ZN7cutlass13device_kernelIN5flash11enable_sm90INS1_16FlashAttnFwdSm90INS1_25CollectiveMainloopFwdSm90ILi2EN4cute5tupleIJNS5_1CILi1EEES8_S8_EEENS6_IJNS7_ILi64EEESA_SA_EEELi512ENS_6half_tEfNS_4arch4Sm90ELb1ELb0ELb1ELb1ELb1ELb1ELb1ELb0ELb0ELb1ELb0ELb0EEENS1_21CollectiveEpilogueFwdINS6_IJSA_NS7_ILi512EEESA_EEES9_SC_SE_Li256ELb1ELb1ELb0ELb0EEENS1_36VarlenDynamicPersistentTileSchedulerILi64ELi64ELi256ELi128ELb0ELb1ELb1ELb1ELb1ELb1EEEEEEEEEvNT_6ParamsE,(.L_x_5822 - _ZN7cutlass13device_kernelIN5flash11enable_sm90INS1_16FlashAttnFwdSm90INS1_25CollectiveMainloopFwdSm90ILi2EN4cute5tupleIJNS5_1CILi1EEES8_S8_EEENS6_IJNS7_ILi64EEESA_SA_EEELi512ENS_6half_tEfNS_4arch4Sm90ELb1ELb0ELb1ELb1ELb1ELb1ELb1ELb0ELb0ELb1ELb0ELb0EEENS1_21CollectiveEpilogueFwdINS6_IJSA_NS7_ILi512EEESA_EEES9_SC_SE_Li256ELb1ELb1ELb0ELb0EEENS1_36VarlenDynamicPersistentTileSchedulerILi64ELi64ELi256ELi128ELb0ELb1ELb1ELb1ELb1ELb1EEEEEEEEEvNT_6ParamsE)
        .other          _ZN7cutlass13device_kernelIN5flash11enable_sm90INS1_16FlashAttnFwdSm90INS1_25CollectiveMainloopFwdSm90ILi2EN4cute5tupleIJNS5_1CILi1EEES8_S8_EEENS6_IJNS7_ILi64EEESA_SA_EEELi512ENS_6half_tEfNS_4arch4Sm90ELb1ELb0ELb1ELb1ELb1ELb1ELb1ELb0ELb0ELb1ELb0ELb0EEENS1_21CollectiveEpilogueFwdINS6_IJSA_NS7_ILi512EEESA_EEES9_SC_SE_Li256ELb1ELb1ELb0ELb0EEENS1_36VarlenDynamicPersistentTileSchedulerILi64ELi64ELi256ELi128ELb0ELb1ELb1ELb1ELb1ELb1EEEEEEEEEvNT_6ParamsE,@"STO_CUDA_ENTRY STV_DEFAULT"
_ZN7cutlass13device_kernelIN5flash11enable_sm90INS1_16FlashAttnFwdSm90INS1_25CollectiveMainloopFwdSm90ILi2EN4cute5tupleIJNS5_1CILi1EEES8_S8_EEENS6_IJNS7_ILi64EEESA_SA_EEELi512ENS_6half_tEfNS_4arch4Sm90ELb1ELb0ELb1ELb1ELb1ELb1ELb1ELb0ELb0ELb1ELb0ELb0EEENS1_21CollectiveEpilogueFwdINS6_IJSA_NS7_ILi512EEESA_EEES9_SC_SE_Li256ELb1ELb1ELb0ELb0EEENS1_36VarlenDynamicPersistentTileSchedulerILi64ELi64ELi256ELi128ELb0ELb1ELb1ELb1ELb1ELb1EEEEEEEEEvNT_6ParamsE:
        /* <DEDUP_REMOVED lines=17> */
.L_x_5366:
[----:B------:R-:W-:Y:S05]  /*0110*/  BSYNC B0 ;  /* 0x0000000000007941 */ /* 0x000fea0003800000 */
.L_x_5365:
        /* <DEDUP_REMOVED lines=39> */
.L_x_5367:
        /* <DEDUP_REMOVED lines=22> */
.L_x_5368:
        /* <DEDUP_REMOVED lines=18> */
.L_x_5369:
        /* <DEDUP_REMOVED lines=22> */
.L_x_5370:
        /* <DEDUP_REMOVED lines=22> */
.L_x_5371:
        /* <DEDUP_REMOVED lines=9> */
.L_x_5374:
[----:B------:R-:W-:-:S08]  /*0960*/  NOP ;  /* 0x0000000000007918 */ /* 0x000fd00000000000 */
[----:B------:R-:W0:Y:S02]  /*0970*/  USETMAXREG.TRY_ALLOC.CTAPOOL UP0, 0xe8 ;  /* 0x000000e8000079c8 */ /* 0x000e240008000600 */
[----:B0-----:R-:W-:-:S13]  /*0980*/  PLOP3.LUT P0, PT, PT, PT, UP0, 0x80, 0x0 ;  /* 0x000000000000781c */ /* 0x001fda0003f0f008 */
[----:B------:R-:W-:Y:S05]  /*0990*/  @!P0 BRA `(.L_x_5374) ;  /* 0xfffffffc00f08947 */ /* 0x000fea000383ffff */
[----:B------:R-:W-:Y:S01]  /*09a0*/  SHF.R.U32.HI R2, RZ, 0x7, R0 ;  /* 0x00000007ff027819 */ /* 0x000fe20000011600 */
[----:B------:R-:W0:Y:S01]  /*09b0*/  S2UR UR4, SR_CgaCtaId ;  /* 0x00000000000479c3 */ /* 0x000e220000008800 */
[----:B------:R-:W-:Y:S02]  /*09c0*/  MOV R3, 0x400 ;  /* 0x0000040000037802 */ /* 0x000fe40000000f00 */
[----:B------:R-:W-:-:S13]  /*09d0*/  ISETP.NE.AND P0, PT, R2, 0x1, PT ;  /* 0x000000010200780c */ /* 0x000fda0003f05270 */
        /* <DEDUP_REMOVED lines=12> */
[----:B------:R-:W-:Y:S02]  /*0aa0*/  VIADD R16, R0, 0xffffff80 ;  /* 0xffffff8000107836 */ /* 0x000fe40000000000 */
[----:B------:R-:W-:Y:S02]  /*0ab0*/  IMAD.MOV.U32 R229, RZ, RZ, 0x40 ;  /* 0x00000040ffe57424 */ /* 0x000fe400078e00ff */
[----:B------:R-:W-:Y:S01]  /*0ac0*/  IMAD.MOV.U32 R185, RZ, RZ, RZ ;  /* 0x000000ffffb97224 */ /* 0x000fe200078e00ff */
[----:B------:R-:W-:Y:S01]  /*0ad0*/  SHF.R.S32.HI R0, RZ, 0x1f, R16 ;  /* 0x0000001fff007819 */ /* 0x000fe20000011410 */
[----:B------:R-:W-:Y:S02]  /*0ae0*/  IMAD.MOV.U32 R191, RZ, RZ, RZ ;  /* 0x000000ffffbf7224 */ /* 0x000fe400078e00ff */
[----:B------:R-:W-:Y:S01]  /*0af0*/  IMAD.MOV.U32 R23, RZ, RZ, RZ ;  /* 0x000000ffff177224 */ /* 0x000fe200078e00ff */
[----:B------:R-:W-:-:S02]  /*0b00*/  LEA.HI R2, R0, R16, RZ, 0x7 ;  /* 0x0000001000027211 */ /* 0x000fc400078f38ff */
        /* <DEDUP_REMOVED lines=14> */
[----:B------:R-:W-:Y:S02]  /*0bf0*/  LEA.HI R9, R7, R8, RZ, 0x3 ;  /* 0x0000000807097211 */ /* 0x000fe400078f18ff */
[----:B------:R-:W-:Y:S02]  /*0c00*/  LOP3.LUT R13, R6, 0x1ffffffe, RZ, 0xc0, !PT ;  /* 0x1ffffffe060d7812 */ /* 0x000fe400078ec0ff */
[--C-:B------:R-:W-:Y:S02]  /*0c10*/  SHF.R.S32.HI R6, RZ, 0x2, R5.reuse ;  /* 0x00000002ff067819 */ /* 0x100fe40000011405 */
[----:B------:R-:W-:Y:S01]  /*0c20*/  SHF.R.S32.HI R7, RZ, 0x1f, R5 ;  /* 0x0000001fff077819 */ /* 0x000fe20000011405 */
[----:B------:R-:W-:Y:S01]  /*0c30*/  IMAD.IADD R13, R10, 0x1, -R13 ;  /* 0x000000010a0d7824 */ /* 0x000fe200078e0a0d */
[----:B------:R-:W-:Y:S02]  /*0c40*/  SHF.R.S32.HI R14, RZ, 0x7, R2 ;  /* 0x00000007ff0e7819 */ /* 0x000fe40000011402 */
[----:B------:R-:W-:Y:S01]  /*0c50*/  LOP3.LUT R12, R12, 0x3ffffc, RZ, 0xc0, !PT ;  /* 0x003ffffc0c0c7812 */ /* 0x000fe200078ec0ff */
[----:B------:R-:W-:Y:S01]  /*0c60*/  IMAD.SHL.U32 R13, R13, 0x8, RZ ;  /* 0x000000080d0d7824 */ /* 0x000fe200078e00ff */
[----:B------:R-:W-:Y:S01]  /*0c70*/  LEA.HI R7, R7, R6, RZ, 0x3 ;  /* 0x0000000607077211 */ /* 0x000fe200078f18ff */
[----:B------:R-:W-:Y:S01]  /*0c80*/  IMAD R15, R14, 0x100, R8 ;  /* 0x000001000e0f7824 */ /* 0x000fe200078e0208 */
[----:B------:R-:W-:Y:S01]  /*0c90*/  LOP3.LUT R11, R9, 0xfffffff8, RZ, 0xc0, !PT ;  /* 0xfffffff8090b7812 */ /* 0x000fe200078ec0ff */
[----:B------:R-:W-:Y:S01]  /*0ca0*/  IMAD.IADD R12, R20, 0x1, -R12 ;  /* 0x00000001140c7824 */ /* 0x000fe200078e0a0c */
[----:B------:R-:W-:Y:S01]  /*0cb0*/  LOP3.LUT R7, R7, 0xfffffff8, RZ, 0xc0, !PT ;  /* 0xfffffff807077812 */ /* 0x000fe200078ec0ff */
[----:B------:R-:W-:Y:S01]  /*0cc0*/  IMAD.SHL.U32 R9, R9, 0x40, RZ ;  /* 0x0000004009097824 */ /* 0x000fe200078e00ff */
[----:B------:R-:W-:Y:S01]  /*0cd0*/  LEA.HI R4, R4, R3, RZ, 0x5 ;  /* 0x0000000304047211 */ /* 0x000fe200078f28ff */
[----:B------:R-:W-:Y:S01]  /*0ce0*/  IMAD R12, R12, 0x10, R15 ;  /* 0x000000100c0c7824 */ /* 0x000fe200078e020f */
[----:B------:R-:W-:Y:S01]  /*0cf0*/  LEA.HI R2, R2, R14, RZ, 0x1 ;  /* 0x0000000e02027211 */ /* 0x000fe200078f08ff */
[----:B------:R-:W-:Y:S01]  /*0d00*/  IMAD.IADD R11, R8, 0x1, -R11 ;  /* 0x00000001080b7824 */ /* 0x000fe200078e0a0b */
[----:B------:R-:W-:Y:S01]  /*0d10*/  SHF.R.S32.HI R4, RZ, 0x5, R4 ;  /* 0x00000005ff047819 */ /* 0x000fe20000011404 */
[----:B------:R-:W-:Y:S01]  /*0d20*/  IMAD.IADD R7, R6, 0x1, -R7 ;  /* 0x0000000106077824 */ /* 0x000fe200078e0a07 */
[----:B------:R-:W-:Y:S01]  /*0d30*/  LOP3.LUT R9, R9, 0x7ffffe00, RZ, 0xc0, !PT ;  /* 0x7ffffe0009097812 */ /* 0x000fe200078ec0ff */
[----:B------:R-:W-:Y:S01]  /*0d40*/  IMAD.U32 R6, R12, 0x40, R13 ;  /* 0x000000400c067824 */ /* 0x000fe200078e000d */
[----:B------:R-:W-:Y:S01]  /*0d50*/  LOP3.LUT R2, R2, 0xfffffe, RZ, 0xc0, !PT ;  /* 0x00fffffe02027812 */ /* 0x000fe200078ec0ff */
[C---:B------:R-:W-:Y:S01]  /*0d60*/  IMAD.SHL.U32 R8, R11.reuse, 0x40, RZ ;  /* 0x000000400b087824 */ /* 0x040fe200078e00ff */
[----:B------:R-:W-:Y:S01]  /*0d70*/  R2P PR, R11, 0x6 ;  /* 0x000000060b007804 */ /* 0x000fe20000000000 */
[----:B------:R-:W-:Y:S01]  /*0d80*/  IMAD R194, R4, 0x10, R7 ;  /* 0x0000001004c27824 */ /* 0x000fe200078e0207 */
[----:B------:R0:W-:Y:S01]  /*0d90*/  STL [R1+0x74], R6 ;  /* 0x0000740601007387 */ /* 0x0001e20000100800 */
[----:B------:R-:W-:Y:S01]  /*0da0*/  IMAD R9, R20, 0x400, R9 ;  /* 0x0000040014097824 */ /* 0x000fe200078e0209 */
[----:B------:R-:W-:Y:S01]  /*0db0*/  LOP3.LUT R8, R8, 0x1c0, RZ, 0xc0, !PT ;  /* 0x000001c008087812 */ /* 0x000fe200078ec0ff */
[----:B------:R-:W-:Y:S01]  /*0dc0*/  IMAD.IADD R2, R14, 0x1, -R2 ;  /* 0x000000010e027824 */ /* 0x000fe200078e0a02 */
[----:B------:R-:W-:Y:S01]  /*0dd0*/  STL [R1+0x5c], RZ ;  /* 0x00005cff01007387 */ /* 0x000fe20000100800 */
[----:B------:R-:W-:-:S02]  /*0de0*/  SEL R229, R229, 0xffffffc0, !P2 ;  /* 0xffffffc0e5e57807 */ /* 0x000fc40005000000 */
[----:B------:R-:W-:Y:S01]  /*0df0*/  LOP3.LUT R13, R8, 0x8, R13, 0xf8, !PT ;  /* 0x00000008080d7812 */ /* 0x000fe200078ef80d */
[----:B------:R-:W-:Y:S01]  /*0e00*/  IMAD.SHL.U32 R226, R2, 0x100, RZ ;  /* 0x0000010002e27824 */ /* 0x000fe200078e00ff */
[----:B------:R-:W-:Y:S02]  /*0e10*/  SHF.R.U32.HI R8, RZ, 0x3, R8 ;  /* 0x00000003ff087819 */ /* 0x000fe40000011608 */
[----:B0-----:R-:W-:Y:S02]  /*0e20*/  LOP3.LUT R6, R5, 0x7ffffffc, RZ, 0xc0, !PT ;  /* 0x7ffffffc05067812 */ /* 0x001fe400078ec0ff */
[----:B------:R-:W-:Y:S02]  /*0e30*/  LOP3.LUT R8, R13, R8, RZ, 0x3c, !PT ;  /* 0x000000080d087212 */ /* 0x000fe400078e3cff */
[----:B------:R-:W-:Y:S02]  /*0e40*/  IADD3 R6, R3, -R6, RZ ;  /* 0x8000000603067210 */ /* 0x000fe40007ffe0ff */
[CC--:B------:R-:W-:Y:S01]  /*0e50*/  LEA.HI R3, R0.reuse, R16.reuse, RZ, 0x3 ;  /* 0x0000001000037211 */ /* 0x0c0fe200078f18ff */
[----:B------:R-:W-:Y:S01]  /*0e60*/  IMAD.IADD R9, R9, 0x1, R8 ;  /* 0x0000000109097824 */ /* 0x000fe200078e0208 */
[----:B------:R-:W-:Y:S01]  /*0e70*/  LEA.HI R0, R0, R16, RZ, 0x2 ;  /* 0x0000001000007211 */ /* 0x000fe200078f10ff */
[----:B------:R-:W-:Y:S01]  /*0e80*/  IMAD.SHL.U32 R193, R6, 0x2, RZ ;  /* 0x0000000206c17824 */ /* 0x000fe200078e00ff */
[----:B------:R-:W-:Y:S01]  /*0e90*/  SHF.R.S32.HI R4, RZ, 0x3, R3 ;  /* 0x00000003ff047819 */ /* 0x000fe20000011403 */
[----:B------:R-:W-:Y:S01]  /*0ea0*/  IMAD R227, R9, 0x2, R18 ;  /* 0x0000000209e37824 */ /* 0x000fe200078e0212 */
[----:B------:R-:W-:-:S02]  /*0eb0*/  SHF.R.S32.HI R187, RZ, 0x2, R0 ;  /* 0x00000002ffbb7819 */ /* 0x000fc40000011400 */
[----:B------:R-:W-:Y:S01]  /*0ec0*/  SHF.R.S32.HI R4, RZ, 0x1f, R0 ;  /* 0x0000001fff047819 */ /* 0x000fe20000011400 */
[----:B------:R-:W-:Y:S01]  /*0ed0*/  VIADD R228, R227, 0x36420 ;  /* 0x00036420e3e47836 */ /* 0x000fe20000000000 */
[----:B------:R-:W-:Y:S01]  /*0ee0*/  LOP3.LUT R3, R3, 0xfffffff8, RZ, 0xc0, !PT ;  /* 0xfffffff803037812 */ /* 0x000fe200078ec0ff */
[----:B------:R-:W-:Y:S01]  /*0ef0*/  VIADD R8, R187, 0x20 ;  /* 0x00000020bb087836 */ /* 0x000fe20000000000 */
[----:B------:R-:W-:Y:S02]  /*0f00*/  LOP3.LUT R0, R0, 0xfffffffc, RZ, 0xc0, !PT ;  /* 0xfffffffc00007812 */ /* 0x000fe400078ec0ff */
[----:B------:R-:W-:Y:S01]  /*0f10*/  LEA.HI R4, R4, R187, RZ, 0x3 ;  /* 0x000000bb04047211 */ /* 0x000fe200078f18ff */
[C---:B------:R-:W-:Y:S01]  /*0f20*/  IMAD.IADD R10, R16.reuse, 0x1, -R3 ;  /* 0x00000001100a7824 */ /* 0x040fe200078e0a03 */
[----:B------:R-:W-:Y:S01]  /*0f30*/  SHF.R.S32.HI R5, RZ, 0x1f, R8 ;  /* 0x0000001fff057819 */ /* 0x000fe20000011408 */
[----:B------:R-:W-:Y:S01]  /*0f40*/  IMAD.IADD R7, R16, 0x1, -R0 ;  /* 0x0000000110077824 */ /* 0x000fe200078e0a00 */
[----:B------:R-:W-:Y:S01]  /*0f50*/  LOP3.LUT R4, R4, 0xfffffff8, RZ, 0xc0, !PT ;  /* 0xfffffff804047812 */ /* 0x000fe200078ec0ff */
[----:B------:R-:W-:Y:S01]  /*0f60*/  IMAD.SHL.U32 R210, R10, 0x8, RZ ;  /* 0x000000080ad27824 */ /* 0x000fe200078e00ff */
[----:B------:R-:W-:Y:S01]  /*0f70*/  LEA.HI R5, R5, R8, RZ, 0x3 ;  /* 0x0000000805057211 */ /* 0x000fe200078f18ff */
[C---:B------:R-:W-:Y:S01]  /*0f80*/  IMAD.SHL.U32 R16, R7.reuse, 0x8, RZ ;  /* 0x0000000807107824 */ /* 0x040fe200078e00ff */
[C---:B------:R-:W-:Y:S01]  /*0f90*/  LEA.HI R0, R7.reuse, R7, RZ, 0x1 ;  /* 0x0000000707007211 */ /* 0x040fe200078f08ff */
[----:B------:R-:W-:Y:S01]  /*0fa0*/  IMAD.SHL.U32 R3, R8, 0x40, RZ ;  /* 0x0000004008037824 */ /* 0x000fe200078e00ff */
[C---:B------:R-:W-:Y:S01]  /*0fb0*/  IADD3 R34, R210.reuse, 0x100, RZ ;  /* 0x00000100d2227810 */ /* 0x040fe20007ffe0ff */
[----:B------:R-:W-:Y:S01]  /*0fc0*/  VIADD R36, R210, 0x80 ;  /* 0x00000080d2247836 */ /* 0x000fe20000000000 */
[----:B------:R-:W-:Y:S01]  /*0fd0*/  LOP3.LUT R0, R0, 0x1ffffffe, RZ, 0xc0, !PT ;  /* 0x1ffffffe00007812 */ /* 0x000fe200078ec0ff */
[----:B------:R-:W-:Y:S01]  /*0fe0*/  IMAD.SHL.U32 R188, R7, 0x4, RZ ;  /* 0x0000000407bc7824 */ /* 0x000fe200078e00ff */
[----:B------:R-:W-:Y:S01]  /*0ff0*/  IADD3 R224, R16, 0x60, RZ ;  /* 0x0000006010e07810 */ /* 0x000fe20007ffe0ff */
[----:B------:R-:W-:Y:S01]  /*1000*/  VIADD R35, R210, 0xc0 ;  /* 0x000000c0d2237836 */ /* 0x000fe20000000000 */
[----:B------:R-:W-:Y:S01]  /*1010*/  SHF.R.S32.HI R38, RZ, 0x1f, R36 ;  /* 0x0000001fff267819 */ /* 0x000fe20000011424 */
[----:B------:R-:W-:Y:S01]  /*1020*/  VIADD R225, R16, 0x40 ;  /* 0x0000004010e17836 */ /* 0x000fe20000000000 */
[----:B------:R-:W-:Y:S01]  /*1030*/  SHF.R.S32.HI R17, RZ, 0x1f, R16 ;  /* 0x0000001fff117819 */ /* 0x000fe20000011410 */
[C---:B------:R-:W-:Y:S01]  /*1040*/  VIADD R33, R210.reuse, 0x140 ;  /* 0x00000140d2217836 */ /* 0x040fe20000000000 */
[----:B------:R-:W-:Y:S01]  /*1050*/  SHF.R.S32.HI R36, RZ, 0x1f, R35 ;  /* 0x0000001fff247819 */ /* 0x000fe20000011423 */
[----:B------:R-:W-:Y:S01]  /*1060*/  IMAD.IADD R192, R187, 0x1, -R4 ;  /* 0x00000001bbc07824 */ /* 0x000fe200078e0a04 */
[----:B------:R-:W-:Y:S01]  /*1070*/  LOP3.LUT R4, R3, 0x1c0, RZ, 0xc0, !PT ;  /* 0x000001c003047812 */ /* 0x000fe200078ec0ff */
[C---:B------:R-:W-:Y:S01]  /*1080*/  VIADD R37, R210.reuse, 0x40 ;  /* 0x00000040d2257836 */ /* 0x040fe20000000000 */
[----:B------:R-:W-:Y:S01]  /*1090*/  SHF.R.S32.HI R35, RZ, 0x1f, R34 ;  /* 0x0000001fff237819 */ /* 0x000fe20000011422 */
[----:B------:R-:W-:Y:S01]  /*10a0*/  VIADD R32, R210, 0x180 ;  /* 0x00000180d2207836 */ /* 0x000fe20000000000 */
[----:B------:R-:W-:Y:S01]  /*10b0*/  SHF.R.S32.HI R34, RZ, 0x1f, R33 ;  /* 0x0000001fff227819 */ /* 0x000fe20000011421 */
[----:B------:R-:W-:Y:S01]  /*10c0*/  VIADD R209, R188, 0x10 ;  /* 0x00000010bcd17836 */ /* 0x000fe20000000000 */
[----:B------:R-:W-:Y:S01]  /*10d0*/  SHF.R.S32.HI R39, RZ, 0x1f, R37 ;  /* 0x0000001fff277819 */ /* 0x000fe20000011425 */
[----:B------:R-:W-:Y:S01]  /*10e0*/  VIADD R31, R210, 0x1c0 ;  /* 0x000001c0d21f7836 */ /* 0x000fe20000000000 */
[----:B------:R-:W-:Y:S01]  /*10f0*/  SHF.R.S32.HI R33, RZ, 0x1f, R32 ;  /* 0x0000001fff217819 */ /* 0x000fe20000011420 */
[----:B------:R-:W-:Y:S01]  /*1100*/  IMAD.IADD R3, R7, 0x1, -R0 ;  /* 0x0000000107037824 */ /* 0x000fe200078e0a00 */
[----:B------:R-:W-:Y:S01]  /*1110*/  SHF.R.S32.HI R0, RZ, 0x1f, R225 ;  /* 0x0000001fff007819 */ /* 0x000fe200000114e1 */
[C---:B------:R-:W-:Y:S01]  /*1120*/  VIADD R223, R16.reuse, 0x80 ;  /* 0x0000008010df7836 */ /* 0x040fe20000000000 */
[----:B------:R-:W-:Y:S01]  /*1130*/  SHF.R.S32.HI R7, RZ, 0x1f, R224 ;  /* 0x0000001fff077819 */ /* 0x000fe200000114e0 */
[----:B------:R-:W-:Y:S01]  /*1140*/  IMAD.SHL.U32 R5, R5, 0x40, RZ ;  /* 0x0000004005057824 */ /* 0x000fe200078e00ff */
[----:B------:R-:W-:Y:S01]  /*1150*/  SHF.R.S32.HI R37, RZ, 0x1f, R209 ;  /* 0x0000001fff257819 */ /* 0x000fe200000114d1 */
[C---:B------:R-:W-:Y:S01]  /*1160*/  VIADD R30, R16.reuse, 0x1c0 ;  /* 0x000001c0101e7836 */ /* 0x040fe20000000000 */
[----:B------:R-:W-:Y:S01]  /*1170*/  SHF.R.S32.HI R32, RZ, 0x1f, R31 ;  /* 0x0000001fff207819 */ /* 0x000fe2000001141f */
[----:B------:R-:W-:Y:S01]  /*1180*/  VIADD R28, R16, 0x1e0 ;  /* 0x000001e0101c7836 */ /* 0x000fe20000000000 */
[----:B------:R-:W-:Y:S01]  /*1190*/  LOP3.LUT R2, R4, 0x38, R16, 0xf8, !PT ;  /* 0x0000003804027812 */ /* 0x000fe200078ef810 */
[C---:B------:R-:W-:Y:S01]  /*11a0*/  VIADD R222, R16.reuse, 0xa0 ;  /* 0x000000a010de7836 */ /* 0x040fe20000000000 */
[----:B------:R-:W-:Y:S01]  /*11b0*/  SHF.R.U32.HI R24, RZ, 0x3, R4 ;  /* 0x00000003ff187819 */ /* 0x000fe20000011604 */
[C---:B------:R-:W-:Y:S01]  /*11c0*/  VIADD R221, R16.reuse, 0xc0 ;  /* 0x000000c010dd7836 */ /* 0x040fe20000000000 */
[----:B------:R-:W-:Y:S01]  /*11d0*/  SHF.L.U64.HI R31, R225, 0x1, R0 ;  /* 0x00000001e11f7819 */ /* 0x000fe20000010200 */
[----:B------:R-:W-:Y:S01]  /*11e0*/  STL [R1+0x8], R30 ;  /* 0x0000081e01007387 */ /* 0x000fe20000100800 */
[----:B------:R-:W-:Y:S01]  /*11f0*/  SHF.R.S32.HI R4, RZ, 0x1f, R223 ;  /* 0x0000001fff047819 */ /* 0x000fe200000114df */
[----:B------:R-:W-:Y:S01]  /*1200*/  VIADD R220, R16, 0xe0 ;  /* 0x000000e010dc7836 */ /* 0x000fe20000000000 */
[----:B------:R-:W-:Y:S01]  /*1210*/  LOP3.LUT R5, R5, 0xfffffe00, RZ, 0xc0, !PT ;  /* 0xfffffe0005057812 */ /* 0x000fe200078ec0ff */
[----:B------:R-:W-:Y:S01]  /*1220*/  STL [R1+0x4], R28 ;  /* 0x0000041c01007387 */ /* 0x000fe20000100800 */
[----:B------:R-:W-:Y:S01]  /*1230*/  SHF.L.U64.HI R0, R224, 0x1, R7 ;  /* 0x00000001e0007819 */ /* 0x000fe20000010207 */
[C---:B------:R-:W-:Y:S01]  /*1240*/  VIADD R219, R16.reuse, 0x100 ;  /* 0x0000010010db7836 */ /* 0x040fe20000000000 */
[----:B------:R-:W-:Y:S01]  /*1250*/  SHF.R.S32.HI R11, RZ, 0x1f, R222 ;  /* 0x0000001fff0b7819 */ /* 0x000fe200000114de */
[----:B------:R-:W-:Y:S01]  /*1260*/  STL [R1+0x64], R37 ;  /* 0x0000642501007387 */ /* 0x000fe20000100800 */
[----:B------:R-:W-:Y:S01]  /*1270*/  SHF.L.U64.HI R4, R223, 0x1, R4 ;  /* 0x00000001df047819 */ /* 0x000fe20000010204 */
[C---:B------:R-:W-:Y:S01]  /*1280*/  VIADD R218, R16.reuse, 0x120 ;  /* 0x0000012010da7836 */ /* 0x040fe20000000000 */
[----:B------:R-:W-:Y:S01]  /*1290*/  SHF.R.S32.HI R8, RZ, 0x1f, R221 ;  /* 0x0000001fff087819 */ /* 0x000fe200000114dd */
[----:B------:R-:W-:Y:S01]  /*12a0*/  STL [R1+0x14], R31 ;  /* 0x0000141f01007387 */ /* 0x000fe20000100800 */
[----:B------:R-:W-:Y:S01]  /*12b0*/  SHF.R.S32.HI R13, RZ, 0x1f, R220 ;  /* 0x0000001fff0d7819 */ /* 0x000fe200000114dc */
[C---:B------:R-:W-:Y:S01]  /*12c0*/  VIADD R217, R16.reuse, 0x140 ;  /* 0x0000014010d97836 */ /* 0x040fe20000000000 */
[----:B------:R-:W-:Y:S01]  /*12d0*/  SHF.R.S32.HI R10, RZ, 0x1f, R219 ;  /* 0x0000001fff0a7819 */ /* 0x000fe200000114db */
[----:B------:R-:W-:Y:S01]  /*12e0*/  STL [R1+0x70], R5 ;  /* 0x0000700501007387 */ /* 0x000fe20000100800 */
[C---:B------:R-:W-:Y:S01]  /*12f0*/  VIADD R216, R16.reuse, 0x160 ;  /* 0x0000016010d87836 */ /* 0x040fe20000000000 */
[----:B------:R-:W-:Y:S01]  /*1300*/  SHF.R.S32.HI R15, RZ, 0x1f, R218 ;  /* 0x0000001fff0f7819 */ /* 0x000fe200000114da */
[----:B------:R-:W-:Y:S01]  /*1310*/  VIADD R215, R16, 0x180 ;  /* 0x0000018010d77836 */ /* 0x000fe20000000000 */
[----:B------:R0:W-:Y:S01]  /*1320*/  STL [R1+0x18], R0 ;  /* 0x0000180001007387 */ /* 0x0001e20000100800 */
[----:B------:R-:W-:Y:S01]  /*1330*/  SHF.L.U64.HI R7, R220, 0x1, R13 ;  /* 0x00000001dc077819 */ /* 0x000fe2000001020d */
[C---:B------:R-:W-:Y:S01]  /*1340*/  VIADD R214, R16.reuse, 0x1a0 ;  /* 0x000001a010d67836 */ /* 0x040fe20000000000 */
[----:B------:R-:W-:Y:S01]  /*1350*/  SHF.R.S32.HI R12, RZ, 0x1f, R217 ;  /* 0x0000001fff0c7819 */ /* 0x000fe200000114d9 */
[----:B------:R1:W-:Y:S01]  /*1360*/  STL [R1+0x1c], R4 ;  /* 0x00001c0401007387 */ /* 0x0003e20000100800 */
[----:B------:R-:W-:Y:S01]  /*1370*/  SHF.R.S32.HI R21, RZ, 0x1f, R216 ;  /* 0x0000001fff157819 */ /* 0x000fe200000114d8 */
[----:B------:R-:W-:Y:S01]  /*1380*/  VIADD R184, R16, 0x20 ;  /* 0x0000002010b87836 */ /* 0x000fe20000000000 */
[----:B------:R-:W-:-:S02]  /*1390*/  SHF.R.S32.HI R14, RZ, 0x1f, R215 ;  /* 0x0000001fff0e7819 */ /* 0x000fc400000114d7 */
[----:B------:R-:W-:Y:S02]  /*13a0*/  SHF.R.S32.HI R29, RZ, 0x1f, R214 ;  /* 0x0000001fff1d7819 */ /* 0x000fe400000114d6 */
[----:B0-----:R-:W-:Y:S02]  /*13b0*/  SHF.L.U64.HI R0, R222, 0x1, R11 ;  /* 0x00000001de007819 */ /* 0x001fe4000001020b */
[----:B------:R-:W-:Y:S02]  /*13c0*/  SHF.R.S32.HI R20, RZ, 0x1f, R30 ;  /* 0x0000001fff147819 */ /* 0x000fe4000001141e */
[----:B-1----:R-:W-:Y:S01]  /*13d0*/  SHF.L.U64.HI R4, R221, 0x1, R8 ;  /* 0x00000001dd047819 */ /* 0x002fe20000010208 */
[----:B------:R0:W-:Y:S01]  /*13e0*/  STL [R1+0x20], R0 ;  /* 0x0000200001007387 */ /* 0x0001e20000100800 */
[----:B------:R-:W-:Y:S02]  /*13f0*/  SHF.R.S32.HI R22, RZ, 0x1f, R28 ;  /* 0x0000001fff167819 */ /* 0x000fe4000001141c */
[----:B------:R-:W-:Y:S01]  /*1400*/  LOP3.LUT R5, R5, R2, R24, 0xf6, !PT ;  /* 0x0000000205057212 */ /* 0x000fe200078ef618 */
[----:B------:R1:W-:Y:S01]  /*1410*/  STL [R1+0x24], R4 ;  /* 0x0000240401007387 */ /* 0x0003e20000100800 */
[----:B------:R-:W-:Y:S01]  /*1420*/  IMAD R2, R3, 0x8, R194 ;  /* 0x0000000803027824 */ /* 0x000fe200078e02c2 */
[----:B------:R-:W-:-:S02]  /*1430*/  SHF.R.S32.HI R195, RZ, 0x1f, R184 ;  /* 0x0000001fffc37819 */ /* 0x000fc400000114b8 */
[----:B------:R3:W-:Y:S01]  /*1440*/  STL [R1+0x28], R7 ;  /* 0x0000280701007387 */ /* 0x0007e20000100800 */
[----:B0-----:R-:W-:Y:S02]  /*1450*/  SHF.L.U64.HI R0, R219, 0x1, R10 ;  /* 0x00000001db007819 */ /* 0x001fe4000001020a */
[----:B-1----:R-:W-:-:S03]  /*1460*/  SHF.L.U64.HI R4, R218, 0x1, R15 ;  /* 0x00000001da047819 */ /* 0x002fc6000001020f */
[----:B------:R0:W-:Y:S01]  /*1470*/  STL [R1+0x2c], R0 ;  /* 0x00002c0001007387 */ /* 0x0001e20000100800 */
[----:B---3--:R-:W-:-:S03]  /*1480*/  SHF.L.U64.HI R7, R217, 0x1, R12 ;  /* 0x00000001d9077819 */ /* 0x008fc6000001020c */
[----:B------:R1:W-:Y:S04]  /*1490*/  STL [R1+0x30], R4 ;  /* 0x0000300401007387 */ /* 0x0003e80000100800 */
[----:B------:R3:W-:Y:S01]  /*14a0*/  STL [R1+0x34], R7 ;  /* 0x0000340701007387 */ /* 0x0007e20000100800 */
[----:B0-----:R-:W-:Y:S02]  /*14b0*/  SHF.L.U64.HI R0, R216, 0x1, R21 ;  /* 0x00000001d8007819 */ /* 0x001fe40000010215 */
[----:B-1----:R-:W-:-:S03]  /*14c0*/  SHF.L.U64.HI R4, R215, 0x1, R14 ;  /* 0x00000001d7047819 */ /* 0x002fc6000001020e */
[----:B------:R0:W-:Y:S01]  /*14d0*/  STL [R1+0x38], R0 ;  /* 0x0000380001007387 */ /* 0x0001e20000100800 */
[----:B---3--:R-:W-:-:S03]  /*14e0*/  SHF.L.U64.HI R7, R30, 0x1, R20 ;  /* 0x000000011e077819 */ /* 0x008fc60000010214 */
[----:B------:R1:W-:Y:S01]  /*14f0*/  STL [R1+0x3c], R4 ;  /* 0x00003c0401007387 */ /* 0x0003e20000100800 */
[----:B0-----:R-:W-:Y:S02]  /*1500*/  SHF.L.U64.HI R0, R214, 0x1, R29 ;  /* 0x00000001d6007819 */ /* 0x001fe4000001021d */
[----:B-1----:R-:W-:-:S03]  /*1510*/  SHF.L.U64.HI R4, R28, 0x1, R22 ;  /* 0x000000011c047819 */ /* 0x002fc60000010216 */
[----:B------:R0:W-:Y:S04]  /*1520*/  STL [R1+0x40], R0 ;  /* 0x0000400001007387 */ /* 0x0001e80000100800 */
[----:B------:R-:W-:Y:S04]  /*1530*/  STL [R1+0x44], R7 ;  /* 0x0000440701007387 */ /* 0x000fe80000100800 */
[----:B------:R1:W-:Y:S01]  /*1540*/  STL [R1+0x48], R4 ;  /* 0x0000480401007387 */ /* 0x0003e20000100800 */
[----:B0-----:R-:W-:-:S04]  /*1550*/  VIADD R0, R227, 0x36400 ;  /* 0x00036400e3007836 */ /* 0x001fc80000000000 */
[C---:B------:R-:W-:Y:S02]  /*1560*/  @P1 VIADD R228, R0.reuse, 0xffffffe0 ;  /* 0xffffffe000e41836 */ /* 0x040fe40000000000 */
[----:B------:R-:W-:Y:S02]  /*1570*/  IMAD.IADD R0, R0, 0x1, R229 ;  /* 0x0000000100007824 */ /* 0x000fe400078e02e5 */
[----:B-1----:R-:W-:Y:S02]  /*1580*/  IMAD R4, R5, 0x2, R18 ;  /* 0x0000000205047824 */ /* 0x002fe400078e0212 */
[----:B------:R-:W-:-:S03]  /*1590*/  IMAD.IADD R229, R229, 0x1, R228 ;  /* 0x00000001e5e57824 */ /* 0x000fc600078e02e4 */
[----:B------:R0:W-:Y:S04]  /*15a0*/  STL [R1+0x68], R4 ;  /* 0x0000680401007387 */ /* 0x0001e80000100800 */
[----:B------:R0:W-:Y:S04]  /*15b0*/  STL [R1+0x10], R2 ;  /* 0x0000100201007387 */ /* 0x0001e80000100800 */
[----:B------:R0:W-:Y:S01]  /*15c0*/  STL [R1], R0 ;  /* 0x0000000001007387 */ /* 0x0001e20000100800 */
[----:B--2---:R-:W-:Y:S01]  /*15d0*/  LOP3.LUT R186, R19, 0x1, RZ, 0xfc, !PT ;  /* 0x0000000113ba7812 */ /* 0x004fe200078efcff */
[----:B0-----:R-:W-:-:S07]  /*15e0*/  IMAD.MOV.U32 R19, RZ, RZ, RZ ;  /* 0x000000ffff137224 */ /* 0x001fce00078e00ff */
.L_x_5514:
[----:B01-34-:R-:W0:Y:S01]  /*15f0*/  LDC.64 R2, c[0x0][0xd88] ;  /* 0x00036200ff027b82 */ /* 0x01be220000000a00 */
[----:B------:R-:W-:Y:S01]  /*1600*/  ULDC.64 UR4, c[0x0][0xb20] ;  /* 0x0002c80000047ab9 */ /* 0x000fe20000000a00 */
[----:B------:R-:W-:Y:S01]  /*1610*/  ULDC.64 UR8, c[0x0][0xb10] ;  /* 0x0002c40000087ab9 */ /* 0x000fe20000000a00 */
[----:B------:R-:W-:Y:S01]  /*1620*/  ULDC.64 UR6, c[0x0][0xb00] ;  /* 0x0002c00000067ab9 */ /* 0x000fe20000000a00 */
[----:B0-----:R-:W-:-:S05]  /*1630*/  IMAD.WIDE R2, R27, 0x4, R2 ;  /* 0x000000041b027825 */ /* 0x001fca00078e0202 */
[----:B--2---:R-:W2:Y:S01]  /*1640*/  LDG.E R0, desc[UR40][R2.64] ;  /* 0x0000002802007981 */ /* 0x004ea2000c1e1900 */
[----:B------:R-:W-:Y:S01]  /*1650*/  ISETP.NE.U32.AND P2, PT, RZ, UR4, PT ;  /* 0x00000004ff007c0c */ /* 0x000fe2000bf45070 */
[----:B------:R-:W-:Y:S01]  /*1660*/  IMAD.MOV.U32 R9, RZ, RZ, RZ ;  /* 0x000000ffff097224 */ /* 0x000fe200078e00ff */
[----:B------:R-:W-:Y:S02]  /*1670*/  ISETP.NE.U32.AND P1, PT, RZ, UR8, PT ;  /* 0x00000008ff007c0c */ /* 0x000fe4000bf25070 */
[----:B------:R-:W-:Y:S02]  /*1680*/  ISETP.NE.AND.EX P2, PT, RZ, UR5, PT, P2 ;  /* 0x00000005ff007c0c */ /* 0x000fe4000bf45320 */
[----:B------:R-:W-:Y:S02]  /*1690*/  ISETP.NE.AND.EX P1, PT, RZ, UR9, PT, P1 ;  /* 0x00000009ff007c0c */ /* 0x000fe4000bf25310 */
[----:B------:R-:W-:Y:S02]  /*16a0*/  ISETP.NE.U32.AND P0, PT, RZ, UR6, PT ;  /* 0x00000006ff007c0c */ /* 0x000fe4000bf05070 */
[----:B------:R-:W-:-:S02]  /*16b0*/  MOV R29, RZ ;  /* 0x000000ff001d7202 */ /* 0x000fc40000000f00 */
[----:B------:R-:W-:Y:S02]  /*16c0*/  ISETP.NE.AND.EX P0, PT, RZ, UR7, PT, P0 ;  /* 0x00000007ff007c0c */ /* 0x000fe4000bf05300 */
[----:B--2---:R-:W-:Y:S01]  /*16d0*/  SHF.R.S32.HI R4, RZ, 0x1f, R0 ;  /* 0x0000001fff047819 */ /* 0x004fe20000011400 */
[C---:B------:R-:W-:Y:S02]  /*16e0*/  IMAD.SHL.U32 R31, R0.reuse, 0x4, RZ ;  /* 0x00000004001f7824 */ /* 0x040fe400078e00ff */
[C---:B------:R-:W-:Y:S01]  /*16f0*/  @P2 LEA R2, P3, R0.reuse, UR4, 0x2 ;  /* 0x0000000400022c11 */ /* 0x040fe2000f8610ff */
[----:B------:R-:W-:Y:S01]  /*1700*/  STL [R1+0x58], R0 ;  /* 0x0000580001007387 */ /* 0x000fe20000100800 */
[C-C-:B------:R-:W-:Y:S02]  /*1710*/  SHF.L.U64.HI R30, R0.reuse, 0x2, R4.reuse ;  /* 0x00000002001e7819 */ /* 0x140fe40000010204 */
[----:B------:R-:W-:Y:S01]  /*1720*/  @P2 LEA.HI.X R3, R0, UR5, R4, 0x2, P3 ;  /* 0x0000000500032c11 */ /* 0x000fe200098f1404 */
[----:B------:R0:W-:Y:S01]  /*1730*/  STL [R1+0x60], R4 ;  /* 0x0000600401007387 */ /* 0x0001e20000100800 */
[----:B------:R-:W-:Y:S01]  /*1740*/  IADD3 R6, P4, R31, UR6, RZ ;  /* 0x000000061f067c10 */ /* 0x000fe2000ff9e0ff */
[----:B------:R-:W-:-:S02]  /*1750*/  ULDC UR4, c[0x0][0x288] ;  /* 0x0000a20000047ab9 */ /* 0x000fc40000000800 */
[----:B------:R1:W5:Y:S01]  /*1760*/  @P2 LDG.E R9, desc[UR40][R2.64] ;  /* 0x0000002802092981 */ /* 0x000362000c1e1900 */
[----:B------:R-:W-:Y:S01]  /*1770*/  IMAD.U32 R208, RZ, RZ, UR4 ;  /* 0x00000004ffd07e24 */ /* 0x000fe2000f8e00ff */
[----:B------:R-:W-:Y:S01]  /*1780*/  IADD3.X R7, R30, UR7, RZ, P4, !PT ;  /* 0x000000071e077c10 */ /* 0x000fe2000a7fe4ff */
[----:B------:R-:W-:Y:S01]  /*1790*/  ULDC.64 UR4, c[0x0][0x418] ;  /* 0x0001060000047ab9 */ /* 0x000fe20000000a00 */
[----:B------:R1:W-:Y:S01]  /*17a0*/  STL [R1+0x50], R31 ;  /* 0x0000501f01007387 */ /* 0x0003e20000100800 */
[----:B0-----:R-:W-:-:S03]  /*17b0*/  @P1 IADD3 R4, P2, R31, UR8, RZ ;  /* 0x000000081f041c10 */ /* 0x001fc6000ff5e0ff */
[----:B------:R1:W5:Y:S01]  /*17c0*/  @P0 LDG.E R29, desc[UR40][R6.64] ;  /* 0x00000028061d0981 */ /* 0x000362000c1e1900 */
[----:B------:R-:W-:Y:S01]  /*17d0*/  @P1 IADD3.X R5, R30, UR9, RZ, P2, !PT ;  /* 0x000000091e051c10 */ /* 0x000fe200097fe4ff */
[----:B------:R-:W-:Y:S02]  /*17e0*/  UISETP.NE.U32.AND UP0, UPT, UR4, URZ, UPT ;  /* 0x0000003f0400728c */ /* 0x000fe4000bf05070 */
[----:B------:R1:W-:Y:S01]  /*17f0*/  STL [R1+0x54], R30 ;  /* 0x0000541e01007387 */ /* 0x0003e20000100800 */
[----:B------:R-:W-:Y:S01]  /*1800*/  ULDC.64 UR8, c[0x0][0xb18] ;  /* 0x0002c60000087ab9 */ /* 0x000fe20000000a00 */
[----:B------:R-:W-:Y:S02]  /*1810*/  ULDC UR4, c[0x0][0x424] ;  /* 0x0001090000047ab9 */ /* 0x000fe40000000800 */
[----:B------:R1:W5:Y:S04]  /*1820*/  @P1 LDG.E R208, desc[UR40][R4.64] ;  /* 0x0000002804d01981 */ /* 0x000368000c1e1900 */
[----:B------:R1:W-:Y:S01]  /*1830*/  STL [R1+0x4c], R26 ;  /* 0x00004c1a01007387 */ /* 0x0003e20000100800 */
[----:B------:R-:W-:Y:S01]  /*1840*/  UISETP.NE.AND.EX UP0, UPT, UR5, URZ, UPT, UP0 ;  /* 0x0000003f0500728c */ /* 0x000fe2000bf05300 */
[----:B------:R-:W-:-:S02]  /*1850*/  ISETP.NE.U32.AND P2, PT, RZ, UR8, PT ;  /* 0x00000008ff007c0c */ /* 0x000fc4000bf45070 */
[----:B------:R-:W-:Y:S01]  /*1860*/  ULDC UR5, c[0x0][0x2f0] ;  /* 0x0000bc0000057ab9 */ /* 0x000fe20000000800 */
[----:B------:R-:W-:Y:S01]  /*1870*/  USEL UR4, UR4, 0x1, UP0 ;  /* 0x0000000104047887 */ /* 0x000fe20008000000 */
[----:B------:R-:W-:-:S03]  /*1880*/  ISETP.NE.AND.EX P2, PT, RZ, UR9, PT, P2 ;  /* 0x00000009ff007c0c */ /* 0x000fc6000bf45320 */
[----:B------:R-:W-:-:S03]  /*1890*/  UIMAD UR4, UR4, UR5, URZ ;  /* 0x00000005040472a4 */ /* 0x000fc6000f8e023f */
[----:B------:R-:W-:Y:S01]  /*18a0*/  ULDC UR5, c[0x0][0x348] ;  /* 0x0000d20000057ab9 */ /* 0x000fe20000000800 */
[----:B------:R-:W-:Y:S01]  /*18b0*/  IMAD.MOV.U32 R36, RZ, RZ, R0 ;  /* 0x000000ffff247224 */ /* 0x000fe200078e0000 */
[----:B-1----:R-:W-:Y:S07]  /*18c0*/  @P1 BRA `(.L_x_5376) ;  /* 0x0000000000241947 */ /* 0x002fee0003800000 */
        /* <DEDUP_REMOVED lines=9> */
.L_x_5376:
[----:B------:R-:W-:Y:S02]  /*1960*/  IMAD.U32 R27, RZ, RZ, UR5 ;  /* 0x00000005ff1b7e24 */ /* 0x000fe4000f8e00ff */
[----:B------:R-:W-:Y:S01]  /*1970*/  IMAD.U32 R28, RZ, RZ, UR4 ;  /* 0x00000004ff1c7e24 */ /* 0x000fe2000f8e00ff */
[----:B------:R-:W-:Y:S06]  /*1980*/  @!P2 BRA `(.L_x_5377) ;  /* 0x000000000010a947 */ /* 0x000fec0003800000 */
[----:B------:R-:W-:-:S04]  /*1990*/  IADD3 R2, P0, R31, UR8, RZ ;  /* 0x000000081f027c10 */ /* 0x000fc8000ff1e0ff */
[----:B------:R-:W-:-:S05]  /*19a0*/  IADD3.X R3, R30, UR9, RZ, P0, !PT ;  /* 0x000000091e037c10 */ /* 0x000fca00087fe4ff */
[----:B------:R0:W5:Y:S01]  /*19b0*/  LDG.E R28, desc[UR40][R2.64] ;  /* 0x00000028021c7981 */ /* 0x000162000c1e1900 */
[----:B------:R-:W-:Y:S05]  /*19c0*/  BRA `(.L_x_5378) ;  /* 0x0000000000107947 */ /* 0x000fea0003800000 */
.L_x_5377:
[----:B------:R-:W-:Y:S05]  /*19d0*/  @!P0 BRA `(.L_x_5378) ;  /* 0x00000000000c8947 */ /* 0x000fea0003800000 */
[----:B------:R-:W2:Y:S04]  /*19e0*/  LDG.E R3, desc[UR40][R6.64] ;  /* 0x0000002806037981 */ /* 0x000ea8000c1e1900 */
[----:B------:R-:W2:Y:S02]  /*19f0*/  LDG.E R28, desc[UR40][R6.64+0x4] ;  /* 0x00000428061c7981 */ /* 0x000ea4000c1e1900 */
[----:B--2---:R-:W-:-:S07]  /*1a00*/  IMAD.IADD R28, R28, 0x1, -R3 ;  /* 0x000000011c1c7824 */ /* 0x004fce00078e0a03 */
.L_x_5378:
        /* <DEDUP_REMOVED lines=9> */
[----:B------:R-:W-:Y:S01]  /*1aa0*/  ISETP.NE.U32.AND P1, PT, RZ, UR4, PT ;  /* 0x00000004ff007c0c */ /* 0x000fe2000bf25070 */
[----:B-----5:R-:W-:-:S03]  /*1ab0*/  IMAD.MOV.U32 R24, RZ, RZ, R28 ;  /* 0x000000ffff187224 */ /* 0x020fc600078e001c */
        /* <DEDUP_REMOVED lines=18> */
[----:B------:R-:W-:Y:S01]  /*1be0*/  SHF.R.S32.HI R3, RZ, 0x1f, R0 ;  /* 0x0000001fff037819 */ /* 0x000fe20000011400 */
[----:B------:R-:W-:-:S03]  /*1bf0*/  IMAD.IADD R2, R38, 0x1, R2 ;  /* 0x0000000126027824 */ /* 0x000fc600078e0202 */
[----:B------:R-:W-:Y:S02]  /*1c00*/  LEA.HI R3, R3, R0, RZ, 0x6 ;  /* 0x0000000003037211 */ /* 0x000fe400078f30ff */
[----:B---3--:R-:W-:Y:S02]  /*1c10*/  SHF.R.S32.HI R5, RZ, 0x1f, R2 ;  /* 0x0000001fff057819 */ /* 0x008fe40000011402 */
[----:B------:R-:W-:Y:S02]  /*1c20*/  SHF.R.S32.HI R170, RZ, 0x6, R3 ;  /* 0x00000006ffaa7819 */ /* 0x000fe40000011403 */
[----:B------:R-:W-:-:S04]  /*1c30*/  LEA.HI R5, R5, R2, RZ, 0x6 ;  /* 0x0000000205057211 */ /* 0x000fc800078f30ff */
[----:B------:R-:W-:-:S04]  /*1c40*/  SHF.R.S32.HI R5, RZ, 0x6, R5 ;  /* 0x00000006ff057819 */ /* 0x000fc80000011405 */
[----:B------:R-:W-:-:S05]  /*1c50*/  VIMNMX R5, R170, R5, PT ;  /* 0x00000005aa057248 */ /* 0x000fca0003fe0100 */
[----:B------:R-:W-:-:S05]  /*1c60*/  IMAD R0, R5, 0x40, -R6 ;  /* 0x0000004005007824 */ /* 0x000fca00078e0a06 */
[----:B------:R-:W-:-:S04]  /*1c70*/  VIMNMX R0, R0, R27, PT ;  /* 0x0000001b00007248 */ /* 0x000fc80003fe0100 */
        /* <DEDUP_REMOVED lines=30> */
.L_x_5381:
[----:B------:R-:W-:Y:S05]  /*1e60*/  BSYNC B6 ;  /* 0x0000000000067941 */ /* 0x000fea0003800000 */
.L_x_5380:
        /* <DEDUP_REMOVED lines=20> */
.L_x_5383:
[----:B------:R-:W-:Y:S05]  /*1fb0*/  BSYNC B6 ;  /* 0x0000000000067941 */ /* 0x000fea0003800000 */
.L_x_5382:
        /* <DEDUP_REMOVED lines=14> */
[-C--:B------:R-:W-:Y:S01]  /*20a0*/  IMAD R0, R9, R4.reuse, RZ ;  /* 0x0000000409007224 */ /* 0x080fe200078e02ff */
[----:B------:R-:W-:Y:S01]  /*20b0*/  SHF.L.U64.HI R40, R4, 0x6, R5 ;  /* 0x0000000604287819 */ /* 0x000fe20000010205 */
[C---:B------:R-:W-:Y:S01]  /*20c0*/  IMAD.WIDE.U32 R6, R187.reuse, R4, R188 ;  /* 0x00000004bb067225 */ /* 0x040fe200078e00bc */
[----:B------:R-:W3:Y:S01]  /*20d0*/  S2R R30, SR_TID.X ;  /* 0x00000000001e7919 */ /* 0x000ee20000002100 */
[----:B------:R-:W-:Y:S01]  /*20e0*/  LOP3.LUT R42, R42, 0x1c0, RZ, 0xc0, !PT ;  /* 0x000001c02a2a7812 */ /* 0x000fe200078ec0ff */
[----:B------:R-:W-:Y:S01]  /*20f0*/  ULDC UR4, c[0x0][0x2f4] ;  /* 0x0000bd0000047ab9 */ /* 0x000fe20000000800 */
[----:B------:R-:W-:Y:S01]  /*2100*/  IMAD R11, R187, R5, R0 ;  /* 0x00000005bb0b7224 */ /* 0x000fe200078e0200 */
[----:B-1----:R-:W-:Y:S01]  /*2110*/  SHF.L.U64.HI R43, R44, 0x6, R45 ;  /* 0x000000062c2b7819 */ /* 0x002fe2000001022d */
[----:B------:R-:W-:Y:S01]  /*2120*/  IMAD R8, R9, R44, RZ ;  /* 0x0000002c09087224 */ /* 0x000fe200078e02ff */
[C---:B--2---:R-:W-:Y:S01]  /*2130*/  ISETP.GE.AND P3, PT, R16.reuse, R49, PT ;  /* 0x000000311000720c */ /* 0x044fe20003f66270 */
[----:B0-----:R-:W-:Y:S01]  /*2140*/  IMAD.IADD R3, R7, 0x1, R11 ;  /* 0x0000000107037824 */ /* 0x001fe200078e020b */
[----:B-----5:R-:W-:Y:S01]  /*2150*/  SHF.R.S32.HI R9, RZ, 0x1f, R24 ;  /* 0x0000001fff097819 */ /* 0x020fe20000011418 */
[----:B------:R-:W-:Y:S01]  /*2160*/  IMAD R13, R187, R45, R8 ;  /* 0x0000002dbb0d7224 */ /* 0x000fe200078e0208 */
[----:B------:R-:W-:Y:S01]  /*2170*/  SEL R7, R49, RZ, P3 ;  /* 0x000000ff31077207 */ /* 0x000fe20001800000 */
[----:B------:R-:W-:Y:S01]  /*2180*/  IMAD.MOV.U32 R2, RZ, RZ, R6 ;  /* 0x000000ffff027224 */ /* 0x000fe200078e0006 */
[----:B------:R-:W-:Y:S01]  /*2190*/  SHF.R.S32.HI R46, RZ, 0x1f, R26 ;  /* 0x0000001fff2e7819 */ /* 0x000fe2000001141a */
[----:B------:R-:W-:Y:S01]  /*21a0*/  IMAD R8, R9, R4, RZ ;  /* 0x0000000409087224 */ /* 0x000fe200078e02ff */
[----:B------:R-:W-:Y:S01]  /*21b0*/  ISETP.GE.AND P2, PT, R16, UR4, PT ;  /* 0x0000000410007c0c */ /* 0x000fe2000bf46270 */
[----:B------:R-:W-:Y:S01]  /*21c0*/  IMAD.IADD R21, R11, 0x1, R21 ;  /* 0x000000010b157824 */ /* 0x000fe200078e0215 */
[----:B------:R-:W-:Y:S01]  /*21d0*/  ISETP.GE.AND P1, PT, R184, UR4, PT ;  /* 0x00000004b8007c0c */ /* 0x000fe2000bf26270 */
[----:B------:R-:W-:Y:S01]  /*21e0*/  IMAD R9, R9, R44, RZ ;  /* 0x0000002c09097224 */ /* 0x000fe200078e02ff */
[----:B------:R-:W-:Y:S01]  /*21f0*/  SHF.L.U32 R49, R49, 0x1, RZ ;  /* 0x0000000131317819 */ /* 0x000fe200000006ff */
[----:B------:R-:W-:Y:S01]  /*2200*/  IMAD.IADD R7, R16, 0x1, R7 ;  /* 0x0000000110077824 */ /* 0x000fe200078e0207 */
[----:B---3--:R-:W-:Y:S01]  /*2210*/  SHF.R.U32.HI R12, RZ, 0x7, R12 ;  /* 0x00000007ff0c7819 */ /* 0x008fe2000001160c */
[----:B------:R-:W-:-:S03]  /*2220*/  IMAD.WIDE.U32 R2, R24, R4, R2 ;  /* 0x0000000418027225 */ /* 0x000fc600078e0002 */
[----:B------:R-:W-:Y:S01]  /*2230*/  SHF.R.S32.HI R6, RZ, 0x1f, R7 ;  /* 0x0000001fff067819 */ /* 0x000fe20000011407 */
[----:B------:R-:W-:-:S03]  /*2240*/  IMAD.WIDE.U32 R20, R24, R4, R20 ;  /* 0x0000000418147225 */ /* 0x000fc600078e0014 */
[----:B------:R-:W-:Y:S01]  /*2250*/  LEA.HI R39, R6, R7, RZ, 0x3 ;  /* 0x0000000706277211 */ /* 0x000fe200078f18ff */
[----:B------:R-:W-:Y:S01]  /*2260*/  IMAD.SHL.U32 R41, R4, 0x40, RZ ;  /* 0x0000004004297824 */ /* 0x000fe200078e00ff */
[----:B------:R-:W-:Y:S01]  /*2270*/  LOP3.LUT R4, R42, 0x18, R16, 0xf8, !PT ;  /* 0x000000182a047812 */ /* 0x000fe200078ef810 */
[----:B------:R-:W-:Y:S01]  /*2280*/  IMAD R9, R24, R45, R9 ;  /* 0x0000002d18097224 */ /* 0x000fe200078e0209 */
[----:B------:R-:W-:Y:S01]  /*2290*/  SHF.R.U32.HI R45, RZ, 0x3, R42 ;  /* 0x00000003ff2d7819 */ /* 0x000fe2000001162a */
[----:B------:R-:W-:Y:S01]  /*22a0*/  VIADD R30, R30, 0xffffff80 ;  /* 0xffffff801e1e7836 */ /* 0x000fe20000000000 */
[----:B------:R-:W-:Y:S01]  /*22b0*/  LOP3.LUT R56, R39, 0xfffffff8, RZ, 0xc0, !PT ;  /* 0xfffffff827387812 */ /* 0x000fe200078ec0ff */
[CC--:B------:R-:W-:Y:S01]  /*22c0*/  IMAD.WIDE.U32 R32, R187.reuse, R44.reuse, R188 ;  /* 0x0000002cbb207225 */ /* 0x0c0fe200078e00bc */
[----:B------:R-:W-:Y:S02]  /*22d0*/  LOP3.LUT R4, R4, R45, RZ, 0x3c, !PT ;  /* 0x0000002d04047212 */ /* 0x000fe400078e3cff */
[----:B------:R-:W-:Y:S01]  /*22e0*/  SHF.R.S32.HI R10, RZ, 0x1f, R30 ;  /* 0x0000001fff0a7819 */ /* 0x000fe2000001141e */
[----:B------:R-:W-:Y:S01]  /*22f0*/  IMAD.WIDE.U32 R34, R187, R44, R16 ;  /* 0x0000002cbb227225 */ /* 0x000fe200078e0010 */
[----:B------:R-:W-:-:S02]  /*2300*/  SHF.R.S32.HI R59, RZ, 0x1f, R56 ;  /* 0x0000001fff3b7819 */ /* 0x000fc40000011438 */
[----:B------:R-:W-:Y:S01]  /*2310*/  LEA.HI R10, R10, R30, RZ, 0x2 ;  /* 0x0000001e0a0a7211 */ /* 0x000fe200078f10ff */
[----:B------:R-:W-:Y:S02]  /*2320*/  IMAD.IADD R33, R33, 0x1, R13 ;  /* 0x0000000121217824 */ /* 0x000fe400078e020d */
[----:B------:R-:W-:Y:S01]  /*2330*/  IMAD.IADD R35, R13, 0x1, R35 ;  /* 0x000000010d237824 */ /* 0x000fe200078e0223 */
[----:B------:R-:W-:Y:S01]  /*2340*/  LOP3.LUT R10, R10, 0xfffffffc, RZ, 0xc0, !PT ;  /* 0xfffffffc0a0a7812 */ /* 0x000fe200078ec0ff */
[C---:B------:R-:W-:Y:S02]  /*2350*/  IMAD R7, R24.reuse, R5, R8 ;  /* 0x0000000518077224 */ /* 0x040fe400078e0208 */
[----:B------:R-:W-:-:S04]  /*2360*/  IMAD.WIDE.U32 R32, R24, R44, R32 ;  /* 0x0000002c18207225 */ /* 0x000fc800078e0020 */
[----:B------:R-:W-:Y:S02]  /*2370*/  IMAD.IADD R10, R30, 0x1, -R10 ;  /* 0x000000011e0a7824 */ /* 0x000fe400078e0a0a */
[----:B------:R-:W0:Y:S01]  /*2380*/  S2R R30, SR_TID.X ;  /* 0x00000000001e7919 */ /* 0x000e220000002100 */
[----:B------:R-:W-:-:S04]  /*2390*/  IMAD.WIDE.U32 R34, R24, R44, R34 ;  /* 0x0000002c18227225 */ /* 0x000fc800078e0022 */
[----:B------:R-:W-:Y:S02]  /*23a0*/  IMAD R48, R10, 0x40, R187 ;  /* 0x000000400a307824 */ /* 0x000fe400078e02bb */
[----:B------:R-:W-:Y:S02]  /*23b0*/  IMAD.IADD R0, R29, 0x1, R28 ;  /* 0x000000011d007824 */ /* 0x000fe400078e021c */
[----:B------:R-:W-:Y:S02]  /*23c0*/  IMAD.SHL.U32 R44, R44, 0x40, RZ ;  /* 0x000000402c2c7824 */ /* 0x000fe400078e00ff */
[----:B------:R-:W-:Y:S02]  /*23d0*/  VIADD R47, R12, 0x8 ;  /* 0x000000080c2f7836 */ /* 0x000fe40000000000 */
[----:B------:R-:W-:Y:S02]  /*23e0*/  IMAD.IADD R51, R3, 0x1, R7 ;  /* 0x0000000103337824 */ /* 0x000fe400078e0207 */
[----:B------:R-:W-:-:S02]  /*23f0*/  IMAD.IADD R52, R7, 0x1, R21 ;  /* 0x0000000107347824 */ /* 0x000fc400078e0215 */
[----:B------:R-:W-:Y:S02]  /*2400*/  IMAD.IADD R53, R33, 0x1, R9 ;  /* 0x0000000121357824 */ /* 0x000fe400078e0209 */
[----:B------:R-:W-:Y:S02]  /*2410*/  IMAD.IADD R57, R9, 0x1, R35 ;  /* 0x0000000109397824 */ /* 0x000fe400078e0223 */
[----:B0-----:R-:W-:-:S05]  /*2420*/  VIADD R30, R30, 0xffffff80 ;  /* 0xffffff801e1e7836 */ /* 0x001fca0000000000 */
[----:B------:R-:W-:-:S04]  /*2430*/  SHF.R.S32.HI R10, RZ, 0x1f, R30 ;  /* 0x0000001fff0a7819 */ /* 0x000fc8000001141e */
[----:B------:R-:W-:-:S04]  /*2440*/  LEA.HI R10, R10, R30, RZ, 0x5 ;  /* 0x0000001e0a0a7211 */ /* 0x000fc800078f28ff */
[----:B------:R-:W-:-:S05]  /*2450*/  SHF.R.S32.HI R10, RZ, 0x5, R10 ;  /* 0x00000005ff0a7819 */ /* 0x000fca000001140a */
[----:B------:R-:W-:Y:S01]  /*2460*/  IMAD R50, R10, 0x200, R4 ;  /* 0x000002000a327824 */ /* 0x000fe200078e0204 */
[----:B------:R-:W-:-:S04]  /*2470*/  LOP3.LUT R4, R42, 0x38, R39, 0xf8, !PT ;  /* 0x000000382a047812 */ /* 0x000fc800078ef827 */
[----:B------:R-:W-:-:S05]  /*2480*/  LOP3.LUT R4, R4, R45, RZ, 0x3c, !PT ;  /* 0x0000002d04047212 */ /* 0x000fca00078e3cff */
[----:B------:R-:W-:Y:S01]  /*2490*/  IMAD R60, R10, 0x200, R4 ;  /* 0x000002000a3c7824 */ /* 0x000fe200078e0204 */
[----:B----4-:R-:W-:-:S07]  /*24a0*/  SHF.R.S32.HI R58, RZ, 0x1f, R36 ;  /* 0x0000001fff3a7819 */ /* 0x010fce0000011424 */
.L_x_5416:
        /* <DEDUP_REMOVED lines=50> */
[----:B------:R-:W-:Y:S01]  /*27d0*/  IMAD R7, R46, UR4, RZ ;  /* 0x000000042e077c24 */ /* 0x000fe2000f8e02ff */
[----:B------:R-:W-:Y:S01]  /*27e0*/  IADD3 R5, R5, R9, RZ ;  /* 0x0000000905057210 */ /* 0x000fe20007ffe0ff */
[----:B------:R-:W-:Y:S02]  /*27f0*/  IMAD R9, R11, R41, R8 ;  /* 0x000000290b097224 */ /* 0x000fe400078e0208 */
        /* <DEDUP_REMOVED lines=40> */
.L_x_5388:
[----:B------:R-:W-:Y:S05]  /*2a80*/  BSYNC B1 ;  /* 0x0000000000017941 */ /* 0x000fea0003800000 */
.L_x_5387:
        /* <DEDUP_REMOVED lines=15> */
.L_x_5389:
[----:B------:R-:W-:Y:S01]  /*2b80*/  IMAD R61, R185, 0x8, R18 ;  /* 0x00000008b93d7824 */ /* 0x000fe200078e0212 */
[----:B------:R-:W-:Y:S01]  /*2b90*/  SHF.L.U32 R70, R191, 0x1f, RZ ;  /* 0x0000001fbf467819 */ /* 0x000fe200000006ff */
[----:B------:R-:W-:Y:S03]  /*2ba0*/  BSSY B1, `(.L_x_5390) ;  /* 0x0000003000017945 */ /* 0x000fe60003800000 */
[----:B------:R-:W0:Y:S02]  /*2bb0*/  SYNCS.PHASECHK.TRANS64.TRYWAIT P6, [R61+URZ+0x38890], R70 ;  /* 0x038890463d0075a7 */ /* 0x000e2400080c017f */
[----:B0-----:R-:W-:Y:S05]  /*2bc0*/  @!P6 BRA `(.L_x_5391) ;  /* 0x000001e00018e947 */ /* 0x001fea0003800000 */
.L_x_5649:
[----:B------:R-:W-:Y:S05]  /*2bd0*/  BSYNC B1 ;  /* 0x0000000000017941 */ /* 0x000fea0003800000 */
.L_x_5390:
[----:B------:R-:W-:-:S03]  /*2be0*/  UMOV UR4, 0xffffffff ;  /* 0xffffffff00047882 */ /* 0x000fc60000000000 */
[----:B------:R-:W-:Y:S05]  /*2bf0*/  BRA.DIV UR4, `(.L_x_5392) ;  /* 0x000001e204207947 */ /* 0x000fea000b800000 */
[----:B------:R-:W1:Y:S04]  /*2c00*/  SHFL.IDX PT, R67, R67, RZ, 0x1c1f ;  /* 0x001c1fff43437589 */ /* 0x000e6800000e0000 */
[----:B------:R2:W3:Y:S02]  /*2c10*/  SHFL.IDX PT, R14, R68, RZ, 0x1c1f ;  /* 0x001c1fff440e7589 */ /* 0x0004e400000e0000 */
.L_x_5653:
        /* <DEDUP_REMOVED lines=50> */
.L_x_5397:
[----:B------:R-:W-:Y:S05]  /*2f40*/  BSYNC B2 ;  /* 0x0000000000027941 */ /* 0x000fea0003800000 */
.L_x_5396:
[----:B0-----:R4:W-:Y:S02]  /*2f50*/  ST.E.128 desc[UR40][R10.64], R4 ;  /* 0x000000040a007985 */ /* 0x0019e4000c101d28 */
.L_x_5395:
[----:B------:R-:W-:Y:S05]  /*2f60*/  BSYNC B1 ;  /* 0x0000000000017941 */ /* 0x000fea0003800000 */
.L_x_5394:
        /* <DEDUP_REMOVED lines=8> */
[----:B-1----:R-:W-:-:S02]  /*2ff0*/  LEA.HI.X R11, R184, R67, R195, 0x1, P0 ;  /* 0x00000043b80b7211 */ /* 0x002fc400000f0cc3 */
[----:B------:R-:W-:-:S06]  /*3000*/  LEA R4, R69, R18, 0x1 ;  /* 0x0000001245047211 */ /* 0x000fcc00078e08ff */
        /* <DEDUP_REMOVED lines=43> */
.L_x_5399:
[----:B------:R-:W-:Y:S05]  /*32c0*/  BSYNC B1 ;  /* 0x0000000000017941 */ /* 0x000fea0003800000 */
.L_x_5398:
[----:B-1----:R1:W-:Y:S01]  /*32d0*/  ST.E.128 desc[UR40][R10.64], R4 ;  /* 0x000000040a007985 */ /* 0x0023e2000c101d28 */
[----:B------:R-:W-:Y:S05]  /*32e0*/  BRA `(.L_x_5393) ;  /* 0x0000000c00807947 */ /* 0x000fea0003800000 */
.L_x_5386:
        /* <DEDUP_REMOVED lines=41> */
.L_x_5400:
[----:B------:R-:W-:Y:S01]  /*3580*/  IMAD R61, R185, 0x8, R18 ;  /* 0x00000008b93d7824 */ /* 0x000fe200078e0212 */
[----:B------:R-:W-:Y:S01]  /*3590*/  SHF.L.U32 R70, R191, 0x1f, RZ ;  /* 0x0000001fbf467819 */ /* 0x000fe200000006ff */
[----:B------:R-:W-:Y:S03]  /*35a0*/  BSSY B1, `(.L_x_5401) ;  /* 0x0000003000017945 */ /* 0x000fe60003800000 */
[----:B------:R-:W0:Y:S02]  /*35b0*/  SYNCS.PHASECHK.TRANS64.TRYWAIT P6, [R61+URZ+0x38890], R70 ;  /* 0x038890463d0075a7 */ /* 0x000e2400080c017f */
[----:B0-----:R-:W-:Y:S05]  /*35c0*/  @!P6 BRA `(.L_x_5402) ;  /* 0x000001d400f4e947 */ /* 0x001fea0003800000 */
.L_x_5654:
[----:B------:R-:W-:Y:S05]  /*35d0*/  BSYNC B1 ;  /* 0x0000000000017941 */ /* 0x000fea0003800000 */
.L_x_5401:
[----:B------:R-:W-:-:S03]  /*35e0*/  UMOV UR4, 0xffffffff ;  /* 0xffffffff00047882 */ /* 0x000fc60000000000 */
[----:B------:R-:W-:Y:S05]  /*35f0*/  BRA.DIV UR4, `(.L_x_5403) ;  /* 0x000001d604fc7947 */ /* 0x000fea000b800000 */
[----:B------:R-:W1:Y:S04]  /*3600*/  SHFL.IDX PT, R67, R67, RZ, 0x1c1f ;  /* 0x001c1fff43437589 */ /* 0x000e6800000e0000 */
[----:B------:R-:W2:Y:S02]  /*3610*/  SHFL.IDX PT, R68, R68, RZ, 0x1c1f ;  /* 0x001c1fff44447589 */ /* 0x000ea400000e0000 */
.L_x_5658:
[----:B------:R-:W-:-:S13]  /*3620*/  ISETP.GE.OR P6, PT, R187, R66, P2 ;  /* 0x00000042bb00720c */ /* 0x000fda00017c6670 */
[----:B------:R-:W-:Y:S05]  /*3630*/  @P6 BRA `(.L_x_5393) ;  /* 0x0000000800ac6947 */ /* 0x000fea0003800000 */
[----:B------:R-:W3:Y:S01]  /*3640*/  LDC R72, c[0x0][0x2f4] ;  /* 0x0000bd00ff487b82 */ /* 0x000ee20000000800 */
[----:B------:R-:W4:Y:S01]  /*3650*/  S2R R11, SR_TID.X ;  /* 0x00000000000b7919 */ /* 0x000f220000002100 */
[C---:B--2---:R-:W-:Y:S01]  /*3660*/  LEA R54, P6, R56.reuse, R68, 0x1 ;  /* 0x0000004438367211 */ /* 0x044fe200078c08ff */
[----:B------:R-:W-:Y:S03]  /*3670*/  BSSY B1, `(.L_x_5404) ;  /* 0x0000069000017945 */ /* 0x000fe60003800000 */
[----:B-1----:R-:W-:Y:S01]  /*3680*/  LEA.HI.X R55, R56, R67, R59, 0x1, P6 ;  /* 0x0000004338377211 */ /* 0x002fe200030f0c3b */
[----:B---3--:R-:W-:-:S05]  /*3690*/  IMAD.IADD R8, R72, 0x1, -R49 ;  /* 0x0000000148087824 */ /* 0x008fca00078e0a31 */
[----:B------:R-:W-:-:S04]  /*36a0*/  SEL R8, R49, R8, !P3 ;  /* 0x0000000831087207 */ /* 0x000fc80005800000 */
[----:B------:R-:W-:Y:S01]  /*36b0*/  SHF.R.S32.HI R9, RZ, 0x1f, R8 ;  /* 0x0000001fff097819 */ /* 0x000fe20000011408 */
[----:B----4-:R-:W-:-:S03]  /*36c0*/  VIADD R11, R11, 0xffffff80 ;  /* 0xffffff800b0b7836 */ /* 0x010fc60000000000 */
[----:B------:R-:W-:Y:S02]  /*36d0*/  LEA.HI R9, R9, R8, RZ, 0x4 ;  /* 0x0000000809097211 */ /* 0x000fe400078f20ff */
[----:B------:R-:W-:Y:S02]  /*36e0*/  SHF.R.S32.HI R10, RZ, 0x1f, R11 ;  /* 0x0000001fff0a7819 */ /* 0x000fe4000001140b */
[----:B------:R-:W-:Y:S01]  /*36f0*/  SHF.R.S32.HI R8, RZ, 0x4, R9 ;  /* 0x00000004ff087819 */ /* 0x000fe20000011409 */
[----:B------:R-:W-:Y:S01]  /*3700*/  IMAD.IADD R9, R60, 0x1, R69 ;  /* 0x000000013c097824 */ /* 0x000fe200078e0245 */
[----:B------:R-:W-:Y:S02]  /*3710*/  LEA.HI R10, R10, R11, RZ, 0x5 ;  /* 0x0000000b0a0a7211 */ /* 0x000fe400078f28ff */
[----:B------:R-:W-:Y:S01]  /*3720*/  LEA.HI.SX32 R8, R39, R8, 0x1d ;  /* 0x0000000827087211 */ /* 0x000fe200078feaff */
[----:B------:R-:W-:Y:S01]  /*3730*/  IMAD R9, R9, 0x2, R18 ;  /* 0x0000000209097824 */ /* 0x000fe200078e0212 */
[----:B------:R-:W-:-:S03]  /*3740*/  SHF.R.S32.HI R10, RZ, 0x5, R10 ;  /* 0x00000005ff0a7819 */ /* 0x000fc6000001140a */
[----:B------:R-:W-:-:S05]  /*3750*/  IMAD.SHL.U32 R71, R8, 0x8, RZ ;  /* 0x0000000808477824 */ /* 0x000fca00078e00ff */
[----:B------:R-:W-:-:S04]  /*3760*/  LOP3.LUT R8, R42, 0x38, R71, 0xf8, !PT ;  /* 0x000000382a087812 */ /* 0x000fc800078ef847 */
[----:B------:R-:W-:-:S04]  /*3770*/  LOP3.LUT R8, R8, R45, RZ, 0x3c, !PT ;  /* 0x0000002d08087212 */ /* 0x000fc800078e3cff */
[----:B------:R-:W-:-:S05]  /*3780*/  LEA R8, R10, R8, 0x9 ;  /* 0x000000080a087211 */ /* 0x000fca00078e48ff */
[----:B------:R-:W-:Y:S02]  /*3790*/  IMAD.IADD R69, R69, 0x1, R8 ;  /* 0x0000000145457824 */ /* 0x000fe400078e0208 */
[----:B------:R-:W1:Y:S02]  /*37a0*/  LDS.128 R8, [R9+0x22400] ;  /* 0x0224000009087984 */ /* 0x000e640000000c00 */
[----:B------:R-:W-:-:S05]  /*37b0*/  IMAD R69, R69, 0x2, R18 ;  /* 0x0000000245457824 */ /* 0x000fca00078e0212 */
        /* <DEDUP_REMOVED lines=84> */
.L_x_5405:
[----:B------:R-:W-:Y:S05]  /*3d00*/  BSYNC B1 ;  /* 0x0000000000017941 */ /* 0x000fea0003800000 */
.L_x_5404:
        /* <DEDUP_REMOVED lines=8> */
.L_x_5385:
[----:B------:R-:W-:-:S13]  /*3d90*/  ISETP.NE.AND P5, PT, R186, 0x3, PT ;  /* 0x00000003ba00780c */ /* 0x000fda0003fa5270 */
[----:B------:R-:W-:Y:S05]  /*3da0*/  @!P5 BRA `(.L_x_5406) ;  /* 0x000000000004d947 */ /* 0x000fea0003800000 */
[----:B------:R-:W-:Y:S01]  /*3db0*/  BPT.TRAP 0x1 ;  /* 0x000000040000795c */ /* 0x000fe20000300000 */
.L_x_5406:
[----:B------:R-:W-:Y:S01]  /*3dc0*/  IMAD R61, R185, 0x8, R18 ;  /* 0x00000008b93d7824 */ /* 0x000fe200078e0212 */
[----:B------:R-:W-:Y:S01]  /*3dd0*/  SHF.L.U32 R70, R191, 0x1f, RZ ;  /* 0x0000001fbf467819 */ /* 0x000fe200000006ff */
[----:B------:R-:W-:Y:S01]  /*3de0*/  BSSY B1, `(.L_x_5407) ;  /* 0x0000004000017945 */ /* 0x000fe20003800000 */
[----:B------:R-:W-:Y:S02]  /*3df0*/  SHF.R.S32.HI R65, RZ, 0x1f, R63 ;  /* 0x0000001fff417819 */ /* 0x000fe4000001143f */
[----:B------:R-:W0:Y:S02]  /*3e00*/  SYNCS.PHASECHK.TRANS64.TRYWAIT P0, [R61+URZ+0x38890], R70 ;  /* 0x038890463d0075a7 */ /* 0x000e24000800017f */
[----:B0-----:R-:W-:Y:S05]  /*3e10*/  @!P0 BRA `(.L_x_5408) ;  /* 0x000001d000408947 */ /* 0x001fea0003800000 */
.L_x_5659:
[----:B------:R-:W-:Y:S05]  /*3e20*/  BSYNC B1 ;  /* 0x0000000000017941 */ /* 0x000fea0003800000 */
.L_x_5407:
        /* <DEDUP_REMOVED lines=26> */
.L_x_5663:
        /* <DEDUP_REMOVED lines=18> */
.L_x_5393:
[----:B------:R-:W-:Y:S05]  /*40f0*/  BSYNC B0 ;  /* 0x0000000000007941 */ /* 0x000fea0003800000 */
.L_x_5384:
        /* <DEDUP_REMOVED lines=8> */
[----:B------:R-:W-:Y:S01]  /*4180*/  BSSY B0, `(.L_x_5410) ;  /* 0x0000009000007945 */ /* 0x000fe20003800000 */
[----:B-1----:R-:W-:Y:S01]  /*4190*/  LOP3.LUT R4, R4, 0x7f, RZ, 0xc0, !PT ;  /* 0x0000007f04047812 */ /* 0x002fe200078ec0ff */
[----:B---3--:R1:W-:Y:S03]  /*41a0*/  BAR.SYNC.DEFER_BLOCKING R47, 0x80 ;  /* 0x0002002f0000751d */ /* 0x0083e60000010000 */
[----:B------:R-:W-:-:S13]  /*41b0*/  ISETP.NE.AND P0, PT, R4, RZ, PT ;  /* 0x000000ff0400720c */ /* 0x000fda0003f05270 */
[----:B------:R-:W-:-:S05]  /*41c0*/  @!P0 VIADD R4, R61, 0x388a0 ;  /* 0x000388a03d048836 */ /* 0x000fca0000000000 */
[----:B------:R-:W-:-:S04]  /*41d0*/  @!P0 PRMT R4, RZ, 0x654, R4 ;  /* 0x00000654ff048816 */ /* 0x000fc80000000004 */
[----:B------:R1:W-:Y:S01]  /*41e0*/  @!P0 SYNCS.ARRIVE.TRANS64.RED.A1T0 RZ, [R4+URZ], RZ ;  /* 0x000000ff04ff89a7 */ /* 0x0003e2000810043f */
[----:B------:R-:W-:Y:S05]  /*41f0*/  @!P5 BRA `(.L_x_5411) ;  /* 0x000000000004d947 */ /* 0x000fea0003800000 */
[----:B------:R-:W-:Y:S01]  /*4200*/  BPT.TRAP 0x1 ;  /* 0x000000040000795c */ /* 0x000fe20000300000 */
.L_x_5411:
[----:B------:R-:W-:Y:S05]  /*4210*/  BSYNC B0 ;  /* 0x0000000000007941 */ /* 0x000fea0003800000 */
.L_x_5410:
[----:B------:R-:W3:Y:S01]  /*4220*/  SYNCS.PHASECHK.TRANS64.TRYWAIT P5, [R61+URZ+0x388b0], R70 ;  /* 0x0388b0463d0075a7 */ /* 0x000ee200080a017f */
[----:B------:R-:W-:Y:S04]  /*4230*/  BSSY B0, `(.L_x_5412) ;  /* 0x0000002000007945 */ /* 0x000fe80003800000 */
[----:B---3--:R-:W-:Y:S05]  /*4240*/  @!P5 BRA `(.L_x_5413) ;  /* 0x000001cc008cd947 */ /* 0x008fea0003800000 */
.L_x_5664:
[----:B------:R-:W-:Y:S05]  /*4250*/  BSYNC B0 ;  /* 0x0000000000007941 */ /* 0x000fea0003800000 */
.L_x_5412:
        /* <DEDUP_REMOVED lines=23> */
[----:B------:R-:W5:Y:S01]  /*43d0*/  LDL R31, [R1+0x14] ;  /* 0x00001400011f7983 */ /* 0x000f620000100800 */
[----:B------:R-:W-:-:S03]  /*43e0*/  ULDC UR4, c[0x0][0x320] ;  /* 0x0000c80000047ab9 */ /* 0x000fc60000000800 */
[----:B------:R-:W3:Y:S04]  /*43f0*/  LDL R12, [R1+0x18] ;  /* 0x00001800010c7983 */ /* 0x000ee80000100800 */
[----:B------:R-:W3:Y:S01]  /*4400*/  LDL R30, [R1+0x1c] ;  /* 0x00001c00011e7983 */ /* 0x000ee20000100800 */
[----:B------:R-:W-:Y:S01]  /*4410*/  ISETP.GE.AND P6, PT, R16, UR4, PT ;  /* 0x0000000410007c0c */ /* 0x000fe2000bfc6270 */
[----:B------:R-:W-:Y:S01]  /*4420*/  IMAD R9, R185, 0x8000, R50 ;  /* 0x00008000b9097824 */ /* 0x000fe200078e0232 */
[----:B------:R-:W-:Y:S01]  /*4430*/  LOP3.LUT P5, RZ, R192, 0x4, RZ, 0xc0, !PT ;  /* 0x00000004c0ff7812 */ /* 0x000fe200078ac0ff */
[----:B--2---:R-:W2:Y:S02]  /*4440*/  LDL R29, [R1+0x20] ;  /* 0x00002000011d7983 */ /* 0x004ea40000100800 */
[----:B------:R-:W-:-:S02]  /*4450*/  IMAD R10, R9, 0x2, R18 ;  /* 0x00000002090a7824 */ /* 0x000fc400078e0212 */
[----:B------:R-:W2:Y:S04]  /*4460*/  LDL R28, [R1+0x24] ;  /* 0x00002400011c7983 */ /* 0x000ea80000100800 */
[----:B------:R-:W2:Y:S01]  /*4470*/  LDL R14, [R1+0x28] ;  /* 0x00002800010e7983 */ /* 0x000ea20000100800 */
[----:B------:R-:W-:-:S03]  /*4480*/  VIADD R15, R9, 0x20 ;  /* 0x00000020090f7836 */ /* 0x000fc60000000000 */
[----:B------:R-:W0:Y:S01]  /*4490*/  @!P6 LDS.128 R4, [R10+0x400] ;  /* 0x000400000a04e984 */ /* 0x000e220000000c00 */
[----:B------:R-:W-:Y:S01]  /*44a0*/  @P5 VIADD R15, R9, 0xffffffe0 ;  /* 0xffffffe0090f5836 */ /* 0x000fe20000000000 */
[C---:B-1----:R-:W-:Y:S02]  /*44b0*/  @!P6 LEA R8, P5, R16.reuse, R13, 0x1 ;  /* 0x0000000d1008e211 */ /* 0x042fe400078a08ff */
[----:B------:R-:W2:Y:S01]  /*44c0*/  LDL R62, [R1+0x30] ;  /* 0x00003000013e7983 */ /* 0x000ea20000100800 */
[----:B------:R-:W-:Y:S01]  /*44d0*/  IMAD R15, R15, 0x2, R18 ;  /* 0x000000020f0f7824 */ /* 0x000fe200078e0212 */
[----:B----4-:R-:W-:Y:S02]  /*44e0*/  @!P6 LEA.HI.X R9, R16, R11, R17, 0x1, P5 ;  /* 0x0000000b1009e211 */ /* 0x010fe400028f0c11 */
[C---:B------:R-:W-:Y:S01]  /*44f0*/  ISETP.GE.AND P5, PT, R184.reuse, UR4, PT ;  /* 0x00000004b8007c0c */ /* 0x040fe2000bfa6270 */
[----:B------:R-:W4:Y:S04]  /*4500*/  LDL R55, [R1+0x34] ;  /* 0x0000340001377983 */ /* 0x000f280000100800 */
[----:B------:R-:W4:Y:S04]  /*4510*/  LDL R54, [R1+0x38] ;  /* 0x0000380001367983 */ /* 0x000f280000100800 */
[----:B0-----:R0:W-:Y:S04]  /*4520*/  @!P6 ST.E.128 desc[UR40][R8.64], R4 ;  /* 0x000000040800e985 */ /* 0x0011e8000c101d28 */
        /* <DEDUP_REMOVED lines=25> */
[----:B--2---:R-:W-:Y:S01]  /*46c0*/  @!P5 IMAD.X R9, R11, 0x1, R29, P6 ;  /* 0x000000010b09d824 */ /* 0x004fe200030e061d */
[C---:B------:R-:W-:Y:S01]  /*46d0*/  ISETP.GE.AND P6, PT, R221.reuse, UR4, PT ;  /* 0x00000004dd007c0c */ /* 0x040fe2000bfc6270 */
[----:B------:R-:W2:Y:S04]  /*46e0*/  LDL R29, [R1+0x8] ;  /* 0x00000800011d7983 */ /* 0x000ea80000100800 */
[----:B-1----:R0:W-:Y:S08]  /*46f0*/  @!P5 ST.E.128 desc[UR40][R8.64], R4 ;  /* 0x000000040800d985 */ /* 0x0021f0000c101d28 */
[----:B------:R-:W1:Y:S01]  /*4700*/  @!P6 LDS.128 R4, [R10+0x6400] ;  /* 0x006400000a04e984 */ /* 0x000e620000000c00 */
[----:B0-----:R-:W-:-:S05]  /*4710*/  @!P6 LEA R8, P5, R221, R13, 0x1 ;  /* 0x0000000ddd08e211 */ /* 0x001fca00078a08ff */
[----:B------:R-:W-:Y:S01]  /*4720*/  @!P6 IMAD.X R9, R11, 0x1, R28, P5 ;  /* 0x000000010b09e824 */ /* 0x000fe200028e061c */
[C---:B------:R-:W-:Y:S01]  /*4730*/  ISETP.GE.AND P5, PT, R220.reuse, UR4, PT ;  /* 0x00000004dc007c0c */ /* 0x040fe2000bfa6270 */
[----:B------:R-:W2:Y:S04]  /*4740*/  LDL R28, [R1+0x44] ;  /* 0x00004400011c7983 */ /* 0x000ea80000100800 */
[----:B-1----:R0:W-:Y:S08]  /*4750*/  @!P6 ST.E.128 desc[UR40][R8.64], R4 ;  /* 0x000000040800e985 */ /* 0x0021f0000c101d28 */
[----:B------:R-:W1:Y:S01]  /*4760*/  @!P5 LDS.128 R4, [R15+0x6400] ;  /* 0x006400000f04d984 */ /* 0x000e620000000c00 */
[----:B0-----:R-:W-:-:S05]  /*4770*/  @!P5 LEA R8, P6, R220, R13, 0x1 ;  /* 0x0000000ddc08d211 */ /* 0x001fca00078c08ff */
[----:B------:R-:W-:Y:S02]  /*4780*/  @!P5 IMAD.X R9, R11, 0x1, R14, P6 ;  /* 0x000000010b09d824 */ /* 0x000fe400030e060e */
[----:B------:R-:W2:Y:S01]  /*4790*/  LDL R14, [R1+0x4] ;  /* 0x00000400010e7983 */ /* 0x000ea20000100800 */
        /* <DEDUP_REMOVED lines=31> */
[----:B--2---:R-:W-:-:S04]  /*4990*/  ISETP.GE.AND P6, PT, R29, UR4, PT ;  /* 0x000000041d007c0c */ /* 0x004fc8000bfc6270 */
        /* <DEDUP_REMOVED lines=10> */
.L_x_5415:
[----:B------:R-:W-:Y:S05]  /*4a40*/  BSYNC B0 ;  /* 0x0000000000007941 */ /* 0x000fea0003800000 */
.L_x_5414:
[----:B------:R-:W-:Y:S01]  /*4a50*/  @!PT LDS RZ, [RZ] ;  /* 0x00000000fffff984 */ /* 0x000fe20000000800 */
[----:B------:R-:W-:Y:S01]  /*4a60*/  @!PT LDS RZ, [RZ] ;  /* 0x00000000fffff984 */ /* 0x000fe20000000800 */
[----:B------:R-:W-:Y:S01]  /*4a70*/  @!PT LDS RZ, [RZ] ;  /* 0x00000000fffff984 */ /* 0x000fe20000000800 */
[----:B------:R-:W-:Y:S01]  /*4a80*/  @!PT LDS RZ, [RZ] ;  /* 0x00000000fffff984 */ /* 0x000fe20000000800 */
[----:B------:R5:W-:Y:S06]  /*4a90*/  MEMBAR.ALL.CTA ;  /* 0x0000000000007992 */ /* 0x000bec0000008000 */
[----:B-----5:R-:W5:Y:S01]  /*4aa0*/  FENCE.VIEW.ASYNC.S ;  /* 0x00000000000073c6 */ /* 0x020f620000000000 */
[----:B------:R-:W-:Y:S02]  /*4ab0*/  VIADD R185, R185, 0x1 ;  /* 0x00000001b9b97836 */ /* 0x000fe40000000000 */
[----:B0--3--:R-:W-:Y:S01]  /*4ac0*/  @!P0 VIADD R61, R61, 0x388c0 ;  /* 0x000388c03d3d8836 */ /* 0x009fe20000000000 */
        /* <DEDUP_REMOVED lines=9> */
.L_x_5379:
[----:B------:R-:W3:Y:S01]  /*4b60*/  LDL R4, [R1+0x6c] ;  /* 0x00006c0001047983 */ /* 0x000ee20000100800 */
[----:B------:R-:W-:Y:S01]  /*4b70*/  BSSY B0, `(.L_x_5417) ;  /* 0x0000005000007945 */ /* 0x000fe20003800000 */
[----:B---3--:R-:W-:-:S03]  /*4b80*/  ISETP.NE.AND P1, PT, R4, 0x1, PT ;  /* 0x000000010400780c */ /* 0x008fc60003f25270 */
[----:B------:R-:W-:Y:S10]  /*4b90*/  @P0 BRA `(.L_x_5418) ;  /* 0x0000000000080947 */ /* 0x000ff40003800000 */
[----:B------:R-:W3:Y:S02]  /*4ba0*/  FENCE.VIEW.ASYNC.G ;  /* 0x00000000000073c6 */ /* 0x000ee40000000100 */
[----:B---3--:R-:W-:Y:S06]  /*4bb0*/  BAR.ARV 0xc, 0x180 ;  /* 0x0306000000007b1d */ /* 0x008fec0000002000 */
.L_x_5418:
[----:B------:R-:W-:Y:S05]  /*4bc0*/  BSYNC B0 ;  /* 0x0000000000007941 */ /* 0x000fea0003800000 */
.L_x_5417:
[----:B------:R-:W-:Y:S04]  /*4bd0*/  BSSY B7, `(.L_x_5419) ;  /* 0x0001083000077945 */ /* 0x000fe80003800000 */
[----:B------:R-:W-:Y:S05]  /*4be0*/  @!P1 BRA `(.L_x_5420) ;  /* 0x0000001c00b09947 */ /* 0x000fea0003800000 */
[----:B------:R-:W3:Y:S01]  /*4bf0*/  LDC R0, c[0x0][0x448] ;  /* 0x00011200ff007b82 */ /* 0x000ee20000000800 */
[----:B------:R-:W-:Y:S01]  /*4c00*/  VIADD R3, R213, 0x3f ;  /* 0x0000003fd5037836 */ /* 0x000fe20000000000 */
        /* <DEDUP_REMOVED lines=22> */
[----:B---3--:R-:W-:-:S02]  /*4d70*/  ISETP.NE.AND P0, PT, R0, 0x1, PT ;  /* 0x000000010000780c */ /* 0x008fc40003f05270 */
        /* <DEDUP_REMOVED lines=10> */
[----:B------:R-:W-:Y:S02]  /*4e20*/  CS2R R36, SRZ ;  /* 0x0000000000247805 */ /* 0x000fe4000001ff00 */
[----:B------:R-:W-:Y:S01]  /*4e30*/  CS2R R88, SRZ ;  /* 0x0000000000587805 */ /* 0x000fe2000001ff00 */
[----:B------:R-:W3:Y:S01]  /*4e40*/  @P0 LDC R0, c[0x0][0x44c] ;  /* 0x00011300ff000b82 */ /* 0x000ee20000000800 */
[----:B------:R-:W-:Y:S02]  /*4e50*/  CS2R R86, SRZ ;  /* 0x0000000000567805 */ /* 0x000fe4000001ff00 */
[----:B------:R-:W-:Y:S01]  /*4e60*/  CS2R R84, SRZ ;  /* 0x0000000000547805 */ /* 0x000fe2000001ff00 */
[----:B------:R-:W-:Y:S01]  /*4e70*/  IMAD.MOV.U32 R83, RZ, RZ, RZ ;  /* 0x000000ffff537224 */ /* 0x000fe200078e00ff */
[----:B------:R-:W-:-:S02]  /*4e80*/  CS2R R32, SRZ ;  /* 0x0000000000207805 */ /* 0x000fc4000001ff00 */
[----:B------:R-:W-:Y:S02]  /*4e90*/  CS2R R80, SRZ ;  /* 0x0000000000507805 */ /* 0x000fe4000001ff00 */
[----:B------:R-:W-:Y:S02]  /*4ea0*/  CS2R R78, SRZ ;  /* 0x00000000004e7805 */ /* 0x000fe4000001ff00 */
[----:B------:R-:W-:Y:S01]  /*4eb0*/  CS2R R76, SRZ ;  /* 0x00000000004c7805 */ /* 0x000fe2000001ff00 */
[----:B------:R-:W4:Y:S01]  /*4ec0*/  @P0 LDC R5, c[0x0][0x450] ;  /* 0x00011400ff050b82 */ /* 0x000f220000000800 */
[----:B------:R-:W-:Y:S01]  /*4ed0*/  IMAD.MOV.U32 R75, RZ, RZ, RZ ;  /* 0x000000ffff4b7224 */ /* 0x000fe200078e00ff */
[----:B--2---:R-:W-:Y:S02]  /*4ee0*/  CS2R R28, SRZ ;  /* 0x00000000001c7805 */ /* 0x004fe4000001ff00 */
[----:B------:R-:W-:Y:S01]  /*4ef0*/  CS2R R72, SRZ ;  /* 0x0000000000487805 */ /* 0x000fe2000001ff00 */
[----:B------:R-:W-:Y:S01]  /*4f00*/  IMAD.MOV.U32 R71, RZ, RZ, RZ ;  /* 0x000000ffff477224 */ /* 0x000fe200078e00ff */
[----:B------:R-:W-:-:S02]  /*4f10*/  CS2R R14, SRZ ;  /* 0x00000000000e7805 */ /* 0x000fc4000001ff00 */
[----:B------:R-:W-:Y:S01]  /*4f20*/  CS2R R68, SRZ ;  /* 0x0000000000447805 */ /* 0x000fe2000001ff00 */
[----:B------:R-:W-:Y:S01]  /*4f30*/  IMAD.MOV.U32 R67, RZ, RZ, RZ ;  /* 0x000000ffff437224 */ /* 0x000fe200078e00ff */
[----:B-1----:R-:W-:Y:S02]  /*4f40*/  CS2R R12, SRZ ;  /* 0x00000000000c7805 */ /* 0x002fe4000001ff00 */
[----:B------:R-:W-:Y:S02]  /*4f50*/  CS2R R64, SRZ ;  /* 0x0000000000407805 */ /* 0x000fe4000001ff00 */
[----:B------:R-:W-:Y:S02]  /*4f60*/  CS2R R62, SRZ ;  /* 0x00000000003e7805 */ /* 0x000fe4000001ff00 */
[----:B0-----:R-:W-:Y:S02]  /*4f70*/  CS2R R60, SRZ ;  /* 0x00000000003c7805 */ /* 0x001fe4000001ff00 */
[----:B------:R-:W-:-:S02]  /*4f80*/  CS2R R58, SRZ ;  /* 0x00000000003a7805 */ /* 0x000fc4000001ff00 */
[----:B------:R-:W-:Y:S02]  /*4f90*/  CS2R R156, SRZ ;  /* 0x00000000009c7805 */ /* 0x000fe4000001ff00 */
[----:B------:R-:W-:Y:S02]  /*4fa0*/  CS2R R158, SRZ ;  /* 0x00000000009e7805 */ /* 0x000fe4000001ff00 */
[----:B------:R-:W-:Y:S01]  /*4fb0*/  CS2R R54, SRZ ;  /* 0x0000000000367805 */ /* 0x000fe2000001ff00 */
[----:B---3--:R-:W-:Y:S01]  /*4fc0*/  @P0 IMAD.HI.U32 R0, R3, R0, RZ ;  /* 0x0000000003000227 */ /* 0x008fe200078e00ff */
[----:B------:R-:W-:Y:S02]  /*4fd0*/  CS2R R160, SRZ ;  /* 0x0000000000a07805 */ /* 0x000fe4000001ff00 */
[----:B------:R-:W-:Y:S02]  /*4fe0*/  CS2R R50, SRZ ;  /* 0x0000000000327805 */ /* 0x000fe4000001ff00 */
[----:B------:R-:W-:-:S02]  /*4ff0*/  CS2R R46, SRZ ;  /* 0x00000000002e7805 */ /* 0x000fc4000001ff00 */
[----:B------:R-:W-:Y:S02]  /*5000*/  CS2R R42, SRZ ;  /* 0x00000000002a7805 */ /* 0x000fe4000001ff00 */
[----:B------:R-:W-:Y:S01]  /*5010*/  CS2R R154, SRZ ;  /* 0x00000000009a7805 */ /* 0x000fe2000001ff00 */
[----:B------:R-:W-:Y:S01]  /*5020*/  IMAD.MOV.U32 R39, RZ, RZ, RZ ;  /* 0x000000ffff277224 */ /* 0x000fe200078e00ff */
[----:B----4-:R-:W-:Y:S02]  /*5030*/  CS2R R10, SRZ ;  /* 0x00000000000a7805 */ /* 0x010fe4000001ff00 */
[----:B------:R-:W-:Y:S01]  /*5040*/  @P0 SHF.R.U32.HI R3, RZ, R5, R0 ;  /* 0x00000005ff030219 */ /* 0x000fe20000011600 */
[----:B------:R-:W-:Y:S01]  /*5050*/  IMAD.MOV.U32 R35, RZ, RZ, RZ ;  /* 0x000000ffff237224 */ /* 0x000fe200078e00ff */
[----:B------:R-:W-:Y:S02]  /*5060*/  PLOP3.LUT P0, PT, PT, PT, PT, 0x80, 0x0 ;  /* 0x000000000000781c */ /* 0x000fe40003f0f070 */
[----:B------:R-:W-:-:S02]  /*5070*/  CS2R R8, SRZ ;  /* 0x0000000000087805 */ /* 0x000fc4000001ff00 */
[----:B------:R-:W-:Y:S01]  /*5080*/  CS2R R152, SRZ ;  /* 0x0000000000987805 */ /* 0x000fe2000001ff00 */
[----:B------:R-:W-:Y:S01]  /*5090*/  IMAD.IADD R3, R38, 0x1, R3 ;  /* 0x0000000126037824 */ /* 0x000fe200078e0203 */
[----:B------:R-:W-:Y:S02]  /*50a0*/  MOV R31, RZ ;  /* 0x000000ff001f7202 */ /* 0x000fe40000000f00 */
[----:B------:R-:W-:Y:S01]  /*50b0*/  CS2R R6, SRZ ;  /* 0x0000000000067805 */ /* 0x000fe2000001ff00 */
[----:B------:R-:W-:Y:S01]  /*50c0*/  IMAD.MOV.U32 R5, RZ, RZ, RZ ;  /* 0x000000ffff057224 */ /* 0x000fe200078e00ff */
[----:B------:R-:W-:-:S04]  /*50d0*/  SHF.R.S32.HI R0, RZ, 0x1f, R3 ;  /* 0x0000001fff007819 */ /* 0x000fc80000011403 */
[----:B------:R-:W-:-:S04]  /*50e0*/  LEA.HI R0, R0, R3, RZ, 0x6 ;  /* 0x0000000300007211 */ /* 0x000fc800078f30ff */
[----:B------:R-:W-:Y:S01]  /*50f0*/  SHF.R.S32.HI R3, RZ, 0x6, R0 ;  /* 0x00000006ff037819 */ /* 0x000fe20000011400 */
[----:B------:R-:W-:-:S03]  /*5100*/  IMAD.MOV.U32 R0, RZ, RZ, RZ ;  /* 0x000000ffff007224 */ /* 0x000fc600078e00ff */
[----:B------:R-:W-:Y:S02]  /*5110*/  VIMNMX R4, R170, R3, PT ;  /* 0x00000003aa047248 */ /* 0x000fe40003fe0100 */
[----:B------:R-:W-:Y:S02]  /*5120*/  CS2R R2, SRZ ;  /* 0x0000000000027805 */ /* 0x000fe4000001ff00 */
[----:B------:R-:W-:-:S13]  /*5130*/  ISETP.GE.AND P1, PT, R4, 0x1, PT ;  /* 0x000000010400780c */ /* 0x000fda0003f26270 */
        /* <DEDUP_REMOVED lines=25> */
[----:B------:R-:W-:Y:S01]  /*52d0*/  LOP3.LUT R0, R3, 0x3fff, RZ, 0xc0, !PT ;  /* 0x00003fff03007812 */ /* 0x000fe200078ec0ff */
[----:B------:R-:W-:Y:S01]  /*52e0*/  IMAD.MOV.U32 R3, RZ, RZ, 0x40000040 ;  /* 0x40000040ff037424 */ /* 0x000fe200078e00ff */
[C---:B------:R-:W-:Y:S01]  /*52f0*/  R2UR UR4, R2.reuse ;  /* 0x00000000020472ca */ /* 0x040fe200000e0000 */
[----:B------:R-:W-:Y:S01]  /*5300*/  VIADD R10, R2, 0x2 ;  /* 0x00000002020a7836 */ /* 0x000fe20000000000 */
[----:B------:R-:W-:-:S02]  /*5310*/  LOP3.LUT R0, R0, 0x2000000, RZ, 0xfc, !PT ;  /* 0x0200000000007812 */ /* 0x000fc400078efcff */
[----:B------:R-:W-:-:S03]  /*5320*/  R2UR UR5, R3 ;  /* 0x00000000030572ca */ /* 0x000fc600000e0000 */
[----:B------:R-:W-:-:S04]  /*5330*/  IMAD R6, R19, 0x1000, R0 ;  /* 0x0000100013067824 */ /* 0x000fc800078e0200 */
[C---:B------:R-:W-:Y:S01]  /*5340*/  VIADD R8, R6.reuse, 0x80 ;  /* 0x0000008006087836 */ /* 0x040fe20000000000 */
[----:B------:R-:W-:-:S13]  /*5350*/  R2UR UR6, R6 ;  /* 0x00000000060672ca */ /* 0x000fda00000e0000 */
        /* <DEDUP_REMOVED lines=9> */
[----:B------:R-:W-:Y:S01]  /*53f0*/  IMAD.MOV.U32 R9, RZ, RZ, 0x40000040 ;  /* 0x40000040ff097424 */ /* 0x000fe200078e00ff */
[----:B------:R-:W-:-:S02]  /*5400*/  R2UR UR10, R8 ;  /* 0x00000000080a72ca */ /* 0x000fc400000e0000 */
[----:B------:R-:W-:Y:S02]  /*5410*/  IADD3 R8, R2, 0x4, RZ ;  /* 0x0000000402087810 */ /* 0x000fe40007ffe0ff */
[----:B------:R-:W-:Y:S02]  /*5420*/  R2UR UR9, R9 ;  /* 0x00000000090972ca */ /* 0x000fe400000e0000 */
[----:B------:R-:W-:Y:S01]  /*5430*/  R2UR UR8, R8 ;  /* 0x00000000080872ca */ /* 0x000fe200000e0000 */
[----:B------:R-:W-:Y:S02]  /*5440*/  WARPGROUP.DEPBAR.LE gsb0, 0x0 ;  /* 0x00008000000079c5 */ /* 0x000fe40000010000 */
[----:B------:R-:W-:-:S08]  /*5450*/  WARPGROUP.ARRIVE ;  /* 0x00000000000079c5 */ /* 0x000fd00000000000 */
        /* <DEDUP_REMOVED lines=19> */
.L_x_5422:
        /* <DEDUP_REMOVED lines=8> */
.L_x_5426:
[----:B------:R-:W-:Y:S01]  /*5610*/  BAR.SYNC.DEFER_BLOCKING 0xe, 0x100 ;  /* 0x0384000000007b1d */ /* 0x000fe20000010000 */
[C---:B-1----:R-:W-:Y:S01]  /*5620*/  IMAD R4, R19.reuse, 0x40, R194 ;  /* 0x0000004013047824 */ /* 0x042fe200078e02c2 */
[----:B------:R-:W-:Y:S01]  /*5630*/  R2UR UR4, R2 ;  /* 0x00000000020472ca */ /* 0x000fe200000e0000 */
[----:B------:R-:W-:Y:S01]  /*5640*/  VIADD R19, R19, 0x1 ;  /* 0x0000000113137836 */ /* 0x000fe20000000000 */
[----:B------:R-:W-:Y:S01]  /*5650*/  R2UR UR5, R3 ;  /* 0x00000000030572ca */ /* 0x000fe200000e0000 */
[----:B------:R-:W-:Y:S01]  /*5660*/  IMAD R4, R4, 0x4, R18 ;  /* 0x0000000404047824 */ /* 0x000fe200078e0212 */
[C---:B------:R-:W-:Y:S01]  /*5670*/  ISETP.GT.AND P1, PT, R14.reuse, RZ, PT ;  /* 0x000000ff0e00720c */ /* 0x040fe20003f24270 */
[----:B------:R-:W-:Y:S01]  /*5680*/  IMAD.MOV.U32 R13, RZ, RZ, 0x40000040 ;  /* 0x40000040ff0d7424 */ /* 0x000fe200078e00ff */
[----:B------:R-:W-:Y:S02]  /*5690*/  ISETP.NE.AND P0, PT, R19, 0x2, PT ;  /* 0x000000021300780c */ /* 0x000fe40003f05270 */
[----:B------:R-:W-:-:S02]  /*56a0*/  IADD3 R14, R14, -0x1, RZ ;  /* 0xffffffff0e0e7810 */ /* 0x000fc40007ffe0ff */
        /* <DEDUP_REMOVED lines=132> */
[----:B------:R-:W-:Y:S02]  /*5ef0*/  IMAD.MOV.U32 R5, RZ, RZ, 0x40000040 ;  /* 0x40000040ff057424 */ /* 0x000fe400078e00ff */
[C---:B------:R-:W-:Y:S01]  /*5f00*/  VIADD R12, R4.reuse, 0x80 ;  /* 0x00000080040c7836 */ /* 0x040fe20000000000 */
[----:B------:R-:W-:Y:S01]  /*5f10*/  R2UR UR6, R4 ;  /* 0x00000000040672ca */ /* 0x000fe200000e0000 */
[----:B------:R-:W-:Y:S01]  /*5f20*/  WARPGROUP.ARRIVE ;  /* 0x00000000000079c5 */ /* 0x000fe20000000000 */
[----:B------:R-:W-:Y:S01]  /*5f30*/  R2UR UR7, R5 ;  /* 0x00000000050772ca */ /* 0x000fe200000e0000 */
[----:B------:R-:W-:-:S12]  /*5f40*/  IMAD.MOV.U32 R5, RZ, RZ, 0x40000040 ;  /* 0x40000040ff057424 */ /* 0x000fd800078e00ff */
        /* <DEDUP_REMOVED lines=23> */
[----:B------:R-:W-:Y:S02]  /*60c0*/  R2UR UR5, R7 ;  /* 0x00000000070572ca */ /* 0x000fe400000e0000 */
[----:B------:R-:W-:-:S04]  /*60d0*/  SEL R4, RZ, 0x1, P0 ;  /* 0x00000001ff047807 */ /* 0x000fc80000000000 */
[----:B------:R-:W-:Y:S01]  /*60e0*/  LOP3.LUT R23, R23, R4, RZ, 0x3c, !PT ;  /* 0x0000000417177212 */ /* 0x000fe200078e3cff */
[----:B------:R-:W-:Y:S02]  /*60f0*/  WARPGROUP.DEPBAR.LE gsb0, 0x0 ;  /* 0x00008000000079c5 */ /* 0x000fe40000010000 */
[----:B------:R-:W-:-:S12]  /*6100*/  WARPGROUP.ARRIVE ;  /* 0x00000000000079c5 */ /* 0x000fd80000000000 */
[----:B------:R-:W-:Y:S03]  /*6110*/  HGMMA.64x256x16.F32 R24, gdesc[UR4].tnspB, R24, gsb0 ;  /* 0x43e00000041879f0 */ /* 0x000fe60008000818 */
[----:B------:R-:W-:Y:S02]  /*6120*/  WARPGROUP.DEPBAR.LE gsb0, 0x0 ;  /* 0x00008000000079c5 */ /* 0x000fe40000010000 */
[----:B------:R-:W-:Y:S06]  /*6130*/  BAR.ARV 0xf, 0x100 ;  /* 0x03c4000000007b1d */ /* 0x000fec0000002000 */
[----:B------:R-:W-:Y:S05]  /*6140*/  @!P2 BRA `(.L_x_5425) ;  /* 0x000000000004a947 */ /* 0x000fea0003800000 */
[----:B------:R-:W-:Y:S01]  /*6150*/  BPT.TRAP 0x1 ;  /* 0x000000040000795c */ /* 0x000fe20000300000 */
.L_x_5425:
[----:B------:R-:W-:-:S04]  /*6160*/  IMAD R4, R19, 0x8, R18 ;  /* 0x0000000813047824 */ /* 0x000fc800078e0212 */
[----:B------:R-:W-:-:S05]  /*6170*/  VIADD R4, R4, 0x38860 ;  /* 0x0003886004047836 */ /* 0x000fca0000000000 */
[----:B------:R-:W-:-:S04]  /*6180*/  PRMT R4, R190, 0x654, R4 ;  /* 0x00000654be047816 */ /* 0x000fc80000000004 */
[----:B------:R1:W-:Y:S01]  /*6190*/  SYNCS.ARRIVE.TRANS64.RED.A1T0 RZ, [R4+URZ], RZ ;  /* 0x000000ff04ff79a7 */ /* 0x0003e2000810043f */
[----:B------:R-:W-:Y:S05]  /*61a0*/  @P1 BRA `(.L_x_5426) ;  /* 0xfffffff400181947 */ /* 0x000fea000383ffff */
.L_x_5424:
[----:B------:R-:W-:Y:S05]  /*61b0*/  BSYNC B0 ;  /* 0x0000000000007941 */ /* 0x000fea0003800000 */
.L_x_5423:
[----:B------:R-:W-:Y:S01]  /*61c0*/  BAR.SYNC.DEFER_BLOCKING 0xe, 0x100 ;  /* 0x0384000000007b1d */ /* 0x000fe20000010000 */
[C---:B------:R-:W-:Y:S01]  /*61d0*/  IMAD R3, R19.reuse, 0x40, R194 ;  /* 0x0000004013037824 */ /* 0x040fe200078e02c2 */
[----:B------:R-:W-:Y:S01]  /*61e0*/  PLOP3.LUT P0, PT, PT, PT, PT, 0x8, 0x0 ;  /* 0x000000000000781c */ /* 0x000fe20003f0e170 */
[----:B------:R-:W-:Y:S02]  /*61f0*/  VIADD R19, R19, 0x1 ;  /* 0x0000000113137836 */ /* 0x000fe40000000000 */
[----:B------:R-:W-:-:S03]  /*6200*/  IMAD R3, R3, 0x4, R18 ;  /* 0x0000000403037824 */ /* 0x000fc600078e0212 */
[----:B------:R-:W-:-:S04]  /*6210*/  ISETP.NE.AND P1, PT, R19, 0x2, PT ;  /* 0x000000021300780c */ /* 0x000fc80003f25270 */
[----:B------:R-:W-:Y:S01]  /*6220*/  SEL R19, R19, RZ, P1 ;  /* 0x000000ff13137207 */ /* 0x000fe20000800000 */
[----:B------:R-:W2:Y:S04]  /*6230*/  LDS R2, [R3+0x38400] ;  /* 0x0384000003027984 */ /* 0x000ea80000000800 */
[----:B------:R-:W0:Y:S01]  /*6240*/  LDS R0, [R3+0x38420] ;  /* 0x0384200003007984 */ /* 0x000e220000000800 */
[-C--:B--2---:R-:W-:Y:S01]  /*6250*/  FMUL.FTZ R155, R28, R2.reuse ;  /* 0x000000021c9b7220 */ /* 0x084fe20000410000 */
        /* <DEDUP_REMOVED lines=129> */
[----:B------:R-:W-:-:S02]  /*6a70*/  IMAD.MOV.U32 R2, RZ, RZ, RZ ;  /* 0x000000ffff027224 */ /* 0x000fc400078e00ff */
[----:B------:R-:W-:Y:S01]  /*6a80*/  IMAD.MOV.U32 R0, RZ, RZ, RZ ;  /* 0x000000ffff007224 */ /* 0x000fe200078e00ff */
[----:B------:R-:W-:Y:S06]  /*6a90*/  BAR.ARV 0xf, 0x100 ;  /* 0x03c4000000007b1d */ /* 0x000fec0000002000 */
[----:B------:R-:W-:Y:S05]  /*6aa0*/  BRA `(.L_x_5421) ;  /* 0x000000e800547947 */ /* 0x000fea0003800000 */
.L_x_5420:
        /* <DEDUP_REMOVED lines=66> */
[----:B------:R-:W-:Y:S02]  /*6ed0*/  CS2R R154, SRZ ;  /* 0x00000000009a7805 */ /* 0x000fe4000001ff00 */
[----:B------:R-:W-:Y:S02]  /*6ee0*/  MOV R39, RZ ;  /* 0x000000ff00277202 */ /* 0x000fe40000000f00 */
[----:B----4-:R-:W-:Y:S02]  /*6ef0*/  CS2R R10, SRZ ;  /* 0x00000000000a7805 */ /* 0x010fe4000001ff00 */
[----:B------:R-:W-:Y:S01]  /*6f00*/  @P0 SHF.R.U32.HI R3, RZ, R5, R0 ;  /* 0x00000005ff030219 */ /* 0x000fe20000011600 */
[----:B------:R-:W-:Y:S01]  /*6f10*/  IMAD.MOV.U32 R35, RZ, RZ, RZ ;  /* 0x000000ffff237224 */ /* 0x000fe200078e00ff */
[----:B------:R-:W-:-:S02]  /*6f20*/  PLOP3.LUT P0, PT, PT, PT, PT, 0x80, 0x0 ;  /* 0x000000000000781c */ /* 0x000fc40003f0f070 */
[----:B------:R-:W-:Y:S02]  /*6f30*/  CS2R R8, SRZ ;  /* 0x0000000000087805 */ /* 0x000fe4000001ff00 */
[----:B------:R-:W-:Y:S01]  /*6f40*/  CS2R R152, SRZ ;  /* 0x0000000000987805 */ /* 0x000fe2000001ff00 */
[----:B------:R-:W-:Y:S01]  /*6f50*/  IMAD.IADD R3, R38, 0x1, R3 ;  /* 0x0000000126037824 */ /* 0x000fe200078e0203 */
[----:B------:R-:W-:Y:S01]  /*6f60*/  CS2R R6, SRZ ;  /* 0x0000000000067805 */ /* 0x000fe2000001ff00 */
[----:B------:R-:W-:Y:S02]  /*6f70*/  IMAD.MOV.U32 R31, RZ, RZ, RZ ;  /* 0x000000ffff1f7224 */ /* 0x000fe400078e00ff */
        /* <DEDUP_REMOVED lines=42> */
.L_x_5428:
[----:B------:R-:W-:Y:S05]  /*7220*/  BSYNC B6 ;  /* 0x0000000000067941 */ /* 0x000fea0003800000 */
.L_x_5427:
        /* <DEDUP_REMOVED lines=13> */
.L_x_5432:
[----:B-1----:R1:W2:Y:S02]  /*7300*/  SYNCS.PHASECHK.TRANS64.TRYWAIT P0, [R18+URZ+0x38800], R3 ;  /* 0x03880003120075a7 */ /* 0x0022a4000800017f */
[----:B--2---:R-:W-:Y:S05]  /*7310*/  @!P0 NANOSLEEP.SYNCS 0x989680 ;  /* 0x009896800000895d */ /* 0x004fea0003900000 */
[----:B------:R-:W2:Y:S02]  /*7320*/  @!P0 SYNCS.PHASECHK.TRANS64 P0, [R18+URZ+0x38800], R3 ;  /* 0x03880003120085a7 */ /* 0x000ea4000800007f */
[----:B--2---:R-:W-:Y:S05]  /*7330*/  @!P0 BRA `(.L_x_5432) ;  /* 0xfffffffc00f08947 */ /* 0x004fea000383ffff */
.L_x_5431:
[----:B------:R-:W-:Y:S05]  /*7340*/  BSYNC B0 ;  /* 0x0000000000007941 */ /* 0x000fea0003800000 */
.L_x_5430:
[----:B------:R-:W-:Y:S05]  /*7350*/  BRA `(.L_x_5433) ;  /* 0x0000002c00647947 */ /* 0x000fea0003800000 */
.L_x_5429:
        /* <DEDUP_REMOVED lines=31> */
.L_x_5435:
[----:B------:R-:W-:Y:S05]  /*7550*/  BSYNC B6 ;  /* 0x0000000000067941 */ /* 0x000fea0003800000 */
.L_x_5434:
        /* <DEDUP_REMOVED lines=8> */
[----:B------:R-:W-:Y:S01]  /*75e0*/  MOV R7, R29 ;  /* 0x0000001d00077202 */ /* 0x000fe20000000f00 */
[----:B------:R-:W-:Y:S01]  /*75f0*/  ULDC.64 UR6, c[0x0][0x408] ;  /* 0x0001020000067ab9 */ /* 0x000fe20000000a00 */
[----:B------:R-:W-:Y:S01]  /*7600*/  IMAD.MOV.U32 R6, RZ, RZ, R26 ;  /* 0x000000ffff067224 */ /* 0x000fe200078e001a */
[----:B0-----:R-:W-:Y:S01]  /*7610*/  ISETP.NE.AND P0, PT, R21, 0x1, PT ;  /* 0x000000011500780c */ /* 0x001fe20003f05270 */
[----:B-1----:R-:W-:-:S12]  /*7620*/  VIADD R20, R20, 0xffffff80 ;  /* 0xffffff8014147836 */ /* 0x002fd80000000000 */
[----:B------:R-:W0:Y:S01]  /*7630*/  @P0 LDC R0, c[0x0][0x44c] ;  /* 0x00011300ff000b82 */ /* 0x000e220000000800 */
[----:B------:R-:W-:-:S04]  /*7640*/  SHF.R.S32.HI R2, RZ, 0x1f, R20 ;  /* 0x0000001fff027819 */ /* 0x000fc80000011414 */
[----:B------:R-:W-:-:S03]  /*7650*/  LEA.HI R2, R2, R20, RZ, 0x2 ;  /* 0x0000001402027211 */ /* 0x000fc600078f10ff */
[----:B------:R-:W1:Y:S01]  /*7660*/  @P0 LDC R3, c[0x0][0x450] ;  /* 0x00011400ff030b82 */ /* 0x000e620000000800 */
[----:B------:R-:W-:-:S05]  /*7670*/  LOP3.LUT R2, R2, 0xfffffffc, RZ, 0xc0, !PT ;  /* 0xfffffffc02027812 */ /* 0x000fca00078ec0ff */
[----:B------:R-:W-:-:S04]  /*7680*/  IMAD.IADD R2, R20, 0x1, -R2 ;  /* 0x0000000114027824 */ /* 0x000fc800078e0a02 */
[----:B------:R-:W-:Y:S02]  /*7690*/  IMAD R5, R2, 0x20, R35 ;  /* 0x0000002002057824 */ /* 0x000fe400078e0223 */
[----:B------:R-:W-:Y:S02]  /*76a0*/  IMAD.MOV.U32 R2, RZ, RZ, R24 ;  /* 0x000000ffff027224 */ /* 0x000fe400078e0018 */
[----:B0-----:R-:W-:-:S05]  /*76b0*/  @P0 IMAD.HI.U32 R0, R5, R0, RZ ;  /* 0x0000000005000227 */ /* 0x001fca00078e00ff */
[----:B-1----:R-:W-:Y:S01]  /*76c0*/  @P0 SHF.R.U32.HI R5, RZ, R3, R0 ;  /* 0x00000003ff050219 */ /* 0x002fe20000011600 */
[----:B------:R-:W-:-:S03]  /*76d0*/  IMAD.MOV.U32 R3, RZ, RZ, R31 ;  /* 0x000000ffff037224 */ /* 0x000fc600078e001f */
[----:B------:R-:W-:Y:S01]  /*76e0*/  SHF.R.S32.HI R0, RZ, 0x1f, R5 ;  /* 0x0000001fff007819 */ /* 0x000fe20000011405 */
[----:B------:R-:W-:-:S04]  /*76f0*/  IMAD.WIDE.U32 R6, R5, UR4, R6 ;  /* 0x0000000405067c25 */ /* 0x000fc8000f8e0006 */
[C---:B------:R-:W-:Y:S02]  /*7700*/  IMAD R4, R0.reuse, UR4, RZ ;  /* 0x0000000400047c24 */ /* 0x040fe4000f8e02ff */
[----:B------:R-:W-:Y:S02]  /*7710*/  IMAD R0, R0, UR6, RZ ;  /* 0x0000000600007c24 */ /* 0x000fe4000f8e02ff */
[C---:B------:R-:W-:Y:S01]  /*7720*/  IMAD R9, R5.reuse, UR5, R4 ;  /* 0x0000000505097c24 */ /* 0x040fe2000f8e0204 */
[----:B------:R-:W-:Y:S01]  /*7730*/  ULDC.64 UR4, c[0x0][0x3e8] ;  /* 0x0000fa0000047ab9 */ /* 0x000fe20000000a00 */
[----:B------:R-:W-:-:S04]  /*7740*/  IMAD.WIDE.U32 R2, R5, UR6, R2 ;  /* 0x0000000605027c25 */ /* 0x000fc8000f8e0002 */
[----:B------:R-:W-:Y:S01]  /*7750*/  IMAD R11, R5, UR7, R0 ;  /* 0x00000007050b7c24 */ /* 0x000fe2000f8e0200 */
[----:B------:R-:W-:Y:S01]  /*7760*/  ULDC.64 UR6, c[0x0][0x400] ;  /* 0x0001000000067ab9 */ /* 0x000fe20000000a00 */
[----:B------:R-:W-:Y:S01]  /*7770*/  IMAD.IADD R5, R7, 0x1, R9 ;  /* 0x0000000107057824 */ /* 0x000fe200078e0209 */
[----:B------:R-:W-:Y:S01]  /*7780*/  LEA R0, P0, R6, UR4, 0x1 ;  /* 0x0000000406007c11 */ /* 0x000fe2000f8008ff */
[----:B------:R-:W-:Y:S01]  /*7790*/  IMAD.IADD R7, R3, 0x1, R11 ;  /* 0x0000000103077824 */ /* 0x000fe200078e020b */
[----:B------:R-:W-:Y:S01]  /*77a0*/  LEA R4, P1, R2, UR6, 0x1 ;  /* 0x0000000602047c11 */ /* 0x000fe2000f8208ff */
[----:B------:R-:W-:Y:S01]  /*77b0*/  UMOV UR4, 0xffffffff ;  /* 0xffffffff00047882 */ /* 0x000fe20000000000 */
[----:B------:R-:W-:Y:S02]  /*77c0*/  LEA.HI.X R6, R6, UR5, R5, 0x1, P0 ;  /* 0x0000000506067c11 */ /* 0x000fe400080f0c05 */
[----:B------:R-:W-:Y:S01]  /*77d0*/  LEA.HI.X R7, R2, UR7, R7, 0x1, P1 ;  /* 0x0000000702077c11 */ /* 0x000fe200088f0c07 */
[----:B------:R-:W-:Y:S08]  /*77e0*/  BRA.DIV UR4, `(.L_x_5438) ;  /* 0x0000019a04387947 */ /* 0x000ff0000b800000 */
[----:B------:R0:W1:Y:S04]  /*77f0*/  SHFL.IDX PT, R3, R6, RZ, 0x1c1f ;  /* 0x001c1fff06037589 */ /* 0x00006800000e0000 */
[----:B------:R0:W2:Y:S04]  /*7800*/  SHFL.IDX PT, R2, R0, RZ, 0x1c1f ;  /* 0x001c1fff00027589 */ /* 0x0000a800000e0000 */
[----:B------:R0:W3:Y:S04]  /*7810*/  SHFL.IDX PT, R5, R7, RZ, 0x1c1f ;  /* 0x001c1fff07057589 */ /* 0x0000e800000e0000 */
[----:B------:R0:W4:Y:S02]  /*7820*/  SHFL.IDX PT, R14, R4, RZ, 0x1c1f ;  /* 0x001c1fff040e7589 */ /* 0x00012400000e0000 */
.L_x_5670:
        /* <DEDUP_REMOVED lines=10> */
[----:B------:R-:W-:Y:S02]  /*78d0*/  CS2R R26, SRZ ;  /* 0x00000000001a7805 */ /* 0x000fe4000001ff00 */
[----:B------:R-:W-:Y:S02]  /*78e0*/  ISETP.GE.AND P3, PT, R209, UR4, PT ;  /* 0x00000004d1007c0c */ /* 0x000fe4000bf66270 */
[----:B------:R-:W-:Y:S01]  /*78f0*/  ISETP.GE.AND P2, PT, R188, UR4, PT ;  /* 0x00000004bc007c0c */ /* 0x000fe2000bf46270 */
[----:B---3--:R-:W-:-:S10]  /*7900*/  IMAD.MOV.U32 R15, RZ, RZ, R5 ;  /* 0x000000ffff0f7224 */ /* 0x008fd400078e0005 */
[----:B------:R-:W-:Y:S02]  /*7910*/  @!P3 IMAD.SHL.U32 R13, R209, 0x2, RZ ;  /* 0x00000002d10db824 */ /* 0x000fe400078e00ff */
[----:B-12---:R-:W-:-:S03]  /*7920*/  @!P2 IMAD.WIDE R8, R188, 0x2, R2 ;  /* 0x00000002bc08a825 */ /* 0x006fc600078e0202 */
[-C--:B------:R-:W-:Y:S02]  /*7930*/  @!P3 IADD3 R2, P0, R2, R13.reuse, RZ ;  /* 0x0000000d0202b210 */ /* 0x080fe40007f1e0ff */
[----:B----4-:R-:W-:Y:S02]  /*7940*/  @!P3 IADD3 R12, P1, R14, R13, RZ ;  /* 0x0000000d0e0cb210 */ /* 0x010fe40007f3e0ff */
[----:B------:R-:W-:Y:S02]  /*7950*/  CS2R R28, SRZ ;  /* 0x00000000001c7805 */ /* 0x000fe4000001ff00 */
[----:B------:R-:W-:Y:S01]  /*7960*/  CS2R R20, SRZ ;  /* 0x0000000000147805 */ /* 0x000fe2000001ff00 */
[----:B------:R1:W5:Y:S01]  /*7970*/  @!P2 LD.E.64 R26, desc[UR40][R8.64] ;  /* 0x00000028081aa980 */ /* 0x000362000c101b00 */
[----:B------:R-:W-:Y:S01]  /*7980*/  @!P3 SHF.L.U64.HI R24, R209, 0x1, R10 ;  /* 0x00000001d118b819 */ /* 0x000fe2000001020a */
[----:B------:R-:W-:-:S04]  /*7990*/  @!P2 IMAD.WIDE R10, R188, 0x2, R14 ;  /* 0x00000002bc0aa825 */ /* 0x000fc800078e020e */
[--C-:B------:R-:W-:Y:S01]  /*79a0*/  @!P3 IMAD.X R3, R3, 0x1, R24.reuse, P0 ;  /* 0x000000010303b824 */ /* 0x100fe200000e0618 */
[----:B------:R1:W5:Y:S01]  /*79b0*/  @!P2 LD.E.64 R28, desc[UR40][R10.64] ;  /* 0x000000280a1ca980 */ /* 0x000362000c101b00 */
[----:B------:R-:W-:Y:S01]  /*79c0*/  @!P3 IMAD.X R13, R5, 0x1, R24, P1 ;  /* 0x00000001050db824 */ /* 0x000fe200008e0618 */
[----:B------:R-:W-:Y:S02]  /*79d0*/  CS2R R24, SRZ ;  /* 0x0000000000187805 */ /* 0x000fe4000001ff00 */
[----:B------:R1:W5:Y:S04]  /*79e0*/  @!P3 LD.E.64 R20, desc[UR40][R2.64] ;  /* 0x000000280214b980 */ /* 0x000368000c101b00 */
[----:B------:R1:W5:Y:S02]  /*79f0*/  @!P3 LD.E.64 R24, desc[UR40][R12.64] ;  /* 0x000000280c18b980 */ /* 0x000364000c101b00 */
.L_x_5440:
[----:B------:R-:W-:Y:S05]  /*7a00*/  BSYNC B1 ;  /* 0x0000000000017941 */ /* 0x000fea0003800000 */
.L_x_5439:
[----:B-1---5:R-:W-:Y:S01]  /*7a10*/  IMAD.MOV.U32 R3, RZ, RZ, R29 ;  /* 0x000000ffff037224 */ /* 0x022fe200078e001d */
[----:B------:R-:W-:Y:S01]  /*7a20*/  UMOV UR4, 0xffffffff ;  /* 0xffffffff00047882 */ /* 0x000fe20000000000 */
[----:B---3--:R-:W-:Y:S02]  /*7a30*/  IMAD.MOV.U32 R5, RZ, RZ, R24 ;  /* 0x000000ffff057224 */ /* 0x008fe400078e0018 */
[----:B------:R-:W-:Y:S02]  /*7a40*/  IMAD.MOV.U32 R8, RZ, RZ, R25 ;  /* 0x000000ffff087224 */ /* 0x000fe400078e0019 */
[----:B--2---:R-:W-:Y:S01]  /*7a50*/  IMAD.MOV.U32 R2, RZ, RZ, R28 ;  /* 0x000000ffff027224 */ /* 0x004fe200078e001c */
[----:B------:R-:W-:Y:S01]  /*7a60*/  PRMT R41, R3, 0x5410, R5 ;  /* 0x0000541003297816 */ /* 0x000fe20000000005 */
[----:B------:R-:W-:Y:S01]  /*7a70*/  IMAD.MOV.U32 R5, RZ, RZ, R20 ;  /* 0x000000ffff057224 */ /* 0x000fe200078e0014 */
[----:B------:R-:W-:Y:S01]  /*7a80*/  PRMT R43, R8, 0x7610, R43 ;  /* 0x00007610082b7816 */ /* 0x000fe2000000002b */
[----:B------:R-:W-:Y:S01]  /*7a90*/  IMAD.MOV.U32 R8, RZ, RZ, R21 ;  /* 0x000000ffff087224 */ /* 0x000fe200078e0015 */
[----:B------:R-:W-:Y:S01]  /*7aa0*/  PRMT R37, R2, 0x7610, R37 ;  /* 0x0000761002257816 */ /* 0x000fe20000000025 */
[----:B------:R-:W-:-:S02]  /*7ab0*/  IMAD.MOV.U32 R2, RZ, RZ, R26 ;  /* 0x000000ffff027224 */ /* 0x000fc400078e001a */
[----:B------:R-:W-:Y:S01]  /*7ac0*/  IMAD.MOV.U32 R3, RZ, RZ, R27 ;  /* 0x000000ffff037224 */ /* 0x000fe200078e001b */
[----:B------:R-:W-:Y:S02]  /*7ad0*/  PRMT R44, R5, 0x5410, R8 ;  /* 0x00005410052c7816 */ /* 0x000fe40000000008 */
[----:B------:R-:W-:Y:S02]  /*7ae0*/  CS2R R8, SRZ ;  /* 0x0000000000087805 */ /* 0x000fe4000001ff00 */
[----:B------:R-:W-:Y:S02]  /*7af0*/  PRMT R37, R37, 0x5410, R2 ;  /* 0x0000541025257816 */ /* 0x000fe40000000002 */
[----:B------:R-:W-:Y:S01]  /*7b00*/  PRMT R43, R43, 0x5410, R3 ;  /* 0x000054102b2b7816 */ /* 0x000fe20000000003 */
[----:B------:R-:W-:Y:S06]  /*7b10*/  BRA.DIV UR4, `(.L_x_5441) ;  /* 0x0000019604dc7947 */ /* 0x000fec000b800000 */
[----:B------:R1:W2:Y:S04]  /*7b20*/  SHFL.IDX PT, R3, R6, 0x1, 0x1c1f ;  /* 0x003c1f0006037f89 */ /* 0x0002a800000e0000 */
[----:B------:R1:W3:Y:S04]  /*7b30*/  SHFL.IDX PT, R2, R0, 0x1, 0x1c1f ;  /* 0x003c1f0000027f89 */ /* 0x0002e800000e0000 */
[----:B------:R1:W1:Y:S04]  /*7b40*/  SHFL.IDX PT, R5, R7, 0x1, 0x1c1f ;  /* 0x003c1f0007057f89 */ /* 0x00026800000e0000 */
[----:B0-----:R-:W0:Y:S02]  /*7b50*/  SHFL.IDX PT, R4, R4, 0x1, 0x1c1f ;  /* 0x003c1f0004047f89 */ /* 0x001e2400000e0000 */
.L_x_5676:
[----:B-1----:R-:W5:Y:S01]  /*7b60*/  LDL R6, [R1+0x5c] ;  /* 0x00005c0001067983 */ /* 0x002f620000100800 */
[----:B------:R-:W-:Y:S01]  /*7b70*/  VIADD R35, R35, 0x20 ;  /* 0x0000002023237836 */ /* 0x000fe20000000000 */
[----:B------:R-:W-:Y:S01]  /*7b80*/  BSSY B1, `(.L_x_5442) ;  /* 0x000001f000017945 */ /* 0x000fe20003800000 */
[----:B------:R-:W-:Y:S01]  /*7b90*/  IMAD.SHL.U32 R36, R192, 0x40, RZ ;  /* 0x00000040c0247824 */ /* 0x000fe200078e00ff */
[----:B------:R-:W-:Y:S02]  /*7ba0*/  CS2R R10, SRZ ;  /* 0x00000000000a7805 */ /* 0x000fe4000001ff00 */
[----:B----4-:R-:W-:Y:S02]  /*7bb0*/  CS2R R14, SRZ ;  /* 0x00000000000e7805 */ /* 0x010fe4000001ff00 */
[----:B------:R-:W-:Y:S02]  /*7bc0*/  ISETP.GE.AND P0, PT, R35, R34, PT ;  /* 0x000000222300720c */ /* 0x000fe40003f06270 */
[----:B------:R-:W-:-:S02]  /*7bd0*/  CS2R R12, SRZ ;  /* 0x00000000000c7805 */ /* 0x000fc4000001ff00 */
[----:B-----5:R-:W-:-:S04]  /*7be0*/  LEA.HI R0, R6, R6, RZ, 0x1 ;  /* 0x0000000606007211 */ /* 0x020fc800078f08ff */
[----:B------:R-:W-:-:S04]  /*7bf0*/  LOP3.LUT R0, R0, 0xfffffffe, RZ, 0xc0, !PT ;  /* 0xfffffffe00007812 */ /* 0x000fc800078ec0ff */
[----:B------:R-:W-:-:S04]  /*7c00*/  IADD3 R0, R6, -R0, RZ ;  /* 0x8000000006007210 */ /* 0x000fc80007ffe0ff */
[----:B------:R-:W-:Y:S01]  /*7c10*/  SHF.L.U32 R35, R0, 0x1f, RZ ;  /* 0x0000001f00237819 */ /* 0x000fe200000006ff */
[----:B------:R-:W-:Y:S06]  /*7c20*/  @P0 BRA `(.L_x_5443) ;  /* 0x0000000000500947 */ /* 0x000fec0003800000 */
[----:B------:R-:W4:Y:S01]  /*7c30*/  LDL R6, [R1+0x64] ;  /* 0x0000640001067983 */ /* 0x000f220000100800 */
[----:B------:R-:W-:Y:S01]  /*7c40*/  ULDC UR4, c[0x0][0x3f4] ;  /* 0x0000fd0000047ab9 */ /* 0x000fe20000000800 */
[----:B------:R-:W-:Y:S02]  /*7c50*/  CS2R R14, SRZ ;  /* 0x00000000000e7805 */ /* 0x000fe4000001ff00 */
[----:B------:R-:W-:Y:S02]  /*7c60*/  ISETP.GE.AND P3, PT, R209, UR4, PT ;  /* 0x00000004d1007c0c */ /* 0x000fe4000bf66270 */
[----:B------:R-:W-:-:S11]  /*7c70*/  ISETP.GE.AND P2, PT, R188, UR4, PT ;  /* 0x00000004bc007c0c */ /* 0x000fd6000bf46270 */
[----:B------:R-:W-:Y:S02]  /*7c80*/  @!P3 IMAD.SHL.U32 R7, R209, 0x2, RZ ;  /* 0x00000002d107b824 */ /* 0x000fe400078e00ff */
[----:B--23--:R-:W-:-:S03]  /*7c90*/  @!P2 IMAD.WIDE R32, R188, 0x2, R2 ;  /* 0x00000002bc20a825 */ /* 0x00cfc600078e0202 */
[----:B------:R-:W-:Y:S02]  /*7ca0*/  @!P3 IADD3 R2, P0, R2, R7, RZ ;  /* 0x000000070202b210 */ /* 0x000fe40007f1e0ff */
[----:B------:R-:W-:Y:S02]  /*7cb0*/  CS2R R8, SRZ ;  /* 0x0000000000087805 */ /* 0x000fe4000001ff00 */
[----:B------:R-:W-:Y:S01]  /*7cc0*/  CS2R R12, SRZ ;  /* 0x00000000000c7805 */ /* 0x000fe2000001ff00 */
[----:B0-----:R-:W-:Y:S01]  /*7cd0*/  @!P2 IMAD.WIDE R30, R188, 0x2, R4 ;  /* 0x00000002bc1ea825 */ /* 0x001fe200078e0204 */
[----:B------:R1:W5:Y:S04]  /*7ce0*/  @!P2 LD.E.64 R14, desc[UR40][R32.64] ;  /* 0x00000028200ea980 */ /* 0x000368000c101b00 */
[----:B------:R1:W5:Y:S01]  /*7cf0*/  @!P2 LD.E.64 R8, desc[UR40][R30.64] ;  /* 0x000000281e08a980 */ /* 0x000362000c101b00 */
[----:B----4-:R-:W-:-:S02]  /*7d00*/  @!P3 SHF.L.U64.HI R10, R209, 0x1, R6 ;  /* 0x00000001d10ab819 */ /* 0x010fc40000010206 */
[----:B------:R-:W-:-:S03]  /*7d10*/  @!P3 IADD3 R6, P1, R4, R7, RZ ;  /* 0x000000070406b210 */ /* 0x000fc60007f3e0ff */
[--C-:B------:R-:W-:Y:S02]  /*7d20*/  @!P3 IMAD.X R3, R3, 0x1, R10.reuse, P0 ;  /* 0x000000010303b824 */ /* 0x100fe400000e060a */
[----:B------:R-:W-:Y:S01]  /*7d30*/  @!P3 IMAD.X R7, R5, 0x1, R10, P1 ;  /* 0x000000010507b824 */ /* 0x000fe200008e060a */
[----:B------:R-:W-:Y:S02]  /*7d40*/  CS2R R10, SRZ ;  /* 0x00000000000a7805 */ /* 0x000fe4000001ff00 */
[----:B------:R1:W5:Y:S04]  /*7d50*/  @!P3 LD.E.64 R12, desc[UR40][R2.64] ;  /* 0x00000028020cb980 */ /* 0x000368000c101b00 */
[----:B------:R1:W5:Y:S02]  /*7d60*/  @!P3 LD.E.64 R10, desc[UR40][R6.64] ;  /* 0x00000028060ab980 */ /* 0x000364000c101b00 */
.L_x_5443:
[----:B------:R-:W-:Y:S05]  /*7d70*/  BSYNC B1 ;  /* 0x0000000000017941 */ /* 0x000fea0003800000 */
.L_x_5442:
[----:B-1----:R-:W1:Y:S01]  /*7d80*/  S2R R31, SR_TID.X ;  /* 0x00000000001f7919 */ /* 0x002e620000002100 */
[----:B------:R-:W4:Y:S01]  /*7d90*/  SYNCS.PHASECHK.TRANS64.TRYWAIT P0, [R18+URZ+0x38800], R35 ;  /* 0x03880023120075a7 */ /* 0x000f22000800017f */
[----:B--2---:R-:W-:Y:S01]  /*7da0*/  LOP3.LUT R3, R36, 0x1c0, RZ, 0xc0, !PT ;  /* 0x000001c024037812 */ /* 0x004fe200078ec0ff */
[----:B0----5:R-:W-:Y:S01]  /*7db0*/  IMAD.MOV.U32 R4, RZ, RZ, R8 ;  /* 0x000000ffff047224 */ /* 0x021fe200078e0008 */
        /* <DEDUP_REMOVED lines=10> */
[----:B------:R-:W-:Y:S01]  /*7e60*/  PRMT R30, R5, 0x7610, R30 ;  /* 0x00007610051e7816 */ /* 0x000fe2000000001e */
[----:B------:R-:W-:Y:S01]  /*7e70*/  IMAD.MOV.U32 R5, RZ, RZ, R13 ;  /* 0x000000ffff057224 */ /* 0x000fe200078e000d */
[----:B------:R-:W-:Y:S01]  /*7e80*/  PRMT R46, R4, 0x5410, R6 ;  /* 0x00005410042e7816 */ /* 0x000fe20000000006 */
[----:B------:R-:W-:Y:S01]  /*7e90*/  IMAD.MOV.U32 R4, RZ, RZ, R12 ;  /* 0x000000ffff047224 */ /* 0x000fe200078e000c */
[----:B------:R-:W-:-:S02]  /*7ea0*/  PRMT R45, R45, 0x5410, R3 ;  /* 0x000054102d2d7816 */ /* 0x000fc40000000003 */
[----:B------:R-:W-:Y:S02]  /*7eb0*/  LOP3.LUT P2, RZ, R192, 0x4, RZ, 0xc0, !PT ;  /* 0x00000004c0ff7812 */ /* 0x000fe4000784c0ff */
[----:B------:R-:W-:Y:S01]  /*7ec0*/  ISETP.GE.AND P1, PT, R187, R42, PT ;  /* 0x0000002abb00720c */ /* 0x000fe20003f26270 */
[----:B-1----:R-:W-:-:S05]  /*7ed0*/  VIADD R31, R31, 0xffffff80 ;  /* 0xffffff801f1f7836 */ /* 0x002fca0000000000 */
        /* <DEDUP_REMOVED lines=9> */
[----:B----4-:R-:W-:Y:S06]  /*7f70*/  @!P0 BRA `(.L_x_5445) ;  /* 0x0000019400388947 */ /* 0x010fec0003800000 */
.L_x_5677:
[----:B------:R-:W-:Y:S05]  /*7f80*/  BSYNC B1 ;  /* 0x0000000000017941 */ /* 0x000fea0003800000 */
.L_x_5444:
[----:B------:R-:W-:Y:S01]  /*7f90*/  BSSY B1, `(.L_x_5446) ;  /* 0x000005f000017945 */ /* 0x000fe20003800000 */
[----:B------:R-:W-:Y:S02]  /*7fa0*/  PRMT R30, R30, 0x5410, R5 ;  /* 0x000054101e1e7816 */ /* 0x000fe40000000005 */
[----:B------:R-:W-:Y:S01]  /*7fb0*/  @P2 IADD3 R2, R4, -0x40, RZ ;  /* 0xffffffc004022810 */ /* 0x000fe20007ffe0ff */
[----:B------:R-:W-:Y:S06]  /*7fc0*/  @P1 BRA `(.L_x_5447) ;  /* 0x00000004006c1947 */ /* 0x000fec0003800000 */
        /* <DEDUP_REMOVED lines=18> */
[C---:B0-----:R-:W-:Y:S01]  /*80f0*/  FMUL.FTZ R35, R29.reuse, R34 ;  /* 0x000000221d237220 */ /* 0x041fe20000410000 */
[----:B------:R-:W-:Y:S01]  /*8100*/  FMUL.FTZ R29, R29, R32 ;  /* 0x000000201d1d7220 */ /* 0x000fe20000410000 */
[--C-:B------:R-:W-:Y:S02]  /*8110*/  HADD2.F32 R26, -RZ, R6.reuse.H0_H0 ;  /* 0x20000006ff1a7230 */ /* 0x100fe40000004100 */
[----:B------:R-:W-:Y:S01]  /*8120*/  FMUL.FTZ R36, R4, R33 ;  /* 0x0000002104247220 */ /* 0x000fe20000410000 */
[----:B------:R-:W-:-:S02]  /*8130*/  HADD2.F32 R27, -RZ, R6.H1_H1 ;  /* 0x30000006ff1b7230 */ /* 0x000fc40000004100 */
[C---:B------:R-:W-:Y:S01]  /*8140*/  FFMA.FTZ R37, R28.reuse, R32, -R35 ;  /* 0x000000201c257223 */ /* 0x040fe20000010823 */
[--C-:B------:R-:W-:Y:S02]  /*8150*/  HADD2.F32 R6, -RZ, R5.reuse.H0_H0 ;  /* 0x20000005ff067230 */ /* 0x100fe40000004100 */
[----:B------:R-:W-:Y:S01]  /*8160*/  FFMA.FTZ R38, R28, R34, R29 ;  /* 0x000000221c267223 */ /* 0x000fe2000001001d */
[-C--:B------:R-:W-:Y:S01]  /*8170*/  FMUL.FTZ R32, R4, R31.reuse ;  /* 0x0000001f04207220 */ /* 0x080fe20000410000 */
[C---:B------:R-:W-:Y:S01]  /*8180*/  FFMA.FTZ R36, R7.reuse, R31, -R36 ;  /* 0x0000001f07247223 */ /* 0x040fe20000010824 */
[----:B------:R-:W-:Y:S02]  /*8190*/  HADD2.F32 R5, -RZ, R5.H1_H1 ;  /* 0x30000005ff057230 */ /* 0x000fe40000004100 */
[----:B------:R-:W-:Y:S02]  /*81a0*/  HADD2.F32 R31, -RZ, R41.H0_H0 ;  /* 0x20000029ff1f7230 */ /* 0x000fe40000004100 */
[----:B------:R-:W-:Y:S01]  /*81b0*/  FFMA.FTZ R33, R7, R33, R32 ;  /* 0x0000002107217223 */ /* 0x000fe20000010020 */
[----:B------:R-:W-:-:S02]  /*81c0*/  HADD2.F32 R28, -RZ, R43.H1_H1 ;  /* 0x3000002bff1c7230 */ /* 0x000fc40000004100 */
        /* <DEDUP_REMOVED lines=15> */
.L_x_5449:
[----:B------:R-:W-:Y:S05]  /*82c0*/  BSYNC B2 ;  /* 0x0000000000027941 */ /* 0x000fea0003800000 */
.L_x_5448:
[----:B------:R-:W-:Y:S05]  /*82d0*/  @P1 BRA `(.L_x_5447) ;  /* 0x0000000000a81947 */ /* 0x000fea0003800000 */
[----:B-1----:R-:W1:Y:S01]  /*82e0*/  LDS.128 R4, [R2] ;  /* 0x0000000002047984 */ /* 0x002e620000000c00 */
[----:B------:R-:W-:Y:S01]  /*82f0*/  SHF.R.U32.HI R27, RZ, 0x10, R21 ;  /* 0x00000010ff1b7819 */ /* 0x000fe20000011615 */
[----:B------:R-:W-:Y:S01]  /*8300*/  HADD2.F32 R28, -RZ, R41.H1_H1 ;  /* 0x30000029ff1c7230 */ /* 0x000fe20000004100 */
[--C-:B------:R-:W-:Y:S01]  /*8310*/  SHF.R.U32.HI R29, RZ, 0x10, R25.reuse ;  /* 0x00000010ff1d7819 */ /* 0x100fe20000011619 */
[----:B------:R-:W-:Y:S01]  /*8320*/  HADD2.F32 R26, -RZ, R44.H0_H0 ;  /* 0x2000002cff1a7230 */ /* 0x000fe20000004100 */
[----:B------:R-:W-:Y:S01]  /*8330*/  SHF.R.U64 R33, R24, 0x10, R25 ;  /* 0x0000001018217819 */ /* 0x000fe20000001219 */
[----:B------:R-:W-:Y:S01]  /*8340*/  HADD2.F32 R27, -RZ, R27.H0_H0 ;  /* 0x2000001bff1b7230 */ /* 0x000fe20000004100 */
[----:B0-----:R-:W-:Y:S01]  /*8350*/  SHF.R.U64 R35, R20, 0x10, R21 ;  /* 0x0000001014237819 */ /* 0x001fe20000001215 */
        /* <DEDUP_REMOVED lines=13> */
[----:B------:R-:W-:Y:S02]  /*8430*/  HADD2.F32 R6, -RZ, R5.H0_H0 ;  /* 0x20000005ff067230 */ /* 0x000fe40000004100 */
        /* <DEDUP_REMOVED lines=20> */
.L_x_5447:
[----:B------:R-:W-:Y:S05]  /*8580*/  BSYNC B1 ;  /* 0x0000000000017941 */ /* 0x000fea0003800000 */
.L_x_5446:
        /* <DEDUP_REMOVED lines=31> */
[----:B------:R-:W-:Y:S02]  /*8780*/  HADD2.F32 R20, -RZ, R45.H1_H1 ;  /* 0x3000002dff147230 */ /* 0x000fe40000004100 */
        /* <DEDUP_REMOVED lines=18> */
.L_x_5452:
[----:B------:R-:W-:Y:S05]  /*88b0*/  BSYNC B1 ;  /* 0x0000000000017941 */ /* 0x000fea0003800000 */
.L_x_5451:
[----:B------:R-:W-:Y:S05]  /*88c0*/  @P1 BRA `(.L_x_5450) ;  /* 0x0000001400e41947 */ /* 0x000fea0003800000 */
[----:B-1----:R-:W1:Y:S01]  /*88d0*/  LDS.128 R4, [R2+0x1000] ;  /* 0x0010000002047984 */ /* 0x002e620000000c00 */
[----:B------:R-:W-:Y:S02]  /*88e0*/  SHF.R.U64 R24, R12, 0x10, R13 ;  /* 0x000000100c187819 */ /* 0x000fe4000000120d */
[----:B------:R-:W-:Y:S02]  /*88f0*/  SHF.R.U32.HI R14, RZ, 0x10, R11 ;  /* 0x00000010ff0e7819 */ /* 0x000fe4000001160b */
[----:B------:R-:W-:Y:S01]  /*8900*/  SHF.R.U32.HI R12, RZ, 0x10, R13 ;  /* 0x00000010ff0c7819 */ /* 0x000fe2000001160d */
[----:B------:R-:W-:Y:S01]  /*8910*/  HADD2.F32 R13, -RZ, R46.H0_H0 ;  /* 0x2000002eff0d7230 */ /* 0x000fe20000004100 */
        /* <DEDUP_REMOVED lines=29> */
[----:B------:R-:W-:Y:S01]  /*8af0*/  FMUL.FTZ R8, R5, R4 ;  /* 0x0000000405087220 */ /* 0x000fe20000410000 */
        /* <DEDUP_REMOVED lines=8> */
.L_x_5437:
        /* <DEDUP_REMOVED lines=47> */
[----:B--2---:R-:W-:Y:S02]  /*8e70*/  @!P1 IMAD.X R5, R0, 0x1, R4, P2 ;  /* 0x0000000100059824 */ /* 0x004fe400010e0604 */
[----:B------:R-:W-:Y:S02]  /*8e80*/  @!P1 IMAD.MOV.U32 R8, RZ, RZ, R2 ;  /* 0x000000ffff089224 */ /* 0x000fe400078e0002 */
[----:B------:R-:W-:Y:S01]  /*8e90*/  @!P1 IMAD.MOV.U32 R9, RZ, RZ, R5 ;  /* 0x000000ffff099224 */ /* 0x000fe200078e0005 */
[----:B---3--:R-:W-:-:S05]  /*8ea0*/  @!P1 IADD3 R14, P2, R14, R7, RZ ;  /* 0x000000070e0e9210 */ /* 0x008fca0007f5e0ff */
[----:B------:R-:W2:Y:S01]  /*8eb0*/  @!P1 LD.E.128 R8, desc[UR40][R8.64] ;  /* 0x0000002808089980 */ /* 0x000ea2000c101d00 */
[----:B----4-:R-:W-:-:S04]  /*8ec0*/  @!P1 IMAD.X R3, R3, 0x1, R4, P2 ;  /* 0x0000000103039824 */ /* 0x010fc800010e0604 */
[----:B------:R-:W-:-:S05]  /*8ed0*/  @!P1 IMAD.MOV.U32 R15, RZ, RZ, R3 ;  /* 0x000000ffff0f9224 */ /* 0x000fca00078e0003 */
[----:B------:R0:W3:Y:S01]  /*8ee0*/  @!P1 LD.E.128 R4, desc[UR40][R14.64] ;  /* 0x000000280e049980 */ /* 0x0000e2000c101d00 */
[----:B------:R-:W-:Y:S02]  /*8ef0*/  CS2R R28, SRZ ;  /* 0x00000000001c7805 */ /* 0x000fe4000001ff00 */
[----:B------:R-:W-:Y:S02]  /*8f00*/  CS2R R30, SRZ ;  /* 0x00000000001e7805 */ /* 0x000fe4000001ff00 */
[----:B------:R-:W-:Y:S01]  /*8f10*/  CS2R R20, SRZ ;  /* 0x0000000000147805 */ /* 0x000fe2000001ff00 */
[----:B------:R-:W1:Y:S04]  /*8f20*/  SHFL.IDX PT, R25, R25, 0x1, 0x1c1f ;  /* 0x003c1f0019197f89 */ /* 0x000e6800000e0000 */
[----:B------:R-:W4:Y:S04]  /*8f30*/  SHFL.IDX PT, R24, R24, 0x1, 0x1c1f ;  /* 0x003c1f0018187f89 */ /* 0x000f2800000e0000 */
[----:B0-----:R0:W0:Y:S04]  /*8f40*/  SHFL.IDX PT, R14, R27, 0x1, 0x1c1f ;  /* 0x003c1f001b0e7f89 */ /* 0x00102800000e0000 */
[----:B------:R-:W0:Y:S01]  /*8f50*/  SHFL.IDX PT, R26, R26, 0x1, 0x1c1f ;  /* 0x003c1f001a1a7f89 */ /* 0x000e2200000e0000 */
[----:B--2---:R-:W-:Y:S01]  /*8f60*/  @!P1 MOV R28, R8 ;  /* 0x00000008001c9202 */ /* 0x004fe20000000f00 */
[----:B------:R-:W-:-:S02]  /*8f70*/  @!P1 IMAD.MOV.U32 R29, RZ, RZ, R9 ;  /* 0x000000ffff1d9224 */ /* 0x000fc400078e0009 */
[----:B------:R-:W-:Y:S02]  /*8f80*/  @!P1 IMAD.MOV.U32 R30, RZ, RZ, R10 ;  /* 0x000000ffff1e9224 */ /* 0x000fe400078e000a */
[----:B------:R-:W-:Y:S02]  /*8f90*/  IMAD.MOV.U32 R0, RZ, RZ, R28 ;  /* 0x000000ffff007224 */ /* 0x000fe400078e001c */
[----:B------:R-:W-:Y:S02]  /*8fa0*/  IMAD.MOV.U32 R2, RZ, RZ, R29 ;  /* 0x000000ffff027224 */ /* 0x000fe400078e001d */
[----:B------:R-:W-:Y:S01]  /*8fb0*/  @!P1 IMAD.MOV.U32 R31, RZ, RZ, R11 ;  /* 0x000000ffff1f9224 */ /* 0x000fe200078e000b */
[----:B------:R-:W-:Y:S01]  /*8fc0*/  PRMT R52, R0, 0x7610, R52 ;  /* 0x0000761000347816 */ /* 0x000fe20000000034 */
[----:B------:R-:W-:Y:S01]  /*8fd0*/  IMAD.MOV.U32 R0, RZ, RZ, R30 ;  /* 0x000000ffff007224 */ /* 0x000fe200078e001e */
[----:B------:R-:W-:Y:S02]  /*8fe0*/  PRMT R36, R36, 0x5410, R2 ;  /* 0x0000541024247816 */ /* 0x000fe40000000002 */
[----:B------:R-:W-:Y:S01]  /*8ff0*/  CS2R R2, SRZ ;  /* 0x0000000000027805 */ /* 0x000fe2000001ff00 */
[----:B------:R-:W-:-:S02]  /*9000*/  IMAD.MOV.U32 R8, RZ, RZ, R31 ;  /* 0x000000ffff087224 */ /* 0x000fc400078e001f */
[----:B---3--:R-:W-:Y:S02]  /*9010*/  @!P1 IMAD.MOV.U32 R20, RZ, RZ, R4 ;  /* 0x000000ffff149224 */ /* 0x008fe400078e0004 */
[----:B------:R-:W-:Y:S01]  /*9020*/  @!P1 IMAD.MOV.U32 R21, RZ, RZ, R5 ;  /* 0x000000ffff159224 */ /* 0x000fe200078e0005 */
[----:B------:R-:W-:Y:S01]  /*9030*/  PRMT R33, R0, 0x5410, R8 ;  /* 0x0000541000217816 */ /* 0x000fe20000000008 */
[----:B------:R-:W-:Y:S02]  /*9040*/  @!P1 IMAD.MOV.U32 R2, RZ, RZ, R6 ;  /* 0x000000ffff029224 */ /* 0x000fe400078e0006 */
[----:B------:R-:W-:Y:S02]  /*9050*/  @!P1 IMAD.MOV.U32 R3, RZ, RZ, R7 ;  /* 0x000000ffff039224 */ /* 0x000fe400078e0007 */
[----:B------:R-:W-:Y:S02]  /*9060*/  IMAD.MOV.U32 R0, RZ, RZ, R20 ;  /* 0x000000ffff007224 */ /* 0x000fe400078e0014 */
[----:B------:R-:W-:-:S02]  /*9070*/  IMAD.MOV.U32 R4, RZ, RZ, R21 ;  /* 0x000000ffff047224 */ /* 0x000fc400078e0015 */
[----:B------:R-:W-:Y:S02]  /*9080*/  IMAD.MOV.U32 R5, RZ, RZ, R2 ;  /* 0x000000ffff057224 */ /* 0x000fe400078e0002 */
[----:B------:R-:W-:Y:S01]  /*9090*/  IMAD.MOV.U32 R6, RZ, RZ, R3 ;  /* 0x000000ffff067224 */ /* 0x000fe200078e0003 */
[----:B------:R-:W-:Y:S02]  /*90a0*/  PRMT R36, R4, 0x7610, R36 ;  /* 0x0000761004247816 */ /* 0x000fe40000000024 */
[----:B------:R-:W-:Y:S02]  /*90b0*/  PRMT R51, R0, 0x5410, R5 ;  /* 0x0000541000337816 */ /* 0x000fe40000000005 */
[----:B------:R-:W-:Y:S02]  /*90c0*/  CS2R R4, SRZ ;  /* 0x0000000000047805 */ /* 0x000fe4000001ff00 */
[----:B01--4-:R-:W-:-:S07]  /*90d0*/  PRMT R44, R6, 0x7610, R44 ;  /* 0x00007610062c7816 */ /* 0x013fce000000002c */
.L_x_5687:
[----:B------:R-:W2:Y:S01]  /*90e0*/  LDL R6, [R1+0x5c] ;  /* 0x00005c0001067983 */ /* 0x000ea20000100800 */
[----:B------:R-:W-:Y:S01]  /*90f0*/  VIADD R35, R35, 0x20 ;  /* 0x0000002023237836 */ /* 0x000fe20000000000 */
[----:B------:R-:W-:Y:S01]  /*9100*/  BSSY B1, `(.L_x_5454) ;  /* 0x0000016000017945 */ /* 0x000fe20003800000 */
[----:B------:R-:W-:Y:S02]  /*9110*/  CS2R R8, SRZ ;  /* 0x0000000000087805 */ /* 0x000fe4000001ff00 */
[----:B------:R-:W-:Y:S02]  /*9120*/  CS2R R10, SRZ ;  /* 0x00000000000a7805 */ /* 0x000fe4000001ff00 */
[----:B------:R-:W-:Y:S02]  /*9130*/  ISETP.GE.AND P1, PT, R35, R32, PT ;  /* 0x000000202300720c */ /* 0x000fe40003f26270 */
[----:B--2---:R-:W-:-:S04]  /*9140*/  LEA.HI R0, R6, R6, RZ, 0x1 ;  /* 0x0000000606007211 */ /* 0x004fc800078f08ff */
[----:B------:R-:W-:-:S04]  /*9150*/  LOP3.LUT R0, R0, 0xfffffffe, RZ, 0xc0, !PT ;  /* 0xfffffffe00007812 */ /* 0x000fc800078ec0ff */
[----:B------:R-:W-:Y:S02]  /*9160*/  IADD3 R0, R6, -R0, RZ ;  /* 0x8000000006007210 */ /* 0x000fe40007ffe0ff */
[----:B------:R-:W-:Y:S02]  /*9170*/  CS2R R6, SRZ ;  /* 0x0000000000067805 */ /* 0x000fe4000001ff00 */
        /* <DEDUP_REMOVED lines=14> */
.L_x_5455:
[----:B------:R-:W-:Y:S05]  /*9260*/  BSYNC B1 ;  /* 0x0000000000017941 */ /* 0x000fea0003800000 */
.L_x_5454:
[----:B------:R-:W0:Y:S01]  /*9270*/  SYNCS.PHASECHK.TRANS64.TRYWAIT P1, [R18+URZ+0x38800], R13 ;  /* 0x0388000d120075a7 */ /* 0x000e22000802017f */
[----:B------:R-:W-:Y:S01]  /*9280*/  VIADDMNMX R32, R32, -R213, 0x40, PT ;  /* 0x0000004020207446 */ /* 0x000fe200038009d5 */
[C---:B------:R-:W-:Y:S01]  /*9290*/  VIADD R15, R187.reuse, 0x20 ;  /* 0x00000020bb0f7836 */ /* 0x040fe20000000000 */
[----:B------:R-:W-:Y:S01]  /*92a0*/  BSSY B1, `(.L_x_5456) ;  /* 0x0000010000017945 */ /* 0x000fe20003800000 */
[----:B-----5:R-:W-:Y:S01]  /*92b0*/  IMAD.MOV.U32 R12, RZ, RZ, R4 ;  /* 0x000000ffff0c7224 */ /* 0x020fe200078e0004 */
[-C--:B------:R-:W-:Y:S01]  /*92c0*/  ISETP.GE.OR P2, PT, R187, R32.reuse, P0 ;  /* 0x00000020bb00720c */ /* 0x080fe20000746670 */
[----:B------:R-:W-:Y:S01]  /*92d0*/  IMAD.MOV.U32 R14, RZ, RZ, R5 ;  /* 0x000000ffff0e7224 */ /* 0x000fe200078e0005 */
[----:B------:R-:W-:Y:S01]  /*92e0*/  ISETP.GE.OR P0, PT, R15, R32, P0 ;  /* 0x000000200f00720c */ /* 0x000fe20000706670 */
[----:B------:R-:W-:Y:S01]  /*92f0*/  IMAD.MOV.U32 R15, RZ, RZ, R8 ;  /* 0x000000ffff0f7224 */ /* 0x000fe200078e0008 */
[----:B------:R-:W-:Y:S01]  /*9300*/  PRMT R32, R32, 0x5410, R12 ;  /* 0x0000541020207816 */ /* 0x000fe2000000000c */
[----:B------:R-:W-:Y:S01]  /*9310*/  IMAD.MOV.U32 R12, RZ, RZ, R6 ;  /* 0x000000ffff0c7224 */ /* 0x000fe200078e0006 */
[----:B------:R-:W-:Y:S01]  /*9320*/  PRMT R52, R52, 0x5410, R14 ;  /* 0x0000541034347816 */ /* 0x000fe2000000000e */
[----:B------:R-:W-:-:S02]  /*9330*/  IMAD.MOV.U32 R14, RZ, RZ, R7 ;  /* 0x000000ffff0e7224 */ /* 0x000fc400078e0007 */
[----:B------:R-:W-:Y:S01]  /*9340*/  IMAD.MOV.U32 R24, RZ, RZ, R9 ;  /* 0x000000ffff187224 */ /* 0x000fe200078e0009 */
[----:B------:R-:W-:Y:S01]  /*9350*/  PRMT R53, R12, 0x5410, R15 ;  /* 0x000054100c357816 */ /* 0x000fe2000000000f */
[----:B------:R-:W-:Y:S01]  /*9360*/  IMAD.IADD R12, R16, 0x1, R37 ;  /* 0x00000001100c7824 */ /* 0x000fe200078e0225 */
[----:B------:R-:W-:Y:S02]  /*9370*/  PRMT R32, R14, 0x7610, R32 ;  /* 0x000076100e207816 */ /* 0x000fe40000000020 */
[----:B------:R-:W-:Y:S01]  /*9380*/  PRMT R54, R24, 0x7610, R54 ;  /* 0x0000761018367816 */ /* 0x000fe20000000036 */
[----:B0-----:R-:W-:Y:S06]  /*9390*/  @!P1 BRA `(.L_x_5457) ;  /* 0x0000018400b49947 */ /* 0x001fec0003800000 */
.L_x_5688:
[----:B------:R-:W-:Y:S05]  /*93a0*/  BSYNC B1 ;  /* 0x0000000000017941 */ /* 0x000fea0003800000 */
.L_x_5456:
[----:B------:R-:W-:Y:S01]  /*93b0*/  BSSY B1, `(.L_x_5458) ;  /* 0x0000068000017945 */ /* 0x000fe20003800000 */
[----:B------:R-:W-:Y:S01]  /*93c0*/  IMAD.MOV.U32 R55, RZ, RZ, R10 ;  /* 0x000000ffff377224 */ /* 0x000fe200078e000a */
[----:B------:R-:W-:Y:S01]  /*93d0*/  LOP3.LUT R34, R12, 0x38, RZ, 0xc0, !PT ;  /* 0x000000380c227812 */ /* 0x000fe200078ec0ff */
[----:B------:R-:W-:Y:S01]  /*93e0*/  IMAD.MOV.U32 R57, RZ, RZ, R11 ;  /* 0x000000ffff397224 */ /* 0x000fe200078e000b */
[----:B------:R-:W-:Y:S06]  /*93f0*/  @P2 BRA `(.L_x_5459) ;  /* 0x00000004008c2947 */ /* 0x000fec0003800000 */
[----:B------:R-:W1:Y:S01]  /*9400*/  S2R R14, SR_TID.X ;  /* 0x00000000000e7919 */ /* 0x000e620000002100 */
[----:B------:R-:W-:Y:S01]  /*9410*/  IMAD.SHL.U32 R12, R192, 0x40, RZ ;  /* 0x00000040c00c7824 */ /* 0x000fe200078e00ff */
[----:B------:R-:W-:Y:S01]  /*9420*/  SHF.R.U64 R50, R28, 0x10, R29 ;  /* 0x000000101c327819 */ /* 0x000fe2000000121d */
[--C-:B------:R-:W-:Y:S01]  /*9430*/  HADD2.F32 R35, -RZ, R36.reuse.H1_H1 ;  /* 0x30000024ff237230 */ /* 0x100fe20000004100 */
[--C-:B------:R-:W-:Y:S01]  /*9440*/  SHF.R.U64 R47, R2, 0x10, R3.reuse ;  /* 0x00000010022f7819 */ /* 0x100fe20000001203 */
[----:B------:R-:W-:Y:S01]  /*9450*/  HADD2.F32 R36, -RZ, R36.H0_H0 ;  /* 0x20000024ff247230 */ /* 0x000fe20000004100 */
[----:B------:R-:W-:Y:S02]  /*9460*/  LOP3.LUT R15, R12, 0x1c0, RZ, 0xc0, !PT ;  /* 0x000001c00c0f7812 */ /* 0x000fe400078ec0ff */
[----:B------:R-:W-:Y:S02]  /*9470*/  SHF.R.U32.HI R39, RZ, 0x10, R3 ;  /* 0x00000010ff277819 */ /* 0x000fe40000011603 */
[----:B------:R-:W-:-:S02]  /*9480*/  SHF.R.U32.HI R25, RZ, 0x3, R15 ;  /* 0x00000003ff197819 */ /* 0x000fc4000001160f */
[----:B------:R-:W-:Y:S02]  /*9490*/  LOP3.LUT R12, R15, 0x38, R16, 0xf8, !PT ;  /* 0x000000380f0c7812 */ /* 0x000fe400078ef810 */
[----:B------:R-:W-:Y:S02]  /*94a0*/  LOP3.LUT R24, R25, R34, R15, 0x1e, !PT ;  /* 0x0000002219187212 */ /* 0x000fe400078e1e0f */
[----:B------:R-:W-:Y:S02]  /*94b0*/  LOP3.LUT R12, R12, R25, RZ, 0x3c, !PT ;  /* 0x000000190c0c7212 */ /* 0x000fe400078e3cff */
[----:B------:R-:W-:Y:S02]  /*94c0*/  SHF.R.U32.HI R37, RZ, 0x10, R29 ;  /* 0x00000010ff257819 */ /* 0x000fe4000001161d */
[----:B------:R-:W-:Y:S02]  /*94d0*/  SHF.R.U32.HI R38, RZ, 0x10, R21 ;  /* 0x00000010ff267819 */ /* 0x000fe40000011615 */
[----:B------:R-:W-:-:S02]  /*94e0*/  SHF.R.U64 R49, R30, 0x10, R31 ;  /* 0x000000101e317819 */ /* 0x000fc4000000121f */
[----:B------:R-:W-:Y:S01]  /*94f0*/  SHF.R.U64 R48, R20, 0x10, R21 ;  /* 0x0000001014307819 */ /* 0x000fe20000001215 */
[----:B------:R-:W-:Y:S01]  /*9500*/  HADD2.F32 R38, -RZ, R38.H0_H0 ;  /* 0x20000026ff267230 */ /* 0x000fe20000004100 */
[----:B------:R-:W-:Y:S01]  /*9510*/  SHF.R.U32.HI R41, RZ, 0x10, R31 ;  /* 0x00000010ff297819 */ /* 0x000fe2000001161f */
[----:B-1----:R-:W-:-:S05]  /*9520*/  VIADD R14, R14, 0xffffff80 ;  /* 0xffffff800e0e7836 */ /* 0x002fca0000000000 */
[----:B------:R-:W-:-:S04]  /*9530*/  SHF.R.S32.HI R26, RZ, 0x1f, R14 ;  /* 0x0000001fff1a7819 */ /* 0x000fc8000001140e */
[----:B------:R-:W-:-:S04]  /*9540*/  LEA.HI R26, R26, R14, RZ, 0x5 ;  /* 0x0000000e1a1a7211 */ /* 0x000fc800078f28ff */
[----:B------:R-:W-:-:S05]  /*9550*/  SHF.R.S32.HI R26, RZ, 0x5, R26 ;  /* 0x00000005ff1a7819 */ /* 0x000fca000001141a */
[C---:B------:R-:W-:Y:S02]  /*9560*/  IMAD R25, R26.reuse, 0x200, R24 ;  /* 0x000002001a197824 */ /* 0x040fe400078e0218 */
[----:B0-----:R-:W-:Y:S02]  /*9570*/  IMAD R13, R26, 0x200, R12 ;  /* 0x000002001a0d7824 */ /* 0x001fe400078e020c */
[----:B------:R-:W-:-:S03]  /*9580*/  IMAD R45, R25, 0x2, R18 ;  /* 0x00000002192d7824 */ /* 0x000fc600078e0212 */
[----:B------:R-:W-:Y:S02]  /*9590*/  LEA R43, R13, R18, 0x1 ;  /* 0x000000120d2b7211 */ /* 0x000fe400078e08ff */
[----:B------:R-:W0:Y:S04]  /*95a0*/  LDS.128 R24, [R45+0x20400] ;  /* 0x020400002d187984 */ /* 0x000e280000000c00 */
[----:B------:R-:W1:Y:S01]  /*95b0*/  LDS.128 R12, [R43+0x20400] ;  /* 0x020400002b0c7984 */ /* 0x000e620000000c00 */
[--C-:B0-----:R-:W-:Y:S02]  /*95c0*/  HADD2.F32 R28, -RZ, R25.reuse.H0_H0 ;  /* 0x20000019ff1c7230 */ /* 0x101fe40000004100 */
[----:B------:R-:W-:Y:S02]  /*95d0*/  HADD2.F32 R29, -RZ, R25.H1_H1 ;  /* 0x30000019ff1d7230 */ /* 0x000fe40000004100 */
[----:B-1----:R-:W-:-:S02]  /*95e0*/  HADD2.F32 R3, -RZ, R13.H0_H0 ;  /* 0x2000000dff037230 */ /* 0x002fc40000004100 */
[CC--:B------:R-:W-:Y:S01]  /*95f0*/  FMUL.FTZ R40, R28.reuse, R36.reuse ;  /* 0x000000241c287220 */ /* 0x0c0fe20000410000 */
[-C--:B------:R-:W-:Y:S01]  /*9600*/  FMUL.FTZ R42, R28, R35.reuse ;  /* 0x000000231c2a7220 */ /* 0x080fe20000410000 */
[----:B------:R-:W-:Y:S02]  /*9610*/  HADD2.F32 R28, -RZ, R37.H0_H0 ;  /* 0x20000025ff1c7230 */ /* 0x000fe40000004100 */
[C---:B------:R-:W-:Y:S01]  /*9620*/  FFMA.FTZ R40, R3.reuse, R35, -R40 ;  /* 0x0000002303287223 */ /* 0x040fe20000010828 */
[----:B------:R-:W-:Y:S02]  /*9630*/  HADD2.F32 R30, -RZ, R27.H0_H0 ;  /* 0x2000001bff1e7230 */ /* 0x000fe40000004100 */
[----:B------:R-:W-:Y:S01]  /*9640*/  FFMA.FTZ R42, R3, R36, R42 ;  /* 0x00000024032a7223 */ /* 0x000fe2000001002a */
[----:B------:R-:W-:Y:S02]  /*9650*/  HADD2.F32 R35, -RZ, R44.H0_H0 ;  /* 0x2000002cff237230 */ /* 0x000fe40000004100 */
[----:B------:R-:W-:Y:S01]  /*9660*/  FMUL.FTZ R44, R29, R38 ;  /* 0x000000261d2c7220 */ /* 0x000fe20000410000 */
[----:B------:R-:W-:-:S02]  /*9670*/  HADD2.F32 R3, -RZ, R33.H1_H1 ;  /* 0x30000021ff037230 */ /* 0x000fc40000004100 */
[-C--:B------:R-:W-:Y:S01]  /*9680*/  FMUL.FTZ R46, R29, R28.reuse ;  /* 0x0000001c1d2e7220 */ /* 0x080fe20000410000 */
[----:B------:R-:W-:Y:S02]  /*9690*/  HADD2.F32 R13, -RZ, R13.H1_H1 ;  /* 0x3000000dff0d7230 */ /* 0x000fe40000004100 */
[C---:B------:R-:W-:Y:S01]  /*96a0*/  FMUL.FTZ R29, R30.reuse, R35 ;  /* 0x000000231e1d7220 */ /* 0x040fe20000410000 */
[----:B------:R-:W-:Y:S02]  /*96b0*/  HADD2.F32 R20, -RZ, R15.H0_H0 ;  /* 0x2000000fff147230 */ /* 0x000fe40000004100 */
[----:B------:R-:W-:Y:S01]  /*96c0*/  FMUL.FTZ R30, R30, R3 ;  /* 0x000000031e1e7220 */ /* 0x000fe20000410000 */
[----:B------:R-:W-:Y:S02]  /*96d0*/  HADD2.F32 R31, -RZ, R27.H1_H1 ;  /* 0x3000001bff1f7230 */ /* 0x000fe40000004100 */
[----:B------:R-:W-:Y:S01]  /*96e0*/  FFMA.FTZ R37, R13, R28, -R44 ;  /* 0x0000001c0d257223 */ /* 0x000fe2000001082c */
[----:B------:R-:W-:-:S02]  /*96f0*/  HADD2.F32 R36, -RZ, R39.H0_H0 ;  /* 0x20000027ff247230 */ /* 0x000fc40000004100 */
[----:B------:R-:W-:Y:S01]  /*9700*/  FFMA.FTZ R39, R13, R38, R46 ;  /* 0x000000260d277223 */ /* 0x000fe2000001002e */
[----:B------:R-:W-:Y:S02]  /*9710*/  HADD2.F32 R21, -RZ, R15.H1_H1 ;  /* 0x3000000fff157230 */ /* 0x000fe40000004100 */
[C---:B------:R-:W-:Y:S01]  /*9720*/  FFMA.FTZ R38, R20.reuse, R3, -R29 ;  /* 0x0000000314267223 */ /* 0x040fe2000001081d */
[----:B------:R-:W-:Y:S02]  /*9730*/  HADD2.F32 R28, -RZ, R41.H0_H0 ;  /* 0x20000029ff1c7230 */ /* 0x000fe40000004100 */
[----:B------:R-:W-:Y:S01]  /*9740*/  FFMA.FTZ R35, R20, R35, R30 ;  /* 0x0000002314237223 */ /* 0x000fe2000001001e */
[----:B------:R-:W-:Y:S02]  /*9750*/  HADD2.F32 R25, -RZ, R24.H0_H0 ;  /* 0x20000018ff197230 */ /* 0x000fe40000004100 */
[----:B------:R-:W-:Y:S01]  /*9760*/  FMUL.FTZ R20, R31, R36 ;  /* 0x000000241f147220 */ /* 0x000fe20000410000 */
[----:B------:R-:W-:-:S02]  /*9770*/  HADD2.F32 R3, -RZ, R52.H0_H0 ;  /* 0x20000034ff037230 */ /* 0x000fc40000004100 */
[-C--:B------:R-:W-:Y:S01]  /*9780*/  FMUL.FTZ R44, R31, R28.reuse ;  /* 0x0000001c1f2c7220 */ /* 0x080fe20000410000 */
[--C-:B------:R-:W-:Y:S02]  /*9790*/  HADD2.F32 R13, -RZ, R51.reuse.H0_H0 ;  /* 0x20000033ff0d7230 */ /* 0x100fe40000004100 */
[----:B------:R-:W-:Y:S01]  /*97a0*/  FFMA.FTZ R41, R21, R28, -R20 ;  /* 0x0000001c15297223 */ /* 0x000fe20000010814 */
[----:B------:R-:W-:Y:S02]  /*97b0*/  HADD2.F32 R2, -RZ, R12.H0_H0 ;  /* 0x2000000cff027230 */ /* 0x000fe40000004100 */
[C---:B------:R-:W-:Y:S01]  /*97c0*/  FMUL.FTZ R30, R25.reuse, R3 ;  /* 0x00000003191e7220 */ /* 0x040fe20000410000 */
[----:B------:R-:W-:Y:S02]  /*97d0*/  HADD2.F32 R27, -RZ, R26.H0_H0 ;  /* 0x2000001aff1b7230 */ /* 0x000fe40000004100 */
[----:B------:R-:W-:Y:S01]  /*97e0*/  FMUL.FTZ R29, R25, R13 ;  /* 0x0000000d191d7220 */ /* 0x000fe20000410000 */
[----:B------:R-:W-:-:S02]  /*97f0*/  HADD2.F32 R28, -RZ, R51.H1_H1 ;  /* 0x30000033ff1c7230 */ /* 0x000fc40000004100 */
[----:B------:R-:W-:Y:S01]  /*9800*/  FFMA.FTZ R44, R21, R36, R44 ;  /* 0x00000024152c7223 */ /* 0x000fe2000001002c */
[----:B------:R-:W-:Y:S02]  /*9810*/  HADD2.F32 R20, -RZ, R33.H0_H0 ;  /* 0x20000021ff147230 */ /* 0x000fe40000004100 */
[C---:B------:R-:W-:Y:S01]  /*9820*/  FFMA.FTZ R29, R2.reuse, R3, -R29 ;  /* 0x00000003021d7223 */ /* 0x040fe2000001081d */
[----:B------:R-:W-:Y:S02]  /*9830*/  HADD2.F32 R15, -RZ, R14.H0_H0 ;  /* 0x2000000eff0f7230 */ /* 0x000fe40000004100 */
[----:B------:R-:W-:Y:S01]  /*9840*/  FFMA.FTZ R30, R2, R13, R30 ;  /* 0x0000000d021e7223 */ /* 0x000fe2000001001e */
[----:B------:R-:W-:Y:S02]  /*9850*/  HADD2.F32 R24, -RZ, R24.H1_H1 ;  /* 0x30000018ff187230 */ /* 0x000fe40000004100 */
[C---:B------:R-:W-:Y:S01]  /*9860*/  FMUL.FTZ R36, R27.reuse, R28 ;  /* 0x0000001c1b247220 */ /* 0x040fe20000410000 */
[----:B------:R-:W-:Y:S01]  /*9870*/  FMUL.FTZ R2, R27, R20 ;  /* 0x000000141b027220 */ /* 0x000fe20000410000 */
[----:B------:R-:W-:-:S02]  /*9880*/  HADD2.F32 R21, -RZ, R48.H0_H0 ;  /* 0x20000030ff157230 */ /* 0x000fc40000004100 */
[----:B------:R-:W-:Y:S02]  /*9890*/  HADD2.F32 R26, -RZ, R26.H1_H1 ;  /* 0x3000001aff1a7230 */ /* 0x000fe40000004100 */
[C---:B------:R-:W-:Y:S01]  /*98a0*/  FFMA.FTZ R36, R15.reuse, R20, -R36 ;  /* 0x000000140f247223 */ /* 0x040fe20000010824 */
[----:B------:R-:W-:Y:S02]  /*98b0*/  HADD2.F32 R25, -RZ, R47.H0_H0 ;  /* 0x2000002fff197230 */ /* 0x000fe40000004100 */
[----:B------:R-:W-:Y:S01]  /*98c0*/  FFMA.FTZ R28, R15, R28, R2 ;  /* 0x0000001c0f1c7223 */ /* 0x000fe20000010002 */
[----:B------:R-:W-:Y:S02]  /*98d0*/  HADD2.F32 R3, -RZ, R50.H0_H0 ;  /* 0x20000032ff037230 */ /* 0x000fe40000004100 */
[----:B------:R-:W-:Y:S01]  /*98e0*/  FMUL.FTZ R15, R24, R21 ;  /* 0x00000015180f7220 */ /* 0x000fe20000410000 */
[----:B------:R-:W-:Y:S02]  /*98f0*/  HADD2.F32 R13, -RZ, R49.H0_H0 ;  /* 0x20000031ff0d7230 */ /* 0x000fe40000004100 */
[----:B------:R-:W-:Y:S01]  /*9900*/  FMUL.FTZ R27, R26, R25 ;  /* 0x000000191a1b7220 */ /* 0x000fe20000410000 */
[----:B------:R-:W-:-:S02]  /*9910*/  HADD2.F32 R12, -RZ, R12.H1_H1 ;  /* 0x3000000cff0c7230 */ /* 0x000fc40000004100 */
[----:B------:R-:W-:Y:S01]  /*9920*/  FMUL.FTZ R24, R24, R3 ;  /* 0x0000000318187220 */ /* 0x000fe20000410000 */
[----:B------:R-:W-:Y:S02]  /*9930*/  HADD2.F32 R14, -RZ, R14.H1_H1 ;  /* 0x3000000eff0e7230 */ /* 0x000fe40000004100 */
[----:B------:R-:W-:Y:S01]  /*9940*/  FMUL.FTZ R26, R26, R13 ;  /* 0x0000000d1a1a7220 */ /* 0x000fe20000410000 */
        /* <DEDUP_REMOVED lines=11> */
[----:B------:R-:W-:Y:S02]  /*9a00*/  F2FP.F16.F32.PACK_AB R24, R21, R30 ;  /* 0x0000001e1518723e */ /* 0x000fe400000000ff */
[----:B------:R-:W-:-:S05]  /*9a10*/  F2FP.F16.F32.PACK_AB R26, R31, R28 ;  /* 0x0000001c1f1a723e */ /* 0x000fca00000000ff */
[----:B------:R1:W-:Y:S02]  /*9a20*/  STS.128 [R45+0x20400], R24 ;  /* 0x020400182d007388 */ /* 0x0003e40000000c00 */
.L_x_5459:
[----:B------:R-:W-:Y:S05]  /*9a30*/  BSYNC B1 ;  /* 0x0000000000017941 */ /* 0x000fea0003800000 */
.L_x_5458:
[----:B------:R-:W-:Y:S01]  /*9a40*/  PRMT R40, R55, 0x5410, R57 ;  /* 0x0000541037287816 */ /* 0x000fe20000000039 */
[----:B------:R-:W-:Y:S06]  /*9a50*/  @P0 BRA `(.L_x_5450) ;  /* 0x0000000400800947 */ /* 0x000fec0003800000 */
[----:B------:R-:W2:Y:S01]  /*9a60*/  LDL R2, [R1+0x70] ;  /* 0x0000700001027983 */ /* 0x000ea20000100800 */
[C---:B------:R-:W-:Y:S02]  /*9a70*/  VIADD R3, R187.reuse, 0x20 ;  /* 0x00000020bb037836 */ /* 0x040fe40000000000 */
[----:B-1----:R-:W-:Y:S01]  /*9a80*/  VIADD R12, R187, 0x20 ;  /* 0x00000020bb0c7836 */ /* 0x002fe20000000000 */
[----:B------:R-:W0:Y:S01]  /*9a90*/  LDL R41, [R1+0x68] ;  /* 0x0000680001297983 */ /* 0x000e220000100800 */
[----:B------:R-:W-:Y:S02]  /*9aa0*/  IMAD.SHL.U32 R3, R3, 0x40, RZ ;  /* 0x0000004003037824 */ /* 0x000fe400078e00ff */
[----:B------:R-:W-:-:S03]  /*9ab0*/  IMAD.SHL.U32 R12, R12, 0x40, RZ ;  /* 0x000000400c0c7824 */ /* 0x000fc600078e00ff */
[----:B------:R-:W-:Y:S02]  /*9ac0*/  LOP3.LUT R3, R3, 0x1c0, RZ, 0xc0, !PT ;  /* 0x000001c003037812 */ /* 0x000fe400078ec0ff */
[----:B------:R-:W-:Y:S02]  /*9ad0*/  LOP3.LUT R12, R12, 0x1c0, RZ, 0xc0, !PT ;  /* 0x000001c00c0c7812 */ /* 0x000fe400078ec0ff */
[----:B------:R-:W-:-:S04]  /*9ae0*/  SHF.R.U32.HI R3, RZ, 0x3, R3 ;  /* 0x00000003ff037819 */ /* 0x000fc80000011603 */
[----:B------:R-:W-:Y:S01]  /*9af0*/  LOP3.LUT R34, R3, R34, R12, 0x1e, !PT ;  /* 0x0000002203227212 */ /* 0x000fe200078e1e0c */
[----:B------:R-:W-:Y:S01]  /*9b00*/  HADD2.F32 R21, -RZ, R52.H1_H1 ;  /* 0x30000034ff157230 */ /* 0x000fe20000004100 */
[----:B------:R-:W-:Y:S02]  /*9b10*/  SHF.R.U64 R39, R8, 0x10, R9 ;  /* 0x0000001008277819 */ /* 0x000fe40000001209 */
[--C-:B------:R-:W-:Y:S02]  /*9b20*/  SHF.R.U64 R38, R10, 0x10, R11.reuse ;  /* 0x000000100a267819 */ /* 0x100fe4000000120b */
[----:B------:R-:W-:Y:S01]  /*9b30*/  SHF.R.U32.HI R36, RZ, 0x10, R11 ;  /* 0x00000010ff247819 */ /* 0x000fe2000001160b */
[----:B------:R-:W-:Y:S01]  /*9b40*/  HADD2.F32 R11, -RZ, R54.H0_H0 ;  /* 0x20000036ff0b7230 */ /* 0x000fe20000004100 */
[--C-:B------:R-:W-:Y:S02]  /*9b50*/  SHF.R.U32.HI R20, RZ, 0x10, R5.reuse ;  /* 0x00000010ff147819 */ /* 0x100fe40000011605 */
[----:B------:R-:W-:-:S02]  /*9b60*/  SHF.R.U64 R37, R4, 0x10, R5 ;  /* 0x0000001004257819 */ /* 0x000fc40000001205 */
[----:B------:R-:W-:Y:S01]  /*9b70*/  SHF.R.U32.HI R28, RZ, 0x10, R9 ;  /* 0x00000010ff1c7819 */ /* 0x000fe20000011609 */
[----:B------:R-:W-:Y:S01]  /*9b80*/  HADD2.F32 R20, -RZ, R20.H0_H0 ;  /* 0x20000014ff147230 */ /* 0x000fe20000004100 */
[--C-:B------:R-:W-:Y:S02]  /*9b90*/  SHF.R.U64 R35, R6, 0x10, R7.reuse ;  /* 0x0000001006237819 */ /* 0x100fe40000001207 */
[----:B------:R-:W-:Y:S01]  /*9ba0*/  SHF.R.U32.HI R33, RZ, 0x10, R7 ;  /* 0x00000010ff217819 */ /* 0x000fe20000011607 */
[----:B--2---:R-:W-:-:S04]  /*9bb0*/  IMAD.IADD R3, R2, 0x1, R34 ;  /* 0x0000000102037824 */ /* 0x004fc800078e0222 */
[----:B------:R-:W-:Y:S01]  /*9bc0*/  IMAD R3, R3, 0x2, R18 ;  /* 0x0000000203037824 */ /* 0x000fe200078e0212 */
[----:B0-----:R-:W0:Y:S04]  /*9bd0*/  LDS.128 R12, [R41+0x20400] ;  /* 0x02040000290c7984 */ /* 0x001e280000000c00 */
[----:B------:R-:W1:Y:S01]  /*9be0*/  LDS.128 R24, [R3+0x20400] ;  /* 0x0204000003187984 */ /* 0x000e620000000c00 */
[----:B0-----:R-:W-:Y:S02]  /*9bf0*/  HADD2.F32 R4, -RZ, R13.H0_H0 ;  /* 0x2000000dff047230 */ /* 0x001fe40000004100 */
[--C-:B-1----:R-:W-:Y:S02]  /*9c00*/  HADD2.F32 R8, -RZ, R25.reuse.H0_H0 ;  /* 0x20000019ff087230 */ /* 0x102fe40000004100 */
[----:B------:R-:W-:-:S03]  /*9c10*/  HADD2.F32 R25, -RZ, R25.H1_H1 ;  /* 0x30000019ff197230 */ /* 0x000fc60000004100 */
[C---:B------:R-:W-:Y:S01]  /*9c20*/  FMUL.FTZ R29, R8.reuse, R21 ;  /* 0x00000015081d7220 */ /* 0x040fe20000410000 */
[-C--:B------:R-:W-:Y:S01]  /*9c30*/  FMUL.FTZ R31, R8, R11.reuse ;  /* 0x0000000b081f7220 */ /* 0x080fe20000410000 */
[----:B------:R-:W-:Y:S02]  /*9c40*/  HADD2.F32 R13, -RZ, R13.H1_H1 ;  /* 0x3000000dff0d7230 */ /* 0x000fe40000004100 */
[C---:B------:R-:W-:Y:S01]  /*9c50*/  FFMA.FTZ R29, R4.reuse, R11, -R29 ;  /* 0x0000000b041d7223 */ /* 0x040fe2000001081d */
[----:B------:R-:W-:Y:S02]  /*9c60*/  HADD2.F32 R7, -RZ, R24.H0_H0 ;  /* 0x20000018ff077230 */ /* 0x000fe40000004100 */
[----:B------:R-:W-:Y:S01]  /*9c70*/  FFMA.FTZ R31, R4, R21, R31 ;  /* 0x00000015041f7223 */ /* 0x000fe2000001001f */
[----:B------:R-:W-:Y:S02]  /*9c80*/  HADD2.F32 R8, -RZ, R28.H0_H0 ;  /* 0x2000001cff087230 */ /* 0x000fe40000004100 */
[----:B------:R-:W-:Y:S01]  /*9c90*/  FMUL.FTZ R28, R25, R20 ;  /* 0x00000014191c7220 */ /* 0x000fe20000410000 */
[----:B------:R-:W-:-:S02]  /*9ca0*/  HADD2.F32 R11, -RZ, R32.H1_H1 ;  /* 0x30000020ff0b7230 */ /* 0x000fc40000004100 */
[--C-:B------:R-:W-:Y:S02]  /*9cb0*/  HADD2.F32 R4, -RZ, R53.reuse.H1_H1 ;  /* 0x30000035ff047230 */ /* 0x100fe40000004100 */
[-C--:B------:R-:W-:Y:S01]  /*9cc0*/  FMUL.FTZ R34, R25, R8.reuse ;  /* 0x0000000819227220 */ /* 0x080fe20000410000 */
[----:B------:R-:W-:Y:S02]  /*9cd0*/  HADD2.F32 R2, -RZ, R12.H0_H0 ;  /* 0x2000000cff027230 */ /* 0x000fe40000004100 */
[----:B------:R-:W-:Y:S01]  /*9ce0*/  FFMA.FTZ R30, R13, R8, -R28 ;  /* 0x000000080d1e7223 */ /* 0x000fe2000001081c */
[C---:B------:R-:W-:Y:S01]  /*9cf0*/  FMUL.FTZ R21, R7.reuse, R11 ;  /* 0x0000000b07157220 */ /* 0x040fe20000410000 */
[----:B------:R-:W-:Y:S02]  /*9d00*/  HADD2.F32 R9, -RZ, R26.H0_H0 ;  /* 0x2000001aff097230 */ /* 0x000fe40000004100 */
[----:B------:R-:W-:Y:S01]  /*9d10*/  FMUL.FTZ R28, R7, R4 ;  /* 0x00000004071c7220 */ /* 0x000fe20000410000 */
[----:B------:R-:W-:-:S02]  /*9d20*/  HADD2.F32 R8, -RZ, R53.H0_H0 ;  /* 0x20000035ff087230 */ /* 0x000fc40000004100 */
[C---:B------:R-:W-:Y:S01]  /*9d30*/  FFMA.FTZ R21, R2.reuse, R4, -R21 ;  /* 0x0000000402157223 */ /* 0x040fe20000010815 */
[----:B------:R-:W-:Y:S02]  /*9d40*/  HADD2.F32 R5, -RZ, R14.H0_H0 ;  /* 0x2000000eff057230 */ /* 0x000fe40000004100 */
[----:B------:R-:W-:Y:S01]  /*9d50*/  FFMA.FTZ R28, R2, R11, R28 ;  /* 0x0000000b021c7223 */ /* 0x000fe2000001001c */
[--C-:B------:R-:W-:Y:S02]  /*9d60*/  HADD2.F32 R4, -RZ, R40.reuse.H0_H0 ;  /* 0x20000028ff047230 */ /* 0x100fe40000004100 */
[----:B------:R-:W-:Y:S01]  /*9d70*/  FMUL.FTZ R2, R9, R8 ;  /* 0x0000000809027220 */ /* 0x000fe20000410000 */
[----:B------:R-:W-:Y:S02]  /*9d80*/  HADD2.F32 R10, -RZ, R27.H0_H0 ;  /* 0x2000001bff0a7230 */ /* 0x000fe40000004100 */
[----:B------:R-:W-:Y:S02]  /*9d90*/  HADD2.F32 R7, -RZ, R40.H1_H1 ;  /* 0x30000028ff077230 */ /* 0x000fe40000004100 */
[----:B------:R-:W-:-:S02]  /*9da0*/  HADD2.F32 R11, -RZ, R32.H0_H0 ;  /* 0x20000020ff0b7230 */ /* 0x000fc40000004100 */
[----:B------:R-:W-:Y:S01]  /*9db0*/  FFMA.FTZ R34, R13, R20, R34 ;  /* 0x000000140d227223 */ /* 0x000fe20000010022 */
[-C--:B------:R-:W-:Y:S01]  /*9dc0*/  FFMA.FTZ R20, R5, R4.reuse, -R2 ;  /* 0x0000000405147223 */ /* 0x080fe20000010802 */
[----:B------:R-:W-:Y:S02]  /*9dd0*/  HADD2.F32 R6, -RZ, R15.H0_H0 ;  /* 0x2000000fff067230 */ /* 0x000fe40000004100 */
[----:B------:R-:W-:Y:S01]  /*9de0*/  FMUL.FTZ R32, R9, R4 ;  /* 0x0000000409207220 */ /* 0x000fe20000410000 */
[----:B------:R-:W-:Y:S02]  /*9df0*/  HADD2.F32 R2, -RZ, R36.H0_H0 ;  /* 0x20000024ff027230 */ /* 0x000fe40000004100 */
[C---:B------:R-:W-:Y:S01]  /*9e00*/  FMUL.FTZ R9, R10.reuse, R11 ;  /* 0x0000000b0a097220 */ /* 0x040fe20000410000 */
[----:B------:R-:W-:Y:S02]  /*9e10*/  HADD2.F32 R27, -RZ, R27.H1_H1 ;  /* 0x3000001bff1b7230 */ /* 0x000fe40000004100 */
[----:B------:R-:W-:Y:S01]  /*9e20*/  FMUL.FTZ R36, R10, R7 ;  /* 0x000000070a247220 */ /* 0x000fe20000410000 */
[----:B------:R-:W-:-:S02]  /*9e30*/  HADD2.F32 R4, -RZ, R33.H0_H0 ;  /* 0x20000021ff047230 */ /* 0x000fc40000004100 */
[----:B------:R-:W-:Y:S01]  /*9e40*/  FFMA.FTZ R10, R5, R8, R32 ;  /* 0x00000008050a7223 */ /* 0x000fe20000010020 */
[----:B------:R-:W-:Y:S02]  /*9e50*/  HADD2.F32 R15, -RZ, R15.H1_H1 ;  /* 0x3000000fff0f7230 */ /* 0x000fe40000004100 */
[C---:B------:R-:W-:Y:S01]  /*9e60*/  FFMA.FTZ R8, R6.reuse, R7, -R9 ;  /* 0x0000000706087223 */ /* 0x040fe20000010809 */
[----:B------:R-:W-:Y:S01]  /*9e70*/  FFMA.FTZ R36, R6, R11, R36 ;  /* 0x0000000b06247223 */ /* 0x000fe20000010024 */
[----:B------:R-:W-:Y:S02]  /*9e80*/  HADD2.F32 R24, -RZ, R24.H1_H1 ;  /* 0x30000018ff187230 */ /* 0x000fe40000004100 */
[C---:B------:R-:W-:Y:S01]  /*9e90*/  FMUL.FTZ R32, R27.reuse, R4 ;  /* 0x000000041b207220 */ /* 0x040fe20000410000 */
[----:B------:R-:W-:Y:S02]  /*9ea0*/  HADD2.F32 R26, -RZ, R26.H1_H1 ;  /* 0x3000001aff1a7230 */ /* 0x000fe40000004100 */
[----:B------:R-:W-:Y:S01]  /*9eb0*/  FMUL.FTZ R6, R27, R2 ;  /* 0x000000021b067220 */ /* 0x000fe20000410000 */
[----:B------:R-:W-:-:S02]  /*9ec0*/  HADD2.F32 R9, -RZ, R37.H0_H0 ;  /* 0x20000025ff097230 */ /* 0x000fc40000004100 */
[----:B------:R-:W-:Y:S02]  /*9ed0*/  HADD2.F32 R11, -RZ, R35.H0_H0 ;  /* 0x20000023ff0b7230 */ /* 0x000fe40000004100 */
[----:B------:R-:W-:Y:S02]  /*9ee0*/  HADD2.F32 R5, -RZ, R39.H0_H0 ;  /* 0x20000027ff057230 */ /* 0x000fe40000004100 */
[----:B------:R-:W-:Y:S02]  /*9ef0*/  HADD2.F32 R7, -RZ, R38.H0_H0 ;  /* 0x20000026ff077230 */ /* 0x000fe40000004100 */
[C---:B------:R-:W-:Y:S01]  /*9f00*/  FFMA.FTZ R27, R15.reuse, R2, -R32 ;  /* 0x000000020f1b7223 */ /* 0x040fe20000010820 */
[----:B------:R-:W-:Y:S02]  /*9f10*/  HADD2.F32 R12, -RZ, R12.H1_H1 ;  /* 0x3000000cff0c7230 */ /* 0x000fe40000004100 */
[----:B------:R-:W-:Y:S01]  /*9f20*/  FFMA.FTZ R33, R15, R4, R6 ;  /* 0x000000040f217223 */ /* 0x000fe20000010006 */
[----:B------:R-:W-:-:S02]  /*9f30*/  HADD2.F32 R14, -RZ, R14.H1_H1 ;  /* 0x3000000eff0e7230 */ /* 0x000fc40000004100 */
        /* <DEDUP_REMOVED lines=8> */
[----:B------:R-:W-:Y:S02]  /*9fc0*/  F2FP.F16.F32.PACK_AB R7, R27, R8 ;  /* 0x000000081b07723e */ /* 0x000fe400000000ff */
[----:B------:R-:W-:-:S02]  /*9fd0*/  F2FP.F16.F32.PACK_AB R5, R30, R29 ;  /* 0x0000001d1e05723e */ /* 0x000fc400000000ff */
[----:B------:R-:W-:Y:S02]  /*9fe0*/  F2FP.F16.F32.PACK_AB R4, R4, R21 ;  /* 0x000000150404723e */ /* 0x000fe400000000ff */
[----:B------:R-:W-:Y:S02]  /*9ff0*/  F2FP.F16.F32.PACK_AB R6, R15, R20 ;  /* 0x000000140f06723e */ /* 0x000fe400000000ff */
[----:B------:R-:W-:Y:S02]  /*a000*/  F2FP.F16.F32.PACK_AB R11, R33, R36 ;  /* 0x00000024210b723e */ /* 0x000fe400000000ff */
[----:B------:R-:W-:Y:S02]  /*a010*/  F2FP.F16.F32.PACK_AB R9, R34, R31 ;  /* 0x0000001f2209723e */ /* 0x000fe400000000ff */
[----:B------:R-:W-:Y:S02]  /*a020*/  F2FP.F16.F32.PACK_AB R8, R13, R28 ;  /* 0x0000001c0d08723e */ /* 0x000fe400000000ff */
[----:B------:R-:W-:Y:S01]  /*a030*/  F2FP.F16.F32.PACK_AB R10, R25, R10 ;  /* 0x0000000a190a723e */ /* 0x000fe200000000ff */
[----:B------:R3:W-:Y:S04]  /*a040*/  STS.128 [R41+0x20400], R4 ;  /* 0x0204000429007388 */ /* 0x0007e80000000c00 */
[----:B------:R3:W-:Y:S02]  /*a050*/  STS.128 [R3+0x20400], R8 ;  /* 0x0204000803007388 */ /* 0x0007e40000000c00 */
.L_x_5450:
[----:B------:R-:W-:Y:S05]  /*a060*/  BSYNC B0 ;  /* 0x0000000000007941 */ /* 0x000fea0003800000 */
.L_x_5436:
        /* <DEDUP_REMOVED lines=8> */
.L_x_5433:
[----:B------:R-:W-:-:S13]  /*a0f0*/  ISETP.NE.AND P0, PT, R186, 0x3, PT ;  /* 0x00000003ba00780c */ /* 0x000fda0003f05270 */
[----:B------:R-:W-:Y:S05]  /*a100*/  @!P0 BRA `(.L_x_5460) ;  /* 0x0000000000048947 */ /* 0x000fea0003800000 */
[----:B------:R-:W-:Y:S01]  /*a110*/  BPT.TRAP 0x1 ;  /* 0x000000040000795c */ /* 0x000fe20000300000 */
.L_x_5460:
[----:B-1----:R-:W-:Y:S01]  /*a120*/  IMAD R15, R19, 0x8, R18 ;  /* 0x00000008130f7824 */ /* 0x002fe200078e0212 */
[----:B------:R-:W-:-:S04]  /*a130*/  SHF.L.U32 R12, R23, 0x1f, RZ ;  /* 0x0000001f170c7819 */ /* 0x000fc800000006ff */
[----:B------:R1:W4:Y:S01]  /*a140*/  SYNCS.PHASECHK.TRANS64.TRYWAIT P1, [R15+URZ+0x38830], R12 ;  /* 0x0388300c0f0075a7 */ /* 0x000322000802017f */
[----:B------:R-:W-:Y:S05]  /*a150*/  @!P0 BRA `(.L_x_5461) ;  /* 0x0000000000048947 */ /* 0x000fea0003800000 */
[----:B------:R-:W-:Y:S01]  /*a160*/  BPT.TRAP 0x1 ;  /* 0x000000040000795c */ /* 0x000fe20000300000 */
.L_x_5461:
[C---:B--2---:R-:W-:Y:S02]  /*a170*/  VIADD R2, R18.reuse, 0x22400 ;  /* 0x0002240012027836 */ /* 0x044fe40000000000 */
[----:B0--3--:R-:W-:-:S03]  /*a180*/  VIADD R3, R18, 0x20400 ;  /* 0x0002040012037836 */ /* 0x009fc60000000000 */
        /* <DEDUP_REMOVED lines=8> */
.L_x_5462:
[----:B------:R-:W-:Y:S01]  /*a210*/  LOP3.LUT R4, R3, 0x10000, RZ, 0xfc, !PT ;  /* 0x0001000003047812 */ /* 0x000fe200078efcff */
[----:B------:R-:W-:Y:S01]  /*a220*/  IMAD R2, R19, 0x200, R206 ;  /* 0x0000020013027824 */ /* 0x000fe200078e02ce */
[----:B------:R-:W-:Y:S05]  /*a230*/  WARPSYNC.ALL ;  /* 0x0000000000007948 */ /* 0x000fea0003800000 */
[----:B------:R-:W-:Y:S01]  /*a240*/  IMAD.MOV.U32 R5, RZ, RZ, 0x40000040 ;  /* 0x40000040ff057424 */ /* 0x000fe200078e00ff */
[----:B------:R-:W-:Y:S01]  /*a250*/  R2UR UR4, R4 ;  /* 0x00000000040472ca */ /* 0x000fe200000e0000 */
[----:B------:R-:W-:Y:S01]  /*a260*/  IMAD.MOV.U32 R3, RZ, RZ, 0x40000040 ;  /* 0x40000040ff037424 */ /* 0x000fe200078e00ff */
[----:B------:R-:W-:Y:S01]  /*a270*/  R2UR UR6, R2 ;  /* 0x00000000020672ca */ /* 0x000fe200000e0000 */
[----:B-----5:R-:W-:Y:S01]  /*a280*/  WARPGROUP.ARRIVE ;  /* 0x00000000000079c5 */ /* 0x020fe20000000000 */
[----:B------:R-:W-:Y:S01]  /*a290*/  R2UR UR5, R5 ;  /* 0x00000000050572ca */ /* 0x000fe200000e0000 */
[----:B------:R-:W-:Y:S01]  /*a2a0*/  VIADD R10, R4, 0x2 ;  /* 0x00000002040a7836 */ /* 0x000fe20000000000 */
[----:B------:R-:W-:Y:S01]  /*a2b0*/  R2UR UR7, R3 ;  /* 0x00000000030772ca */ /* 0x000fe200000e0000 */
[----:B------:R-:W-:Y:S01]  /*a2c0*/  VIADD R6, R2, 0x2 ;  /* 0x0000000202067836 */ /* 0x000fe20000000000 */
[----:B------:R-:W-:Y:S01]  /*a2d0*/  MOV R11, 0x40000040 ;  /* 0x40000040000b7802 */ /* 0x000fe20000000f00 */
[----:B------:R-:W-:Y:S01]  /*a2e0*/  IMAD.MOV.U32 R7, RZ, RZ, 0x40000040 ;  /* 0x40000040ff077424 */ /* 0x000fe200078e00ff */
[----:B------:R-:W-:Y:S01]  /*a2f0*/  BSSY B0, `(.L_x_5464) ;  /* 0x0000023000007945 */ /* 0x000fe20003800000 */
[----:B------:R-:W-:-:S02]  /*a300*/  VIADD R8, R4, 0x4 ;  /* 0x0000000404087836 */ /* 0x000fc40000000000 */
[----:B------:R-:W-:Y:S02]  /*a310*/  IMAD.MOV.U32 R9, RZ, RZ, 0x40000040 ;  /* 0x40000040ff097424 */ /* 0x000fe400078e00ff */
[----:B------:R-:W-:-:S04]  /*a320*/  IMAD.MOV.U32 R3, RZ, RZ, 0x40000040 ;  /* 0x40000040ff037424 */ /* 0x000fc800078e00ff */
        /* <DEDUP_REMOVED lines=23> */
[----:B------:R-:W-:Y:S02]  /*a4a0*/  R2UR UR7, R3 ;  /* 0x00000000030772ca */ /* 0x000fe400000e0000 */
[----:B------:R-:W-:Y:S01]  /*a4b0*/  SHF.L.U32 R3, R0, 0x1f, RZ ;  /* 0x0000001f00037819 */ /* 0x000fe200000006ff */
[----:B------:R-:W-:-:S02]  /*a4c0*/  WARPGROUP.DEPBAR.LE gsb0, 0x0 ;  /* 0x00008000000079c5 */ /* 0x000fc40000010000 */
[----:B------:R-:W-:-:S08]  /*a4d0*/  WARPGROUP.ARRIVE ;  /* 0x00000000000079c5 */ /* 0x000fd00000000000 */
[----:B------:R-:W-:Y:S03]  /*a4e0*/  HGMMA.64x64x16.F32 R24, gdesc[UR4], R24, gsb0 ;  /* 0x00e00000041879f0 */ /* 0x000fe60008000818 */
[----:B------:R-:W-:Y:S02]  /*a4f0*/  WARPGROUP.DEPBAR.LE gsb0, 0x0 ;  /* 0x00008000000079c5 */ /* 0x000fe40000010000 */
[----:B------:R-:W2:Y:S02]  /*a500*/  SYNCS.PHASECHK.TRANS64.TRYWAIT P1, [R18+URZ+0x38810], R3 ;  /* 0x03881003120075a7 */ /* 0x000ea4000802017f */
[----:B--2---:R-:W-:Y:S05]  /*a510*/  @!P1 BRA `(.L_x_5465) ;  /* 0x00000174007c9947 */ /* 0x004fea0003800000 */
.L_x_5689:
[----:B------:R-:W-:Y:S05]  /*a520*/  BSYNC B0 ;  /* 0x0000000000007941 */ /* 0x000fea0003800000 */
.L_x_5464:
[----:B------:R-:W-:Y:S05]  /*a530*/  @!P0 BRA `(.L_x_5466) ;  /* 0x0000000000048947 */ /* 0x000fea0003800000 */
[----:B------:R-:W-:Y:S01]  /*a540*/  BPT.TRAP 0x1 ;  /* 0x000000040000795c */ /* 0x000fe20000300000 */
.L_x_5466:
[----:B------:R3:W4:Y:S01]  /*a550*/  SYNCS.PHASECHK.TRANS64.TRYWAIT P1, [R15+URZ+0x38850], R12 ;  /* 0x0388500c0f0075a7 */ /* 0x000722000802017f */
[----:B------:R-:W-:Y:S05]  /*a560*/  @!P0 BRA `(.L_x_5467) ;  /* 0x0000000000048947 */ /* 0x000fea0003800000 */
[----:B------:R-:W-:Y:S01]  /*a570*/  BPT.TRAP 0x1 ;  /* 0x000000040000795c */ /* 0x000fe20000300000 */
.L_x_5467:
[----:B------:R-:W-:-:S05]  /*a580*/  VIADD R0, R18, 0x400 ;  /* 0x0000040012007836 */ /* 0x000fca0000000000 */
[----:B------:R-:W-:-:S04]  /*a590*/  SHF.R.U32.HI R0, RZ, 0x4, R0 ;  /* 0x00000004ff007819 */ /* 0x000fc80000011600 */
[----:B------:R-:W-:Y:S01]  /*a5a0*/  LOP3.LUT R0, R0, 0x3fff, RZ, 0xc0, !PT ;  /* 0x00003fff00007812 */ /* 0x000fe200078ec0ff */
[----:B----4-:R-:W-:Y:S06]  /*a5b0*/  @P1 BRA `(.L_x_5468) ;  /* 0x0000000000081947 */ /* 0x010fec0003800000 */
[----:B------:R-:W4:Y:S02]  /*a5c0*/  SYNCS.PHASECHK.TRANS64.TRYWAIT P1, [R15+URZ+0x38850], R12 ;  /* 0x0388500c0f0075a7 */ /* 0x000f24000802017f */
[----:B----4-:R-:W-:Y:S05]  /*a5d0*/  @!P1 BRA `(.L_x_5469) ;  /* 0x0000017400609947 */ /* 0x010fea0003800000 */
.L_x_5468:
[----:B------:R-:W-:Y:S05]  /*a5e0*/  WARPSYNC.ALL ;  /* 0x0000000000007948 */ /* 0x000fea0003800000 */
[----:B------:R-:W-:Y:S01]  /*a5f0*/  LOP3.LUT R207, R0, 0x10000, RZ, 0xfc, !PT ;  /* 0x0001000000cf7812 */ /* 0x000fe200078efcff */
[----:B------:R-:W-:Y:S01]  /*a600*/  VIADD R0, R18, 0x26400 ;  /* 0x0002640012007836 */ /* 0x000fe20000000000 */
[----:B------:R-:W-:-:S03]  /*a610*/  WARPGROUP.ARRIVE ;  /* 0x00000000000079c5 */ /* 0x000fc60000000000 */
[----:B01-34-:R-:W-:Y:S01]  /*a620*/  IMAD R12, R19, 0x1000, R207 ;  /* 0x00001000130c7824 */ /* 0x01bfe200078e02cf */
[----:B------:R-:W-:Y:S01]  /*a630*/  MOV R21, 0x40000040 ;  /* 0x4000004000157802 */ /* 0x000fe20000000f00 */
[----:B------:R-:W-:Y:S01]  /*a640*/  IMAD.MOV.U32 R13, RZ, RZ, 0x40000040 ;  /* 0x40000040ff0d7424 */ /* 0x000fe200078e00ff */
[----:B------:R-:W-:Y:S01]  /*a650*/  SHF.R.U32.HI R0, RZ, 0x4, R0 ;  /* 0x00000004ff007819 */ /* 0x000fe20000011600 */
[----:B--2---:R-:W-:Y:S01]  /*a660*/  IMAD.MOV.U32 R3, RZ, RZ, 0x40000040 ;  /* 0x40000040ff037424 */ /* 0x004fe200078e00ff */
[C---:B------:R-:W-:Y:S01]  /*a670*/  R2UR UR6, R12.reuse ;  /* 0x000000000c0672ca */ /* 0x040fe200000e0000 */
[----:B------:R-:W-:Y:S01]  /*a680*/  VIADD R20, R12, 0x2 ;  /* 0x000000020c147836 */ /* 0x000fe20000000000 */
[----:B------:R-:W-:Y:S01]  /*a690*/  LOP3.LUT R0, R0, 0x3fff, RZ, 0xc0, !PT ;  /* 0x00003fff00007812 */ /* 0x000fe200078ec0ff */
[----:B------:R-:W-:Y:S01]  /*a6a0*/  IMAD.MOV.U32 R59, RZ, RZ, 0x40000040 ;  /* 0x40000040ff3b7424 */ /* 0x000fe200078e00ff */
[----:B------:R-:W-:Y:S01]  /*a6b0*/  R2UR UR7, R13 ;  /* 0x000000000d0772ca */ /* 0x000fe200000e0000 */
[----:B------:R-:W0:Y:S01]  /*a6c0*/  S2R R14, SR_TID.X ;  /* 0x00000000000e7919 */ /* 0x000e220000002100 */
[----:B------:R-:W-:Y:S01]  /*a6d0*/  LOP3.LUT R2, R0, 0x10000, RZ, 0xfc, !PT ;  /* 0x0001000000027812 */ /* 0x000fe200078efcff */
[----:B------:R-:W-:Y:S01]  /*a6e0*/  VIADD R57, R12, 0x800 ;  /* 0x000008000c397836 */ /* 0x000fe20000000000 */
[----:B------:R-:W-:Y:S01]  /*a6f0*/  R2UR UR5, R3 ;  /* 0x00000000030572ca */ /* 0x000fe200000e0000 */
[----:B------:R-:W-:Y:S01]  /*a700*/  IMAD.MOV.U32 R60, RZ, RZ, 0x4 ;  /* 0x00000004ff3c7424 */ /* 0x000fe200078e00ff */
[C---:B------:R-:W-:Y:S01]  /*a710*/  R2UR UR4, R2.reuse ;  /* 0x00000000020472ca */ /* 0x040fe200000e0000 */
[----:B------:R-:W-:-:S02]  /*a720*/  VIADD R58, R2, 0x2 ;  /* 0x00000002023a7836 */ /* 0x000fc40000000000 */
[----:B------:R-:W-:-:S10]  /*a730*/  VIADD R13, R2, 0x800 ;  /* 0x00000800020d7836 */ /* 0x000fd40000000000 */
        /* <DEDUP_REMOVED lines=10> */
[----:B------:R-:W0:Y:S02]  /*a7e0*/  SHFL.IDX PT, R0, R14, RZ, 0x1f ;  /* 0x00001fff0e007589 */ /* 0x000e2400000e0000 */
[----:B0-----:R-:W-:-:S04]  /*a7f0*/  ISETP.GT.AND P1, PT, R0, 0x7f, PT ;  /* 0x0000007f0000780c */ /* 0x001fc80003f24270 */
        /* <DEDUP_REMOVED lines=34> */
[----:B------:R-:W-:Y:S02]  /*aa20*/  R2UR UR5, R59 ;  /* 0x000000003b0572ca */ /* 0x000fe400000e0000 */
        /* <DEDUP_REMOVED lines=126> */
[--C-:B------:R-:W-:Y:S01]  /*b210*/  IMAD.IADD R20, R57, 0x1, R14.reuse ;  /* 0x0000000139147824 */ /* 0x100fe200078e020e */
        /* <DEDUP_REMOVED lines=19> */
[----:B------:R-:W-:-:S04]  /*b350*/  SEL R13, R13, 0x26, P1 ;  /* 0x000000260d0d7807 */ /* 0x000fc80000800000 */
[----:B------:R-:W-:Y:S01]  /*b360*/  LOP3.LUT R13, R13, 0x6, RZ, 0xc0, !PT ;  /* 0x000000060d0d7812 */ /* 0x000fe200078ec0ff */
        /* <DEDUP_REMOVED lines=137> */
[C---:B------:R-:W-:Y:S01]  /*bc00*/  IMAD.IADD R58, R14.reuse, 0x1, R13 ;  /* 0x000000010e3a7824 */ /* 0x040fe200078e020d */
        /* <DEDUP_REMOVED lines=15> */
[----:B------:R-:W-:-:S03]  /*bd00*/  IMAD.MOV.U32 R57, RZ, RZ, 0x40 ;  /* 0x00000040ff397424 */ /* 0x000fc600078e00ff */
[----:B------:R-:W-:Y:S02]  /*bd10*/  SEL R13, R13, 0xf80, P1 ;  /* 0x00000f800d0d7807 */ /* 0x000fe40000800000 */
[----:B------:R-:W-:Y:S02]  /*bd20*/  SEL R0, R57, 0x3e, P1 ;  /* 0x0000003e39007807 */ /* 0x000fe40000800000 */
[----:B------:R-:W-:Y:S02]  /*bd30*/  LOP3.LUT R14, R13, 0x1e00, RZ, 0xc0, !PT ;  /* 0x00001e000d0e7812 */ /* 0x000fe400078ec0ff */
        /* <DEDUP_REMOVED lines=25> */
.L_x_5470:
[----:B------:R-:W2:Y:S01]  /*bed0*/  LDL R0, [R1+0x10] ;  /* 0x0000100001007983 */ /* 0x000ea20000100800 */
[----:B------:R-:W0:Y:S01]  /*bee0*/  LDC R12, c[0x0][0x448] ;  /* 0x00011200ff0c7b82 */ /* 0x000e220000000800 */
[----:B------:R-:W-:Y:S01]  /*bef0*/  ULDC UR4, c[0x0][0xad0] ;  /* 0x0002b40000047ab9 */ /* 0x000fe20000000800 */
[----:B------:R-:W-:Y:S01]  /*bf00*/  LOP3.LUT R22, R22, 0xfffffffd, RZ, 0xc0, !PT ;  /* 0xfffffffd16167812 */ /* 0x000fe200078ec0ff */
[----:B------:R-:W-:Y:S01]  /*bf10*/  FMUL.FTZ R24, R24, UR4 ;  /* 0x0000000418187c20 */ /* 0x000fe20008410000 */
[----:B------:R-:W-:Y:S01]  /*bf20*/  FMUL.FTZ R25, R25, UR4 ;  /* 0x0000000419197c20 */ /* 0x000fe20008410000 */
[----:B------:R-:W-:Y:S01]  /*bf30*/  FMUL.FTZ R28, R28, UR4 ;  /* 0x000000041c1c7c20 */ /* 0x000fe20008410000 */
[----:B------:R-:W-:Y:S01]  /*bf40*/  FMUL.FTZ R29, R29, UR4 ;  /* 0x000000041d1d7c20 */ /* 0x000fe20008410000 */
[----:B------:R1:W3:Y:S01]  /*bf50*/  MUFU.TANH R21, R24 ;  /* 0x0000001800157308 */ /* 0x0002e20000002400 */
[----:B------:R-:W4:Y:S01]  /*bf60*/  LDL R58, [R1] ;  /* 0x00000000013a7983 */ /* 0x000f220000100800 */
[----:B0-----:R-:W-:-:S06]  /*bf70*/  ISETP.NE.AND P5, PT, R12, 0x1, PT ;  /* 0x000000010c00780c */ /* 0x001fcc0003fa5270 */
        /* <DEDUP_REMOVED lines=8> */
[----:B------:R5:W0:Y:S01]  /*c000*/  MUFU.TANH R61, R28 ;  /* 0x0000001c003d7308 */ /* 0x000a220000002400 */
[----:B------:R-:W-:Y:S01]  /*c010*/  FMUL.FTZ R44, R44, UR4 ;  /* 0x000000042c2c7c20 */ /* 0x000fe20008410000 */
[----:B------:R-:W-:Y:S01]  /*c020*/  FMUL.FTZ R45, R45, UR4 ;  /* 0x000000042d2d7c20 */ /* 0x000fe20008410000 */
[----:B------:R-:W-:Y:S01]  /*c030*/  FMUL.FTZ R14, R27, UR4 ;  /* 0x000000041b0e7c20 */ /* 0x000fe20008410000 */
[----:B------:R-:W1:Y:S01]  /*c040*/  @P5 LDC R13, c[0x0][0x44c] ;  /* 0x00011300ff0d5b82 */ /* 0x000e620000000800 */
[----:B------:R-:W-:Y:S01]  /*c050*/  FMUL.FTZ R48, R48, UR4 ;  /* 0x0000000430307c20 */ /* 0x000fe20008410000 */
[----:B------:R-:W-:Y:S01]  /*c060*/  FMUL.FTZ R52, R52, UR4 ;  /* 0x0000000434347c20 */ /* 0x000fe20008410000 */
[----:B------:R-:W-:Y:S01]  /*c070*/  FMUL.FTZ R53, R53, UR4 ;  /* 0x0000000435357c20 */ /* 0x000fe20008410000 */
[----:B------:R-:W0:Y:S01]  /*c080*/  MUFU.TANH R29, R29 ;  /* 0x0000001d001d7308 */ /* 0x000e220000002400 */
[----:B------:R-:W-:Y:S01]  /*c090*/  FMUL.FTZ R30, R30, UR4 ;  /* 0x000000041e1e7c20 */ /* 0x000fe20008410000 */
[----:B------:R-:W-:Y:S01]  /*c0a0*/  FMUL.FTZ R34, R34, UR4 ;  /* 0x0000000422227c20 */ /* 0x000fe20008410000 */
[----:B------:R-:W-:Y:S01]  /*c0b0*/  FMUL.FTZ R35, R35, UR4 ;  /* 0x0000000423237c20 */ /* 0x000fe20008410000 */
[----:B------:R-:W3:Y:S01]  /*c0c0*/  @P5 LDC R20, c[0x0][0x450] ;  /* 0x00011400ff145b82 */ /* 0x000ee20000000800 */
[----:B------:R-:W-:Y:S01]  /*c0d0*/  FMUL.FTZ R38, R38, UR4 ;  /* 0x0000000426267c20 */ /* 0x000fe20008410000 */
[----:B------:R-:W-:Y:S01]  /*c0e0*/  FMUL.FTZ R39, R39, UR4 ;  /* 0x0000000427277c20 */ /* 0x000fe20008410000 */
[----:B------:R-:W-:Y:S01]  /*c0f0*/  FMUL.FTZ R47, R47, UR4 ;  /* 0x000000042f2f7c20 */ /* 0x000fe20008410000 */
[----:B------:R-:W-:Y:S01]  /*c100*/  MUFU.TANH R32, R32 ;  /* 0x0000002000207308 */ /* 0x000fe20000002400 */
        /* <DEDUP_REMOVED lines=8> */
[----:B------:R-:W-:-:S07]  /*c190*/  @P5 LOP3.LUT R22, R22, 0x2, RZ, 0xfc, !PT ;  /* 0x0000000216165812 */ /* 0x000fce00078efcff */
[----:B------:R-:W0:Y:S08]  /*c1a0*/  MUFU.TANH R36, R36 ;  /* 0x0000002400247308 */ /* 0x000e300000002400 */
[----:B------:R-:W0:Y:S08]  /*c1b0*/  MUFU.TANH R37, R37 ;  /* 0x0000002500257308 */ /* 0x000e300000002400 */
[----:B------:R-:W0:Y:S08]  /*c1c0*/  MUFU.TANH R40, R40 ;  /* 0x0000002800287308 */ /* 0x000e300000002400 */
[----:B------:R-:W-:Y:S08]  /*c1d0*/  MUFU.TANH R44, R44 ;  /* 0x0000002c002c7308 */ /* 0x000ff00000002400 */
[----:B------:R-:W-:Y:S08]  /*c1e0*/  MUFU.TANH R27, R45 ;  /* 0x0000002d001b7308 */ /* 0x000ff00000002400 */
[----:B------:R-:W-:Y:S08]  /*c1f0*/  MUFU.TANH R52, R52 ;  /* 0x0000003400347308 */ /* 0x000ff00000002400 */
[----:B------:R-:W-:Y:S08]  /*c200*/  MUFU.TANH R12, R12 ;  /* 0x0000000c000c7308 */ /* 0x000ff00000002400 */
[----:B------:R-:W-:Y:S08]  /*c210*/  MUFU.TANH R14, R14 ;  /* 0x0000000e000e7308 */ /* 0x000ff00000002400 */
[----:B------:R-:W-:Y:S08]  /*c220*/  MUFU.TANH R30, R30 ;  /* 0x0000001e001e7308 */ /* 0x000ff00000002400 */
[----:B------:R-:W-:Y:S08]  /*c230*/  MUFU.TANH R34, R34 ;  /* 0x0000002200227308 */ /* 0x000ff00000002400 */
[----:B------:R-:W-:Y:S08]  /*c240*/  MUFU.TANH R69, R35 ;  /* 0x0000002300457308 */ /* 0x000ff00000002400 */
[----:B------:R-:W-:Y:S01]  /*c250*/  MUFU.TANH R38, R38 ;  /* 0x0000002600267308 */ /* 0x000fe20000002400 */
[----:B--2---:R-:W-:-:S04]  /*c260*/  IMAD.IADD R0, R0, 0x1, R213 ;  /* 0x0000000100007824 */ /* 0x004fc800078e02d5 */
[----:B-1----:R-:W-:-:S04]  /*c270*/  @P5 IMAD.HI.U32 R13, R0, R13, RZ ;  /* 0x0000000d000d5227 */ /* 0x002fc800078e00ff */
[----:B------:R-:W-:Y:S01]  /*c280*/  IMAD.MOV.U32 R24, RZ, RZ, R0 ;  /* 0x000000ffff187224 */ /* 0x000fe200078e0000 */
[----:B---3--:R-:W-:-:S05]  /*c290*/  @P5 SHF.R.U32.HI R24, RZ, R20, R13 ;  /* 0x00000014ff185219 */ /* 0x008fca000001160d */
[----:B------:R-:W5:Y:S01]  /*c2a0*/  SHFL.IDX PT, R20, R24, RZ, 0x1c1f ;  /* 0x001c1fff18147589 */ /* 0x000f6200000e0000 */
[----:B------:R-:W-:-:S05]  /*c2b0*/  IMAD R0, R170, -0x40, R57 ;  /* 0xffffffc0aa007824 */ /* 0x000fca00078e0239 */
[----:B------:R-:W-:Y:S02]  /*c2c0*/  IADD3 R13, R211, 0x1, R0 ;  /* 0x00000001d30d7810 */ /* 0x000fe40007ffe000 */
[----:B------:R-:W-:Y:S02]  /*c2d0*/  IADD3 R26, -R193, R0, R211 ;  /* 0x00000000c11a7210 */ /* 0x000fe40007ffe1d3 */
[----:B------:R-:W-:-:S04]  /*c2e0*/  IADD3 R65, -R208, R13, -R193 ;  /* 0x0000000dd0417210 */ /* 0x000fc80007ffe9c1 */
[----:B-----5:R-:W-:-:S04]  /*c2f0*/  VIADDMNMX R28, R20, R65, R26, PT ;  /* 0x00000041141c7246 */ /* 0x020fc8000380011a */
[C---:B------:R-:W-:Y:S02]  /*c300*/  ISETP.GT.AND P1, PT, R28.reuse, RZ, PT ;  /* 0x000000ff1c00720c */ /* 0x040fe40003f24270 */
[C---:B------:R-:W-:Y:S02]  /*c310*/  ISETP.GT.AND P2, PT, R28.reuse, 0x1, PT ;  /* 0x000000011c00780c */ /* 0x040fe40003f44270 */
[C---:B------:R-:W-:Y:S02]  /*c320*/  ISETP.GT.AND P3, PT, R28.reuse, 0x8, PT ;  /* 0x000000081c00780c */ /* 0x040fe40003f64270 */
[----:B------:R-:W-:Y:S02]  /*c330*/  FSEL R0, R21, -INF , P1 ;  /* 0xff80000015007808 */ /* 0x000fe40000800000 */
[----:B0-----:R-:W-:Y:S02]  /*c340*/  FSEL R63, R25, -INF , P2 ;  /* 0xff800000193f7808 */ /* 0x001fe40001000000 */
[----:B------:R-:W-:-:S02]  /*c350*/  ISETP.GT.AND P1, PT, R28, 0x9, PT ;  /* 0x000000091c00780c */ /* 0x000fc40003f24270 */
[----:B------:R-:W-:Y:S02]  /*c360*/  FSEL R61, R61, -INF , P3 ;  /* 0xff8000003d3d7808 */ /* 0x000fe40001800000 */
[----:B------:R-:W-:Y:S02]  /*c370*/  FMNMX.FTZ R20, R0, R63, !PT ;  /* 0x0000003f00147209 */ /* 0x000fe40007810000 */
[C---:B------:R-:W-:Y:S02]  /*c380*/  ISETP.GT.AND P2, PT, R28.reuse, 0x10, PT ;  /* 0x000000101c00780c */ /* 0x040fe40003f44270 */
[----:B------:R-:W-:Y:S02]  /*c390*/  FSEL R59, R29, -INF , P1 ;  /* 0xff8000001d3b7808 */ /* 0x000fe40000800000 */
[----:B------:R-:W-:Y:S01]  /*c3a0*/  FMNMX.FTZ R20, R61, R20, !PT ;  /* 0x000000143d147209 */ /* 0x000fe20007810000 */
[----:B------:R0:W1:Y:S01]  /*c3b0*/  MUFU.TANH R13, R41 ;  /* 0x00000029000d7308 */ /* 0x0000620000002400 */
[----:B------:R-:W-:-:S02]  /*c3c0*/  ISETP.GT.AND P1, PT, R28, 0x11, PT ;  /* 0x000000111c00780c */ /* 0x000fc40003f24270 */
[----:B------:R-:W-:Y:S02]  /*c3d0*/  FMNMX.FTZ R20, R59, R20, !PT ;  /* 0x000000143b147209 */ /* 0x000fe40007810000 */
[----:B------:R-:W-:Y:S02]  /*c3e0*/  FSEL R57, R33, -INF , P1 ;  /* 0xff80000021397808 */ /* 0x000fe40000800000 */
[----:B0-----:R-:W-:Y:S02]  /*c3f0*/  FSEL R41, R32, -INF , P2 ;  /* 0xff80000020297808 */ /* 0x001fe40001000000 */
[C---:B------:R-:W-:Y:S02]  /*c400*/  ISETP.GT.AND P2, PT, R28.reuse, 0x18, PT ;  /* 0x000000181c00780c */ /* 0x040fe40003f44270 */
[----:B------:R-:W-:Y:S02]  /*c410*/  FMNMX.FTZ R32, R41, R20, !PT ;  /* 0x0000001429207209 */ /* 0x000fe40007810000 */
[----:B------:R-:W-:-:S02]  /*c420*/  ISETP.GT.AND P1, PT, R28, 0x19, PT ;  /* 0x000000191c00780c */ /* 0x000fc40003f24270 */
[----:B------:R-:W-:Y:S02]  /*c430*/  FSEL R45, R36, -INF , P2 ;  /* 0xff800000242d7808 */ /* 0x000fe40001000000 */
[----:B------:R-:W-:Y:S01]  /*c440*/  FMNMX.FTZ R32, R57, R32, !PT ;  /* 0x0000002039207209 */ /* 0x000fe20007810000 */
[----:B------:R-:W-:Y:S01]  /*c450*/  FMUL.FTZ R20, R49, UR4 ;  /* 0x0000000431147c20 */ /* 0x000fe20008410000 */
[C---:B------:R-:W-:Y:S02]  /*c460*/  ISETP.GT.AND P2, PT, R28.reuse, 0x20, PT ;  /* 0x000000201c00780c */ /* 0x040fe40003f44270 */
[----:B------:R-:W-:Y:S02]  /*c470*/  FSEL R49, R37, -INF , P1 ;  /* 0xff80000025317808 */ /* 0x000fe40000800000 */
[----:B------:R-:W-:Y:S01]  /*c480*/  FMNMX.FTZ R32, R45, R32, !PT ;  /* 0x000000202d207209 */ /* 0x000fe20007810000 */
[----:B------:R-:W0:Y:S01]  /*c490*/  MUFU.TANH R29, R48 ;  /* 0x00000030001d7308 */ /* 0x000e220000002400 */
[----:B------:R-:W-:-:S02]  /*c4a0*/  ISETP.GT.AND P1, PT, R28, 0x21, PT ;  /* 0x000000211c00780c */ /* 0x000fc40003f24270 */
[----:B------:R-:W-:Y:S02]  /*c4b0*/  FSEL R21, R40, -INF , P2 ;  /* 0xff80000028157808 */ /* 0x000fe40001000000 */
[----:B------:R-:W-:Y:S02]  /*c4c0*/  FMNMX.FTZ R32, R49, R32, !PT ;  /* 0x0000002031207209 */ /* 0x000fe40007810000 */
[C---:B------:R-:W-:Y:S01]  /*c4d0*/  ISETP.GT.AND P2, PT, R28.reuse, 0x28, PT ;  /* 0x000000281c00780c */ /* 0x040fe20003f44270 */
[----:B------:R-:W2:Y:S01]  /*c4e0*/  MUFU.TANH R20, R20 ;  /* 0x0000001400147308 */ /* 0x000ea20000002400 */
[----:B-1----:R-:W-:Y:S02]  /*c4f0*/  FSEL R13, R13, -INF , P1 ;  /* 0xff8000000d0d7808 */ /* 0x002fe40000800000 */
[----:B------:R-:W-:Y:S02]  /*c500*/  FMNMX.FTZ R32, R21, R32, !PT ;  /* 0x0000002015207209 */ /* 0x000fe40007810000 */
[----:B------:R-:W-:-:S02]  /*c510*/  ISETP.GT.AND P1, PT, R28, 0x29, PT ;  /* 0x000000291c00780c */ /* 0x000fc40003f24270 */
[----:B------:R-:W-:Y:S02]  /*c520*/  FSEL R25, R44, -INF , P2 ;  /* 0xff8000002c197808 */ /* 0x000fe40001000000 */
[----:B------:R-:W-:Y:S01]  /*c530*/  FMNMX.FTZ R32, R13, R32, !PT ;  /* 0x000000200d207209 */ /* 0x000fe20007810000 */
[----:B------:R-:W1:Y:S01]  /*c540*/  MUFU.TANH R37, R53 ;  /* 0x0000003500257308 */ /* 0x000e620000002400 */
[C---:B------:R-:W-:Y:S02]  /*c550*/  ISETP.GT.AND P2, PT, R28.reuse, 0x30, PT ;  /* 0x000000301c00780c */ /* 0x040fe40003f44270 */
[----:B------:R-:W-:Y:S02]  /*c560*/  FSEL R27, R27, -INF , P1 ;  /* 0xff8000001b1b7808 */ /* 0x000fe40000800000 */
[----:B------:R-:W-:Y:S02]  /*c570*/  FMNMX.FTZ R32, R25, R32, !PT ;  /* 0x0000002019207209 */ /* 0x000fe40007810000 */
[----:B------:R-:W-:-:S02]  /*c580*/  ISETP.GT.AND P1, PT, R28, 0x31, PT ;  /* 0x000000311c00780c */ /* 0x000fc40003f24270 */
[----:B0-----:R-:W-:Y:S02]  /*c590*/  FSEL R29, R29, -INF , P2 ;  /* 0xff8000001d1d7808 */ /* 0x001fe40001000000 */
[----:B------:R-:W-:Y:S02]  /*c5a0*/  FMNMX.FTZ R32, R27, R32, !PT ;  /* 0x000000201b207209 */ /* 0x000fe40007810000 */
[----:B------:R-:W-:Y:S02]  /*c5b0*/  ISETP.GT.AND P2, PT, R28, 0x38, PT ;  /* 0x000000381c00780c */ /* 0x000fe40003f44270 */
[----:B--2---:R-:W-:Y:S02]  /*c5c0*/  FSEL R33, R20, -INF , P1 ;  /* 0xff80000014217808 */ /* 0x004fe40000800000 */
[----:B------:R-:W-:Y:S01]  /*c5d0*/  FMNMX.FTZ R32, R29, R32, !PT ;  /* 0x000000201d207209 */ /* 0x000fe20007810000 */
[----:B------:R-:W-:Y:S01]  /*c5e0*/  FMUL.FTZ R20, R31, UR4 ;  /* 0x000000041f147c20 */ /* 0x000fe20008410000 */
[----:B------:R-:W-:Y:S01]  /*c5f0*/  ISETP.GT.AND P1, PT, R28, 0x39, PT ;  /* 0x000000391c00780c */ /* 0x000fe20003f24270 */
[----:B------:R-:W0:Y:S01]  /*c600*/  SHFL.IDX PT, R24, R24, 0x1, 0x1c1f ;  /* 0x003c1f0018187f89 */ /* 0x000e2200000e0000 */
[----:B------:R-:W-:Y:S01]  /*c610*/  FSEL R31, R52, -INF , P2 ;  /* 0xff800000341f7808 */ /* 0x000fe20001000000 */
[----:B------:R-:W-:Y:S01]  /*c620*/  MUFU.TANH R39, R39 ;  /* 0x0000002700277308 */ /* 0x000fe20000002400 */
[----:B------:R-:W-:Y:S01]  /*c630*/  FMNMX.FTZ R32, R33, R32, !PT ;  /* 0x0000002021207209 */ /* 0x000fe20007810000 */
[----:B------:R-:W-:Y:S01]  /*c640*/  ULDC UR4, c[0x0][0xa80] ;  /* 0x0002a00000047ab9 */ /* 0x000fe20000000800 */
[----:B-1----:R-:W-:-:S02]  /*c650*/  FSEL R37, R37, -INF , P1 ;  /* 0xff80000025257808 */ /* 0x002fc40000800000 */
[----:B------:R-:W-:-:S04]  /*c660*/  FMNMX.FTZ R32, R31, R32, !PT ;  /* 0x000000201f207209 */ /* 0x000fc80007810000 */
[----:B------:R-:W-:-:S05]  /*c670*/  FMNMX.FTZ R32, R37, R32, !PT ;  /* 0x0000002025207209 */ /* 0x000fca0007810000 */
[----:B------:R-:W1:Y:S01]  /*c680*/  SHFL.BFLY PT, R53, R32, 0x2, 0x1f ;  /* 0x0c401f0020357f89 */ /* 0x000e6200000e0000 */
[----:B------:R-:W2:Y:S01]  /*c690*/  MUFU.TANH R20, R20 ;  /* 0x0000001400147308 */ /* 0x000ea20000002400 */
[----:B0-----:R-:W-:-:S04]  /*c6a0*/  VIADDMNMX R26, R24, R65, R26, PT ;  /* 0x00000041181a7246 */ /* 0x001fc8000380011a */
[C---:B------:R-:W-:Y:S02]  /*c6b0*/  ISETP.GT.AND P1, PT, R26.reuse, RZ, PT ;  /* 0x000000ff1a00720c */ /* 0x040fe40003f24270 */
[C---:B------:R-:W-:Y:S02]  /*c6c0*/  ISETP.GT.AND P2, PT, R26.reuse, 0x1, PT ;  /* 0x000000011a00780c */ /* 0x040fe40003f44270 */
[----:B------:R-:W-:Y:S02]  /*c6d0*/  ISETP.GT.AND P3, PT, R26, 0x8, PT ;  /* 0x000000081a00780c */ /* 0x000fe40003f64270 */
[----:B-1----:R-:W-:Y:S02]  /*c6e0*/  FMNMX.FTZ R168, R32, R53, !PT ;  /* 0x0000003520a87209 */ /* 0x002fe40007810000 */
[----:B------:R-:W-:Y:S02]  /*c6f0*/  FSEL R53, R12, -INF , P1 ;  /* 0xff8000000c357808 */ /* 0x000fe40000800000 */
[----:B------:R-:W-:-:S02]  /*c700*/  FSEL R12, R14, -INF , P2 ;  /* 0xff8000000e0c7808 */ /* 0x000fc40001000000 */
[----:B------:R-:W-:Y:S02]  /*c710*/  ISETP.GT.AND P1, PT, R26, 0x9, PT ;  /* 0x000000091a00780c */ /* 0x000fe40003f24270 */
[----:B------:R-:W-:Y:S02]  /*c720*/  FSEL R65, R30, -INF , P3 ;  /* 0xff8000001e417808 */ /* 0x000fe40001800000 */
[----:B------:R-:W-:Y:S01]  /*c730*/  FMNMX.FTZ R14, R53, R12, !PT ;  /* 0x0000000c350e7209 */ /* 0x000fe20007810000 */
[----:B------:R2:W-:Y:S01]  /*c740*/  MUFU.TANH R28, R47 ;  /* 0x0000002f001c7308 */ /* 0x0005e20000002400 */
[----:B------:R-:W-:Y:S02]  /*c750*/  ISETP.GT.AND P2, PT, R26, 0x10, PT ;  /* 0x000000101a00780c */ /* 0x000fe40003f44270 */
[----:B------:R-:W-:Y:S02]  /*c760*/  FMNMX.FTZ R14, R65, R14, !PT ;  /* 0x0000000e410e7209 */ /* 0x000fe40007810000 */
[----:B------:R-:W-:-:S02]  /*c770*/  FSEL R67, R34, -INF , P2 ;  /* 0xff80000022437808 */ /* 0x000fc40001000000 */
[----:B--2---:R-:W-:Y:S01]  /*c780*/  FSEL R47, R20, -INF , P1 ;  /* 0xff800000142f7808 */ /* 0x004fe20000800000 */
[----:B------:R-:W0:Y:S01]  /*c790*/  MUFU.TANH R42, R42 ;  /* 0x0000002a002a7308 */ /* 0x000e220000002400 */
[C---:B------:R-:W-:Y:S02]  /*c7a0*/  ISETP.GT.AND P1, PT, R26.reuse, 0x11, PT ;  /* 0x000000111a00780c */ /* 0x040fe40003f24270 */
[----:B------:R-:W-:Y:S01]  /*c7b0*/  FMNMX.FTZ R14, R47, R14, !PT ;  /* 0x0000000e2f0e7209 */ /* 0x000fe20007810000 */
[----:B------:R-:W1:Y:S01]  /*c7c0*/  SHFL.BFLY PT, R35, R168, 0x1, 0x1f ;  /* 0x0c201f00a8237f89 */ /* 0x000e6200000e0000 */
[----:B------:R-:W-:Y:S02]  /*c7d0*/  ISETP.GT.AND P2, PT, R26, 0x18, PT ;  /* 0x000000181a00780c */ /* 0x000fe40003f44270 */
[----:B------:R-:W-:Y:S01]  /*c7e0*/  FSEL R69, R69, -INF , P1 ;  /* 0xff80000045457808 */ /* 0x000fe20000800000 */
[----:B------:R-:W2:Y:S01]  /*c7f0*/  MUFU.TANH R43, R43 ;  /* 0x0000002b002b7308 */ /* 0x000ea20000002400 */
[----:B------:R-:W-:-:S02]  /*c800*/  FMNMX.FTZ R14, R67, R14, !PT ;  /* 0x0000000e430e7209 */ /* 0x000fc40007810000 */
[----:B------:R-:W-:Y:S02]  /*c810*/  ISETP.GT.AND P1, PT, R26, 0x19, PT ;  /* 0x000000191a00780c */ /* 0x000fe40003f24270 */
[----:B------:R-:W-:Y:S02]  /*c820*/  FSEL R71, R38, -INF , P2 ;  /* 0xff80000026477808 */ /* 0x000fe40001000000 */
[----:B------:R-:W-:Y:S01]  /*c830*/  FMNMX.FTZ R20, R69, R14, !PT ;  /* 0x0000000e45147209 */ /* 0x000fe20007810000 */
[----:B------:R-:W3:Y:S01]  /*c840*/  MUFU.TANH R46, R46 ;  /* 0x0000002e002e7308 */ /* 0x000ee20000002400 */
[----:B------:R-:W-:Y:S02]  /*c850*/  ISETP.GT.AND P2, PT, R26, 0x20, PT ;  /* 0x000000201a00780c */ /* 0x000fe40003f44270 */
[----:B------:R-:W-:-:S05]  /*c860*/  FMNMX.FTZ R20, R71, R20, !PT ;  /* 0x0000001447147209 */ /* 0x000fca0007810000 */
[----:B------:R5:W-:Y:S01]  /*c870*/  MUFU.TANH R81, R51 ;  /* 0x0000003300517308 */ /* 0x000be20000002400 */
[----:B0-----:R-:W-:Y:S02]  /*c880*/  FSEL R73, R42, -INF , P2 ;  /* 0xff8000002a497808 */ /* 0x001fe40001000000 */
[----:B-----5:R-:W-:-:S05]  /*c890*/  FSEL R51, R39, -INF , P1 ;  /* 0xff80000027337808 */ /* 0x020fca0000800000 */
[----:B------:R-:W0:Y:S01]  /*c8a0*/  MUFU.TANH R50, R50 ;  /* 0x0000003200327308 */ /* 0x000e220000002400 */
[C---:B------:R-:W-:Y:S02]  /*c8b0*/  ISETP.GT.AND P1, PT, R26.reuse, 0x21, PT ;  /* 0x000000211a00780c */ /* 0x040fe40003f24270 */
[----:B------:R-:W-:Y:S02]  /*c8c0*/  FMNMX.FTZ R20, R51, R20, !PT ;  /* 0x0000001433147209 */ /* 0x000fe40007810000 */
[C---:B------:R-:W-:Y:S02]  /*c8d0*/  ISETP.GT.AND P2, PT, R26.reuse, 0x28, PT ;  /* 0x000000281a00780c */ /* 0x040fe40003f44270 */
[----:B--2---:R-:W-:Y:S02]  /*c8e0*/  FSEL R75, R43, -INF , P1 ;  /* 0xff8000002b4b7808 */ /* 0x004fe40000800000 */
[----:B------:R-:W-:Y:S01]  /*c8f0*/  FMNMX.FTZ R20, R73, R20, !PT ;  /* 0x0000001449147209 */ /* 0x000fe20007810000 */
[----:B------:R-:W2:Y:S01]  /*c900*/  MUFU.TANH R54, R54 ;  /* 0x0000003600367308 */ /* 0x000ea20000002400 */
[----:B------:R-:W-:-:S02]  /*c910*/  ISETP.GT.AND P3, PT, R26, 0x29, PT ;  /* 0x000000291a00780c */ /* 0x000fc40003f64270 */
[----:B---3--:R-:W-:Y:S02]  /*c920*/  FSEL R77, R46, -INF , P2 ;  /* 0xff8000002e4d7808 */ /* 0x008fe40001000000 */
[----:B------:R-:W-:Y:S01]  /*c930*/  FMNMX.FTZ R20, R75, R20, !PT ;  /* 0x000000144b147209 */ /* 0x000fe20007810000 */
[----:B------:R-:W-:Y:S01]  /*c940*/  IMAD.U32 R14, RZ, RZ, UR4 ;  /* 0x00000004ff0e7e24 */ /* 0x000fe2000f8e00ff */
[----:B-1----:R-:W-:Y:S01]  /*c950*/  FMNMX.FTZ R168, R168, R35, !PT ;  /* 0x00000023a8a87209 */ /* 0x002fe20007810000 */
[----:B------:R1:W3:Y:S01]  /*c960*/  MUFU.TANH R30, R55 ;  /* 0x00000037001e7308 */ /* 0x0002e20000002400 */
[----:B------:R-:W-:Y:S02]  /*c970*/  ISETP.GT.AND P1, PT, R26, 0x30, PT ;  /* 0x000000301a00780c */ /* 0x000fe40003f24270 */
[----:B------:R-:W-:Y:S01]  /*c980*/  FMNMX.FTZ R20, R77, R20, !PT ;  /* 0x000000144d147209 */ /* 0x000fe20007810000 */
[----:B------:R-:W-:Y:S01]  /*c990*/  FMUL.FTZ R24, R168, R14 ;  /* 0x0000000ea8187220 */ /* 0x000fe20000410000 */
[----:B------:R-:W-:-:S02]  /*c9a0*/  ISETP.GT.AND P2, PT, R26, 0x31, PT ;  /* 0x000000311a00780c */ /* 0x000fc40003f44270 */
[----:B-1----:R-:W-:Y:S02]  /*c9b0*/  FSEL R55, R28, -INF , P3 ;  /* 0xff8000001c377808 */ /* 0x002fe40001800000 */
[----:B0-----:R-:W-:Y:S02]  /*c9c0*/  FSEL R79, R50, -INF , P1 ;  /* 0xff800000324f7808 */ /* 0x001fe40000800000 */
[----:B------:R-:W-:Y:S02]  /*c9d0*/  FMNMX.FTZ R20, R55, R20, !PT ;  /* 0x0000001437147209 */ /* 0x000fe40007810000 */
[----:B------:R-:W-:Y:S02]  /*c9e0*/  FSETP.NEU.FTZ.AND P4, PT, R168, -INF , PT ;  /* 0xff800000a800780b */ /* 0x000fe40003f9d000 */
[----:B------:R-:W-:Y:S02]  /*c9f0*/  ISETP.GT.AND P1, PT, R26, 0x38, PT ;  /* 0x000000381a00780c */ /* 0x000fe40003f24270 */
[----:B------:R-:W-:-:S02]  /*ca00*/  FSEL R81, R81, -INF , P2 ;  /* 0xff80000051517808 */ /* 0x000fc40001000000 */
[----:B------:R-:W-:Y:S02]  /*ca10*/  FMNMX.FTZ R20, R79, R20, !PT ;  /* 0x000000144f147209 */ /* 0x000fe40007810000 */
[----:B------:R-:W-:Y:S02]  /*ca20*/  FSEL R24, R24, RZ, P4 ;  /* 0x000000ff18187208 */ /* 0x000fe40002000000 */
[----:B------:R-:W-:Y:S02]  /*ca30*/  ISETP.GT.AND P2, PT, R26, 0x39, PT ;  /* 0x000000391a00780c */ /* 0x000fe40003f44270 */
[----:B--2---:R-:W-:Y:S02]  /*ca40*/  FSEL R83, R54, -INF , P1 ;  /* 0xff80000036537808 */ /* 0x004fe40000800000 */
[----:B------:R-:W-:Y:S01]  /*ca50*/  FMNMX.FTZ R20, R81, R20, !PT ;  /* 0x0000001451147209 */ /* 0x000fe20007810000 */
[----:B------:R-:W-:Y:S01]  /*ca60*/  FFMA.FTZ R35, R63, R14, -R24 ;  /* 0x0000000e3f237223 */ /* 0x000fe20000010818 */
[----:B---3--:R-:W-:-:S02]  /*ca70*/  FSEL R63, R30, -INF , P2 ;  /* 0xff8000001e3f7808 */ /* 0x008fc40001000000 */
[----:B------:R-:W-:-:S04]  /*ca80*/  FMNMX.FTZ R20, R83, R20, !PT ;  /* 0x0000001453147209 */ /* 0x000fc80007810000 */
[----:B------:R-:W-:-:S05]  /*ca90*/  FMNMX.FTZ R20, R63, R20, !PT ;  /* 0x000000143f147209 */ /* 0x000fca0007810000 */
[----:B------:R-:W0:Y:S01]  /*caa0*/  SHFL.BFLY PT, R43, R20, 0x2, 0x1f ;  /* 0x0c401f00142b7f89 */ /* 0x000e2200000e0000 */
[----:B------:R-:W-:Y:S01]  /*cab0*/  FFMA.FTZ R164, R0, R14, -R24 ;  /* 0x0000000e00a47223 */ /* 0x000fe20000010818 */
[----:B0-----:R-:W-:-:S05]  /*cac0*/  FMNMX.FTZ R0, R20, R43, !PT ;  /* 0x0000002b14007209 */ /* 0x001fca0007810000 */
[----:B------:R-:W0:Y:S01]  /*cad0*/  SHFL.BFLY PT, R169, R0, 0x1, 0x1f ;  /* 0x0c201f0000a97f89 */ /* 0x000e2200000e0000 */
        /* <DEDUP_REMOVED lines=14> */
[----:B0-----:R-:W-:-:S04]  /*cbc0*/  FMNMX.FTZ R169, R0, R169, !PT ;  /* 0x000000a900a97209 */ /* 0x001fc80007810000 */
[C---:B------:R-:W-:Y:S01]  /*cbd0*/  FSETP.NEU.FTZ.AND P1, PT, R169.reuse, -INF , PT ;  /* 0xff800000a900780b */ /* 0x040fe20003f3d000 */
[----:B------:R-:W-:Y:S01]  /*cbe0*/  FMUL.FTZ R0, R169, R14 ;  /* 0x0000000ea9007220 */ /* 0x000fe20000410000 */
[----:B------:R-:W-:Y:S04]  /*cbf0*/  MUFU.EX2 R164, R164 ;  /* 0x000000a400a47308 */ /* 0x000fe80000000800 */
[----:B------:R-:W-:-:S04]  /*cc00*/  FSEL R24, R0, RZ, P1 ;  /* 0x000000ff00187208 */ /* 0x000fc80000800000 */
[----:B------:R-:W0:Y:S01]  /*cc10*/  MUFU.EX2 R35, R35 ;  /* 0x0000002300237308 */ /* 0x000e220000000800 */
[-CC-:B------:R-:W-:Y:S01]  /*cc20*/  FFMA.FTZ R53, R53, R14.reuse, -R24.reuse ;  /* 0x0000000e35357223 */ /* 0x180fe20000010818 */
[-CC-:B------:R-:W-:Y:S01]  /*cc30*/  FFMA.FTZ R12, R12, R14.reuse, -R24.reuse ;  /* 0x0000000e0c0c7223 */ /* 0x180fe20000010818 */
[----:B------:R-:W-:-:S05]  /*cc40*/  FFMA.FTZ R65, R65, R14, -R24 ;  /* 0x0000000e41417223 */ /* 0x000fca0000010818 */
[----:B------:R-:W1:Y:S01]  /*cc50*/  MUFU.EX2 R166, R166 ;  /* 0x000000a600a67308 */ /* 0x000e620000000800 */
[----:B------:R-:W-:Y:S01]  /*cc60*/  FFMA.FTZ R47, R47, R14, -R24 ;  /* 0x0000000e2f2f7223 */ /* 0x000fe20000010818 */
[----:B------:R-:W-:-:S06]  /*cc70*/  IMAD.MOV.U32 R21, RZ, RZ, 0x40000040 ;  /* 0x40000040ff157424 */ /* 0x000fcc00078e00ff */
[----:B------:R-:W-:Y:S01]  /*cc80*/  MUFU.EX2 R53, R53 ;  /* 0x0000003500357308 */ /* 0x000fe20000000800 */
[----:B------:R-:W-:Y:S01]  /*cc90*/  FFMA.FTZ R67, R67, R14, -R24 ;  /* 0x0000000e43437223 */ /* 0x000fe20000010818 */
[----:B------:R-:W-:-:S06]  /*cca0*/  VIADD R13, R15, 0x38840 ;  /* 0x000388400f0d7836 */ /* 0x000fcc0000000000 */
[----:B------:R-:W2:Y:S08]  /*ccb0*/  MUFU.EX2 R12, R12 ;  /* 0x0000000c000c7308 */ /* 0x000eb00000000800 */
[----:B------:R-:W3:Y:S01]  /*ccc0*/  MUFU.EX2 R39, R39 ;  /* 0x0000002700277308 */ /* 0x000ee20000000800 */
[----:B------:R-:W-:Y:S01]  /*ccd0*/  R2UR UR7, R21 ;  /* 0x00000000150772ca */ /* 0x000fe200000e0000 */
[----:B0-----:R-:W-:-:S06]  /*cce0*/  FADD.FTZ R21, R164, R35 ;  /* 0x00000023a4157221 */ /* 0x001fcc0000010000 */
[----:B------:R-:W0:Y:S01]  /*ccf0*/  MUFU.EX2 R65, R65 ;  /* 0x0000004100417308 */ /* 0x000e220000000800 */
[----:B------:R-:W-:-:S07]  /*cd00*/  PRMT R0, R190, 0x654, R13 ;  /* 0x00000654be007816 */ /* 0x000fce000000000d */
[----:B------:R-:W5:Y:S01]  /*cd10*/  MUFU.EX2 R160, R160 ;  /* 0x000000a000a07308 */ /* 0x000f620000000800 */
[----:B------:R-:W-:Y:S01]  /*cd20*/  FFMA.FTZ R69, R69, R14, -R24 ;  /* 0x0000000e45457223 */ /* 0x000fe20000010818 */
[----:B------:R-:W-:Y:S01]  /*cd30*/  LOP3.LUT R13, R56, 0x2000000, RZ, 0xfc, !PT ;  /* 0x02000000380d7812 */ /* 0x000fe200078efcff */
[----:B------:R-:W-:-:S05]  /*cd40*/  IMAD.MOV.U32 R25, RZ, RZ, 0x40000040 ;  /* 0x40000040ff197424 */ /* 0x000fca00078e00ff */
[----:B------:R-:W4:Y:S01]  /*cd50*/  MUFU.EX2 R26, R47 ;  /* 0x0000002f001a7308 */ /* 0x000f220000000800 */
[----:B-1----:R-:W-:Y:S01]  /*cd60*/  FADD.FTZ R34, R166, R21 ;  /* 0x00000015a6227221 */ /* 0x002fe20000010000 */
[----:B------:R-:W-:Y:S01]  /*cd70*/  FFMA.FTZ R71, R71, R14, -R24 ;  /* 0x0000000e47477223 */ /* 0x000fe20000010818 */
[----:B------:R-:W-:-:S05]  /*cd80*/  IMAD R20, R19, 0x1000, R13 ;  /* 0x0000100013147824 */ /* 0x000fca00078e020d */
[----:B------:R-:W-:Y:S01]  /*cd90*/  MUFU.EX2 R57, R57 ;  /* 0x0000003900397308 */ /* 0x000fe20000000800 */
[----:B--2---:R-:W-:Y:S01]  /*cda0*/  FADD.FTZ R32, R53, R12 ;  /* 0x0000000c35207221 */ /* 0x004fe20000010000 */
[----:B------:R-:W-:-:S06]  /*cdb0*/  R2UR UR11, R25 ;  /* 0x00000000190b72ca */ /* 0x000fcc00000e0000 */
[----:B------:R-:W1:Y:S01]  /*cdc0*/  MUFU.EX2 R67, R67 ;  /* 0x0000004300437308 */ /* 0x000e620000000800 */
[----:B---3--:R-:W-:Y:S01]  /*cdd0*/  FADD.FTZ R25, R39, R34 ;  /* 0x0000002227197221 */ /* 0x008fe20000010000 */
[-CC-:B------:R-:W-:Y:S01]  /*cde0*/  FFMA.FTZ R51, R51, R14.reuse, -R24.reuse ;  /* 0x0000000e33337223 */ /* 0x180fe20000010818 */
[----:B------:R-:W-:-:S05]  /*cdf0*/  FFMA.FTZ R73, R73, R14, -R24 ;  /* 0x0000000e49497223 */ /* 0x000fca0000010818 */
[----:B------:R-:W-:Y:S01]  /*ce00*/  MUFU.EX2 R162, R162 ;  /* 0x000000a200a27308 */ /* 0x000fe20000000800 */
[-CC-:B------:R-:W-:Y:S01]  /*ce10*/  FFMA.FTZ R75, R75, R14.reuse, -R24.reuse ;  /* 0x0000000e4b4b7223 */ /* 0x180fe20000010818 */
[-CC-:B------:R-:W-:Y:S01]  /*ce20*/  FFMA.FTZ R77, R77, R14.reuse, -R24.reuse ;  /* 0x0000000e4d4d7223 */ /* 0x180fe20000010818 */
[-CC-:B------:R-:W-:Y:S01]  /*ce30*/  FFMA.FTZ R55, R55, R14.reuse, -R24.reuse ;  /* 0x0000000e37377223 */ /* 0x180fe20000010818 */
[-CC-:B------:R-:W-:Y:S01]  /*ce40*/  FFMA.FTZ R79, R79, R14.reuse, -R24.reuse ;  /* 0x0000000e4f4f7223 */ /* 0x180fe20000010818 */
[-CC-:B------:R-:W-:Y:S01]  /*ce50*/  FFMA.FTZ R81, R81, R14.reuse, -R24.reuse ;  /* 0x0000000e51517223 */ /* 0x180fe20000010818 */
[-CC-:B------:R-:W-:Y:S01]  /*ce60*/  FFMA.FTZ R83, R83, R14.reuse, -R24.reuse ;  /* 0x0000000e53537223 */ /* 0x180fe20000010818 */
[----:B------:R-:W-:Y:S01]  /*ce70*/  FFMA.FTZ R63, R63, R14, -R24 ;  /* 0x0000000e3f3f7223 */ /* 0x000fe20000010818 */
[----:B------:R-:W2:Y:S01]  /*ce80*/  MUFU.EX2 R28, R69 ;  /* 0x00000045001c7308 */ /* 0x000ea20000000800 */
[----:B0-----:R-:W-:Y:S01]  /*ce90*/  FADD.FTZ R21, R65, R32 ;  /* 0x0000002041157221 */ /* 0x001fe20000010000 */
[----:B------:R-:W-:Y:S01]  /*cea0*/  IADD3 R24, R20, 0x80, RZ ;  /* 0x0000008014187810 */ /* 0x000fe20007ffe0ff */
[----:B-----5:R-:W-:Y:S01]  /*ceb0*/  FADD.FTZ R36, R160, R25 ;  /* 0x00000019a0247221 */ /* 0x020fe20000010000 */
[----:B------:R-:W-:-:S04]  /*cec0*/  IMAD.MOV.U32 R25, RZ, RZ, 0x40000040 ;  /* 0x40000040ff197424 */ /* 0x000fc800078e00ff */
[----:B------:R-:W0:Y:S01]  /*ced0*/  MUFU.EX2 R41, R41 ;  /* 0x0000002900297308 */ /* 0x000e220000000800 */
[----:B----4-:R-:W-:Y:S01]  /*cee0*/  FADD.FTZ R34, R26, R21 ;  /* 0x000000151a227221 */ /* 0x010fe20000010000 */
[----:B------:R-:W-:Y:S01]  /*cef0*/  R2UR UR10, R24 ;  /* 0x00000000180a72ca */ /* 0x000fe200000e0000 */
[----:B------:R-:W-:Y:S01]  /*cf00*/  VIADD R24, R20, 0x100 ;  /* 0x0000010014187836 */ /* 0x000fe20000000000 */
[----:B------:R3:W-:Y:S04]  /*cf10*/  SYNCS.ARRIVE.TRANS64.RED.A1T0 RZ, [R0+URZ], RZ ;  /* 0x000000ff00ff79a7 */ /* 0x0007e8000810043f */
[----:B------:R-:W4:Y:S01]  /*cf20*/  MUFU.EX2 R71, R71 ;  /* 0x0000004700477308 */ /* 0x000f220000000800 */
[----:B------:R-:W-:Y:S01]  /*cf30*/  R2UR UR15, R25 ;  /* 0x00000000190f72ca */ /* 0x000fe200000e0000 */
[----:B-1----:R-:W-:Y:S01]  /*cf40*/  FADD.FTZ R21, R67, R34 ;  /* 0x0000002243157221 */ /* 0x002fe20000010000 */
[----:B------:R-:W-:-:S05]  /*cf50*/  FADD.FTZ R25, R57, R36 ;  /* 0x0000002439197221 */ /* 0x000fca0000010000 */
[----:B------:R-:W1:Y:S01]  /*cf60*/  MUFU.EX2 R156, R156 ;  /* 0x0000009c009c7308 */ /* 0x000e620000000800 */
[----:B------:R-:W-:Y:S01]  /*cf70*/  R2UR UR14, R24 ;  /* 0x00000000180e72ca */ /* 0x000fe200000e0000 */
[----:B--2---:R-:W-:-:S06]  /*cf80*/  FADD.FTZ R24, R28, R21 ;  /* 0x000000151c187221 */ /* 0x004fcc0000010000 */
[----:B------:R-:W2:Y:S01]  /*cf90*/  MUFU.EX2 R30, R51 ;  /* 0x00000033001e7308 */ /* 0x000ea20000000800 */
[----:B------:R-:W-:Y:S01]  /*cfa0*/  FADD.FTZ R34, R162, R25 ;  /* 0x00000019a2227221 */ /* 0x000fe20000010000 */
[----:B------:R-:W-:-:S06]  /*cfb0*/  IMAD.MOV.U32 R21, RZ, RZ, 0x40000040 ;  /* 0x40000040ff157424 */ /* 0x000fcc00078e00ff */
[----:B------:R-:W5:Y:S01]  /*cfc0*/  MUFU.EX2 R43, R43 ;  /* 0x0000002b002b7308 */ /* 0x000f620000000800 */
[----:B0-----:R-:W-:-:S07]  /*cfd0*/  FADD.FTZ R25, R41, R34 ;  /* 0x0000002229197221 */ /* 0x001fce0000010000 */
[----:B------:R-:W0:Y:S01]  /*cfe0*/  MUFU.EX2 R73, R73 ;  /* 0x0000004900497308 */ /* 0x000e220000000800 */
[----:B------:R-:W-:-:S07]  /*cff0*/  R2UR UR19, R21 ;  /* 0x00000000151372ca */ /* 0x000fce00000e0000 */
[----:B------:R-:W0:Y:S01]  /*d000*/  MUFU.EX2 R158, R158 ;  /* 0x0000009e009e7308 */ /* 0x000e220000000800 */
[----:B----4-:R-:W-:Y:S01]  /*d010*/  FADD.FTZ R21, R71, R24 ;  /* 0x0000001847157221 */ /* 0x010fe20000010000 */
[----:B-1----:R-:W-:-:S06]  /*d020*/  FADD.FTZ R34, R156, R25 ;  /* 0x000000199c227221 */ /* 0x002fcc0000010000 */
[----:B---3--:R-:W1:Y:S01]  /*d030*/  MUFU.EX2 R0, R75 ;  /* 0x0000004b00007308 */ /* 0x008e620000000800 */
[----:B--2---:R-:W-:-:S07]  /*d040*/  FADD.FTZ R24, R30, R21 ;  /* 0x000000151e187221 */ /* 0x004fce0000010000 */
[----:B------:R-:W2:Y:S01]  /*d050*/  MUFU.EX2 R27, R27 ;  /* 0x0000001b001b7308 */ /* 0x000ea20000000800 */
[----:B------:R-:W-:Y:S01]  /*d060*/  R2UR UR6, R20 ;  /* 0x00000000140672ca */ /* 0x000fe200000e0000 */
[----:B-----5:R-:W-:-:S06]  /*d070*/  FADD.FTZ R25, R43, R34 ;  /* 0x000000222b197221 */ /* 0x020fcc0000010000 */
[----:B------:R-:W3:Y:S01]  /*d080*/  MUFU.EX2 R77, R77 ;  /* 0x0000004d004d7308 */ /* 0x000ee20000000800 */
[----:B------:R-:W-:Y:S02]  /*d090*/  VIADD R20, R20, 0x180 ;  /* 0x0000018014147836 */ /* 0x000fe40000000000 */
[----:B0-----:R-:W-:Y:S01]  /*d0a0*/  FADD.FTZ R21, R73, R24 ;  /* 0x0000001849157221 */ /* 0x001fe20000010000 */
[----:B------:R-:W-:-:S04]  /*d0b0*/  FADD.FTZ R24, R158, R25 ;  /* 0x000000199e187221 */ /* 0x000fc80000010000 */
[----:B------:R-:W0:Y:S01]  /*d0c0*/  MUFU.EX2 R32, R55 ;  /* 0x0000003700207308 */ /* 0x000e220000000800 */
[----:B------:R-:W-:-:S07]  /*d0d0*/  R2UR UR18, R20 ;  /* 0x00000000141272ca */ /* 0x000fce00000e0000 */
[----:B------:R-:W4:Y:S01]  /*d0e0*/  MUFU.EX2 R152, R152 ;  /* 0x0000009800987308 */ /* 0x000f220000000800 */
[----:B------:R-:W-:Y:S01]  /*d0f0*/  F2FP.F16.F32.PACK_AB R165, R12, R53 ;  /* 0x000000350ca5723e */ /* 0x000fe200000000ff */
[----:B-1----:R-:W-:-:S06]  /*d100*/  FADD.FTZ R12, R0, R21 ;  /* 0x00000015000c7221 */ /* 0x002fcc0000010000 */
[----:B------:R-:W1:Y:S01]  /*d110*/  MUFU.EX2 R79, R79 ;  /* 0x0000004f004f7308 */ /* 0x000e620000000800 */
[----:B--2---:R-:W-:-:S07]  /*d120*/  FADD.FTZ R25, R27, R24 ;  /* 0x000000181b197221 */ /* 0x004fce0000010000 */
[----:B------:R-:W2:Y:S01]  /*d130*/  MUFU.EX2 R29, R29 ;  /* 0x0000001d001d7308 */ /* 0x000ea20000000800 */
[----:B---3--:R-:W-:-:S07]  /*d140*/  FADD.FTZ R21, R77, R12 ;  /* 0x0000000c4d157221 */ /* 0x008fce0000010000 */
[----:B------:R-:W3:Y:S01]  /*d150*/  MUFU.EX2 R20, R81 ;  /* 0x0000005100147308 */ /* 0x000ee20000000800 */
[----:B0-----:R-:W-:-:S07]  /*d160*/  FADD.FTZ R12, R32, R21 ;  /* 0x00000015200c7221 */ /* 0x001fce0000010000 */
[----:B------:R-:W0:Y:S01]  /*d170*/  MUFU.EX2 R154, R154 ;  /* 0x0000009a009a7308 */ /* 0x000e220000000800 */
[----:B------:R-:W-:-:S07]  /*d180*/  F2FP.F16.F32.PACK_AB R167, R26, R65 ;  /* 0x000000411aa7723e */ /* 0x000fce00000000ff */
[----:B------:R-:W-:Y:S08]  /*d190*/  MUFU.EX2 R31, R31 ;  /* 0x0000001f001f7308 */ /* 0x000ff00000000800 */
[----:B------:R-:W5:Y:S08]  /*d1a0*/  MUFU.EX2 R83, R83 ;  /* 0x0000005300537308 */ /* 0x000f700000000800 */
[----:B------:R-:W5:Y:S01]  /*d1b0*/  MUFU.EX2 R24, R63 ;  /* 0x0000003f00187308 */ /* 0x000f620000000800 */
[----:B----4-:R-:W-:Y:S01]  /*d1c0*/  FADD.FTZ R26, R152, R25 ;  /* 0x00000019981a7221 */ /* 0x010fe20000010000 */
[----:B-1----:R-:W-:Y:S01]  /*d1d0*/  FADD.FTZ R21, R79, R12 ;  /* 0x0000000c4f157221 */ /* 0x002fe20000010000 */
[----:B------:R-:W-:-:S02]  /*d1e0*/  F2FP.F16.F32.PACK_AB R157, R0, R73 ;  /* 0x00000049009d723e */ /* 0x000fc400000000ff */
[----:B--2---:R-:W-:Y:S01]  /*d1f0*/  FADD.FTZ R25, R29, R26 ;  /* 0x0000001a1d197221 */ /* 0x004fe20000010000 */
[----:B------:R-:W-:Y:S01]  /*d200*/  F2FP.F16.F32.PACK_AB R164, R35, R164 ;  /* 0x000000a423a4723e */ /* 0x000fe200000000ff */
[----:B---3--:R-:W-:Y:S01]  /*d210*/  FADD.FTZ R0, R20, R21 ;  /* 0x0000001514007221 */ /* 0x008fe20000010000 */
[----:B------:R-:W-:Y:S01]  /*d220*/  F2FP.F16.F32.PACK_AB R166, R39, R166 ;  /* 0x000000a627a6723e */ /* 0x000fe200000000ff */
[----:B------:R-:W-:Y:S01]  /*d230*/  BAR.SYNC.DEFER_BLOCKING 0xf, 0x100 ;  /* 0x03c4000000007b1d */ /* 0x000fe20000010000 */
[----:B------:R-:W-:Y:S01]  /*d240*/  F2FP.F16.F32.PACK_AB R160, R57, R160 ;  /* 0x000000a039a0723e */ /* 0x000fe200000000ff */
[----:B0-----:R-:W-:Y:S01]  /*d250*/  FADD.FTZ R12, R154, R25 ;  /* 0x000000199a0c7221 */ /* 0x001fe20000010000 */
[----:B------:R-:W-:Y:S02]  /*d260*/  F2FP.F16.F32.PACK_AB R161, R28, R67 ;  /* 0x000000431ca1723e */ /* 0x000fe400000000ff */
[----:B------:R-:W-:Y:S02]  /*d270*/  F2FP.F16.F32.PACK_AB R162, R41, R162 ;  /* 0x000000a229a2723e */ /* 0x000fe400000000ff */
[----:B------:R-:W-:-:S02]  /*d280*/  F2FP.F16.F32.PACK_AB R163, R30, R71 ;  /* 0x000000471ea3723e */ /* 0x000fc400000000ff */
[----:B------:R-:W-:Y:S02]  /*d290*/  F2FP.F16.F32.PACK_AB R156, R43, R156 ;  /* 0x0000009c2b9c723e */ /* 0x000fe400000000ff */
[----:B------:R-:W-:Y:S02]  /*d2a0*/  F2FP.F16.F32.PACK_AB R158, R27, R158 ;  /* 0x0000009e1b9e723e */ /* 0x000fe400000000ff */
[----:B------:R-:W-:Y:S01]  /*d2b0*/  F2FP.F16.F32.PACK_AB R159, R32, R77 ;  /* 0x0000004d209f723e */ /* 0x000fe200000000ff */
[----:B-----5:R-:W-:Y:S01]  /*d2c0*/  FADD.FTZ R21, R83, R0 ;  /* 0x0000000053157221 */ /* 0x020fe20000010000 */
[----:B------:R-:W-:Y:S02]  /*d2d0*/  F2FP.F16.F32.PACK_AB R152, R29, R152 ;  /* 0x000000981d98723e */ /* 0x000fe400000000ff */
[----:B------:R-:W-:Y:S02]  /*d2e0*/  F2FP.F16.F32.PACK_AB R153, R20, R79 ;  /* 0x0000004f1499723e */ /* 0x000fe400000000ff */
[----:B------:R-:W-:-:S02]  /*d2f0*/  F2FP.F16.F32.PACK_AB R154, R31, R154 ;  /* 0x0000009a1f9a723e */ /* 0x000fc400000000ff */
[C---:B------:R-:W-:Y:S01]  /*d300*/  F2FP.F16.F32.PACK_AB R155, R24.reuse, R83 ;  /* 0x00000053189b723e */ /* 0x040fe200000000ff */
[----:B------:R-:W-:Y:S01]  /*d310*/  FADD.FTZ R0, R31, R12 ;  /* 0x0000000c1f007221 */ /* 0x000fe20000010000 */
[----:B------:R-:W-:Y:S01]  /*d320*/  STSM.16.M88.4 [R227+0x36400], R164 ;  /* 0x036400a4e3007844 */ /* 0x000fe20000000200 */
[----:B------:R-:W-:-:S03]  /*d330*/  FADD.FTZ R12, R24, R21 ;  /* 0x00000015180c7221 */ /* 0x000fc60000010000 */
[----:B------:R-:W-:Y:S04]  /*d340*/  STSM.16.M88.4 [R228], R160 ;  /* 0x000000a0e4007844 */ /* 0x000fe80000000200 */
[----:B------:R0:W-:Y:S04]  /*d350*/  STSM.16.M88.4 [R58], R156 ;  /* 0x0000009c3a007844 */ /* 0x0001e80000000200 */
[----:B------:R1:W-:Y:S01]  /*d360*/  STSM.16.M88.4 [R229], R152 ;  /* 0x00000098e5007844 */ /* 0x0003e20000000200 */
[----:B0-----:R-:W-:-:S06]  /*d370*/  WARPGROUP.ARRIVE ;  /* 0x00000000000079c5 */ /* 0x001fcc0000000000 */
        /* <DEDUP_REMOVED lines=24> */
.L_x_5471:
[----:B------:R-:W-:Y:S01]  /*d500*/  VIADD R15, R15, 0x38860 ;  /* 0x000388600f0f7836 */ /* 0x000fe20000000000 */
[----:B------:R-:W0:Y:S01]  /*d510*/  @P5 LDC R20, c[0x0][0x44c] ;  /* 0x00011300ff145b82 */ /* 0x000e220000000800 */
[----:B------:R-:W-:Y:S01]  /*d520*/  IMAD.MOV.U32 R21, RZ, RZ, R213 ;  /* 0x000000ffff157224 */ /* 0x000fe200078e00d5 */
[----:B------:R-:W-:Y:S01]  /*d530*/  ULDC UR38, c[0x0][0xad0] ;  /* 0x0002b40000267ab9 */ /* 0x000fe20000000800 */
[----:B------:R-:W-:Y:S01]  /*d540*/  ULDC UR39, c[0x0][0xad0] ;  /* 0x0002b40000277ab9 */ /* 0x000fe20000000800 */
[----:B------:R-:W-:Y:S01]  /*d550*/  PRMT R15, R190, 0x654, R15 ;  /* 0x00000654be0f7816 */ /* 0x000fe2000000000f */
[----:B------:R-:W-:Y:S01]  /*d560*/  ULDC UR36, c[0x0][0xa80] ;  /* 0x0002a00000247ab9 */ /* 0x000fe20000000800 */
[----:B------:R-:W-:Y:S01]  /*d570*/  ULDC UR37, c[0x0][0xa80] ;  /* 0x0002a00000257ab9 */ /* 0x000fe20000000800 */
[----:B------:R-:W-:Y:S01]  /*d580*/  BSSY B1, `(.L_x_5472) ;  /* 0x00003ce000017945 */ /* 0x000fe20003800000 */
[----:B------:R1:W-:Y:S02]  /*d590*/  SYNCS.ARRIVE.TRANS64.RED.A1T0 RZ, [R15+URZ], RZ ;  /* 0x000000ff0fff79a7 */ /* 0x0003e4000810043f */
[----:B-1----:R-:W1:Y:S01]  /*d5a0*/  @P5 LDC R15, c[0x0][0x450] ;  /* 0x00011400ff0f5b82 */ /* 0x002e620000000800 */
[----:B0-----:R-:W-:-:S05]  /*d5b0*/  @P5 IMAD.HI.U32 R20, R213, R20, RZ ;  /* 0x00000014d5145227 */ /* 0x001fca00078e00ff */
[----:B-1----:R-:W-:-:S04]  /*d5c0*/  @P5 SHF.R.U32.HI R21, RZ, R15, R20 ;  /* 0x0000000fff155219 */ /* 0x002fc80000011614 */
[----:B------:R-:W-:-:S04]  /*d5d0*/  IADD3 R15, R21, R211, -R208 ;  /* 0x000000d3150f7210 */ /* 0x000fc80007ffe8d0 */
[----:B------:R-:W-:-:S04]  /*d5e0*/  SHF.R.S32.HI R20, RZ, 0x1f, R15 ;  /* 0x0000001fff147819 */ /* 0x000fc8000001140f */
[----:B------:R-:W-:Y:S01]  /*d5f0*/  LEA.HI R20, R20, R15, RZ, 0x6 ;  /* 0x0000000f14147211 */ /* 0x000fe200078f30ff */
[----:B------:R-:W-:-:S03]  /*d600*/  VIADD R15, R170, 0xfffffffe ;  /* 0xfffffffeaa0f7836 */ /* 0x000fc60000000000 */
        /* <DEDUP_REMOVED lines=8> */
.L_x_5486:
[----:B------:R-:W-:-:S05]  /*d690*/  VIADD R19, R196, 0x1 ;  /* 0x00000001c4137836 */ /* 0x000fca0000000000 */
[----:B------:R-:W-:-:S04]  /*d6a0*/  ISETP.NE.AND P1, PT, R19, 0x2, PT ;  /* 0x000000021300780c */ /* 0x000fc80003f25270 */
[----:B------:R-:W-:Y:S02]  /*d6b0*/  SEL R14, RZ, 0x1, P1 ;  /* 0x00000001ff0e7807 */ /* 0x000fe40000800000 */
[----:B------:R-:W-:Y:S02]  /*d6c0*/  SEL R19, R19, RZ, P1 ;  /* 0x000000ff13137207 */ /* 0x000fe40000800000 */
[----:B------:R-:W-:Y:S01]  /*d6d0*/  LOP3.LUT R23, R23, R14, RZ, 0x3c, !PT ;  /* 0x0000000e17177212 */ /* 0x000fe200078e3cff */
[----:B0-----:R-:W-:Y:S06]  /*d6e0*/  @!P0 BRA `(.L_x_5474) ;  /* 0x0000000000048947 */ /* 0x001fec0003800000 */
[----:B------:R-:W-:Y:S01]  /*d6f0*/  BPT.TRAP 0x1 ;  /* 0x000000040000795c */ /* 0x000fe20000300000 */
.L_x_5474:
[----:B------:R-:W-:Y:S01]  /*d700*/  IMAD R20, R19, 0x8, R18 ;  /* 0x0000000813147824 */ /* 0x000fe200078e0212 */
[----:B------:R-:W-:-:S04]  /*d710*/  SHF.L.U32 R14, R23, 0x1f, RZ ;  /* 0x0000001f170e7819 */ /* 0x000fc800000006ff */
[----:B------:R0:W1:Y:S01]  /*d720*/  SYNCS.PHASECHK.TRANS64.TRYWAIT P1, [R20+URZ+0x38830], R14 ;  /* 0x0388300e140075a7 */ /* 0x000062000802017f */
[----:B------:R-:W-:Y:S05]  /*d730*/  @!P0 BRA `(.L_x_5475) ;  /* 0x0000000000048947 */ /* 0x000fea0003800000 */
[----:B------:R-:W-:Y:S01]  /*d740*/  BPT.TRAP 0x1 ;  /* 0x000000040000795c */ /* 0x000fe20000300000 */
.L_x_5475:
[----:B------:R-:W-:Y:S01]  /*d750*/  BSSY B2, `(.L_x_5476) ;  /* 0x0000006000027945 */ /* 0x000fe20003800000 */
[----:B------:R-:W-:Y:S02]  /*d760*/  IMAD R156, R19, 0x200, R206 ;  /* 0x00000200139c7824 */ /* 0x000fe400078e02ce */
[----:B------:R-:W-:Y:S01]  /*d770*/  IMAD.MOV.U32 R157, RZ, RZ, 0x40000040 ;  /* 0x40000040ff9d7424 */ /* 0x000fe200078e00ff */
[----:B-1----:R-:W-:Y:S06]  /*d780*/  @P1 BRA `(.L_x_5477) ;  /* 0x0000000000081947 */ /* 0x002fec0003800000 */
[----:B------:R-:W1:Y:S02]  /*d790*/  SYNCS.PHASECHK.TRANS64.TRYWAIT P1, [R20+URZ+0x38830], R14 ;  /* 0x0388300e140075a7 */ /* 0x000e64000802017f */
[----:B-1----:R-:W-:Y:S05]  /*d7a0*/  @!P1 BRA `(.L_x_5478) ;  /* 0x0000014400009947 */ /* 0x002fea0003800000 */
.L_x_5477:
[----:B------:R-:W-:Y:S05]  /*d7b0*/  BSYNC B2 ;  /* 0x0000000000027941 */ /* 0x000fea0003800000 */
.L_x_5476:
        /* <DEDUP_REMOVED lines=36> */
.L_x_5479:
[----:B------:R2:W3:Y:S01]  /*da00*/  SYNCS.PHASECHK.TRANS64.TRYWAIT P1, [R20+URZ+0x38850], R14 ;  /* 0x0388500e140075a7 */ /* 0x0004e2000802017f */
[----:B------:R-:W-:Y:S05]  /*da10*/  @!P0 BRA `(.L_x_5480) ;  /* 0x0000000000048947 */ /* 0x000fea0003800000 */
[----:B------:R-:W-:Y:S01]  /*da20*/  BPT.TRAP 0x1 ;  /* 0x000000040000795c */ /* 0x000fe20000300000 */
.L_x_5480:
[----:B------:R-:W-:Y:S04]  /*da30*/  BSSY B2, `(.L_x_5481) ;  /* 0x0000004000027945 */ /* 0x000fe80003800000 */
[----:B---3--:R-:W-:Y:S05]  /*da40*/  @P1 BRA `(.L_x_5482) ;  /* 0x0000000000081947 */ /* 0x008fea0003800000 */
[----:B------:R-:W3:Y:S02]  /*da50*/  SYNCS.PHASECHK.TRANS64.TRYWAIT P1, [R20+URZ+0x38850], R14 ;  /* 0x0388500e140075a7 */ /* 0x000ee4000802017f */
[----:B---3--:R-:W-:Y:S05]  /*da60*/  @!P1 BRA `(.L_x_5483) ;  /* 0x0000014000649947 */ /* 0x008fea0003800000 */
.L_x_5482:
[----:B------:R-:W-:Y:S05]  /*da70*/  BSYNC B2 ;  /* 0x0000000000027941 */ /* 0x000fea0003800000 */
.L_x_5481:
[----:B------:R-:W-:Y:S01]  /*da80*/  IMAD R198, R19, 0x1000, R207 ;  /* 0x0000100013c67824 */ /* 0x000fe200078e02cf */
[----:B------:R-:W-:Y:S01]  /*da90*/  R2UR UR4, R2 ;  /* 0x00000000020472ca */ /* 0x000fe200000e0000 */
[----:B------:R-:W-:Y:S01]  /*daa0*/  IMAD.MOV.U32 R199, RZ, RZ, 0x40000040 ;  /* 0x40000040ffc77424 */ /* 0x000fe200078e00ff */
[----:B------:R-:W-:Y:S01]  /*dab0*/  R2UR UR5, R3 ;  /* 0x00000000030572ca */ /* 0x000fe200000e0000 */
[----:B------:R-:W-:Y:S01]  /*dac0*/  WARPGROUP.ARRIVE ;  /* 0x00000000000079c5 */ /* 0x000fe20000000000 */
[----:B------:R-:W-:Y:S01]  /*dad0*/  R2UR UR6, R198 ;  /* 0x00000000c60672ca */ /* 0x000fe200000e0000 */
[C---:B------:R-:W-:Y:S01]  /*dae0*/  VIADD R200, R2.reuse, 0x2 ;  /* 0x0000000202c87836 */ /* 0x040fe20000000000 */
[----:B------:R-:W-:Y:S01]  /*daf0*/  R2UR UR7, R199 ;  /* 0x00000000c70772ca */ /* 0x000fe200000e0000 */
[----:B------:R-:W-:Y:S02]  /*db00*/  IMAD.MOV.U32 R201, RZ, RZ, 0x40000040 ;  /* 0x40000040ffc97424 */ /* 0x000fe400078e00ff */
[----:B------:R-:W4:Y:S01]  /*db10*/  S2R R202, SR_TID.X ;  /* 0x0000000000ca7919 */ /* 0x000f220000002100 */
[----:B------:R-:W-:-:S02]  /*db20*/  VIADD R203, R2, 0x800 ;  /* 0x0000080002cb7836 */ /* 0x000fc40000000000 */
[----:B------:R-:W-:-:S07]  /*db30*/  IMAD.MOV.U32 R205, RZ, RZ, 0x40000040 ;  /* 0x40000040ffcd7424 */ /* 0x000fce00078e00ff */
        /* <DEDUP_REMOVED lines=9> */
[----:B----4-:R-:W-:-:S05]  /*dbd0*/  SHF.R.U32.HI R202, RZ, 0x7, R202 ;  /* 0x00000007ffca7819 */ /* 0x010fca00000116ca */
[----:B0123--:R0:W1:Y:S02]  /*dbe0*/  SHFL.IDX PT, R14, R202, RZ, 0x1f ;  /* 0x00001fffca0e7589 */ /* 0x00f06400000e0000 */
[----:B0-----:R-:W-:Y:S02]  /*dbf0*/  IADD3 R202, R198, 0x800, RZ ;  /* 0x00000800c6ca7810 */ /* 0x001fe40007ffe0ff */
[----:B-1----:R-:W-:Y:S01]  /*dc00*/  ISETP.GT.AND P1, PT, R14, 0x7f, PT ;  /* 0x0000007f0e00780c */ /* 0x002fe20003f24270 */
[----:B------:R-:W-:-:S03]  /*dc10*/  IMAD.MOV.U32 R14, RZ, RZ, 0x4 ;  /* 0x00000004ff0e7424 */ /* 0x000fc600078e00ff */
        /* <DEDUP_REMOVED lines=108> */
[----:B------:R-:W-:Y:S02]  /*e2e0*/  MOV R201, 0x40000040 ;  /* 0x4000004000c97802 */ /* 0x000fe40000000f00 */
[----:B------:R-:W-:Y:S01]  /*e2f0*/  R2UR UR6, R200 ;  /* 0x00000000c80672ca */ /* 0x000fe200000e0000 */
[----:B------:R-:W-:Y:S01]  /*e300*/  VIADD R200, R2, 0x600 ;  /* 0x0000060002c87836 */ /* 0x000fe20000000000 */
[----:B------:R-:W-:Y:S01]  /*e310*/  R2UR UR7, R201 ;  /* 0x00000000c90772ca */ /* 0x000fe200000e0000 */
[----:B------:R-:W-:Y:S01]  /*e320*/  IMAD.MOV.U32 R201, RZ, RZ, 0x40000040 ;  /* 0x40000040ffc97424 */ /* 0x000fe200078e00ff */
        /* <DEDUP_REMOVED lines=65> */
[----:B------:R-:W-:Y:S02]  /*e740*/  IMAD.MOV.U32 R201, RZ, RZ, 0x40000040 ;  /* 0x40000040ffc97424 */ /* 0x000fe400078e00ff */
        /* <DEDUP_REMOVED lines=10> */
[----:B------:R-:W-:Y:S01]  /*e7f0*/  IMAD.MOV.U32 R202, RZ, RZ, 0x28 ;  /* 0x00000028ffca7424 */ /* 0x000fe200078e00ff */
[----:B------:R-:W-:Y:S02]  /*e800*/  R2UR UR6, R200 ;  /* 0x00000000c80672ca */ /* 0x000fe400000e0000 */
[----:B------:R-:W-:Y:S02]  /*e810*/  R2UR UR7, R201 ;  /* 0x00000000c90772ca */ /* 0x000fe400000e0000 */
[----:B------:R-:W-:-:S02]  /*e820*/  SEL R202, R202, 0x26, P1 ;  /* 0x00000026caca7807 */ /* 0x000fc40000800000 */
[----:B------:R-:W-:Y:S02]  /*e830*/  MOV R201, 0x40000040 ;  /* 0x4000004000c97802 */ /* 0x000fe40000000f00 */
[----:B------:R-:W-:-:S04]  /*e840*/  LOP3.LUT R202, R202, 0x6, RZ, 0xc0, !PT ;  /* 0x00000006caca7812 */ /* 0x000fc800078ec0ff */
[CC--:B------:R-:W-:Y:S02]  /*e850*/  IADD3 R200, R202.reuse, R203.reuse, R2 ;  /* 0x000000cbcac87210 */ /* 0x0c0fe40007ffe002 */
[----:B------:R-:W-:Y:S01]  /*e860*/  IADD3 R202, R202, R203, R198 ;  /* 0x000000cbcaca7210 */ /* 0x000fe20007ffe0c6 */
[----:B------:R-:W-:Y:S01]  /*e870*/  IMAD.MOV.U32 R203, RZ, RZ, 0x40000040 ;  /* 0x40000040ffcb7424 */ /* 0x000fe200078e00ff */
        /* <DEDUP_REMOVED lines=9> */
[----:B------:R-:W-:Y:S02]  /*e910*/  VIADD R203, R198, 0xa00 ;  /* 0x00000a00c6cb7836 */ /* 0x000fe40000000000 */
[----:B------:R-:W-:Y:S01]  /*e920*/  IMAD.IADD R200, R202, 0x1, R204 ;  /* 0x00000001cac87824 */ /* 0x000fe200078e02cc */
[----:B------:R-:W-:-:S02]  /*e930*/  WARPGROUP.DEPBAR.LE gsb0, 0x0 ;  /* 0x00008000000079c5 */ /* 0x000fc40000010000 */
[----:B------:R-:W-:-:S07]  /*e940*/  WARPGROUP.ARRIVE ;  /* 0x00000000000079c5 */ /* 0x000fce0000000000 */
        /* <DEDUP_REMOVED lines=30> */
[----:B------:R-:W-:Y:S02]  /*eb30*/  MOV R203, 0xc00 ;  /* 0x00000c0000cb7802 */ /* 0x000fe40000000f00 */
        /* <DEDUP_REMOVED lines=41> */
[----:B------:R-:W-:-:S04]  /*edd0*/  MOV R202, 0x38 ;  /* 0x0000003800ca7802 */ /* 0x000fc80000000f00 */
        /* <DEDUP_REMOVED lines=28> */
[----:B------:R-:W-:-:S02]  /*efa0*/  IMAD.IADD R200, R204, 0x1, R202 ;  /* 0x00000001ccc87824 */ /* 0x000fc400078e02ca */
[----:B------:R-:W-:Y:S01]  /*efb0*/  IMAD.IADD R204, R203, 0x1, R204 ;  /* 0x00000001cbcc7824 */ /* 0x000fe200078e02cc */
        /* <DEDUP_REMOVED lines=9> */
[----:B------:R-:W-:Y:S02]  /*f050*/  WARPGROUP.DEPBAR.LE gsb0, 0x0 ;  /* 0x00008000000079c5 */ /* 0x000fe40000010000 */
[----:B------:R-:W-:-:S10]  /*f060*/  WARPGROUP.ARRIVE ;  /* 0x00000000000079c5 */ /* 0x000fd40000000000 */
[----:B------:R-:W-:Y:S01]  /*f070*/  HGMMA.64x64x16.F32 R152, gdesc[UR4], R152, gsb0 ;  /* 0x00e00000049879f0 */ /* 0x000fe20008000898 */
[----:B------:R-:W-:Y:S01]  /*f080*/  R2UR UR4, R200 ;  /* 0x00000000c80472ca */ /* 0x000fe200000e0000 */
[--C-:B------:R-:W-:Y:S01]  /*f090*/  IMAD.IADD R200, R199, 0x1, R202.reuse ;  /* 0x00000001c7c87824 */ /* 0x100fe200078e02ca */
[----:B------:R-:W-:Y:S01]  /*f0a0*/  R2UR UR5, R201 ;  /* 0x00000000c90572ca */ /* 0x000fe200000e0000 */
[----:B------:R-:W-:Y:S02]  /*f0b0*/  IMAD.MOV.U32 R201, RZ, RZ, 0x40000040 ;  /* 0x40000040ffc97424 */ /* 0x000fe400078e00ff */
[----:B------:R-:W-:Y:S01]  /*f0c0*/  IMAD.IADD R202, R14, 0x1, R202 ;  /* 0x000000010eca7824 */ /* 0x000fe200078e02ca */
[----:B------:R-:W-:Y:S01]  /*f0d0*/  R2UR UR6, R200 ;  /* 0x00000000c80672ca */ /* 0x000fe200000e0000 */
[----:B------:R-:W-:Y:S01]  /*f0e0*/  IMAD.IADD R200, R203, 0x1, R14 ;  /* 0x00000001cbc87824 */ /* 0x000fe200078e020e */
[----:B------:R-:W-:Y:S01]  /*f0f0*/  R2UR UR7, R201 ;  /* 0x00000000c90772ca */ /* 0x000fe200000e0000 */
[----:B------:R-:W-:Y:S01]  /*f100*/  IMAD.MOV.U32 R201, RZ, RZ, 0x40000040 ;  /* 0x40000040ffc97424 */ /* 0x000fe200078e00ff */
[----:B------:R-:W-:Y:S01]  /*f110*/  MOV R203, 0x40000040 ;  /* 0x4000004000cb7802 */ /* 0x000fe20000000f00 */
        /* <DEDUP_REMOVED lines=30> */
.L_x_5484:
[----:B------:R-:W2:Y:S01]  /*f300*/  LDL R14, [R1+0x10] ;  /* 0x00001000010e7983 */ /* 0x000ea20000100800 */
[----:B------:R-:W0:Y:S03]  /*f310*/  LDC R198, c[0x0][0x448] ;  /* 0x00011200ffc67b82 */ /* 0x000e260000000800 */
[----:B------:R-:W3:Y:S01]  /*f320*/  LDL R203, [R1] ;  /* 0x0000000001cb7983 */ /* 0x000ee20000100800 */
[----:B0-----:R-:W-:-:S13]  /*f330*/  ISETP.NE.AND P1, PT, R198, 0x1, PT ;  /* 0x00000001c600780c */ /* 0x001fda0003f25270 */
[----:B------:R-:W0:Y:S08]  /*f340*/  @P1 LDC R199, c[0x0][0x44c] ;  /* 0x00011300ffc71b82 */ /* 0x000e300000000800 */
[----:B------:R-:W1:Y:S01]  /*f350*/  @P1 LDC R198, c[0x0][0x450] ;  /* 0x00011400ffc61b82 */ /* 0x000e620000000800 */
[----:B------:R-:W-:Y:S01]  /*f360*/  FMUL.FTZ R155, R155, UR39 ;  /* 0x000000279b9b7c20 */ /* 0x000fe20008410000 */
[----:B------:R-:W-:Y:S01]  /*f370*/  FMUL.FTZ R158, R158, UR39 ;  /* 0x000000279e9e7c20 */ /* 0x000fe20008410000 */
[----:B------:R-:W-:-:S04]  /*f380*/  FMUL.FTZ R159, R159, UR39 ;  /* 0x000000279f9f7c20 */ /* 0x000fc80008410000 */
[----:B------:R-:W-:Y:S01]  /*f390*/  MUFU.TANH R155, R155 ;  /* 0x0000009b009b7308 */ /* 0x000fe20000002400 */
[----:B------:R-:W-:-:S07]  /*f3a0*/  FMUL.FTZ R162, R162, UR39 ;  /* 0x00000027a2a27c20 */ /* 0x000fce0008410000 */
        /* <DEDUP_REMOVED lines=20> */
[----:B------:R-:W-:Y:S08]  /*f4f0*/  MUFU.TANH R178, R178 ;  /* 0x000000b200b27308 */ /* 0x000ff00000002400 */
[----:B------:R-:W-:Y:S08]  /*f500*/  MUFU.TANH R179, R179 ;  /* 0x000000b300b37308 */ /* 0x000ff00000002400 */
[----:B------:R-:W-:Y:S01]  /*f510*/  MUFU.TANH R182, R182 ;  /* 0x000000b600b67308 */ /* 0x000fe20000002400 */
[----:B--2---:R-:W-:-:S04]  /*f520*/  IMAD.IADD R14, R14, 0x1, R213 ;  /* 0x000000010e0e7824 */ /* 0x004fc800078e02d5 */
[----:B0-----:R-:W-:-:S05]  /*f530*/  @P1 IMAD.HI.U32 R199, R14, R199, RZ ;  /* 0x000000c70ec71227 */ /* 0x001fca00078e00ff */
[----:B-1----:R-:W-:Y:S01]  /*f540*/  @P1 SHF.R.U32.HI R14, RZ, R198, R199 ;  /* 0x000000c6ff0e1219 */ /* 0x002fe200000116c7 */
[----:B------:R-:W-:Y:S01]  /*f550*/  FMUL.FTZ R198, R152, UR39 ;  /* 0x0000002798c67c20 */ /* 0x000fe20008410000 */
[----:B------:R-:W-:Y:S01]  /*f560*/  FMUL.FTZ R152, R153, UR39 ;  /* 0x0000002799987c20 */ /* 0x000fe20008410000 */
[----:B------:R-:W-:Y:S01]  /*f570*/  FMUL.FTZ R153, R154, UR39 ;  /* 0x000000279a997c20 */ /* 0x000fe20008410000 */
[----:B------:R-:W-:Y:S02]  /*f580*/  FMUL.FTZ R154, R156, UR39 ;  /* 0x000000279c9a7c20 */ /* 0x000fe40008410000 */
[----:B------:R-:W-:Y:S04]  /*f590*/  SHFL.IDX PT, R156, R14, RZ, 0x1c1f ;  /* 0x001c1fff0e9c7589 */ /* 0x000fe800000e0000 */
[----:B------:R-:W0:Y:S01]  /*f5a0*/  SHFL.IDX PT, R14, R14, 0x1, 0x1c1f ;  /* 0x003c1f000e0e7f89 */ /* 0x000e2200000e0000 */
[----:B------:R-:W-:Y:S01]  /*f5b0*/  FMUL.FTZ R199, R160, UR39 ;  /* 0x00000027a0c77c20 */ /* 0x000fe20008410000 */
[----:B------:R-:W-:-:S04]  /*f5c0*/  IMAD.MOV.U32 R160, RZ, RZ, -0x40 ;  /* 0xffffffc0ffa07424 */ /* 0x000fc800078e00ff */
[----:B------:R-:W-:Y:S01]  /*f5d0*/  IMAD R160, R15, R160, 0x1 ;  /* 0x000000010fa07424 */ /* 0x000fe200078e02a0 */
[----:B------:R-:W1:Y:S04]  /*f5e0*/  MUFU.TANH R153, R153 ;  /* 0x0000009900997308 */ /* 0x000e680000002400 */
[----:B------:R-:W-:-:S05]  /*f5f0*/  IADD3 R160, R211, R160, -R193 ;  /* 0x000000a0d3a07210 */ /* 0x000fca0007ffe8c1 */
[----:B------:R-:W-:-:S04]  /*f600*/  IMAD.IADD R160, R160, 0x1, -R208 ;  /* 0x00000001a0a07824 */ /* 0x000fc800078e0ad0 */
[----:B0-----:R-:W-:-:S05]  /*f610*/  IMAD.IADD R14, R160, 0x1, R14 ;  /* 0x00000001a00e7824 */ /* 0x001fca00078e020e */
[----:B------:R-:W-:-:S04]  /*f620*/  ISETP.GT.AND P6, PT, R14, RZ, PT ;  /* 0x000000ff0e00720c */ /* 0x000fc80003fc4270 */
[----:B-1----:R-:W-:Y:S02]  /*f630*/  FSEL R153, R153, -INF , P6 ;  /* 0xff80000099997808 */ /* 0x002fe40003000000 */
[----:B------:R-:W-:-:S04]  /*f640*/  ISETP.GT.AND P6, PT, R14, 0x1, PT ;  /* 0x000000010e00780c */ /* 0x000fc80003fc4270 */
[----:B------:R-:W-:Y:S02]  /*f650*/  FSEL R155, R155, -INF , P6 ;  /* 0xff8000009b9b7808 */ /* 0x000fe40003000000 */
        /* <DEDUP_REMOVED lines=26> */
[----:B------:R-:W-:Y:S02]  /*f800*/  ISETP.GT.AND P6, PT, R14, 0x39, PT ;  /* 0x000000390e00780c */ /* 0x000fe40003fc4270 */
[----:B------:R-:W-:-:S04]  /*f810*/  FMNMX.FTZ R14, R153, R197, !PT ;  /* 0x000000c5990e7209 */ /* 0x000fc80007810000 */
[----:B------:R-:W-:-:S04]  /*f820*/  FMNMX.FTZ R14, R155, R14, !PT ;  /* 0x0000000e9b0e7209 */ /* 0x000fc80007810000 */
[----:B------:R-:W-:-:S04]  /*f830*/  FMNMX.FTZ R14, R158, R14, !PT ;  /* 0x0000000e9e0e7209 */ /* 0x000fc80007810000 */
[----:B------:R-:W-:-:S04]  /*f840*/  FMNMX.FTZ R14, R159, R14, !PT ;  /* 0x0000000e9f0e7209 */ /* 0x000fc80007810000 */
[----:B------:R-:W-:-:S04]  /*f850*/  FMNMX.FTZ R14, R162, R14, !PT ;  /* 0x0000000ea20e7209 */ /* 0x000fc80007810000 */
[----:B------:R-:W-:-:S04]  /*f860*/  FMNMX.FTZ R14, R163, R14, !PT ;  /* 0x0000000ea30e7209 */ /* 0x000fc80007810000 */
[----:B------:R-:W-:-:S04]  /*f870*/  FMNMX.FTZ R14, R166, R14, !PT ;  /* 0x0000000ea60e7209 */ /* 0x000fc80007810000 */
[----:B------:R-:W-:Y:S01]  /*f880*/  FMNMX.FTZ R14, R167, R14, !PT ;  /* 0x0000000ea70e7209 */ /* 0x000fe20007810000 */
[----:B------:R-:W-:-:S03]  /*f890*/  FMUL.FTZ R183, R183, UR39 ;  /* 0x00000027b7b77c20 */ /* 0x000fc60008410000 */
[----:B------:R-:W-:-:S04]  /*f8a0*/  FMNMX.FTZ R14, R170, R14, !PT ;  /* 0x0000000eaa0e7209 */ /* 0x000fc80007810000 */
[----:B------:R-:W-:Y:S01]  /*f8b0*/  FMNMX.FTZ R14, R171, R14, !PT ;  /* 0x0000000eab0e7209 */ /* 0x000fe20007810000 */
[----:B------:R-:W0:Y:S01]  /*f8c0*/  MUFU.TANH R183, R183 ;  /* 0x000000b700b77308 */ /* 0x000e220000002400 */
[----:B------:R-:W-:Y:S02]  /*f8d0*/  FMUL.FTZ R169, R169, UR39 ;  /* 0x00000027a9a97c20 */ /* 0x000fe40008410000 */
[----:B------:R-:W-:-:S05]  /*f8e0*/  FMNMX.FTZ R14, R174, R14, !PT ;  /* 0x0000000eae0e7209 */ /* 0x000fca0007810000 */
[----:B------:R-:W1:Y:S01]  /*f8f0*/  MUFU.TANH R199, R199 ;  /* 0x000000c700c77308 */ /* 0x000e620000002400 */
[----:B------:R-:W-:Y:S01]  /*f900*/  FMNMX.FTZ R14, R175, R14, !PT ;  /* 0x0000000eaf0e7209 */ /* 0x000fe20007810000 */
[----:B------:R-:W-:Y:S01]  /*f910*/  FMUL.FTZ R202, R168, UR39 ;  /* 0x00000027a8ca7c20 */ /* 0x000fe20008410000 */
[----:B------:R-:W-:Y:S02]  /*f920*/  IMAD.IADD R168, R160, 0x1, R156 ;  /* 0x00000001a0a87824 */ /* 0x000fe400078e029c */
[----:B------:R-:W-:-:S03]  /*f930*/  FMNMX.FTZ R14, R178, R14, !PT ;  /* 0x0000000eb20e7209 */ /* 0x000fc60007810000 */
[----:B------:R-:W2:Y:S01]  /*f940*/  MUFU.TANH R152, R152 ;  /* 0x0000009800987308 */ /* 0x000ea20000002400 */
[----:B------:R-:W-:-:S07]  /*f950*/  FMNMX.FTZ R14, R179, R14, !PT ;  /* 0x0000000eb30e7209 */ /* 0x000fce0007810000 */
[----:B------:R-:W4:Y:S08]  /*f960*/  MUFU.TANH R154, R154 ;  /* 0x0000009a009a7308 */ /* 0x000f300000002400 */
[----:B------:R-:W5:Y:S01]  /*f970*/  MUFU.TANH R169, R169 ;  /* 0x000000a900a97308 */ /* 0x000f620000002400 */
[----:B------:R-:W-:Y:S02]  /*f980*/  ISETP.GT.AND P1, PT, R168, 0x10, PT ;  /* 0x00000010a800780c */ /* 0x000fe40003f24270 */
[----:B0-----:R-:W-:-:S02]  /*f990*/  FSEL R183, R183, -INF , P6 ;  /* 0xff800000b7b77808 */ /* 0x001fc40003000000 */
[----:B------:R-:W-:Y:S02]  /*f9a0*/  FMNMX.FTZ R14, R182, R14, !PT ;  /* 0x0000000eb60e7209 */ /* 0x000fe40007810000 */
[C---:B------:R-:W-:Y:S02]  /*f9b0*/  ISETP.GT.AND P4, PT, R168.reuse, 0x1, PT ;  /* 0x00000001a800780c */ /* 0x040fe40003f84270 */
[C---:B------:R-:W-:Y:S02]  /*f9c0*/  ISETP.GT.AND P3, PT, R168.reuse, 0x8, PT ;  /* 0x00000008a800780c */ /* 0x040fe40003f64270 */
[----:B-1----:R-:W-:Y:S02]  /*f9d0*/  FSEL R199, R199, -INF , P1 ;  /* 0xff800000c7c77808 */ /* 0x002fe40000800000 */
[----:B------:R-:W-:Y:S02]  /*f9e0*/  ISETP.GT.AND P1, PT, R168, 0x21, PT ;  /* 0x00000021a800780c */ /* 0x000fe40003f24270 */
[----:B------:R-:W-:-:S02]  /*f9f0*/  FMNMX.FTZ R14, R183, R14, !PT ;  /* 0x0000000eb70e7209 */ /* 0x000fc40007810000 */
[----:B--2---:R-:W-:Y:S02]  /*fa00*/  FSEL R156, R152, -INF , P4 ;  /* 0xff800000989c7808 */ /* 0x004fe40002000000 */
[----:B----4-:R-:W-:Y:S02]  /*fa10*/  FSEL R152, R154, -INF , P3 ;  /* 0xff8000009a987808 */ /* 0x010fe40001800000 */
[----:B-----5:R-:W-:Y:S02]  /*fa20*/  FSEL R154, R169, -INF , P1 ;  /* 0xff800000a99a7808 */ /* 0x020fe40000800000 */
[----:B------:R-:W0:Y:S01]  /*fa30*/  SHFL.BFLY PT, R169, R14, 0x2, 0x1f ;  /* 0x0c401f000ea97f89 */ /* 0x000e2200000e0000 */
[----:B------:R-:W-:Y:S01]  /*fa40*/  FMUL.FTZ R200, R161, UR39 ;  /* 0x00000027a1c87c20 */ /* 0x000fe20008410000 */
[----:B------:R-:W1:Y:S01]  /*fa50*/  MUFU.TANH R198, R198 ;  /* 0x000000c600c67308 */ /* 0x000e620000002400 */
[----:B0-----:R-:W-:-:S05]  /*fa60*/  FMNMX.FTZ R169, R14, R169, !PT ;  /* 0x000000a90ea97209 */ /* 0x001fca0007810000 */
[----:B------:R-:W0:Y:S02]  /*fa70*/  SHFL.BFLY PT, R14, R169, 0x1, 0x1f ;  /* 0x0c201f00a90e7f89 */ /* 0x000e2400000e0000 */
[----:B------:R-:W2:Y:S01]  /*fa80*/  MUFU.TANH R200, R200 ;  /* 0x000000c800c87308 */ /* 0x000ea20000002400 */
[----:B------:R-:W-:Y:S01]  /*fa90*/  ISETP.GT.AND P5, PT, R168, RZ, PT ;  /* 0x000000ffa800720c */ /* 0x000fe20003fa4270 */
[----:B------:R-:W-:-:S03]  /*faa0*/  FMUL.FTZ R201, R164, UR39 ;  /* 0x00000027a4c97c20 */ /* 0x000fc60008410000 */
[----:B-1----:R-:W-:Y:S02]  /*fab0*/  FSEL R160, R198, -INF , P5 ;  /* 0xff800000c6a07808 */ /* 0x002fe40002800000 */
[----:B------:R-:W-:Y:S01]  /*fac0*/  ISETP.GT.AND P5, PT, R168, 0x11, PT ;  /* 0x00000011a800780c */ /* 0x000fe20003fa4270 */
[----:B------:R-:W1:Y:S01]  /*fad0*/  MUFU.TANH R201, R201 ;  /* 0x000000c900c97308 */ /* 0x000e620000002400 */
[----:B0-----:R-:W-:-:S04]  /*fae0*/  FMNMX.FTZ R169, R169, R14, !PT ;  /* 0x0000000ea9a97209 */ /* 0x001fc80007810000 */
[C---:B------:R-:W-:Y:S02]  /*faf0*/  FSETP.NEU.FTZ.AND P6, PT, R169.reuse, -INF , PT ;  /* 0xff800000a900780b */ /* 0x040fe40003fdd000 */
[----:B--2---:R-:W-:Y:S02]  /*fb00*/  FSEL R164, R200, -INF , P5 ;  /* 0xff800000c8a47808 */ /* 0x004fe40002800000 */
[----:B------:R-:W-:Y:S01]  /*fb10*/  FSEL R200, R169, RZ, P6 ;  /* 0x000000ffa9c87208 */ /* 0x000fe20003000000 */
[----:B------:R-:W-:-:S04]  /*fb20*/  IMAD.U32 R14, RZ, RZ, UR37 ;  /* 0x00000025ff0e7e24 */ /* 0x000fc8000f8e00ff */
[----:B------:R-:W-:Y:S01]  /*fb30*/  FADD.FTZ R200, -R200, R197 ;  /* 0x000000c5c8c87221 */ /* 0x000fe20000010100 */
[----:B------:R-:W-:Y:S01]  /*fb40*/  FMUL.FTZ R197, R169, R14 ;  /* 0x0000000ea9c57220 */ /* 0x000fe20000410000 */
[----:B------:R-:W-:-:S04]  /*fb50*/  ISETP.GT.AND P4, PT, R168, 0x18, PT ;  /* 0x00000018a800780c */ /* 0x000fc80003f84270 */
[----:B------:R-:W-:Y:S02]  /*fb60*/  FSEL R197, R197, RZ, P6 ;  /* 0x000000ffc5c57208 */ /* 0x000fe40003000000 */
[----:B-1----:R-:W-:-:S03]  /*fb70*/  FSEL R198, R201, -INF , P4 ;  /* 0xff800000c9c67808 */ /* 0x002fc60002000000 */
[-CC-:B------:R-:W-:Y:S01]  /*fb80*/  FFMA.FTZ R201, R174, R14.reuse, -R197.reuse ;  /* 0x0000000eaec97223 */ /* 0x180fe200000108c5 */
[-CC-:B------:R-:W-:Y:S01]  /*fb90*/  FFMA.FTZ R153, R153, R14.reuse, -R197.reuse ;  /* 0x0000000e99997223 */ /* 0x180fe200000108c5 */
[-C--:B------:R-:W-:Y:S01]  /*fba0*/  FMUL.FTZ R174, R200, R14.reuse ;  /* 0x0000000ec8ae7220 */ /* 0x080fe20000410000 */
[----:B------:R-:W-:-:S04]  /*fbb0*/  FFMA.FTZ R155, R155, R14, -R197 ;  /* 0x0000000e9b9b7223 */ /* 0x000fc800000108c5 */
[----:B------:R-:W-:Y:S08]  /*fbc0*/  MUFU.EX2 R153, R153 ;  /* 0x0000009900997308 */ /* 0x000ff00000000800 */
[----:B------:R-:W0:Y:S08]  /*fbd0*/  MUFU.EX2 R174, R174 ;  /* 0x000000ae00ae7308 */ /* 0x000e300000000800 */
[----:B------:R-:W1:Y:S01]  /*fbe0*/  MUFU.EX2 R155, R155 ;  /* 0x0000009b009b7308 */ /* 0x000e620000000800 */
[-CC-:B------:R-:W-:Y:S01]  /*fbf0*/  FFMA.FTZ R158, R158, R14.reuse, -R197.reuse ;  /* 0x0000000e9e9e7223 */ /* 0x180fe200000108c5 */
[----:B------:R-:W-:Y:S01]  /*fc00*/  FFMA.FTZ R159, R159, R14, -R197 ;  /* 0x0000000e9f9f7223 */ /* 0x000fe200000108c5 */
[----:B0-----:R-:W-:-:S05]  /*fc10*/  FFMA.FTZ R12, R174, R12, R153 ;  /* 0x0000000cae0c7223 */ /* 0x001fca0000010099 */
[----:B------:R-:W-:Y:S01]  /*fc20*/  MUFU.EX2 R159, R159 ;  /* 0x0000009f009f7308 */ /* 0x000fe20000000800 */
[C---:B-1----:R-:W-:Y:S01]  /*fc30*/  FADD.FTZ R12, R155.reuse, R12 ;  /* 0x0000000c9b0c7221 */ /* 0x042fe20000010000 */
[----:B------:R-:W-:-:S06]  /*fc40*/  F2FP.F16.F32.PACK_AB R153, R155, R153 ;  /* 0x000000999b99723e */ /* 0x000fcc00000000ff */
[----:B------:R-:W0:Y:S01]  /*fc50*/  MUFU.EX2 R155, R158 ;  /* 0x0000009e009b7308 */ /* 0x000e220000000800 */
[----:B------:R-:W-:-:S07]  /*fc60*/  FMUL.FTZ R157, R157, UR39 ;  /* 0x000000279d9d7c20 */ /* 0x000fce0008410000 */
[----:B------:R-:W1:Y:S01]  /*fc70*/  MUFU.TANH R157, R157 ;  /* 0x0000009d009d7308 */ /* 0x000e620000002400 */
[----:B0-----:R-:W-:-:S04]  /*fc80*/  FADD.FTZ R12, R155, R12 ;  /* 0x0000000c9b0c7221 */ /* 0x001fc80000010000 */
[----:B------:R-:W-:Y:S01]  /*fc90*/  FADD.FTZ R158, R159, R12 ;  /* 0x0000000c9f9e7221 */ /* 0x000fe20000010000 */
[----:B------:R-:W-:-:S05]  /*fca0*/  VIADD R12, R20, 0x38840 ;  /* 0x00038840140c7836 */ /* 0x000fca0000000000 */
[----:B------:R-:W-:Y:S01]  /*fcb0*/  PRMT R12, R190, 0x654, R12 ;  /* 0x00000654be0c7816 */ /* 0x000fe2000000000c */
[----:B------:R-:W-:-:S03]  /*fcc0*/  FMUL.FTZ R165, R165, UR39 ;  /* 0x00000027a5a57c20 */ /* 0x000fc60008410000 */
[----:B------:R0:W-:Y:S01]  /*fcd0*/  SYNCS.ARRIVE.TRANS64.RED.A1T0 RZ, [R12+URZ], RZ ;  /* 0x000000ff0cff79a7 */ /* 0x0001e2000810043f */
[----:B------:R-:W-:Y:S02]  /*fce0*/  F2FP.F16.F32.PACK_AB R155, R159, R155 ;  /* 0x0000009b9f9b723e */ /* 0x000fe400000000ff */
[----:B------:R-:W-:Y:S02]  /*fcf0*/  ISETP.GT.AND P2, PT, R168, 0x9, PT ;  /* 0x00000009a800780c */ /* 0x000fe40003f44270 */
[----:B0-----:R-:W-:Y:S01]  /*fd00*/  FMNMX.FTZ R12, R160, R21, !PT ;  /* 0x00000015a00c7209 */ /* 0x001fe20007810000 */
[----:B------:R-:W0:Y:S03]  /*fd10*/  MUFU.TANH R165, R165 ;  /* 0x000000a500a57308 */ /* 0x000e260000002400 */
[----:B------:R-:W-:Y:S02]  /*fd20*/  FMNMX.FTZ R159, R156, R12, !PT ;  /* 0x0000000c9c9f7209 */ /* 0x000fe40007810000 */
[----:B-1----:R-:W-:-:S02]  /*fd30*/  FSEL R161, R157, -INF , P2 ;  /* 0xff8000009da17808 */ /* 0x002fc40001000000 */
[----:B------:R-:W-:Y:S01]  /*fd40*/  FMNMX.FTZ R159, R152, R159, !PT ;  /* 0x0000009f989f7209 */ /* 0x000fe20007810000 */
[----:B------:R-:W1:Y:S01]  /*fd50*/  MUFU.TANH R202, R202 ;  /* 0x000000ca00ca7308 */ /* 0x000e620000002400 */
[----:B------:R-:W-:Y:S02]  /*fd60*/  FMUL.FTZ R172, R172, UR39 ;  /* 0x00000027acac7c20 */ /* 0x000fe40008410000 */
[----:B------:R-:W-:Y:S01]  /*fd70*/  FMNMX.FTZ R159, R161, R159, !PT ;  /* 0x0000009fa19f7209 */ /* 0x000fe20007810000 */
[----:B------:R-:W-:-:S03]  /*fd80*/  FMUL.FTZ R173, R173, UR39 ;  /* 0x00000027adad7c20 */ /* 0x000fc60008410000 */
[----:B------:R-:W-:Y:S01]  /*fd90*/  FMNMX.FTZ R159, R199, R159, !PT ;  /* 0x0000009fc79f7209 */ /* 0x000fe20007810000 */
[----:B------:R-:W2:Y:S01]  /*fda0*/  MUFU.TANH R172, R172 ;  /* 0x000000ac00ac7308 */ /* 0x000ea20000002400 */
[----:B------:R-:W-:Y:S02]  /*fdb0*/  ISETP.GT.AND P3, PT, R168, 0x19, PT ;  /* 0x00000019a800780c */ /* 0x000fe40003f64270 */
[----:B------:R-:W-:-:S05]  /*fdc0*/  FMNMX.FTZ R159, R164, R159, !PT ;  /* 0x0000009fa49f7209 */ /* 0x000fca0007810000 */
[----:B------:R4:W5:Y:S01]  /*fdd0*/  MUFU.TANH R12, R173 ;  /* 0x000000ad000c7308 */ /* 0x0009620000002400 */
[----:B------:R-:W-:Y:S02]  /*fde0*/  ISETP.GT.AND P2, PT, R168, 0x20, PT ;  /* 0x00000020a800780c */ /* 0x000fe40003f44270 */
[----:B0-----:R-:W-:Y:S02]  /*fdf0*/  FSEL R157, R165, -INF , P3 ;  /* 0xff800000a59d7808 */ /* 0x001fe40001800000 */
[----:B------:R-:W-:Y:S01]  /*fe00*/  FMNMX.FTZ R159, R198, R159, !PT ;  /* 0x0000009fc69f7209 */ /* 0x000fe20007810000 */
[----:B----4-:R-:W-:Y:S01]  /*fe10*/  FMUL.FTZ R173, R176, UR39 ;  /* 0x00000027b0ad7c20 */ /* 0x010fe20008410000 */
[----:B------:R-:W-:Y:S01]  /*fe20*/  FMUL.FTZ R176, R177, UR39 ;  /* 0x00000027b1b07c20 */ /* 0x000fe20008410000 */
[----:B-1----:R-:W-:Y:S01]  /*fe30*/  FSEL R165, R202, -INF , P2 ;  /* 0xff800000caa57808 */ /* 0x002fe20001000000 */
[----:B------:R-:W-:Y:S01]  /*fe40*/  FMUL.FTZ R177, R180, UR39 ;  /* 0x00000027b4b17c20 */ /* 0x000fe20008410000 */
[----:B------:R-:W-:-:S02]  /*fe50*/  FMNMX.FTZ R159, R157, R159, !PT ;  /* 0x0000009f9d9f7209 */ /* 0x000fc40007810000 */
[----:B------:R-:W0:Y:S01]  /*fe60*/  MUFU.TANH R173, R173 ;  /* 0x000000ad00ad7308 */ /* 0x000e220000002400 */
[----:B------:R-:W-:Y:S01]  /*fe70*/  ISETP.GT.AND P6, PT, R168, 0x28, PT ;  /* 0x00000028a800780c */ /* 0x000fe20003fc4270 */
[----:B------:R-:W-:Y:S01]  /*fe80*/  FMUL.FTZ R181, R181, UR39 ;  /* 0x00000027b5b57c20 */ /* 0x000fe20008410000 */
[----:B------:R-:W-:-:S05]  /*fe90*/  FMNMX.FTZ R159, R165, R159, !PT ;  /* 0x0000009fa59f7209 */ /* 0x000fca0007810000 */
[----:B------:R-:W1:Y:S01]  /*fea0*/  MUFU.TANH R176, R176 ;  /* 0x000000b000b07308 */ /* 0x000e620000002400 */
[----:B------:R-:W-:Y:S02]  /*feb0*/  ISETP.GT.AND P5, PT, R168, 0x29, PT ;  /* 0x00000029a800780c */ /* 0x000fe40003fa4270 */
[----:B--2---:R-:W-:Y:S02]  /*fec0*/  FSEL R172, R172, -INF , P6 ;  /* 0xff800000acac7808 */ /* 0x004fe40003000000 */
[----:B------:R-:W-:-:S03]  /*fed0*/  FMNMX.FTZ R159, R154, R159, !PT ;  /* 0x0000009f9a9f7209 */ /* 0x000fc60007810000 */
[----:B------:R-:W2:Y:S01]  /*fee0*/  MUFU.TANH R177, R177 ;  /* 0x000000b100b17308 */ /* 0x000ea20000002400 */
[----:B------:R-:W-:Y:S02]  /*fef0*/  ISETP.GT.AND P4, PT, R168, 0x30, PT ;  /* 0x00000030a800780c */ /* 0x000fe40003f84270 */
[----:B-----5:R-:W-:Y:S02]  /*ff00*/  FSEL R180, R12, -INF , P5 ;  /* 0xff8000000cb47808 */ /* 0x020fe40002800000 */
[----:B------:R-:W-:-:S03]  /*ff10*/  FMNMX.FTZ R159, R172, R159, !PT ;  /* 0x0000009fac9f7209 */ /* 0x000fc60007810000 */
[----:B------:R-:W4:Y:S01]  /*ff20*/  MUFU.TANH R181, R181 ;  /* 0x000000b500b57308 */ /* 0x000f220000002400 */
[----:B------:R-:W-:Y:S02]  /*ff30*/  ISETP.GT.AND P3, PT, R168, 0x31, PT ;  /* 0x00000031a800780c */ /* 0x000fe40003f64270 */
[----:B0-----:R-:W-:Y:S02]  /*ff40*/  FSEL R173, R173, -INF , P4 ;  /* 0xff800000adad7808 */ /* 0x001fe40002000000 */
[----:B------:R-:W-:Y:S02]  /*ff50*/  FMNMX.FTZ R159, R180, R159, !PT ;  /* 0x0000009fb49f7209 */ /* 0x000fe40007810000 */
[----:B------:R-:W-:Y:S02]  /*ff60*/  ISETP.GT.AND P2, PT, R168, 0x38, PT ;  /* 0x00000038a800780c */ /* 0x000fe40003f44270 */
[----:B-1----:R-:W-:Y:S02]  /*ff70*/  FSEL R176, R176, -INF , P3 ;  /* 0xff800000b0b07808 */ /* 0x002fe40001800000 */
[----:B------:R-:W-:-:S02]  /*ff80*/  FMNMX.FTZ R159, R173, R159, !PT ;  /* 0x0000009fad9f7209 */ /* 0x000fc40007810000 */
[----:B------:R-:W-:Y:S02]  /*ff90*/  ISETP.GT.AND P1, PT, R168, 0x39, PT ;  /* 0x00000039a800780c */ /* 0x000fe40003f24270 */
[----:B--2---:R-:W-:Y:S02]  /*ffa0*/  FSEL R177, R177, -INF , P2 ;  /* 0xff800000b1b17808 */ /* 0x004fe40001000000 */
[----:B------:R-:W-:Y:S02]  /*ffb0*/  FMNMX.FTZ R159, R176, R159, !PT ;  /* 0x0000009fb09f7209 */ /* 0x000fe40007810000 */
[----:B----4-:R-:W-:Y:S02]  /*ffc0*/  FSEL R181, R181, -INF , P1 ;  /* 0xff800000b5b57808 */ /* 0x010fe40000800000 */
[----:B------:R-:W-:-:S04]  /*ffd0*/  FMNMX.FTZ R159, R177, R159, !PT ;  /* 0x0000009fb19f7209 */ /* 0x000fc80007810000 */
[----:B------:R-:W-:-:S05]  /*ffe0*/  FMNMX.FTZ R168, R181, R159, !PT ;  /* 0x0000009fb5a87209 */ /* 0x000fca0007810000 */
[----:B------:R-:W0:Y:S02]  /*fff0*/  SHFL.BFLY PT, R12, R168, 0x2, 0x1f ;  /* 0x0c401f00a80c7f89 */ /* 0x000e2400000e0000 */
[----:B0-----:R-:W-:-:S05]  /*10000*/  FMNMX.FTZ R168, R168, R12, !PT ;  /* 0x0000000ca8a87209 */ /* 0x001fca0007810000 */
[----:B------:R-:W0:Y:S02]  /*10010*/  SHFL.BFLY PT, R12, R168, 0x1, 0x1f ;  /* 0x0c201f00a80c7f89 */ /* 0x000e2400000e0000 */
[----:B0-----:R-:W-:Y:S01]  /*10020*/  FMNMX.FTZ R168, R168, R12, !PT ;  /* 0x0000000ca8a87209 */ /* 0x001fe20007810000 */
[----:B------:R-:W-:-:S03]  /*10030*/  IMAD.MOV R12, RZ, RZ, -R226 ;  /* 0x000000ffff0c7224 */ /* 0x000fc600078e0ae2 */
[C---:B------:R-:W-:Y:S02]  /*10040*/  FSETP.NEU.FTZ.AND P2, PT, R168.reuse, -INF , PT ;  /* 0xff800000a800780b */ /* 0x040fe40003f5d000 */
[----:B------:R-:W-:Y:S02]  /*10050*/  ISETP.NE.AND P1, PT, R193, R12, PT ;  /* 0x0000000cc100720c */ /* 0x000fe40003f25270 */
[----:B------:R-:W-:-:S05]  /*10060*/  FSEL R12, R168, RZ, P2 ;  /* 0x000000ffa80c7208 */ /* 0x000fca0001000000 */
[----:B------:R-:W-:-:S04]  /*10070*/  FADD.FTZ R21, -R12, R21 ;  /* 0x000000150c157221 */ /* 0x000fc80000010100 */
[-C--:B------:R-:W-:Y:S01]  /*10080*/  FMUL.FTZ R21, R21, R14.reuse ;  /* 0x0000000e15157220 */ /* 0x080fe20000410000 */
[-CC-:B------:R-:W-:Y:S01]  /*10090*/  FFMA.FTZ R162, R162, R14.reuse, -R197.reuse ;  /* 0x0000000ea2a27223 */ /* 0x180fe200000108c5 */
[----:B------:R-:W-:-:S04]  /*100a0*/  FFMA.FTZ R170, R170, R14, -R197 ;  /* 0x0000000eaaaa7223 */ /* 0x000fc800000108c5 */
[----:B------:R-:W0:Y:S08]  /*100b0*/  MUFU.EX2 R21, R21 ;  /* 0x0000001500157308 */ /* 0x000e300000000800 */
[----:B------:R-:W-:Y:S08]  /*100c0*/  MUFU.EX2 R159, R162 ;  /* 0x000000a2009f7308 */ /* 0x000ff00000000800 */
[----:B------:R1:W-:Y:S02]  /*100d0*/  MUFU.EX2 R162, R170 ;  /* 0x000000aa00a27308 */ /* 0x0003e40000000800 */
[----:B-1----:R-:W-:-:S04]  /*100e0*/  @!P1 IMAD R170, R196, 0x40, R194 ;  /* 0x00000040c4aa9824 */ /* 0x002fc800078e02c2 */
[----:B------:R-:W-:-:S05]  /*100f0*/  @!P1 IMAD R170, R170, 0x4, R18 ;  /* 0x00000004aaaa9824 */ /* 0x000fca00078e0212 */
[----:B0-----:R-:W-:Y:S04]  /*10100*/  @!P1 STS [R170+0x38400], R21 ;  /* 0x03840015aa009388 */ /* 0x001fe80000000800 */
[----:B------:R0:W-:Y:S02]  /*10110*/  @!P1 STS [R170+0x38420], R174 ;  /* 0x038420aeaa009388 */ /* 0x0001e40000000800 */
[----:B0-----:R-:W-:-:S05]  /*10120*/  FMUL.FTZ R170, R168, R14 ;  /* 0x0000000ea8aa7220 */ /* 0x001fca0000410000 */
[----:B------:R-:W-:-:S05]  /*10130*/  FSEL R170, R170, RZ, P2 ;  /* 0x000000ffaaaa7208 */ /* 0x000fca0001000000 */
[-CC-:B------:R-:W-:Y:S01]  /*10140*/  FFMA.FTZ R160, R160, R14.reuse, -R170.reuse ;  /* 0x0000000ea0a07223 */ /* 0x180fe200000108aa */
[-CC-:B------:R-:W-:Y:S01]  /*10150*/  FFMA.FTZ R156, R156, R14.reuse, -R170.reuse ;  /* 0x0000000e9c9c7223 */ /* 0x180fe200000108aa */
[----:B------:R-:W-:-:S04]  /*10160*/  FFMA.FTZ R152, R152, R14, -R170 ;  /* 0x0000000e98987223 */ /* 0x000fc800000108aa */
[----:B------:R-:W0:Y:S01]  /*10170*/  MUFU.EX2 R160, R160 ;  /* 0x000000a000a07308 */ /* 0x000e220000000800 */
[-C--:B------:R-:W-:Y:S01]  /*10180*/  FFMA.FTZ R161, R161, R14.reuse, -R170 ;  /* 0x0000000ea1a17223 */ /* 0x080fe200000108aa */
[-CC-:B------:R-:W-:Y:S01]  /*10190*/  FFMA.FTZ R163, R163, R14.reuse, -R197.reuse ;  /* 0x0000000ea3a37223 */ /* 0x180fe200000108c5 */
[-CC-:B------:R-:W-:Y:S01]  /*101a0*/  FFMA.FTZ R166, R166, R14.reuse, -R197.reuse ;  /* 0x0000000ea6a67223 */ /* 0x180fe200000108c5 */
[-CC-:B------:R-:W-:Y:S01]  /*101b0*/  FFMA.FTZ R167, R167, R14.reuse, -R197.reuse ;  /* 0x0000000ea7a77223 */ /* 0x180fe200000108c5 */
[----:B------:R-:W-:-:S03]  /*101c0*/  FFMA.FTZ R171, R171, R14, -R197 ;  /* 0x0000000eabab7223 */ /* 0x000fc600000108c5 */
[----:B------:R-:W1:Y:S01]  /*101d0*/  MUFU.EX2 R156, R156 ;  /* 0x0000009c009c7308 */ /* 0x000e620000000800 */
[-CC-:B------:R-:W-:Y:S01]  /*101e0*/  FFMA.FTZ R175, R175, R14.reuse, -R197.reuse ;  /* 0x0000000eafaf7223 */ /* 0x180fe200000108c5 */
[-CC-:B------:R-:W-:Y:S01]  /*101f0*/  FFMA.FTZ R178, R178, R14.reuse, -R197.reuse ;  /* 0x0000000eb2b27223 */ /* 0x180fe200000108c5 */
[-CC-:B------:R-:W-:Y:S01]  /*10200*/  FFMA.FTZ R179, R179, R14.reuse, -R197.reuse ;  /* 0x0000000eb3b37223 */ /* 0x180fe200000108c5 */
[-CC-:B------:R-:W-:Y:S01]  /*10210*/  FFMA.FTZ R182, R182, R14.reuse, -R197.reuse ;  /* 0x0000000eb6b67223 */ /* 0x180fe200000108c5 */
[-C--:B------:R-:W-:Y:S01]  /*10220*/  FFMA.FTZ R183, R183, R14.reuse, -R197 ;  /* 0x0000000eb7b77223 */ /* 0x080fe200000108c5 */
[-CC-:B------:R-:W-:Y:S02]  /*10230*/  FFMA.FTZ R199, R199, R14.reuse, -R170.reuse ;  /* 0x0000000ec7c77223 */ /* 0x180fe400000108aa */
[----:B------:R0:W2:Y:S01]  /*10240*/  MUFU.EX2 R197, R152 ;  /* 0x0000009800c57308 */ /* 0x0000a20000000800 */
[-CC-:B------:R-:W-:Y:S01]  /*10250*/  FFMA.FTZ R164, R164, R14.reuse, -R170.reuse ;  /* 0x0000000ea4a47223 */ /* 0x180fe200000108aa */
[----:B------:R-:W-:-:S06]  /*10260*/  FFMA.FTZ R198, R198, R14, -R170 ;  /* 0x0000000ec6c67223 */ /* 0x000fcc00000108aa */
[----:B------:R-:W4:Y:S01]  /*10270*/  MUFU.EX2 R161, R161 ;  /* 0x000000a100a17308 */ /* 0x000f220000000800 */
[----:B0-----:R-:W-:Y:S01]  /*10280*/  FFMA.FTZ R152, R21, R0, R160 ;  /* 0x0000000015987223 */ /* 0x001fe200000100a0 */
[-CC-:B------:R-:W-:Y:S01]  /*10290*/  FFMA.FTZ R196, R154, R14.reuse, -R170.reuse ;  /* 0x0000000e9ac47223 */ /* 0x180fe200000108aa */
[----:B------:R-:W-:-:S05]  /*102a0*/  FFMA.FTZ R154, R172, R14, -R170 ;  /* 0x0000000eac9a7223 */ /* 0x000fca00000108aa */
[----:B------:R-:W0:Y:S01]  /*102b0*/  MUFU.EX2 R199, R199 ;  /* 0x000000c700c77308 */ /* 0x000e220000000800 */
[----:B-1----:R-:W-:Y:S01]  /*102c0*/  FADD.FTZ R152, R156, R152 ;  /* 0x000000989c987221 */ /* 0x002fe20000010000 */
[----:B------:R-:W-:-:S06]  /*102d0*/  FFMA.FTZ R157, R157, R14, -R170 ;  /* 0x0000000e9d9d7223 */ /* 0x000fcc00000108aa */
[----:B------:R-:W1:Y:S01]  /*102e0*/  MUFU.EX2 R163, R163 ;  /* 0x000000a300a37308 */ /* 0x000e620000000800 */
[----:B------:R-:W-:-:S07]  /*102f0*/  FFMA.FTZ R165, R165, R14, -R170 ;  /* 0x0000000ea5a57223 */ /* 0x000fce00000108aa */
[----:B------:R-:W5:Y:S01]  /*10300*/  MUFU.EX2 R164, R164 ;  /* 0x000000a400a47308 */ /* 0x000f620000000800 */
[-CC-:B------:R-:W-:Y:S01]  /*10310*/  FFMA.FTZ R180, R180, R14.reuse, -R170.reuse ;  /* 0x0000000eb4b47223 */ /* 0x180fe200000108aa */
[-CC-:B------:R-:W-:Y:S01]  /*10320*/  FFMA.FTZ R173, R173, R14.reuse, -R170.reuse ;  /* 0x0000000eadad7223 */ /* 0x180fe200000108aa */
[----:B------:R-:W-:-:S05]  /*10330*/  FFMA.FTZ R176, R176, R14, -R170 ;  /* 0x0000000eb0b07223 */ /* 0x000fca00000108aa */
[----:B------:R-:W-:Y:S01]  /*10340*/  MUFU.EX2 R172, R196 ;  /* 0x000000c400ac7308 */ /* 0x000fe20000000800 */
[-CC-:B------:R-:W-:Y:S01]  /*10350*/  FFMA.FTZ R177, R177, R14.reuse, -R170.reuse ;  /* 0x0000000eb1b17223 */ /* 0x180fe200000108aa */
[----:B------:R-:W-:-:S06]  /*10360*/  FFMA.FTZ R181, R181, R14, -R170 ;  /* 0x0000000eb5b57223 */ /* 0x000fcc00000108aa */
[----:B------:R-:W3:Y:S08]  /*10370*/  MUFU.EX2 R166, R166 ;  /* 0x000000a600a67308 */ /* 0x000ef00000000800 */
[----:B------:R-:W3:Y:S08]  /*10380*/  MUFU.EX2 R198, R198 ;  /* 0x000000c600c67308 */ /* 0x000ef00000000800 */
[----:B------:R2:W-:Y:S01]  /*10390*/  MUFU.EX2 R196, R154 ;  /* 0x0000009a00c47308 */ /* 0x0005e20000000800 */
[----:B------:R-:W-:Y:S01]  /*103a0*/  FADD.FTZ R158, R159, R158 ;  /* 0x0000009e9f9e7221 */ /* 0x000fe20000010000 */
[----:B--2---:R-:W-:-:S06]  /*103b0*/  FADD.FTZ R154, R197, R152 ;  /* 0x00000098c59a7221 */ /* 0x004fcc0000010000 */
[----:B------:R-:W2:Y:S01]  /*103c0*/  MUFU.EX2 R167, R167 ;  /* 0x000000a700a77308 */ /* 0x000ea20000000800 */
[----:B----4-:R-:W-:Y:S01]  /*103d0*/  FADD.FTZ R154, R161, R154 ;  /* 0x0000009aa19a7221 */ /* 0x010fe20000010000 */
[----:B------:R-:W-:-:S06]  /*103e0*/  F2FP.F16.F32.PACK_AB R152, R156, R160 ;  /* 0x000000a09c98723e */ /* 0x000fcc00000000ff */
[----:B------:R-:W4:Y:S01]  /*103f0*/  MUFU.EX2 R200, R157 ;  /* 0x0000009d00c87308 */ /* 0x000f220000000800 */
[----:B0-----:R-:W-:Y:S01]  /*10400*/  FADD.FTZ R156, R199, R154 ;  /* 0x0000009ac79c7221 */ /* 0x001fe20000010000 */
[----:B-1----:R-:W-:-:S06]  /*10410*/  FADD.FTZ R158, R163, R158 ;  /* 0x0000009ea39e7221 */ /* 0x002fcc0000010000 */
[----:B------:R0:W-:Y:S01]  /*10420*/  MUFU.EX2 R12, R171 ;  /* 0x000000ab000c7308 */ /* 0x0001e20000000800 */
[----:B-----5:R-:W-:-:S07]  /*10430*/  FADD.FTZ R156, R164, R156 ;  /* 0x0000009ca49c7221 */ /* 0x020fce0000010000 */
[----:B------:R-:W1:Y:S08]  /*10440*/  MUFU.EX2 R165, R165 ;  /* 0x000000a500a57308 */ /* 0x000e700000000800 */
[----:B------:R-:W-:Y:S08]  /*10450*/  MUFU.EX2 R201, R201 ;  /* 0x000000c900c97308 */ /* 0x000ff00000000800 */
[----:B------:R-:W-:Y:S08]  /*10460*/  MUFU.EX2 R175, R175 ;  /* 0x000000af00af7308 */ /* 0x000ff00000000800 */
[----:B------:R-:W5:Y:S01]  /*10470*/  MUFU.EX2 R180, R180 ;  /* 0x000000b400b47308 */ /* 0x000f620000000800 */
[----:B---3--:R-:W-:-:S07]  /*10480*/  FADD.FTZ R158, R166, R158 ;  /* 0x0000009ea69e7221 */ /* 0x008fce0000010000 */
[----:B------:R-:W-:Y:S01]  /*10490*/  MUFU.EX2 R178, R178 ;  /* 0x000000b200b27308 */ /* 0x000fe20000000800 */
[----:B------:R-:W-:-:S07]  /*104a0*/  FADD.FTZ R160, R198, R156 ;  /* 0x0000009cc6a07221 */ /* 0x000fce0000010000 */
[----:B------:R-:W-:Y:S08]  /*104b0*/  MUFU.EX2 R179, R179 ;  /* 0x000000b300b37308 */ /* 0x000ff00000000800 */
[----:B------:R-:W-:Y:S08]  /*104c0*/  MUFU.EX2 R182, R182 ;  /* 0x000000b600b67308 */ /* 0x000ff00000000800 */
[----:B------:R-:W-:Y:S08]  /*104d0*/  MUFU.EX2 R183, R183 ;  /* 0x000000b700b77308 */ /* 0x000ff00000000800 */
[----:B------:R-:W-:Y:S08]  /*104e0*/  MUFU.EX2 R173, R173 ;  /* 0x000000ad00ad7308 */ /* 0x000ff00000000800 */
[----:B------:R-:W3:Y:S08]  /*104f0*/  MUFU.EX2 R176, R176 ;  /* 0x000000b000b07308 */ /* 0x000ef00000000800 */
[----:B------:R-:W-:Y:S08]  /*10500*/  MUFU.EX2 R177, R177 ;  /* 0x000000b100b17308 */ /* 0x000ff00000000800 */
[----:B------:R-:W3:Y:S01]  /*10510*/  MUFU.EX2 R181, R181 ;  /* 0x000000b500b57308 */ /* 0x000ee20000000800 */
[----:B------:R-:W-:-:S02]  /*10520*/  IMAD R170, R19, 0x1000, R13 ;  /* 0x0000100013aa7824 */ /* 0x000fc400078e020d */
[----:B--2---:R-:W-:Y:S01]  /*10530*/  FADD.FTZ R0, R167, R158 ;  /* 0x0000009ea7007221 */ /* 0x004fe20000010000 */
[----:B0-----:R-:W-:Y:S02]  /*10540*/  IMAD.MOV.U32 R171, RZ, RZ, 0x40000040 ;  /* 0x40000040ffab7424 */ /* 0x001fe400078e00ff */
[----:B----4-:R-:W-:Y:S01]  /*10550*/  FADD.FTZ R160, R200, R160 ;  /* 0x000000a0c8a07221 */ /* 0x010fe20000010000 */
[----:B------:R-:W-:Y:S01]  /*10560*/  F2FP.F16.F32.PACK_AB R157, R163, R159 ;  /* 0x0000009fa39d723e */ /* 0x000fe200000000ff */
[----:B------:R-:W-:Y:S01]  /*10570*/  FMUL.FTZ R24, R24, R21 ;  /* 0x0000001518187220 */ /* 0x000fe20000410000 */
[----:B------:R-:W-:Y:S01]  /*10580*/  F2FP.F16.F32.PACK_AB R154, R161, R197 ;  /* 0x000000c5a19a723e */ /* 0x000fe200000000ff */
[----:B------:R-:W-:Y:S01]  /*10590*/  BAR.SYNC.DEFER_BLOCKING 0xf, 0x100 ;  /* 0x03c4000000007b1d */ /* 0x000fe20000010000 */
        /* <DEDUP_REMOVED lines=63> */
[----:B------:R-:W-:Y:S01]  /*10990*/  F2FP.F16.F32.PACK_AB R159, R167, R166 ;  /* 0x000000a6a79f723e */ /* 0x000fe200000000ff */
[----:B-1----:R-:W-:Y:S01]  /*109a0*/  FADD.FTZ R21, R165, R160 ;  /* 0x000000a0a5157221 */ /* 0x002fe20000010000 */
[----:B------:R-:W-:Y:S01]  /*109b0*/  F2FP.F16.F32.PACK_AB R156, R164, R199 ;  /* 0x000000c7a49c723e */ /* 0x000fe200000000ff */
[----:B------:R-:W-:Y:S01]  /*109c0*/  FADD.FTZ R0, R162, R0 ;  /* 0x00000000a2007221 */ /* 0x000fe20000010000 */
[----:B------:R-:W-:-:S02]  /*109d0*/  F2FP.F16.F32.PACK_AB R158, R200, R198 ;  /* 0x000000c6c89e723e */ /* 0x000fc400000000ff */
[----:B------:R-:W-:Y:S01]  /*109e0*/  F2FP.F16.F32.PACK_AB R161, R12, R162 ;  /* 0x000000a20ca1723e */ /* 0x000fe200000000ff */
[-C--:B------:R-:W-:Y:S01]  /*109f0*/  FMUL.FTZ R26, R26, R174.reuse ;  /* 0x000000ae1a1a7220 */ /* 0x080fe20000410000 */
[----:B------:R-:W-:Y:S01]  /*10a00*/  R2UR UR6, R170 ;  /* 0x00000000aa0672ca */ /* 0x000fe200000e0000 */
[-C--:B------:R-:W-:Y:S01]  /*10a10*/  FMUL.FTZ R27, R27, R174.reuse ;  /* 0x000000ae1b1b7220 */ /* 0x080fe20000410000 */
[----:B------:R-:W-:Y:S01]  /*10a20*/  R2UR UR7, R171 ;  /* 0x00000000ab0772ca */ /* 0x000fe200000e0000 */
[-C--:B------:R-:W-:Y:S01]  /*10a30*/  FMUL.FTZ R30, R30, R174.reuse ;  /* 0x000000ae1e1e7220 */ /* 0x080fe20000410000 */
[----:B------:R-:W-:Y:S01]  /*10a40*/  F2FP.F16.F32.PACK_AB R160, R172, R165 ;  /* 0x000000a5aca0723e */ /* 0x000fe200000000ff */
[----:B------:R-:W-:Y:S01]  /*10a50*/  FMUL.FTZ R31, R31, R174 ;  /* 0x000000ae1f1f7220 */ /* 0x000fe20000410000 */
[----:B-----5:R-:W-:Y:S01]  /*10a60*/  F2FP.F16.F32.PACK_AB R162, R180, R196 ;  /* 0x000000c4b4a2723e */ /* 0x020fe200000000ff */
[-C--:B------:R-:W-:Y:S01]  /*10a70*/  FMUL.FTZ R34, R34, R174.reuse ;  /* 0x000000ae22227220 */ /* 0x080fe20000410000 */
[----:B------:R-:W-:Y:S01]  /*10a80*/  F2FP.F16.F32.PACK_AB R163, R175, R201 ;  /* 0x000000c9afa3723e */ /* 0x000fe200000000ff */
        /* <DEDUP_REMOVED lines=59> */
[----:B---3--:R-:W-:-:S02]  /*10e40*/  F2FP.F16.F32.PACK_AB R164, R176, R173 ;  /* 0x000000adb0a4723e */ /* 0x008fc400000000ff */
[----:B------:R-:W-:Y:S02]  /*10e50*/  F2FP.F16.F32.PACK_AB R165, R179, R178 ;  /* 0x000000b2b3a5723e */ /* 0x000fe400000000ff */
[----:B------:R-:W-:Y:S02]  /*10e60*/  F2FP.F16.F32.PACK_AB R166, R181, R177 ;  /* 0x000000b1b5a6723e */ /* 0x000fe400000000ff */
[----:B------:R-:W-:Y:S01]  /*10e70*/  F2FP.F16.F32.PACK_AB R167, R183, R182 ;  /* 0x000000b6b7a7723e */ /* 0x000fe200000000ff */
[----:B------:R0:W-:Y:S04]  /*10e80*/  STSM.16.M88.4 [R227+0x36400], R152 ;  /* 0x03640098e3007844 */ /* 0x0001e80000000200 */
[----:B------:R1:W-:Y:S04]  /*10e90*/  STSM.16.M88.4 [R228], R156 ;  /* 0x0000009ce4007844 */ /* 0x0003e80000000200 */
[----:B------:R1:W-:Y:S04]  /*10ea0*/  STSM.16.M88.4 [R203], R160 ;  /* 0x000000a0cb007844 */ /* 0x0003e80000000200 */
[----:B------:R1:W-:Y:S01]  /*10eb0*/  STSM.16.M88.4 [R229], R164 ;  /* 0x000000a4e5007844 */ /* 0x0003e20000000200 */
[----:B------:R-:W-:-:S06]  /*10ec0*/  WARPGROUP.ARRIVE ;  /* 0x00000000000079c5 */ /* 0x000fcc0000000000 */
[----:B------:R-:W-:Y:S03]  /*10ed0*/  HGMMA.64x256x16.F32 R24, R152, gdesc[UR4].tnspB, R24, gsb0 ;  /* 0x43e0000498187df0 */ /* 0x000fe60008000818 */
[----:B------:R-:W-:Y:S02]  /*10ee0*/  WARPGROUP.DEPBAR.LE gsb0, 0x0 ;  /* 0x00008000000079c5 */ /* 0x000fe40000010000 */
[----:B0-----:R-:W-:Y:S01]  /*10ef0*/  IMAD.MOV.U32 R153, RZ, RZ, 0x40000040 ;  /* 0x40000040ff997424 */ /* 0x001fe200078e00ff */
[----:B------:R-:W-:-:S04]  /*10f00*/  IADD3 R152, R170, 0x80, RZ ;  /* 0x00000080aa987810 */ /* 0x000fc80007ffe0ff */
[----:B------:R-:W-:Y:S02]  /*10f10*/  R2UR UR6, R152 ;  /* 0x00000000980672ca */ /* 0x000fe400000e0000 */
[----:B------:R-:W-:Y:S01]  /*10f20*/  R2UR UR7, R153 ;  /* 0x00000000990772ca */ /* 0x000fe200000e0000 */
[----:B------:R-:W-:-:S15]  /*10f30*/  WARPGROUP.ARRIVE ;  /* 0x00000000000079c5 */ /* 0x000fde0000000000 */
[----:B------:R-:W-:Y:S01]  /*10f40*/  HGMMA.64x256x16.F32 R24, R156, gdesc[UR4].tnspB, R24, gsb0 ;  /* 0x43e000049c187df0 */ /* 0x000fe20008000818 */
[----:B------:R-:W-:Y:S02]  /*10f50*/  VIADD R152, R170, 0x100 ;  /* 0x00000100aa987836 */ /* 0x000fe40000000000 */
[----:B------:R-:W-:-:S03]  /*10f60*/  IMAD.MOV.U32 R153, RZ, RZ, 0x40000040 ;  /* 0x40000040ff997424 */ /* 0x000fc600078e00ff */
[----:B------:R-:W-:Y:S02]  /*10f70*/  R2UR UR6, R152 ;  /* 0x00000000980672ca */ /* 0x000fe400000e0000 */
[----:B------:R-:W-:Y:S01]  /*10f80*/  R2UR UR7, R153 ;  /* 0x00000000990772ca */ /* 0x000fe200000e0000 */
[----:B------:R-:W-:Y:S02]  /*10f90*/  VIADD R170, R170, 0x180 ;  /* 0x00000180aaaa7836 */ /* 0x000fe40000000000 */
[----:B------:R-:W-:Y:S01]  /*10fa0*/  IMAD.MOV.U32 R171, RZ, RZ, 0x40000040 ;  /* 0x40000040ffab7424 */ /* 0x000fe200078e00ff */
[----:B------:R-:W-:Y:S02]  /*10fb0*/  WARPGROUP.DEPBAR.LE gsb0, 0x0 ;  /* 0x00008000000079c5 */ /* 0x000fe40000010000 */
[----:B------:R-:W-:-:S14]  /*10fc0*/  WARPGROUP.ARRIVE ;  /* 0x00000000000079c5 */ /* 0x000fdc0000000000 */
[----:B------:R-:W-:Y:S01]  /*10fd0*/  HGMMA.64x256x16.F32 R24, R160, gdesc[UR4].tnspB, R24, gsb0 ;  /* 0x43e00004a0187df0 */ /* 0x000fe20008000818 */
[----:B------:R-:W-:Y:S02]  /*10fe0*/  R2UR UR6, R170 ;  /* 0x00000000aa0672ca */ /* 0x000fe400000e0000 */
[----:B------:R-:W-:Y:S01]  /*10ff0*/  R2UR UR7, R171 ;  /* 0x00000000ab0772ca */ /* 0x000fe200000e0000 */
        /* <DEDUP_REMOVED lines=28> */
.L_x_5485:
[C---:B------:R-:W-:Y:S01]  /*111c0*/  ISETP.GT.AND P1, PT, R15.reuse, R212, PT ;  /* 0x000000d40f00720c */ /* 0x040fe20003f24270 */
[----:B------:R-:W-:Y:S02]  /*111d0*/  VIADD R20, R20, 0x38860 ;  /* 0x0003886014147836 */ /* 0x000fe40000000000 */
[----:B------:R-:W-:Y:S02]  /*111e0*/  VIADD R15, R15, 0xffffffff ;  /* 0xffffffff0f0f7836 */ /* 0x000fe40000000000 */
[----:B------:R-:W-:Y:S01]  /*111f0*/  IMAD.MOV.U32 R197, RZ, RZ, R169 ;  /* 0x000000ffffc57224 */ /* 0x000fe200078e00a9 */
[----:B------:R-:W-:Y:S01]  /*11200*/  PRMT R20, R190, 0x654, R20 ;  /* 0x00000654be147816 */ /* 0x000fe20000000014 */
[----:B------:R-:W-:Y:S02]  /*11210*/  IMAD.MOV.U32 R21, RZ, RZ, R168 ;  /* 0x000000ffff157224 */ /* 0x000fe400078e00a8 */
[----:B------:R-:W-:Y:S01]  /*11220*/  IMAD.MOV.U32 R196, RZ, RZ, R19 ;  /* 0x000000ffffc47224 */ /* 0x000fe200078e0013 */
[----:B------:R0:W-:Y:S03]  /*11230*/  SYNCS.ARRIVE.TRANS64.RED.A1T0 RZ, [R20+URZ], RZ ;  /* 0x000000ff14ff79a7 */ /* 0x0001e6000810043f */
[----:B------:R-:W-:Y:S05]  /*11240*/  @P1 BRA `(.L_x_5486) ;  /* 0xffffffc400101947 */ /* 0x000fea000383ffff */
[----:B------:R-:W-:Y:S05]  /*11250*/  BSYNC B0 ;  /* 0x0000000000007941 */ /* 0x000fea0003800000 */
.L_x_5473:
[----:B------:R-:W-:Y:S05]  /*11260*/  BSYNC B1 ;  /* 0x0000000000017941 */ /* 0x000fea0003800000 */
.L_x_5472:
[----:B------:R-:W-:Y:S01]  /*11270*/  ISETP.GE.AND P1, PT, R15, RZ, PT ;  /* 0x000000ff0f00720c */ /* 0x000fe20003f26270 */
[----:B------:R-:W-:-:S12]  /*11280*/  BSSY B0, `(.L_x_5487) ;  /* 0x000036d000007945 */ /* 0x000fd80003800000 */
[----:B------:R-:W-:Y:S05]  /*11290*/  @!P1 BRA `(.L_x_5488) ;  /* 0x0000003400ac9947 */ /* 0x000fea0003800000 */
[----:B------:R-:W-:Y:S02]  /*112a0*/  IMAD.MOV.U32 R21, RZ, RZ, R169 ;  /* 0x000000ffff157224 */ /* 0x000fe400078e00a9 */
[----:B------:R-:W-:Y:S02]  /*112b0*/  IMAD.MOV.U32 R197, RZ, RZ, R168 ;  /* 0x000000ffffc57224 */ /* 0x000fe400078e00a8 */
[----:B------:R-:W-:-:S07]  /*112c0*/  IMAD.MOV.U32 R196, RZ, RZ, R19 ;  /* 0x000000ffffc47224 */ /* 0x000fce00078e0013 */
.L_x_5501:
[----:B------:R-:W-:-:S05]  /*112d0*/  VIADD R19, R196, 0x1 ;  /* 0x00000001c4137836 */ /* 0x000fca0000000000 */
[----:B------:R-:W-:-:S04]  /*112e0*/  ISETP.NE.AND P1, PT, R19, 0x2, PT ;  /* 0x000000021300780c */ /* 0x000fc80003f25270 */
[----:B------:R-:W-:Y:S02]  /*112f0*/  SEL R14, RZ, 0x1, P1 ;  /* 0x00000001ff0e7807 */ /* 0x000fe40000800000 */
[----:B------:R-:W-:Y:S02]  /*11300*/  SEL R19, R19, RZ, P1 ;  /* 0x000000ff13137207 */ /* 0x000fe40000800000 */
[----:B------:R-:W-:Y:S01]  /*11310*/  LOP3.LUT R23, R23, R14, RZ, 0x3c, !PT ;  /* 0x0000000e17177212 */ /* 0x000fe200078e3cff */
[----:B-1----:R-:W-:Y:S06]  /*11320*/  @!P0 BRA `(.L_x_5489) ;  /* 0x0000000000048947 */ /* 0x002fec0003800000 */
[----:B------:R-:W-:Y:S01]  /*11330*/  BPT.TRAP 0x1 ;  /* 0x000000040000795c */ /* 0x000fe20000300000 */
.L_x_5489:
[----:B0-----:R-:W-:Y:S01]  /*11340*/  IMAD R20, R19, 0x8, R18 ;  /* 0x0000000813147824 */ /* 0x001fe200078e0212 */
[----:B------:R-:W-:-:S04]  /*11350*/  SHF.L.U32 R14, R23, 0x1f, RZ ;  /* 0x0000001f170e7819 */ /* 0x000fc800000006ff */
[----:B------:R0:W1:Y:S01]  /*11360*/  SYNCS.PHASECHK.TRANS64.TRYWAIT P1, [R20+URZ+0x38830], R14 ;  /* 0x0388300e140075a7 */ /* 0x000062000802017f */
[----:B------:R-:W-:Y:S05]  /*11370*/  @!P0 BRA `(.L_x_5490) ;  /* 0x0000000000048947 */ /* 0x000fea0003800000 */
[----:B------:R-:W-:Y:S01]  /*11380*/  BPT.TRAP 0x1 ;  /* 0x000000040000795c */ /* 0x000fe20000300000 */
.L_x_5490:
[----:B------:R-:W-:Y:S01]  /*11390*/  BSSY B1, `(.L_x_5491) ;  /* 0x0000006000017945 */ /* 0x000fe20003800000 */
[----:B------:R-:W-:Y:S01]  /*113a0*/  IMAD R156, R19, 0x200, R206 ;  /* 0x00000200139c7824 */ /* 0x000fe200078e02ce */
[----:B------:R-:W-:Y:S02]  /*113b0*/  MOV R157, 0x40000040 ;  /* 0x40000040009d7802 */ /* 0x000fe40000000f00 */
[----:B-1----:R-:W-:Y:S05]  /*113c0*/  @P1 BRA `(.L_x_5492) ;  /* 0x0000000000081947 */ /* 0x002fea0003800000 */
[----:B------:R-:W1:Y:S02]  /*113d0*/  SYNCS.PHASECHK.TRANS64.TRYWAIT P1, [R20+URZ+0x38830], R14 ;  /* 0x0388300e140075a7 */ /* 0x000e64000802017f */
[----:B-1----:R-:W-:Y:S05]  /*113e0*/  @!P1 BRA `(.L_x_5493) ;  /* 0x0000010800189947 */ /* 0x002fea0003800000 */
.L_x_5492:
[----:B------:R-:W-:Y:S05]  /*113f0*/  BSYNC B1 ;  /* 0x0000000000017941 */ /* 0x000fea0003800000 */
.L_x_5491:
        /* <DEDUP_REMOVED lines=36> */
.L_x_5494:
[----:B------:R2:W3:Y:S01]  /*11640*/  SYNCS.PHASECHK.TRANS64.TRYWAIT P1, [R20+URZ+0x38850], R14 ;  /* 0x0388500e140075a7 */ /* 0x0004e2000802017f */
[----:B------:R-:W-:Y:S05]  /*11650*/  @!P0 BRA `(.L_x_5495) ;  /* 0x0000000000048947 */ /* 0x000fea0003800000 */
[----:B------:R-:W-:Y:S01]  /*11660*/  BPT.TRAP 0x1 ;  /* 0x000000040000795c */ /* 0x000fe20000300000 */
.L_x_5495:
[----:B------:R-:W-:Y:S04]  /*11670*/  BSSY B1, `(.L_x_5496) ;  /* 0x0000004000017945 */ /* 0x000fe80003800000 */
[----:B---3--:R-:W-:Y:S05]  /*11680*/  @P1 BRA `(.L_x_5497) ;  /* 0x0000000000081947 */ /* 0x008fea0003800000 */
[----:B------:R-:W3:Y:S02]  /*11690*/  SYNCS.PHASECHK.TRANS64.TRYWAIT P1, [R20+URZ+0x38850], R14 ;  /* 0x0388500e140075a7 */ /* 0x000ee4000802017f */
[----:B---3--:R-:W-:Y:S05]  /*116a0*/  @!P1 BRA `(.L_x_5498) ;  /* 0x00000104007c9947 */ /* 0x008fea0003800000 */
.L_x_5497:
[----:B------:R-:W-:Y:S05]  /*116b0*/  BSYNC B1 ;  /* 0x0000000000017941 */ /* 0x000fea0003800000 */
.L_x_5496:
        /* <DEDUP_REMOVED lines=23> */
[----:B0-----:R-:W-:Y:S01]  /*11830*/  VIADD R202, R198, 0x800 ;  /* 0x00000800c6ca7836 */ /* 0x001fe20000000000 */
        /* <DEDUP_REMOVED lines=156> */
[----:B------:R-:W-:Y:S01]  /*12200*/  IMAD.IADD R200, R204, 0x1, R202 ;  /* 0x00000001ccc87824 */ /* 0x000fe200078e02ca */
[----:B------:R-:W-:Y:S01]  /*12210*/  R2UR UR7, R201 ;  /* 0x00000000c90772ca */ /* 0x000fe200000e0000 */
[----:B------:R-:W-:Y:S01]  /*12220*/  IMAD.MOV.U32 R201, RZ, RZ, 0x40000040 ;  /* 0x40000040ffc97424 */ /* 0x000fe200078e00ff */
[----:B------:R-:W-:-:S02]  /*12230*/  WARPGROUP.DEPBAR.LE gsb0, 0x0 ;  /* 0x00008000000079c5 */ /* 0x000fc40000010000 */
        /* <DEDUP_REMOVED lines=208> */
.L_x_5499:
[----:B------:R-:W-:Y:S01]  /*12f40*/  FMUL.FTZ R152, R152, UR38 ;  /* 0x0000002698987c20 */ /* 0x000fe20008410000 */
[----:B------:R-:W-:Y:S01]  /*12f50*/  FMUL.FTZ R153, R153, UR38 ;  /* 0x0000002699997c20 */ /* 0x000fe20008410000 */
[----:B------:R-:W-:Y:S01]  /*12f60*/  FMUL.FTZ R156, R156, UR38 ;  /* 0x000000269c9c7c20 */ /* 0x000fe20008410000 */
[----:B------:R-:W2:Y:S01]  /*12f70*/  LDL R211, [R1] ;  /* 0x0000000001d37983 */ /* 0x000ea20000100800 */
        /* <DEDUP_REMOVED lines=21> */
[----:B------:R-:W-:-:S05]  /*130d0*/  FMUL.FTZ R162, R162, UR38 ;  /* 0x00000026a2a27c20 */ /* 0x000fca0008410000 */
[----:B------:R-:W0:Y:S01]  /*130e0*/  MUFU.TANH R157, R157 ;  /* 0x0000009d009d7308 */ /* 0x000e220000002400 */
[----:B-1----:R-:W-:-:S07]  /*130f0*/  FMNMX.FTZ R14, R153, R14, !PT ;  /* 0x0000000e990e7209 */ /* 0x002fce0007810000 */
[----:B------:R-:W1:Y:S01]  /*13100*/  MUFU.TANH R160, R160 ;  /* 0x000000a000a07308 */ /* 0x000e620000002400 */
[----:B---3--:R-:W-:-:S07]  /*13110*/  FMNMX.FTZ R14, R156, R14, !PT ;  /* 0x0000000e9c0e7209 */ /* 0x008fce0007810000 */
[----:B------:R-:W3:Y:S01]  /*13120*/  MUFU.TANH R161, R161 ;  /* 0x000000a100a17308 */ /* 0x000ee20000002400 */
[----:B0-----:R-:W-:-:S07]  /*13130*/  FMNMX.FTZ R14, R157, R14, !PT ;  /* 0x0000000e9d0e7209 */ /* 0x001fce0007810000 */
        /* <DEDUP_REMOVED lines=20> */
[----:B------:R-:W-:Y:S01]  /*13280*/  MUFU.TANH R154, R154 ;  /* 0x0000009a009a7308 */ /* 0x000fe20000002400 */
[----:B---3--:R-:W-:-:S07]  /*13290*/  FMNMX.FTZ R14, R180, R14, !PT ;  /* 0x0000000eb40e7209 */ /* 0x008fce0007810000 */
        /* <DEDUP_REMOVED lines=25> */
[-CC-:B0-----:R-:W-:Y:S01]  /*13430*/  FFMA.FTZ R200, R169, R14.reuse, -R197.reuse ;  /* 0x0000000ea9c87223 */ /* 0x181fe200000108c5 */
[-CC-:B------:R-:W-:Y:S01]  /*13440*/  FFMA.FTZ R173, R173, R14.reuse, -R197.reuse ;  /* 0x0000000eadad7223 */ /* 0x180fe200000108c5 */
[-CC-:B------:R-:W-:Y:S01]  /*13450*/  FFMA.FTZ R176, R176, R14.reuse, -R197.reuse ;  /* 0x0000000eb0b07223 */ /* 0x180fe200000108c5 */
[-CC-:B------:R-:W-:Y:S01]  /*13460*/  FFMA.FTZ R177, R177, R14.reuse, -R197.reuse ;  /* 0x0000000eb1b17223 */ /* 0x180fe200000108c5 */
[-CC-:B------:R-:W-:Y:S01]  /*13470*/  FFMA.FTZ R180, R180, R14.reuse, -R197.reuse ;  /* 0x0000000eb4b47223 */ /* 0x180fe200000108c5 */
[----:B------:R-:W-:-:S02]  /*13480*/  FFMA.FTZ R181, R181, R14, -R197 ;  /* 0x0000000eb5b57223 */ /* 0x000fc400000108c5 */
[----:B------:R0:W4:Y:S01]  /*13490*/  MUFU.EX2 R169, R153 ;  /* 0x0000009900a97308 */ /* 0x0001220000000800 */
[-C--:B-1----:R-:W-:Y:S01]  /*134a0*/  FMUL.FTZ R24, R24, R157.reuse ;  /* 0x0000009d18187220 */ /* 0x082fe20000410000 */
[-C--:B------:R-:W-:Y:S01]  /*134b0*/  FMUL.FTZ R25, R25, R157.reuse ;  /* 0x0000009d19197220 */ /* 0x080fe20000410000 */
[-C--:B------:R-:W-:Y:S01]  /*134c0*/  FMUL.FTZ R28, R28, R157.reuse ;  /* 0x0000009d1c1c7220 */ /* 0x080fe20000410000 */
[-C--:B------:R-:W-:Y:S01]  /*134d0*/  FMUL.FTZ R29, R29, R157.reuse ;  /* 0x0000009d1d1d7220 */ /* 0x080fe20000410000 */
[-C--:B------:R-:W-:Y:S01]  /*134e0*/  FMUL.FTZ R32, R32, R157.reuse ;  /* 0x0000009d20207220 */ /* 0x080fe20000410000 */
[-C--:B------:R-:W-:Y:S01]  /*134f0*/  FMUL.FTZ R33, R33, R157.reuse ;  /* 0x0000009d21217220 */ /* 0x080fe20000410000 */
[----:B------:R-:W-:Y:S01]  /*13500*/  FMUL.FTZ R36, R36, R157 ;  /* 0x0000009d24247220 */ /* 0x000fe20000410000 */
[----:B------:R-:W1:Y:S01]  /*13510*/  MUFU.EX2 R156, R156 ;  /* 0x0000009c009c7308 */ /* 0x000e620000000800 */
[----:B---3--:R-:W-:Y:S01]  /*13520*/  FFMA.FTZ R0, R157, R0, R152 ;  /* 0x000000009d007223 */ /* 0x008fe20000010098 */
[----:B0-----:R-:W-:Y:S01]  /*13530*/  FMUL.FTZ R153, R163, UR38 ;  /* 0x00000026a3997c20 */ /* 0x001fe20008410000 */
[----:B------:R-:W-:Y:S01]  /*13540*/  FMUL.FTZ R163, R166, UR38 ;  /* 0x00000026a6a37c20 */ /* 0x000fe20008410000 */
[----:B------:R-:W-:Y:S01]  /*13550*/  FMUL.FTZ R166, R167, UR38 ;  /* 0x00000026a7a67c20 */ /* 0x000fe20008410000 */
[----:B------:R-:W-:Y:S01]  /*13560*/  FMUL.FTZ R167, R170, UR38 ;  /* 0x00000026aaa77c20 */ /* 0x000fe20008410000 */
[----:B------:R-:W-:Y:S01]  /*13570*/  FMUL.FTZ R170, R171, UR38 ;  /* 0x00000026abaa7c20 */ /* 0x000fe20008410000 */
[----:B------:R-:W-:Y:S01]  /*13580*/  FMUL.FTZ R171, R174, UR38 ;  /* 0x00000026aeab7c20 */ /* 0x000fe20008410000 */
[----:B------:R-:W0:Y:S01]  /*13590*/  MUFU.TANH R153, R153 ;  /* 0x0000009900997308 */ /* 0x000e220000002400 */
[C---:B----4-:R-:W-:Y:S01]  /*135a0*/  FADD.FTZ R0, R169.reuse, R0 ;  /* 0x00000000a9007221 */ /* 0x050fe20000010000 */
        /* <DEDUP_REMOVED lines=8> */
[----:B------:R-:W3:Y:S01]  /*13630*/  MUFU.TANH R163, R163 ;  /* 0x000000a300a37308 */ /* 0x000ee20000002400 */
[----:B------:R-:W-:Y:S01]  /*13640*/  FMUL.FTZ R182, R183, UR38 ;  /* 0x00000026b7b67c20 */ /* 0x000fe20008410000 */
[----:B-1----:R-:W-:Y:S01]  /*13650*/  FADD.FTZ R0, R156, R0 ;  /* 0x000000009c007221 */ /* 0x002fe20000010000 */
        /* <DEDUP_REMOVED lines=13> */
[----:B-1----:R-:W-:Y:S01]  /*13730*/  FMNMX.FTZ R169, R154, R21, !PT ;  /* 0x000000159aa97209 */ /* 0x002fe20007810000 */
[----:B------:R-:W1:Y:S01]  /*13740*/  MUFU.TANH R167, R167 ;  /* 0x000000a700a77308 */ /* 0x000e620000002400 */
[-C--:B------:R-:W-:Y:S01]  /*13750*/  FMUL.FTZ R57, R57, R157.reuse ;  /* 0x0000009d39397220 */ /* 0x080fe20000410000 */
[----:B------:R-:W-:Y:S01]  /*13760*/  FMUL.FTZ R60, R60, R157 ;  /* 0x0000009d3c3c7220 */ /* 0x000fe20000410000 */
[----:B------:R-:W-:Y:S01]  /*13770*/  FMNMX.FTZ R169, R155, R169, !PT ;  /* 0x000000a99ba97209 */ /* 0x000fe20007810000 */
[-C--:B------:R-:W-:Y:S01]  /*13780*/  FMUL.FTZ R61, R61, R157.reuse ;  /* 0x0000009d3d3d7220 */ /* 0x080fe20000410000 */
[-C--:B------:R-:W-:Y:S01]  /*13790*/  FMUL.FTZ R64, R64, R157.reuse ;  /* 0x0000009d40407220 */ /* 0x080fe20000410000 */
[----:B------:R-:W-:Y:S01]  /*137a0*/  FMUL.FTZ R65, R65, R157 ;  /* 0x0000009d41417220 */ /* 0x000fe20000410000 */
[----:B------:R-:W-:Y:S01]  /*137b0*/  FMNMX.FTZ R169, R158, R169, !PT ;  /* 0x000000a99ea97209 */ /* 0x000fe20007810000 */
[----:B------:R-:W5:Y:S01]  /*137c0*/  MUFU.TANH R170, R170 ;  /* 0x000000aa00aa7308 */ /* 0x000f620000002400 */
[-C--:B------:R-:W-:Y:S01]  /*137d0*/  FMUL.FTZ R68, R68, R157.reuse ;  /* 0x0000009d44447220 */ /* 0x080fe20000410000 */
[----:B------:R-:W-:Y:S01]  /*137e0*/  FMUL.FTZ R69, R69, R157 ;  /* 0x0000009d45457220 */ /* 0x000fe20000410000 */
[----:B------:R-:W-:Y:S01]  /*137f0*/  FMNMX.FTZ R169, R159, R169, !PT ;  /* 0x000000a99fa97209 */ /* 0x000fe20007810000 */
[-C--:B------:R-:W-:Y:S01]  /*13800*/  FMUL.FTZ R72, R72, R157.reuse ;  /* 0x0000009d48487220 */ /* 0x080fe20000410000 */
[-C--:B------:R-:W-:Y:S01]  /*13810*/  FMUL.FTZ R73, R73, R157.reuse ;  /* 0x0000009d49497220 */ /* 0x080fe20000410000 */
[----:B------:R-:W-:Y:S01]  /*13820*/  FMUL.FTZ R76, R76, R157 ;  /* 0x0000009d4c4c7220 */ /* 0x000fe20000410000 */
[----:B------:R-:W-:Y:S01]  /*13830*/  FMNMX.FTZ R169, R162, R169, !PT ;  /* 0x000000a9a2a97209 */ /* 0x000fe20007810000 */
[----:B------:R-:W2:Y:S01]  /*13840*/  MUFU.TANH R171, R171 ;  /* 0x000000ab00ab7308 */ /* 0x000ea20000002400 */
[-C--:B------:R-:W-:Y:S01]  /*13850*/  FMUL.FTZ R77, R77, R157.reuse ;  /* 0x0000009d4d4d7220 */ /* 0x080fe20000410000 */
[----:B------:R-:W-:Y:S01]  /*13860*/  FMUL.FTZ R80, R80, R157 ;  /* 0x0000009d50507220 */ /* 0x000fe20000410000 */
[----:B0-----:R-:W-:Y:S01]  /*13870*/  FMNMX.FTZ R169, R153, R169, !PT ;  /* 0x000000a999a97209 */ /* 0x001fe20007810000 */
[-C--:B------:R-:W-:Y:S01]  /*13880*/  FMUL.FTZ R81, R81, R157.reuse ;  /* 0x0000009d51517220 */ /* 0x080fe20000410000 */
[-C--:B------:R-:W-:Y:S01]  /*13890*/  FMUL.FTZ R84, R84, R157.reuse ;  /* 0x0000009d54547220 */ /* 0x080fe20000410000 */
[----:B------:R-:W-:Y:S01]  /*138a0*/  FMUL.FTZ R85, R85, R157 ;  /* 0x0000009d55557220 */ /* 0x000fe20000410000 */
[----:B---3--:R-:W-:Y:S01]  /*138b0*/  FMNMX.FTZ R169, R163, R169, !PT ;  /* 0x000000a9a3a97209 */ /* 0x008fe20007810000 */
[----:B------:R-:W0:Y:S01]  /*138c0*/  MUFU.TANH R174, R174 ;  /* 0x000000ae00ae7308 */ /* 0x000e220000002400 */
[-C--:B------:R-:W-:Y:S01]  /*138d0*/  FMUL.FTZ R88, R88, R157.reuse ;  /* 0x0000009d58587220 */ /* 0x080fe20000410000 */
[----:B------:R-:W-:Y:S01]  /*138e0*/  FMUL.FTZ R89, R89, R157 ;  /* 0x0000009d59597220 */ /* 0x000fe20000410000 */
[----:B----4-:R-:W-:Y:S01]  /*138f0*/  FMNMX.FTZ R169, R166, R169, !PT ;  /* 0x000000a9a6a97209 */ /* 0x010fe20007810000 */
[-C--:B------:R-:W-:Y:S01]  /*13900*/  FMUL.FTZ R92, R92, R157.reuse ;  /* 0x0000009d5c5c7220 */ /* 0x080fe20000410000 */
[-C--:B------:R-:W-:Y:S01]  /*13910*/  FMUL.FTZ R93, R93, R157.reuse ;  /* 0x0000009d5d5d7220 */ /* 0x080fe20000410000 */
[----:B------:R-:W-:Y:S01]  /*13920*/  FMUL.FTZ R96, R96, R157 ;  /* 0x0000009d60607220 */ /* 0x000fe20000410000 */
[----:B-1----:R-:W-:Y:S01]  /*13930*/  FMNMX.FTZ R169, R167, R169, !PT ;  /* 0x000000a9a7a97209 */ /* 0x002fe20007810000 */
[----:B------:R-:W1:Y:S01]  /*13940*/  MUFU.TANH R175, R175 ;  /* 0x000000af00af7308 */ /* 0x000e620000002400 */
[-C--:B------:R-:W-:Y:S01]  /*13950*/  FMUL.FTZ R97, R97, R157.reuse ;  /* 0x0000009d61617220 */ /* 0x080fe20000410000 */
[----:B------:R-:W-:Y:S01]  /*13960*/  FMUL.FTZ R100, R100, R157 ;  /* 0x0000009d64647220 */ /* 0x000fe20000410000 */
[----:B-----5:R-:W-:Y:S01]  /*13970*/  FMNMX.FTZ R169, R170, R169, !PT ;  /* 0x000000a9aaa97209 */ /* 0x020fe20007810000 */
[-C--:B------:R-:W-:Y:S01]  /*13980*/  FMUL.FTZ R101, R101, R157.reuse ;  /* 0x0000009d65657220 */ /* 0x080fe20000410000 */
[-C--:B------:R-:W-:Y:S01]  /*13990*/  FMUL.FTZ R104, R104, R157.reuse ;  /* 0x0000009d68687220 */ /* 0x080fe20000410000 */
[----:B------:R-:W-:Y:S01]  /*139a0*/  FMUL.FTZ R105, R105, R157 ;  /* 0x0000009d69697220 */ /* 0x000fe20000410000 */
[----:B--2---:R-:W-:Y:S01]  /*139b0*/  FMNMX.FTZ R169, R171, R169, !PT ;  /* 0x000000a9aba97209 */ /* 0x004fe20007810000 */
[----:B------:R-:W2:Y:S01]  /*139c0*/  MUFU.TANH R178, R178 ;  /* 0x000000b200b27308 */ /* 0x000ea20000002400 */
[-C--:B------:R-:W-:Y:S01]  /*139d0*/  FMUL.FTZ R108, R108, R157.reuse ;  /* 0x0000009d6c6c7220 */ /* 0x080fe20000410000 */
[----:B------:R-:W-:Y:S01]  /*139e0*/  FMUL.FTZ R109, R109, R157 ;  /* 0x0000009d6d6d7220 */ /* 0x000fe20000410000 */
[----:B0-----:R-:W-:Y:S01]  /*139f0*/  FMNMX.FTZ R169, R174, R169, !PT ;  /* 0x000000a9aea97209 */ /* 0x001fe20007810000 */
[-C--:B------:R-:W-:Y:S01]  /*13a00*/  FMUL.FTZ R112, R112, R157.reuse ;  /* 0x0000009d70707220 */ /* 0x080fe20000410000 */
[-C--:B------:R-:W-:Y:S01]  /*13a10*/  FMUL.FTZ R113, R113, R157.reuse ;  /* 0x0000009d71717220 */ /* 0x080fe20000410000 */
[-C--:B------:R-:W-:Y:S01]  /*13a20*/  FMUL.FTZ R116, R116, R157.reuse ;  /* 0x0000009d74747220 */ /* 0x080fe20000410000 */
[----:B------:R-:W-:Y:S01]  /*13a30*/  FMUL.FTZ R117, R117, R157 ;  /* 0x0000009d75757220 */ /* 0x000fe20000410000 */
[----:B------:R-:W0:Y:S01]  /*13a40*/  MUFU.TANH R179, R179 ;  /* 0x000000b300b37308 */ /* 0x000e220000002400 */
[----:B-1----:R-:W-:Y:S01]  /*13a50*/  FMNMX.FTZ R169, R175, R169, !PT ;  /* 0x000000a9afa97209 */ /* 0x002fe20007810000 */
[-C--:B------:R-:W-:Y:S01]  /*13a60*/  FMUL.FTZ R120, R120, R157.reuse ;  /* 0x0000009d78787220 */ /* 0x080fe20000410000 */
[-C--:B------:R-:W-:Y:S01]  /*13a70*/  FMUL.FTZ R121, R121, R157.reuse ;  /* 0x0000009d79797220 */ /* 0x080fe20000410000 */
[-C--:B------:R-:W-:Y:S01]  /*13a80*/  FMUL.FTZ R124, R124, R157.reuse ;  /* 0x0000009d7c7c7220 */ /* 0x080fe20000410000 */
[-C--:B------:R-:W-:Y:S01]  /*13a90*/  FMUL.FTZ R125, R125, R157.reuse ;  /* 0x0000009d7d7d7220 */ /* 0x080fe20000410000 */
[-C--:B------:R-:W-:Y:S01]  /*13aa0*/  FMUL.FTZ R128, R128, R157.reuse ;  /* 0x0000009d80807220 */ /* 0x080fe20000410000 */
[----:B------:R-:W-:Y:S01]  /*13ab0*/  FMUL.FTZ R129, R129, R157 ;  /* 0x0000009d81817220 */ /* 0x000fe20000410000 */
[----:B------:R-:W1:Y:S01]  /*13ac0*/  MUFU.TANH R182, R182 ;  /* 0x000000b600b67308 */ /* 0x000e620000002400 */
[----:B--2---:R-:W-:Y:S01]  /*13ad0*/  FMNMX.FTZ R169, R178, R169, !PT ;  /* 0x000000a9b2a97209 */ /* 0x004fe20007810000 */
[-C--:B------:R-:W-:Y:S01]  /*13ae0*/  FMUL.FTZ R132, R132, R157.reuse ;  /* 0x0000009d84847220 */ /* 0x080fe20000410000 */
[-C--:B------:R-:W-:Y:S01]  /*13af0*/  FMUL.FTZ R133, R133, R157.reuse ;  /* 0x0000009d85857220 */ /* 0x080fe20000410000 */
[-C--:B------:R-:W-:Y:S01]  /*13b00*/  FMUL.FTZ R136, R136, R157.reuse ;  /* 0x0000009d88887220 */ /* 0x080fe20000410000 */
[-C--:B------:R-:W-:Y:S01]  /*13b10*/  FMUL.FTZ R137, R137, R157.reuse ;  /* 0x0000009d89897220 */ /* 0x080fe20000410000 */
[-C--:B------:R-:W-:Y:S01]  /*13b20*/  FMUL.FTZ R140, R140, R157.reuse ;  /* 0x0000009d8c8c7220 */ /* 0x080fe20000410000 */
[----:B------:R-:W-:Y:S01]  /*13b30*/  FMUL.FTZ R141, R141, R157 ;  /* 0x0000009d8d8d7220 */ /* 0x000fe20000410000 */
[----:B------:R-:W2:Y:S01]  /*13b40*/  MUFU.EX2 R199, R199 ;  /* 0x000000c700c77308 */ /* 0x000ea20000000800 */
[----:B0-----:R-:W-:Y:S01]  /*13b50*/  FMNMX.FTZ R169, R179, R169, !PT ;  /* 0x000000a9b3a97209 */ /* 0x001fe20007810000 */
[-C--:B------:R-:W-:Y:S01]  /*13b60*/  FMUL.FTZ R144, R144, R157.reuse ;  /* 0x0000009d90907220 */ /* 0x080fe20000410000 */
[-C--:B------:R-:W-:Y:S01]  /*13b70*/  FMUL.FTZ R145, R145, R157.reuse ;  /* 0x0000009d91917220 */ /* 0x080fe20000410000 */
[-C--:B------:R-:W-:Y:S01]  /*13b80*/  FMUL.FTZ R148, R148, R157.reuse ;  /* 0x0000009d94947220 */ /* 0x080fe20000410000 */
[----:B------:R-:W-:-:S03]  /*13b90*/  FMUL.FTZ R149, R149, R157 ;  /* 0x0000009d95957220 */ /* 0x000fc60000410000 */
[----:B------:R-:W0:Y:S01]  /*13ba0*/  MUFU.EX2 R160, R160 ;  /* 0x000000a000a07308 */ /* 0x000e220000000800 */
[----:B-1----:R-:W-:-:S05]  /*13bb0*/  FMNMX.FTZ R169, R182, R169, !PT ;  /* 0x000000a9b6a97209 */ /* 0x002fca0007810000 */
[----:B------:R-:W1:Y:S02]  /*13bc0*/  SHFL.BFLY PT, R183, R169, 0x2, 0x1f ;  /* 0x0c401f00a9b77f89 */ /* 0x000e6400000e0000 */
[----:B------:R-:W3:Y:S01]  /*13bd0*/  MUFU.EX2 R161, R161 ;  /* 0x000000a100a17308 */ /* 0x000ee20000000800 */
[----:B--2---:R-:W-:-:S07]  /*13be0*/  FADD.FTZ R0, R199, R0 ;  /* 0x00000000c7007221 */ /* 0x004fce0000010000 */
[----:B------:R-:W2:Y:S01]  /*13bf0*/  MUFU.EX2 R164, R164 ;  /* 0x000000a400a47308 */ /* 0x000ea20000000800 */
[----:B0-----:R-:W-:-:S07]  /*13c00*/  FADD.FTZ R0, R160, R0 ;  /* 0x00000000a0007221 */ /* 0x001fce0000010000 */
[----:B------:R-:W0:Y:S01]  /*13c10*/  MUFU.EX2 R165, R165 ;  /* 0x000000a500a57308 */ /* 0x000e220000000800 */
[----:B---3--:R-:W-:Y:S01]  /*13c20*/  FADD.FTZ R0, R161, R0 ;  /* 0x00000000a1007221 */ /* 0x008fe20000010000 */
[----:B-1----:R-:W-:-:S06]  /*13c30*/  FMNMX.FTZ R169, R169, R183, !PT ;  /* 0x000000b7a9a97209 */ /* 0x002fcc0007810000 */
[----:B------:R-:W1:Y:S01]  /*13c40*/  MUFU.EX2 R198, R198 ;  /* 0x000000c600c67308 */ /* 0x000e620000000800 */
[----:B--2---:R-:W-:Y:S01]  /*13c50*/  FADD.FTZ R0, R164, R0 ;  /* 0x00000000a4007221 */ /* 0x004fe20000010000 */
[----:B------:R-:W2:Y:S06]  /*13c60*/  SHFL.BFLY PT, R183, R169, 0x1, 0x1f ;  /* 0x0c201f00a9b77f89 */ /* 0x000eac00000e0000 */
[----:B------:R-:W3:Y:S01]  /*13c70*/  MUFU.EX2 R200, R200 ;  /* 0x000000c800c87308 */ /* 0x000ee20000000800 */
[----:B0-----:R-:W-:-:S07]  /*13c80*/  FADD.FTZ R0, R165, R0 ;  /* 0x00000000a5007221 */ /* 0x001fce0000010000 */
[----:B------:R-:W0:Y:S01]  /*13c90*/  MUFU.EX2 R172, R172 ;  /* 0x000000ac00ac7308 */ /* 0x000e220000000800 */
[----:B-1----:R-:W-:-:S07]  /*13ca0*/  FADD.FTZ R0, R198, R0 ;  /* 0x00000000c6007221 */ /* 0x002fce0000010000 */
[----:B------:R-:W1:Y:S01]  /*13cb0*/  MUFU.EX2 R173, R173 ;  /* 0x000000ad00ad7308 */ /* 0x000e620000000800 */
[----:B---3--:R-:W-:Y:S01]  /*13cc0*/  FADD.FTZ R0, R200, R0 ;  /* 0x00000000c8007221 */ /* 0x008fe20000010000 */
[----:B--2---:R-:W-:Y:S01]  /*13cd0*/  FMNMX.FTZ R169, R169, R183, !PT ;  /* 0x000000b7a9a97209 */ /* 0x004fe20007810000 */
[----:B------:R-:W-:-:S04]  /*13ce0*/  @!P1 IMAD R183, R196, 0x40, R194 ;  /* 0x00000040c4b79824 */ /* 0x000fc800078e02c2 */
[----:B------:R-:W-:Y:S01]  /*13cf0*/  FADD.FTZ R21, -R169, R21 ;  /* 0x00000015a9157221 */ /* 0x000fe20000010100 */
[----:B------:R-:W2:Y:S01]  /*13d00*/  MUFU.EX2 R176, R176 ;  /* 0x000000b000b07308 */ /* 0x000ea20000000800 */
[----:B------:R-:W-:Y:S02]  /*13d10*/  @!P1 IMAD R183, R183, 0x4, R18 ;  /* 0x00000004b7b79824 */ /* 0x000fe400078e0212 */
[-C--:B------:R-:W-:Y:S01]  /*13d20*/  FMUL.FTZ R197, R169, R14.reuse ;  /* 0x0000000ea9c57220 */ /* 0x080fe20000410000 */
[-C--:B------:R-:W-:Y:S01]  /*13d30*/  FMUL.FTZ R21, R21, R14.reuse ;  /* 0x0000000e15157220 */ /* 0x080fe20000410000 */
[----:B0-----:R-:W-:Y:S01]  /*13d40*/  FADD.FTZ R0, R172, R0 ;  /* 0x00000000ac007221 */ /* 0x001fe20000010000 */
[----:B------:R-:W-:Y:S01]  /*13d50*/  @!P1 STS [R183+0x38400], R157 ;  /* 0x0384009db7009388 */ /* 0x000fe20000000800 */
        /* <DEDUP_REMOVED lines=15> */
[----:B------:R-:W-:Y:S01]  /*13e50*/  FFMA.FTZ R159, R182, R14, -R197 ;  /* 0x0000000eb69f7223 */ /* 0x000fe200000108c5 */
[----:B-1----:R-:W-:Y:S01]  /*13e60*/  FADD.FTZ R0, R173, R0 ;  /* 0x00000000ad007221 */ /* 0x002fe20000010000 */
[----:B------:R-:W1:Y:S01]  /*13e70*/  MUFU.EX2 R166, R180 ;  /* 0x000000b400a67308 */ /* 0x000e620000000800 */
[----:B------:R-:W-:-:S02]  /*13e80*/  IMAD R170, R19, 0x1000, R13 ;  /* 0x0000100013aa7824 */ /* 0x000fc400078e020d */
[----:B--2---:R-:W-:Y:S01]  /*13e90*/  FADD.FTZ R0, R176, R0 ;  /* 0x00000000b0007221 */ /* 0x004fe20000010000 */
[----:B------:R-:W-:Y:S02]  /*13ea0*/  IMAD.MOV.U32 R171, RZ, RZ, 0x40000040 ;  /* 0x40000040ffab7424 */ /* 0x000fe400078e00ff */
[----:B------:R-:W-:Y:S01]  /*13eb0*/  R2UR UR6, R170 ;  /* 0x00000000aa0672ca */ /* 0x000fe200000e0000 */
[----:B0-----:R-:W-:Y:S01]  /*13ec0*/  FADD.FTZ R0, R177, R0 ;  /* 0x00000000b1007221 */ /* 0x001fe20000010000 */
[----:B------:R-:W-:Y:S01]  /*13ed0*/  MUFU.EX2 R201, R201 ;  /* 0x000000c900c97308 */ /* 0x000fe20000000800 */
[----:B---3--:R0:W-:Y:S01]  /*13ee0*/  @!P1 STS [R183+0x38420], R21 ;  /* 0x03842015b7009388 */ /* 0x0081e20000000800 */
[----:B------:R-:W-:Y:S01]  /*13ef0*/  R2UR UR7, R171 ;  /* 0x00000000ab0772ca */ /* 0x000fe200000e0000 */
[-C--:B------:R-:W-:Y:S01]  /*13f00*/  FMUL.FTZ R26, R26, R21.reuse ;  /* 0x000000151a1a7220 */ /* 0x080fe20000410000 */
[-C--:B------:R-:W-:Y:S01]  /*13f10*/  FMUL.FTZ R27, R27, R21.reuse ;  /* 0x000000151b1b7220 */ /* 0x080fe20000410000 */
[-C--:B------:R-:W-:Y:S01]  /*13f20*/  FMUL.FTZ R30, R30, R21.reuse ;  /* 0x000000151e1e7220 */ /* 0x080fe20000410000 */
[-C--:B------:R-:W-:Y:S01]  /*13f30*/  FMUL.FTZ R31, R31, R21.reuse ;  /* 0x000000151f1f7220 */ /* 0x080fe20000410000 */
[-C--:B------:R-:W-:Y:S01]  /*13f40*/  FMUL.FTZ R34, R34, R21.reuse ;  /* 0x0000001522227220 */ /* 0x080fe20000410000 */
[----:B------:R-:W-:Y:S01]  /*13f50*/  MUFU.EX2 R203, R203 ;  /* 0x000000cb00cb7308 */ /* 0x000fe20000000800 */
[----:B-1----:R-:W-:Y:S01]  /*13f60*/  FADD.FTZ R0, R166, R0 ;  /* 0x00000000a6007221 */ /* 0x002fe20000010000 */
[-C--:B------:R-:W-:Y:S01]  /*13f70*/  FMUL.FTZ R35, R35, R21.reuse ;  /* 0x0000001523237220 */ /* 0x080fe20000410000 */
[-CC-:B0-----:R-:W-:Y:S01]  /*13f80*/  FFMA.FTZ R183, R167, R14.reuse, -R197.reuse ;  /* 0x0000000ea7b77223 */ /* 0x181fe200000108c5 */
[----:B------:R-:W-:Y:S01]  /*13f90*/  FFMA.FTZ R167, R178, R14, -R197 ;  /* 0x0000000eb2a77223 */ /* 0x000fe200000108c5 */
        /* <DEDUP_REMOVED lines=62> */
[----:B------:R-:W-:Y:S01]  /*14380*/  F2FP.F16.F32.PACK_AB R164, R177, R176 ;  /* 0x000000b0b1a4723e */ /* 0x000fe200000000ff */
        /* <DEDUP_REMOVED lines=11> */
[----:B------:R-:W-:Y:S01]  /*14440*/  IMAD.MOV.U32 R171, RZ, RZ, 0x40000040 ;  /* 0x40000040ffab7424 */ /* 0x000fe200078e00ff */
[----:B------:R-:W-:Y:S01]  /*14450*/  MUFU.EX2 R180, R202 ;  /* 0x000000ca00b47308 */ /* 0x000fe20000000800 */
[----:B0-----:R-:W-:Y:S01]  /*14460*/  F2FP.F16.F32.PACK_AB R153, R203, R201 ;  /* 0x000000c9cb99723e */ /* 0x001fe200000000ff */
[----:B------:R-:W-:Y:S01]  /*14470*/  FFMA.FTZ R12, R21, R12, R201 ;  /* 0x0000000c150c7223 */ /* 0x000fe200000100c9 */
[----:B------:R-:W-:-:S03]  /*14480*/  FADD.FTZ R0, R197, R0 ;  /* 0x00000000c5007221 */ /* 0x000fc60000010000 */
[----:B------:R-:W-:Y:S02]  /*14490*/  FADD.FTZ R12, R203, R12 ;  /* 0x0000000ccb0c7221 */ /* 0x000fe40000010000 */
[----:B------:R0:W2:Y:S01]  /*144a0*/  MUFU.EX2 R199, R162 ;  /* 0x000000a200c77308 */ /* 0x0000a20000000800 */
[----:B-1----:R-:W-:Y:S01]  /*144b0*/  F2FP.F16.F32.PACK_AB R157, R179, R178 ;  /* 0x000000b2b39d723e */ /* 0x002fe200000000ff */
[----:B------:R-:W-:-:S04]  /*144c0*/  FADD.FTZ R12, R174, R12 ;  /* 0x0000000cae0c7221 */ /* 0x000fc80000010000 */
[----:B------:R-:W-:Y:S02]  /*144d0*/  FADD.FTZ R12, R175, R12 ;  /* 0x0000000caf0c7221 */ /* 0x000fe40000010000 */
[----:B------:R2:W-:Y:S01]  /*144e0*/  MUFU.EX2 R198, R163 ;  /* 0x000000a300c67308 */ /* 0x0005e20000000800 */
[----:B0-----:R-:W-:Y:S01]  /*144f0*/  F2FP.F16.F32.PACK_AB R162, R173, R172 ;  /* 0x000000acada2723e */ /* 0x001fe200000000ff */
[----:B------:R-:W-:-:S04]  /*14500*/  FADD.FTZ R12, R178, R12 ;  /* 0x0000000cb20c7221 */ /* 0x000fc80000010000 */
[----:B------:R-:W-:Y:S02]  /*14510*/  FADD.FTZ R12, R179, R12 ;  /* 0x0000000cb30c7221 */ /* 0x000fe40000010000 */
[----:B------:R-:W0:Y:S01]  /*14520*/  MUFU.EX2 R172, R167 ;  /* 0x000000a700ac7308 */ /* 0x000e220000000800 */
[----:B--2---:R-:W-:Y:S01]  /*14530*/  F2FP.F16.F32.PACK_AB R163, R199, R196 ;  /* 0x000000c4c7a3723e */ /* 0x004fe200000000ff */
[----:B------:R-:W-:-:S04]  /*14540*/  FADD.FTZ R12, R180, R12 ;  /* 0x0000000cb40c7221 */ /* 0x000fc80000010000 */
[----:B------:R-:W-:Y:S02]  /*14550*/  FADD.FTZ R12, R181, R12 ;  /* 0x0000000cb50c7221 */ /* 0x000fe40000010000 */
[----:B------:R1:W-:Y:S02]  /*14560*/  MUFU.EX2 R173, R155 ;  /* 0x0000009b00ad7308 */ /* 0x0003e40000000800 */
[----:B------:R-:W-:-:S04]  /*14570*/  FADD.FTZ R12, R182, R12 ;  /* 0x0000000cb60c7221 */ /* 0x000fc80000010000 */
[----:B------:R-:W-:Y:S02]  /*14580*/  FADD.FTZ R12, R183, R12 ;  /* 0x0000000cb70c7221 */ /* 0x000fe40000010000 */
[----:B------:R2:W3:Y:S01]  /*14590*/  MUFU.EX2 R176, R159 ;  /* 0x0000009f00b07308 */ /* 0x0004e20000000800 */
[----:B-1----:R-:W-:Y:S01]  /*145a0*/  F2FP.F16.F32.PACK_AB R155, R175, R174 ;  /* 0x000000aeaf9b723e */ /* 0x002fe200000000ff */
[----:B------:R-:W-:Y:S01]  /*145b0*/  BAR.SYNC.DEFER_BLOCKING 0xf, 0x100 ;  /* 0x03c4000000007b1d */ /* 0x000fe20000010000 */
[----:B0-----:R-:W-:Y:S01]  /*145c0*/  F2FP.F16.F32.PACK_AB R165, R172, R198 ;  /* 0x000000c6aca5723e */ /* 0x001fe200000000ff */
[----:B------:R-:W-:-:S04]  /*145d0*/  FADD.FTZ R12, R196, R12 ;  /* 0x0000000cc40c7221 */ /* 0x000fc80000010000 */
[----:B------:R-:W-:Y:S01]  /*145e0*/  FADD.FTZ R12, R199, R12 ;  /* 0x0000000cc70c7221 */ /* 0x000fe20000010000 */
[----:B--2---:R-:W-:-:S03]  /*145f0*/  F2FP.F16.F32.PACK_AB R159, R181, R180 ;  /* 0x000000b4b59f723e */ /* 0x004fc600000000ff */
[----:B------:R-:W-:-:S04]  /*14600*/  FADD.FTZ R12, R198, R12 ;  /* 0x0000000cc60c7221 */ /* 0x000fc80000010000 */
[----:B------:R-:W-:Y:S01]  /*14610*/  FADD.FTZ R12, R172, R12 ;  /* 0x0000000cac0c7221 */ /* 0x000fe20000010000 */
[----:B---3--:R-:W-:-:S03]  /*14620*/  F2FP.F16.F32.PACK_AB R167, R176, R173 ;  /* 0x000000adb0a7723e */ /* 0x008fc600000000ff */
[----:B------:R-:W-:-:S04]  /*14630*/  FADD.FTZ R12, R173, R12 ;  /* 0x0000000cad0c7221 */ /* 0x000fc80000010000 */
        /* <DEDUP_REMOVED lines=40> */
.L_x_5500:
[C---:B------:R-:W-:Y:S01]  /*148c0*/  ISETP.GT.AND P1, PT, R15.reuse, RZ, PT ;  /* 0x000000ff0f00720c */ /* 0x040fe20003f24270 */
        /* <DEDUP_REMOVED lines=8> */
.L_x_5488:
[----:B------:R-:W-:Y:S05]  /*14950*/  BSYNC B0 ;  /* 0x0000000000007941 */ /* 0x000fea0003800000 */
.L_x_5487:
[----:B01----:R-:W2:Y:S04]  /*14960*/  LDL.LU R20, [R1+0x5c] ;  /* 0x00005c0001147983 */ /* 0x003ea80000300800 */
[----:B------:R-:W0:Y:S04]  /*14970*/  SHFL.BFLY PT, R3, R0, 0x2, 0x1f ;  /* 0x0c401f0000037f89 */ /* 0x000e2800000e0000 */
[----:B------:R-:W1:Y:S01]  /*14980*/  SHFL.BFLY PT, R5, R12, 0x2, 0x1f ;  /* 0x0c401f000c057f89 */ /* 0x000e6200000e0000 */
[----:B0-----:R-:W-:Y:S01]  /*14990*/  FADD.FTZ R3, R3, R0 ;  /* 0x0000000003037221 */ /* 0x001fe20000010000 */
[----:B------:R-:W-:-:S02]  /*149a0*/  IMAD.MOV.U32 R0, RZ, RZ, -0x800000 ;  /* 0xff800000ff007424 */ /* 0x000fc400078e00ff */
[----:B-1----:R-:W-:Y:S02]  /*149b0*/  FADD.FTZ R4, R5, R12 ;  /* 0x0000000c05047221 */ /* 0x002fe40000010000 */
[----:B------:R-:W0:Y:S04]  /*149c0*/  SHFL.BFLY PT, R2, R3, 0x1, 0x1f ;  /* 0x0c201f0003027f89 */ /* 0x000e2800000e0000 */
[----:B------:R-:W1:Y:S01]  /*149d0*/  SHFL.BFLY PT, R7, R4, 0x1, 0x1f ;  /* 0x0c201f0004077f89 */ /* 0x000e6200000e0000 */
[----:B0-----:R-:W-:Y:S01]  /*149e0*/  FADD.FTZ R5, R3, R2 ;  /* 0x0000000203057221 */ /* 0x001fe20000010000 */
[----:B-1----:R-:W-:Y:S01]  /*149f0*/  FADD.FTZ R7, R4, R7 ;  /* 0x0000000704077221 */ /* 0x002fe20000010000 */
[----:B------:R-:W-:Y:S08]  /*14a00*/  BAR.ARV 0x8, 0x100 ;  /* 0x0204000000007b1d */ /* 0x000ff00000002000 */
[----:B------:R-:W-:Y:S01]  /*14a10*/  BAR.SYNC.DEFER_BLOCKING 0xf, 0x100 ;  /* 0x03c4000000007b1d */ /* 0x000fe20000010000 */
[----:B------:R-:W-:Y:S01]  /*14a20*/  FSETP.NE.FTZ.AND P0, PT, R5, RZ, PT ;  /* 0x000000ff0500720b */ /* 0x000fe20003f15000 */
[----:B------:R-:W-:Y:S01]  /*14a30*/  IMAD.MOV R4, RZ, RZ, -R226 ;  /* 0x000000ffff047224 */ /* 0x000fe200078e0ae2 */
[----:B------:R-:W-:-:S04]  /*14a40*/  FSETP.NE.FTZ.AND P1, PT, R7, RZ, PT ;  /* 0x000000ff0700720b */ /* 0x000fc80003f35000 */
[----:B------:R-:W-:Y:S01]  /*14a50*/  ISETP.NE.AND P2, PT, R193, R4, PT ;  /* 0x00000004c100720c */ /* 0x000fe20003f45270 */
[----:B------:R-:W-:-:S06]  /*14a60*/  IMAD.MOV.U32 R4, RZ, RZ, RZ ;  /* 0x000000ffff047224 */ /* 0x000fcc00078e00ff */
[----:B------:R-:W0:Y:S01]  /*14a70*/  @P0 MUFU.LG2 R2, R5 ;  /* 0x0000000500020308 */ /* 0x000e220000000c00 */
[C---:B------:R-:W-:Y:S01]  /*14a80*/  @P0 FMUL.FTZ R9, R14.reuse, 0.69314718246459960938 ;  /* 0x3f3172180e090820 */ /* 0x040fe20000410000 */
[----:B------:R-:W-:-:S06]  /*14a90*/  @P1 FMUL.FTZ R3, R14, 0.69314718246459960938 ;  /* 0x3f3172180e031820 */ /* 0x000fcc0000410000 */
[----:B------:R-:W1:Y:S08]  /*14aa0*/  @P1 MUFU.LG2 R6, R7 ;  /* 0x0000000700061308 */ /* 0x000e700000000c00 */
[----:B------:R-:W3:Y:S01]  /*14ab0*/  @P1 MUFU.RCP R4, R7 ;  /* 0x0000000700041308 */ /* 0x000ee20000001000 */
[----:B0-----:R-:W-:-:S04]  /*14ac0*/  @P0 FMUL.FTZ R2, R2, 0.69314718246459960938 ;  /* 0x3f31721802020820 */ /* 0x001fc80000410000 */
[----:B------:R-:W-:Y:S01]  /*14ad0*/  @P0 FFMA.FTZ R0, R9, R168, R2 ;  /* 0x000000a809000223 */ /* 0x000fe20000010002 */
[----:B------:R-:W-:Y:S02]  /*14ae0*/  IMAD.MOV.U32 R2, RZ, RZ, -0x800000 ;  /* 0xff800000ff027424 */ /* 0x000fe400078e00ff */
[C---:B------:R-:W-:Y:S02]  /*14af0*/  @!P2 IMAD R9, R19.reuse, 0x40, R194 ;  /* 0x000000401309a824 */ /* 0x040fe400078e02c2 */
[----:B-1----:R-:W-:Y:S01]  /*14b00*/  @P1 FMUL.FTZ R6, R6, 0.69314718246459960938 ;  /* 0x3f31721806061820 */ /* 0x002fe20000410000 */
[----:B------:R-:W-:Y:S02]  /*14b10*/  VIADD R19, R19, 0x1 ;  /* 0x0000000113137836 */ /* 0x000fe40000000000 */
[----:B------:R-:W-:Y:S02]  /*14b20*/  @!P2 IMAD R9, R9, 0x4, R18 ;  /* 0x000000040909a824 */ /* 0x000fe400078e0212 */
[----:B------:R-:W-:Y:S01]  /*14b30*/  @P1 FFMA.FTZ R2, R3, R169, R6 ;  /* 0x000000a903021223 */ /* 0x000fe20000010006 */
[----:B------:R-:W-:Y:S01]  /*14b40*/  IMAD.MOV.U32 R3, RZ, RZ, RZ ;  /* 0x000000ffff037224 */ /* 0x000fe200078e00ff */
[----:B------:R-:W-:Y:S01]  /*14b50*/  ISETP.NE.AND P1, PT, R19, 0x2, PT ;  /* 0x000000021300780c */ /* 0x000fe20003f25270 */
[----:B---3--:R-:W-:Y:S01]  /*14b60*/  @!P2 STS [R9+0x38420], R4 ;  /* 0x038420040900a388 */ /* 0x008fe20000000800 */
[-C--:B------:R-:W-:Y:S01]  /*14b70*/  FMUL.FTZ R7, R30, R4.reuse ;  /* 0x000000041e077220 */ /* 0x080fe20000410000 */
[----:B------:R-:W-:-:S02]  /*14b80*/  FMUL.FTZ R31, R31, R4 ;  /* 0x000000041f1f7220 */ /* 0x000fc40000410000 */
[----:B------:R0:W1:Y:S01]  /*14b90*/  @P0 MUFU.RCP R3, R5 ;  /* 0x0000000500030308 */ /* 0x0000620000001000 */
        /* <DEDUP_REMOVED lines=128> */
[----:B------:R-:W-:Y:S06]  /*153a0*/  BAR.ARV 0xe, 0x100 ;  /* 0x0384000000007b1d */ /* 0x000fec0000002000 */
[----:B------:R-:W-:-:S02]  /*153b0*/  PLOP3.LUT P0, PT, PT, PT, PT, 0x8, 0x0 ;  /* 0x000000000000781c */ /* 0x000fc40003f0e170 */
[----:B------:R-:W-:Y:S02]  /*153c0*/  LOP3.LUT R23, R23, R4, RZ, 0x3c, !PT ;  /* 0x0000000417177212 */ /* 0x000fe400078e3cff */
[----:B------:R-:W-:Y:S01]  /*153d0*/  SEL R19, R19, RZ, P1 ;  /* 0x000000ff13137207 */ /* 0x000fe20000800000 */
[----:B--2---:R-:W-:-:S05]  /*153e0*/  VIADD R20, R20, 0x1 ;  /* 0x0000000114147836 */ /* 0x004fca0000000000 */
[----:B------:R0:W-:Y:S03]  /*153f0*/  STL [R1+0x5c], R20 ;  /* 0x00005c1401007387 */ /* 0x0001e60000100800 */
.L_x_5421:
[----:B------:R-:W-:Y:S05]  /*15400*/  BSYNC B7 ;  /* 0x0000000000077941 */ /* 0x000fea0003800000 */
.L_x_5419:
        /* <DEDUP_REMOVED lines=10> */
[----:B------:R-:W2:Y:S01]  /*154b0*/  S2R R45, SR_SWINHI ;  /* 0x00000000002d7919 */ /* 0x000ea20000002f00 */
[----:B------:R-:W-:Y:S01]  /*154c0*/  F2FP.F16.F32.PACK_AB R7, R31, R7 ;  /* 0x000000071f07723e */ /* 0x000fe200000000ff */
[----:B------:R-:W-:Y:S01]  /*154d0*/  ULDC.64 UR4, c[0x0][0xd00] ;  /* 0x0003400000047ab9 */ /* 0x000fe20000000a00 */
[----:B-1----:R-:W-:Y:S01]  /*154e0*/  F2FP.F16.F32.PACK_AB R4, R6, R8 ;  /* 0x000000080604723e */ /* 0x002fe200000000ff */
[----:B------:R-:W3:Y:S04]  /*154f0*/  LDL.LU R70, [R1+0x50] ;  /* 0x0000500001467983 */ /* 0x000ee80000300800 */
[----:B------:R-:W3:Y:S01]  /*15500*/  LDL.LU R66, [R1+0x54] ;  /* 0x0000540001427983 */ /* 0x000ee20000300800 */
[----:B------:R-:W-:-:S02]  /*15510*/  F2FP.F16.F32.PACK_AB R5, R3, R5 ;  /* 0x000000050305723e */ /* 0x000fc400000000ff */
[----:B0-----:R-:W-:Y:S02]  /*15520*/  MOV R20, R18 ;  /* 0x0000001200147202 */ /* 0x001fe40000000f00 */
[----:B--2---:R-:W-:Y:S02]  /*15530*/  MOV R21, R45 ;  /* 0x0000002d00157202 */ /* 0x004fe40000000f00 */
[----:B------:R-:W-:Y:S02]  /*15540*/  F2FP.F16.F32.PACK_AB R6, R152, R155 ;  /* 0x0000009b9806723e */ /* 0x000fe400000000ff */
[----:B------:R-:W-:Y:S02]  /*15550*/  F2FP.F16.F32.PACK_AB R11, R39, R11 ;  /* 0x0000000b270b723e */ /* 0x000fe400000000ff */
[----:B------:R-:W-:Y:S02]  /*15560*/  F2FP.F16.F32.PACK_AB R8, R10, R153 ;  /* 0x000000990a08723e */ /* 0x000fe400000000ff */
[----:B------:R-:W-:-:S02]  /*15570*/  F2FP.F16.F32.PACK_AB R9, R35, R9 ;  /* 0x000000092309723e */ /* 0x000fc400000000ff */
[----:B------:R-:W-:Y:S01]  /*15580*/  F2FP.F16.F32.PACK_AB R10, R14, R36 ;  /* 0x000000240e0a723e */ /* 0x000fe200000000ff */
[----:B------:R-:W0:Y:S01]  /*15590*/  S2R R90, SR_TID.X ;  /* 0x00000000005a7919 */ /* 0x000e220000002100 */
        /* <DEDUP_REMOVED lines=18> */
[----:B0-----:R-:W-:Y:S01]  /*156c0*/  VIADD R90, R90, 0xffffff80 ;  /* 0xffffff805a5a7836 */ /* 0x001fe20000000000 */
[----:B------:R-:W-:Y:S02]  /*156d0*/  F2FP.F16.F32.PACK_AB R146, R149, R148 ;  /* 0x000000949592723e */ /* 0x000fe400000000ff */
[----:B------:R-:W-:Y:S02]  /*156e0*/  F2FP.F16.F32.PACK_AB R147, R151, R150 ;  /* 0x000000969793723e */ /* 0x000fe400000000ff */
[----:B------:R-:W-:-:S04]  /*156f0*/  SHF.R.S32.HI R82, RZ, 0x1f, R90 ;  /* 0x0000001fff527819 */ /* 0x000fc8000001145a */
[----:B------:R-:W-:-:S04]  /*15700*/  LEA.HI R82, R82, R90, RZ, 0x3 ;  /* 0x0000005a52527211 */ /* 0x000fc800078f18ff */
[----:B------:R-:W-:Y:S01]  /*15710*/  SHF.R.S32.HI R82, RZ, 0x3, R82 ;  /* 0x00000003ff527819 */ /* 0x000fe20000011452 */
[----:B------:R-:W-:Y:S01]  /*15720*/  BAR.SYNC.DEFER_BLOCKING 0x1, 0x100 ;  /* 0x0044000000007b1d */ /* 0x000fe20000010000 */
[----:B----4-:R-:W-:-:S03]  /*15730*/  IMAD.WIDE R44, R30, 0x2, R20 ;  /* 0x000000021e2c7825 */ /* 0x010fc600078e0214 */
[----:B------:R-:W-:-:S04]  /*15740*/  LOP3.LUT R49, R44, 0x380, RZ, 0xc0, !PT ;  /* 0x000003802c317812 */ /* 0x000fc800078ec0ff */
[----:B------:R-:W-:Y:S02]  /*15750*/  SHF.R.U64 R49, R49, 0x3, RZ ;  /* 0x0000000331317819 */ /* 0x000fe400000012ff */
[----:B------:R-:W-:Y:S02]  /*15760*/  MOV R31, R45 ;  /* 0x0000002d001f7202 */ /* 0x000fe40000000f00 */
[----:B------:R-:W-:Y:S02]  /*15770*/  LOP3.LUT R30, R49, R44, RZ, 0x3c, !PT ;  /* 0x0000002c311e7212 */ /* 0x000fe400078e3cff */
[----:B---3--:R-:W-:Y:S02]  /*15780*/  IADD3 R24, P0, R44, 0x20, RZ ;  /* 0x000000202c187810 */ /* 0x008fe40007f1e0ff */
[----:B------:R-:W-:-:S05]  /*15790*/  MOV R30, R30 ;  /* 0x0000001e001e7202 */ /* 0x000fca0000000f00 */
[----:B------:R0:W-:Y:S01]  /*157a0*/  STSM.16.M88.4 [R30], R4 ;  /* 0x000000041e007844 */ /* 0x0001e20000000200 */
[----:B------:R-:W-:Y:S01]  /*157b0*/  LOP3.LUT R3, R24, 0x380, RZ, 0xc0, !PT ;  /* 0x0000038018037812 */ /* 0x000fe200078ec0ff */
        /* <DEDUP_REMOVED lines=8> */
[----:B------:R-:W-:Y:S02]  /*15840*/  IADD3 R49, P6, R44, 0x2040, RZ ;  /* 0x000020402c317810 */ /* 0x000fe40007fde0ff */
[----:B------:R-:W-:-:S02]  /*15850*/  MOV R3, R6 ;  /* 0x0000000600037202 */ /* 0x000fc40000000f00 */
[----:B------:R-:W-:Y:S02]  /*15860*/  F2FP.F16.F32.PACK_AB R7, R47, R46 ;  /* 0x0000002e2f07723e */ /* 0x000fe400000000ff */
[C---:B------:R-:W-:Y:S02]  /*15870*/  IADD3 R47, P5, R44.reuse, 0x2060, RZ ;  /* 0x000020602c2f7810 */ /* 0x040fe40007fbe0ff */
[C---:B------:R-:W-:Y:S02]  /*15880*/  IADD3 R53, P2, R44.reuse, 0x2020, RZ ;  /* 0x000020202c357810 */ /* 0x040fe40007f5e0ff */
[C---:B------:R-:W-:Y:S02]  /*15890*/  IADD3 R39, P3, R44.reuse, 0x2000, RZ ;  /* 0x000020002c277810 */ /* 0x040fe40007f7e0ff */
[----:B------:R-:W-:Y:S02]  /*158a0*/  IADD3 R57, P4, R44, 0x60, RZ ;  /* 0x000000602c397810 */ /* 0x000fe40007f9e0ff */
[----:B------:R-:W-:-:S02]  /*158b0*/  LOP3.LUT R48, R49, 0x380, RZ, 0xc0, !PT ;  /* 0x0000038031307812 */ /* 0x000fc400078ec0ff */
[----:B------:R-:W-:Y:S02]  /*158c0*/  LOP3.LUT R46, R47, 0x380, RZ, 0xc0, !PT ;  /* 0x000003802f2e7812 */ /* 0x000fe400078ec0ff */
[----:B------:R-:W-:Y:S02]  /*158d0*/  LOP3.LUT R52, R53, 0x380, RZ, 0xc0, !PT ;  /* 0x0000038035347812 */ /* 0x000fe400078ec0ff */
[----:B------:R-:W-:Y:S02]  /*158e0*/  MOV R24, R4 ;  /* 0x0000000400187202 */ /* 0x000fe40000000f00 */
[----:B------:R-:W-:Y:S02]  /*158f0*/  LOP3.LUT R38, R39, 0x380, RZ, 0xc0, !PT ;  /* 0x0000038027267812 */ /* 0x000fe400078ec0ff */
[----:B------:R-:W-:Y:S02]  /*15900*/  F2FP.F16.F32.PACK_AB R4, R28, R154 ;  /* 0x0000009a1c04723e */ /* 0x000fe400000000ff */
[----:B------:R-:W-:-:S02]  /*15910*/  F2FP.F16.F32.PACK_AB R5, R43, R42 ;  /* 0x0000002a2b05723e */ /* 0x000fc400000000ff */
[----:B------:R-:W-:Y:S02]  /*15920*/  F2FP.F16.F32.PACK_AB R6, R12, R32 ;  /* 0x000000200c06723e */ /* 0x000fe400000000ff */
[----:B------:R-:W-:Y:S02]  /*15930*/  LOP3.LUT R56, R57, 0x380, RZ, 0xc0, !PT ;  /* 0x0000038039387812 */ /* 0x000fe400078ec0ff */
[----:B------:R-:W-:Y:S02]  /*15940*/  SHF.R.U64 R48, R48, 0x3, RZ ;  /* 0x0000000330307819 */ /* 0x000fe400000012ff */
        /* <DEDUP_REMOVED lines=17> */
[C---:B0-----:R-:W-:Y:S02]  /*15a60*/  IADD3 R9, P0, R44.reuse, 0x4020, RZ ;  /* 0x000040202c097810 */ /* 0x041fe40007f1e0ff */
[C---:B------:R-:W-:Y:S02]  /*15a70*/  IADD3 R11, P2, R44.reuse, 0x6000, RZ ;  /* 0x000060002c0b7810 */ /* 0x040fe40007f5e0ff */
[C---:B-1----:R-:W-:Y:S02]  /*15a80*/  IADD3 R6, P6, R44.reuse, 0x6020, RZ ;  /* 0x000060202c067810 */ /* 0x042fe40007fde0ff */
        /* <DEDUP_REMOVED lines=32> */
[----:B------:R-:W-:Y:S02]  /*15c90*/  MOV R38, R38 ;  /* 0x0000002600267202 */ /* 0x000fe40000000f00 */
[----:B------:R-:W-:Y:S02]  /*15ca0*/  MOV R39, R46 ;  /* 0x0000002e00277202 */ /* 0x000fe40000000f00 */
[----:B------:R-:W-:Y:S02]  /*15cb0*/  MOV R53, R52 ;  /* 0x0000003400357202 */ /* 0x000fe40000000f00 */
[----:B------:R-:W-:Y:S02]  /*15cc0*/  MOV R24, R6 ;  /* 0x0000000600187202 */ /* 0x000fe40000000f00 */
[----:B------:R-:W-:Y:S02]  /*15cd0*/  MOV R47, R4 ;  /* 0x00000004002f7202 */ /* 0x000fe40000000f00 */
[----:B------:R-:W-:-:S02]  /*15ce0*/  MOV R56, R56 ;  /* 0x0000003800387202 */ /* 0x000fc40000000f00 */
[----:B------:R-:W-:Y:S02]  /*15cf0*/  MOV R46, R8 ;  /* 0x00000008002e7202 */ /* 0x000fe40000000f00 */
[----:B------:R-:W-:Y:S02]  /*15d00*/  MOV R52, R10 ;  /* 0x0000000a00347202 */ /* 0x000fe40000000f00 */
[----:B------:R-:W-:Y:S02]  /*15d10*/  F2FP.F16.F32.PACK_AB R4, R159, R161 ;  /* 0x000000a19f04723e */ /* 0x000fe400000000ff */
[----:B------:R-:W-:Y:S02]  /*15d20*/  F2FP.F16.F32.PACK_AB R5, R51, R50 ;  /* 0x000000323305723e */ /* 0x000fe400000000ff */
[----:B------:R-:W-:Y:S02]  /*15d30*/  F2FP.F16.F32.PACK_AB R6, R157, R160 ;  /* 0x000000a09d06723e */ /* 0x000fe400000000ff */
[----:B------:R-:W-:-:S02]  /*15d40*/  F2FP.F16.F32.PACK_AB R7, R55, R54 ;  /* 0x000000363707723e */ /* 0x000fc400000000ff */
[----:B------:R-:W-:Y:S02]  /*15d50*/  LOP3.LUT R3, R44, 0x380, RZ, 0xc0, !PT ;  /* 0x000003802c037812 */ /* 0x000fe400078ec0ff */
[----:B------:R-:W-:Y:S02]  /*15d60*/  MOV R36, R48 ;  /* 0x0000003000247202 */ /* 0x000fe40000000f00 */
[----:B------:R-:W-:Y:S02]  /*15d70*/  F2FP.F16.F32.PACK_AB R8, R156, R158 ;  /* 0x0000009e9c08723e */ /* 0x000fe400000000ff */
[----:B------:R-:W-:Y:S02]  /*15d80*/  F2FP.F16.F32.PACK_AB R9, R59, R58 ;  /* 0x0000003a3b09723e */ /* 0x000fe400000000ff */
[----:B------:R-:W-:Y:S02]  /*15d90*/  F2FP.F16.F32.PACK_AB R10, R61, R60 ;  /* 0x0000003c3d0a723e */ /* 0x000fe400000000ff */
[----:B------:R-:W-:-:S02]  /*15da0*/  F2FP.F16.F32.PACK_AB R11, R63, R62 ;  /* 0x0000003e3f0b723e */ /* 0x000fc400000000ff */
[----:B------:R-:W-:Y:S02]  /*15db0*/  MOV R49, R30 ;  /* 0x0000001e00317202 */ /* 0x000fe40000000f00 */
[----:B------:R-:W-:Y:S02]  /*15dc0*/  F2FP.F16.F32.PACK_AB R12, R65, R64 ;  /* 0x00000040410c723e */ /* 0x000fe400000000ff */
[----:B------:R-:W-:Y:S02]  /*15dd0*/  MOV R48, R34 ;  /* 0x0000002200307202 */ /* 0x000fe40000000f00 */
[----:B------:R-:W-:Y:S02]  /*15de0*/  F2FP.F16.F32.PACK_AB R28, R73, R72 ;  /* 0x00000048491c723e */ /* 0x000fe400000000ff */
[----:B------:R-:W-:Y:S02]  /*15df0*/  F2FP.F16.F32.PACK_AB R30, R77, R76 ;  /* 0x0000004c4d1e723e */ /* 0x000fe400000000ff */
[----:B------:R-:W-:Y:S01]  /*15e00*/  F2FP.F16.F32.PACK_AB R31, R79, R78 ;  /* 0x0000004e4f1f723e */ /* 0x000fe200000000ff */
[----:B------:R-:W-:Y:S01]  /*15e10*/  STSM.16.M88.4 [R56], R4 ;  /* 0x0000000438007844 */ /* 0x000fe20000000200 */
[----:B------:R-:W-:-:S02]  /*15e20*/  F2FP.F16.F32.PACK_AB R32, R81, R80 ;  /* 0x000000505120723e */ /* 0x000fc400000000ff */
[----:B------:R-:W-:Y:S02]  /*15e30*/  F2FP.F16.F32.PACK_AB R34, R85, R84 ;  /* 0x000000545522723e */ /* 0x000fe400000000ff */
        /* <DEDUP_REMOVED lines=10> */
[----:B0-----:R-:W-:Y:S02]  /*15ee0*/  F2FP.F16.F32.PACK_AB R38, R93, R92 ;  /* 0x0000005c5d26723e */ /* 0x001fe400000000ff */
[----:B------:R-:W-:Y:S02]  /*15ef0*/  F2FP.F16.F32.PACK_AB R4, R105, R104 ;  /* 0x000000686904723e */ /* 0x000fe400000000ff */
[----:B------:R-:W-:Y:S02]  /*15f00*/  F2FP.F16.F32.PACK_AB R5, R107, R106 ;  /* 0x0000006a6b05723e */ /* 0x000fe400000000ff */
[----:B-1----:R-:W-:-:S02]  /*15f10*/  F2FP.F16.F32.PACK_AB R36, R89, R88 ;  /* 0x000000585924723e */ /* 0x002fc400000000ff */
[----:B------:R-:W-:Y:S02]  /*15f20*/  F2FP.F16.F32.PACK_AB R6, R109, R108 ;  /* 0x0000006c6d06723e */ /* 0x000fe400000000ff */
[----:B--2---:R-:W-:Y:S02]  /*15f30*/  F2FP.F16.F32.PACK_AB R39, R95, R94 ;  /* 0x0000005e5f27723e */ /* 0x004fe400000000ff */
[----:B------:R-:W-:Y:S01]  /*15f40*/  F2FP.F16.F32.PACK_AB R7, R111, R110 ;  /* 0x0000006e6f07723e */ /* 0x000fe200000000ff */
[----:B------:R-:W-:Y:S02]  /*15f50*/  IMAD.X R45, RZ, RZ, R45, P1 ;  /* 0x000000ffff2d7224 */ /* 0x000fe400008e062d */
[----:B------:R-:W-:Y:S01]  /*15f60*/  STSM.16.M88.4 [R3], R36 ;  /* 0x0000002403007844 */ /* 0x000fe20000000200 */
[----:B------:R-:W-:Y:S02]  /*15f70*/  F2FP.F16.F32.PACK_AB R8, R113, R112 ;  /* 0x000000707108723e */ /* 0x000fe400000000ff */
[----:B------:R-:W-:Y:S01]  /*15f80*/  F2FP.F16.F32.PACK_AB R9, R115, R114 ;  /* 0x000000727309723e */ /* 0x000fe200000000ff */
[----:B------:R-:W-:Y:S01]  /*15f90*/  STSM.16.M88.4 [R46], R40 ;  /* 0x000000282e007844 */ /* 0x000fe20000000200 */
[----:B------:R-:W-:-:S02]  /*15fa0*/  F2FP.F16.F32.PACK_AB R10, R117, R116 ;  /* 0x00000074750a723e */ /* 0x000fc400000000ff */
[----:B------:R-:W-:Y:S01]  /*15fb0*/  F2FP.F16.F32.PACK_AB R11, R119, R118 ;  /* 0x00000076770b723e */ /* 0x000fe200000000ff */
[----:B------:R0:W-:Y:S01]  /*15fc0*/  STSM.16.M88.4 [R48], R4 ;  /* 0x0000000430007844 */ /* 0x0001e20000000200 */
[----:B------:R-:W-:Y:S02]  /*15fd0*/  F2FP.F16.F32.PACK_AB R12, R121, R120 ;  /* 0x00000078790c723e */ /* 0x000fe400000000ff */
[----:B------:R-:W-:Y:S02]  /*15fe0*/  F2FP.F16.F32.PACK_AB R13, R123, R122 ;  /* 0x0000007a7b0d723e */ /* 0x000fe400000000ff */
[----:B------:R-:W-:Y:S02]  /*15ff0*/  F2FP.F16.F32.PACK_AB R14, R125, R124 ;  /* 0x0000007c7d0e723e */ /* 0x000fe400000000ff */
[----:B------:R-:W-:Y:S02]  /*16000*/  F2FP.F16.F32.PACK_AB R15, R127, R126 ;  /* 0x0000007e7f0f723e */ /* 0x000fe400000000ff */
[----:B------:R-:W-:Y:S01]  /*16010*/  ISETP.NE.U32.AND P0, PT, RZ, UR4, PT ;  /* 0x00000004ff007c0c */ /* 0x000fe2000bf05070 */
[----:B------:R1:W-:Y:S01]  /*16020*/  STSM.16.M88.4 [R49], R8 ;  /* 0x0000000831007844 */ /* 0x0003e20000000200 */
[----:B------:R-:W-:-:S02]  /*16030*/  MOV R44, R44 ;  /* 0x0000002c002c7202 */ /* 0x000fc40000000f00 */
[----:B0-----:R-:W-:Y:S01]  /*16040*/  IADD3 R4, P1, R70, UR4, RZ ;  /* 0x0000000446047c10 */ /* 0x001fe2000ff3e0ff */
[----:B------:R0:W-:Y:S01]  /*16050*/  STSM.16.M88.4 [R52], R12 ;  /* 0x0000000c34007844 */ /* 0x0001e20000000200 */
[----:B------:R-:W-:Y:S02]  /*16060*/  ISETP.NE.AND.EX P0, PT, RZ, UR5, PT, P0 ;  /* 0x00000005ff007c0c */ /* 0x000fe4000bf05300 */
[----:B------:R-:W-:Y:S01]  /*16070*/  IADD3.X R5, R66, UR5, RZ, P1, !PT ;  /* 0x0000000542057c10 */ /* 0x000fe20008ffe4ff */
[----:B------:R-:W-:Y:S01]  /*16080*/  ULDC.64 UR4, c[0x0][0xd08] ;  /* 0x0003420000047ab9 */ /* 0x000fe20000000a00 */
[----:B------:R-:W-:Y:S01]  /*16090*/  STSM.16.M88.4 [R24], R128 ;  /* 0x0000008018007844 */ /* 0x000fe20000000200 */
[----:B------:R-:W-:-:S03]  /*160a0*/  ISETP.NE.U32.AND P6, PT, RZ, UR4, PT ;  /* 0x00000004ff007c0c */ /* 0x000fc6000bfc5070 */
[----:B------:R-:W-:Y:S01]  /*160b0*/  STSM.16.M88.4 [R47], R136 ;  /* 0x000000882f007844 */ /* 0x000fe20000000200 */
[----:B------:R-:W-:-:S03]  /*160c0*/  ISETP.NE.AND.EX P6, PT, RZ, UR5, PT, P6 ;  /* 0x00000005ff007c0c */ /* 0x000fc6000bfc5360 */
[----:B------:R2:W-:Y:S01]  /*160d0*/  STSM.16.M88.4 [R44], R144 ;  /* 0x000000902c007844 */ /* 0x0005e20000000200 */
[----:B------:R-:W-:Y:S01]  /*160e0*/  IMAD R7, R82, 0x40, R210 ;  /* 0x0000004052077824 */ /* 0x000fe200078e02d2 */
[----:B------:R-:W-:Y:S01]  /*160f0*/  MOV R80, RZ ;  /* 0x000000ff00507202 */ /* 0x000fe20000000f00 */
[----:B------:R-:W-:Y:S02]  /*16100*/  BAR.SYNC.DEFER_BLOCKING 0x1, 0x100 ;  /* 0x0044000000007b1d */ /* 0x000fe40000010000 */
[----:B------:R-:W-:-:S05]  /*16110*/  IMAD.WIDE R6, R7, 0x2, R20 ;  /* 0x0000000207067825 */ /* 0x000fca00078e0214 */
[----:B-1----:R-:W-:Y:S01]  /*16120*/  @P6 IADD3 R10, P4, R70, UR4, RZ ;  /* 0x00000004460a6c10 */ /* 0x002fe2000ff9e0ff */
[----:B------:R-:W-:Y:S02]  /*16130*/  ULDC UR4, c[0x0][0xb88] ;  /* 0x0002e20000047ab9 */ /* 0x000fe40000000800 */
[----:B------:R-:W-:Y:S01]  /*16140*/  IMAD.U32 R20, RZ, RZ, UR4 ;  /* 0x00000004ff147e24 */ /* 0x000fe2000f8e00ff */
[----:B------:R-:W-:Y:S01]  /*16150*/  @P6 IADD3.X R11, R66, UR5, RZ, P4, !PT ;  /* 0x00000005420b6c10 */ /* 0x000fe2000a7fe4ff */
[----:B------:R1:W5:Y:S04]  /*16160*/  @P0 LDG.E R80, desc[UR40][R4.64] ;  /* 0x0000002804500981 */ /* 0x000368000c1e1900 */
[----:B------:R1:W5:Y:S01]  /*16170*/  @P6 LDG.E R20, desc[UR40][R10.64] ;  /* 0x000000280a146981 */ /* 0x000362000c1e1900 */
[----:B------:R-:W-:-:S02]  /*16180*/  IADD3 R9, P1, R6, 0x1000, RZ ;  /* 0x0000100006097810 */ /* 0x000fc40007f3e0ff */
[C---:B0-----:R-:W-:Y:S02]  /*16190*/  IADD3 R13, P2, R6.reuse, 0x2000, RZ ;  /* 0x00002000060d7810 */ /* 0x041fe40007f5e0ff */
[C---:B------:R-:W-:Y:S02]  /*161a0*/  IADD3 R29, P3, R6.reuse, 0x3000, RZ ;  /* 0x00003000061d7810 */ /* 0x040fe40007f7e0ff */
[----:B------:R-:W-:Y:S02]  /*161b0*/  IADD3 R33, P4, R6, 0x4000, RZ ;  /* 0x0000400006217810 */ /* 0x000fe40007f9e0ff */
        /* <DEDUP_REMOVED lines=17> */
[----:B------:R-:W-:Y:S02]  /*162d0*/  P2R R14, PR, RZ, 0x20 ;  /* 0x00000020ff0e7803 */ /* 0x000fe40000000000 */
[----:B------:R-:W-:-:S02]  /*162e0*/  IADD3 R41, P1, R6, 0x6000, RZ ;  /* 0x0000600006297810 */ /* 0x000fc40007f3e0ff */
[C---:B------:R-:W-:Y:S02]  /*162f0*/  IADD3 R45, P2, R6.reuse, 0x7000, RZ ;  /* 0x00007000062d7810 */ /* 0x040fe40007f5e0ff */
[C---:B------:R-:W-:Y:S02]  /*16300*/  IADD3 R49, P3, R6.reuse, 0x8000, RZ ;  /* 0x0000800006317810 */ /* 0x040fe40007f7e0ff */
[C---:B------:R-:W-:Y:S02]  /*16310*/  IADD3 R53, P4, R6.reuse, 0x9000, RZ ;  /* 0x0000900006357810 */ /* 0x040fe40007f9e0ff */
[----:B------:R-:W-:Y:S02]  /*16320*/  IADD3 R57, P5, R6, 0xa000, RZ ;  /* 0x0000a00006397810 */ /* 0x000fe40007fbe0ff */
[----:B------:R-:W-:Y:S02]  /*16330*/  LOP3.LUT R36, R37, 0x380, RZ, 0xc0, !PT ;  /* 0x0000038025247812 */ /* 0x000fe400078ec0ff */
[----:B------:R-:W-:-:S02]  /*16340*/  LOP3.LUT R40, R41, 0x380, RZ, 0xc0, !PT ;  /* 0x0000038029287812 */ /* 0x000fc400078ec0ff */
[----:B--2---:R-:W-:Y:S02]  /*16350*/  LOP3.LUT R44, R45, 0x380, RZ, 0xc0, !PT ;  /* 0x000003802d2c7812 */ /* 0x004fe400078ec0ff */
        /* <DEDUP_REMOVED lines=9> */
[----:B------:R-:W-:Y:S02]  /*163f0*/  LOP3.LUT R36, R36, R37, RZ, 0x3c, !PT ;  /* 0x0000002524247212 */ /* 0x000fe400078e3cff */
[----:B------:R-:W-:-:S02]  /*16400*/  LOP3.LUT R40, R40, R41, RZ, 0x3c, !PT ;  /* 0x0000002928287212 */ /* 0x000fc400078e3cff */
[----:B------:R-:W-:Y:S02]  /*16410*/  LOP3.LUT R44, R44, R45, RZ, 0x3c, !PT ;  /* 0x0000002d2c2c7212 */ /* 0x000fe400078e3cff */
[----:B------:R-:W-:Y:S02]  /*16420*/  LOP3.LUT R48, R48, R49, RZ, 0x3c, !PT ;  /* 0x0000003130307212 */ /* 0x000fe400078e3cff */
[----:B------:R-:W-:Y:S02]  /*16430*/  LOP3.LUT R52, R52, R53, RZ, 0x3c, !PT ;  /* 0x0000003534347212 */ /* 0x000fe400078e3cff */
[----:B------:R-:W-:Y:S01]  /*16440*/  LOP3.LUT R56, R56, R57, RZ, 0x3c, !PT ;  /* 0x0000003938387212 */ /* 0x000fe200078e3cff */
[----:B-1----:R-:W-:Y:S06]  /*16450*/  @P6 BRA `(.L_x_5504) ;  /* 0x0000000000106947 */ /* 0x002fec0003800000 */
[----:B------:R-:W-:Y:S05]  /*16460*/  @!P0 BRA `(.L_x_5504) ;  /* 0x00000000000c8947 */ /* 0x000fea0003800000 */
[----:B------:R-:W2:Y:S04]  /*16470*/  LDG.E R3, desc[UR40][R4.64] ;  /* 0x0000002804037981 */ /* 0x000ea8000c1e1900 */
[----:B-----5:R-:W2:Y:S02]  /*16480*/  LDG.E R20, desc[UR40][R4.64+0x4] ;  /* 0x0000042804147981 */ /* 0x020ea4000c1e1900 */
[----:B--2---:R-:W-:-:S07]  /*16490*/  IMAD.IADD R20, R20, 0x1, -R3 ;  /* 0x0000000114147824 */ /* 0x004fce00078e0a03 */
.L_x_5504:
[----:B------:R-:W-:Y:S01]  /*164a0*/  ISETP.NE.AND P6, PT, R14, RZ, PT ;  /* 0x000000ff0e00720c */ /* 0x000fe20003fc5270 */
[----:B------:R-:W0:Y:S01]  /*164b0*/  S2R R4, SR_TID.X ;  /* 0x0000000000047919 */ /* 0x000e220000002100 */
[----:B------:R-:W2:Y:S01]  /*164c0*/  LDL.LU R14, [R1+0x58] ;  /* 0x00005800010e7983 */ /* 0x000ea20000300800 */
[--C-:B------:R-:W-:Y:S02]  /*164d0*/  IMAD.X R57, RZ, RZ, R7.reuse, P5 ;  /* 0x000000ffff397224 */ /* 0x100fe400028e0607 */
[----:B------:R-:W-:Y:S01]  /*164e0*/  IMAD.X R37, RZ, RZ, R7, P6 ;  /* 0x000000ffff257224 */ /* 0x000fe200030e0607 */
[----:B------:R-:W3:Y:S04]  /*164f0*/  LDL.LU R11, [R1+0x60] ;  /* 0x00006000010b7983 */ /* 0x000ee80000300800 */
        /* <DEDUP_REMOVED lines=33> */
[----:B------:R-:W-:Y:S02]  /*16710*/  LOP3.LUT R68, R68, R69, RZ, 0x3c, !PT ;  /* 0x0000004544447212 */ /* 0x000fe400078e3cff */
[----:B------:R-:W-:Y:S01]  /*16720*/  LOP3.LUT R72, R72, R73, RZ, 0x3c, !PT ;  /* 0x0000004948487212 */ /* 0x000fe200078e3cff */
[--C-:B------:R-:W-:Y:S01]  /*16730*/  IMAD.X R73, RZ, RZ, R7.reuse, P3 ;  /* 0x000000ffff497224 */ /* 0x100fe200018e0607 */
[----:B------:R-:W-:Y:S01]  /*16740*/  LOP3.LUT R4, R5, R6, RZ, 0x3c, !PT ;  /* 0x0000000605047212 */ /* 0x000fe200078e3cff */
[----:B------:R-:W-:Y:S01]  /*16750*/  IMAD.MOV.U32 R5, RZ, RZ, R7 ;  /* 0x000000ffff057224 */ /* 0x000fe200078e0007 */
[----:B------:R-:W-:-:S02]  /*16760*/  LOP3.LUT R76, R3, R10, RZ, 0x3c, !PT ;  /* 0x0000000a034c7212 */ /* 0x000fc400078e3cff */
[----:B------:R-:W-:Y:S02]  /*16770*/  IADD3.X R69, RZ, R7, RZ, P2, !PT ;  /* 0x00000007ff457210 */ /* 0x000fe400017fe4ff */
        /* <DEDUP_REMOVED lines=8> */
[----:B------:R-:W-:Y:S02]  /*16800*/  IMAD.MOV.U32 R6, RZ, RZ, R80 ;  /* 0x000000ffff067224 */ /* 0x000fe400078e0050 */
        /* <DEDUP_REMOVED lines=10> */
[----:B------:R-:W1:Y:S01]  /*168b0*/  @P0 LDC R31, c[0x0][0xcf0] ;  /* 0x00033c00ff1f0b82 */ /* 0x000e620000000800 */
[----:B--2---:R-:W-:-:S04]  /*168c0*/  IMAD.IADD R30, R14, 0x1, R213 ;  /* 0x000000010e1e7824 */ /* 0x004fc800078e02d5 */
        /* <DEDUP_REMOVED lines=28> */
[----:B------:R-:W1:Y:S06]  /*16a90*/  SHFL.IDX PT, R11, R30, 0x1, 0x1c1f ;  /* 0x003c1f001e0b7f89 */ /* 0x000e6c00000e0000 */
[----:B0-----:R0:W-:Y:S04]  /*16aa0*/  @!P1 ST.E desc[UR40][R6.64], R0 ;  /* 0x0000000006009985 */ /* 0x0011e8000c101928 */
[----:B-1----:R0:W-:Y:S02]  /*16ab0*/  @!P0 ST.E desc[UR40][R10.64], R2 ;  /* 0x000000020a008985 */ /* 0x0021e4000c101928 */
.L_x_5505:
[----:B------:R-:W1:Y:S01]  /*16ac0*/  LDC R87, c[0x0][0xce8] ;  /* 0x00033a00ff577b82 */ /* 0x000e620000000800 */
[----:B------:R-:W-:Y:S01]  /*16ad0*/  ULDC.64 UR4, c[0x0][0xba0] ;  /* 0x0002e80000047ab9 */ /* 0x000fe20000000a00 */
[----:B0-----:R-:W5:Y:S01]  /*16ae0*/  LD.E.128 R4, desc[UR40][R4.64] ;  /* 0x0000002804047980 */ /* 0x001f62000c101d00 */
[----:B------:R-:W-:Y:S01]  /*16af0*/  IMAD R3, R3, UR4, RZ ;  /* 0x0000000403037c24 */ /* 0x000fe2000f8e02ff */
[----:B------:R-:W-:Y:S02]  /*16b00*/  SHF.R.S32.HI R0, RZ, 0x1f, R90 ;  /* 0x0000001fff007819 */ /* 0x000fe4000001145a */
[----:B------:R-:W5:Y:S01]  /*16b10*/  LD.E.128 R8, desc[UR40][R8.64] ;  /* 0x0000002808087980 */ /* 0x000f62000c101d00 */
[C---:B------:R-:W-:Y:S02]  /*16b20*/  IMAD R83, R80.reuse, UR5, R3 ;  /* 0x0000000550537c24 */ /* 0x040fe4000f8e0203 */
[----:B------:R-:W-:Y:S01]  /*16b30*/  IMAD.WIDE.U32 R2, R80, UR4, RZ ;  /* 0x0000000450027c25 */ /* 0x000fe2000f8e00ff */
[----:B------:R-:W-:Y:S01]  /*16b40*/  LEA.HI R0, R0, R90, RZ, 0x3 ;  /* 0x0000005a00007211 */ /* 0x000fe200078f18ff */
        /* <DEDUP_REMOVED lines=8> */
[----:B------:R-:W-:Y:S02]  /*16bd0*/  LOP3.LUT R0, R0, 0xfffffff8, RZ, 0xc0, !PT ;  /* 0xfffffff800007812 */ /* 0x000fe400078ec0ff */
[----:B------:R-:W5:Y:S04]  /*16be0*/  LD.E.128 R40, desc[UR40][R40.64] ;  /* 0x0000002828287980 */ /* 0x000f68000c101d00 */
[----:B------:R-:W5:Y:S02]  /*16bf0*/  LD.E.128 R44, desc[UR40][R44.64] ;  /* 0x000000282c2c7980 */ /* 0x000f64000c101d00 */
[----:B------:R-:W1:Y:S01]  /*16c00*/  @P1 LDC R85, c[0x0][0xcec] ;  /* 0x00033b00ff551b82 */ /* 0x000e620000000800 */
[----:B------:R-:W-:Y:S01]  /*16c10*/  IMAD.IADD R0, R90, 0x1, -R0 ;  /* 0x000000015a007824 */ /* 0x000fe200078e0a00 */
[----:B------:R-:W5:Y:S04]  /*16c20*/  LD.E.128 R48, desc[UR40][R48.64] ;  /* 0x0000002830307980 */ /* 0x000f68000c101d00 */
[----:B------:R-:W5:Y:S02]  /*16c30*/  LD.E.128 R52, desc[UR40][R52.64] ;  /* 0x0000002834347980 */ /* 0x000f64000c101d00 */
[----:B------:R-:W2:Y:S01]  /*16c40*/  @P1 LDC R89, c[0x0][0xcf0] ;  /* 0x00033c00ff591b82 */ /* 0x000ea20000000800 */
[----:B------:R-:W-:Y:S01]  /*16c50*/  IMAD R81, R81, UR4, RZ ;  /* 0x0000000451517c24 */ /* 0x000fe2000f8e02ff */
[----:B------:R-:W-:Y:S01]  /*16c60*/  LEA R0, R0, R82, 0x5 ;  /* 0x0000005200007211 */ /* 0x000fe200078e28ff */
[C---:B------:R-:W-:Y:S01]  /*16c70*/  IMAD.WIDE.U32 R2, R84.reuse, UR4, R2 ;  /* 0x0000000454027c25 */ /* 0x040fe2000f8e0002 */
[----:B------:R-:W5:Y:S03]  /*16c80*/  LD.E.128 R56, desc[UR40][R56.64] ;  /* 0x0000002838387980 */ /* 0x000f66000c101d00 */
[----:B------:R-:W-:Y:S01]  /*16c90*/  IMAD R81, R84, UR5, R81 ;  /* 0x0000000554517c24 */ /* 0x000fe2000f8e0251 */
[----:B------:R-:W-:Y:S01]  /*16ca0*/  ULDC.64 UR4, c[0x0][0xbf0] ;  /* 0x0002fc0000047ab9 */ /* 0x000fe20000000a00 */
[----:B------:R-:W-:Y:S01]  /*16cb0*/  VIADD R99, R210, 0x40 ;  /* 0x00000040d2637836 */ /* 0x000fe20000000000 */
[----:B------:R-:W5:Y:S01]  /*16cc0*/  LD.E.128 R60, desc[UR40][R60.64] ;  /* 0x000000283c3c7980 */ /* 0x000f62000c101d00 */
[----:B------:R-:W-:-:S02]  /*16cd0*/  IMAD.IADD R80, R213, 0x1, R0 ;  /* 0x00000001d5507824 */ /* 0x000fc400078e0200 */
[----:B------:R-:W-:Y:S01]  /*16ce0*/  IMAD.IADD R3, R3, 0x1, R81 ;  /* 0x0000000103037824 */ /* 0x000fe200078e0251 */
[----:B0-----:R-:W-:Y:S01]  /*16cf0*/  ISETP.GE.AND P0, PT, R99, R83, PT ;  /* 0x000000536300720c */ /* 0x001fe20003f06270 */
[----:B------:R-:W-:Y:S01]  /*16d00*/  IMAD R24, R24, UR4, RZ ;  /* 0x0000000418187c24 */ /* 0x000fe2000f8e02ff */
[----:B------:R-:W5:Y:S01]  /*16d10*/  LD.E.128 R64, desc[UR40][R64.64] ;  /* 0x0000002840407980 */ /* 0x000f62000c101d00 */
[----:B-1----:R-:W-:-:S03]  /*16d20*/  @P1 IMAD.HI.U32 R0, R80, R85, RZ ;  /* 0x0000005550001227 */ /* 0x002fc600078e00ff */
[----:B------:R-:W5:Y:S01]  /*16d30*/  LD.E.128 R68, desc[UR40][R68.64] ;  /* 0x0000002844447980 */ /* 0x000f62000c101d00 */
[C---:B------:R-:W-:Y:S02]  /*16d40*/  VIADD R97, R210.reuse, 0x80 ;  /* 0x00000080d2617836 */ /* 0x040fe40000000000 */
[C---:B------:R-:W-:Y:S01]  /*16d50*/  IMAD R81, R21.reuse, UR5, R24 ;  /* 0x0000000515517c24 */ /* 0x040fe2000f8e0218 */
[----:B------:R-:W-:Y:S01]  /*16d60*/  SEL R24, RZ, 0xffffffff, P0 ;  /* 0xffffffffff187807 */ /* 0x000fe20000000000 */
[----:B------:R-:W-:Y:S01]  /*16d70*/  IMAD.WIDE.U32 R2, R21, UR4, R2 ;  /* 0x0000000415027c25 */ /* 0x000fe2000f8e0002 */
[----:B------:R-:W-:Y:S01]  /*16d80*/  ISETP.GE.AND P0, PT, R97, R83, PT ;  /* 0x000000536100720c */ /* 0x000fe20003f06270 */
[----:B------:R-:W-:Y:S01]  /*16d90*/  ULDC.64 UR4, c[0x0][0xbe0] ;  /* 0x0002f80000047ab9 */ /* 0x000fe20000000a00 */
[----:B------:R-:W5:Y:S01]  /*16da0*/  LD.E.128 R72, desc[UR40][R72.64] ;  /* 0x0000002848487980 */ /* 0x000f62000c101d00 */
[----:B------:R-:W-:Y:S01]  /*16db0*/  IMAD.MOV.U32 R21, RZ, RZ, R80 ;  /* 0x000000ffff157224 */ /* 0x000fe200078e0050 */
[----:B--2---:R-:W-:Y:S01]  /*16dc0*/  @P1 SHF.R.U32.HI R21, RZ, R89, R0 ;  /* 0x00000059ff151219 */ /* 0x004fe20000011600 */
[C---:B------:R-:W-:Y:S01]  /*16dd0*/  VIADD R95, R210.reuse, 0xc0 ;  /* 0x000000c0d25f7836 */ /* 0x040fe20000000000 */
[-C--:B------:R-:W-:Y:S01]  /*16de0*/  ISETP.GE.AND P1, PT, R210, R83.reuse, PT ;  /* 0x00000053d200720c */ /* 0x080fe20003f26270 */
[----:B------:R-:W-:Y:S01]  /*16df0*/  IMAD.SHL.U32 R85, R24, 0x2, RZ ;  /* 0x0000000218557824 */ /* 0x000fe200078e00ff */
[----:B------:R-:W-:Y:S01]  /*16e00*/  SEL R24, RZ, 0xffffffff, P0 ;  /* 0xffffffffff187807 */ /* 0x000fe20000000000 */
[----:B------:R-:W5:Y:S01]  /*16e10*/  LD.E.128 R76, desc[UR40][R76.64] ;  /* 0x000000284c4c7980 */ /* 0x000f62000c101d00 */
[----:B------:R-:W-:Y:S01]  /*16e20*/  SEL R0, RZ, 0x1, P1 ;  /* 0x00000001ff007807 */ /* 0x000fe20000800000 */
[----:B------:R-:W-:Y:S01]  /*16e30*/  IMAD.IADD R3, R3, 0x1, R81 ;  /* 0x0000000103037824 */ /* 0x000fe200078e0251 */
[----:B------:R-:W-:Y:S01]  /*16e40*/  ISETP.GE.AND P0, PT, R95, R83, PT ;  /* 0x000000535f00720c */ /* 0x000fe20003f06270 */
[--C-:B------:R-:W-:Y:S01]  /*16e50*/  IMAD.MOV R81, RZ, RZ, -R21.reuse ;  /* 0x000000ffff517224 */ /* 0x100fe200078e0a15 */
[----:B------:R-:W-:Y:S01]  /*16e60*/  LOP3.LUT R0, R85, 0x2, R0, 0xe2, !PT ;  /* 0x0000000255007812 */ /* 0x000fe200078ee200 */
[----:B------:R-:W-:Y:S01]  /*16e70*/  VIADD R93, R210, 0x100 ;  /* 0x00000100d25d7836 */ /* 0x000fe20000000000 */
[----:B------:R-:W-:Y:S01]  /*16e80*/  @!PT LDS RZ, [RZ] ;  /* 0x00000000fffff984 */ /* 0x000fe20000000800 */
[----:B------:R-:W-:Y:S01]  /*16e90*/  @!PT LDS RZ, [RZ] ;  /* 0x00000000fffff984 */ /* 0x000fe20000000800 */
[----:B------:R-:W-:Y:S01]  /*16ea0*/  @!PT LDS RZ, [RZ] ;  /* 0x00000000fffff984 */ /* 0x000fe20000000800 */
[----:B------:R-:W-:Y:S01]  /*16eb0*/  @!PT LDS RZ, [RZ] ;  /* 0x00000000fffff984 */ /* 0x000fe20000000800 */
[----:B------:R0:W-:Y:S06]  /*16ec0*/  MEMBAR.ALL.CTA ;  /* 0x0000000000007992 */ /* 0x0001ec0000008000 */
[----:B0-----:R-:W0:Y:S01]  /*16ed0*/  FENCE.VIEW.ASYNC.S ;  /* 0x00000000000073c6 */ /* 0x001e220000000000 */
[----:B------:R-:W-:Y:S01]  /*16ee0*/  IMAD.SHL.U32 R85, R24, 0x4, RZ ;  /* 0x0000000418557824 */ /* 0x000fe200078e00ff */
[----:B------:R-:W-:Y:S01]  /*16ef0*/  SEL R24, RZ, 0xffffffff, P0 ;  /* 0xffffffffff187807 */ /* 0x000fe20000000000 */
[----:B------:R-:W-:Y:S01]  /*16f00*/  IMAD R81, R87, R81, R80 ;  /* 0x0000005157517224 */ /* 0x000fe200078e0250 */
[----:B------:R-:W-:Y:S01]  /*16f10*/  SHF.R.S32.HI R80, RZ, 0x1f, R21 ;  /* 0x0000001fff507819 */ /* 0x000fe20000011415 */
[C---:B------:R-:W-:Y:S01]  /*16f20*/  VIADD R91, R210.reuse, 0x140 ;  /* 0x00000140d25b7836 */ /* 0x040fe20000000000 */
[-C--:B------:R-:W-:Y:S01]  /*16f30*/  ISETP.GE.AND P0, PT, R93, R83.reuse, PT ;  /* 0x000000535d00720c */ /* 0x080fe20003f06270 */
        /* <DEDUP_REMOVED lines=8> */
[----:B------:R-:W-:Y:S01]  /*16fc0*/  VIADD R90, R210, 0x180 ;  /* 0x00000180d25a7836 */ /* 0x000fe20000000000 */
        /* <DEDUP_REMOVED lines=12> */
[----:B------:R-:W-:Y:S01]  /*17090*/  IMAD R87, R20, R87, RZ ;  /* 0x0000005714577224 */ /* 0x000fe200078e02ff */
[----:B------:R-:W-:Y:S01]  /*170a0*/  SEL R21, RZ, 0x40, P0 ;  /* 0x00000040ff157807 */ /* 0x000fe20000000000 */
[----:B------:R-:W-:Y:S01]  /*170b0*/  IMAD.IADD R213, R82, 0x1, R213 ;  /* 0x0000000152d57824 */ /* 0x000fe200078e02d5 */
[----:B------:R-:W-:Y:S01]  /*170c0*/  ISETP.GE.AND P0, PT, R86, R83, PT ;  /* 0x000000535600720c */ /* 0x000fe20003f06270 */
[C---:B------:R-:W-:Y:S01]  /*170d0*/  IMAD R85, R81.reuse, UR5, R24 ;  /* 0x0000000551557c24 */ /* 0x040fe2000f8e0218 */
[----:B------:R-:W-:Y:S01]  /*170e0*/  LOP3.LUT R24, R0, R21, RZ, 0xfc, !PT ;  /* 0x0000001500187212 */ /* 0x000fe200078efcff */
[----:B------:R-:W-:Y:S01]  /*170f0*/  IMAD.WIDE.U32 R2, R81, UR4, R2 ;  /* 0x0000000451027c25 */ /* 0x000fe2000f8e0002 */
[----:B------:R-:W-:Y:S01]  /*17100*/  ISETP.GE.AND P1, PT, R213, R87, PT ;  /* 0x00000057d500720c */ /* 0x000fe20003f26270 */
[----:B------:R-:W-:-:S02]  /*17110*/  ULDC.64 UR4, c[0x0][0xb80] ;  /* 0x0002e00000047ab9 */ /* 0x000fc40000000a00 */
        /* <DEDUP_REMOVED lines=11> */
[----:B------:R1:W2:Y:S01]  /*171d0*/  SHFL.IDX PT, R2, R82, RZ, 0x181f ;  /* 0x00181fff52027589 */ /* 0x0002a200000e0000 */
[C---:B------:R-:W-:Y:S01]  /*171e0*/  VIADD R96, R210.reuse, 0xc0 ;  /* 0x000000c0d2607836 */ /* 0x040fe20000000000 */
[----:B------:R-:W-:Y:S01]  /*171f0*/  SHF.R.S32.HI R88, RZ, 0x1f, R88 ;  /* 0x0000001fff587819 */ /* 0x000fe20000011458 */
[C---:B------:R-:W-:Y:S01]  /*17200*/  VIADD R98, R210.reuse, 0x80 ;  /* 0x00000080d2627836 */ /* 0x040fe20000000000 */
[----:B------:R-:W-:Y:S01]  /*17210*/  SHF.R.S32.HI R89, RZ, 0x1f, R89 ;  /* 0x0000001fff597819 */ /* 0x000fe20000011459 */
[----:B------:R-:W-:Y:S01]  /*17220*/  VIADD R100, R210, 0x40 ;  /* 0x00000040d2647836 */ /* 0x000fe20000000000 */
[----:B0-----:R-:W-:-:S02]  /*17230*/  LOP3.LUT R0, R24, R3, RZ, 0xfc, !PT ;  /* 0x0000000318007212 */ /* 0x001fc400078efcff */
[----:B------:R1:W0:Y:S01]  /*17240*/  SHFL.IDX PT, R3, R84, RZ, 0x181f ;  /* 0x00181fff54037589 */ /* 0x00022200000e0000 */
        /* <DEDUP_REMOVED lines=37> */
.L_x_5507:
[----:B------:R-:W-:Y:S05]  /*174a0*/  BSYNC B1 ;  /* 0x0000000000017941 */ /* 0x000fea0003800000 */
.L_x_5506:
[----:B---3-5:R-:W-:Y:S01]  /*174b0*/  VIADD R4, R213, 0x20 ;  /* 0x00000020d5047836 */ /* 0x028fe20000000000 */
[----:B0-----:R0:W4:Y:S04]  /*174c0*/  SHFL.IDX PT, R3, R84, 0x1, 0x181f ;  /* 0x00381f0054037f89 */ /* 0x00112800000e0000 */
[----:B------:R-:W-:Y:S01]  /*174d0*/  ISETP.GE.AND P0, PT, R4, R87, PT ;  /* 0x000000570400720c */ /* 0x000fe20003f06270 */
[----:B--2---:R0:W1:-:S12]  /*174e0*/  SHFL.IDX PT, R2, R82, 0x1, 0x181f ;  /* 0x00381f0052027f89 */ /* 0x00405800000e0000 */
[----:B0-----:R-:W-:Y:S05]  /*174f0*/  @P0 BRA `(.L_x_5508) ;  /* 0x0000001000600947 */ /* 0x001fea0003800000 */
[-C--:B------:R-:W-:Y:S02]  /*17500*/  ISETP.GE.AND P5, PT, R99, R83.reuse, PT ;  /* 0x000000536300720c */ /* 0x080fe40003fa6270 */
[-C--:B------:R-:W-:Y:S02]  /*17510*/  ISETP.GE.AND P6, PT, R210, R83.reuse, PT ;  /* 0x00000053d200720c */ /* 0x080fe40003fc6270 */
[-C--:B------:R-:W-:Y:S02]  /*17520*/  ISETP.GE.AND P3, PT, R97, R83.reuse, PT ;  /* 0x000000536100720c */ /* 0x080fe40003f66270 */
[-C--:B------:R-:W-:Y:S02]  /*17530*/  ISETP.GE.AND P2, PT, R95, R83.reuse, PT ;  /* 0x000000535f00720c */ /* 0x080fe40003f46270 */
[-C--:B------:R-:W-:Y:S02]  /*17540*/  ISETP.GE.AND P1, PT, R93, R83.reuse, PT ;  /* 0x000000535d00720c */ /* 0x080fe40003f26270 */
[----:B------:R-:W-:-:S03]  /*17550*/  ISETP.GE.AND P0, PT, R91, R83, PT ;  /* 0x000000535b00720c */ /* 0x000fc60003f06270 */
[CC--:B-1----:R-:W-:Y:S02]  /*17560*/  @!P5 LEA R6, P4, R99.reuse, R2.reuse, 0x1 ;  /* 0x000000026306d211 */ /* 0x0c2fe400078808ff */
[----:B----4-:R-:W-:Y:S02]  /*17570*/  @!P6 IMAD.WIDE R4, R210, 0x2, R2 ;  /* 0x00000002d204e825 */ /* 0x010fe400078e0202 */
[----:B------:R-:W-:Y:S02]  /*17580*/  @!P5 LEA.HI.X R7, R99, R3, R100, 0x1, P4 ;  /* 0x000000036307d211 */ /* 0x000fe400020f0c64 */
[----:B------:R-:W-:Y:S01]  /*17590*/  LOP3.LUT P4, RZ, R24, 0x40, RZ, 0xc0, !PT ;  /* 0x0000004018ff7812 */ /* 0x000fe2000788c0ff */
[----:B------:R0:W-:Y:S01]  /*175a0*/  @!P6 ST.E.128 desc[UR40][R4.64], R8 ;  /* 0x000000080400e985 */ /* 0x0001e2000c101d28 */
[----:B------:R-:W-:-:S03]  /*175b0*/  @!P3 LEA R12, P6, R97, R2, 0x1 ;  /* 0x00000002610cb211 */ /* 0x000fc600078c08ff */
[----:B------:R1:W-:Y:S01]  /*175c0*/  @!P5 ST.E.128 desc[UR40][R6.64], R28 ;  /* 0x0000001c0600d985 */ /* 0x0003e2000c101d28 */
[-C--:B------:R-:W-:Y:S02]  /*175d0*/  @!P3 LEA.HI.X R13, R97, R3.reuse, R98, 0x1, P6 ;  /* 0x00000003610db211 */ /* 0x080fe400030f0c62 */
[-C--:B------:R-:W-:Y:S02]  /*175e0*/  @!P2 LEA R14, P5, R95, R2.reuse, 0x1 ;  /* 0x000000025f0ea211 */ /* 0x080fe400078a08ff */
        /* <DEDUP_REMOVED lines=18> */
.L_x_5503:
[----:B-1----:R-:W4:Y:S01]  /*17710*/  LDL.LU R4, [R1+0x50] ;  /* 0x0000500001047983 */ /* 0x002f220000300800 */
[----:B------:R-:W-:Y:S01]  /*17720*/  ULDC.64 UR4, c[0x0][0xd00] ;  /* 0x0003400000047ab9 */ /* 0x000fe20000000a00 */
[----:B------:R-:W-:Y:S01]  /*17730*/  IMAD.MOV.U32 R6, RZ, RZ, RZ ;  /* 0x000000ffff067224 */ /* 0x000fe200078e00ff */
[----:B------:R-:W1:Y:S01]  /*17740*/  LDC R29, c[0x0][0xce8] ;  /* 0x00033a00ff1d7b82 */ /* 0x000e620000000800 */
        /* <DEDUP_REMOVED lines=9> */
[----:B0-----:R-:W0:-:S12]  /*177e0*/  S2R R20, SR_TID.X ;  /* 0x0000000000147919 */ /* 0x001e180000002100 */
[----:B------:R-:W-:Y:S01]  /*177f0*/  @P1 IADD3 R4, P2, R4, UR4, RZ ;  /* 0x0000000404041c10 */ /* 0x000fe2000ff5e0ff */
[----:B------:R-:W-:-:S03]  /*17800*/  ULDC UR4, c[0x0][0xb88] ;  /* 0x0002e20000047ab9 */ /* 0x000fc60000000800 */
[----:B------:R-:W-:Y:S01]  /*17810*/  @P1 IADD3.X R5, R0, UR5, RZ, P2, !PT ;  /* 0x0000000500051c10 */ /* 0x000fe200097fe4ff */
[----:B------:R-:W-:-:S06]  /*17820*/  IMAD.U32 R0, RZ, RZ, UR4 ;  /* 0x00000004ff007e24 */ /* 0x000fcc000f8e00ff */
[----:B------:R2:W5:Y:S01]  /*17830*/  @P1 LDG.E R0, desc[UR40][R4.64] ;  /* 0x0000002804001981 */ /* 0x000562000c1e1900 */
[----:B0-----:R-:W-:-:S05]  /*17840*/  VIADD R20, R20, 0xffffff80 ;  /* 0xffffff8014147836 */ /* 0x001fca0000000000 */
[----:B------:R-:W-:Y:S01]  /*17850*/  ISETP.GE.AND P2, PT, R20, 0x40, PT ;  /* 0x000000401400780c */ /* 0x000fe20003f46270 */
[----:B-12---:R-:W-:-:S12]  /*17860*/  @P1 BRA `(.L_x_5509) ;  /* 0x0000000000101947 */ /* 0x006fd80003800000 */
[----:B------:R-:W-:Y:S05]  /*17870*/  @!P0 BRA `(.L_x_5509) ;  /* 0x00000000000c8947 */ /* 0x000fea0003800000 */
[----:B------:R-:W2:Y:S04]  /*17880*/  LDG.E R5, desc[UR40][R2.64] ;  /* 0x0000002802057981 */ /* 0x000ea8000c1e1900 */
[----:B-----5:R-:W2:Y:S02]  /*17890*/  LDG.E R0, desc[UR40][R2.64+0x4] ;  /* 0x0000042802007981 */ /* 0x020ea4000c1e1900 */
[----:B--2---:R-:W-:-:S07]  /*178a0*/  IMAD.IADD R0, R0, 0x1, -R5 ;  /* 0x0000000100007824 */ /* 0x004fce00078e0a05 */
.L_x_5509:
[----:B------:R-:W2:Y:S04]  /*178b0*/  LDL.LU R3, [R1+0x58] ;  /* 0x0000580001037983 */ /* 0x000ea80000300800 */
[----:B------:R-:W4:Y:S04]  /*178c0*/  LDL.LU R2, [R1+0x60] ;  /* 0x0000600001027983 */ /* 0x000f280000300800 */
[----:B------:R-:W3:Y:S01]  /*178d0*/  LDL R14, [R1+0x4c] ;  /* 0x00004c00010e7983 */ /* 0x000ee20000100800 */
[----:B------:R-:W-:Y:S01]  /*178e0*/  BSSY B1, `(.L_x_5510) ;  /* 0x000002d000017945 */ /* 0x000fe20003800000 */
[----:B-----5:R-:W-:-:S02]  /*178f0*/  SHF.R.S32.HI R11, RZ, 0x1f, R6 ;  /* 0x0000001fff0b7819 */ /* 0x020fc40000011406 */
[----:B--2---:R-:W-:Y:S02]  /*17900*/  SEL R13, R3, RZ, !P0 ;  /* 0x000000ff030d7207 */ /* 0x004fe40004000000 */
[----:B----4-:R-:W-:Y:S02]  /*17910*/  SEL R12, R2, RZ, !P0 ;  /* 0x000000ff020c7207 */ /* 0x010fe40004000000 */
[----:B---3--:R-:W-:Y:S01]  /*17920*/  SHF.R.S32.HI R10, RZ, 0x1f, R14 ;  /* 0x0000001fff0a7819 */ /* 0x008fe2000001140e */
[----:B------:R-:W-:Y:S06]  /*17930*/  @P2 BRA `(.L_x_5511) ;  /* 0x00000000009c2947 */ /* 0x000fec0003800000 */
[----:B------:R-:W0:Y:S01]  /*17940*/  S2R R8, SR_TID.X ;  /* 0x0000000000087919 */ /* 0x000e220000002100 */
[----:B------:R-:W1:Y:S02]  /*17950*/  LDC R9, c[0x0][0xce8] ;  /* 0x00033a00ff097b82 */ /* 0x000e640000000800 */
[----:B-1----:R-:W-:Y:S01]  /*17960*/  IMAD R2, R0, R9, RZ ;  /* 0x0000000900027224 */ /* 0x002fe200078e02ff */
        /* <DEDUP_REMOVED lines=36> */
.L_x_5511:
[----:B------:R-:W-:Y:S05]  /*17bb0*/  BSYNC B1 ;  /* 0x0000000000017941 */ /* 0x000fea0003800000 */
.L_x_5510:
[----:B------:R-:W-:Y:S01]  /*17bc0*/  ISETP.NE.AND P0, PT, R29, 0x1, PT ;  /* 0x000000011d00780c */ /* 0x000fe20003f05270 */
[----:B------:R-:W-:Y:S01]  /*17bd0*/  ULDC.64 UR4, c[0x0][0xba0] ;  /* 0x0002e80000047ab9 */ /* 0x000fe20000000a00 */
[----:B------:R-:W1:Y:S01]  /*17be0*/  LDC R21, c[0x0][0xbc8] ;  /* 0x0002f200ff157b82 */ /* 0x000e620000000800 */
[----:B0-----:R-:W-:Y:S01]  /*17bf0*/  IMAD R5, R11, UR4, RZ ;  /* 0x000000040b057c24 */ /* 0x001fe2000f8e02ff */
[----:B------:R-:W-:Y:S01]  /*17c00*/  SHF.R.S32.HI R8, RZ, 0x1f, R20 ;  /* 0x0000001fff087819 */ /* 0x000fe20000011414 */
[----:B------:R-:W-:Y:S01]  /*17c10*/  IMAD.WIDE.U32 R2, R6, UR4, RZ ;  /* 0x0000000406027c25 */ /* 0x000fe2000f8e00ff */
[----:B------:R-:W-:Y:S01]  /*17c20*/  IADD3 R41, R210, 0x80, RZ ;  /* 0x00000080d2297810 */ /* 0x000fe20007ffe0ff */
[----:B------:R-:W-:Y:S01]  /*17c30*/  BSSY B1, `(.L_x_5512) ;  /* 0x0000080000017945 */ /* 0x000fe20003800000 */
[----:B------:R-:W-:Y:S01]  /*17c40*/  LEA.HI R8, R8, R20, RZ, 0x3 ;  /* 0x0000001408087211 */ /* 0x000fe200078f18ff */
[----:B------:R-:W-:Y:S01]  /*17c50*/  IMAD R5, R6, UR5, R5 ;  /* 0x0000000506057c24 */ /* 0x000fe2000f8e0205 */
[----:B------:R-:W-:Y:S01]  /*17c60*/  ULDC.64 UR4, c[0x0][0xbe8] ;  /* 0x0002fa0000047ab9 */ /* 0x000fe20000000a00 */
[----:B------:R-:W-:Y:S01]  /*17c70*/  VIADD R42, R210, 0x40 ;  /* 0x00000040d22a7836 */ /* 0x000fe20000000000 */
[----:B------:R-:W-:Y:S01]  /*17c80*/  LOP3.LUT R8, R8, 0xfffffff8, RZ, 0xc0, !PT ;  /* 0xfffffff808087812 */ /* 0x000fe200078ec0ff */
[----:B------:R-:W-:Y:S01]  /*17c90*/  IMAD.IADD R3, R3, 0x1, R5 ;  /* 0x0000000103037824 */ /* 0x000fe200078e0205 */
[----:B------:R-:W0:Y:S01]  /*17ca0*/  @P0 LDC R7, c[0x0][0xcec] ;  /* 0x00033b00ff070b82 */ /* 0x000e220000000800 */
[----:B------:R-:W-:Y:S01]  /*17cb0*/  IMAD R4, R10, UR4, RZ ;  /* 0x000000040a047c24 */ /* 0x000fe2000f8e02ff */
[----:B------:R-:W-:Y:S01]  /*17cc0*/  SHF.R.S32.HI R41, RZ, 0x1f, R41 ;  /* 0x0000001fff297819 */ /* 0x000fe20000011429 */
[----:B------:R-:W-:-:S04]  /*17cd0*/  IMAD.WIDE.U32 R2, R14, UR4, R2 ;  /* 0x000000040e027c25 */ /* 0x000fc8000f8e0002 */
[----:B------:R-:W-:Y:S01]  /*17ce0*/  IMAD R5, R14, UR5, R4 ;  /* 0x000000050e057c24 */ /* 0x000fe2000f8e0204 */
[----:B------:R-:W-:Y:S01]  /*17cf0*/  SHF.R.S32.HI R14, RZ, 0x1f, R20 ;  /* 0x0000001fff0e7819 */ /* 0x000fe20000011414 */
[----:B------:R-:W2:Y:S01]  /*17d00*/  @P0 LDC R9, c[0x0][0xcf0] ;  /* 0x00033c00ff090b82 */ /* 0x000ea20000000800 */
[----:B------:R-:W-:Y:S01]  /*17d10*/  ULDC.64 UR4, c[0x0][0xbf0] ;  /* 0x0002fc0000047ab9 */ /* 0x000fe20000000a00 */
[----:B------:R-:W-:Y:S01]  /*17d20*/  IMAD.IADD R8, R20, 0x1, -R8 ;  /* 0x0000000114087824 */ /* 0x000fe200078e0a08 */
[----:B------:R-:W-:Y:S01]  /*17d30*/  LEA.HI R14, R14, R20, RZ, 0x3 ;  /* 0x000000140e0e7211 */ /* 0x000fe200078f18ff */
[----:B------:R-:W-:Y:S01]  /*17d40*/  IMAD R4, R12, UR4, RZ ;  /* 0x000000040c047c24 */ /* 0x000fe2000f8e02ff */
[-C--:B-1----:R-:W-:Y:S01]  /*17d50*/  ISETP.GE.AND P1, PT, R42, R21.reuse, PT ;  /* 0x000000152a00720c */ /* 0x082fe20003f26270 */
[----:B------:R-:W-:Y:S01]  /*17d60*/  IMAD.IADD R3, R3, 0x1, R5 ;  /* 0x0000000103037824 */ /* 0x000fe200078e0205 */
[----:B------:R-:W-:Y:S01]  /*17d70*/  SHF.R.S32.HI R14, RZ, 0x3, R14 ;  /* 0x00000003ff0e7819 */ /* 0x000fe2000001140e */
[----:B------:R-:W-:Y:S01]  /*17d80*/  IMAD R5, R13, UR5, R4 ;  /* 0x000000050d057c24 */ /* 0x000fe2000f8e0204 */
[C---:B------:R-:W-:Y:S01]  /*17d90*/  ISETP.GE.AND P2, PT, R210.reuse, R21, PT ;  /* 0x00000015d200720c */ /* 0x040fe20003f46270 */
[----:B------:R-:W-:-:S02]  /*17da0*/  VIADD R40, R210, 0x80 ;  /* 0x00000080d2287836 */ /* 0x000fc40000000000 */
[----:B------:R-:W-:Y:S01]  /*17db0*/  IMAD R4, R8, 0x20, R14 ;  /* 0x0000002008047824 */ /* 0x000fe200078e020e */
[----:B------:R-:W-:Y:S01]  /*17dc0*/  SEL R8, RZ, 0xffffffff, P1 ;  /* 0xffffffffff087807 */ /* 0x000fe20000800000 */
[----:B------:R-:W-:Y:S01]  /*17dd0*/  IMAD.WIDE.U32 R2, R13, UR4, R2 ;  /* 0x000000040d027c25 */ /* 0x000fe2000f8e0002 */
[----:B------:R-:W-:-:S03]  /*17de0*/  ULDC.64 UR4, c[0x0][0xbe0] ;  /* 0x0002f80000047ab9 */ /* 0x000fc60000000a00 */
[----:B------:R-:W-:Y:S02]  /*17df0*/  IMAD.IADD R6, R213, 0x1, R4 ;  /* 0x00000001d5067824 */ /* 0x000fe400078e0204 */
[----:B------:R-:W-:Y:S02]  /*17e00*/  IMAD.IADD R3, R3, 0x1, R5 ;  /* 0x0000000103037824 */ /* 0x000fe400078e0205 */
[----:B0-----:R-:W-:Y:S01]  /*17e10*/  @P0 IMAD.HI.U32 R4, R6, R7, RZ ;  /* 0x0000000706040227 */ /* 0x001fe200078e00ff */
[----:B------:R-:W-:Y:S02]  /*17e20*/  SEL R7, RZ, 0x1, P2 ;  /* 0x00000001ff077807 */ /* 0x000fe40001000000 */
[----:B------:R-:W-:Y:S01]  /*17e30*/  ISETP.GE.AND P2, PT, R40, R21, PT ;  /* 0x000000152800720c */ /* 0x000fe20003f46270 */
[----:B------:R-:W-:Y:S01]  /*17e40*/  IMAD.MOV.U32 R5, RZ, RZ, R6 ;  /* 0x000000ffff057224 */ /* 0x000fe200078e0006 */
[----:B--2---:R-:W-:Y:S01]  /*17e50*/  @P0 SHF.R.U32.HI R5, RZ, R9, R4 ;  /* 0x00000009ff050219 */ /* 0x004fe20000011604 */
[----:B------:R-:W-:Y:S01]  /*17e60*/  IMAD.SHL.U32 R8, R8, 0x2, RZ ;  /* 0x0000000208087824 */ /* 0x000fe200078e00ff */
[----:B------:R-:W-:Y:S01]  /*17e70*/  SEL R9, RZ, 0xffffffff, P2 ;  /* 0xffffffffff097807 */ /* 0x000fe20001000000 */
[C---:B------:R-:W-:Y:S01]  /*17e80*/  VIADD R38, R210.reuse, 0xc0 ;  /* 0x000000c0d2267836 */ /* 0x040fe20000000000 */
[----:B------:R-:W-:Y:S01]  /*17e90*/  SHF.R.S32.HI R4, RZ, 0x1f, R5 ;  /* 0x0000001fff047819 */ /* 0x000fe20000011405 */
[----:B------:R-:W-:Y:S01]  /*17ea0*/  VIADD R36, R210, 0x100 ;  /* 0x00000100d2247836 */ /* 0x000fe20000000000 */
[----:B------:R-:W-:Y:S01]  /*17eb0*/  LOP3.LUT R8, R8, 0x2, R7, 0xe2, !PT ;  /* 0x0000000208087812 */ /* 0x000fe200078ee207 */
[----:B------:R-:W-:Y:S01]  /*17ec0*/  IMAD.SHL.U32 R9, R9, 0x4, RZ ;  /* 0x0000000409097824 */ /* 0x000fe200078e00ff */
[----:B------:R-:W-:Y:S01]  /*17ed0*/  ISETP.GE.AND P1, PT, R38, R21, PT ;  /* 0x000000152600720c */ /* 0x000fe20003f26270 */
[----:B------:R-:W-:Y:S01]  /*17ee0*/  IMAD R4, R4, UR4, RZ ;  /* 0x0000000404047c24 */ /* 0x000fe2000f8e02ff */
[----:B------:R-:W-:Y:S01]  /*17ef0*/  IADD3 R7, -R5, RZ, RZ ;  /* 0x000000ff05077210 */ /* 0x000fe20007ffe1ff */
[----:B------:R-:W-:Y:S01]  /*17f00*/  IMAD R31, R0, R29, RZ ;  /* 0x0000001d001f7224 */ /* 0x000fe200078e02ff */
[----:B------:R-:W-:Y:S01]  /*17f10*/  SEL R10, RZ, 0xffffffff, P1 ;  /* 0xffffffffff0a7807 */ /* 0x000fe20000800000 */
[----:B------:R-:W-:Y:S01]  /*17f20*/  VIADD R34, R210, 0x140 ;  /* 0x00000140d2227836 */ /* 0x000fe20000000000 */
[----:B------:R-:W-:Y:S01]  /*17f30*/  ISETP.GE.AND P0, PT, R36, R21, PT ;  /* 0x000000152400720c */ /* 0x000fe20003f06270 */
[----:B------:R-:W-:Y:S01]  /*17f40*/  IMAD R7, R29, R7, R6 ;  /* 0x000000071d077224 */ /* 0x000fe200078e0206 */
[----:B------:R-:W-:Y:S01]  /*17f50*/  LOP3.LUT R8, R9, 0x4, R8, 0xe2, !PT ;  /* 0x0000000409087812 */ /* 0x000fe200078ee208 */
[C---:B------:R-:W-:Y:S01]  /*17f60*/  IMAD R9, R5.reuse, UR5, R4 ;  /* 0x0000000505097c24 */ /* 0x040fe2000f8e0204 */
[----:B------:R-:W-:Y:S01]  /*17f70*/  SEL R4, RZ, 0xffffffff, P0 ;  /* 0xffffffffff047807 */ /* 0x000fe20000000000 */
[----:B------:R-:W-:Y:S01]  /*17f80*/  IMAD.SHL.U32 R11, R10, 0x8, RZ ;  /* 0x000000080a0b7824 */ /* 0x000fe200078e00ff */
[----:B------:R-:W-:Y:S01]  /*17f90*/  SHF.R.S32.HI R0, RZ, 0x1f, R7 ;  /* 0x0000001fff007819 */ /* 0x000fe20000011407 */
[----:B------:R-:W-:Y:S01]  /*17fa0*/  IMAD.WIDE.U32 R2, R5, UR4, R2 ;  /* 0x0000000405027c25 */ /* 0x000fe2000f8e0002 */
[----:B------:R-:W-:Y:S01]  /*17fb0*/  ULDC.64 UR4, c[0x0][0xbd8] ;  /* 0x0002f60000047ab9 */ /* 0x000fe20000000a00 */
[----:B------:R-:W-:-:S02]  /*17fc0*/  ISETP.GE.AND P0, PT, R34, R21, PT ;  /* 0x000000152200720c */ /* 0x000fc40003f06270 */
[----:B------:R-:W-:Y:S01]  /*17fd0*/  IMAD.SHL.U32 R5, R4, 0x10, RZ ;  /* 0x0000001004057824 */ /* 0x000fe200078e00ff */
[----:B------:R-:W-:Y:S01]  /*17fe0*/  LOP3.LUT R8, R11, 0x8, R8, 0xe2, !PT ;  /* 0x000000080b087812 */ /* 0x000fe200078ee208 */
[----:B------:R-:W-:Y:S01]  /*17ff0*/  IMAD R0, R0, UR4, RZ ;  /* 0x0000000400007c24 */ /* 0x000fe2000f8e02ff */
[----:B------:R-:W-:Y:S01]  /*18000*/  SEL R4, RZ, 0xffffffff, P0 ;  /* 0xffffffffff047807 */ /* 0x000fe20000000000 */
[----:B------:R-:W-:Y:S01]  /*18010*/  VIADD R32, R210, 0x180 ;  /* 0x00000180d2207836 */ /* 0x000fe20000000000 */
[----:B------:R-:W-:Y:S01]  /*18020*/  LOP3.LUT R8, R5, 0x10, R8, 0xe2, !PT ;  /* 0x0000001005087812 */ /* 0x000fe200078ee208 */
[----:B------:R-:W-:Y:S02]  /*18030*/  IMAD.IADD R3, R3, 0x1, R9 ;  /* 0x0000000103037824 */ /* 0x000fe400078e0209 */
[----:B------:R-:W-:Y:S01]  /*18040*/  IMAD R5, R7, UR5, R0 ;  /* 0x0000000507057c24 */ /* 0x000fe2000f8e0200 */
[----:B------:R-:W-:Y:S01]  /*18050*/  ISETP.GE.AND P0, PT, R32, R21, PT ;  /* 0x000000152000720c */ /* 0x000fe20003f06270 */
[----:B------:R-:W-:-:S02]  /*18060*/  IMAD.IADD R0, R14, 0x1, R213 ;  /* 0x000000010e007824 */ /* 0x000fc400078e02d5 */
[----:B------:R-:W-:Y:S02]  /*18070*/  VIADD R28, R210, 0x1c0 ;  /* 0x000001c0d21c7836 */ /* 0x000fe40000000000 */
[----:B------:R-:W-:Y:S02]  /*18080*/  IMAD.SHL.U32 R9, R4, 0x20, RZ ;  /* 0x0000002004097824 */ /* 0x000fe400078e00ff */
[----:B------:R-:W-:Y:S01]  /*18090*/  IMAD.WIDE.U32 R2, R7, UR4, R2 ;  /* 0x0000000407027c25 */ /* 0x000fe2000f8e0002 */
[----:B------:R-:W-:Y:S01]  /*180a0*/  SEL R7, RZ, 0x40, P0 ;  /* 0x00000040ff077807 */ /* 0x000fe20000000000 */
[----:B------:R-:W-:Y:S01]  /*180b0*/  ULDC.64 UR4, c[0x0][0xb80] ;  /* 0x0002e00000047ab9 */ /* 0x000fe20000000a00 */
[----:B------:R-:W-:Y:S01]  /*180c0*/  ISETP.GE.AND P0, PT, R0, R31, PT ;  /* 0x0000001f0000720c */ /* 0x000fe20003f06270 */
[----:B------:R-:W-:Y:S01]  /*180d0*/  IMAD.IADD R3, R3, 0x1, R5 ;  /* 0x0000000103037824 */ /* 0x000fe200078e0205 */
[----:B------:R-:W-:Y:S01]  /*180e0*/  ISETP.GE.AND P2, PT, R28, R21, PT ;  /* 0x000000151c00720c */ /* 0x000fe20003f46270 */
[C---:B------:R-:W-:Y:S01]  /*180f0*/  VIADD R30, R210.reuse, 0x1c0 ;  /* 0x000001c0d21e7836 */ /* 0x040fe20000000000 */
[----:B------:R-:W-:Y:S01]  /*18100*/  LOP3.LUT R8, R9, 0x20, R8, 0xe2, !PT ;  /* 0x0000002009087812 */ /* 0x000fe200078ee208 */
[----:B------:R-:W-:Y:S01]  /*18110*/  VIADD R33, R210, 0x180 ;  /* 0x00000180d2217836 */ /* 0x000fe20000000000 */
[----:B------:R-:W-:Y:S01]  /*18120*/  LEA R14, P1, R2, UR4, 0x1 ;  /* 0x00000004020e7c11 */ /* 0x000fe2000f8208ff */
[C---:B------:R-:W-:Y:S01]  /*18130*/  VIADD R35, R210.reuse, 0x140 ;  /* 0x00000140d2237836 */ /* 0x040fe20000000000 */
[----:B------:R-:W-:Y:S01]  /*18140*/  SEL R5, RZ, 0x80, P2 ;  /* 0x00000080ff057807 */ /* 0x000fe20001000000 */
[----:B------:R-:W-:Y:S01]  /*18150*/  VIADD R37, R210, 0x100 ;  /* 0x00000100d2257836 */ /* 0x000fe20000000000 */
[----:B------:R-:W-:Y:S01]  /*18160*/  LOP3.LUT R20, R8, R7, RZ, 0xfc, !PT ;  /* 0x0000000708147212 */ /* 0x000fe200078efcff */
[----:B------:R-:W-:Y:S01]  /*18170*/  VIADD R39, R210, 0xc0 ;  /* 0x000000c0d2277836 */ /* 0x000fe20000000000 */
[----:B------:R-:W-:Y:S01]  /*18180*/  LEA.HI.X R15, R2, UR5, R3, 0x1, P1 ;  /* 0x00000005020f7c11 */ /* 0x000fe200088f0c03 */
[----:B------:R-:W-:Y:S01]  /*18190*/  VIADD R43, R210, 0x40 ;  /* 0x00000040d22b7836 */ /* 0x000fe20000000000 */
[----:B------:R-:W-:Y:S01]  /*181a0*/  LOP3.LUT R24, R20, R5, RZ, 0xfc, !PT ;  /* 0x0000000514187212 */ /* 0x000fe200078efcff */
[----:B------:R0:W1:Y:S01]  /*181b0*/  SHFL.IDX PT, R4, R14, RZ, 0x181f ;  /* 0x00181fff0e047589 */ /* 0x00006200000e0000 */
[----:B------:R-:W-:-:S02]  /*181c0*/  SHF.R.S32.HI R30, RZ, 0x1f, R30 ;  /* 0x0000001fff1e7819 */ /* 0x000fc4000001141e */
[----:B------:R-:W-:Y:S01]  /*181d0*/  SHF.R.S32.HI R33, RZ, 0x1f, R33 ;  /* 0x0000001fff217819 */ /* 0x000fe20000011421 */
[----:B------:R0:W2:Y:S01]  /*181e0*/  SHFL.IDX PT, R5, R15, RZ, 0x181f ;  /* 0x00181fff0f057589 */ /* 0x0000a200000e0000 */
        /* <DEDUP_REMOVED lines=9> */
[-C--:B-1----:R-:W-:Y:S02]  /*18280*/  @!P2 LEA R6, P0, R42, R4.reuse, 0x1 ;  /* 0x000000042a06a211 */ /* 0x082fe400078008ff */
        /* <DEDUP_REMOVED lines=26> */
.L_x_5513:
[----:B------:R-:W-:Y:S05]  /*18430*/  BSYNC B1 ;  /* 0x0000000000017941 */ /* 0x000fea0003800000 */
.L_x_5512:
[----:B------:R-:W-:Y:S01]  /*18440*/  VIADD R0, R0, 0x20 ;  /* 0x0000002000007836 */ /* 0x000fe20000000000 */
[----:B--23--:R0:W2:Y:S04]  /*18450*/  SHFL.IDX PT, R5, R15, 0x1, 0x181f ;  /* 0x00381f000f057f89 */ /* 0x00c0a800000e0000 */
[----:B------:R-:W-:Y:S01]  /*18460*/  ISETP.GE.AND P0, PT, R0, R31, PT ;  /* 0x0000001f0000720c */ /* 0x000fe20003f06270 */
[----:B-1----:R0:W1:-:S12]  /*18470*/  SHFL.IDX PT, R4, R14, 0x1, 0x181f ;  /* 0x00381f000e047f89 */ /* 0x00205800000e0000 */
[----:B0-----:R-:W-:Y:S05]  /*18480*/  @P0 BRA `(.L_x_5508) ;  /* 0x00000000007c0947 */ /* 0x001fea0003800000 */
[-C--:B------:R-:W-:Y:S02]  /*18490*/  ISETP.GE.AND P6, PT, R210, R21.reuse, PT ;  /* 0x00000015d200720c */ /* 0x080fe40003fc6270 */
[-C--:B------:R-:W-:Y:S02]  /*184a0*/  ISETP.GE.AND P5, PT, R42, R21.reuse, PT ;  /* 0x000000152a00720c */ /* 0x080fe40003fa6270 */
[-C--:B------:R-:W-:Y:S02]  /*184b0*/  ISETP.GE.AND P4, PT, R40, R21.reuse, PT ;  /* 0x000000152800720c */ /* 0x080fe40003f86270 */
[-C--:B------:R-:W-:Y:S02]  /*184c0*/  ISETP.GE.AND P3, PT, R38, R21.reuse, PT ;  /* 0x000000152600720c */ /* 0x080fe40003f66270 */
[-C--:B------:R-:W-:Y:S02]  /*184d0*/  ISETP.GE.AND P2, PT, R36, R21.reuse, PT ;  /* 0x000000152400720c */ /* 0x080fe40003f46270 */
[----:B------:R-:W-:-:S03]  /*184e0*/  ISETP.GE.AND P1, PT, R34, R21, PT ;  /* 0x000000152200720c */ /* 0x000fc60003f26270 */
[----:B-12---:R-:W-:Y:S02]  /*184f0*/  @!P6 IMAD.WIDE R2, R210, 0x2, R4 ;  /* 0x00000002d202e825 */ /* 0x006fe400078e0204 */
        /* <DEDUP_REMOVED lines=24> */
.L_x_5508:
[----:B------:R-:W-:Y:S05]  /*18680*/  BSYNC B0 ;  /* 0x0000000000007941 */ /* 0x000fea0003800000 */
.L_x_5502:
[----:B------:R-:W-:Y:S02]  /*18690*/  ULDC UR4, c[0x0][0xd3c] ;  /* 0x00034f0000047ab9 */ /* 0x000fe40000000800 */
[----:B------:R-:W-:-:S13]  /*186a0*/  ISETP.GE.AND P0, PT, R27, UR4, PT ;  /* 0x000000041b007c0c */ /* 0x000fda000bf06270 */
[----:B------:R-:W-:Y:S05]  /*186b0*/  @!P0 BRA `(.L_x_5514) ;  /* 0xfffffe8c00cc8947 */ /* 0x000fea000383ffff */
[----:B------:R-:W-:Y:S05]  /*186c0*/  BRA `(.L_x_5375) ;  /* 0x0000008400507947 */ /* 0x000fea0003800000 */
.L_x_5373:
        /* <DEDUP_REMOVED lines=16> */
.L_x_5515:
        /* <DEDUP_REMOVED lines=41> */
.L_x_5521:
        /* <DEDUP_REMOVED lines=12> */
.L_x_5520:
[----:B------:R-:W-:Y:S05]  /*18b20*/  BSYNC B0 ;  /* 0x0000000000007941 */ /* 0x000fea0003800000 */
.L_x_5519:
        /* <DEDUP_REMOVED lines=20> */
.L_x_5517:
        /* <DEDUP_REMOVED lines=20> */
.L_x_5522:
        /* <DEDUP_REMOVED lines=24> */
[----:B------:R-:W-:-:S03]  /*18f30*/  IMAD.MOV R2, RZ, RZ, -R2 ;  /* 0x000000ffff027224 */ /* 0x000fc600078e0a02 */
[----:B------:R-:W-:Y:S01]  /*18f40*/  IADD3 R10, -R8, RZ, RZ ;  /* 0x000000ff080a7210 */ /* 0x000fe20007ffe1ff */
        /* <DEDUP_REMOVED lines=27> */
[----:B------:R-:W-:Y:S01]  /*19100*/  @!P1 LOP3.LUT R2, RZ, R18, RZ, 0x33, !PT ;  /* 0x00000012ff029212 */ /* 0x000fe200078e33ff */
[----:B------:R-:W-:-:S03]  /*19110*/  IMAD.MOV R18, RZ, RZ, -R18 ;  /* 0x000000ffff127224 */ /* 0x000fc600078e0a12 */
[----:B------:R-:W-:Y:S01]  /*19120*/  LOP3.LUT R17, RZ, R2, RZ, 0x33, !PT ;  /* 0x00000002ff117212 */ /* 0x000fe200078e33ff */
[----:B------:R-:W-:-:S04]  /*19130*/  IMAD R18, R2, R18, R3 ;  /* 0x0000001202127224 */ /* 0x000fc800078e0203 */
[----:B------:R-:W-:Y:S01]  /*19140*/  IMAD.IADD R17, R4, 0x1, R17 ;  /* 0x0000000104117824 */ /* 0x000fe200078e0211 */
[----:B------:R-:W-:Y:S06]  /*19150*/  BRA `(.L_x_5523) ;  /* 0x00000000000c7947 */ /* 0x000fec0003800000 */
.L_x_5518:
[----:B------:R-:W-:Y:S02]  /*19160*/  IMAD.MOV.U32 R17, RZ, RZ, RZ ;  /* 0x000000ffff117224 */ /* 0x000fe400078e00ff */
[----:B------:R-:W-:Y:S02]  /*19170*/  IMAD.U32 R16, RZ, RZ, UR6 ;  /* 0x00000006ff107e24 */ /* 0x000fe4000f8e00ff */
[----:B------:R-:W-:-:S07]  /*19180*/  IMAD.MOV.U32 R18, RZ, RZ, RZ ;  /* 0x000000ffff127224 */ /* 0x000fce00078e00ff */
.L_x_5523:
[----:B------:R-:W-:-:S13]  /*19190*/  ISETP.NE.AND P0, PT, R5, RZ, PT ;  /* 0x000000ff0500720c */ /* 0x000fda0003f05270 */
[----:B------:R-:W0:Y:S01]  /*191a0*/  @!P0 S2R R3, SR_CgaCtaId ;  /* 0x0000000000038919 */ /* 0x000e220000008800 */
[----:B------:R-:W-:-:S04]  /*191b0*/  @!P0 MOV R2, 0x400 ;  /* 0x0000040000028802 */ /* 0x000fc80000000f00 */
[----:B0-----:R-:W-:-:S05]  /*191c0*/  @!P0 LEA R2, R3, R2, 0x18 ;  /* 0x0000000203028211 */ /* 0x001fca00078ec0ff */
[----:B------:R0:W-:Y:S01]  /*191d0*/  @!P0 STS.128 [R2+0x388d0], R16 ;  /* 0x0388d01002008388 */ /* 0x0001e20000000c00 */
[----:B------:R-:W-:Y:S06]  /*191e0*/  BAR.ARV 0x5, 0x180 ;  /* 0x0146000000007b1d */ /* 0x000fec0000002000 */
.L_x_5516:
[----:B------:R2:W-:Y:S01]  /*191f0*/  STL [R1+0x2c], RZ ;  /* 0x00002cff01007387 */ /* 0x0005e20000100800 */
[----:B------:R-:W-:Y:S01]  /*19200*/  ULDC UR4, c[0x0][0xd3c] ;  /* 0x00034f0000047ab9 */ /* 0x000fe20000000800 */
[----:B------:R-:W-:Y:S01]  /*19210*/  MOV R28, 0x1 ;  /* 0x00000001001c7802 */ /* 0x000fe20000000f00 */
[----:B------:R-:W-:Y:S01]  /*19220*/  IMAD.MOV.U32 R25, RZ, RZ, RZ ;  /* 0x000000ffff197224 */ /* 0x000fe200078e00ff */
[----:B-1----:R-:W-:-:S13]  /*19230*/  ISETP.GE.AND P0, PT, R19, UR4, PT ;  /* 0x0000000413007c0c */ /* 0x002fda000bf06270 */
[----:B--2---:R-:W-:Y:S05]  /*19240*/  @P0 BRA `(.L_x_5524) ;  /* 0x0000007400940947 */ /* 0x004fea0003800000 */
[----:B------:R-:W2:Y:S01]  /*19250*/  LDL R4, [R1+0x8] ;  /* 0x0000080001047983 */ /* 0x000ea20000100800 */
[----:B------:R-:W1:Y:S01]  /*19260*/  S2UR UR5, SR_CgaCtaId ;  /* 0x00000000000579c3 */ /* 0x000e620000008800 */
[C---:B0-----:R-:W-:Y:S01]  /*19270*/  IMAD.SHL.U32 R2, R0.reuse, 0x8, RZ ;  /* 0x0000000800027824 */ /* 0x041fe200078e00ff */
[----:B------:R-:W-:Y:S01]  /*19280*/  LOP3.LUT R5, R0, 0x7f, RZ, 0xc0, !PT ;  /* 0x0000007f00057812 */ /* 0x000fe200078ec0ff */
[----:B------:R-:W-:Y:S01]  /*19290*/  UMOV UR4, 0x400 ;  /* 0x0000040000047882 */ /* 0x000fe20000000000 */
[----:B------:R-:W-:Y:S01]  /*192a0*/  BSSY B8, `(.L_x_5524) ;  /* 0x000075f000087945 */ /* 0x000fe20003800000 */
[----:B------:R-:W-:Y:S01]  /*192b0*/  IMAD.MOV.U32 R29, RZ, RZ, 0x1 ;  /* 0x00000001ff1d7424 */ /* 0x000fe200078e00ff */
[C---:B------:R-:W-:Y:S01]  /*192c0*/  LOP3.LUT R3, R2.reuse, 0x1f8, RZ, 0xc0, !PT ;  /* 0x000001f802037812 */ /* 0x040fe200078ec0ff */
[----:B------:R-:W-:Y:S01]  /*192d0*/  IMAD.SHL.U32 R36, R5, 0x8, RZ ;  /* 0x0000000805247824 */ /* 0x000fe200078e00ff */
[----:B------:R-:W-:Y:S02]  /*192e0*/  LOP3.LUT R2, R2, 0x38, RZ, 0xc0, !PT ;  /* 0x0000003802027812 */ /* 0x000fe400078ec0ff */
[----:B------:R-:W-:-:S02]  /*192f0*/  CS2R R24, SRZ ;  /* 0x0000000000187805 */ /* 0x000fc4000001ff00 */
[----:B------:R-:W-:Y:S01]  /*19300*/  LOP3.LUT R3, R3, 0x38, R0, 0x78, !PT ;  /* 0x0000003803037812 */ /* 0x000fe200078e7800 */
[----:B------:R-:W-:Y:S01]  /*19310*/  IMAD.SHL.U32 R0, R0, 0x10, RZ ;  /* 0x0000001000007824 */ /* 0x000fe200078e00ff */
[----:B------:R-:W-:Y:S01]  /*19320*/  ULDC.64 UR38, c[0x0][0x198] ;  /* 0x0000660000267ab9 */ /* 0x000fe20000000a00 */
[----:B------:R-:W-:Y:S01]  /*19330*/  IMAD.MOV.U32 R28, RZ, RZ, 0x1 ;  /* 0x00000001ff1c7424 */ /* 0x000fe200078e00ff */
[----:B------:R-:W-:Y:S01]  /*19340*/  LOP3.LUT R36, R3, 0x200, R36, 0xf8, !PT ;  /* 0x0000020003247812 */ /* 0x000fe200078ef824 */
[----:B------:R-:W-:Y:S01]  /*19350*/  ULDC UR36, c[0x0][0xc] ;  /* 0x0000030000247ab9 */ /* 0x000fe20000000800 */
[----:B------:R-:W-:-:S04]  /*19360*/  SHF.R.U32.HI R3, RZ, 0x3, R5 ;  /* 0x00000003ff037819 */ /* 0x000fc80000011605 */
[----:B------:R-:W-:Y:S02]  /*19370*/  LOP3.LUT R3, R3, 0x70, R0, 0xf8, !PT ;  /* 0x0000007003037812 */ /* 0x000fe400078ef800 */
[C---:B------:R-:W-:Y:S01]  /*19380*/  LOP3.LUT R0, R2.reuse, 0x40, RZ, 0xfc, !PT ;  /* 0x0000004002007812 */ /* 0x040fe200078efcff */
[----:B-1----:R-:W-:Y:S01]  /*19390*/  ULEA UR4, UR5, UR4, 0x18 ;  /* 0x0000000405047291 */ /* 0x002fe2000f8ec03f */
        /* <DEDUP_REMOVED lines=11> */
.L_x_5637:
[----:B------:R-:W0:Y:S02]  /*19450*/  LDC.64 R2, c[0x0][0xd88] ;  /* 0x00036200ff027b82 */ /* 0x000e240000000a00 */
[----:B0-----:R-:W-:-:S05]  /*19460*/  IMAD.WIDE R2, R19, 0x4, R2 ;  /* 0x0000000413027825 */ /* 0x001fca00078e0202 */
[----:B--2---:R-:W2:Y:S01]  /*19470*/  LDG.E R37, desc[UR40][R2.64] ;  /* 0x0000002802257981 */ /* 0x004ea2000c1e1900 */
[----:B------:R-:W-:Y:S05]  /*19480*/  YIELD ;  /* 0x0000000000007946 */ /* 0x000fea0003800000 */
[----:B------:R-:W-:Y:S01]  /*19490*/  ULDC.64 UR4, c[0x0][0xb20] ;  /* 0x0002c80000047ab9 */ /* 0x000fe20000000a00 */
[----:B------:R-:W-:Y:S01]  /*194a0*/  IMAD.MOV.U32 R34, RZ, RZ, RZ ;  /* 0x000000ffff227224 */ /* 0x000fe200078e00ff */
[----:B------:R-:W-:Y:S01]  /*194b0*/  ISETP.NE.U32.AND P0, PT, RZ, UR4, PT ;  /* 0x00000004ff007c0c */ /* 0x000fe2000bf05070 */
[----:B-1-3--:R-:W-:Y:S01]  /*194c0*/  IMAD.MOV.U32 R6, RZ, RZ, RZ ;  /* 0x000000ffff067224 */ /* 0x00afe200078e00ff */
        /* <DEDUP_REMOVED lines=46> */
[----:B--2---:R-:W-:-:S05]  /*197b0*/  IADD3 R9, -R8, R2, RZ ;  /* 0x0000000208097210 */ /* 0x004fca0007ffe1ff */
[----:B------:R1:W-:Y:S02]  /*197c0*/  STL [R1+0x10], R9 ;  /* 0x0000100901007387 */ /* 0x0003e40000100800 */
.L_x_5525:
        /* <DEDUP_REMOVED lines=9> */
.L_x_5526:
        /* <DEDUP_REMOVED lines=9> */
.L_x_5527:
        /* <DEDUP_REMOVED lines=8> */
[----:B--2---:R-:W-:Y:S02]  /*19970*/  @P1 IMAD.IADD R6, R5, 0x1, -R2 ;  /* 0x0000000105061824 */ /* 0x004fe400078e0a02 */
[----:B------:R-:W-:-:S02]  /*19980*/  IMAD.SHL.U32 R2, R17, 0x40, RZ ;  /* 0x0000004011027824 */ /* 0x000fc400078e00ff */
[----:B------:R-:W-:Y:S02]  /*19990*/  IMAD.IADD R31, R7, 0x1, R6 ;  /* 0x00000001071f7824 */ /* 0x000fe400078e0206 */
[----:B------:R-:W-:Y:S02]  /*199a0*/  VIADD R2, R2, 0x3f ;  /* 0x0000003f02027836 */ /* 0x000fe40000000000 */
[----:B------:R-:W-:Y:S02]  /*199b0*/  VIADD R5, R31, 0x3f ;  /* 0x0000003f1f057836 */ /* 0x000fe40000000000 */
[----:B---3--:R-:W-:-:S05]  /*199c0*/  @P0 IMAD.HI.U32 R4, R2, R4, RZ ;  /* 0x0000000402040227 */ /* 0x008fca00078e00ff */
        /* <DEDUP_REMOVED lines=9> */
[----:B------:R-:W-:-:S05]  /*19a60*/  VIMNMX R2, R5, R3, PT ;  /* 0x0000000305027248 */ /* 0x000fca0003fe0100 */
[--C-:B------:R-:W-:Y:S02]  /*19a70*/  IMAD R2, R2, 0x40, -R7.reuse ;  /* 0x0000004002027824 */ /* 0x100fe400078e0a07 */
        /* <DEDUP_REMOVED lines=20> */
.L_x_5692:
[----:B---3--:R-:W-:Y:S02]  /*19bc0*/  ISETP.NE.AND P0, PT, R14, RZ, PT ;  /* 0x000000ff0e00720c */ /* 0x008fe40003f05270 */
[----:B------:R-:W-:-:S11]  /*19bd0*/  PLOP3.LUT P6, PT, PT, PT, PT, 0x8, 0x0 ;  /* 0x000000000000781c */ /* 0x000fd60003fce170 */
[----:B------:R-:W-:Y:S05]  /*19be0*/  @P0 BRA `(.L_x_5531) ;  /* 0x00000000000c0947 */ /* 0x000fea0003800000 */
[----:B------:R-:W-:-:S03]  /*19bf0*/  UMOV UR4, 0xffffffff ;  /* 0xffffffff00047882 */ /* 0x000fc60000000000 */
[----:B------:R-:W-:Y:S05]  /*19c00*/  BRA.DIV UR4, `(.L_x_5532) ;  /* 0x00000082046c7947 */ /* 0x000fea000b800000 */
[----:B------:R-:W-:-:S13]  /*19c10*/  ELECT P6, URZ, PT ;  /* 0x00000000003f782f */ /* 0x000fda00038c0000 */
.L_x_5531:
        /* <DEDUP_REMOVED lines=9> */
.L_x_5695:
[----:B------:R-:W-:Y:S05]  /*19cb0*/  BSYNC B1 ;  /* 0x0000000000017941 */ /* 0x000fea0003800000 */
.L_x_5533:
        /* <DEDUP_REMOVED lines=10> */
.L_x_5696:
[----:B------:R-:W-:Y:S05]  /*19d60*/  BSYNC B2 ;  /* 0x0000000000027941 */ /* 0x000fea0003800000 */
.L_x_5537:
        /* <DEDUP_REMOVED lines=9> */
.L_x_5540:
[----:B------:R-:W-:Y:S05]  /*19e00*/  BSYNC B2 ;  /* 0x0000000000027941 */ /* 0x000fea0003800000 */
.L_x_5539:
        /* <DEDUP_REMOVED lines=12> */
.L_x_5541:
        /* <DEDUP_REMOVED lines=13> */
.L_x_5697:
[----:B------:R-:W-:Y:S05]  /*19fa0*/  BSYNC B2 ;  /* 0x0000000000027941 */ /* 0x000fea0003800000 */
.L_x_5542:
        /* <DEDUP_REMOVED lines=11> */
.L_x_5545:
[----:B------:R-:W-:Y:S05]  /*1a060*/  BSYNC B2 ;  /* 0x0000000000027941 */ /* 0x000fea0003800000 */
.L_x_5544:
        /* <DEDUP_REMOVED lines=9> */
.L_x_5546:
        /* <DEDUP_REMOVED lines=15> */
.L_x_5547:
        /* <DEDUP_REMOVED lines=15> */
.L_x_5548:
        /* <DEDUP_REMOVED lines=15> */
.L_x_5549:
        /* <DEDUP_REMOVED lines=15> */
.L_x_5550:
        /* <DEDUP_REMOVED lines=15> */
.L_x_5551:
        /* <DEDUP_REMOVED lines=15> */
.L_x_5552:
        /* <DEDUP_REMOVED lines=15> */
.L_x_5553:
        /* <DEDUP_REMOVED lines=10> */
.L_x_5536:
[----:B------:R-:W-:Y:S05]  /*1a830*/  BSYNC B1 ;  /* 0x0000000000017941 */ /* 0x000fea0003800000 */
.L_x_5535:
        /* <DEDUP_REMOVED lines=9> */
.L_x_5573:
        /* <DEDUP_REMOVED lines=11> */
.L_x_5698:
[----:B------:R-:W-:Y:S05]  /*1a980*/  BSYNC B2 ;  /* 0x0000000000027941 */ /* 0x000fea0003800000 */
.L_x_5556:
        /* <DEDUP_REMOVED lines=9> */
.L_x_5559:
[----:B------:R-:W-:Y:S05]  /*1aa20*/  BSYNC B2 ;  /* 0x0000000000027941 */ /* 0x000fea0003800000 */
.L_x_5558:
        /* <DEDUP_REMOVED lines=8> */
[----:B-1----:R-:W-:Y:S01]  /*1aab0*/  VIADD R9, R8, 0x38890 ;  /* 0x0003889008097836 */ /* 0x002fe20000000000 */
[----:B------:R-:W-:Y:S01]  /*1aac0*/  UMOV UR6, 0x0 ;  /* 0x0000000000067882 */ /* 0x000fe20000000000 */
[----:B------:R-:W-:-:S10]  /*1aad0*/  UMOV UR7, 0x12f00000 ;  /* 0x12f0000000077882 */ /* 0x000fd40000000000 */
.L_x_5560:
        /* <DEDUP_REMOVED lines=13> */
.L_x_5699:
[----:B------:R-:W-:Y:S05]  /*1abb0*/  BSYNC B2 ;  /* 0x0000000000027941 */ /* 0x000fea0003800000 */
.L_x_5561:
        /* <DEDUP_REMOVED lines=11> */
.L_x_5564:
[----:B------:R-:W-:Y:S05]  /*1ac70*/  BSYNC B2 ;  /* 0x0000000000027941 */ /* 0x000fea0003800000 */
.L_x_5563:
[----:B------:R-:W-:Y:S01]  /*1ac80*/  R2UR UR6, R2 ;  /* 0x00000000020672ca */ /* 0x000fe200000e0000 */
[----:B------:R-:W-:Y:S01]  /*1ac90*/  IMAD R9, R24, 0x10000, R23 ;  /* 0x0001000018097824 */ /* 0x000fe200078e0217 */
[----:B------:R-:W-:Y:S01]  /*1aca0*/  R2UR UR7, R3 ;  /* 0x00000000030772ca */ /* 0x000fe200000e0000 */
[----:B------:R-:W-:Y:S01]  /*1acb0*/  UIADD3 UR4, UP0, UR38, 0x670, URZ ;  /* 0x0000067026047890 */ /* 0x000fe2000ff1e03f */
[----:B------:R-:W-:Y:S01]  /*1acc0*/  R2UR UR10, R12 ;  /* 0x000000000c0a72ca */ /* 0x000fe200000e0000 */
[----:B------:R-:W-:Y:S01]  /*1acd0*/  VIADD R8, R8, 0x388b0 ;  /* 0x000388b008087836 */ /* 0x000fe20000000000 */
[----:B------:R-:W-:Y:S01]  /*1ace0*/  PLOP3.LUT P1, PT, PT, PT, PT, 0x80, 0x0 ;  /* 0x000000000000781c */ /* 0x000fe20003f2f070 */
[----:B------:R-:W-:Y:S01]  /*1acf0*/  UIADD3.X UR5, URZ, UR39, URZ, UP0, !UPT ;  /* 0x000000273f057290 */ /* 0x000fe200087fe43f */
[----:B------:R-:W-:-:S11]  /*1ad00*/  IADD3 R12, R9, 0x400, RZ ;  /* 0x00000400090c7810 */ /* 0x000fd60007ffe0ff */
.L_x_5565:
        /* <DEDUP_REMOVED lines=15> */
.L_x_5566:
        /* <DEDUP_REMOVED lines=15> */
.L_x_5567:
        /* <DEDUP_REMOVED lines=15> */
.L_x_5568:
        /* <DEDUP_REMOVED lines=15> */
.L_x_5569:
        /* <DEDUP_REMOVED lines=15> */
.L_x_5570:
        /* <DEDUP_REMOVED lines=15> */
.L_x_5571:
        /* <DEDUP_REMOVED lines=15> */
.L_x_5572:
        /* <DEDUP_REMOVED lines=10> */
.L_x_5555:
[----:B------:R-:W-:Y:S05]  /*1b440*/  BSYNC B1 ;  /* 0x0000000000017941 */ /* 0x000fea0003800000 */
.L_x_5554:
        /* <DEDUP_REMOVED lines=8> */
.L_x_5529:
[----:B------:R-:W-:Y:S05]  /*1b4d0*/  BSYNC B0 ;  /* 0x0000000000007941 */ /* 0x000fea0003800000 */
.L_x_5528:
        /* <DEDUP_REMOVED lines=35> */
.L_x_5575:
        /* <DEDUP_REMOVED lines=20> */
.L_x_5578:
[----:B------:R-:W-:Y:S05]  /*1b850*/  BSYNC B6 ;  /* 0x0000000000067941 */ /* 0x000fea0003800000 */
.L_x_5577:
        /* <DEDUP_REMOVED lines=19> */
[----:B-12---:R-:W-:Y:S05]  /*1b990*/  CALL.ABS.NOINC R2 ;  /* 0x0000000002007343 */ /* 0x006fea0003c00000 */
.L_x_5581:
        /* <DEDUP_REMOVED lines=15> */
.L_x_5580:
[----:B------:R-:W-:Y:S05]  /*1ba90*/  BSYNC B6 ;  /* 0x0000000000067941 */ /* 0x000fea0003800000 */
.L_x_5579:
[----:B------:R-:W-:Y:S01]  /*1baa0*/  ULDC.64 UR4, c[0x0][0xaf0] ;  /* 0x0002bc0000047ab9 */ /* 0x000fe20000000a00 */
[----:B------:R-:W0:Y:S01]  /*1bab0*/  S2R R20, SR_TID.X ;  /* 0x0000000000147919 */ /* 0x000e220000002100 */
[----:B------:R-:W-:Y:S01]  /*1bac0*/  ISETP.NE.U32.AND P0, PT, RZ, UR4, PT ;  /* 0x00000004ff007c0c */ /* 0x000fe2000bf05070 */
[----:B------:R-:W2:Y:S03]  /*1bad0*/  LDC R10, c[0x0][0x430] ;  /* 0x00010c00ff0a7b82 */ /* 0x000ea60000000800 */
[----:B------:R-:W-:-:S13]  /*1bae0*/  ISETP.NE.AND.EX P0, PT, RZ, UR5, PT, P0 ;  /* 0x00000005ff007c0c */ /* 0x000fda000bf05300 */
[----:B------:R-:W-:Y:S01]  /*1baf0*/  @P0 IADD3 R2, P1, R27, UR4, RZ ;  /* 0x000000041b020c10 */ /* 0x000fe2000ff3e0ff */
[----:B------:R-:W3:Y:S01]  /*1bb00*/  S2R R11, SR_TID.X ;  /* 0x00000000000b7919 */ /* 0x000ee20000002100 */
[----:B------:R-:W-:Y:S02]  /*1bb10*/  ULDC UR4, c[0x0][0x320] ;  /* 0x0000c80000047ab9 */ /* 0x000fe40000000800 */
[----:B------:R-:W-:-:S05]  /*1bb20*/  @P0 IADD3.X R3, R30, UR5, RZ, P1, !PT ;  /* 0x000000051e030c10 */ /* 0x000fca0008ffe4ff */
[----:B------:R4:W5:Y:S01]  /*1bb30*/  @P0 LDG.E R32, desc[UR40][R2.64] ;  /* 0x0000002802200981 */ /* 0x000962000c1e1900 */
[----:B0-----:R-:W-:-:S04]  /*1bb40*/  LOP3.LUT R20, R20, 0x7f, RZ, 0xc0, !PT ;  /* 0x0000007f14147812 */ /* 0x001fc800078ec0ff */
[----:B------:R-:W-:Y:S02]  /*1bb50*/  SHF.R.U32.HI R21, RZ, 0x3, R20 ;  /* 0x00000003ff157819 */ /* 0x000fe40000011614 */
[----:B------:R-:W0:Y:S02]  /*1bb60*/  S2R R20, SR_TID.X ;  /* 0x0000000000147919 */ /* 0x000e240000002100 */
[----:B0-----:R-:W-:-:S05]  /*1bb70*/  IMAD.SHL.U32 R20, R20, 0x10, RZ ;  /* 0x0000001014147824 */ /* 0x001fca00078e00ff */
[----:B------:R-:W-:Y:S02]  /*1bb80*/  LOP3.LUT R20, R21, 0x70, R20, 0xf8, !PT ;  /* 0x0000007015147812 */ /* 0x000fe400078ef814 */
[----:B------:R-:W0:Y:S01]  /*1bb90*/  S2R R21, SR_TID.X ;  /* 0x0000000000157919 */ /* 0x000e220000002100 */
[----:B--2---:R-:W-:Y:S02]  /*1bba0*/  ISETP.NE.AND P1, PT, R10, 0x1, PT ;  /* 0x000000010a00780c */ /* 0x004fe40003f25270 */
[----:B------:R-:W-:-:S11]  /*1bbb0*/  LEA R27, R35, 0xffffffc0, 0x6 ;  /* 0xffffffc0231b7811 */ /* 0x000fd600078e30ff */
[----:B----4-:R-:W2:Y:S01]  /*1bbc0*/  @P1 LDC R3, c[0x0][0x434] ;  /* 0x00010d00ff031b82 */ /* 0x010ea20000000800 */
[----:B0-----:R-:W-:-:S07]  /*1bbd0*/  IMAD.SHL.U32 R21, R21, 0x8, RZ ;  /* 0x0000000815157824 */ /* 0x001fce00078e00ff */
[----:B------:R-:W0:Y:S01]  /*1bbe0*/  @P1 LDC R2, c[0x0][0x438] ;  /* 0x00010e00ff021b82 */ /* 0x000e220000000800 */
[----:B------:R-:W-:-:S04]  /*1bbf0*/  LOP3.LUT R21, R21, 0x38, RZ, 0xc0, !PT ;  /* 0x0000003815157812 */ /* 0x000fc800078ec0ff */
[----:B------:R-:W-:-:S04]  /*1bc00*/  LOP3.LUT R21, R21, 0x40, RZ, 0xfc, !PT ;  /* 0x0000004015157812 */ /* 0x000fc800078efcff */
[----:B------:R-:W-:Y:S02]  /*1bc10*/  ISETP.GE.AND P2, PT, R21, UR4, PT ;  /* 0x0000000415007c0c */ /* 0x000fe4000bf46270 */
[----:B------:R-:W4:Y:S01]  /*1bc20*/  S2R R21, SR_TID.X ;  /* 0x0000000000157919 */ /* 0x000f220000002100 */
[----:B------:R-:W-:-:S05]  /*1bc30*/  IMAD.IADD R4, R20, 0x1, R27 ;  /* 0x0000000114047824 */ /* 0x000fca00078e021b */
[C---:B------:R-:W-:Y:S01]  /*1bc40*/  ISETP.GE.AND P0, PT, R4.reuse, R31, PT ;  /* 0x0000001f0400720c */ /* 0x040fe20003f06270 */
[----:B------:R-:W-:Y:S02]  /*1bc50*/  IMAD.IADD R0, R4, 0x1, R34 ;  /* 0x0000000104007824 */ /* 0x000fe400078e0222 */
[----:B---3--:R-:W-:Y:S01]  /*1bc60*/  IMAD.SHL.U32 R11, R11, 0x8, RZ ;  /* 0x000000080b0b7824 */ /* 0x008fe200078e00ff */
[----:B------:R-:W-:Y:S01]  /*1bc70*/  ISETP.GT.U32.OR P0, PT, R20, 0x3f, P0 ;  /* 0x0000003f1400780c */ /* 0x000fe20000704470 */
[----:B--2---:R-:W-:-:S03]  /*1bc80*/  @P1 IMAD.HI.U32 R3, R0, R3, RZ ;  /* 0x0000000300031227 */ /* 0x004fc600078e00ff */
[----:B------:R-:W-:Y:S01]  /*1bc90*/  LOP3.LUT R11, R11, 0x38, RZ, 0xc0, !PT ;  /* 0x000000380b0b7812 */ /* 0x000fe200078ec0ff */
[----:B------:R-:W-:Y:S01]  /*1bca0*/  IMAD.MOV.U32 R8, RZ, RZ, R0 ;  /* 0x000000ffff087224 */ /* 0x000fe200078e0000 */
[----:B0-----:R-:W-:Y:S02]  /*1bcb0*/  @P1 SHF.R.U32.HI R8, RZ, R2, R3 ;  /* 0x00000002ff081219 */ /* 0x001fe40000011603 */
[----:B------:R-:W-:Y:S02]  /*1bcc0*/  ISETP.GE.AND P1, PT, R11, UR4, PT ;  /* 0x000000040b007c0c */ /* 0x000fe4000bf26270 */
[----:B------:R-:W-:Y:S02]  /*1bcd0*/  LOP3.LUT R22, R22, 0xffffffbf, RZ, 0xc0, !PT ;  /* 0xffffffbf16167812 */ /* 0x000fe400078ec0ff */
[----:B-1----:R-:W-:Y:S01]  /*1bce0*/  SEL R9, RZ, 0xffffffff, P2 ;  /* 0xffffffffff097807 */ /* 0x002fe20001000000 */
[----:B------:R-:W0:Y:S01]  /*1bcf0*/  @!P0 LDC.64 R2, c[0x0][0x428] ;  /* 0x00010a00ff028b82 */ /* 0x000e220000000a00 */
[----:B------:R-:W-:Y:S01]  /*1bd00*/  @P2 LOP3.LUT R22, R22, 0x40, RZ, 0xfc, !PT ;  /* 0x0000004016162812 */ /* 0x000fe200078efcff */
[----:B----4-:R-:W-:Y:S01]  /*1bd10*/  IMAD.SHL.U32 R21, R21, 0x8, RZ ;  /* 0x0000000815157824 */ /* 0x010fe200078e00ff */
        /* <DEDUP_REMOVED lines=25> */
[----:B------:R-:W-:Y:S01]  /*1beb0*/  @!P0 IMAD.IADD R3, R7, 0x1, R3 ;  /* 0x0000000107038824 */ /* 0x000fe200078e0203 */
[----:B------:R-:W-:-:S04]  /*1bec0*/  MOV R2, RZ ;  /* 0x000000ff00027202 */ /* 0x000fc80000000f00 */
        /* <DEDUP_REMOVED lines=30> */
.L_x_5702:
        /* <DEDUP_REMOVED lines=11> */
.L_x_5583:
        /* <DEDUP_REMOVED lines=9> */
.L_x_5703:
[----:B------:R-:W-:Y:S05]  /*1c1f0*/  BSYNC B0 ;  /* 0x0000000000007941 */ /* 0x000fea0003800000 */
.L_x_5584:
[----:B------:R-:W0:Y:S01]  /*1c200*/  LDL R2, [R1+0xc] ;  /* 0x00000c0001027983 */ /* 0x000e220000100800 */
[----:B------:R-:W-:-:S03]  /*1c210*/  ULDC.64 UR4, c[0x0][0x300] ;  /* 0x0000c00000047ab9 */ /* 0x000fc60000000a00 */
[----:B------:R-:W2:Y:S01]  /*1c220*/  LDL R4, [R1+0x4] ;  /* 0x0000040001047983 */ /* 0x000ea20000100800 */
        /* <DEDUP_REMOVED lines=17> */
[----:B-1----:R-:W-:Y:S02]  /*1c340*/  IMAD R5, R25, 0x1000, R36 ;  /* 0x0000100019057824 */ /* 0x002fe400078e0224 */
[----:B------:R-:W-:Y:S02]  /*1c350*/  IMAD.IADD R3, R3, 0x1, R0 ;  /* 0x0000000103037824 */ /* 0x000fe400078e0200 */
[----:B------:R-:W-:Y:S02]  /*1c360*/  IMAD R0, R30, UR4, RZ ;  /* 0x000000041e007c24 */ /* 0x000fe4000f8e02ff */
[----:B------:R-:W-:-:S04]  /*1c370*/  IMAD.WIDE.U32 R2, R18, UR4, R2 ;  /* 0x0000000412027c25 */ /* 0x000fc8000f8e0002 */
[----:B------:R-:W-:Y:S01]  /*1c380*/  IMAD R0, R18, UR5, R0 ;  /* 0x0000000512007c24 */ /* 0x000fe2000f8e0200 */
[----:B------:R-:W-:-:S03]  /*1c390*/  ULDC.64 UR4, c[0x0][0x2e8] ;  /* 0x0000ba0000047ab9 */ /* 0x000fc60000000a00 */
        /* <DEDUP_REMOVED lines=41> */
.L_x_5713:
        /* <DEDUP_REMOVED lines=10> */
.L_x_5587:
        /* <DEDUP_REMOVED lines=11> */
.L_x_5588:
        /* <DEDUP_REMOVED lines=22> */
[----:B0-----:R-:W-:Y:S01]  /*1c8e0*/  MOV R4, UR4 ;  /* 0x0000000400047c02 */ /* 0x001fe20008000f00 */
[----:B------:R-:W-:Y:S01]  /*1c8f0*/  IMAD.U32 R5, RZ, RZ, UR5 ;  /* 0x00000005ff057e24 */ /* 0x000fe2000f8e00ff */
        /* <DEDUP_REMOVED lines=10> */
.L_x_5590:
[----:B------:R-:W-:Y:S05]  /*1c9a0*/  BSYNC B6 ;  /* 0x0000000000067941 */ /* 0x000fea0003800000 */
.L_x_5589:
        /* <DEDUP_REMOVED lines=12> */
[----:B0-----:R-:W-:Y:S02]  /*1ca70*/  IMAD.SHL.U32 R0, R0, 0x10, RZ ;  /* 0x0000001000007824 */ /* 0x001fe400078e00ff */
[----:B--2---:R-:W-:Y:S02]  /*1ca80*/  IMAD.MOV.U32 R21, RZ, RZ, R20 ;  /* 0x000000ffff157224 */ /* 0x004fe400078e0014 */
[----:B------:R-:W2:Y:S01]  /*1ca90*/  LDL R20, [R1+0x14] ;  /* 0x0000140001147983 */ /* 0x000ea20000100800 */
[----:B------:R-:W-:Y:S02]  /*1caa0*/  LOP3.LUT R0, R2, 0x70, R0, 0xf8, !PT ;  /* 0x0000007002007812 */ /* 0x000fe400078ef800 */
[----:B------:R-:W0:Y:S03]  /*1cab0*/  @P0 LDC R2, c[0x0][0x44c] ;  /* 0x00011300ff020b82 */ /* 0x000e260000000800 */
[----:B------:R-:W-:-:S02]  /*1cac0*/  IMAD R37, R17, 0x40, R0 ;  /* 0x0000004011257824 */ /* 0x000fc400078e0200 */
[----:B----4-:R-:W-:Y:S02]  /*1cad0*/  IMAD R4, R4, UR4, RZ ;  /* 0x0000000404047c24 */ /* 0x010fe4000f8e02ff */
[----:B------:R-:W-:Y:S02]  /*1cae0*/  IMAD.MOV.U32 R0, RZ, RZ, R37 ;  /* 0x000000ffff007224 */ /* 0x000fe400078e0025 */
[----:B------:R-:W-:Y:S02]  /*1caf0*/  IMAD R4, R5, UR5, R4 ;  /* 0x0000000505047c24 */ /* 0x000fe4000f8e0204 */
        /* <DEDUP_REMOVED lines=25> */
[----:B------:R-:W-:Y:S01]  /*1cc90*/  IMAD R0, R6, R0, R37 ;  /* 0x0000000006007224 */ /* 0x000fe200078e0225 */
[----:B------:R-:W-:-:S04]  /*1cca0*/  IADD3 R3, R3, R4, RZ ;  /* 0x0000000403037210 */ /* 0x000fc80007ffe0ff */
        /* <DEDUP_REMOVED lines=47> */
.L_x_5722:
        /* <DEDUP_REMOVED lines=11> */
.L_x_5592:
        /* <DEDUP_REMOVED lines=28> */
.L_x_5594:
[----:B------:R-:W-:Y:S05]  /*1d210*/  BSYNC B6 ;  /* 0x0000000000067941 */ /* 0x000fea0003800000 */
.L_x_5593:
        /* <DEDUP_REMOVED lines=55> */
[----:B------:R-:W-:Y:S02]  /*1d590*/  ULDC UR4, c[0x0][0x3b8] ;  /* 0x0000ee0000047ab9 */ /* 0x000fe40000000800 */
        /* <DEDUP_REMOVED lines=26> */
[----:B------:R-:W-:Y:S02]  /*1d740*/  IADD3 R0, R2, R0, R3 ;  /* 0x0000000002007210 */ /* 0x000fe40007ffe003 */
[----:B0-----:R-:W-:-:S04]  /*1d750*/  SHF.L.U32 R21, R21, 0x3, RZ ;  /* 0x0000000315157819 */ /* 0x001fc800000006ff */
[----:B------:R-:W-:Y:S01]  /*1d760*/  LOP3.LUT R21, R21, 0x38, RZ, 0xc0, !PT ;  /* 0x0000003815157812 */ /* 0x000fe200078ec0ff */
[----:B-1----:R-:W-:-:S03]  /*1d770*/  IMAD.SHL.U32 R7, R7, 0x8, RZ ;  /* 0x0000000807077824 */ /* 0x002fc600078e00ff */
[----:B------:R-:W-:Y:S02]  /*1d780*/  LOP3.LUT R8, R21, 0x140, RZ, 0xfc, !PT ;  /* 0x0000014015087812 */ /* 0x000fe400078efcff */
[----:B------:R-:W-:Y:S02]  /*1d790*/  LOP3.LUT R7, R7, 0x38, RZ, 0xc0, !PT ;  /* 0x0000003807077812 */ /* 0x000fe400078ec0ff */
[----:B------:R-:W-:Y:S02]  /*1d7a0*/  ISETP.GE.AND P3, PT, R8, UR4, PT ;  /* 0x0000000408007c0c */ /* 0x000fe4000bf66270 */
[----:B------:R-:W-:Y:S02]  /*1d7b0*/  LOP3.LUT R7, R7, 0x180, RZ, 0xfc, !PT ;  /* 0x0000018007077812 */ /* 0x000fe400078efcff */
[----:B------:R-:W-:Y:S02]  /*1d7c0*/  SEL R3, RZ, 0x20, P3 ;  /* 0x00000020ff037807 */ /* 0x000fe40001800000 */
[----:B------:R-:W-:-:S02]  /*1d7d0*/  ISETP.GE.AND P0, PT, R7, UR4, PT ;  /* 0x0000000407007c0c */ /* 0x000fc4000bf06270 */
[----:B------:R-:W-:Y:S02]  /*1d7e0*/  LOP3.LUT R7, R21, 0x1c0, RZ, 0xfc, !PT ;  /* 0x000001c015077812 */ /* 0x000fe400078efcff */
        /* <DEDUP_REMOVED lines=100> */
.L_x_5732:
        /* <DEDUP_REMOVED lines=26> */
.L_x_5597:
[----:B------:R-:W-:Y:S05]  /*1dfd0*/  BSYNC B0 ;  /* 0x0000000000007941 */ /* 0x000fea0003800000 */
.L_x_5596:
[----:B------:R-:W-:Y:S01]  /*1dfe0*/  NOP ;  /* 0x0000000000007918 */ /* 0x000fe20000000000 */
[----:B------:R-:W-:-:S13]  /*1dff0*/  PLOP3.LUT P0, PT, PT, PT, PT, 0x80, 0x0 ;  /* 0x000000000000781c */ /* 0x000fda0003f0f070 */
.L_x_5598:
        /* <DEDUP_REMOVED lines=18> */
.L_x_5733:
[----:B------:R-:W-:Y:S05]  /*1e120*/  BSYNC B0 ;  /* 0x0000000000007941 */ /* 0x000fea0003800000 */
.L_x_5599:
[----:B------:R-:W2:Y:S02]  /*1e130*/  LDL R2, [R1+0x50] ;  /* 0x0000500001027983 */ /* 0x000ea40000100800 */
[----:B--2---:R-:W-:-:S13]  /*1e140*/  ISETP.NE.AND P0, PT, R2, 0x3, PT ;  /* 0x000000030200780c */ /* 0x004fda0003f05270 */
[----:B------:R-:W-:Y:S05]  /*1e150*/  @!P0 BRA `(.L_x_5601) ;  /* 0x0000000000048947 */ /* 0x000fea0003800000 */
[----:B------:R-:W-:Y:S01]  /*1e160*/  BPT.TRAP 0x1 ;  /* 0x000000040000795c */ /* 0x000fe20000300000 */
.L_x_5601:
[----:B-1----:R-:W-:Y:S01]  /*1e170*/  SHF.L.U32 R0, R28, 0x1f, RZ ;  /* 0x0000001f1c007819 */ /* 0x002fe200000006ff */
[----:B------:R-:W-:Y:S03]  /*1e180*/  BSSY B0, `(.L_x_5602) ;  /* 0x0000003000007945 */ /* 0x000fe60003800000 */
[----:B------:R-:W1:Y:S02]  /*1e190*/  SYNCS.PHASECHK.TRANS64.TRYWAIT P0, [R31+URZ+0x38860], R0 ;  /* 0x038860001f0075a7 */ /* 0x000e64000800017f */
[----:B-1----:R-:W-:Y:S05]  /*1e1a0*/  @!P0 BRA `(.L_x_5603) ;  /* 0x0000005400348947 */ /* 0x002fea0003800000 */
.L_x_5734:
[----:B------:R-:W-:Y:S05]  /*1e1b0*/  BSYNC B0 ;  /* 0x0000000000007941 */ /* 0x000fea0003800000 */
.L_x_5602:
        /* <DEDUP_REMOVED lines=40> */
[----:B--2---:R-:W-:Y:S02]  /*1e440*/  IADD3.X R3, RZ, R3, RZ, P0, !PT ;  /* 0x00000003ff037210 */ /* 0x004fe400007fe4ff */
[----:B------:R-:W-:Y:S02]  /*1e450*/  ISETP.LT.OR P0, PT, R27, 0x1, P1 ;  /* 0x000000011b00780c */ /* 0x000fe40000f01670 */
[----:B------:R-:W-:-:S07]  /*1e460*/  PRMT R7, R33, 0x8880, RZ ;  /* 0x0000888021077816 */ /* 0x000fce00000000ff */
        /* <DEDUP_REMOVED lines=68> */
.L_x_5744:
        /* <DEDUP_REMOVED lines=34> */
.L_x_5605:
        /* <DEDUP_REMOVED lines=11> */
.L_x_5606:
        /* <DEDUP_REMOVED lines=11> */
.L_x_5621:
        /* <DEDUP_REMOVED lines=24> */
[----:B------:R-:W0:Y:S02]  /*1edb0*/  @!P1 LDC.64 R8, c[0x0][0x418] ;  /* 0x00010600ff089b82 */ /* 0x000e240000000a00 */
[----:B------:R-:W-:Y:S02]  /*1edc0*/  @!P1 IMAD.IADD R3, R4, 0x1, R3 ;  /* 0x0000000104039824 */ /* 0x000fe400078e0203 */
        /* <DEDUP_REMOVED lines=16> */
.L_x_5609:
[----:B------:R-:W-:Y:S01]  /*1eed0*/  IMAD R6, R25, 0x8, R23 ;  /* 0x0000000819067824 */ /* 0x000fe200078e0217 */
[----:B------:R-:W-:Y:S01]  /*1eee0*/  SHF.L.U32 R21, R28, 0x1f, RZ ;  /* 0x0000001f1c157819 */ /* 0x000fe200000006ff */
[----:B------:R-:W-:Y:S01]  /*1eef0*/  BSSY B1, `(.L_x_5610) ;  /* 0x0000004000017945 */ /* 0x000fe20003800000 */
[----:B------:R-:W-:Y:S02]  /*1ef00*/  SHF.R.S32.HI R9, RZ, 0x1f, R5 ;  /* 0x0000001fff097819 */ /* 0x000fe40000011405 */
[----:B------:R-:W0:Y:S02]  /*1ef10*/  SYNCS.PHASECHK.TRANS64.TRYWAIT P0, [R6+URZ+0x38840], R21 ;  /* 0x03884015060075a7 */ /* 0x000e24000800017f */
[----:B0-----:R-:W-:Y:S05]  /*1ef20*/  @!P0 BRA `(.L_x_5611) ;  /* 0x0000005000108947 */ /* 0x001fea0003800000 */
.L_x_5745:
[----:B------:R-:W-:Y:S05]  /*1ef30*/  BSYNC B1 ;  /* 0x0000000000017941 */ /* 0x000fea0003800000 */
.L_x_5610:
        /* <DEDUP_REMOVED lines=42> */
.L_x_5755:
        /* <DEDUP_REMOVED lines=8> */
.L_x_5613:
        /* <DEDUP_REMOVED lines=11> */
.L_x_5614:
[----:B------:R2:W-:Y:S01]  /*1f310*/  SYNCS.ARRIVE.TRANS64.A1T0 RZ, [R6+URZ+0x38830], RZ ;  /* 0x038830ff06ff79a7 */ /* 0x0005e2000810003f */
[----:B------:R-:W-:Y:S05]  /*1f320*/  @!P2 BRA `(.L_x_5615) ;  /* 0x000000000004a947 */ /* 0x000fea0003800000 */
[----:B------:R-:W-:Y:S01]  /*1f330*/  BPT.TRAP 0x1 ;  /* 0x000000040000795c */ /* 0x000fe20000300000 */
.L_x_5615:
[----:B------:R-:W3:Y:S01]  /*1f340*/  SYNCS.PHASECHK.TRANS64.TRYWAIT P0, [R6+URZ+0x38860], R21 ;  /* 0x03886015060075a7 */ /* 0x000ee2000800017f */
[----:B------:R-:W-:Y:S04]  /*1f350*/  BSSY B1, `(.L_x_5616) ;  /* 0x0000002000017945 */ /* 0x000fe80003800000 */
[----:B---3--:R-:W-:Y:S05]  /*1f360*/  @!P0 BRA `(.L_x_5617) ;  /* 0x0000005000308947 */ /* 0x008fea0003800000 */
.L_x_5756:
[----:B------:R-:W-:Y:S05]  /*1f370*/  BSYNC B1 ;  /* 0x0000000000017941 */ /* 0x000fea0003800000 */
.L_x_5616:
        /* <DEDUP_REMOVED lines=81> */
.L_x_5766:
        /* <DEDUP_REMOVED lines=25> */
.L_x_5619:
        /* <DEDUP_REMOVED lines=11> */
.L_x_5620:
[----:B------:R1:W-:Y:S01]  /*1fad0*/  SYNCS.ARRIVE.TRANS64.A1T0 RZ, [R6+URZ+0x38850], RZ ;  /* 0x038850ff06ff79a7 */ /* 0x0003e2000810003f */
[----:B------:R-:W-:Y:S05]  /*1fae0*/  @P3 BRA `(.L_x_5621) ;  /* 0xfffffff000503947 */ /* 0x000fea000383ffff */
.L_x_5608:
[----:B------:R-:W-:Y:S05]  /*1faf0*/  BSYNC B0 ;  /* 0x0000000000007941 */ /* 0x000fea0003800000 */
.L_x_5607:
        /* <DEDUP_REMOVED lines=21> */
.L_x_5623:
[----:B------:R-:W-:Y:S05]  /*1fc50*/  BSYNC B0 ;  /* 0x0000000000007941 */ /* 0x000fea0003800000 */
.L_x_5622:
[----:B------:R-:W-:-:S07]  /*1fc60*/  SEL R25, R25, RZ, P0 ;  /* 0x000000ff19197207 */ /* 0x000fce0000000000 */
.L_x_5576:
[----:B------:R-:W-:Y:S05]  /*1fc70*/  BSYNC B7 ;  /* 0x0000000000077941 */ /* 0x000fea0003800000 */
.L_x_5574:
        /* <DEDUP_REMOVED lines=11> */
.L_x_5624:
        /* <DEDUP_REMOVED lines=26> */
[----:B------:R-:W1:Y:S02]  /*1fed0*/  SHFL.UP PT, R14, R5, 0x4, RZ ;  /* 0x04800000050e7989 */ /* 0x000e6400000e00ff */
[----:B-123--:R-:W-:-:S05]  /*1fee0*/  SEL R6, R14, RZ, P3 ;  /* 0x000000ff0e067207 */ /* 0x00efca0001800000 */
        /* <DEDUP_REMOVED lines=8> */
.L_x_5776:
[----:B------:R-:W-:Y:S02]  /*1ff70*/  ULDC UR4, c[0x0][0xd38] ;  /* 0x00034e0000047ab9 */ /* 0x000fe40000000800 */
[----:B------:R-:W-:-:S04]  /*1ff80*/  IMAD.U32 R4, RZ, RZ, UR4 ;  /* 0x00000004ff047e24 */ /* 0x000fc8000f8e00ff */
[----:B-1----:R-:W-:-:S04]  /*1ff90*/  IMAD R5, R14, R4, RZ ;  /* 0x000000040e057224 */ /* 0x002fc800078e02ff */
[----:B------:R-:W-:-:S05]  /*1ffa0*/  IMAD.IADD R16, R16, 0x1, R5 ;  /* 0x0000000110107824 */ /* 0x000fca00078e0205 */
[----:B------:R-:W-:-:S13]  /*1ffb0*/  ISETP.GT.AND P6, PT, R16, R0, PT ;  /* 0x000000001000720c */ /* 0x000fda0003fc4270 */
[----:B------:R-:W-:Y:S05]  /*1ffc0*/  @P6 BRA `(.L_x_5627) ;  /* 0x00000000009c6947 */ /* 0x000fea0003800000 */
.L_x_5632:
        /* <DEDUP_REMOVED lines=14> */
.L_x_5630:
[----:B------:R-:W-:Y:S05]  /*200b0*/  BSYNC B0 ;  /* 0x0000000000007941 */ /* 0x000fea0003800000 */
.L_x_5629:
        /* <DEDUP_REMOVED lines=17> */
[----:B------:R0:W1:Y:S02]  /*201d0*/  SHFL.IDX PT, R14, R3, 0x1f, 0x1f ;  /* 0x03e01f00030e7f89 */ /* 0x00006400000e0000 */
.L_x_5784:
[----:B------:R-:W-:Y:S02]  /*201e0*/  ULDC UR4, c[0x0][0xd38] ;  /* 0x00034e0000047ab9 */ /* 0x000fe40000000800 */
[----:B------:R-:W-:-:S04]  /*201f0*/  IMAD.U32 R4, RZ, RZ, UR4 ;  /* 0x00000004ff047e24 */ /* 0x000fc8000f8e00ff */
[----:B-1----:R-:W-:-:S04]  /*20200*/  IMAD R5, R14, R4, RZ ;  /* 0x000000040e057224 */ /* 0x002fc800078e02ff */
[----:B------:R-:W-:-:S05]  /*20210*/  IMAD.IADD R16, R5, 0x1, R16 ;  /* 0x0000000105107824 */ /* 0x000fca00078e0210 */
[----:B------:R-:W-:-:S13]  /*20220*/  ISETP.GT.AND P6, PT, R16, R0, PT ;  /* 0x000000001000720c */ /* 0x000fda0003fc4270 */
[----:B------:R-:W-:Y:S05]  /*20230*/  @!P6 BRA `(.L_x_5632) ;  /* 0xfffffffc0064e947 */ /* 0x000fea000383ffff */
.L_x_5627:
        /* <DEDUP_REMOVED lines=8> */
.L_x_5788:
[----:B------:R-:W-:Y:S01]  /*202c0*/  ISETP.NE.AND P0, PT, R6, RZ, PT ;  /* 0x000000ff0600720c */ /* 0x000fe20003f05270 */
[----:B------:R-:W-:-:S12]  /*202d0*/  IMAD.MOV.U32 R6, RZ, RZ, RZ ;  /* 0x000000ffff067224 */ /* 0x000fd800078e00ff */
[----:B------:R-:W-:Y:S05]  /*202e0*/  @!P0 BRA `(.L_x_5634) ;  /* 0x0000000000108947 */ /* 0x000fea0003800000 */
[----:B------:R-:W-:Y:S01]  /*202f0*/  UMOV UR4, 0xffffffff ;  /* 0xffffffff00047882 */ /* 0x000fe20000000000 */
[----:B------:R-:W-:Y:S02]  /*20300*/  VIADD R12, R5, 0xffffffff ;  /* 0xffffffff050c7836 */ /* 0x000fe40000000000 */
[----:B------:R-:W-:Y:S05]  /*20310*/  BRA.DIV UR4, `(.L_x_5635) ;  /* 0x00000052045c7947 */ /* 0x000fea000b800000 */
[----:B------:R3:W4:Y:S02]  /*20320*/  SHFL.IDX PT, R6, R3, R12, 0x1f ;  /* 0x00001f0c03067589 */ /* 0x00072400000e0000 */
.L_x_5634:
[----:B01-3--:R-:W0:Y:S01]  /*20330*/  LDC.64 R2, c[0x0][0xd90] ;  /* 0x00036400ff027b82 */ /* 0x00be220000000a00 */
[----:B------:R-:W-:-:S04]  /*20340*/  IMAD.IADD R19, R5, 0x1, R19 ;  /* 0x0000000105137824 */ /* 0x000fc800078e0213 */
[----:B0-----:R-:W-:-:S05]  /*20350*/  IMAD.WIDE R2, R19, 0x4, R2 ;  /* 0x0000000413027825 */ /* 0x001fca00078e0202 */
[----:B------:R0:W2:Y:S01]  /*20360*/  LDG.E R7, desc[UR40][R2.64] ;  /* 0x0000002802077981 */ /* 0x0000a2000c1e1900 */
[----:B----4-:R-:W-:-:S04]  /*20370*/  IMAD R16, R6, R4, R16 ;  /* 0x0000000406107224 */ /* 0x010fc800078e0210 */
[----:B------:R-:W-:Y:S02]  /*20380*/  IMAD.IADD R0, R0, 0x1, -R16 ;  /* 0x0000000100007824 */ /* 0x000fe400078e0a10 */
[----:B0-----:R-:W-:Y:S02]  /*20390*/  IMAD.MOV.U32 R2, RZ, RZ, RZ ;  /* 0x000000ffff027224 */ /* 0x001fe400078e00ff */
[----:B--2---:R-:W-:-:S05]  /*203a0*/  IMAD R5, R17, R7, RZ ;  /* 0x0000000711057224 */ /* 0x004fca00078e02ff */
        /* <DEDUP_REMOVED lines=38> */
[----:B------:R-:W-:-:S03]  /*20610*/  IABS R9, R5 ;  /* 0x0000000500097213 */ /* 0x000fc60000000000 */
        /* <DEDUP_REMOVED lines=13> */
[----:B------:R-:W-:Y:S01]  /*206f0*/  @!P1 LOP3.LUT R2, RZ, R4, RZ, 0x33, !PT ;  /* 0x00000004ff029212 */ /* 0x000fe200078e33ff */
[----:B------:R-:W-:-:S04]  /*20700*/  IMAD.MOV R4, RZ, RZ, -R4 ;  /* 0x000000ffff047224 */ /* 0x000fc800078e0a04 */
[----:B------:R-:W-:Y:S01]  /*20710*/  IMAD R18, R2, R4, R5 ;  /* 0x0000000402127224 */ /* 0x000fe200078e0205 */
[----:B------:R-:W-:-:S05]  /*20720*/  LOP3.LUT R2, RZ, R2, RZ, 0x33, !PT ;  /* 0x00000002ff027212 */ /* 0x000fca00078e33ff */
[----:B------:R-:W-:Y:S01]  /*20730*/  IMAD.IADD R17, R17, 0x1, R2 ;  /* 0x0000000111117824 */ /* 0x000fe200078e0202 */
[----:B------:R-:W-:Y:S06]  /*20740*/  BRA `(.L_x_5636) ;  /* 0x00000000001c7947 */ /* 0x000fec0003800000 */
.L_x_5628:
[----:B------:R-:W-:Y:S01]  /*20750*/  UMOV UR4, URZ ;  /* 0x0000003f00047c82 */ /* 0x000fe20008000000 */
[----:B------:R-:W-:Y:S01]  /*20760*/  UMOV UR5, URZ ;  /* 0x0000003f00057c82 */ /* 0x000fe20008000000 */
[----:B------:R-:W-:Y:S01]  /*20770*/  ULDC UR6, c[0x0][0xd3c] ;  /* 0x00034f0000067ab9 */ /* 0x000fe20000000800 */
[----:B------:R-:W-:Y:S01]  /*20780*/  IMAD.MOV.U32 R16, RZ, RZ, R0 ;  /* 0x000000ffff107224 */ /* 0x000fe200078e0000 */
[----:B------:R-:W-:Y:S01]  /*20790*/  MOV R19, UR6 ;  /* 0x0000000600137c02 */ /* 0x000fe20008000f00 */
[----:B------:R-:W-:Y:S02]  /*207a0*/  IMAD.U32 R17, RZ, RZ, UR4 ;  /* 0x00000004ff117e24 */ /* 0x000fe4000f8e00ff */
[----:B------:R-:W-:-:S07]  /*207b0*/  IMAD.U32 R18, RZ, RZ, UR5 ;  /* 0x00000005ff127e24 */ /* 0x000fce000f8e00ff */
.L_x_5636:
        /* <DEDUP_REMOVED lines=10> */
.L_x_5625:
[----:B------:R-:W-:Y:S02]  /*20860*/  ULDC UR4, c[0x0][0xd3c] ;  /* 0x00034f0000047ab9 */ /* 0x000fe40000000800 */
[----:B0-----:R-:W-:-:S13]  /*20870*/  ISETP.GE.AND P0, PT, R19, UR4, PT ;  /* 0x0000000413007c0c */ /* 0x001fda000bf06270 */
[----:B------:R-:W-:Y:S05]  /*20880*/  @!P0 BRA `(.L_x_5637) ;  /* 0xffffff8800f08947 */ /* 0x000fea000383ffff */
[----:B------:R-:W-:Y:S05]  /*20890*/  BSYNC B8 ;  /* 0x0000000000087941 */ /* 0x000fea0003800000 */
.L_x_5524:
        /* <DEDUP_REMOVED lines=12> */
.L_x_5791:
[----:B------:R-:W-:Y:S05]  /*20960*/  BSYNC B0 ;  /* 0x0000000000007941 */ /* 0x000fea0003800000 */
.L_x_5638:
[----:B------:R-:W-:-:S03]  /*20970*/  UMOV UR4, 0xffffffff ;  /* 0xffffffff00047882 */ /* 0x000fc60000000000 */
[----:B------:R-:W-:Y:S05]  /*20980*/  BRA.DIV UR4, `(.L_x_5640) ;  /* 0x0000004a04fc7947 */ /* 0x000fea000b800000 */
[----:B0-----:R-:W0:Y:S02]  /*20990*/  S2R R0, SR_TID.X ;  /* 0x0000000000007919 */ /* 0x001e240000002100 */
[----:B0-----:R-:W-:-:S04]  /*209a0*/  SHF.R.U32.HI R0, RZ, 0x5, R0 ;  /* 0x00000005ff007819 */ /* 0x001fc80000011600 */
[----:B------:R-:W-:-:S05]  /*209b0*/  LOP3.LUT R0, R0, 0x3, RZ, 0xc0, !PT ;  /* 0x0000000300007812 */ /* 0x000fca00078ec0ff */
[----:B------:R0:W1:Y:S02]  /*209c0*/  SHFL.IDX PT, R14, R0, RZ, 0x1f ;  /* 0x00001fff000e7589 */ /* 0x00006400000e0000 */
.L_x_5794:
[----:B-1----:R-:W-:-:S13]  /*209d0*/  ISETP.NE.AND P0, PT, R14, RZ, PT ;  /* 0x000000ff0e00720c */ /* 0x002fda0003f05270 */
[----:B------:R-:W-:Y:S05]  /*209e0*/  @P0 BRA `(.L_x_5375) ;  /* 0x0000000000880947 */ /* 0x000fea0003800000 */
[----:B------:R-:W-:-:S03]  /*209f0*/  UMOV UR4, 0xffffffff ;  /* 0xffffffff00047882 */ /* 0x000fc60000000000 */
[----:B------:R-:W-:Y:S05]  /*20a00*/  BRA.DIV UR4, `(.L_x_5641) ;  /* 0x0000004e04107947 */ /* 0x000fea000b800000 */
[----:B------:R-:W-:-:S13]  /*20a10*/  ELECT P6, URZ, PT ;  /* 0x00000000003f782f */ /* 0x000fda00038c0000 */
.L_x_5797:
[----:B------:R-:W-:Y:S05]  /*20a20*/  @!P6 BRA `(.L_x_5375) ;  /* 0x000000000078e947 */ /* 0x000fea0003800000 */
[----:B0-----:R-:W5:Y:S02]  /*20a30*/  LDL.LU R0, [R1+0x8] ;  /* 0x0000080001007983 */ /* 0x001f640000300800 */
[----:B-----5:R-:W-:-:S04]  /*20a40*/  LOP3.LUT R0, R0, 0x2, RZ, 0xfc, !PT ;  /* 0x0000000200007812 */ /* 0x020fc800078efcff */
[----:B------:R-:W-:-:S13]  /*20a50*/  ISETP.NE.AND P0, PT, R0, 0x3, PT ;  /* 0x000000030000780c */ /* 0x000fda0003f05270 */
[----:B------:R-:W-:Y:S05]  /*20a60*/  @!P0 BRA `(.L_x_5642) ;  /* 0x0000000000048947 */ /* 0x000fea0003800000 */
[----:B------:R-:W-:Y:S01]  /*20a70*/  BPT.TRAP 0x1 ;  /* 0x000000040000795c */ /* 0x000fe20000300000 */
.L_x_5642:
[C---:B------:R-:W-:Y:S01]  /*20a80*/  IMAD R5, R25.reuse, 0x8, R4 ;  /* 0x0000000819057824 */ /* 0x040fe200078e0204 */
[----:B------:R-:W-:Y:S01]  /*20a90*/  SHF.L.U32 R0, R28, 0x1f, RZ ;  /* 0x0000001f1c007819 */ /* 0x000fe200000006ff */
[----:B------:R-:W-:-:S03]  /*20aa0*/  VIADD R25, R25, 0x1 ;  /* 0x0000000119197836 */ /* 0x000fc60000000000 */
[----:B------:R-:W0:Y:S02]  /*20ab0*/  SYNCS.PHASECHK.TRANS64.TRYWAIT P1, [R5+URZ+0x38840], R0 ;  /* 0x03884000050075a7 */ /* 0x000e24000802017f */
[----:B------:R-:W-:-:S04]  /*20ac0*/  ISETP.NE.AND P2, PT, R25, 0x2, PT ;  /* 0x000000021900780c */ /* 0x000fc80003f45270 */
[----:B------:R-:W-:Y:S01]  /*20ad0*/  SEL R3, RZ, 0x1, P2 ;  /* 0x00000001ff037807 */ /* 0x000fe20001000000 */
[----:B0-----:R-:W-:Y:S08]  /*20ae0*/  @!P1 BRA `(.L_x_5643) ;  /* 0x0000004800f89947 */ /* 0x001ff00003800000 */
.L_x_5798:
[----:B------:R-:W-:Y:S02]  /*20af0*/  SEL R25, R25, RZ, P2 ;  /* 0x000000ff19197207 */ /* 0x000fe40001000000 */
[----:B------:R-:W-:Y:S01]  /*20b00*/  LOP3.LUT R2, R28, R3, RZ, 0x3c, !PT ;  /* 0x000000031c027212 */ /* 0x000fe200078e3cff */
[----:B------:R-:W-:Y:S06]  /*20b10*/  @!P0 BRA `(.L_x_5644) ;  /* 0x0000000000048947 */ /* 0x000fec0003800000 */
[----:B------:R-:W-:Y:S01]  /*20b20*/  BPT.TRAP 0x1 ;  /* 0x000000040000795c */ /* 0x000fe20000300000 */
.L_x_5644:
[----:B------:R-:W-:Y:S01]  /*20b30*/  IMAD R25, R25, 0x8, R4 ;  /* 0x0000000819197824 */ /* 0x000fe200078e0204 */
[----:B------:R-:W-:-:S04]  /*20b40*/  SHF.L.U32 R2, R2, 0x1f, RZ ;  /* 0x0000001f02027819 */ /* 0x000fc800000006ff */
[----:B------:R-:W1:Y:S02]  /*20b50*/  SYNCS.PHASECHK.TRANS64.TRYWAIT P1, [R25+URZ+0x38840], R2 ;  /* 0x03884002190075a7 */ /* 0x000e64000802017f */
[----:B-1----:R-:W-:Y:S05]  /*20b60*/  @!P1 BRA `(.L_x_5645) ;  /* 0x0000004800ec9947 */ /* 0x002fea0003800000 */
.L_x_5799:
[----:B------:R-:W-:Y:S05]  /*20b70*/  @!P0 BRA `(.L_x_5646) ;  /* 0x0000000000048947 */ /* 0x000fea0003800000 */
[----:B------:R-:W-:Y:S01]  /*20b80*/  BPT.TRAP 0x1 ;  /* 0x000000040000795c */ /* 0x000fe20000300000 */
.L_x_5646:
[----:B------:R-:W5:Y:S02]  /*20b90*/  SYNCS.PHASECHK.TRANS64.TRYWAIT P1, [R5+URZ+0x38860], R0 ;  /* 0x03886000050075a7 */ /* 0x000f64000802017f */
[----:B-----5:R-:W-:Y:S05]  /*20ba0*/  @!P1 BRA `(.L_x_5647) ;  /* 0x0000004800f09947 */ /* 0x020fea0003800000 */
.L_x_5800:
[----:B------:R-:W-:Y:S05]  /*20bb0*/  @!P0 BRA `(.L_x_5648) ;  /* 0x0000000000048947 */ /* 0x000fea0003800000 */
[----:B------:R-:W-:Y:S01]  /*20bc0*/  BPT.TRAP 0x1 ;  /* 0x000000040000795c */ /* 0x000fe20000300000 */
.L_x_5648:
[----:B------:R0:W0:Y:S02]  /*20bd0*/  SYNCS.PHASECHK.TRANS64.TRYWAIT P0, [R25+URZ+0x38860], R2 ;  /* 0x03886002190075a7 */ /* 0x000024000800017f */
[----:B0-----:R-:W-:Y:S05]  /*20be0*/  @!P0 NANOSLEEP.SYNCS 0x989680 ;  /* 0x009896800000895d */ /* 0x001fea0003900000 */
[----:B------:R-:W0:Y:S02]  /*20bf0*/  @!P0 SYNCS.PHASECHK.TRANS64 P0, [R25+URZ+0x38860], R2 ;  /* 0x03886002190085a7 */ /* 0x000e24000800007f */
[----:B0-----:R-:W-:Y:S05]  /*20c00*/  @!P0 BRA `(.L_x_5648) ;  /* 0xfffffffc00f08947 */ /* 0x001fea000383ffff */
.L_x_5375:
[----:B------:R-:W-:Y:S05]  /*20c10*/  BSYNC B9 ;  /* 0x0000000000097941 */ /* 0x000fea0003800000 */
.L_x_5372:
[----:B------:R-:W-:Y:S05]  /*20c20*/  EXIT ;  /* 0x000000000000794d */ /* 0x000fea0003800000 */
.L_x_5391:
[----:B0-----:R0:W1:Y:S02]  /*20c30*/  SYNCS.PHASECHK.TRANS64.TRYWAIT P6, [R61+URZ+0x38890], R70 ;  /* 0x038890463d0075a7 */ /* 0x00106400080c017f */
[----:B-1----:R-:W-:Y:S05]  /*20c40*/  @!P6 NANOSLEEP.SYNCS 0x989680 ;  /* 0x009896800000e95d */ /* 0x002fea0003900000 */
[----:B------:R-:W1:Y:S02]  /*20c50*/  @!P6 SYNCS.PHASECHK.TRANS64 P6, [R61+URZ+0x38890], R70 ;  /* 0x038890463d00e5a7 */ /* 0x000e6400080c007f */
[----:B-1----:R-:W-:Y:S05]  /*20c60*/  @!P6 BRA `(.L_x_5391) ;  /* 0xfffffffc00f0e947 */ /* 0x002fea000383ffff */
[----:B------:R-:W-:Y:S05]  /*20c70*/  BRA `(.L_x_5649) ;  /* 0xfffffe1c00d47947 */ /* 0x000fea000383ffff */
.L_x_5392:
        /* <DEDUP_REMOVED lines=8> */
.L_x_5651:
[----:B------:R-:W-:Y:S05]  /*20d00*/  BSYNC B1 ;  /* 0x0000000000017941 */ /* 0x000fea0003800000 */
.L_x_5650:
        /* <DEDUP_REMOVED lines=8> */
.L_x_5652:
[----:B------:R-:W-:Y:S05]  /*20d90*/  BRA `(.L_x_5653) ;  /* 0xfffffe1c00a07947 */ /* 0x000fea000383ffff */
.L_x_5402:
[----:B0-----:R0:W1:Y:S02]  /*20da0*/  SYNCS.PHASECHK.TRANS64.TRYWAIT P6, [R61+URZ+0x38890], R70 ;  /* 0x038890463d0075a7 */ /* 0x00106400080c017f */
[----:B-1----:R-:W-:Y:S05]  /*20db0*/  @!P6 NANOSLEEP.SYNCS 0x989680 ;  /* 0x009896800000e95d */ /* 0x002fea0003900000 */
[----:B------:R-:W1:Y:S02]  /*20dc0*/  @!P6 SYNCS.PHASECHK.TRANS64 P6, [R61+URZ+0x38890], R70 ;  /* 0x038890463d00e5a7 */ /* 0x000e6400080c007f */
[----:B-1----:R-:W-:Y:S05]  /*20dd0*/  @!P6 BRA `(.L_x_5402) ;  /* 0xfffffffc00f0e947 */ /* 0x002fea000383ffff */
[----:B------:R-:W-:Y:S05]  /*20de0*/  BRA `(.L_x_5654) ;  /* 0xfffffe2400f87947 */ /* 0x000fea000383ffff */
.L_x_5403:
        /* <DEDUP_REMOVED lines=8> */
.L_x_5656:
[----:B------:R-:W-:Y:S05]  /*20e70*/  BSYNC B1 ;  /* 0x0000000000017941 */ /* 0x000fea0003800000 */
.L_x_5655:
        /* <DEDUP_REMOVED lines=8> */
.L_x_5657:
[----:B------:R-:W-:Y:S01]  /*20f00*/  IMAD.MOV.U32 R68, RZ, RZ, R14 ;  /* 0x000000ffff447224 */ /* 0x000fe200078e000e */
[----:B------:R-:W-:Y:S06]  /*20f10*/  BRA `(.L_x_5658) ;  /* 0xfffffe2400c07947 */ /* 0x000fec000383ffff */
.L_x_5408:
[----:B0-----:R0:W1:Y:S02]  /*20f20*/  SYNCS.PHASECHK.TRANS64.TRYWAIT P0, [R61+URZ+0x38890], R70 ;  /* 0x038890463d0075a7 */ /* 0x001064000800017f */
[----:B-1----:R-:W-:Y:S05]  /*20f30*/  @!P0 NANOSLEEP.SYNCS 0x989680 ;  /* 0x009896800000895d */ /* 0x002fea0003900000 */
[----:B------:R-:W1:Y:S02]  /*20f40*/  @!P0 SYNCS.PHASECHK.TRANS64 P0, [R61+URZ+0x38890], R70 ;  /* 0x038890463d0085a7 */ /* 0x000e64000800007f */
[----:B-1----:R-:W-:Y:S05]  /*20f50*/  @!P0 BRA `(.L_x_5408) ;  /* 0xfffffffc00f08947 */ /* 0x002fea000383ffff */
[----:B------:R-:W-:Y:S05]  /*20f60*/  BRA `(.L_x_5659) ;  /* 0xfffffe2c00ac7947 */ /* 0x000fea000383ffff */
.L_x_5409:
[----:B------:R-:W-:Y:S01]  /*20f70*/  BSSY B1, `(.L_x_5660) ;  /* 0x0000007000017945 */ /* 0x000fe20003800000 */
[----:B------:R-:W-:Y:S02]  /*20f80*/  IMAD.MOV.U32 R12, RZ, RZ, RZ ;  /* 0x000000ffff0c7224 */ /* 0x000fe400078e00ff */
[----:B------:R-:W-:Y:S02]  /*20f90*/  IMAD.MOV.U32 R11, RZ, RZ, 0x1c1f ;  /* 0x00001c1fff0b7424 */ /* 0x000fe400078e00ff */
[----:B------:R-:W-:-:S07]  /*20fa0*/  IMAD.MOV.U32 R15, RZ, RZ, -0x1 ;  /* 0xffffffffff0f7424 */ /* 0x000fce00078e00ff */
[----:B0-----:R-:W-:Y:S05]  /*20fb0*/  WARPSYNC.COLLECTIVE R15, `(.L_x_5661) ;  /* 0x000000000f087348 */ /* 0x001fea0003c00000 */
[----:B------:R1:W2:Y:S02]  /*20fc0*/  SHFL.IDX P6, R14, R13, R12, R11 ;  /* 0x0000000c0d0e7389 */ /* 0x0002a400000c000b */
[----:B012---:R-:W-:Y:S01]  /*20fd0*/  ENDCOLLECTIVE ;  /* 0x000000000000791b */ /* 0x007fe20003800000 */
.L_x_5661:
[----:B------:R-:W-:Y:S05]  /*20fe0*/  BSYNC B1 ;  /* 0x0000000000017941 */ /* 0x000fea0003800000 */
.L_x_5660:
        /* <DEDUP_REMOVED lines=8> */
.L_x_5662:
[----:B------:R-:W-:Y:S05]  /*21070*/  BRA `(.L_x_5663) ;  /* 0xfffffe2c00d47947 */ /* 0x000fea000383ffff */
.L_x_5413:
[----:B---3--:R3:W4:Y:S02]  /*21080*/  SYNCS.PHASECHK.TRANS64.TRYWAIT P5, [R61+URZ+0x388b0], R70 ;  /* 0x0388b0463d0075a7 */ /* 0x00872400080a017f */
[----:B----4-:R-:W-:Y:S05]  /*21090*/  @!P5 NANOSLEEP.SYNCS 0x989680 ;  /* 0x009896800000d95d */ /* 0x010fea0003900000 */
[----:B------:R-:W4:Y:S02]  /*210a0*/  @!P5 SYNCS.PHASECHK.TRANS64 P5, [R61+URZ+0x388b0], R70 ;  /* 0x0388b0463d00d5a7 */ /* 0x000f2400080a007f */
[----:B----4-:R-:W-:Y:S05]  /*210b0*/  @!P5 BRA `(.L_x_5413) ;  /* 0xfffffffc00f0d947 */ /* 0x010fea000383ffff */
[----:B------:R-:W-:Y:S05]  /*210c0*/  BRA `(.L_x_5664) ;  /* 0xfffffe3000607947 */ /* 0x000fea000383ffff */
.L_x_5438:
        /* <DEDUP_REMOVED lines=8> */
.L_x_5666:
[----:B------:R-:W-:Y:S05]  /*21150*/  BSYNC B1 ;  /* 0x0000000000017941 */ /* 0x000fea0003800000 */
.L_x_5665:
        /* <DEDUP_REMOVED lines=8> */
.L_x_5667:
[----:B------:R-:W-:Y:S02]  /*211e0*/  IMAD.MOV.U32 R13, RZ, RZ, R7 ;  /* 0x000000ffff0d7224 */ /* 0x000fe400078e0007 */
[----:B------:R-:W-:-:S07]  /*211f0*/  IMAD.MOV.U32 R2, RZ, RZ, R14 ;  /* 0x000000ffff027224 */ /* 0x000fce00078e000e */
[----:B------:R-:W-:Y:S05]  /*21200*/  WARPSYNC.COLLECTIVE R15, `(.L_x_5668) ;  /* 0x000000000f087348 */ /* 0x000fea0003c00000 */
[----:B------:R0:W1:Y:S02]  /*21210*/  SHFL.IDX P6, R14, R13, R12, R11 ;  /* 0x0000000c0d0e7389 */ /* 0x00006400000c000b */
[----:B01----:R-:W-:Y:S01]  /*21220*/  ENDCOLLECTIVE ;  /* 0x000000000000791b */ /* 0x003fe20003800000 */
.L_x_5668:
[----:B------:R-:W-:Y:S02]  /*21230*/  IMAD.MOV.U32 R13, RZ, RZ, R4 ;  /* 0x000000ffff0d7224 */ /* 0x000fe400078e0004 */
[----:B------:R-:W-:-:S07]  /*21240*/  IMAD.MOV.U32 R5, RZ, RZ, R14 ;  /* 0x000000ffff057224 */ /* 0x000fce00078e000e */
[----:B------:R-:W-:Y:S05]  /*21250*/  WARPSYNC.COLLECTIVE R15, `(.L_x_5669) ;  /* 0x000000000f087348 */ /* 0x000fea0003c00000 */
[----:B------:R0:W1:Y:S02]  /*21260*/  SHFL.IDX P6, R14, R13, R12, R11 ;  /* 0x0000000c0d0e7389 */ /* 0x00006400000c000b */
[----:B01----:R-:W-:Y:S01]  /*21270*/  ENDCOLLECTIVE ;  /* 0x000000000000791b */ /* 0x003fe20003800000 */
.L_x_5669:
[----:B------:R-:W-:Y:S05]  /*21280*/  BRA `(.L_x_5670) ;  /* 0xfffffe6400687947 */ /* 0x000fea000383ffff */
.L_x_5441:
        /* <DEDUP_REMOVED lines=8> */
.L_x_5672:
[----:B------:R-:W-:Y:S05]  /*21310*/  BSYNC B1 ;  /* 0x0000000000017941 */ /* 0x000fea0003800000 */
.L_x_5671:
[----:B------:R-:W-:Y:S01]  /*21320*/  MOV R13, R0 ;  /* 0x00000000000d7202 */ /* 0x000fe20000000f00 */
[----:B------:R-:W-:Y:S02]  /*21330*/  IMAD.MOV.U32 R12, RZ, RZ, 0x1 ;  /* 0x00000001ff0c7424 */ /* 0x000fe400078e00ff */
[----:B------:R-:W-:Y:S02]  /*21340*/  IMAD.MOV.U32 R11, RZ, RZ, 0x1c1f ;  /* 0x00001c1fff0b7424 */ /* 0x000fe400078e00ff */
[----:B------:R-:W-:Y:S02]  /*21350*/  IMAD.MOV.U32 R15, RZ, RZ, -0x1 ;  /* 0xffffffffff0f7424 */ /* 0x000fe400078e00ff */
[----:B------:R-:W-:-:S07]  /*21360*/  IMAD.MOV.U32 R3, RZ, RZ, R14 ;  /* 0x000000ffff037224 */ /* 0x000fce00078e000e */
[----:B------:R-:W-:Y:S05]  /*21370*/  WARPSYNC.COLLECTIVE R15, `(.L_x_5673) ;  /* 0x000000000f087348 */ /* 0x000fea0003c00000 */
[----:B------:R0:W1:Y:S02]  /*21380*/  SHFL.IDX P6, R14, R13, R12, R11 ;  /* 0x0000000c0d0e7389 */ /* 0x00006400000c000b */
[----:B01----:R-:W-:Y:S01]  /*21390*/  ENDCOLLECTIVE ;  /* 0x000000000000791b */ /* 0x003fe20003800000 */
.L_x_5673:
[----:B------:R-:W-:Y:S02]  /*213a0*/  IMAD.MOV.U32 R13, RZ, RZ, R7 ;  /* 0x000000ffff0d7224 */ /* 0x000fe400078e0007 */
[----:B------:R-:W-:-:S07]  /*213b0*/  IMAD.MOV.U32 R2, RZ, RZ, R14 ;  /* 0x000000ffff027224 */ /* 0x000fce00078e000e */
[----:B------:R-:W-:Y:S05]  /*213c0*/  WARPSYNC.COLLECTIVE R15, `(.L_x_5674) ;  /* 0x000000000f087348 */ /* 0x000fea0003c00000 */
[----:B------:R0:W1:Y:S02]  /*213d0*/  SHFL.IDX P6, R14, R13, R12, R11 ;  /* 0x0000000c0d0e7389 */ /* 0x00006400000c000b */
[----:B01----:R-:W-:Y:S01]  /*213e0*/  ENDCOLLECTIVE ;  /* 0x000000000000791b */ /* 0x003fe20003800000 */
.L_x_5674:
[----:B------:R-:W-:Y:S02]  /*213f0*/  IMAD.MOV.U32 R13, RZ, RZ, R4 ;  /* 0x000000ffff0d7224 */ /* 0x000fe400078e0004 */
[----:B------:R-:W-:-:S07]  /*21400*/  IMAD.MOV.U32 R5, RZ, RZ, R14 ;  /* 0x000000ffff057224 */ /* 0x000fce00078e000e */
[----:B------:R-:W-:Y:S05]  /*21410*/  WARPSYNC.COLLECTIVE R15, `(.L_x_5675) ;  /* 0x000000000f087348 */ /* 0x000fea0003c00000 */
[----:B------:R0:W1:Y:S02]  /*21420*/  SHFL.IDX P6, R14, R13, R12, R11 ;  /* 0x0000000c0d0e7389 */ /* 0x00006400000c000b */
[----:B01----:R-:W-:Y:S01]  /*21430*/  ENDCOLLECTIVE ;  /* 0x000000000000791b */ /* 0x003fe20003800000 */
.L_x_5675:
[----:B------:R-:W-:Y:S01]  /*21440*/  IMAD.MOV.U32 R4, RZ, RZ, R14 ;  /* 0x000000ffff047224 */ /* 0x000fe200078e000e */
[----:B------:R-:W-:Y:S06]  /*21450*/  BRA `(.L_x_5676) ;  /* 0xfffffe6400c07947 */ /* 0x000fec000383ffff */
.L_x_5445:
[----:B0-----:R0:W1:Y:S02]  /*21460*/  SYNCS.PHASECHK.TRANS64.TRYWAIT P0, [R18+URZ+0x38800], R35 ;  /* 0x03880023120075a7 */ /* 0x001064000800017f */
[----:B-1----:R-:W-:Y:S05]  /*21470*/  @!P0 NANOSLEEP.SYNCS 0x989680 ;  /* 0x009896800000895d */ /* 0x002fea0003900000 */
[----:B------:R-:W1:Y:S02]  /*21480*/  @!P0 SYNCS.PHASECHK.TRANS64 P0, [R18+URZ+0x38800], R35 ;  /* 0x03880023120085a7 */ /* 0x000e64000800007f */
[----:B-1----:R-:W-:Y:S05]  /*21490*/  @!P0 BRA `(.L_x_5445) ;  /* 0xfffffffc00f08947 */ /* 0x002fea000383ffff */
[----:B------:R-:W-:Y:S05]  /*214a0*/  BRA `(.L_x_5677) ;  /* 0xfffffe6800b47947 */ /* 0x000fea000383ffff */
.L_x_5453:
        /* <DEDUP_REMOVED lines=9> */
.L_x_5679:
[----:B------:R-:W-:Y:S05]  /*21540*/  BSYNC B1 ;  /* 0x0000000000017941 */ /* 0x000fea0003800000 */
.L_x_5678:
        /* <DEDUP_REMOVED lines=10> */
.L_x_5680:
        /* <DEDUP_REMOVED lines=8> */
.L_x_5681:
[----:B------:R-:W-:-:S05]  /*21670*/  @!P1 IADD3 R2, P2, R2, R7, RZ ;  /* 0x0000000702029210 */ /* 0x000fca0007f5e0ff */
[----:B------:R-:W-:Y:S02]  /*21680*/  @!P1 IMAD.X R5, R0, 0x1, R4, P2 ;  /* 0x0000000100059824 */ /* 0x000fe400010e0604 */
[----:B------:R-:W-:Y:S02]  /*21690*/  @!P1 IMAD.MOV.U32 R8, RZ, RZ, R2 ;  /* 0x000000ffff089224 */ /* 0x000fe400078e0002 */
[----:B------:R-:W-:Y:S02]  /*216a0*/  @!P1 IMAD.MOV.U32 R9, RZ, RZ, R5 ;  /* 0x000000ffff099224 */ /* 0x000fe400078e0005 */
[----:B------:R-:W-:Y:S02]  /*216b0*/  IMAD.MOV.U32 R13, RZ, RZ, R27 ;  /* 0x000000ffff0d7224 */ /* 0x000fe400078e001b */
[----:B------:R-:W-:-:S07]  /*216c0*/  IMAD.MOV.U32 R3, RZ, RZ, R14 ;  /* 0x000000ffff037224 */ /* 0x000fce00078e000e */
[----:B------:R-:W-:Y:S05]  /*216d0*/  WARPSYNC.COLLECTIVE R15, `(.L_x_5682) ;  /* 0x000000000f087348 */ /* 0x000fea0003c00000 */
[----:B------:R0:W1:Y:S02]  /*216e0*/  SHFL.IDX P6, R14, R13, R12, R11 ;  /* 0x0000000c0d0e7389 */ /* 0x00006400000c000b */
[----:B01----:R-:W-:Y:S01]  /*216f0*/  ENDCOLLECTIVE ;  /* 0x000000000000791b */ /* 0x003fe20003800000 */
.L_x_5682:
[----:B------:R-:W2:Y:S01]  /*21700*/  @!P1 LD.E.128 R8, desc[UR40][R8.64] ;  /* 0x0000002808089980 */ /* 0x000ea2000c101d00 */
[----:B------:R-:W-:-:S05]  /*21710*/  @!P1 IADD3 R14, P2, R14, R7, RZ ;  /* 0x000000070e0e9210 */ /* 0x000fca0007f5e0ff */
[----:B------:R-:W-:-:S04]  /*21720*/  @!P1 IMAD.X R3, R3, 0x1, R4, P2 ;  /* 0x0000000103039824 */ /* 0x000fc800010e0604 */
[----:B------:R-:W-:-:S05]  /*21730*/  @!P1 IMAD.MOV.U32 R15, RZ, RZ, R3 ;  /* 0x000000ffff0f9224 */ /* 0x000fca00078e0003 */
[----:B------:R0:W5:Y:S01]  /*21740*/  @!P1 LD.E.128 R4, desc[UR40][R14.64] ;  /* 0x000000280e049980 */ /* 0x000162000c101d00 */
[----:B------:R-:W-:Y:S02]  /*21750*/  CS2R R30, SRZ ;  /* 0x00000000001e7805 */ /* 0x000fe4000001ff00 */
[----:B------:R-:W-:Y:S01]  /*21760*/  MOV R13, R24 ;  /* 0x00000018000d7202 */ /* 0x000fe20000000f00 */
[----:B------:R-:W-:Y:S01]  /*21770*/  IMAD.MOV.U32 R12, RZ, RZ, 0x1 ;  /* 0x00000001ff0c7424 */ /* 0x000fe200078e00ff */
[----:B------:R-:W-:Y:S02]  /*21780*/  CS2R R28, SRZ ;  /* 0x00000000001c7805 */ /* 0x000fe4000001ff00 */
[----:B------:R-:W-:Y:S01]  /*21790*/  CS2R R20, SRZ ;  /* 0x0000000000147805 */ /* 0x000fe2000001ff00 */
[----:B0-----:R-:W-:Y:S02]  /*217a0*/  IMAD.MOV.U32 R15, RZ, RZ, -0x1 ;  /* 0xffffffffff0f7424 */ /* 0x001fe400078e00ff */
[----:B--2---:R-:W-:-:S02]  /*217b0*/  @!P1 IMAD.MOV.U32 R31, RZ, RZ, R11 ;  /* 0x000000ffff1f9224 */ /* 0x004fc400078e000b */
[----:B------:R-:W-:Y:S02]  /*217c0*/  IMAD.MOV.U32 R11, RZ, RZ, 0x1c1f ;  /* 0x00001c1fff0b7424 */ /* 0x000fe400078e00ff */
[----:B------:R-:W-:Y:S02]  /*217d0*/  @!P1 IMAD.MOV.U32 R28, RZ, RZ, R8 ;  /* 0x000000ffff1c9224 */ /* 0x000fe400078e0008 */
[----:B------:R-:W-:-:S07]  /*217e0*/  @!P1 IMAD.MOV.U32 R29, RZ, RZ, R9 ;  /* 0x000000ffff1d9224 */ /* 0x000fce00078e0009 */
[----:B-----5:R-:W-:Y:S05]  /*217f0*/  WARPSYNC.COLLECTIVE R15, `(.L_x_5683) ;  /* 0x000000000f087348 */ /* 0x020fea0003c00000 */
[----:B------:R0:W1:Y:S02]  /*21800*/  SHFL.IDX P6, R14, R13, R12, R11 ;  /* 0x0000000c0d0e7389 */ /* 0x00006400000c000b */
[----:B01---5:R-:W-:Y:S01]  /*21810*/  ENDCOLLECTIVE ;  /* 0x000000000000791b */ /* 0x023fe20003800000 */
.L_x_5683:
[----:B------:R-:W-:Y:S02]  /*21820*/  IMAD.MOV.U32 R0, RZ, RZ, R28 ;  /* 0x000000ffff007224 */ /* 0x000fe400078e001c */
[----:B------:R-:W-:Y:S02]  /*21830*/  IMAD.MOV.U32 R2, RZ, RZ, R29 ;  /* 0x000000ffff027224 */ /* 0x000fe400078e001d */
[----:B------:R-:W-:Y:S01]  /*21840*/  @!P1 IMAD.MOV.U32 R30, RZ, RZ, R10 ;  /* 0x000000ffff1e9224 */ /* 0x000fe200078e000a */
[----:B------:R-:W-:Y:S01]  /*21850*/  PRMT R52, R0, 0x7610, R52 ;  /* 0x0000761000347816 */ /* 0x000fe20000000034 */
[----:B------:R-:W-:Y:S01]  /*21860*/  IMAD.MOV.U32 R8, RZ, RZ, R31 ;  /* 0x000000ffff087224 */ /* 0x000fe200078e001f */
[----:B------:R-:W-:Y:S01]  /*21870*/  PRMT R36, R36, 0x5410, R2 ;  /* 0x0000541024247816 */ /* 0x000fe20000000002 */
[----:B------:R-:W-:Y:S01]  /*21880*/  IMAD.MOV.U32 R0, RZ, RZ, R30 ;  /* 0x000000ffff007224 */ /* 0x000fe200078e001e */
[----:B------:R-:W-:Y:S01]  /*21890*/  CS2R R2, SRZ ;  /* 0x0000000000027805 */ /* 0x000fe2000001ff00 */
[----:B------:R-:W-:-:S03]  /*218a0*/  IMAD.MOV.U32 R13, RZ, RZ, R25 ;  /* 0x000000ffff0d7224 */ /* 0x000fc600078e0019 */
[----:B------:R-:W-:Y:S01]  /*218b0*/  PRMT R33, R0, 0x5410, R8 ;  /* 0x0000541000217816 */ /* 0x000fe20000000008 */
[----:B------:R-:W-:Y:S02]  /*218c0*/  @!P1 IMAD.MOV.U32 R20, RZ, RZ, R4 ;  /* 0x000000ffff149224 */ /* 0x000fe400078e0004 */
[----:B------:R-:W-:Y:S02]  /*218d0*/  @!P1 IMAD.MOV.U32 R21, RZ, RZ, R5 ;  /* 0x000000ffff159224 */ /* 0x000fe400078e0005 */
[----:B------:R-:W-:Y:S02]  /*218e0*/  @!P1 IMAD.MOV.U32 R2, RZ, RZ, R6 ;  /* 0x000000ffff029224 */ /* 0x000fe400078e0006 */
[----:B------:R-:W-:Y:S01]  /*218f0*/  @!P1 IMAD.MOV.U32 R3, RZ, RZ, R7 ;  /* 0x000000ffff039224 */ /* 0x000fe200078e0007 */
[----:B------:R-:W-:Y:S01]  /*21900*/  MOV R4, R21 ;  /* 0x0000001500047202 */ /* 0x000fe20000000f00 */
[----:B------:R-:W-:-:S07]  /*21910*/  IMAD.MOV.U32 R24, RZ, RZ, R14 ;  /* 0x000000ffff187224 */ /* 0x000fce00078e000e */
[----:B------:R-:W-:Y:S05]  /*21920*/  WARPSYNC.COLLECTIVE R15, `(.L_x_5684) ;  /* 0x000000000f087348 */ /* 0x000fea0003c00000 */
[----:B------:R0:W1:Y:S02]  /*21930*/  SHFL.IDX P6, R14, R13, R12, R11 ;  /* 0x0000000c0d0e7389 */ /* 0x00006400000c000b */
[----:B01----:R-:W-:Y:S01]  /*21940*/  ENDCOLLECTIVE ;  /* 0x000000000000791b */ /* 0x003fe20003800000 */
.L_x_5684:
[----:B------:R-:W-:Y:S01]  /*21950*/  IMAD.MOV.U32 R0, RZ, RZ, R20 ;  /* 0x000000ffff007224 */ /* 0x000fe200078e0014 */
[----:B------:R-:W-:Y:S01]  /*21960*/  PRMT R36, R4, 0x7610, R36 ;  /* 0x0000761004247816 */ /* 0x000fe20000000024 */
[----:B------:R-:W-:Y:S02]  /*21970*/  IMAD.MOV.U32 R5, RZ, RZ, R2 ;  /* 0x000000ffff057224 */ /* 0x000fe400078e0002 */
[----:B------:R-:W-:-:S03]  /*21980*/  IMAD.MOV.U32 R6, RZ, RZ, R3 ;  /* 0x000000ffff067224 */ /* 0x000fc600078e0003 */
[----:B------:R-:W-:Y:S02]  /*21990*/  PRMT R51, R0, 0x5410, R5 ;  /* 0x0000541000337816 */ /* 0x000fe40000000005 */
[----:B------:R-:W-:Y:S02]  /*219a0*/  CS2R R4, SRZ ;  /* 0x0000000000047805 */ /* 0x000fe4000001ff00 */
[----:B------:R-:W-:Y:S01]  /*219b0*/  PRMT R44, R6, 0x7610, R44 ;  /* 0x00007610062c7816 */ /* 0x000fe2000000002c */
[----:B------:R-:W-:Y:S02]  /*219c0*/  IMAD.MOV.U32 R13, RZ, RZ, R26 ;  /* 0x000000ffff0d7224 */ /* 0x000fe400078e001a */
[----:B------:R-:W-:-:S07]  /*219d0*/  IMAD.MOV.U32 R25, RZ, RZ, R14 ;  /* 0x000000ffff197224 */ /* 0x000fce00078e000e */
[----:B------:R-:W-:Y:S05]  /*219e0*/  WARPSYNC.COLLECTIVE R15, `(.L_x_5685) ;  /* 0x000000000f087348 */ /* 0x000fea0003c00000 */
[----:B------:R0:W1:Y:S02]  /*219f0*/  SHFL.IDX P6, R14, R13, R12, R11 ;  /* 0x0000000c0d0e7389 */ /* 0x00006400000c000b */
[----:B01----:R-:W-:Y:S01]  /*21a00*/  ENDCOLLECTIVE ;  /* 0x000000000000791b */ /* 0x003fe20003800000 */
.L_x_5685:
[----:B------:R-:W-:Y:S02]  /*21a10*/  IMAD.MOV.U32 R13, RZ, RZ, R27 ;  /* 0x000000ffff0d7224 */ /* 0x000fe400078e001b */
[----:B------:R-:W-:-:S07]  /*21a20*/  IMAD.MOV.U32 R26, RZ, RZ, R14 ;  /* 0x000000ffff1a7224 */ /* 0x000fce00078e000e */
[----:B------:R-:W-:Y:S05]  /*21a30*/  WARPSYNC.COLLECTIVE R15, `(.L_x_5686) ;  /* 0x000000000f087348 */ /* 0x000fea0003c00000 */
[----:B------:R0:W1:Y:S02]  /*21a40*/  SHFL.IDX P6, R14, R13, R12, R11 ;  /* 0x0000000c0d0e7389 */ /* 0x00006400000c000b */
[----:B01----:R-:W-:Y:S01]  /*21a50*/  ENDCOLLECTIVE ;  /* 0x000000000000791b */ /* 0x003fe20003800000 */
.L_x_5686:
[----:B------:R-:W-:Y:S05]  /*21a60*/  BRA `(.L_x_5687) ;  /* 0xfffffe74009c7947 */ /* 0x000fea000383ffff */
.L_x_5457:
[----:B0-----:R0:W1:Y:S02]  /*21a70*/  SYNCS.PHASECHK.TRANS64.TRYWAIT P1, [R18+URZ+0x38800], R13 ;  /* 0x0388000d120075a7 */ /* 0x001064000802017f */
[----:B-1----:R-:W-:Y:S05]  /*21a80*/  @!P1 NANOSLEEP.SYNCS 0x989680 ;  /* 0x009896800000995d */ /* 0x002fea0003900000 */
[----:B------:R-:W1:Y:S02]  /*21a90*/  @!P1 SYNCS.PHASECHK.TRANS64 P1, [R18+URZ+0x38800], R13 ;  /* 0x0388000d120095a7 */ /* 0x000e64000802007f */
[----:B-1----:R-:W-:Y:S05]  /*21aa0*/  @!P1 BRA `(.L_x_5457) ;  /* 0xfffffffc00f09947 */ /* 0x002fea000383ffff */
[----:B------:R-:W-:Y:S05]  /*21ab0*/  BRA `(.L_x_5688) ;  /* 0xfffffe7800387947 */ /* 0x000fea000383ffff */
.L_x_5463:
[----:B0-----:R0:W2:Y:S02]  /*21ac0*/  SYNCS.PHASECHK.TRANS64.TRYWAIT P1, [R15+URZ+0x38830], R12 ;  /* 0x0388300c0f0075a7 */ /* 0x0010a4000802017f */
[----:B--2---:R-:W-:Y:S05]  /*21ad0*/  @!P1 NANOSLEEP.SYNCS 0x989680 ;  /* 0x009896800000995d */ /* 0x004fea0003900000 */
[----:B------:R-:W2:Y:S02]  /*21ae0*/  @!P1 SYNCS.PHASECHK.TRANS64 P1, [R15+URZ+0x38830], R12 ;  /* 0x0388300c0f0095a7 */ /* 0x000ea4000802007f */
[----:B--2---:R-:W-:Y:S05]  /*21af0*/  @!P1 BRA `(.L_x_5463) ;  /* 0xfffffffc00f09947 */ /* 0x004fea000383ffff */
[----:B------:R-:W-:Y:S05]  /*21b00*/  BRA `(.L_x_5462) ;  /* 0xfffffe8400c07947 */ /* 0x000fea000383ffff */
.L_x_5465:
[----:B--2---:R2:W3:Y:S02]  /*21b10*/  SYNCS.PHASECHK.TRANS64.TRYWAIT P1, [R18+URZ+0x38810], R3 ;  /* 0x03881003120075a7 */ /* 0x0044e4000802017f */
[----:B---3--:R-:W-:Y:S05]  /*21b20*/  @!P1 NANOSLEEP.SYNCS 0x989680 ;  /* 0x009896800000995d */ /* 0x008fea0003900000 */
[----:B------:R-:W3:Y:S02]  /*21b30*/  @!P1 SYNCS.PHASECHK.TRANS64 P1, [R18+URZ+0x38810], R3 ;  /* 0x03881003120095a7 */ /* 0x000ee4000802007f */
[----:B---3--:R-:W-:Y:S05]  /*21b40*/  @!P1 BRA `(.L_x_5465) ;  /* 0xfffffffc00f09947 */ /* 0x008fea000383ffff */
[----:B------:R-:W-:Y:S05]  /*21b50*/  BRA `(.L_x_5689) ;  /* 0xfffffe8800707947 */ /* 0x000fea000383ffff */
.L_x_5469:
[----:B----4-:R4:W0:Y:S02]  /*21b60*/  SYNCS.PHASECHK.TRANS64.TRYWAIT P1, [R15+URZ+0x38850], R12 ;  /* 0x0388500c0f0075a7 */ /* 0x010824000802017f */
[----:B0-----:R-:W-:Y:S05]  /*21b70*/  @!P1 NANOSLEEP.SYNCS 0x989680 ;  /* 0x009896800000995d */ /* 0x001fea0003900000 */
[----:B------:R-:W0:Y:S02]  /*21b80*/  @!P1 SYNCS.PHASECHK.TRANS64 P1, [R15+URZ+0x38850], R12 ;  /* 0x0388500c0f0095a7 */ /* 0x000e24000802007f */
[----:B0-----:R-:W-:Y:S05]  /*21b90*/  @!P1 BRA `(.L_x_5469) ;  /* 0xfffffffc00f09947 */ /* 0x001fea000383ffff */
[----:B------:R-:W-:Y:S05]  /*21ba0*/  BRA `(.L_x_5468) ;  /* 0xfffffe88008c7947 */ /* 0x000fea000383ffff */
.L_x_5478:
[----:B-1----:R1:W2:Y:S02]  /*21bb0*/  SYNCS.PHASECHK.TRANS64.TRYWAIT P1, [R20+URZ+0x38830], R14 ;  /* 0x0388300e140075a7 */ /* 0x0022a4000802017f */
[----:B--2---:R-:W-:Y:S05]  /*21bc0*/  @!P1 NANOSLEEP.SYNCS 0x989680 ;  /* 0x009896800000995d */ /* 0x004fea0003900000 */
[----:B------:R-:W2:Y:S02]  /*21bd0*/  @!P1 SYNCS.PHASECHK.TRANS64 P1, [R20+URZ+0x38830], R14 ;  /* 0x0388300e140095a7 */ /* 0x000ea4000802007f */
[----:B--2---:R-:W-:Y:S05]  /*21be0*/  @!P1 BRA `(.L_x_5478) ;  /* 0xfffffffc00f09947 */ /* 0x004fea000383ffff */
[----:B------:R-:W-:Y:S05]  /*21bf0*/  BRA `(.L_x_5477) ;  /* 0xfffffeb800ec7947 */ /* 0x000fea000383ffff */
.L_x_5483:
[----:B---3--:R3:W4:Y:S02]  /*21c00*/  SYNCS.PHASECHK.TRANS64.TRYWAIT P1, [R20+URZ+0x38850], R14 ;  /* 0x0388500e140075a7 */ /* 0x008724000802017f */
[----:B----4-:R-:W-:Y:S05]  /*21c10*/  @!P1 NANOSLEEP.SYNCS 0x989680 ;  /* 0x009896800000995d */ /* 0x010fea0003900000 */
[----:B------:R-:W4:Y:S02]  /*21c20*/  @!P1 SYNCS.PHASECHK.TRANS64 P1, [R20+URZ+0x38850], R14 ;  /* 0x0388500e140095a7 */ /* 0x000f24000802007f */
[----:B----4-:R-:W-:Y:S05]  /*21c30*/  @!P1 BRA `(.L_x_5483) ;  /* 0xfffffffc00f09947 */ /* 0x010fea000383ffff */
[----:B------:R-:W-:Y:S05]  /*21c40*/  BRA `(.L_x_5482) ;  /* 0xfffffebc00887947 */ /* 0x000fea000383ffff */
.L_x_5493:
[----:B-1----:R1:W2:Y:S02]  /*21c50*/  SYNCS.PHASECHK.TRANS64.TRYWAIT P1, [R20+URZ+0x38830], R14 ;  /* 0x0388300e140075a7 */ /* 0x0022a4000802017f */
[----:B--2---:R-:W-:Y:S05]  /*21c60*/  @!P1 NANOSLEEP.SYNCS 0x989680 ;  /* 0x009896800000995d */ /* 0x004fea0003900000 */
[----:B------:R-:W2:Y:S02]  /*21c70*/  @!P1 SYNCS.PHASECHK.TRANS64 P1, [R20+URZ+0x38830], R14 ;  /* 0x0388300e140095a7 */ /* 0x000ea4000802007f */
[----:B--2---:R-:W-:Y:S05]  /*21c80*/  @!P1 BRA `(.L_x_5493) ;  /* 0xfffffffc00f09947 */ /* 0x004fea000383ffff */
[----:B------:R-:W-:Y:S05]  /*21c90*/  BRA `(.L_x_5492) ;  /* 0xfffffef400d47947 */ /* 0x000fea000383ffff */
.L_x_5498:
[----:B---3--:R3:W4:Y:S02]  /*21ca0*/  SYNCS.PHASECHK.TRANS64.TRYWAIT P1, [R20+URZ+0x38850], R14 ;  /* 0x0388500e140075a7 */ /* 0x008724000802017f */
[----:B----4-:R-:W-:Y:S05]  /*21cb0*/  @!P1 NANOSLEEP.SYNCS 0x989680 ;  /* 0x009896800000995d */ /* 0x010fea0003900000 */
[----:B------:R-:W4:Y:S02]  /*21cc0*/  @!P1 SYNCS.PHASECHK.TRANS64 P1, [R20+URZ+0x38850], R14 ;  /* 0x0388500e140095a7 */ /* 0x000f24000802007f */
[----:B----4-:R-:W-:Y:S05]  /*21cd0*/  @!P1 BRA `(.L_x_5498) ;  /* 0xfffffffc00f09947 */ /* 0x010fea000383ffff */
[----:B------:R-:W-:Y:S05]  /*21ce0*/  BRA `(.L_x_5497) ;  /* 0xfffffef800707947 */ /* 0x000fea000383ffff */
.L_x_5530:
        /* <DEDUP_REMOVED lines=11> */
.L_x_5691:
[----:B------:R-:W-:Y:S05]  /*21da0*/  BSYNC B1 ;  /* 0x0000000000017941 */ /* 0x000fea0003800000 */
.L_x_5690:
[----:B------:R-:W-:Y:S05]  /*21db0*/  BRA `(.L_x_5692) ;  /* 0xffffff7c00807947 */ /* 0x000fea000383ffff */
.L_x_5532:
[----:B------:R-:W-:Y:S01]  /*21dc0*/  BSSY B1, `(.L_x_5693) ;  /* 0x0000006000017945 */ /* 0x000fe20003800000 */
[----:B------:R-:W-:-:S07]  /*21dd0*/  IMAD.MOV.U32 R15, RZ, RZ, -0x1 ;  /* 0xffffffffff0f7424 */ /* 0x000fce00078e00ff */
[----:B012---:R-:W-:Y:S05]  /*21de0*/  WARPSYNC.COLLECTIVE R15, `(.L_x_5694) ;  /* 0x000000000f0c7348 */ /* 0x007fea0003c00000 */
[----:B------:R-:W-:Y:S02]  /*21df0*/  ELECT P6, UR62, PT ;  /* 0x00000000003e782f */ /* 0x000fe400038c0000 */
[----:B------:R-:W-:Y:S01]  /*21e00*/  MOV R14, UR62 ;  /* 0x0000003e000e7c02 */ /* 0x000fe20008000f00 */
[----:B012---:R-:W-:Y:S10]  /*21e10*/  ENDCOLLECTIVE ;  /* 0x000000000000791b */ /* 0x007ff40003800000 */
.L_x_5694:
[----:B------:R-:W-:Y:S05]  /*21e20*/  BSYNC B1 ;  /* 0x0000000000017941 */ /* 0x000fea0003800000 */
.L_x_5693:
[----:B------:R-:W-:Y:S05]  /*21e30*/  BRA `(.L_x_5531) ;  /* 0xffffff7c00787947 */ /* 0x000fea000383ffff */
.L_x_5534:
[----:B0-----:R0:W2:Y:S02]  /*21e40*/  SYNCS.PHASECHK.TRANS64.TRYWAIT P0, [R23+URZ+0x38820], R3 ;  /* 0x03882003170075a7 */ /* 0x0010a4000800017f */
[----:B--2---:R-:W-:Y:S05]  /*21e50*/  @!P0 NANOSLEEP.SYNCS 0x989680 ;  /* 0x009896800000895d */ /* 0x004fea0003900000 */
[----:B------:R-:W2:Y:S02]  /*21e60*/  @!P0 SYNCS.PHASECHK.TRANS64 P0, [R23+URZ+0x38820], R3 ;  /* 0x03882003170085a7 */ /* 0x000ea4000800007f */
[----:B--2---:R-:W-:Y:S05]  /*21e70*/  @!P0 BRA `(.L_x_5534) ;  /* 0xfffffffc00f08947 */ /* 0x004fea000383ffff */
[----:B------:R-:W-:Y:S05]  /*21e80*/  BRA `(.L_x_5695) ;  /* 0xffffff7c00887947 */ /* 0x000fea000383ffff */
.L_x_5538:
[----:B0-----:R0:W1:Y:S02]  /*21e90*/  SYNCS.PHASECHK.TRANS64.TRYWAIT P0, [R3+URZ+0x388a0], R8 ;  /* 0x0388a008030075a7 */ /* 0x001064000800017f */
[----:B-1----:R-:W-:Y:S05]  /*21ea0*/  @!P0 NANOSLEEP.SYNCS 0x989680 ;  /* 0x009896800000895d */ /* 0x002fea0003900000 */
[----:B------:R-:W1:Y:S02]  /*21eb0*/  @!P0 SYNCS.PHASECHK.TRANS64 P0, [R3+URZ+0x388a0], R8 ;  /* 0x0388a008030085a7 */ /* 0x000e64000800007f */
[----:B-1----:R-:W-:Y:S05]  /*21ec0*/  @!P0 BRA `(.L_x_5538) ;  /* 0xfffffffc00f08947 */ /* 0x002fea000383ffff */
[----:B------:R-:W-:Y:S05]  /*21ed0*/  BRA `(.L_x_5696) ;  /* 0xffffff7c00a07947 */ /* 0x000fea000383ffff */
.L_x_5543:
[----:B-1----:R1:W2:Y:S02]  /*21ee0*/  SYNCS.PHASECHK.TRANS64.TRYWAIT P0, [R3+URZ+0x388c0], R8 ;  /* 0x0388c008030075a7 */ /* 0x0022a4000800017f */
[----:B--2---:R-:W-:Y:S05]  /*21ef0*/  @!P0 NANOSLEEP.SYNCS 0x989680 ;  /* 0x009896800000895d */ /* 0x004fea0003900000 */
[----:B------:R-:W2:Y:S02]  /*21f00*/  @!P0 SYNCS.PHASECHK.TRANS64 P0, [R3+URZ+0x388c0], R8 ;  /* 0x0388c008030085a7 */ /* 0x000ea4000800007f */
[----:B--2---:R-:W-:Y:S05]  /*21f10*/  @!P0 BRA `(.L_x_5543) ;  /* 0xfffffffc00f08947 */ /* 0x004fea000383ffff */
[----:B------:R-:W-:Y:S05]  /*21f20*/  BRA `(.L_x_5697) ;  /* 0xffffff80001c7947 */ /* 0x000fea000383ffff */
.L_x_5557:
[----:B0-----:R0:W2:Y:S02]  /*21f30*/  SYNCS.PHASECHK.TRANS64.TRYWAIT P1, [R8+URZ+0x388a0], R2 ;  /* 0x0388a002080075a7 */ /* 0x0010a4000802017f */
[----:B--2---:R-:W-:Y:S05]  /*21f40*/  @!P1 NANOSLEEP.SYNCS 0x989680 ;  /* 0x009896800000995d */ /* 0x004fea0003900000 */
[----:B------:R-:W2:Y:S02]  /*21f50*/  @!P1 SYNCS.PHASECHK.TRANS64 P1, [R8+URZ+0x388a0], R2 ;  /* 0x0388a002080095a7 */ /* 0x000ea4000802007f */
[----:B--2---:R-:W-:Y:S05]  /*21f60*/  @!P1 BRA `(.L_x_5557) ;  /* 0xfffffffc00f09947 */ /* 0x004fea000383ffff */
[----:B------:R-:W-:Y:S05]  /*21f70*/  BRA `(.L_x_5698) ;  /* 0xffffff8800807947 */ /* 0x000fea000383ffff */
.L_x_5562:
[----:B-1----:R1:W2:Y:S02]  /*21f80*/  SYNCS.PHASECHK.TRANS64.TRYWAIT P1, [R8+URZ+0x388c0], R2 ;  /* 0x0388c002080075a7 */ /* 0x0022a4000802017f */
[----:B--2---:R-:W-:Y:S05]  /*21f90*/  @!P1 NANOSLEEP.SYNCS 0x989680 ;  /* 0x009896800000995d */ /* 0x004fea0003900000 */
[----:B------:R-:W2:Y:S02]  /*21fa0*/  @!P1 SYNCS.PHASECHK.TRANS64 P1, [R8+URZ+0x388c0], R2 ;  /* 0x0388c002080095a7 */ /* 0x000ea4000802007f */
[----:B--2---:R-:W-:Y:S05]  /*21fb0*/  @!P1 BRA `(.L_x_5562) ;  /* 0xfffffffc00f09947 */ /* 0x004fea000383ffff */
[----:B------:R-:W-:Y:S05]  /*21fc0*/  BRA `(.L_x_5699) ;  /* 0xffffff8800f87947 */ /* 0x000fea000383ffff */
.L_x_5582:
        /* <DEDUP_REMOVED lines=11> */
.L_x_5701:
[----:B------:R-:W-:Y:S05]  /*22080*/  BSYNC B0 ;  /* 0x0000000000007941 */ /* 0x000fea0003800000 */
.L_x_5700:
[----:B------:R-:W-:Y:S05]  /*22090*/  BRA `(.L_x_5702) ;  /* 0xffffffa000047947 */ /* 0x000fea000383ffff */
.L_x_5585:
[----:B0-----:R0:W1:Y:S02]  /*220a0*/  SYNCS.PHASECHK.TRANS64.TRYWAIT P0, [R31+URZ+0x38840], R0 ;  /* 0x038840001f0075a7 */ /* 0x001064000800017f */
[----:B-1----:R-:W-:Y:S05]  /*220b0*/  @!P0 NANOSLEEP.SYNCS 0x989680 ;  /* 0x009896800000895d */ /* 0x002fea0003900000 */
[----:B------:R-:W1:Y:S02]  /*220c0*/  @!P0 SYNCS.PHASECHK.TRANS64 P0, [R31+URZ+0x38840], R0 ;  /* 0x038840001f0085a7 */ /* 0x000e64000800007f */
[----:B-1----:R-:W-:Y:S05]  /*220d0*/  @!P0 BRA `(.L_x_5585) ;  /* 0xfffffffc00f08947 */ /* 0x002fea000383ffff */
[----:B------:R-:W-:Y:S05]  /*220e0*/  BRA `(.L_x_5703) ;  /* 0xffffffa000407947 */ /* 0x000fea000383ffff */
.L_x_5586:
        /* <DEDUP_REMOVED lines=8> */
.L_x_5705:
[----:B------:R-:W-:Y:S05]  /*22170*/  BSYNC B0 ;  /* 0x0000000000007941 */ /* 0x000fea0003800000 */
.L_x_5704:
        /* <DEDUP_REMOVED lines=9> */
.L_x_5706:
[----:B------:R-:W-:Y:S02]  /*22210*/  IMAD.MOV.U32 R13, RZ, RZ, R4 ;  /* 0x000000ffff0d7224 */ /* 0x000fe400078e0004 */
[----:B------:R-:W-:Y:S02]  /*22220*/  IMAD.MOV.U32 R12, RZ, RZ, 0x1 ;  /* 0x00000001ff0c7424 */ /* 0x000fe400078e00ff */
[----:B------:R-:W-:-:S07]  /*22230*/  IMAD.MOV.U32 R3, RZ, RZ, R14 ;  /* 0x000000ffff037224 */ /* 0x000fce00078e000e */
[----:B------:R-:W-:Y:S05]  /*22240*/  WARPSYNC.COLLECTIVE R15, `(.L_x_5707) ;  /* 0x000000000f087348 */ /* 0x000fea0003c00000 */
[----:B------:R0:W1:Y:S02]  /*22250*/  SHFL.IDX P6, R14, R13, R12, R11 ;  /* 0x0000000c0d0e7389 */ /* 0x00006400000c000b */
[----:B01----:R-:W-:Y:S01]  /*22260*/  ENDCOLLECTIVE ;  /* 0x000000000000791b */ /* 0x003fe20003800000 */
.L_x_5707:
        /* <DEDUP_REMOVED lines=15> */
.L_x_5708:
[----:B------:R-:W-:Y:S02]  /*22360*/  @P0 IMAD R6, R5, 0x2, R23 ;  /* 0x0000000205060824 */ /* 0x000fe400078e0217 */
[----:B------:R-:W-:Y:S02]  /*22370*/  IMAD.MOV.U32 R13, RZ, RZ, R4 ;  /* 0x000000ffff0d7224 */ /* 0x000fe400078e0004 */
[----:B------:R-:W-:Y:S02]  /*22380*/  IMAD.MOV.U32 R12, RZ, RZ, 0x2 ;  /* 0x00000002ff0c7424 */ /* 0x000fe400078e00ff */
[----:B------:R-:W-:-:S07]  /*22390*/  IMAD.MOV.U32 R3, RZ, RZ, R14 ;  /* 0x000000ffff037224 */ /* 0x000fce00078e000e */
[----:B------:R-:W-:Y:S05]  /*223a0*/  WARPSYNC.COLLECTIVE R15, `(.L_x_5709) ;  /* 0x000000000f087348 */ /* 0x000fea0003c00000 */
[----:B------:R0:W1:Y:S02]  /*223b0*/  SHFL.IDX P6, R14, R13, R12, R11 ;  /* 0x0000000c0d0e7389 */ /* 0x00006400000c000b */
[----:B01----:R-:W-:Y:S01]  /*223c0*/  ENDCOLLECTIVE ;  /* 0x000000000000791b */ /* 0x003fe20003800000 */
.L_x_5709:
        /* <DEDUP_REMOVED lines=15> */
.L_x_5710:
[----:B------:R-:W-:Y:S02]  /*224c0*/  @P0 IMAD R6, R5, 0x2, R23 ;  /* 0x0000000205060824 */ /* 0x000fe400078e0217 */
[----:B------:R-:W-:Y:S02]  /*224d0*/  IMAD.MOV.U32 R13, RZ, RZ, R4 ;  /* 0x000000ffff0d7224 */ /* 0x000fe400078e0004 */
[----:B------:R-:W-:Y:S02]  /*224e0*/  IMAD.MOV.U32 R12, RZ, RZ, 0x3 ;  /* 0x00000003ff0c7424 */ /* 0x000fe400078e00ff */
[----:B------:R-:W-:-:S07]  /*224f0*/  IMAD.MOV.U32 R3, RZ, RZ, R14 ;  /* 0x000000ffff037224 */ /* 0x000fce00078e000e */
[----:B------:R-:W-:Y:S05]  /*22500*/  WARPSYNC.COLLECTIVE R15, `(.L_x_5711) ;  /* 0x000000000f087348 */ /* 0x000fea0003c00000 */
[----:B------:R0:W1:Y:S02]  /*22510*/  SHFL.IDX P6, R14, R13, R12, R11 ;  /* 0x0000000c0d0e7389 */ /* 0x00006400000c000b */
[----:B01----:R-:W-:Y:S01]  /*22520*/  ENDCOLLECTIVE ;  /* 0x000000000000791b */ /* 0x003fe20003800000 */
.L_x_5711:
        /* <DEDUP_REMOVED lines=10> */
.L_x_5712:
[----:B------:R-:W-:Y:S01]  /*225d0*/  @!PT LDS RZ, [RZ] ;  /* 0x00000000fffff984 */ /* 0x000fe20000000800 */
[----:B------:R-:W-:Y:S01]  /*225e0*/  @!PT LDS RZ, [RZ] ;  /* 0x00000000fffff984 */ /* 0x000fe20000000800 */
[----:B------:R-:W-:Y:S01]  /*225f0*/  @!PT LDS RZ, [RZ] ;  /* 0x00000000fffff984 */ /* 0x000fe20000000800 */
[----:B------:R0:W-:Y:S01]  /*22600*/  @P0 LDGSTS.E.BYPASS.LTC128B.128 [R6+0x23400], desc[UR40][R2.64], !P2 ;  /* 0x2340000002060fae */ /* 0x0001e2000d101d68 */
[----:B------:R-:W-:Y:S01]  /*22610*/  IMAD.MOV.U32 R0, RZ, RZ, R14 ;  /* 0x000000ffff007224 */ /* 0x000fe200078e000e */
[----:B------:R-:W-:Y:S06]  /*22620*/  BRA `(.L_x_5713) ;  /* 0xffffffa000007947 */ /* 0x000fec000383ffff */
.L_x_5591:
[----:B------:R-:W-:Y:S02]  /*22630*/  IMAD.MOV.U32 R13, RZ, RZ, R3 ;  /* 0x000000ffff0d7224 */ /* 0x000fe400078e0003 */
        /* <DEDUP_REMOVED lines=8> */
.L_x_5714:
        /* <DEDUP_REMOVED lines=10> */
.L_x_5715:
[----:B------:R-:W-:Y:S02]  /*22760*/  IMAD.MOV.U32 R13, RZ, RZ, R3 ;  /* 0x000000ffff0d7224 */ /* 0x000fe400078e0003 */
[----:B------:R-:W-:Y:S02]  /*22770*/  IMAD.MOV.U32 R12, RZ, RZ, 0x1 ;  /* 0x00000001ff0c7424 */ /* 0x000fe400078e00ff */
[----:B------:R-:W-:-:S07]  /*22780*/  IMAD.MOV.U32 R4, RZ, RZ, R14 ;  /* 0x000000ffff047224 */ /* 0x000fce00078e000e */
[----:B------:R-:W-:Y:S05]  /*22790*/  WARPSYNC.COLLECTIVE R15, `(.L_x_5716) ;  /* 0x000000000f087348 */ /* 0x000fea0003c00000 */
[----:B------:R0:W1:Y:S02]  /*227a0*/  SHFL.IDX P6, R14, R13, R12, R11 ;  /* 0x0000000c0d0e7389 */ /* 0x00006400000c000b */
[----:B01----:R-:W-:Y:S01]  /*227b0*/  ENDCOLLECTIVE ;  /* 0x000000000000791b */ /* 0x003fe20003800000 */
.L_x_5716:
[----:B------:R-:W-:-:S04]  /*227c0*/  @!P0 LEA R4, P2, R7, R4, 0x1 ;  /* 0x0000000407048211 */ /* 0x000fc800078408ff */
[----:B------:R-:W-:-:S05]  /*227d0*/  @!P0 IADD3.X R5, RZ, R5, RZ, P2, !PT ;  /* 0x00000005ff058210 */ /* 0x000fca00017fe4ff */
[----:B------:R-:W-:Y:S01]  /*227e0*/  @!PT LDS RZ, [RZ] ;  /* 0x00000000fffff984 */ /* 0x000fe20000000800 */
[----:B------:R-:W-:Y:S01]  /*227f0*/  @!PT LDS RZ, [RZ] ;  /* 0x00000000fffff984 */ /* 0x000fe20000000800 */
[----:B------:R-:W-:Y:S01]  /*22800*/  @!PT LDS RZ, [RZ] ;  /* 0x00000000fffff984 */ /* 0x000fe20000000800 */
[----:B------:R0:W-:Y:S01]  /*22810*/  @!P0 LDGSTS.E.BYPASS.LTC128B.128 [R26+0x20400], desc[UR40][R4.64], !P1 ;  /* 0x20400000041a8fae */ /* 0x0001e2000c901d68 */
[----:B------:R-:W-:Y:S01]  /*22820*/  ISETP.GE.AND P0, PT, R10, R2, PT ;  /* 0x000000020a00720c */ /* 0x000fe20003f06270 */
[----:B------:R-:W-:Y:S02]  /*22830*/  IMAD.MOV.U32 R13, RZ, RZ, R0 ;  /* 0x000000ffff0d7224 */ /* 0x000fe400078e0000 */
[----:B0-----:R-:W-:-:S10]  /*22840*/  IMAD.MOV.U32 R4, RZ, RZ, R14 ;  /* 0x000000ffff047224 */ /* 0x001fd400078e000e */
[----:B------:R-:W-:Y:S05]  /*22850*/  WARPSYNC.COLLECTIVE R15, `(.L_x_5717) ;  /* 0x000000000f087348 */ /* 0x000fea0003c00000 */
[----:B------:R0:W1:Y:S02]  /*22860*/  SHFL.IDX P6, R14, R13, R12, R11 ;  /* 0x0000000c0d0e7389 */ /* 0x00006400000c000b */
[----:B01----:R-:W-:Y:S01]  /*22870*/  ENDCOLLECTIVE ;  /* 0x000000000000791b */ /* 0x003fe20003800000 */
.L_x_5717:
[----:B------:R-:W-:Y:S02]  /*22880*/  IMAD.MOV.U32 R13, RZ, RZ, R3 ;  /* 0x000000ffff0d7224 */ /* 0x000fe400078e0003 */
[----:B------:R-:W-:Y:S02]  /*22890*/  IMAD.MOV.U32 R12, RZ, RZ, 0x2 ;  /* 0x00000002ff0c7424 */ /* 0x000fe400078e00ff */
[----:B------:R-:W-:-:S07]  /*228a0*/  IMAD.MOV.U32 R5, RZ, RZ, R14 ;  /* 0x000000ffff057224 */ /* 0x000fce00078e000e */
[----:B------:R-:W-:Y:S05]  /*228b0*/  WARPSYNC.COLLECTIVE R15, `(.L_x_5718) ;  /* 0x000000000f087348 */ /* 0x000fea0003c00000 */
[----:B------:R0:W1:Y:S02]  /*228c0*/  SHFL.IDX P6, R14, R13, R12, R11 ;  /* 0x0000000c0d0e7389 */ /* 0x00006400000c000b */
[----:B01----:R-:W-:Y:S01]  /*228d0*/  ENDCOLLECTIVE ;  /* 0x000000000000791b */ /* 0x003fe20003800000 */
.L_x_5718:
        /* <DEDUP_REMOVED lines=10> */
.L_x_5719:
        /* <DEDUP_REMOVED lines=11> */
.L_x_5720:
[----:B------:R-:W-:-:S05]  /*22a30*/  @!P0 LEA R5, P2, R7, R4, 0x1 ;  /* 0x0000000407058211 */ /* 0x000fca00078408ff */
[----:B------:R-:W-:-:S05]  /*22a40*/  @!P0 IMAD.X R4, RZ, RZ, R6, P2 ;  /* 0x000000ffff048224 */ /* 0x000fca00010e0606 */
[----:B------:R-:W-:Y:S01]  /*22a50*/  @!P0 LOP3.LUT R5, R5, R4, RZ, 0x3c, !PT ;  /* 0x0000000405058212 */ /* 0x000fe200078e3cff */
[----:B------:R-:W-:-:S03]  /*22a60*/  IMAD.MOV.U32 R13, RZ, RZ, R0 ;  /* 0x000000ffff0d7224 */ /* 0x000fc600078e0000 */
[----:B------:R-:W-:-:S04]  /*22a70*/  @!P0 LOP3.LUT R4, R5, R4, RZ, 0x3c, !PT ;  /* 0x0000000405048212 */ /* 0x000fc800078e3cff */
[----:B------:R-:W-:Y:S02]  /*22a80*/  @!P0 LOP3.LUT R5, R5, R4, RZ, 0x3c, !PT ;  /* 0x0000000405058212 */ /* 0x000fe400078e3cff */
[----:B------:R-:W-:-:S07]  /*22a90*/  MOV R3, R14 ;  /* 0x0000000e00037202 */ /* 0x000fce0000000f00 */
[----:B------:R-:W-:Y:S05]  /*22aa0*/  WARPSYNC.COLLECTIVE R15, `(.L_x_5721) ;  /* 0x000000000f087348 */ /* 0x000fea0003c00000 */
[----:B------:R0:W1:Y:S02]  /*22ab0*/  SHFL.IDX P6, R14, R13, R12, R11 ;  /* 0x0000000c0d0e7389 */ /* 0x00006400000c000b */
[----:B01----:R-:W-:Y:S01]  /*22ac0*/  ENDCOLLECTIVE ;  /* 0x000000000000791b */ /* 0x003fe20003800000 */
.L_x_5721:
[----:B------:R-:W-:Y:S01]  /*22ad0*/  @!PT LDS RZ, [RZ] ;  /* 0x00000000fffff984 */ /* 0x000fe20000000800 */
[----:B------:R-:W-:Y:S01]  /*22ae0*/  @!PT LDS RZ, [RZ] ;  /* 0x00000000fffff984 */ /* 0x000fe20000000800 */
[----:B------:R-:W-:Y:S01]  /*22af0*/  @!PT LDS RZ, [RZ] ;  /* 0x00000000fffff984 */ /* 0x000fe20000000800 */
[----:B------:R0:W-:Y:S01]  /*22b00*/  @!P0 LDGSTS.E.BYPASS.LTC128B.128 [R26+0x21400], desc[UR40][R4.64], !P1 ;  /* 0x21400000041a8fae */ /* 0x0001e2000c901d68 */
[----:B------:R-:W-:Y:S01]  /*22b10*/  IMAD.MOV.U32 R0, RZ, RZ, R14 ;  /* 0x000000ffff007224 */ /* 0x000fe200078e000e */
[----:B------:R-:W-:Y:S06]  /*22b20*/  BRA `(.L_x_5722) ;  /* 0xffffffa4001c7947 */ /* 0x000fec000383ffff */
.L_x_5595:
        /* <DEDUP_REMOVED lines=45> */
.L_x_5724:
[----:B------:R-:W-:Y:S05]  /*22e00*/  BSYNC B0 ;  /* 0x0000000000007941 */ /* 0x000fea0003800000 */
.L_x_5723:
        /* <DEDUP_REMOVED lines=11> */
.L_x_5725:
        /* <DEDUP_REMOVED lines=39> */
.L_x_5726:
[----:B------:R-:W-:-:S04]  /*23130*/  @P5 LOP3.LUT R22, R22, 0x800000, RZ, 0xfc, !PT ;  /* 0x0080000016165812 */ /* 0x000fc800078efcff */
[C---:B------:R-:W-:Y:S02]  /*23140*/  LOP3.LUT P5, RZ, R22.reuse, 0x800, RZ, 0xc0, !PT ;  /* 0x0000080016ff7812 */ /* 0x040fe400078ac0ff */
[----:B------:R-:W-:Y:S02]  /*23150*/  LOP3.LUT P0, RZ, R22, 0x8000, RZ, 0xc0, !PT ;  /* 0x0000800016ff7812 */ /* 0x000fe4000780c0ff */
[----:B------:R-:W-:Y:S01]  /*23160*/  MOV R13, R5 ;  /* 0x00000005000d7202 */ /* 0x000fe20000000f00 */
[----:B------:R-:W-:-:S10]  /*23170*/  IMAD.MOV.U32 R2, RZ, RZ, R14 ;  /* 0x000000ffff027224 */ /* 0x000fd400078e000e */
[----:B------:R-:W-:Y:S05]  /*23180*/  WARPSYNC.COLLECTIVE R15, `(.L_x_5727) ;  /* 0x000000000f087348 */ /* 0x000fea0003c00000 */
[----:B------:R0:W1:Y:S02]  /*23190*/  SHFL.IDX P6, R14, R13, R12, R11 ;  /* 0x0000000c0d0e7389 */ /* 0x00006400000c000b */
[----:B01----:R-:W-:Y:S01]  /*231a0*/  ENDCOLLECTIVE ;  /* 0x000000000000791b */ /* 0x003fe20003800000 */
.L_x_5727:
        /* <DEDUP_REMOVED lines=33> */
.L_x_5728:
[----:B------:R-:W-:Y:S02]  /*233c0*/  IMAD.MOV.U32 R13, RZ, RZ, R5 ;  /* 0x000000ffff0d7224 */ /* 0x000fe400078e0005 */
[----:B------:R-:W-:-:S07]  /*233d0*/  IMAD.MOV.U32 R8, RZ, RZ, R14 ;  /* 0x000000ffff087224 */ /* 0x000fce00078e000e */
[----:B------:R-:W-:Y:S05]  /*233e0*/  WARPSYNC.COLLECTIVE R15, `(.L_x_5729) ;  /* 0x000000000f087348 */ /* 0x000fea0003c00000 */
[----:B------:R0:W1:Y:S02]  /*233f0*/  SHFL.IDX P6, R14, R13, R12, R11 ;  /* 0x0000000c0d0e7389 */ /* 0x00006400000c000b */
[----:B01----:R-:W-:Y:S01]  /*23400*/  ENDCOLLECTIVE ;  /* 0x000000000000791b */ /* 0x003fe20003800000 */
.L_x_5729:
        /* <DEDUP_REMOVED lines=23> */
.L_x_5730:
        /* <DEDUP_REMOVED lines=9> */
.L_x_5731:
[----:B------:R-:W-:Y:S01]  /*23610*/  IMAD.MOV.U32 R2, RZ, RZ, R14 ;  /* 0x000000ffff027224 */ /* 0x000fe200078e000e */
[----:B------:R-:W-:Y:S06]  /*23620*/  BRA `(.L_x_5732) ;  /* 0xffffffa800007947 */ /* 0x000fec000383ffff */
.L_x_5600:
[----:B-1----:R1:W2:Y:S02]  /*23630*/  SYNCS.PHASECHK.TRANS64.TRYWAIT P0, [R23+URZ+0x38820], R0 ;  /* 0x03882000170075a7 */ /* 0x0022a4000800017f */
[----:B--2---:R-:W-:Y:S05]  /*23640*/  @!P0 NANOSLEEP.SYNCS 0x989680 ;  /* 0x009896800000895d */ /* 0x004fea0003900000 */
[----:B------:R-:W2:Y:S02]  /*23650*/  @!P0 SYNCS.PHASECHK.TRANS64 P0, [R23+URZ+0x38820], R0 ;  /* 0x03882000170085a7 */ /* 0x000ea4000800007f */
[----:B--2---:R-:W-:Y:S05]  /*23660*/  @!P0 BRA `(.L_x_5600) ;  /* 0xfffffffc00f08947 */ /* 0x004fea000383ffff */
[----:B------:R-:W-:Y:S05]  /*23670*/  BRA `(.L_x_5733) ;  /* 0xffffffa800a87947 */ /* 0x000fea000383ffff */
.L_x_5603:
[----:B-1----:R1:W2:Y:S02]  /*23680*/  SYNCS.PHASECHK.TRANS64.TRYWAIT P0, [R31+URZ+0x38860], R0 ;  /* 0x038860001f0075a7 */ /* 0x0022a4000800017f */
[----:B--2---:R-:W-:Y:S05]  /*23690*/  @!P0 NANOSLEEP.SYNCS 0x989680 ;  /* 0x009896800000895d */ /* 0x004fea0003900000 */
[----:B------:R-:W2:Y:S02]  /*236a0*/  @!P0 SYNCS.PHASECHK.TRANS64 P0, [R31+URZ+0x38860], R0 ;  /* 0x038860001f0085a7 */ /* 0x000ea4000800007f */
[----:B--2---:R-:W-:Y:S05]  /*236b0*/  @!P0 BRA `(.L_x_5603) ;  /* 0xfffffffc00f08947 */ /* 0x004fea000383ffff */
[----:B------:R-:W-:Y:S05]  /*236c0*/  BRA `(.L_x_5734) ;  /* 0xffffffa800b87947 */ /* 0x000fea000383ffff */
.L_x_5604:
        /* <DEDUP_REMOVED lines=8> */
.L_x_5736:
[----:B------:R-:W-:Y:S05]  /*23750*/  BSYNC B0 ;  /* 0x0000000000007941 */ /* 0x000fea0003800000 */
.L_x_5735:
        /* <DEDUP_REMOVED lines=15> */
.L_x_5737:
        /* <DEDUP_REMOVED lines=39> */
.L_x_5738:
[----:B------:R-:W-:Y:S02]  /*23ac0*/  IMAD.MOV.U32 R13, RZ, RZ, R5 ;  /* 0x000000ffff0d7224 */ /* 0x000fe400078e0005 */
[----:B------:R-:W-:-:S07]  /*23ad0*/  IMAD.MOV.U32 R3, RZ, RZ, R14 ;  /* 0x000000ffff037224 */ /* 0x000fce00078e000e */
[----:B------:R-:W-:Y:S05]  /*23ae0*/  WARPSYNC.COLLECTIVE R15, `(.L_x_5739) ;  /* 0x000000000f087348 */ /* 0x000fea0003c00000 */
[----:B------:R0:W1:Y:S02]  /*23af0*/  SHFL.IDX P6, R14, R13, R12, R11 ;  /* 0x0000000c0d0e7389 */ /* 0x00006400000c000b */
[----:B01----:R-:W-:Y:S01]  /*23b00*/  ENDCOLLECTIVE ;  /* 0x000000000000791b */ /* 0x003fe20003800000 */
.L_x_5739:
[----:B------:R-:W-:Y:S02]  /*23b10*/  IMAD.MOV.U32 R13, RZ, RZ, R6 ;  /* 0x000000ffff0d7224 */ /* 0x000fe400078e0006 */
[----:B------:R-:W-:Y:S02]  /*23b20*/  IMAD.MOV.U32 R12, RZ, RZ, 0x2 ;  /* 0x00000002ff0c7424 */ /* 0x000fe400078e00ff */
[----:B------:R-:W-:-:S05]  /*23b30*/  IMAD.MOV.U32 R2, RZ, RZ, R14 ;  /* 0x000000ffff027224 */ /* 0x000fca00078e000e */
[----:B------:R-:W-:-:S04]  /*23b40*/  IADD3 R2, P6, R2, R0, RZ ;  /* 0x0000000002027210 */ /* 0x000fc80007fde0ff */
[----:B------:R-:W-:Y:S02]  /*23b50*/  IADD3.X R3, RZ, R3, RZ, P6, !PT ;  /* 0x00000003ff037210 */ /* 0x000fe400037fe4ff */
        /* <DEDUP_REMOVED lines=24> */
.L_x_5740:
[----:B------:R-:W-:Y:S02]  /*23ce0*/  IMAD.MOV.U32 R13, RZ, RZ, R5 ;  /* 0x000000ffff0d7224 */ /* 0x000fe400078e0005 */
[----:B------:R-:W-:-:S07]  /*23cf0*/  IMAD.MOV.U32 R7, RZ, RZ, R14 ;  /* 0x000000ffff077224 */ /* 0x000fce00078e000e */
[----:B------:R-:W-:Y:S05]  /*23d00*/  WARPSYNC.COLLECTIVE R15, `(.L_x_5741) ;  /* 0x000000000f087348 */ /* 0x000fea0003c00000 */
[----:B------:R0:W1:Y:S02]  /*23d10*/  SHFL.IDX P6, R14, R13, R12, R11 ;  /* 0x0000000c0d0e7389 */ /* 0x00006400000c000b */
[----:B01----:R-:W-:Y:S01]  /*23d20*/  ENDCOLLECTIVE ;  /* 0x000000000000791b */ /* 0x003fe20003800000 */
.L_x_5741:
        /* <DEDUP_REMOVED lines=29> */
.L_x_5742:
[----:B------:R-:W-:Y:S02]  /*23f00*/  IMAD.MOV.U32 R13, RZ, RZ, R5 ;  /* 0x000000ffff0d7224 */ /* 0x000fe400078e0005 */
[----:B------:R-:W-:-:S07]  /*23f10*/  IMAD.MOV.U32 R6, RZ, RZ, R14 ;  /* 0x000000ffff067224 */ /* 0x000fce00078e000e */
[----:B------:R-:W-:Y:S05]  /*23f20*/  WARPSYNC.COLLECTIVE R15, `(.L_x_5743) ;  /* 0x000000000f087348 */ /* 0x000fea0003c00000 */
[----:B------:R0:W1:Y:S02]  /*23f30*/  SHFL.IDX P6, R14, R13, R12, R11 ;  /* 0x0000000c0d0e7389 */ /* 0x00006400000c000b */
[----:B01----:R-:W-:Y:S01]  /*23f40*/  ENDCOLLECTIVE ;  /* 0x000000000000791b */ /* 0x003fe20003800000 */
.L_x_5743:
[----:B------:R-:W-:Y:S01]  /*23f50*/  IMAD.MOV.U32 R2, RZ, RZ, R14 ;  /* 0x000000ffff027224 */ /* 0x000fe200078e000e */
[----:B------:R-:W-:Y:S06]  /*23f60*/  BRA `(.L_x_5744) ;  /* 0xffffffa800507947 */ /* 0x000fec000383ffff */
.L_x_5611:
[----:B0-----:R0:W1:Y:S02]  /*23f70*/  SYNCS.PHASECHK.TRANS64.TRYWAIT P0, [R6+URZ+0x38840], R21 ;  /* 0x03884015060075a7 */ /* 0x001064000800017f */
[----:B-1----:R-:W-:Y:S05]  /*23f80*/  @!P0 NANOSLEEP.SYNCS 0x989680 ;  /* 0x009896800000895d */ /* 0x002fea0003900000 */
[----:B------:R-:W1:Y:S02]  /*23f90*/  @!P0 SYNCS.PHASECHK.TRANS64 P0, [R6+URZ+0x38840], R21 ;  /* 0x03884015060085a7 */ /* 0x000e64000800007f */
[----:B-1----:R-:W-:Y:S05]  /*23fa0*/  @!P0 BRA `(.L_x_5611) ;  /* 0xfffffffc00f08947 */ /* 0x002fea000383ffff */
[----:B------:R-:W-:Y:S05]  /*23fb0*/  BRA `(.L_x_5745) ;  /* 0xffffffac00dc7947 */ /* 0x000fea000383ffff */
.L_x_5612:
        /* <DEDUP_REMOVED lines=8> */
.L_x_5747:
[----:B------:R-:W-:Y:S05]  /*24040*/  BSYNC B1 ;  /* 0x0000000000017941 */ /* 0x000fea0003800000 */
.L_x_5746:
        /* <DEDUP_REMOVED lines=9> */
.L_x_5748:
[----:B------:R-:W-:Y:S02]  /*240e0*/  IMAD.MOV.U32 R13, RZ, RZ, R27 ;  /* 0x000000ffff0d7224 */ /* 0x000fe400078e001b */
[----:B------:R-:W-:Y:S02]  /*240f0*/  IMAD.MOV.U32 R12, RZ, RZ, 0x1 ;  /* 0x00000001ff0c7424 */ /* 0x000fe400078e00ff */
[----:B------:R-:W-:-:S07]  /*24100*/  IMAD.MOV.U32 R2, RZ, RZ, R14 ;  /* 0x000000ffff027224 */ /* 0x000fce00078e000e */
[----:B------:R-:W-:Y:S05]  /*24110*/  WARPSYNC.COLLECTIVE R15, `(.L_x_5749) ;  /* 0x000000000f087348 */ /* 0x000fea0003c00000 */
[----:B------:R0:W1:Y:S02]  /*24120*/  SHFL.IDX P6, R14, R13, R12, R11 ;  /* 0x0000000c0d0e7389 */ /* 0x00006400000c000b */
[----:B01----:R-:W-:Y:S01]  /*24130*/  ENDCOLLECTIVE ;  /* 0x000000000000791b */ /* 0x003fe20003800000 */
.L_x_5749:
        /* <DEDUP_REMOVED lines=11> */
.L_x_5750:
[----:B------:R-:W-:Y:S02]  /*241f0*/  IMAD.MOV.U32 R13, RZ, RZ, R27 ;  /* 0x000000ffff0d7224 */ /* 0x000fe400078e001b */
[----:B------:R-:W-:Y:S02]  /*24200*/  IMAD.MOV.U32 R12, RZ, RZ, 0x2 ;  /* 0x00000002ff0c7424 */ /* 0x000fe400078e00ff */
[----:B------:R-:W-:-:S07]  /*24210*/  IMAD.MOV.U32 R2, RZ, RZ, R14 ;  /* 0x000000ffff027224 */ /* 0x000fce00078e000e */
[----:B------:R-:W-:Y:S05]  /*24220*/  WARPSYNC.COLLECTIVE R15, `(.L_x_5751) ;  /* 0x000000000f087348 */ /* 0x000fea0003c00000 */
[----:B------:R0:W1:Y:S02]  /*24230*/  SHFL.IDX P6, R14, R13, R12, R11 ;  /* 0x0000000c0d0e7389 */ /* 0x00006400000c000b */
[----:B01----:R-:W-:Y:S01]  /*24240*/  ENDCOLLECTIVE ;  /* 0x000000000000791b */ /* 0x003fe20003800000 */
.L_x_5751:
        /* <DEDUP_REMOVED lines=11> */
.L_x_5752:
[----:B------:R-:W-:Y:S02]  /*24300*/  IMAD.MOV.U32 R13, RZ, RZ, R27 ;  /* 0x000000ffff0d7224 */ /* 0x000fe400078e001b */
[----:B------:R-:W-:Y:S01]  /*24310*/  IMAD.MOV.U32 R12, RZ, RZ, 0x3 ;  /* 0x00000003ff0c7424 */ /* 0x000fe200078e00ff */
[----:B------:R-:W-:-:S07]  /*24320*/  MOV R2, R14 ;  /* 0x0000000e00027202 */ /* 0x000fce0000000f00 */
[----:B------:R-:W-:Y:S05]  /*24330*/  WARPSYNC.COLLECTIVE R15, `(.L_x_5753) ;  /* 0x000000000f087348 */ /* 0x000fea0003c00000 */
[----:B------:R0:W1:Y:S02]  /*24340*/  SHFL.IDX P6, R14, R13, R12, R11 ;  /* 0x0000000c0d0e7389 */ /* 0x00006400000c000b */
[----:B01----:R-:W-:Y:S01]  /*24350*/  ENDCOLLECTIVE ;  /* 0x000000000000791b */ /* 0x003fe20003800000 */
.L_x_5753:
        /* <DEDUP_REMOVED lines=11> */
.L_x_5754:
[----:B------:R-:W-:Y:S01]  /*24410*/  IMAD.MOV.U32 R2, RZ, RZ, R14 ;  /* 0x000000ffff027224 */ /* 0x000fe200078e000e */
[----:B------:R-:W-:Y:S06]  /*24420*/  BRA `(.L_x_5755) ;  /* 0xffffffac006c7947 */ /* 0x000fec000383ffff */
.L_x_5617:
[----:B---3--:R3:W4:Y:S02]  /*24430*/  SYNCS.PHASECHK.TRANS64.TRYWAIT P0, [R6+URZ+0x38860], R21 ;  /* 0x03886015060075a7 */ /* 0x008724000800017f */
[----:B----4-:R-:W-:Y:S05]  /*24440*/  @!P0 NANOSLEEP.SYNCS 0x989680 ;  /* 0x009896800000895d */ /* 0x010fea0003900000 */
[----:B------:R-:W4:Y:S02]  /*24450*/  @!P0 SYNCS.PHASECHK.TRANS64 P0, [R6+URZ+0x38860], R21 ;  /* 0x03886015060085a7 */ /* 0x000f24000800007f */
[----:B----4-:R-:W-:Y:S05]  /*24460*/  @!P0 BRA `(.L_x_5617) ;  /* 0xfffffffc00f08947 */ /* 0x010fea000383ffff */
[----:B------:R-:W-:Y:S05]  /*24470*/  BRA `(.L_x_5756) ;  /* 0xffffffac00bc7947 */ /* 0x000fea000383ffff */
.L_x_5618:
        /* <DEDUP_REMOVED lines=8> */
.L_x_5758:
[----:B------:R-:W-:Y:S05]  /*24500*/  BSYNC B1 ;  /* 0x0000000000017941 */ /* 0x000fea0003800000 */
.L_x_5757:
        /* <DEDUP_REMOVED lines=13> */
.L_x_5759:
        /* <DEDUP_REMOVED lines=17> */
.L_x_5760:
        /* <DEDUP_REMOVED lines=16> */
.L_x_5761:
        /* <DEDUP_REMOVED lines=19> */
.L_x_5762:
        /* <DEDUP_REMOVED lines=14> */
.L_x_5763:
        /* <DEDUP_REMOVED lines=16> */
.L_x_5764:
        /* <DEDUP_REMOVED lines=14> */
.L_x_5765:
[----:B------:R-:W-:Y:S05]  /*24be0*/  BRA `(.L_x_5766) ;  /* 0xffffffac00287947 */ /* 0x000fea000383ffff */
.L_x_5626:
[----:B------:R-:W-:Y:S01]  /*24bf0*/  BSSY B0, `(.L_x_5767) ;  /* 0x0000008000007945 */ /* 0x000fe20003800000 */
[----:B------:R-:W-:Y:S01]  /*24c00*/  IMAD.MOV.U32 R13, RZ, RZ, R16 ;  /* 0x000000ffff0d7224 */ /* 0x000fe200078e0010 */
[----:B------:R-:W-:Y:S01]  /*24c10*/  MOV R12, RZ ;  /* 0x000000ff000c7202 */ /* 0x000fe20000000f00 */
[----:B------:R-:W-:Y:S02]  /*24c20*/  IMAD.MOV.U32 R11, RZ, RZ, 0x1f ;  /* 0x0000001fff0b7424 */ /* 0x000fe400078e00ff */
[----:B------:R-:W-:-:S07]  /*24c30*/  IMAD.MOV.U32 R15, RZ, RZ, -0x1 ;  /* 0xffffffffff0f7424 */ /* 0x000fce00078e00ff */
[----:B0123--:R-:W-:Y:S05]  /*24c40*/  WARPSYNC.COLLECTIVE R15, `(.L_x_5768) ;  /* 0x000000000f087348 */ /* 0x00ffea0003c00000 */
[----:B------:R4:W0:Y:S02]  /*24c50*/  SHFL.IDX P6, R14, R13, R12, R11 ;  /* 0x0000000c0d0e7389 */ /* 0x00082400000c000b */
[----:B01234-:R-:W-:Y:S01]  /*24c60*/  ENDCOLLECTIVE ;  /* 0x000000000000791b */ /* 0x01ffe20003800000 */
.L_x_5768:
[----:B------:R-:W-:Y:S05]  /*24c70*/  BSYNC B0 ;  /* 0x0000000000007941 */ /* 0x000fea0003800000 */
.L_x_5767:
        /* <DEDUP_REMOVED lines=9> */
.L_x_5769:
        /* <DEDUP_REMOVED lines=18> */
.L_x_5770:
[----:B------:R-:W-:Y:S01]  /*24e30*/  IMAD.MOV.U32 R12, RZ, RZ, 0x2 ;  /* 0x00000002ff0c7424 */ /* 0x000fe200078e00ff */
[----:B------:R-:W-:-:S05]  /*24e40*/  SEL R5, R14, RZ, P1 ;  /* 0x000000ff0e057207 */ /* 0x000fca0000800000 */
[----:B------:R-:W-:-:S04]  /*24e50*/  IMAD.IADD R4, R2, 0x1, R5 ;  /* 0x0000000102047824 */ /* 0x000fc800078e0205 */
[----:B------:R-:W-:-:S07]  /*24e60*/  IMAD.MOV.U32 R13, RZ, RZ, R4 ;  /* 0x000000ffff0d7224 */ /* 0x000fce00078e0004 */
[----:B------:R-:W-:Y:S05]  /*24e70*/  WARPSYNC.COLLECTIVE R15, `(.L_x_5771) ;  /* 0x000000000f087348 */ /* 0x000fea0003c00000 */
[----:B------:R0:W1:Y:S02]  /*24e80*/  SHFL.UP P6, R14, R13, R12, R11 ;  /* 0x0400000c0d0e7389 */ /* 0x00006400000c000b */
[----:B01----:R-:W-:Y:S01]  /*24e90*/  ENDCOLLECTIVE ;  /* 0x000000000000791b */ /* 0x003fe20003800000 */
.L_x_5771:
[----:B------:R-:W-:Y:S01]  /*24ea0*/  IMAD.MOV.U32 R12, RZ, RZ, 0x4 ;  /* 0x00000004ff0c7424 */ /* 0x000fe200078e00ff */
[----:B------:R-:W-:-:S04]  /*24eb0*/  SEL R5, R14, RZ, P2 ;  /* 0x000000ff0e057207 */ /* 0x000fc80001000000 */
[----:B------:R-:W-:-:S05]  /*24ec0*/  IADD3 R5, R4, R5, RZ ;  /* 0x0000000504057210 */ /* 0x000fca0007ffe0ff */
[----:B------:R-:W-:-:S07]  /*24ed0*/  IMAD.MOV.U32 R13, RZ, RZ, R5 ;  /* 0x000000ffff0d7224 */ /* 0x000fce00078e0005 */
[----:B------:R-:W-:Y:S05]  /*24ee0*/  WARPSYNC.COLLECTIVE R15, `(.L_x_5772) ;  /* 0x000000000f087348 */ /* 0x000fea0003c00000 */
[----:B------:R0:W1:Y:S02]  /*24ef0*/  SHFL.UP P6, R14, R13, R12, R11 ;  /* 0x0400000c0d0e7389 */ /* 0x00006400000c000b */
[----:B01----:R-:W-:Y:S01]  /*24f00*/  ENDCOLLECTIVE ;  /* 0x000000000000791b */ /* 0x003fe20003800000 */
.L_x_5772:
[----:B------:R-:W-:Y:S01]  /*24f10*/  IMAD.MOV.U32 R12, RZ, RZ, 0x8 ;  /* 0x00000008ff0c7424 */ /* 0x000fe200078e00ff */
[----:B------:R-:W-:-:S05]  /*24f20*/  SEL R6, R14, RZ, P3 ;  /* 0x000000ff0e067207 */ /* 0x000fca0001800000 */
[----:B------:R-:W-:-:S04]  /*24f30*/  IMAD.IADD R6, R5, 0x1, R6 ;  /* 0x0000000105067824 */ /* 0x000fc800078e0206 */
[----:B------:R-:W-:-:S07]  /*24f40*/  IMAD.MOV.U32 R13, RZ, RZ, R6 ;  /* 0x000000ffff0d7224 */ /* 0x000fce00078e0006 */
[----:B------:R-:W-:Y:S05]  /*24f50*/  WARPSYNC.COLLECTIVE R15, `(.L_x_5773) ;  /* 0x000000000f087348 */ /* 0x000fea0003c00000 */
[----:B------:R0:W1:Y:S02]  /*24f60*/  SHFL.UP P6, R14, R13, R12, R11 ;  /* 0x0400000c0d0e7389 */ /* 0x00006400000c000b */
[----:B01----:R-:W-:Y:S01]  /*24f70*/  ENDCOLLECTIVE ;  /* 0x000000000000791b */ /* 0x003fe20003800000 */
.L_x_5773:
[----:B------:R-:W-:Y:S01]  /*24f80*/  IMAD.MOV.U32 R12, RZ, RZ, 0x10 ;  /* 0x00000010ff0c7424 */ /* 0x000fe200078e00ff */
[----:B------:R-:W-:-:S05]  /*24f90*/  SEL R3, R14, RZ, P4 ;  /* 0x000000ff0e037207 */ /* 0x000fca0002000000 */
[----:B------:R-:W-:-:S04]  /*24fa0*/  IMAD.IADD R4, R6, 0x1, R3 ;  /* 0x0000000106047824 */ /* 0x000fc800078e0203 */
[----:B------:R-:W-:-:S07]  /*24fb0*/  IMAD.MOV.U32 R13, RZ, RZ, R4 ;  /* 0x000000ffff0d7224 */ /* 0x000fce00078e0004 */
[----:B------:R-:W-:Y:S05]  /*24fc0*/  WARPSYNC.COLLECTIVE R15, `(.L_x_5774) ;  /* 0x000000000f087348 */ /* 0x000fea0003c00000 */
[----:B------:R0:W1:Y:S02]  /*24fd0*/  SHFL.UP P6, R14, R13, R12, R11 ;  /* 0x0400000c0d0e7389 */ /* 0x00006400000c000b */
[----:B01----:R-:W-:Y:S01]  /*24fe0*/  ENDCOLLECTIVE ;  /* 0x000000000000791b */ /* 0x003fe20003800000 */
.L_x_5774:
        /* <DEDUP_REMOVED lines=8> */
.L_x_5775:
[----:B------:R-:W-:Y:S05]  /*25070*/  BRA `(.L_x_5776) ;  /* 0xffffffac00bc7947 */ /* 0x000fea000383ffff */
.L_x_5631:
        /* <DEDUP_REMOVED lines=8> */
.L_x_5778:
[----:B------:R-:W-:Y:S05]  /*25100*/  BSYNC B0 ;  /* 0x0000000000007941 */ /* 0x000fea0003800000 */
.L_x_5777:
[----:B------:R-:W-:Y:S01]  /*25110*/  SEL R13, R14, RZ, P1 ;  /* 0x000000ff0e0d7207 */ /* 0x000fe20000800000 */
[----:B------:R-:W-:Y:S02]  /*25120*/  IMAD.MOV.U32 R12, RZ, RZ, 0x2 ;  /* 0x00000002ff0c7424 */ /* 0x000fe400078e00ff */
[----:B------:R-:W-:Y:S01]  /*25130*/  IMAD.MOV.U32 R11, RZ, RZ, RZ ;  /* 0x000000ffff0b7224 */ /* 0x000fe200078e00ff */
[----:B------:R-:W-:Y:S01]  /*25140*/  IADD3 R13, R2, R13, RZ ;  /* 0x0000000d020d7210 */ /* 0x000fe20007ffe0ff */
[----:B------:R-:W-:-:S07]  /*25150*/  IMAD.MOV.U32 R15, RZ, RZ, -0x1 ;  /* 0xffffffffff0f7424 */ /* 0x000fce00078e00ff */
[----:B------:R-:W-:Y:S05]  /*25160*/  WARPSYNC.COLLECTIVE R15, `(.L_x_5779) ;  /* 0x000000000f087348 */ /* 0x000fea0003c00000 */
[----:B------:R0:W1:Y:S02]  /*25170*/  SHFL.UP P6, R14, R13, R12, R11 ;  /* 0x0400000c0d0e7389 */ /* 0x00006400000c000b */
[----:B01----:R-:W-:Y:S01]  /*25180*/  ENDCOLLECTIVE ;  /* 0x000000000000791b */ /* 0x003fe20003800000 */
.L_x_5779:
[----:B------:R-:W-:Y:S01]  /*25190*/  IMAD.MOV.U32 R12, RZ, RZ, 0x4 ;  /* 0x00000004ff0c7424 */ /* 0x000fe200078e00ff */
[----:B------:R-:W-:-:S05]  /*251a0*/  SEL R14, R14, RZ, P2 ;  /* 0x000000ff0e0e7207 */ /* 0x000fca0001000000 */
[----:B------:R-:W-:-:S04]  /*251b0*/  IMAD.IADD R3, R13, 0x1, R14 ;  /* 0x000000010d037824 */ /* 0x000fc800078e020e */
[----:B------:R-:W-:-:S07]  /*251c0*/  IMAD.MOV.U32 R13, RZ, RZ, R3 ;  /* 0x000000ffff0d7224 */ /* 0x000fce00078e0003 */
[----:B------:R-:W-:Y:S05]  /*251d0*/  WARPSYNC.COLLECTIVE R15, `(.L_x_5780) ;  /* 0x000000000f087348 */ /* 0x000fea0003c00000 */
[----:B------:R0:W1:Y:S02]  /*251e0*/  SHFL.UP P6, R14, R13, R12, R11 ;  /* 0x0400000c0d0e7389 */ /* 0x00006400000c000b */
[----:B01----:R-:W-:Y:S01]  /*251f0*/  ENDCOLLECTIVE ;  /* 0x000000000000791b */ /* 0x003fe20003800000 */
.L_x_5780:
[----:B------:R-:W-:Y:S01]  /*25200*/  IMAD.MOV.U32 R12, RZ, RZ, 0x8 ;  /* 0x00000008ff0c7424 */ /* 0x000fe200078e00ff */
[----:B------:R-:W-:-:S05]  /*25210*/  SEL R4, R14, RZ, P3 ;  /* 0x000000ff0e047207 */ /* 0x000fca0001800000 */
[----:B------:R-:W-:-:S04]  /*25220*/  IMAD.IADD R4, R3, 0x1, R4 ;  /* 0x0000000103047824 */ /* 0x000fc800078e0204 */
[----:B------:R-:W-:-:S07]  /*25230*/  IMAD.MOV.U32 R13, RZ, RZ, R4 ;  /* 0x000000ffff0d7224 */ /* 0x000fce00078e0004 */
[----:B------:R-:W-:Y:S05]  /*25240*/  WARPSYNC.COLLECTIVE R15, `(.L_x_5781) ;  /* 0x000000000f087348 */ /* 0x000fea0003c00000 */
[----:B------:R0:W1:Y:S02]  /*25250*/  SHFL.UP P6, R14, R13, R12, R11 ;  /* 0x0400000c0d0e7389 */ /* 0x00006400000c000b */
[----:B01----:R-:W-:Y:S01]  /*25260*/  ENDCOLLECTIVE ;  /* 0x000000000000791b */ /* 0x003fe20003800000 */
.L_x_5781:
[----:B------:R-:W-:Y:S01]  /*25270*/  IMAD.MOV.U32 R12, RZ, RZ, 0x10 ;  /* 0x00000010ff0c7424 */ /* 0x000fe200078e00ff */
[----:B------:R-:W-:-:S05]  /*25280*/  SEL R5, R14, RZ, P4 ;  /* 0x000000ff0e057207 */ /* 0x000fca0002000000 */
[----:B------:R-:W-:-:S04]  /*25290*/  IMAD.IADD R5, R4, 0x1, R5 ;  /* 0x0000000104057824 */ /* 0x000fc800078e0205 */
[----:B------:R-:W-:-:S07]  /*252a0*/  IMAD.MOV.U32 R13, RZ, RZ, R5 ;  /* 0x000000ffff0d7224 */ /* 0x000fce00078e0005 */
[----:B------:R-:W-:Y:S05]  /*252b0*/  WARPSYNC.COLLECTIVE R15, `(.L_x_5782) ;  /* 0x000000000f087348 */ /* 0x000fea0003c00000 */
[----:B------:R0:W1:Y:S02]  /*252c0*/  SHFL.UP P6, R14, R13, R12, R11 ;  /* 0x0400000c0d0e7389 */ /* 0x00006400000c000b */
[----:B01----:R-:W-:Y:S01]  /*252d0*/  ENDCOLLECTIVE ;  /* 0x000000000000791b */ /* 0x003fe20003800000 */
.L_x_5782:
        /* <DEDUP_REMOVED lines=8> */
.L_x_5783:
[----:B------:R-:W-:Y:S05]  /*25360*/  BRA `(.L_x_5784) ;  /* 0xffffffac009c7947 */ /* 0x000fea000383ffff */
.L_x_5633:
[----:B------:R-:W-:Y:S01]  /*25370*/  BSSY B0, `(.L_x_5785) ;  /* 0x0000006000007945 */ /* 0x000fe20003800000 */
[----:B------:R-:W-:Y:S02]  /*25380*/  PLOP3.LUT P6, PT, P6, PT, PT, 0x8, 0x0 ;  /* 0x000000000000781c */ /* 0x000fe400037ce170 */
[----:B------:R-:W-:-:S11]  /*25390*/  MOV R15, 0xffffffff ;  /* 0xffffffff000f7802 */ /* 0x000fd60000000f00 */
[----:B0-----:R-:W-:Y:S05]  /*253a0*/  WARPSYNC.COLLECTIVE R15, `(.L_x_5786) ;  /* 0x000000000f087348 */ /* 0x001fea0003c00000 */
[----:B------:R-:W-:Y:S01]  /*253b0*/  VOTE.ANY R14, PT, P6 ;  /* 0x00000000000e7806 */ /* 0x000fe200030e0100 */
[----:B0-----:R-:W-:Y:S06]  /*253c0*/  ENDCOLLECTIVE ;  /* 0x000000000000791b */ /* 0x001fec0003800000 */
.L_x_5786:
[----:B------:R-:W-:Y:S05]  /*253d0*/  BSYNC B0 ;  /* 0x0000000000007941 */ /* 0x000fea0003800000 */
.L_x_5785:
        /* <DEDUP_REMOVED lines=9> */
.L_x_5787:
[----:B------:R-:W-:Y:S01]  /*25470*/  IMAD.MOV.U32 R17, RZ, RZ, R14 ;  /* 0x000000ffff117224 */ /* 0x000fe200078e000e */
[----:B------:R-:W-:Y:S06]  /*25480*/  BRA `(.L_x_5788) ;  /* 0xffffffac008c7947 */ /* 0x000fec000383ffff */
.L_x_5635:
[----:B------:R-:W-:Y:S01]  /*25490*/  BSSY B0, `(.L_x_5789) ;  /* 0x0000007000007945 */ /* 0x000fe20003800000 */
[----:B------:R-:W-:Y:S02]  /*254a0*/  IMAD.MOV.U32 R13, RZ, RZ, R3 ;  /* 0x000000ffff0d7224 */ /* 0x000fe400078e0003 */
[----:B------:R-:W-:Y:S02]  /*254b0*/  IMAD.MOV.U32 R11, RZ, RZ, 0x1f ;  /* 0x0000001fff0b7424 */ /* 0x000fe400078e00ff */
[----:B------:R-:W-:-:S07]  /*254c0*/  IMAD.MOV.U32 R15, RZ, RZ, -0x1 ;  /* 0xffffffffff0f7424 */ /* 0x000fce00078e00ff */
[----:B012---:R-:W-:Y:S05]  /*254d0*/  WARPSYNC.COLLECTIVE R15, `(.L_x_5790) ;  /* 0x000000000f087348 */ /* 0x007fea0003c00000 */
[----:B------:R3:W4:Y:S02]  /*254e0*/  SHFL.IDX P6, R14, R13, R12, R11 ;  /* 0x0000000c0d0e7389 */ /* 0x00072400000c000b */
[----:B01234-:R-:W-:Y:S01]  /*254f0*/  ENDCOLLECTIVE ;  /* 0x000000000000791b */ /* 0x01ffe20003800000 */
.L_x_5790:
[----:B------:R-:W-:Y:S05]  /*25500*/  BSYNC B0 ;  /* 0x0000000000007941 */ /* 0x000fea0003800000 */
.L_x_5789:
[----:B------:R-:W-:Y:S01]  /*25510*/  IMAD.MOV.U32 R6, RZ, RZ, R14 ;  /* 0x000000ffff067224 */ /* 0x000fe200078e000e */
[----:B------:R-:W-:Y:S06]  /*25520*/  BRA `(.L_x_5634) ;  /* 0xffffffac00807947 */ /* 0x000fec000383ffff */
.L_x_5639:
[----:B0-----:R0:W1:Y:S02]  /*25530*/  SYNCS.PHASECHK.TRANS64.TRYWAIT P0, [R4+URZ+0x38820], R0 ;  /* 0x03882000040075a7 */ /* 0x001064000800017f */
[----:B-1----:R-:W-:Y:S05]  /*25540*/  @!P0 NANOSLEEP.SYNCS 0x989680 ;  /* 0x009896800000895d */ /* 0x002fea0003900000 */
[----:B------:R-:W1:Y:S02]  /*25550*/  @!P0 SYNCS.PHASECHK.TRANS64 P0, [R4+URZ+0x38820], R0 ;  /* 0x03882000040085a7 */ /* 0x000e64000800007f */
[----:B-1----:R-:W-:Y:S05]  /*25560*/  @!P0 BRA `(.L_x_5639) ;  /* 0xfffffffc00f08947 */ /* 0x002fea000383ffff */
[----:B------:R-:W-:Y:S05]  /*25570*/  BRA `(.L_x_5791) ;  /* 0xffffffb000f87947 */ /* 0x000fea000383ffff */
.L_x_5640:
        /* <DEDUP_REMOVED lines=11> */
.L_x_5793:
[----:B------:R-:W-:Y:S05]  /*25630*/  BSYNC B0 ;  /* 0x0000000000007941 */ /* 0x000fea0003800000 */
.L_x_5792:
[----:B------:R-:W-:Y:S05]  /*25640*/  BRA `(.L_x_5794) ;  /* 0xffffffb000e07947 */ /* 0x000fea000383ffff */
.L_x_5641:
[----:B------:R-:W-:Y:S01]  /*25650*/  BSSY B0, `(.L_x_5795) ;  /* 0x0000006000007945 */ /* 0x000fe20003800000 */
[----:B------:R-:W-:-:S07]  /*25660*/  IMAD.MOV.U32 R15, RZ, RZ, -0x1 ;  /* 0xffffffffff0f7424 */ /* 0x000fce00078e00ff */
[----:B0-234-:R-:W-:Y:S05]  /*25670*/  WARPSYNC.COLLECTIVE R15, `(.L_x_5796) ;  /* 0x000000000f0c7348 */ /* 0x01dfea0003c00000 */
[----:B------:R-:W-:Y:S02]  /*25680*/  ELECT P6, UR62, PT ;  /* 0x00000000003e782f */ /* 0x000fe400038c0000 */
[----:B------:R-:W-:Y:S01]  /*25690*/  MOV R14, UR62 ;  /* 0x0000003e000e7c02 */ /* 0x000fe20008000f00 */
[----:B0-234-:R-:W-:Y:S10]  /*256a0*/  ENDCOLLECTIVE ;  /* 0x000000000000791b */ /* 0x01dff40003800000 */
.L_x_5796:
[----:B------:R-:W-:Y:S05]  /*256b0*/  BSYNC B0 ;  /* 0x0000000000007941 */ /* 0x000fea0003800000 */
.L_x_5795:
[----:B------:R-:W-:Y:S05]  /*256c0*/  BRA `(.L_x_5797) ;  /* 0xffffffb000d47947 */ /* 0x000fea000383ffff */
.L_x_5643:
[----:B0-----:R0:W1:Y:S02]  /*256d0*/  SYNCS.PHASECHK.TRANS64.TRYWAIT P1, [R5+URZ+0x38840], R0 ;  /* 0x03884000050075a7 */ /* 0x001064000802017f */
[----:B-1----:R-:W-:Y:S05]  /*256e0*/  @!P1 NANOSLEEP.SYNCS 0x989680 ;  /* 0x009896800000995d */ /* 0x002fea0003900000 */
[----:B------:R-:W1:Y:S02]  /*256f0*/  @!P1 SYNCS.PHASECHK.TRANS64 P1, [R5+URZ+0x38840], R0 ;  /* 0x03884000050095a7 */ /* 0x000e64000802007f */
[----:B-1----:R-:W-:Y:S05]  /*25700*/  @!P1 BRA `(.L_x_5643) ;  /* 0xfffffffc00f09947 */ /* 0x002fea000383ffff */
[----:B------:R-:W-:Y:S05]  /*25710*/  BRA `(.L_x_5798) ;  /* 0xffffffb000f47947 */ /* 0x000fea000383ffff */
.L_x_5645:
[----:B-1----:R1:W0:Y:S02]  /*25720*/  SYNCS.PHASECHK.TRANS64.TRYWAIT P1, [R25+URZ+0x38840], R2 ;  /* 0x03884002190075a7 */ /* 0x002224000802017f */
[----:B0-----:R-:W-:Y:S05]  /*25730*/  @!P1 NANOSLEEP.SYNCS 0x989680 ;  /* 0x009896800000995d */ /* 0x001fea0003900000 */
[----:B------:R-:W0:Y:S02]  /*25740*/  @!P1 SYNCS.PHASECHK.TRANS64 P1, [R25+URZ+0x38840], R2 ;  /* 0x03884002190095a7 */ /* 0x000e24000802007f */
[----:B0-----:R-:W-:Y:S05]  /*25750*/  @!P1 BRA `(.L_x_5645) ;  /* 0xfffffffc00f09947 */ /* 0x001fea000383ffff */
[----:B------:R-:W-:Y:S05]  /*25760*/  BRA `(.L_x_5799) ;  /* 0xffffffb400007947 */ /* 0x000fea000383ffff */
.L_x_5647:
[----:B------:R0:W0:Y:S02]  /*25770*/  SYNCS.PHASECHK.TRANS64.TRYWAIT P1, [R5+URZ+0x38860], R0 ;  /* 0x03886000050075a7 */ /* 0x000024000802017f */
[----:B0-----:R-:W-:Y:S05]  /*25780*/  @!P1 NANOSLEEP.SYNCS 0x989680 ;  /* 0x009896800000995d */ /* 0x001fea0003900000 */
[----:B------:R-:W0:Y:S02]  /*25790*/  @!P1 SYNCS.PHASECHK.TRANS64 P1, [R5+URZ+0x38860], R0 ;  /* 0x03886000050095a7 */ /* 0x000e24000802007f */
[----:B0-----:R-:W-:Y:S05]  /*257a0*/  @!P1 BRA `(.L_x_5647) ;  /* 0xfffffffc00f09947 */ /* 0x001fea000383ffff */
[----:B------:R-:W-:Y:S05]  /*257b0*/  BRA `(.L_x_5800) ;  /* 0xffffffb000fc7947 */ /* 0x000fea000383ffff */
.L_x_5801:
        /* <DEDUP_REMOVED lines=12> */
.L_x_5822:


//--------------------- .nv.global.init           --------------------------
	.section	.nv.global.init,"aw",@progbits
.nv.global.init:
	.type		$str$23,@object
	.size		$str$23,($str$24 - $str$23)
$str$23:
        /*0000*/ 	.byte	0x28, 0x61, 0x64, 0x64, 0x72, 0x65, 0x73, 0x73, 0x20, 0x26, 0x20, 0x6d, 0x61, 0x73, 0x6b, 0x29
        /*0010*/ 	.byte	0x20, 0x3d, 0x3d, 0x20, 0x30, 0x00
	.type		$str$24,@object
	.size		$str$24,(__unnamed_4 - $str$24)
$str$24:
        /*0016*/ 	.byte	0x2f, 0x74, 0x6d, 0x70, 0x2f, 0x6f, 0x73, 0x73, 0x5f, 0x6b, 0x65, 0x72, 0x6e, 0x65, 0x6c, 0x73
        /*0026*/ 	.byte	0x5f, 0x73, 0x72, 0x63, 0x2f, 0x66, 0x6c, 0x61, 0x73, 0x68, 0x5f, 0x61, 0x74, 0x74, 0x65, 0x6e
        /*0036*/ 	.byte	0x74, 0x69, 0x6f, 0x6e, 0x2f, 0x63, 0x73, 0x72, 0x63, 0x2f, 0x63, 0x75, 0x74, 0x6c, 0x61, 0x73
        /*0046*/ 	.byte	0x73, 0x2f, 0x69, 0x6e, 0x63, 0x6c, 0x75, 0x64, 0x65, 0x2f, 0x63, 0x75, 0x74, 0x65, 0x2f, 0x70
        /*0056*/ 	.byte	0x6f, 0x69, 0x6e, 0x74, 0x65, 0x72, 0x5f, 0x66, 0x6c, 0x61, 0x67, 0x67, 0x65, 0x64, 0x2e, 0x68
        /*0066*/ 	.byte	0x70, 0x70, 0x00
	.type		__unnamed_4,@object
	.size		__unnamed_4,(__unnamed_5 - __unnamed_4)
__unnamed_4:
        /* <DEDUP_REMOVED lines=24> */
	.type		__unnamed_5,@object
	.size		__unnamed_5,(__unnamed_6 - __unnamed_5)
__unnamed_5:
        /* <DEDUP_REMOVED lines=23> */
        /*0355*/ 	.byte	0x43, 0x3c, 0x34, 0x30, 0x39, 0x36, 0x3e, 0x3e, 0x3e, 0x3e, 0x3e, 0x20, 0x26, 0x5d, 0x00
	.type		__unnamed_6,@object
	.size		__unnamed_6,(__unnamed_1 - __unnamed_6)
__unnamed_6:
        /* <DEDUP_REMOVED lines=28> */
        /*0524*/ 	.byte	0x3e, 0x3e, 0x3e, 0x3e, 0x3e, 0x5d, 0x00
	.type		__unnamed_1,@object
	.size		__unnamed_1,(__unnamed_3 - __unnamed_1)
__unnamed_1:
        /* <DEDUP_REMOVED lines=28> */
        /*06eb*/ 	.byte	0x3e, 0x3e, 0x3e, 0x3e, 0x3e, 0x20, 0x26, 0x5d, 0x00
	.type		__unnamed_3,@object
	.size		__unnamed_3,(__unnamed_2 - __unnamed_3)
__unnamed_3:
        /* <DEDUP_REMOVED lines=28> */
        /*08b4*/ 	.byte	0x32, 0x37, 0x36, 0x38, 0x3e, 0x3e, 0x3e, 0x3e, 0x3e, 0x5d, 0x00
	.type		__unnamed_2,@object
	.size		__unnamed_2,(.L_1 - __unnamed_2)
__unnamed_2:
        /* <DEDUP_REMOVED lines=29> */
.L_1:


//--------------------- .nv.shared._ZN7cutlass13device_kernelIN5flash11enable_sm90INS1_16FlashAttnFwdSm90INS1_25CollectiveMainloopFwdSm90ILi2EN4cute5tupleIJNS5_1CILi1EEES8_S8_EEENS6_IJNS7_ILi64EEESA_SA_EEELi512ENS_6half_tEfNS_4arch4Sm90ELb0ELb0ELb1ELb0ELb1ELb0ELb0ELb0ELb0ELb1ELb0ELb0EEENS1_21CollectiveEpilogueFwdINS6_IJSA_NS7_ILi512EEESA_EEES9_SC_SE_Li256ELb0ELb1ELb0ELb0EEENS1_29StaticPersistentTileSchedulerILb0EEEEEEEEEvNT_6ParamsE --------------------------
	.section	.nv.shared._ZN7cutlass13device_kernelIN5flash11enable_sm90INS1_16FlashAttnFwdSm90INS1_25CollectiveMainloopFwdSm90ILi2EN4cute5tupleIJNS5_1CILi1EEES8_S8_EEENS6_IJNS7_ILi64EEESA_SA_EEELi512ENS_6half_tEfNS_4arch4Sm90ELb0ELb0ELb1ELb0ELb1ELb0ELb0ELb0ELb0ELb1ELb0ELb0EEENS1_21CollectiveEpilogueFwdINS6_IJSA_NS7_ILi512EEESA_EEES9_SC_SE_Li256ELb0ELb1ELb0ELb0EEENS1_29StaticPersistentTileSchedulerILb0EEEEEEEEEvNT_6ParamsE,"aw",@nobits
	.sectionflags	@""
	.align	16
	.zero		1024


//--------------------- .nv.shared.reserved.0     --------------------------
	.section	.nv.shared.reserved.0,"aw",@nobits
	.weak		__nv_reservedSMEM_offset_0_alias
	.size		__nv_reservedSMEM_offset_0_alias, 0, 0
	.other		__nv_reservedSMEM_offset_0_alias,@"STO_CUDA_RESERVED_SHARED STV_DEFAULT"
__nv_reservedSMEM_offset_0_alias:
	.zero		0


//--------------------- .nv.global                --------------------------
	.section	.nv.global,"aw",@nobits
.nv.global:
	.type		_ZN83_INTERNAL_14de0d54_47_flash_fwd_hdim64_512_fp16_paged_softcap_sm90_cu_d53ad458_37734cute1_E,@object
	.size		_ZN83_INTERNAL_14de0d54_47_flash_fwd_hdim64_512_fp16_paged_softcap_sm90_cu_d53ad458_37734cute1_E,(_ZN83_INTERNAL_14de0d54_47_flash_fwd_hdim64_512_fp16_paged_softcap_sm90_cu_d53ad458_37734cuda3std3__45__cpo6cbeginE - _ZN83_INTERNAL_14de0d54_47_flash_fwd_hdim64_512_fp16_paged_softcap_sm90_cu_d53ad458_37734cute1_E)
_ZN83_INTERNAL_14de0d54_47_flash_fwd_hdim64_512_fp16_paged_softcap_sm90_cu_d53ad458_37734cute1_E:
	.zero		1
	.type		_ZN83_INTERNAL_14de0d54_47_flash_fwd_hdim64_512_fp16_paged_softcap_sm90_cu_d53ad458_37734cuda3std3__45__cpo6cbeginE,@object
	.size		_ZN83_INTERNAL_14de0d54_47_flash_fwd_hdim64_512_fp16_paged_softcap_sm90_cu_d53ad458_37734cuda3std3__45__cpo6cbeginE,(_ZN83_INTERNAL_14de0d54_47_flash_fwd_hdim64_512_fp16_paged_softcap_sm90_cu_d53ad458_37734cuda3std3__48in_placeE - _ZN83_INTERNAL_14de0d54_47_flash_fwd_hdim64_512_fp16_paged_softcap_sm90_cu_d53ad458_37734cuda3std3__45__cpo6cbeginE)
_ZN83_INTERNAL_14de0d54_47_flash_fwd_hdim64_512_fp16_paged_softcap_sm90_cu_d53ad458_37734cuda3std3__45__cpo6cbeginE:
	.zero		1
	.type		_ZN83_INTERNAL_14de0d54_47_flash_fwd_hdim64_512_fp16_paged_softcap_sm90_cu_d53ad458_37734cuda3std3__48in_placeE,@object
	.size		_ZN83_INTERNAL_14de0d54_47_flash_fwd_hdim64_512_fp16_paged_softcap_sm90_cu_d53ad458_37734cuda3std3__48in_placeE,(_ZN83_INTERNAL_14de0d54_47_flash_fwd_hdim64_512_fp16_paged_softcap_sm90_cu_d53ad458_37734cuda3std6ranges3__45__cpo9iter_moveE - _ZN83_INTERNAL_14de0d54_47_flash_fwd_hdim64_512_fp16_paged_softcap_sm90_cu_d53ad458_37734cuda3std3__48in_placeE)
_ZN83_INTERNAL_14de0d54_47_flash_fwd_hdim64_512_fp16_paged_softcap_sm90_cu_d53ad458_37734cuda3std3__48in_placeE:
	.zero		1
	.type		_ZN83_INTERNAL_14de0d54_47_flash_fwd_hdim64_512_fp16_paged_softcap_sm90_cu_d53ad458_37734cuda3std6ranges3__45__cpo9iter_moveE,@object
	.size		_ZN83_INTERNAL_14de0d54_47_flash_fwd_hdim64_512_fp16_paged_softcap_sm90_cu_d53ad458_37734cuda3std6ranges3__45__cpo9iter_moveE,(_ZN83_INTERNAL_14de0d54_47_flash_fwd_hdim64_512_fp16_paged_softcap_sm90_cu_d53ad458_37734cuda3std3__45__cpo5beginE - _ZN83_INTERNAL_14de0d54_47_flash_fwd_hdim64_512_fp16_paged_softcap_sm90_cu_d53ad458_37734cuda3std6ranges3__45__cpo9iter_moveE)
_ZN83_INTERNAL_14de0d54_47_flash_fwd_hdim64_512_fp16_paged_softcap_sm90_cu_d53ad458_37734cuda3std6ranges3__45__cpo9iter_moveE:
	.zero		1
	.type		_ZN83_INTERNAL_14de0d54_47_flash_fwd_hdim64_512_fp16_paged_softcap_sm90_cu_d53ad458_37734cuda3std3__45__cpo5beginE,@object
	.size		_ZN83_INTERNAL_14de0d54_47_flash_fwd_hdim64_512_fp16_paged_softcap_sm90_cu_d53ad458_37734cuda3std3__45__cpo5beginE,(_ZN83_INTERNAL_14de0d54_47_flash_fwd_hdim64_512_fp16_paged_softcap_sm90_cu_d53ad458_37734cuda3std3__485_GLOBAL__N__14de0d54_47_flash_fwd_hdim64_512_fp16_paged_softcap_sm90_cu_d53ad458_37736ignoreE - _ZN83_INTERNAL_14de0d54_47_flash_fwd_hdim64_512_fp16_paged_softcap_sm90_cu_d53ad458_37734cuda3std3__45__cpo5beginE)
_ZN83_INTERNAL_14de0d54_47_flash_fwd_hdim64_512_fp16_paged_softcap_sm90_cu_d53ad458_37734cuda3std3__45__cpo5beginE:
	.zero		1
	.type		_ZN83_INTERNAL_14de0d54_47_flash_fwd_hdim64_512_fp16_paged_softcap_sm90_cu_d53ad458_37734cuda3std3__485_GLOBAL__N__14de0d54_47_flash_fwd_hdim64_512_fp16_paged_softcap_sm90_cu_d53ad458_37736ignoreE,@object
	.size		_ZN83_INTERNAL_14de0d54_47_flash_fwd_hdim64_512_fp16_paged_softcap_sm90_cu_d53ad458_37734cuda3std3__485_GLOBAL__N__14de0d54_47_flash_fwd_hdim64_512_fp16_paged_softcap_sm90_cu_d53ad458_37736ignoreE,(_ZN83_INTERNAL_14de0d54_47_flash_fwd_hdim64_512_fp16_paged_softcap_sm90_cu_d53ad458_37734cute7productE - _ZN83_INTERNAL_14de0d54_47_flash_fwd_hdim64_512_fp16_paged_softcap_sm90_cu_d53ad458_37734cuda3std3__485_GLOBAL__N__14de0d54_47_flash_fwd_hdim64_512_fp16_paged_softcap_sm90_cu_d53ad458_37736ignoreE)
_ZN83_INTERNAL_14de0d54_47_flash_fwd_hdim64_512_fp16_paged_softcap_sm90_cu_d53ad458_37734cuda3std3__485_GLOBAL__N__14de0d54_47_flash_fwd_hdim64_512_fp16_paged_softcap_sm90_cu_d53ad458_37736ignoreE:
	.zero		1
	.type		_ZN83_INTERNAL_14de0d54_47_flash_fwd_hdim64_512_fp16_paged_softcap_sm90_cu_d53ad458_37734cute7productE,@object
	.size		_ZN83_INTERNAL_14de0d54_47_flash_fwd_hdim64_512_fp16_paged_softcap_sm90_cu_d53ad458_37734cute7productE,(_ZN83_INTERNAL_14de0d54_47_flash_fwd_hdim64_512_fp16_paged_softcap_sm90_cu_d53ad458_37734cuda3std3__45__cpo3endE - _ZN83_INTERNAL_14de0d54_47_flash_fwd_hdim64_512_fp16_paged_softcap_sm90_cu_d53ad458_37734cute7productE)
_ZN83_INTERNAL_14de0d54_47_flash_fwd_hdim64_512_fp16_paged_softcap_sm90_cu_d53ad458_37734cute7productE:
	.zero		1
	.type		_ZN83_INTERNAL_14de0d54_47_flash_fwd_hdim64_512_fp16_paged_softcap_sm90_cu_d53ad458_37734cuda3std3__45__cpo3endE,@object
	.size		_ZN83_INTERNAL_14de0d54_47_flash_fwd_hdim64_512_fp16_paged_softcap_sm90_cu_d53ad458_37734cuda3std3__45__cpo3endE,(_ZN83_INTERNAL_14de0d54_47_flash_fwd_hdim64_512_fp16_paged_softcap_sm90_cu_d53ad458_37734cuda3std3__419piecewise_constructE - _ZN83_INTERNAL_14de0d54_47_flash_fwd_hdim64_512_fp16_paged_softcap_sm90_cu_d53ad458_37734cuda3std3__45__cpo3endE)
_ZN83_INTERNAL_14de0d54_47_flash_fwd_hdim64_512_fp16_paged_softcap_sm90_cu_d53ad458_37734cuda3std3__45__cpo3endE:
	.zero		1
	.type		_ZN83_INTERNAL_14de0d54_47_flash_fwd_hdim64_512_fp16_paged_softcap_sm90_cu_d53ad458_37734cuda3std3__419piecewise_constructE,@object
	.size		_ZN83_INTERNAL_14de0d54_47_flash_fwd_hdim64_512_fp16_paged_softcap_sm90_cu_d53ad458_37734cuda3std3__419piecewise_constructE,(_ZN83_INTERNAL_14de0d54_47_flash_fwd_hdim64_512_fp16_paged_softcap_sm90_cu_d53ad458_37734cuda3std3__45__cpo4cendE - _ZN83_INTERNAL_14de0d54_47_flash_fwd_hdim64_512_fp16_paged_softcap_sm90_cu_d53ad458_37734cuda3std3__419piecewise_constructE)
_ZN83_INTERNAL_14de0d54_47_flash_fwd_hdim64_512_fp16_paged_softcap_sm90_cu_d53ad458_37734cuda3std3__419piecewise_constructE:
	.zero		1
	.type		_ZN83_INTERNAL_14de0d54_47_flash_fwd_hdim64_512_fp16_paged_softcap_sm90_cu_d53ad458_37734cuda3std3__45__cpo4cendE,@object
	.size		_ZN83_INTERNAL_14de0d54_47_flash_fwd_hdim64_512_fp16_paged_softcap_sm90_cu_d53ad458_37734cuda3std3__45__cpo4cendE,(_ZN83_INTERNAL_14de0d54_47_flash_fwd_hdim64_512_fp16_paged_softcap_sm90_cu_d53ad458_37734cuda3std6ranges3__45__cpo4swapE - _ZN83_INTERNAL_14de0d54_47_flash_fwd_hdim64_512_fp16_paged_softcap_sm90_cu_d53ad458_37734cuda3std3__45__cpo4cendE)
_ZN83_INTERNAL_14de0d54_47_flash_fwd_hdim64_512_fp16_paged_softcap_sm90_cu_d53ad458_37734cuda3std3__45__cpo4cendE:
	.zero		1
	.type		_ZN83_INTERNAL_14de0d54_47_flash_fwd_hdim64_512_fp16_paged_softcap_sm90_cu_d53ad458_37734cuda3std6ranges3__45__cpo4swapE,@object
	.size		_ZN83_INTERNAL_14de0d54_47_flash_fwd_hdim64_512_fp16_paged_softcap_sm90_cu_d53ad458_37734cuda3std6ranges3__45__cpo4swapE,(.L_13 - _ZN83_INTERNAL_14de0d54_47_flash_fwd_hdim64_512_fp16_paged_softcap_sm90_cu_d53ad458_37734cuda3std6ranges3__45__cpo4swapE)
_ZN83_INTERNAL_14de0d54_47_flash_fwd_hdim64_512_fp16_paged_softcap_sm90_cu_d53ad458_37734cuda3std6ranges3__45__cpo4swapE:
	.zero		1
.L_13:


//--------------------- .nv.shared._ZN7cutlass13device_kernelIN5flash11enable_sm90INS1_16FlashAttnFwdSm90INS1_25CollectiveMainloopFwdSm90ILi2EN4cute5tupleIJNS5_1CILi1EEES8_S8_EEENS6_IJNS7_ILi64EEESA_SA_EEELi512ENS_6half_tEfNS_4arch4Sm90ELb0ELb0ELb1ELb0ELb1ELb0ELb1ELb0ELb0ELb1ELb0ELb0EEENS1_21CollectiveEpilogueFwdINS6_IJSA_NS7_ILi512EEESA_EEES9_SC_SE_Li256ELb0ELb1ELb0ELb0EEENS1_29StaticPersistentTileSchedulerILb0EEEEEEEEEvNT_6ParamsE --------------------------
	.section	.nv.shared._ZN7cutlass13device_kernelIN5flash11enable_sm90INS1_16FlashAttnFwdSm90INS1_25CollectiveMainloopFwdSm90ILi2EN4cute5tupleIJNS5_1CILi1EEES8_S8_EEENS6_IJNS7_ILi64EEESA_SA_EEELi512ENS_6half_tEfNS_4arch4Sm90ELb0ELb0ELb1ELb0ELb1ELb0ELb1ELb0ELb0ELb1ELb0ELb0EEENS1_21CollectiveEpilogueFwdINS6_IJSA_NS7_ILi512EEESA_EEES9_SC_SE_Li256ELb0ELb1ELb0ELb0EEENS1_29StaticPersistentTileSchedulerILb0EEEEEEEEEvNT_6ParamsE,"aw",@nobits
	.sectionflags	@""
	.align	16
	.zero		1024


//--------------------- .nv.shared._ZN7cutlass13device_kernelIN5flash11enable_sm90INS1_16FlashAttnFwdSm90INS1_25CollectiveMainloopFwdSm90ILi2EN4cute5tupleIJNS5_1CILi1EEES8_S8_EEENS6_IJNS7_ILi64EEESA_SA_EEELi512ENS_6half_tEfNS_4arch4Sm90ELb0ELb0ELb1ELb1ELb1ELb0ELb0ELb0ELb0ELb1ELb0ELb0EEENS1_21CollectiveEpilogueFwdINS6_IJSA_NS7_ILi512EEESA_EEES9_SC_SE_Li256ELb1ELb1ELb0ELb0EEENS1_36VarlenDynamicPersistentTileSchedulerILi64ELi64ELi256ELi128ELb0ELb1ELb1ELb0ELb1ELb1EEEEEEEEEvNT_6ParamsE --------------------------
	.section	.nv.shared._ZN7cutlass13device_kernelIN5flash11enable_sm90INS1_16FlashAttnFwdSm90INS1_25CollectiveMainloopFwdSm90ILi2EN4cute5tupleIJNS5_1CILi1EEES8_S8_EEENS6_IJNS7_ILi64EEESA_SA_EEELi512ENS_6half_tEfNS_4arch4Sm90ELb0ELb0ELb1ELb1ELb1ELb0ELb0ELb0ELb0ELb1ELb0ELb0EEENS1_21CollectiveEpilogueFwdINS6_IJSA_NS7_ILi512EEESA_EEES9_SC_SE_Li256ELb1ELb1ELb0ELb0EEENS1_36VarlenDynamicPersistentTileSchedulerILi64ELi64ELi256ELi128ELb0ELb1ELb1ELb0ELb1ELb1EEEEEEEEEvNT_6ParamsE,"aw",@nobits
	.sectionflags	@""
	.align	16
	.zero		1024


//--------------------- .nv.shared._ZN7cutlass13device_kernelIN5flash11enable_sm90INS1_16FlashAttnFwdSm90INS1_25CollectiveMainloopFwdSm90ILi2EN4cute5tupleIJNS5_1CILi1EEES8_S8_EEENS6_IJNS7_ILi64EEESA_SA_EEELi512ENS_6half_tEfNS_4arch4Sm90ELb0ELb0ELb1ELb1ELb1ELb1ELb0ELb0ELb0ELb1ELb0ELb0EEENS1_21CollectiveEpilogueFwdINS6_IJSA_NS7_ILi512EEESA_EEES9_SC_SE_Li256ELb1ELb1ELb0ELb0EEENS1_36VarlenDynamicPersistentTileSchedulerILi64ELi64ELi256ELi128ELb0ELb1ELb1ELb0ELb1ELb1EEEEEEEEEvNT_6ParamsE --------------------------
	.section	.nv.shared._ZN7cutlass13device_kernelIN5flash11enable_sm90INS1_16FlashAttnFwdSm90INS1_25CollectiveMainloopFwdSm90ILi2EN4cute5tupleIJNS5_1CILi1EEES8_S8_EEENS6_IJNS7_ILi64EEESA_SA_EEELi512ENS_6half_tEfNS_4arch4Sm90ELb0ELb0ELb1ELb1ELb1ELb1ELb0ELb0ELb0ELb1ELb0ELb0EEENS1_21CollectiveEpilogueFwdINS6_IJSA_NS7_ILi512EEESA_EEES9_SC_SE_Li256ELb1ELb1ELb0ELb0EEENS1_36VarlenDynamicPersistentTileSchedulerILi64ELi64ELi256ELi128ELb0ELb1ELb1ELb0ELb1ELb1EEEEEEEEEvNT_6ParamsE,"aw",@nobits
	.sectionflags	@""
	.align	16
	.zero		1024


//--------------------- .nv.shared._ZN7cutlass13device_kernelIN5flash11enable_sm90INS1_16FlashAttnFwdSm90INS1_25CollectiveMainloopFwdSm90ILi2EN4cute5tupleIJNS5_1CILi1EEES8_S8_EEENS6_IJNS7_ILi64EEESA_SA_EEELi512ENS_6half_tEfNS_4arch4Sm90ELb0ELb0ELb1ELb1ELb1ELb0ELb1ELb0ELb0ELb1ELb0ELb0EEENS1_21CollectiveEpilogueFwdINS6_IJSA_NS7_ILi512EEESA_EEES9_SC_SE_Li256ELb1ELb1ELb0ELb0EEENS1_36VarlenDynamicPersistentTileSchedulerILi64ELi64ELi256ELi128ELb0ELb1ELb1ELb0ELb1ELb1EEEEEEEEEvNT_6ParamsE --------------------------
	.section	.nv.shared._ZN7cutlass13device_kernelIN5flash11enable_sm90INS1_16FlashAttnFwdSm90INS1_25CollectiveMainloopFwdSm90ILi2EN4cute5tupleIJNS5_1CILi1EEES8_S8_EEENS6_IJNS7_ILi64EEESA_SA_EEELi512ENS_6half_tEfNS_4arch4Sm90ELb0ELb0ELb1ELb1ELb1ELb0ELb1ELb0ELb0ELb1ELb0ELb0EEENS1_21CollectiveEpilogueFwdINS6_IJSA_NS7_ILi512EEESA_EEES9_SC_SE_Li256ELb1ELb1ELb0ELb0EEENS1_36VarlenDynamicPersistentTileSchedulerILi64ELi64ELi256ELi128ELb0ELb1ELb1ELb0ELb1ELb1EEEEEEEEEvNT_6ParamsE,"aw",@nobits
	.sectionflags	@""
	.align	16
	.zero		1024


//--------------------- .nv.shared._ZN7cutlass13device_kernelIN5flash11enable_sm90INS1_16FlashAttnFwdSm90INS1_25CollectiveMainloopFwdSm90ILi2EN4cute5tupleIJNS5_1CILi1EEES8_S8_EEENS6_IJNS7_ILi64EEESA_SA_EEELi512ENS_6half_tEfNS_4arch4Sm90ELb0ELb0ELb1ELb1ELb1ELb1ELb1ELb0ELb0ELb1ELb0ELb0EEENS1_21CollectiveEpilogueFwdINS6_IJSA_NS7_ILi512EEESA_EEES9_SC_SE_Li256ELb1ELb1ELb0ELb0EEENS1_36VarlenDynamicPersistentTileSchedulerILi64ELi64ELi256ELi128ELb0ELb1ELb1ELb0ELb1ELb1EEEEEEEEEvNT_6ParamsE --------------------------
	.section	.nv.shared._ZN7cutlass13device_kernelIN5flash11enable_sm90INS1_16FlashAttnFwdSm90INS1_25CollectiveMainloopFwdSm90ILi2EN4cute5tupleIJNS5_1CILi1EEES8_S8_EEENS6_IJNS7_ILi64EEESA_SA_EEELi512ENS_6half_tEfNS_4arch4Sm90ELb0ELb0ELb1ELb1ELb1ELb1ELb1ELb0ELb0ELb1ELb0ELb0EEENS1_21CollectiveEpilogueFwdINS6_IJSA_NS7_ILi512EEESA_EEES9_SC_SE_Li256ELb1ELb1ELb0ELb0EEENS1_36VarlenDynamicPersistentTileSchedulerILi64ELi64ELi256ELi128ELb0ELb1ELb1ELb0ELb1ELb1EEEEEEEEEvNT_6ParamsE,"aw",@nobits
	.sectionflags	@""
	.align	16
	.zero		1024


//--------------------- .nv.shared._ZN7cutlass13device_kernelIN5flash11enable_sm90INS1_16FlashAttnFwdSm90INS1_25CollectiveMainloopFwdSm90ILi2EN4cute5tupleIJNS5_1CILi1EEES8_S8_EEENS6_IJNS7_ILi64EEESA_SA_EEELi512ENS_6half_tEfNS_4arch4Sm90ELb0ELb1ELb1ELb0ELb1ELb0ELb0ELb0ELb0ELb1ELb0ELb0EEENS1_21CollectiveEpilogueFwdINS6_IJSA_NS7_ILi512EEESA_EEES9_SC_SE_Li256ELb0ELb1ELb0ELb0EEENS1_30DynamicPersistentTileSchedulerILi256ELi128ELb0ELb1ELb1EEEEEEEEEvNT_6ParamsE --------------------------
	.section	.nv.shared._ZN7cutlass13device_kernelIN5flash11enable_sm90INS1_16FlashAttnFwdSm90INS1_25CollectiveMainloopFwdSm90ILi2EN4cute5tupleIJNS5_1CILi1EEES8_S8_EEENS6_IJNS7_ILi64EEESA_SA_EEELi512ENS_6half_tEfNS_4arch4Sm90ELb0ELb1ELb1ELb0ELb1ELb0ELb0ELb0ELb0ELb1ELb0ELb0EEENS1_21CollectiveEpilogueFwdINS6_IJSA_NS7_ILi512EEESA_EEES9_SC_SE_Li256ELb0ELb1ELb0ELb0EEENS1_30DynamicPersistentTileSchedulerILi256ELi128ELb0ELb1ELb1EEEEEEEEEvNT_6ParamsE,"aw",@nobits
	.sectionflags	@""
	.align	16
	.zero		1024


//--------------------- .nv.shared._ZN7cutlass13device_kernelIN5flash11enable_sm90INS1_16FlashAttnFwdSm90INS1_25CollectiveMainloopFwdSm90ILi2EN4cute5tupleIJNS5_1CILi1EEES8_S8_EEENS6_IJNS7_ILi64EEESA_SA_EEELi512ENS_6half_tEfNS_4arch4Sm90ELb0ELb1ELb1ELb0ELb1ELb0ELb1ELb0ELb0ELb1ELb0ELb0EEENS1_21CollectiveEpilogueFwdINS6_IJSA_NS7_ILi512EEESA_EEES9_SC_SE_Li256ELb0ELb1ELb0ELb0EEENS1_30DynamicPersistentTileSchedulerILi256ELi128ELb0ELb1ELb1EEEEEEEEEvNT_6ParamsE --------------------------
	.section	.nv.shared._ZN7cutlass13device_kernelIN5flash11enable_sm90INS1_16FlashAttnFwdSm90INS1_25CollectiveMainloopFwdSm90ILi2EN4cute5tupleIJNS5_1CILi1EEES8_S8_EEENS6_IJNS7_ILi64EEESA_SA_EEELi512ENS_6half_tEfNS_4arch4Sm90ELb0ELb1ELb1ELb0ELb1ELb0ELb1ELb0ELb0ELb1ELb0ELb0EEENS1_21CollectiveEpilogueFwdINS6_IJSA_NS7_ILi512EEESA_EEES9_SC_SE_Li256ELb0ELb1ELb0ELb0EEENS1_30DynamicPersistentTileSchedulerILi256ELi128ELb0ELb1ELb1EEEEEEEEEvNT_6ParamsE,"aw",@nobits
	.sectionflags	@""
	.align	16
	.zero		1024


//--------------------- .nv.shared._ZN7cutlass13device_kernelIN5flash11enable_sm90INS1_16FlashAttnFwdSm90INS1_25CollectiveMainloopFwdSm90ILi2EN4cute5tupleIJNS5_1CILi1EEES8_S8_EEENS6_IJNS7_ILi64EEESA_SA_EEELi512ENS_6half_tEfNS_4arch4Sm90ELb0ELb1ELb1ELb1ELb1ELb0ELb0ELb0ELb0ELb1ELb0ELb0EEENS1_21CollectiveEpilogueFwdINS6_IJSA_NS7_ILi512EEESA_EEES9_SC_SE_Li256ELb1ELb1ELb0ELb0EEENS1_36VarlenDynamicPersistentTileSchedulerILi64ELi64ELi256ELi128ELb0ELb1ELb1ELb1ELb0ELb1EEEEEEEEEvNT_6ParamsE --------------------------
	.section	.nv.shared._ZN7cutlass13device_kernelIN5flash11enable_sm90INS1_16FlashAttnFwdSm90INS1_25CollectiveMainloopFwdSm90ILi2EN4cute5tupleIJNS5_1CILi1EEES8_S8_EEENS6_IJNS7_ILi64EEESA_SA_EEELi512ENS_6half_tEfNS_4arch4Sm90ELb0ELb1ELb1ELb1ELb1ELb0ELb0ELb0ELb0ELb1ELb0ELb0EEENS1_21CollectiveEpilogueFwdINS6_IJSA_NS7_ILi512EEESA_EEES9_SC_SE_Li256ELb1ELb1ELb0ELb0EEENS1_36VarlenDynamicPersistentTileSchedulerILi64ELi64ELi256ELi128ELb0ELb1ELb1ELb1ELb0ELb1EEEEEEEEEvNT_6ParamsE,"aw",@nobits
	.sectionflags	@""
	.align	16
	.zero		1024


//--------------------- .nv.shared._ZN7cutlass13device_kernelIN5flash11enable_sm90INS1_16FlashAttnFwdSm90INS1_25CollectiveMainloopFwdSm90ILi2EN4cute5tupleIJNS5_1CILi1EEES8_S8_EEENS6_IJNS7_ILi64EEESA_SA_EEELi512ENS_6half_tEfNS_4arch4Sm90ELb0ELb1ELb1ELb1ELb1ELb1ELb0ELb0ELb0ELb1ELb0ELb0EEENS1_21CollectiveEpilogueFwdINS6_IJSA_NS7_ILi512EEESA_EEES9_SC_SE_Li256ELb1ELb1ELb0ELb0EEENS1_36VarlenDynamicPersistentTileSchedulerILi64ELi64ELi256ELi128ELb0ELb1ELb1ELb1ELb0ELb1EEEEEEEEEvNT_6ParamsE --------------------------
	.section	.nv.shared._ZN7cutlass13device_kernelIN5flash11enable_sm90INS1_16FlashAttnFwdSm90INS1_25CollectiveMainloopFwdSm90ILi2EN4cute5tupleIJNS5_1CILi1EEES8_S8_EEENS6_IJNS7_ILi64EEESA_SA_EEELi512ENS_6half_tEfNS_4arch4Sm90ELb0ELb1ELb1ELb1ELb1ELb1ELb0ELb0ELb0ELb1ELb0ELb0EEENS1_21CollectiveEpilogueFwdINS6_IJSA_NS7_ILi512EEESA_EEES9_SC_SE_Li256ELb1ELb1ELb0ELb0EEENS1_36VarlenDynamicPersistentTileSchedulerILi64ELi64ELi256ELi128ELb0ELb1ELb1ELb1ELb0ELb1EEEEEEEEEvNT_6ParamsE,"aw",@nobits
	.sectionflags	@""
	.align	16
	.zero		1024


//--------------------- .nv.shared._ZN7cutlass13device_kernelIN5flash11enable_sm90INS1_16FlashAttnFwdSm90INS1_25CollectiveMainloopFwdSm90ILi2EN4cute5tupleIJNS5_1CILi1EEES8_S8_EEENS6_IJNS7_ILi64EEESA_SA_EEELi512ENS_6half_tEfNS_4arch4Sm90ELb0ELb1ELb1ELb1ELb1ELb0ELb1ELb0ELb0ELb1ELb0ELb0EEENS1_21CollectiveEpilogueFwdINS6_IJSA_NS7_ILi512EEESA_EEES9_SC_SE_Li256ELb1ELb1ELb0ELb0EEENS1_36VarlenDynamicPersistentTileSchedulerILi64ELi64ELi256ELi128ELb0ELb1ELb1ELb1ELb0ELb1EEEEEEEEEvNT_6ParamsE --------------------------
	.section	.nv.shared._ZN7cutlass13device_kernelIN5flash11enable_sm90INS1_16FlashAttnFwdSm90INS1_25CollectiveMainloopFwdSm90ILi2EN4cute5tupleIJNS5_1CILi1EEES8_S8_EEENS6_IJNS7_ILi64EEESA_SA_EEELi512ENS_6half_tEfNS_4arch4Sm90ELb0ELb1ELb1ELb1ELb1ELb0ELb1ELb0ELb0ELb1ELb0ELb0EEENS1_21CollectiveEpilogueFwdINS6_IJSA_NS7_ILi512EEESA_EEES9_SC_SE_Li256ELb1ELb1ELb0ELb0EEENS1_36VarlenDynamicPersistentTileSchedulerILi64ELi64ELi256ELi128ELb0ELb1ELb1ELb1ELb0ELb1EEEEEEEEEvNT_6ParamsE,"aw",@nobits
	.sectionflags	@""
	.align	16
	.zero		1024


//--------------------- .nv.shared._ZN7cutlass13device_kernelIN5flash11enable_sm90INS1_16FlashAttnFwdSm90INS1_25CollectiveMainloopFwdSm90ILi2EN4cute5tupleIJNS5_1CILi1EEES8_S8_EEENS6_IJNS7_ILi64EEESA_SA_EEELi512ENS_6half_tEfNS_4arch4Sm90ELb0ELb1ELb1ELb1ELb1ELb1ELb1ELb0ELb0ELb1ELb0ELb0EEENS1_21CollectiveEpilogueFwdINS6_IJSA_NS7_ILi512EEESA_EEES9_SC_SE_Li256ELb1ELb1ELb0ELb0EEENS1_36VarlenDynamicPersistentTileSchedulerILi64ELi64ELi256ELi128ELb0ELb1ELb1ELb1ELb0ELb1EEEEEEEEEvNT_6ParamsE --------------------------
	.section	.nv.shared._ZN7cutlass13device_kernelIN5flash11enable_sm90INS1_16FlashAttnFwdSm90INS1_25CollectiveMainloopFwdSm90ILi2EN4cute5tupleIJNS5_1CILi1EEES8_S8_EEENS6_IJNS7_ILi64EEESA_SA_EEELi512ENS_6half_tEfNS_4arch4Sm90ELb0ELb1ELb1ELb1ELb1ELb1ELb1ELb0ELb0ELb1ELb0ELb0EEENS1_21CollectiveEpilogueFwdINS6_IJSA_NS7_ILi512EEESA_EEES9_SC_SE_Li256ELb1ELb1ELb0ELb0EEENS1_36VarlenDynamicPersistentTileSchedulerILi64ELi64ELi256ELi128ELb0ELb1ELb1ELb1ELb0ELb1EEEEEEEEEvNT_6ParamsE,"aw",@nobits
	.sectionflags	@""
	.align	16
	.zero		1024


//--------------------- .nv.shared._ZN7cutlass13device_kernelIN5flash11enable_sm90INS1_16FlashAttnFwdSm90INS1_25CollectiveMainloopFwdSm90ILi2EN4cute5tupleIJNS5_1CILi1EEES8_S8_EEENS6_IJNS7_ILi64EEESA_SA_EEELi512ENS_6half_tEfNS_4arch4Sm90ELb1ELb0ELb1ELb0ELb1ELb0ELb0ELb0ELb0ELb1ELb0ELb0EEENS1_21CollectiveEpilogueFwdINS6_IJSA_NS7_ILi512EEESA_EEES9_SC_SE_Li256ELb0ELb1ELb0ELb0EEENS1_30DynamicPersistentTileSchedulerILi256ELi128ELb0ELb1ELb1EEEEEEEEEvNT_6ParamsE --------------------------
	.section	.nv.shared._ZN7cutlass13device_kernelIN5flash11enable_sm90INS1_16FlashAttnFwdSm90INS1_25CollectiveMainloopFwdSm90ILi2EN4cute5tupleIJNS5_1CILi1EEES8_S8_EEENS6_IJNS7_ILi64EEESA_SA_EEELi512ENS_6half_tEfNS_4arch4Sm90ELb1ELb0ELb1ELb0ELb1ELb0ELb0ELb0ELb0ELb1ELb0ELb0EEENS1_21CollectiveEpilogueFwdINS6_IJSA_NS7_ILi512EEESA_EEES9_SC_SE_Li256ELb0ELb1ELb0ELb0EEENS1_30DynamicPersistentTileSchedulerILi256ELi128ELb0ELb1ELb1EEEEEEEEEvNT_6ParamsE,"aw",@nobits
	.sectionflags	@""
	.align	16
	.zero		1024


//--------------------- .nv.shared._ZN7cutlass13device_kernelIN5flash11enable_sm90INS1_16FlashAttnFwdSm90INS1_25CollectiveMainloopFwdSm90ILi2EN4cute5tupleIJNS5_1CILi1EEES8_S8_EEENS6_IJNS7_ILi64EEESA_SA_EEELi512ENS_6half_tEfNS_4arch4Sm90ELb1ELb0ELb1ELb0ELb1ELb0ELb1ELb0ELb0ELb1ELb0ELb0EEENS1_21CollectiveEpilogueFwdINS6_IJSA_NS7_ILi512EEESA_EEES9_SC_SE_Li256ELb0ELb1ELb0ELb0EEENS1_30DynamicPersistentTileSchedulerILi256ELi128ELb0ELb1ELb1EEEEEEEEEvNT_6ParamsE --------------------------
	.section	.nv.shared._ZN7cutlass13device_kernelIN5flash11enable_sm90INS1_16FlashAttnFwdSm90INS1_25CollectiveMainloopFwdSm90ILi2EN4cute5tupleIJNS5_1CILi1EEES8_S8_EEENS6_IJNS7_ILi64EEESA_SA_EEELi512ENS_6half_tEfNS_4arch4Sm90ELb1ELb0ELb1ELb0ELb1ELb0ELb1ELb0ELb0ELb1ELb0ELb0EEENS1_21CollectiveEpilogueFwdINS6_IJSA_NS7_ILi512EEESA_EEES9_SC_SE_Li256ELb0ELb1ELb0ELb0EEENS1_30DynamicPersistentTileSchedulerILi256ELi128ELb0ELb1ELb1EEEEEEEEEvNT_6ParamsE,"aw",@nobits
	.sectionflags	@""
	.align	16
	.zero		1024


//--------------------- .nv.shared._ZN7cutlass13device_kernelIN5flash11enable_sm90INS1_16FlashAttnFwdSm90INS1_25CollectiveMainloopFwdSm90ILi2EN4cute5tupleIJNS5_1CILi1EEES8_S8_EEENS6_IJNS7_ILi64EEESA_SA_EEELi512ENS_6half_tEfNS_4arch4Sm90ELb1ELb0ELb1ELb1ELb1ELb0ELb0ELb0ELb0ELb1ELb0ELb0EEENS1_21CollectiveEpilogueFwdINS6_IJSA_NS7_ILi512EEESA_EEES9_SC_SE_Li256ELb1ELb1ELb0ELb0EEENS1_36VarlenDynamicPersistentTileSchedulerILi64ELi64ELi256ELi128ELb0ELb1ELb1ELb1ELb1ELb1EEEEEEEEEvNT_6ParamsE --------------------------
	.section	.nv.shared._ZN7cutlass13device_kernelIN5flash11enable_sm90INS1_16FlashAttnFwdSm90INS1_25CollectiveMainloopFwdSm90ILi2EN4cute5tupleIJNS5_1CILi1EEES8_S8_EEENS6_IJNS7_ILi64EEESA_SA_EEELi512ENS_6half_tEfNS_4arch4Sm90ELb1ELb0ELb1ELb1ELb1ELb0ELb0ELb0ELb0ELb1ELb0ELb0EEENS1_21CollectiveEpilogueFwdINS6_IJSA_NS7_ILi512EEESA_EEES9_SC_SE_Li256ELb1ELb1ELb0ELb0EEENS1_36VarlenDynamicPersistentTileSchedulerILi64ELi64ELi256ELi128ELb0ELb1ELb1ELb1ELb1ELb1EEEEEEEEEvNT_6ParamsE,"aw",@nobits
	.sectionflags	@""
	.align	16
	.zero		1024


//--------------------- .nv.shared._ZN7cutlass13device_kernelIN5flash11enable_sm90INS1_16FlashAttnFwdSm90INS1_25CollectiveMainloopFwdSm90ILi2EN4cute5tupleIJNS5_1CILi1EEES8_S8_EEENS6_IJNS7_ILi64EEESA_SA_EEELi512ENS_6half_tEfNS_4arch4Sm90ELb1ELb0ELb1ELb1ELb1ELb1ELb0ELb0ELb0ELb1ELb0ELb0EEENS1_21CollectiveEpilogueFwdINS6_IJSA_NS7_ILi512EEESA_EEES9_SC_SE_Li256ELb1ELb1ELb0ELb0EEENS1_36VarlenDynamicPersistentTileSchedulerILi64ELi64ELi256ELi128ELb0ELb1ELb1ELb1ELb1ELb1EEEEEEEEEvNT_6ParamsE --------------------------
	.section	.nv.shared._ZN7cutlass13device_kernelIN5flash11enable_sm90INS1_16FlashAttnFwdSm90INS1_25CollectiveMainloopFwdSm90ILi2EN4cute5tupleIJNS5_1CILi1EEES8_S8_EEENS6_IJNS7_ILi64EEESA_SA_EEELi512ENS_6half_tEfNS_4arch4Sm90ELb1ELb0ELb1ELb1ELb1ELb1ELb0ELb0ELb0ELb1ELb0ELb0EEENS1_21CollectiveEpilogueFwdINS6_IJSA_NS7_ILi512EEESA_EEES9_SC_SE_Li256ELb1ELb1ELb0ELb0EEENS1_36VarlenDynamicPersistentTileSchedulerILi64ELi64ELi256ELi128ELb0ELb1ELb1ELb1ELb1ELb1EEEEEEEEEvNT_6ParamsE,"aw",@nobits
	.sectionflags	@""
	.align	16
	.zero		1024


//--------------------- .nv.shared._ZN7cutlass13device_kernelIN5flash11enable_sm90INS1_16FlashAttnFwdSm90INS1_25CollectiveMainloopFwdSm90ILi2EN4cute5tupleIJNS5_1CILi1EEES8_S8_EEENS6_IJNS7_ILi64EEESA_SA_EEELi512ENS_6half_tEfNS_4arch4Sm90ELb1ELb0ELb1ELb1ELb1ELb0ELb1ELb0ELb0ELb1ELb0ELb0EEENS1_21CollectiveEpilogueFwdINS6_IJSA_NS7_ILi512EEESA_EEES9_SC_SE_Li256ELb1ELb1ELb0ELb0EEENS1_36VarlenDynamicPersistentTileSchedulerILi64ELi64ELi256ELi128ELb0ELb1ELb1ELb1ELb1ELb1EEEEEEEEEvNT_6ParamsE --------------------------
	.section	.nv.shared._ZN7cutlass13device_kernelIN5flash11enable_sm90INS1_16FlashAttnFwdSm90INS1_25CollectiveMainloopFwdSm90ILi2EN4cute5tupleIJNS5_1CILi1EEES8_S8_EEENS6_IJNS7_ILi64EEESA_SA_EEELi512ENS_6half_tEfNS_4arch4Sm90ELb1ELb0ELb1ELb1ELb1ELb0ELb1ELb0ELb0ELb1ELb0ELb0EEENS1_21CollectiveEpilogueFwdINS6_IJSA_NS7_ILi512EEESA_EEES9_SC_SE_Li256ELb1ELb1ELb0ELb0EEENS1_36VarlenDynamicPersistentTileSchedulerILi64ELi64ELi256ELi128ELb0ELb1ELb1ELb1ELb1ELb1EEEEEEEEEvNT_6ParamsE,"aw",@nobits
	.sectionflags	@""
	.align	16
	.zero		1024


//--------------------- .nv.shared._ZN7cutlass13device_kernelIN5flash11enable_sm90INS1_16FlashAttnFwdSm90INS1_25CollectiveMainloopFwdSm90ILi2EN4cute5tupleIJNS5_1CILi1EEES8_S8_EEENS6_IJNS7_ILi64EEESA_SA_EEELi512ENS_6half_tEfNS_4arch4Sm90ELb1ELb0ELb1ELb1ELb1ELb1ELb1ELb0ELb0ELb1ELb0ELb0EEENS1_21CollectiveEpilogueFwdINS6_IJSA_NS7_ILi512EEESA_EEES9_SC_SE_Li256ELb1ELb1ELb0ELb0EEENS1_36VarlenDynamicPersistentTileSchedulerILi64ELi64ELi256ELi128ELb0ELb1ELb1ELb1ELb1ELb1EEEEEEEEEvNT_6ParamsE --------------------------
	.section	.nv.shared._ZN7cutlass13device_kernelIN5flash11enable_sm90INS1_16FlashAttnFwdSm90INS1_25CollectiveMainloopFwdSm90ILi2EN4cute5tupleIJNS5_1CILi1EEES8_S8_EEENS6_IJNS7_ILi64EEESA_SA_EEELi512ENS_6half_tEfNS_4arch4Sm90ELb1ELb0ELb1ELb1ELb1ELb1ELb1ELb0ELb0ELb1ELb0ELb0EEENS1_21CollectiveEpilogueFwdINS6_IJSA_NS7_ILi512EEESA_EEES9_SC_SE_Li256ELb1ELb1ELb0ELb0EEENS1_36VarlenDynamicPersistentTileSchedulerILi64ELi64ELi256ELi128ELb0ELb1ELb1ELb1ELb1ELb1EEEEEEEEEvNT_6ParamsE,"aw",@nobits
	.sectionflags	@""
	.align	16
	.zero		1024


//--------------------- .nv.constant0._ZN7cutlass13device_kernelIN5flash11enable_sm90INS1_16FlashAttnFwdSm90INS1_25CollectiveMainloopFwdSm90ILi2EN4cute5tupleIJNS5_1CILi1EEES8_S8_EEENS6_IJNS7_ILi64EEESA_SA_EEELi512ENS_6half_tEfNS_4arch4Sm90ELb0ELb0ELb1ELb0ELb1ELb0ELb0ELb0ELb0ELb1ELb0ELb0EEENS1_21CollectiveEpilogueFwdINS6_IJSA_NS7_ILi512EEESA_EEES9_SC_SE_Li256ELb0ELb1ELb0ELb0EEENS1_29StaticPersistentTileSchedulerILb0EEEEEEEEEvNT_6ParamsE --------------------------
	.section	.nv.constant0._ZN7cutlass13device_kernelIN5flash11enable_sm90INS1_16FlashAttnFwdSm90INS1_25CollectiveMainloopFwdSm90ILi2EN4cute5tupleIJNS5_1CILi1EEES8_S8_EEENS6_IJNS7_ILi64EEESA_SA_EEELi512ENS_6half_tEfNS_4arch4Sm90ELb0ELb0ELb1ELb0ELb1ELb0ELb0ELb0ELb0ELb1ELb0ELb0EEENS1_21CollectiveEpilogueFwdINS6_IJSA_NS7_ILi512EEESA_EEES9_SC_SE_Li256ELb0ELb1ELb0ELb0EEENS1_29StaticPersistentTileSchedulerILb0EEEEEEEEEvNT_6ParamsE,"a",@progbits
	.sectionflags	@""
	.align	4
.nv.constant0._ZN7cutlass13device_kernelIN5flash11enable_sm90INS1_16FlashAttnFwdSm90INS1_25CollectiveMainloopFwdSm90ILi2EN4cute5tupleIJNS5_1CILi1EEES8_S8_EEENS6_IJNS7_ILi64EEESA_SA_EEELi512ENS_6half_tEfNS_4arch4Sm90ELb0ELb0ELb1ELb0ELb1ELb0ELb0ELb0ELb0ELb1ELb0ELb0EEENS1_21CollectiveEpilogueFwdINS6_IJSA_NS7_ILi512EEESA_EEES9_SC_SE_Li256ELb0ELb1ELb0ELb0EEENS1_29StaticPersistentTileSchedulerILb0EEEEEEEEEvNT_6ParamsE:
	.zero		3200


//--------------------- .nv.constant0._ZN7cutlass13device_kernelIN5flash11enable_sm90INS1_16FlashAttnFwdSm90INS1_25CollectiveMainloopFwdSm90ILi2EN4cute5tupleIJNS5_1CILi1EEES8_S8_EEENS6_IJNS7_ILi64EEESA_SA_EEELi512ENS_6half_tEfNS_4arch4Sm90ELb0ELb0ELb1ELb0ELb1ELb0ELb1ELb0ELb0ELb1ELb0ELb0EEENS1_21CollectiveEpilogueFwdINS6_IJSA_NS7_ILi512EEESA_EEES9_SC_SE_Li256ELb0ELb1ELb0ELb0EEENS1_29StaticPersistentTileSchedulerILb0EEEEEEEEEvNT_6ParamsE --------------------------
	.section	.nv.constant0._ZN7cutlass13device_kernelIN5flash11enable_sm90INS1_16FlashAttnFwdSm90INS1_25CollectiveMainloopFwdSm90ILi2EN4cute5tupleIJNS5_1CILi1EEES8_S8_EEENS6_IJNS7_ILi64EEESA_SA_EEELi512ENS_6half_tEfNS_4arch4Sm90ELb0ELb0ELb1ELb0ELb1ELb0ELb1ELb0ELb0ELb1ELb0ELb0EEENS1_21CollectiveEpilogueFwdINS6_IJSA_NS7_ILi512EEESA_EEES9_SC_SE_Li256ELb0ELb1ELb0ELb0EEENS1_29StaticPersistentTileSchedulerILb0EEEEEEEEEvNT_6ParamsE,"a",@progbits
	.sectionflags	@""
	.align	4
.nv.constant0._ZN7cutlass13device_kernelIN5flash11enable_sm90INS1_16FlashAttnFwdSm90INS1_25CollectiveMainloopFwdSm90ILi2EN4cute5tupleIJNS5_1CILi1EEES8_S8_EEENS6_IJNS7_ILi64EEESA_SA_EEELi512ENS_6half_tEfNS_4arch4Sm90ELb0ELb0ELb1ELb0ELb1ELb0ELb1ELb0ELb0ELb1ELb0ELb0EEENS1_21CollectiveEpilogueFwdINS6_IJSA_NS7_ILi512EEESA_EEES9_SC_SE_Li256ELb0ELb1ELb0ELb0EEENS1_29StaticPersistentTileSchedulerILb0EEEEEEEEEvNT_6ParamsE:
	.zero		3456


//--------------------- .nv.constant0._ZN7cutlass13device_kernelIN5flash11enable_sm90INS1_16FlashAttnFwdSm90INS1_25CollectiveMainloopFwdSm90ILi2EN4cute5tupleIJNS5_1CILi1EEES8_S8_EEENS6_IJNS7_ILi64EEESA_SA_EEELi512ENS_6half_tEfNS_4arch4Sm90ELb0ELb0ELb1ELb1ELb1ELb0ELb0ELb0ELb0ELb1ELb0ELb0EEENS1_21CollectiveEpilogueFwdINS6_IJSA_NS7_ILi512EEESA_EEES9_SC_SE_Li256ELb1ELb1ELb0ELb0EEENS1_36VarlenDynamicPersistentTileSchedulerILi64ELi64ELi256ELi128ELb0ELb1ELb1ELb0ELb1ELb1EEEEEEEEEvNT_6ParamsE --------------------------
	.section	.nv.constant0._ZN7cutlass13device_kernelIN5flash11enable_sm90INS1_16FlashAttnFwdSm90INS1_25CollectiveMainloopFwdSm90ILi2EN4cute5tupleIJNS5_1CILi1EEES8_S8_EEENS6_IJNS7_ILi64EEESA_SA_EEELi512ENS_6half_tEfNS_4arch4Sm90ELb0ELb0ELb1ELb1ELb1ELb0ELb0ELb0ELb0ELb1ELb0ELb0EEENS1_21CollectiveEpilogueFwdINS6_IJSA_NS7_ILi512EEESA_EEES9_SC_SE_Li256ELb1ELb1ELb0ELb0EEENS1_36VarlenDynamicPersistentTileSchedulerILi64ELi64ELi256ELi128ELb0ELb1ELb1ELb0ELb1ELb1EEEEEEEEEvNT_6ParamsE,"a",@progbits
	.sectionflags	@""
	.align	4
.nv.constant0._ZN7cutlass13device_kernelIN5flash11enable_sm90INS1_16FlashAttnFwdSm90INS1_25CollectiveMainloopFwdSm90ILi2EN4cute5tupleIJNS5_1CILi1EEES8_S8_EEENS6_IJNS7_ILi64EEESA_SA_EEELi512ENS_6half_tEfNS_4arch4Sm90ELb0ELb0ELb1ELb1ELb1ELb0ELb0ELb0ELb0ELb1ELb0ELb0EEENS1_21CollectiveEpilogueFwdINS6_IJSA_NS7_ILi512EEESA_EEES9_SC_SE_Li256ELb1ELb1ELb0ELb0EEENS1_36VarlenDynamicPersistentTileSchedulerILi64ELi64ELi256ELi128ELb0ELb1ELb1ELb0ELb1ELb1EEEEEEEEEvNT_6ParamsE:
	.zero		3328


//--------------------- .nv.constant0._ZN7cutlass13device_kernelIN5flash11enable_sm90INS1_16FlashAttnFwdSm90INS1_25CollectiveMainloopFwdSm90ILi2EN4cute5tupleIJNS5_1CILi1EEES8_S8_EEENS6_IJNS7_ILi64EEESA_SA_EEELi512ENS_6half_tEfNS_4arch4Sm90ELb0ELb0ELb1ELb1ELb1ELb1ELb0ELb0ELb0ELb1ELb0ELb0EEENS1_21CollectiveEpilogueFwdINS6_IJSA_NS7_ILi512EEESA_EEES9_SC_SE_Li256ELb1ELb1ELb0ELb0EEENS1_36VarlenDynamicPersistentTileSchedulerILi64ELi64ELi256ELi128ELb0ELb1ELb1ELb0ELb1ELb1EEEEEEEEEvNT_6ParamsE --------------------------
	.section	.nv.constant0._ZN7cutlass13device_kernelIN5flash11enable_sm90INS1_16FlashAttnFwdSm90INS1_25CollectiveMainloopFwdSm90ILi2EN4cute5tupleIJNS5_1CILi1EEES8_S8_EEENS6_IJNS7_ILi64EEESA_SA_EEELi512ENS_6half_tEfNS_4arch4Sm90ELb0ELb0ELb1ELb1ELb1ELb1ELb0ELb0ELb0ELb1ELb0ELb0EEENS1_21CollectiveEpilogueFwdINS6_IJSA_NS7_ILi512EEESA_EEES9_SC_SE_Li256ELb1ELb1ELb0ELb0EEENS1_36VarlenDynamicPersistentTileSchedulerILi64ELi64ELi256ELi128ELb0ELb1ELb1ELb0ELb1ELb1EEEEEEEEEvNT_6ParamsE,"a",@progbits
	.sectionflags	@""
	.align	4
.nv.constant0._ZN7cutlass13device_kernelIN5flash11enable_sm90INS1_16FlashAttnFwdSm90INS1_25CollectiveMainloopFwdSm90ILi2EN4cute5tupleIJNS5_1CILi1EEES8_S8_EEENS6_IJNS7_ILi64EEESA_SA_EEELi512ENS_6half_tEfNS_4arch4Sm90ELb0ELb0ELb1ELb1ELb1ELb1ELb0ELb0ELb0ELb1ELb0ELb0EEENS1_21CollectiveEpilogueFwdINS6_IJSA_NS7_ILi512EEESA_EEES9_SC_SE_Li256ELb1ELb1ELb0ELb0EEENS1_36VarlenDynamicPersistentTileSchedulerILi64ELi64ELi256ELi128ELb0ELb1ELb1ELb0ELb1ELb1EEEEEEEEEvNT_6ParamsE:
	.zero		3328


//--------------------- .nv.constant0._ZN7cutlass13device_kernelIN5flash11enable_sm90INS1_16FlashAttnFwdSm90INS1_25CollectiveMainloopFwdSm90ILi2EN4cute5tupleIJNS5_1CILi1EEES8_S8_EEENS6_IJNS7_ILi64EEESA_SA_EEELi512ENS_6half_tEfNS_4arch4Sm90ELb0ELb0ELb1ELb1ELb1ELb0ELb1ELb0ELb0ELb1ELb0ELb0EEENS1_21CollectiveEpilogueFwdINS6_IJSA_NS7_ILi512EEESA_EEES9_SC_SE_Li256ELb1ELb1ELb0ELb0EEENS1_36VarlenDynamicPersistentTileSchedulerILi64ELi64ELi256ELi128ELb0ELb1ELb1ELb0ELb1ELb1EEEEEEEEEvNT_6ParamsE --------------------------
	.section	.nv.constant0._ZN7cutlass13device_kernelIN5flash11enable_sm90INS1_16FlashAttnFwdSm90INS1_25CollectiveMainloopFwdSm90ILi2EN4cute5tupleIJNS5_1CILi1EEES8_S8_EEENS6_IJNS7_ILi64EEESA_SA_EEELi512ENS_6half_tEfNS_4arch4Sm90ELb0ELb0ELb1ELb1ELb1ELb0ELb1ELb0ELb0ELb1ELb0ELb0EEENS1_21CollectiveEpilogueFwdINS6_IJSA_NS7_ILi512EEESA_EEES9_SC_SE_Li256ELb1ELb1ELb0ELb0EEENS1_36VarlenDynamicPersistentTileSchedulerILi64ELi64ELi256ELi128ELb0ELb1ELb1ELb0ELb1ELb1EEEEEEEEEvNT_6ParamsE,"a",@progbits
	.sectionflags	@""
	.align	4
.nv.constant0._ZN7cutlass13device_kernelIN5flash11enable_sm90INS1_16FlashAttnFwdSm90INS1_25CollectiveMainloopFwdSm90ILi2EN4cute5tupleIJNS5_1CILi1EEES8_S8_EEENS6_IJNS7_ILi64EEESA_SA_EEELi512ENS_6half_tEfNS_4arch4Sm90ELb0ELb0ELb1ELb1ELb1ELb0ELb1ELb0ELb0ELb1ELb0ELb0EEENS1_21CollectiveEpilogueFwdINS6_IJSA_NS7_ILi512EEESA_EEES9_SC_SE_Li256ELb1ELb1ELb0ELb0EEENS1_36VarlenDynamicPersistentTileSchedulerILi64ELi64ELi256ELi128ELb0ELb1ELb1ELb0ELb1ELb1EEEEEEEEEvNT_6ParamsE:
	.zero		3584


//--------------------- .nv.constant0._ZN7cutlass13device_kernelIN5flash11enable_sm90INS1_16FlashAttnFwdSm90INS1_25CollectiveMainloopFwdSm90ILi2EN4cute5tupleIJNS5_1CILi1EEES8_S8_EEENS6_IJNS7_ILi64EEESA_SA_EEELi512ENS_6half_tEfNS_4arch4Sm90ELb0ELb0ELb1ELb1ELb1ELb1ELb1ELb0ELb0ELb1ELb0ELb0EEENS1_21CollectiveEpilogueFwdINS6_IJSA_NS7_ILi512EEESA_EEES9_SC_SE_Li256ELb1ELb1ELb0ELb0EEENS1_36VarlenDynamicPersistentTileSchedulerILi64ELi64ELi256ELi128ELb0ELb1ELb1ELb0ELb1ELb1EEEEEEEEEvNT_6ParamsE --------------------------
	.section	.nv.constant0._ZN7cutlass13device_kernelIN5flash11enable_sm90INS1_16FlashAttnFwdSm90INS1_25CollectiveMainloopFwdSm90ILi2EN4cute5tupleIJNS5_1CILi1EEES8_S8_EEENS6_IJNS7_ILi64EEESA_SA_EEELi512ENS_6half_tEfNS_4arch4Sm90ELb0ELb0ELb1ELb1ELb1ELb1ELb1ELb0ELb0ELb1ELb0ELb0EEENS1_21CollectiveEpilogueFwdINS6_IJSA_NS7_ILi512EEESA_EEES9_SC_SE_Li256ELb1ELb1ELb0ELb0EEENS1_36VarlenDynamicPersistentTileSchedulerILi64ELi64ELi256ELi128ELb0ELb1ELb1ELb0ELb1ELb1EEEEEEEEEvNT_6ParamsE,"a",@progbits
	.sectionflags	@""
	.align	4
.nv.constant0._ZN7cutlass13device_kernelIN5flash11enable_sm90INS1_16FlashAttnFwdSm90INS1_25CollectiveMainloopFwdSm90ILi2EN4cute5tupleIJNS5_1CILi1EEES8_S8_EEENS6_IJNS7_ILi64EEESA_SA_EEELi512ENS_6half_tEfNS_4arch4Sm90ELb0ELb0ELb1ELb1ELb1ELb1ELb1ELb0ELb0ELb1ELb0ELb0EEENS1_21CollectiveEpilogueFwdINS6_IJSA_NS7_ILi512EEESA_EEES9_SC_SE_Li256ELb1ELb1ELb0ELb0EEENS1_36VarlenDynamicPersistentTileSchedulerILi64ELi64ELi256ELi128ELb0ELb1ELb1ELb0ELb1ELb1EEEEEEEEEvNT_6ParamsE:
	.zero		3584


//--------------------- .nv.constant0._ZN7cutlass13device_kernelIN5flash11enable_sm90INS1_16FlashAttnFwdSm90INS1_25CollectiveMainloopFwdSm90ILi2EN4cute5tupleIJNS5_1CILi1EEES8_S8_EEENS6_IJNS7_ILi64EEESA_SA_EEELi512ENS_6half_tEfNS_4arch4Sm90ELb0ELb1ELb1ELb0ELb1ELb0ELb0ELb0ELb0ELb1ELb0ELb0EEENS1_21CollectiveEpilogueFwdINS6_IJSA_NS7_ILi512EEESA_EEES9_SC_SE_Li256ELb0ELb1ELb0ELb0EEENS1_30DynamicPersistentTileSchedulerILi256ELi128ELb0ELb1ELb1EEEEEEEEEvNT_6ParamsE --------------------------
	.section	.nv.constant0._ZN7cutlass13device_kernelIN5flash11enable_sm90INS1_16FlashAttnFwdSm90INS1_25CollectiveMainloopFwdSm90ILi2EN4cute5tupleIJNS5_1CILi1EEES8_S8_EEENS6_IJNS7_ILi64EEESA_SA_EEELi512ENS_6half_tEfNS_4arch4Sm90ELb0ELb1ELb1ELb0ELb1ELb0ELb0ELb0ELb0ELb1ELb0ELb0EEENS1_21CollectiveEpilogueFwdINS6_IJSA_NS7_ILi512EEESA_EEES9_SC_SE_Li256ELb0ELb1ELb0ELb0EEENS1_30DynamicPersistentTileSchedulerILi256ELi128ELb0ELb1ELb1EEEEEEEEEvNT_6ParamsE,"a",@progbits
	.sectionflags	@""
	.align	4
.nv.constant0._ZN7cutlass13device_kernelIN5flash11enable_sm90INS1_16FlashAttnFwdSm90INS1_25CollectiveMainloopFwdSm90ILi2EN4cute5tupleIJNS5_1CILi1EEES8_S8_EEENS6_IJNS7_ILi64EEESA_SA_EEELi512ENS_6half_tEfNS_4arch4Sm90ELb0ELb1ELb1ELb0ELb1ELb0ELb0ELb0ELb0ELb1ELb0ELb0EEENS1_21CollectiveEpilogueFwdINS6_IJSA_NS7_ILi512EEESA_EEES9_SC_SE_Li256ELb0ELb1ELb0ELb0EEENS1_30DynamicPersistentTileSchedulerILi256ELi128ELb0ELb1ELb1EEEEEEEEEvNT_6ParamsE:
	.zero		3328


//--------------------- .nv.constant0._ZN7cutlass13device_kernelIN5flash11enable_sm90INS1_16FlashAttnFwdSm90INS1_25CollectiveMainloopFwdSm90ILi2EN4cute5tupleIJNS5_1CILi1EEES8_S8_EEENS6_IJNS7_ILi64EEESA_SA_EEELi512ENS_6half_tEfNS_4arch4Sm90ELb0ELb1ELb1ELb0ELb1ELb0ELb1ELb0ELb0ELb1ELb0ELb0EEENS1_21CollectiveEpilogueFwdINS6_IJSA_NS7_ILi512EEESA_EEES9_SC_SE_Li256ELb0ELb1ELb0ELb0EEENS1_30DynamicPersistentTileSchedulerILi256ELi128ELb0ELb1ELb1EEEEEEEEEvNT_6ParamsE --------------------------
	.section	.nv.constant0._ZN7cutlass13device_kernelIN5flash11enable_sm90INS1_16FlashAttnFwdSm90INS1_25CollectiveMainloopFwdSm90ILi2EN4cute5tupleIJNS5_1CILi1EEES8_S8_EEENS6_IJNS7_ILi64EEESA_SA_EEELi512ENS_6half_tEfNS_4arch4Sm90ELb0ELb1ELb1ELb0ELb1ELb0ELb1ELb0ELb0ELb1ELb0ELb0EEENS1_21CollectiveEpilogueFwdINS6_IJSA_NS7_ILi512EEESA_EEES9_SC_SE_Li256ELb0ELb1ELb0ELb0EEENS1_30DynamicPersistentTileSchedulerILi256ELi128ELb0ELb1ELb1EEEEEEEEEvNT_6ParamsE,"a",@progbits
	.sectionflags	@""
	.align	4
.nv.constant0._ZN7cutlass13device_kernelIN5flash11enable_sm90INS1_16FlashAttnFwdSm90INS1_25CollectiveMainloopFwdSm90ILi2EN4cute5tupleIJNS5_1CILi1EEES8_S8_EEENS6_IJNS7_ILi64EEESA_SA_EEELi512ENS_6half_tEfNS_4arch4Sm90ELb0ELb1ELb1ELb0ELb1ELb0ELb1ELb0ELb0ELb1ELb0ELb0EEENS1_21CollectiveEpilogueFwdINS6_IJSA_NS7_ILi512EEESA_EEES9_SC_SE_Li256ELb0ELb1ELb0ELb0EEENS1_30DynamicPersistentTileSchedulerILi256ELi128ELb0ELb1ELb1EEEEEEEEEvNT_6ParamsE:
	.zero		3584


//--------------------- .nv.constant0._ZN7cutlass13device_kernelIN5flash11enable_sm90INS1_16FlashAttnFwdSm90INS1_25CollectiveMainloopFwdSm90ILi2EN4cute5tupleIJNS5_1CILi1EEES8_S8_EEENS6_IJNS7_ILi64EEESA_SA_EEELi512ENS_6half_tEfNS_4arch4Sm90ELb0ELb1ELb1ELb1ELb1ELb0ELb0ELb0ELb0ELb1ELb0ELb0EEENS1_21CollectiveEpilogueFwdINS6_IJSA_NS7_ILi512EEESA_EEES9_SC_SE_Li256ELb1ELb1ELb0ELb0EEENS1_36VarlenDynamicPersistentTileSchedulerILi64ELi64ELi256ELi128ELb0ELb1ELb1ELb1ELb0ELb1EEEEEEEEEvNT_6ParamsE --------------------------
	.section	.nv.constant0._ZN7cutlass13device_kernelIN5flash11enable_sm90INS1_16FlashAttnFwdSm90INS1_25CollectiveMainloopFwdSm90ILi2EN4cute5tupleIJNS5_1CILi1EEES8_S8_EEENS6_IJNS7_ILi64EEESA_SA_EEELi512ENS_6half_tEfNS_4arch4Sm90ELb0ELb1ELb1ELb1ELb1ELb0ELb0ELb0ELb0ELb1ELb0ELb0EEENS1_21CollectiveEpilogueFwdINS6_IJSA_NS7_ILi512EEESA_EEES9_SC_SE_Li256ELb1ELb1ELb0ELb0EEENS1_36VarlenDynamicPersistentTileSchedulerILi64ELi64ELi256ELi128ELb0ELb1ELb1ELb1ELb0ELb1EEEEEEEEEvNT_6ParamsE,"a",@progbits
	.sectionflags	@""
	.align	4
.nv.constant0._ZN7cutlass13device_kernelIN5flash11enable_sm90INS1_16FlashAttnFwdSm90INS1_25CollectiveMainloopFwdSm90ILi2EN4cute5tupleIJNS5_1CILi1EEES8_S8_EEENS6_IJNS7_ILi64EEESA_SA_EEELi512ENS_6half_tEfNS_4arch4Sm90ELb0ELb1ELb1ELb1ELb1ELb0ELb0ELb0ELb0ELb1ELb0ELb0EEENS1_21CollectiveEpilogueFwdINS6_IJSA_NS7_ILi512EEESA_EEES9_SC_SE_Li256ELb1ELb1ELb0ELb0EEENS1_36VarlenDynamicPersistentTileSchedulerILi64ELi64ELi256ELi128ELb0ELb1ELb1ELb1ELb0ELb1EEEEEEEEEvNT_6ParamsE:
	.zero		3328


//--------------------- .nv.constant0._ZN7cutlass13device_kernelIN5flash11enable_sm90INS1_16FlashAttnFwdSm90INS1_25CollectiveMainloopFwdSm90ILi2EN4cute5tupleIJNS5_1CILi1EEES8_S8_EEENS6_IJNS7_ILi64EEESA_SA_EEELi512ENS_6half_tEfNS_4arch4Sm90ELb0ELb1ELb1ELb1ELb1ELb1ELb0ELb0ELb0ELb1ELb0ELb0EEENS1_21CollectiveEpilogueFwdINS6_IJSA_NS7_ILi512EEESA_EEES9_SC_SE_Li256ELb1ELb1ELb0ELb0EEENS1_36VarlenDynamicPersistentTileSchedulerILi64ELi64ELi256ELi128ELb0ELb1ELb1ELb1ELb0ELb1EEEEEEEEEvNT_6ParamsE --------------------------
	.section	.nv.constant0._ZN7cutlass13device_kernelIN5flash11enable_sm90INS1_16FlashAttnFwdSm90INS1_25CollectiveMainloopFwdSm90ILi2EN4cute5tupleIJNS5_1CILi1EEES8_S8_EEENS6_IJNS7_ILi64EEESA_SA_EEELi512ENS_6half_tEfNS_4arch4Sm90ELb0ELb1ELb1ELb1ELb1ELb1ELb0ELb0ELb0ELb1ELb0ELb0EEENS1_21CollectiveEpilogueFwdINS6_IJSA_NS7_ILi512EEESA_EEES9_SC_SE_Li256ELb1ELb1ELb0ELb0EEENS1_36VarlenDynamicPersistentTileSchedulerILi64ELi64ELi256ELi128ELb0ELb1ELb1ELb1ELb0ELb1EEEEEEEEEvNT_6ParamsE,"a",@progbits
	.sectionflags	@""
	.align	4
.nv.constant0._ZN7cutlass13device_kernelIN5flash11enable_sm90INS1_16FlashAttnFwdSm90INS1_25CollectiveMainloopFwdSm90ILi2EN4cute5tupleIJNS5_1CILi1EEES8_S8_EEENS6_IJNS7_ILi64EEESA_SA_EEELi512ENS_6half_tEfNS_4arch4Sm90ELb0ELb1ELb1ELb1ELb1ELb1ELb0ELb0ELb0ELb1ELb0ELb0EEENS1_21CollectiveEpilogueFwdINS6_IJSA_NS7_ILi512EEESA_EEES9_SC_SE_Li256ELb1ELb1ELb0ELb0EEENS1_36VarlenDynamicPersistentTileSchedulerILi64ELi64ELi256ELi128ELb0ELb1ELb1ELb1ELb0ELb1EEEEEEEEEvNT_6ParamsE:
	.zero		3328


//--------------------- .nv.constant0._ZN7cutlass13device_kernelIN5flash11enable_sm90INS1_16FlashAttnFwdSm90INS1_25CollectiveMainloopFwdSm90ILi2EN4cute5tupleIJNS5_1CILi1EEES8_S8_EEENS6_IJNS7_ILi64EEESA_SA_EEELi512ENS_6half_tEfNS_4arch4Sm90ELb0ELb1ELb1ELb1ELb1ELb0ELb1ELb0ELb0ELb1ELb0ELb0EEENS1_21CollectiveEpilogueFwdINS6_IJSA_NS7_ILi512EEESA_EEES9_SC_SE_Li256ELb1ELb1ELb0ELb0EEENS1_36VarlenDynamicPersistentTileSchedulerILi64ELi64ELi256ELi128ELb0ELb1ELb1ELb1ELb0ELb1EEEEEEEEEvNT_6ParamsE --------------------------
	.section	.nv.constant0._ZN7cutlass13device_kernelIN5flash11enable_sm90INS1_16FlashAttnFwdSm90INS1_25CollectiveMainloopFwdSm90ILi2EN4cute5tupleIJNS5_1CILi1EEES8_S8_EEENS6_IJNS7_ILi64EEESA_SA_EEELi512ENS_6half_tEfNS_4arch4Sm90ELb0ELb1ELb1ELb1ELb1ELb0ELb1ELb0ELb0ELb1ELb0ELb0EEENS1_21CollectiveEpilogueFwdINS6_IJSA_NS7_ILi512EEESA_EEES9_SC_SE_Li256ELb1ELb1ELb0ELb0EEENS1_36VarlenDynamicPersistentTileSchedulerILi64ELi64ELi256ELi128ELb0ELb1ELb1ELb1ELb0ELb1EEEEEEEEEvNT_6ParamsE,"a",@progbits
	.sectionflags	@""
	.align	4
.nv.constant0._ZN7cutlass13device_kernelIN5flash11enable_sm90INS1_16FlashAttnFwdSm90INS1_25CollectiveMainloopFwdSm90ILi2EN4cute5tupleIJNS5_1CILi1EEES8_S8_EEENS6_IJNS7_ILi64EEESA_SA_EEELi512ENS_6half_tEfNS_4arch4Sm90ELb0ELb1ELb1ELb1ELb1ELb0ELb1ELb0ELb0ELb1ELb0ELb0EEENS1_21CollectiveEpilogueFwdINS6_IJSA_NS7_ILi512EEESA_EEES9_SC_SE_Li256ELb1ELb1ELb0ELb0EEENS1_36VarlenDynamicPersistentTileSchedulerILi64ELi64ELi256ELi128ELb0ELb1ELb1ELb1ELb0ELb1EEEEEEEEEvNT_6ParamsE:
	.zero		3584


//--------------------- .nv.constant0._ZN7cutlass13device_kernelIN5flash11enable_sm90INS1_16FlashAttnFwdSm90INS1_25CollectiveMainloopFwdSm90ILi2EN4cute5tupleIJNS5_1CILi1EEES8_S8_EEENS6_IJNS7_ILi64EEESA_SA_EEELi512ENS_6half_tEfNS_4arch4Sm90ELb0ELb1ELb1ELb1ELb1ELb1ELb1ELb0ELb0ELb1ELb0ELb0EEENS1_21CollectiveEpilogueFwdINS6_IJSA_NS7_ILi512EEESA_EEES9_SC_SE_Li256ELb1ELb1ELb0ELb0EEENS1_36VarlenDynamicPersistentTileSchedulerILi64ELi64ELi256ELi128ELb0ELb1ELb1ELb1ELb0ELb1EEEEEEEEEvNT_6ParamsE --------------------------
	.section	.nv.constant0._ZN7cutlass13device_kernelIN5flash11enable_sm90INS1_16FlashAttnFwdSm90INS1_25CollectiveMainloopFwdSm90ILi2EN4cute5tupleIJNS5_1CILi1EEES8_S8_EEENS6_IJNS7_ILi64EEESA_SA_EEELi512ENS_6half_tEfNS_4arch4Sm90ELb0ELb1ELb1ELb1ELb1ELb1ELb1ELb0ELb0ELb1ELb0ELb0EEENS1_21CollectiveEpilogueFwdINS6_IJSA_NS7_ILi512EEESA_EEES9_SC_SE_Li256ELb1ELb1ELb0ELb0EEENS1_36VarlenDynamicPersistentTileSchedulerILi64ELi64ELi256ELi128ELb0ELb1ELb1ELb1ELb0ELb1EEEEEEEEEvNT_6ParamsE,"a",@progbits
	.sectionflags	@""
	.align	4
.nv.constant0._ZN7cutlass13device_kernelIN5flash11enable_sm90INS1_16FlashAttnFwdSm90INS1_25CollectiveMainloopFwdSm90ILi2EN4cute5tupleIJNS5_1CILi1EEES8_S8_EEENS6_IJNS7_ILi64EEESA_SA_EEELi512ENS_6half_tEfNS_4arch4Sm90ELb0ELb1ELb1ELb1ELb1ELb1ELb1ELb0ELb0ELb1ELb0ELb0EEENS1_21CollectiveEpilogueFwdINS6_IJSA_NS7_ILi512EEESA_EEES9_SC_SE_Li256ELb1ELb1ELb0ELb0EEENS1_36VarlenDynamicPersistentTileSchedulerILi64ELi64ELi256ELi128ELb0ELb1ELb1ELb1ELb0ELb1EEEEEEEEEvNT_6ParamsE:
	.zero		3584


//--------------------- .nv.constant0._ZN7cutlass13device_kernelIN5flash11enable_sm90INS1_16FlashAttnFwdSm90INS1_25CollectiveMainloopFwdSm90ILi2EN4cute5tupleIJNS5_1CILi1EEES8_S8_EEENS6_IJNS7_ILi64EEESA_SA_EEELi512ENS_6half_tEfNS_4arch4Sm90ELb1ELb0ELb1ELb0ELb1ELb0ELb0ELb0ELb0ELb1ELb0ELb0EEENS1_21CollectiveEpilogueFwdINS6_IJSA_NS7_ILi512EEESA_EEES9_SC_SE_Li256ELb0ELb1ELb0ELb0EEENS1_30DynamicPersistentTileSchedulerILi256ELi128ELb0ELb1ELb1EEEEEEEEEvNT_6ParamsE --------------------------
	.section	.nv.constant0._ZN7cutlass13device_kernelIN5flash11enable_sm90INS1_16FlashAttnFwdSm90INS1_25CollectiveMainloopFwdSm90ILi2EN4cute5tupleIJNS5_1CILi1EEES8_S8_EEENS6_IJNS7_ILi64EEESA_SA_EEELi512ENS_6half_tEfNS_4arch4Sm90ELb1ELb0ELb1ELb0ELb1ELb0ELb0ELb0ELb0ELb1ELb0ELb0EEENS1_21CollectiveEpilogueFwdINS6_IJSA_NS7_ILi512EEESA_EEES9_SC_SE_Li256ELb0ELb1ELb0ELb0EEENS1_30DynamicPersistentTileSchedulerILi256ELi128ELb0ELb1ELb1EEEEEEEEEvNT_6ParamsE,"a",@progbits
	.sectionflags	@""
	.align	4
.nv.constant0._ZN7cutlass13device_kernelIN5flash11enable_sm90INS1_16FlashAttnFwdSm90INS1_25CollectiveMainloopFwdSm90ILi2EN4cute5tupleIJNS5_1CILi1EEES8_S8_EEENS6_IJNS7_ILi64EEESA_SA_EEELi512ENS_6half_tEfNS_4arch4Sm90ELb1ELb0ELb1ELb0ELb1ELb0ELb0ELb0ELb0ELb1ELb0ELb0EEENS1_21CollectiveEpilogueFwdINS6_IJSA_NS7_ILi512EEESA_EEES9_SC_SE_Li256ELb0ELb1ELb0ELb0EEENS1_30DynamicPersistentTileSchedulerILi256ELi128ELb0ELb1ELb1EEEEEEEEEvNT_6ParamsE:
	.zero		3328


//--------------------- .nv.constant0._ZN7cutlass13device_kernelIN5flash11enable_sm90INS1_16FlashAttnFwdSm90INS1_25CollectiveMainloopFwdSm90ILi2EN4cute5tupleIJNS5_1CILi1EEES8_S8_EEENS6_IJNS7_ILi64EEESA_SA_EEELi512ENS_6half_tEfNS_4arch4Sm90ELb1ELb0ELb1ELb0ELb1ELb0ELb1ELb0ELb0ELb1ELb0ELb0EEENS1_21CollectiveEpilogueFwdINS6_IJSA_NS7_ILi512EEESA_EEES9_SC_SE_Li256ELb0ELb1ELb0ELb0EEENS1_30DynamicPersistentTileSchedulerILi256ELi128ELb0ELb1ELb1EEEEEEEEEvNT_6ParamsE --------------------------
	.section	.nv.constant0._ZN7cutlass13device_kernelIN5flash11enable_sm90INS1_16FlashAttnFwdSm90INS1_25CollectiveMainloopFwdSm90ILi2EN4cute5tupleIJNS5_1CILi1EEES8_S8_EEENS6_IJNS7_ILi64EEESA_SA_EEELi512ENS_6half_tEfNS_4arch4Sm90ELb1ELb0ELb1ELb0ELb1ELb0ELb1ELb0ELb0ELb1ELb0ELb0EEENS1_21CollectiveEpilogueFwdINS6_IJSA_NS7_ILi512EEESA_EEES9_SC_SE_Li256ELb0ELb1ELb0ELb0EEENS1_30DynamicPersistentTileSchedulerILi256ELi128ELb0ELb1ELb1EEEEEEEEEvNT_6ParamsE,"a",@progbits
	.sectionflags	@""
	.align	4
.nv.constant0._ZN7cutlass13device_kernelIN5flash11enable_sm90INS1_16FlashAttnFwdSm90INS1_25CollectiveMainloopFwdSm90ILi2EN4cute5tupleIJNS5_1CILi1EEES8_S8_EEENS6_IJNS7_ILi64EEESA_SA_EEELi512ENS_6half_tEfNS_4arch4Sm90ELb1ELb0ELb1ELb0ELb1ELb0ELb1ELb0ELb0ELb1ELb0ELb0EEENS1_21CollectiveEpilogueFwdINS6_IJSA_NS7_ILi512EEESA_EEES9_SC_SE_Li256ELb0ELb1ELb0ELb0EEENS1_30DynamicPersistentTileSchedulerILi256ELi128ELb0ELb1ELb1EEEEEEEEEvNT_6ParamsE:
	.zero		3584


//--------------------- .nv.constant0._ZN7cutlass13device_kernelIN5flash11enable_sm90INS1_16FlashAttnFwdSm90INS1_25CollectiveMainloopFwdSm90ILi2EN4cute5tupleIJNS5_1CILi1EEES8_S8_EEENS6_IJNS7_ILi64EEESA_SA_EEELi512ENS_6half_tEfNS_4arch4Sm90ELb1ELb0ELb1ELb1ELb1ELb0ELb0ELb0ELb0ELb1ELb0ELb0EEENS1_21CollectiveEpilogueFwdINS6_IJSA_NS7_ILi512EEESA_EEES9_SC_SE_Li256ELb1ELb1ELb0ELb0EEENS1_36VarlenDynamicPersistentTileSchedulerILi64ELi64ELi256ELi128ELb0ELb1ELb1ELb1ELb1ELb1EEEEEEEEEvNT_6ParamsE --------------------------
	.section	.nv.constant0._ZN7cutlass13device_kernelIN5flash11enable_sm90INS1_16FlashAttnFwdSm90INS1_25CollectiveMainloopFwdSm90ILi2EN4cute5tupleIJNS5_1CILi1EEES8_S8_EEENS6_IJNS7_ILi64EEESA_SA_EEELi512ENS_6half_tEfNS_4arch4Sm90ELb1ELb0ELb1ELb1ELb1ELb0ELb0ELb0ELb0ELb1ELb0ELb0EEENS1_21CollectiveEpilogueFwdINS6_IJSA_NS7_ILi512EEESA_EEES9_SC_SE_Li256ELb1ELb1ELb0ELb0EEENS1_36VarlenDynamicPersistentTileSchedulerILi64ELi64ELi256ELi128ELb0ELb1ELb1ELb1ELb1ELb1EEEEEEEEEvNT_6ParamsE,"a",@progbits
	.sectionflags	@""
	.align	4
.nv.constant0._ZN7cutlass13device_kernelIN5flash11enable_sm90INS1_16FlashAttnFwdSm90INS1_25CollectiveMainloopFwdSm90ILi2EN4cute5tupleIJNS5_1CILi1EEES8_S8_EEENS6_IJNS7_ILi64EEESA_SA_EEELi512ENS_6half_tEfNS_4arch4Sm90ELb1ELb0ELb1ELb1ELb1ELb0ELb0ELb0ELb0ELb1ELb0ELb0EEENS1_21CollectiveEpilogueFwdINS6_IJSA_NS7_ILi512EEESA_EEES9_SC_SE_Li256ELb1ELb1ELb0ELb0EEENS1_36VarlenDynamicPersistentTileSchedulerILi64ELi64ELi256ELi128ELb0ELb1ELb1ELb1ELb1ELb1EEEEEEEEEvNT_6ParamsE:
	.zero		3328


//--------------------- .nv.constant0._ZN7cutlass13device_kernelIN5flash11enable_sm90INS1_16FlashAttnFwdSm90INS1_25CollectiveMainloopFwdSm90ILi2EN4cute5tupleIJNS5_1CILi1EEES8_S8_EEENS6_IJNS7_ILi64EEESA_SA_EEELi512ENS_6half_tEfNS_4arch4Sm90ELb1ELb0ELb1ELb1ELb1ELb1ELb0ELb0ELb0ELb1ELb0ELb0EEENS1_21CollectiveEpilogueFwdINS6_IJSA_NS7_ILi512EEESA_EEES9_SC_SE_Li256ELb1ELb1ELb0ELb0EEENS1_36VarlenDynamicPersistentTileSchedulerILi64ELi64ELi256ELi128ELb0ELb1ELb1ELb1ELb1ELb1EEEEEEEEEvNT_6ParamsE --------------------------
	.section	.nv.constant0._ZN7cutlass13device_kernelIN5flash11enable_sm90INS1_16FlashAttnFwdSm90INS1_25CollectiveMainloopFwdSm90ILi2EN4cute5tupleIJNS5_1CILi1EEES8_S8_EEENS6_IJNS7_ILi64EEESA_SA_EEELi512ENS_6half_tEfNS_4arch4Sm90ELb1ELb0ELb1ELb1ELb1ELb1ELb0ELb0ELb0ELb1ELb0ELb0EEENS1_21CollectiveEpilogueFwdINS6_IJSA_NS7_ILi512EEESA_EEES9_SC_SE_Li256ELb1ELb1ELb0ELb0EEENS1_36VarlenDynamicPersistentTileSchedulerILi64ELi64ELi256ELi128ELb0ELb1ELb1ELb1ELb1ELb1EEEEEEEEEvNT_6ParamsE,"a",@progbits
	.sectionflags	@""
	.align	4
.nv.constant0._ZN7cutlass13device_kernelIN5flash11enable_sm90INS1_16FlashAttnFwdSm90INS1_25CollectiveMainloopFwdSm90ILi2EN4cute5tupleIJNS5_1CILi1EEES8_S8_EEENS6_IJNS7_ILi64EEESA_SA_EEELi512ENS_6half_tEfNS_4arch4Sm90ELb1ELb0ELb1ELb1ELb1ELb1ELb0ELb0ELb0ELb1ELb0ELb0EEENS1_21CollectiveEpilogueFwdINS6_IJSA_NS7_ILi512EEESA_EEES9_SC_SE_Li256ELb1ELb1ELb0ELb0EEENS1_36VarlenDynamicPersistentTileSchedulerILi64ELi64ELi256ELi128ELb0ELb1ELb1ELb1ELb1ELb1EEEEEEEEEvNT_6ParamsE:
	.zero		3328


//--------------------- .nv.constant0._ZN7cutlass13device_kernelIN5flash11enable_sm90INS1_16FlashAttnFwdSm90INS1_25CollectiveMainloopFwdSm90ILi2EN4cute5tupleIJNS5_1CILi1EEES8_S8_EEENS6_IJNS7_ILi64EEESA_SA_EEELi512ENS_6half_tEfNS_4arch4Sm90ELb1ELb0ELb1ELb1ELb1ELb0ELb1ELb0ELb0ELb1ELb0ELb0EEENS1_21CollectiveEpilogueFwdINS6_IJSA_NS7_ILi512EEESA_EEES9_SC_SE_Li256ELb1ELb1ELb0ELb0EEENS1_36VarlenDynamicPersistentTileSchedulerILi64ELi64ELi256ELi128ELb0ELb1ELb1ELb1ELb1ELb1EEEEEEEEEvNT_6ParamsE --------------------------
	.section	.nv.constant0._ZN7cutlass13device_kernelIN5flash11enable_sm90INS1_16FlashAttnFwdSm90INS1_25CollectiveMainloopFwdSm90ILi2EN4cute5tupleIJNS5_1CILi1EEES8_S8_EEENS6_IJNS7_ILi64EEESA_SA_EEELi512ENS_6half_tEfNS_4arch4Sm90ELb1ELb0ELb1ELb1ELb1ELb0ELb1ELb0ELb0ELb1ELb0ELb0EEENS1_21CollectiveEpilogueFwdINS6_IJSA_NS7_ILi512EEESA_EEES9_SC_SE_Li256ELb1ELb1ELb0ELb0EEENS1_36VarlenDynamicPersistentTileSchedulerILi64ELi64ELi256ELi128ELb0ELb1ELb1ELb1ELb1ELb1EEEEEEEEEvNT_6ParamsE,"a",@progbits
	.sectionflags	@""
	.align	4
.nv.constant0._ZN7cutlass13device_kernelIN5flash11enable_sm90INS1_16FlashAttnFwdSm90INS1_25CollectiveMainloopFwdSm90ILi2EN4cute5tupleIJNS5_1CILi1EEES8_S8_EEENS6_IJNS7_ILi64EEESA_SA_EEELi512ENS_6half_tEfNS_4arch4Sm90ELb1ELb0ELb1ELb1ELb1ELb0ELb1ELb0ELb0ELb1ELb0ELb0EEENS1_21CollectiveEpilogueFwdINS6_IJSA_NS7_ILi512EEESA_EEES9_SC_SE_Li256ELb1ELb1ELb0ELb0EEENS1_36VarlenDynamicPersistentTileSchedulerILi64ELi64ELi256ELi128ELb0ELb1ELb1ELb1ELb1ELb1EEEEEEEEEvNT_6ParamsE:
	.zero		3584


//--------------------- .nv.constant0._ZN7cutlass13device_kernelIN5flash11enable_sm90INS1_16FlashAttnFwdSm90INS1_25CollectiveMainloopFwdSm90ILi2EN4cute5tupleIJNS5_1CILi1EEES8_S8_EEENS6_IJNS7_ILi64EEESA_SA_EEELi512ENS_6half_tEfNS_4arch4Sm90ELb1ELb0ELb1ELb1ELb1ELb1ELb1ELb0ELb0ELb1ELb0ELb0EEENS1_21CollectiveEpilogueFwdINS6_IJSA_NS7_ILi512EEESA_EEES9_SC_SE_Li256ELb1ELb1ELb0ELb0EEENS1_36VarlenDynamicPersistentTileSchedulerILi64ELi64ELi256ELi128ELb0ELb1ELb1ELb1ELb1ELb1EEEEEEEEEvNT_6ParamsE --------------------------
	.section	.nv.constant0._ZN7cutlass13device_kernelIN5flash11enable_sm90INS1_16FlashAttnFwdSm90INS1_25CollectiveMainloopFwdSm90ILi2EN4cute5tupleIJNS5_1CILi1EEES8_S8_EEENS6_IJNS7_ILi64EEESA_SA_EEELi512ENS_6half_tEfNS_4arch4Sm90ELb1ELb0ELb1ELb1ELb1ELb1ELb1ELb0ELb0ELb1ELb0ELb0EEENS1_21CollectiveEpilogueFwdINS6_IJSA_NS7_ILi512EEESA_EEES9_SC_SE_Li256ELb1ELb1ELb0ELb0EEENS1_36VarlenDynamicPersistentTileSchedulerILi64ELi64ELi256ELi128ELb0ELb1ELb1ELb1ELb1ELb1EEEEEEEEEvNT_6ParamsE,"a",@progbits
	.sectionflags	@""
	.align	4
.nv.constant0._ZN7cutlass13device_kernelIN5flash11enable_sm90INS1_16FlashAttnFwdSm90INS1_25CollectiveMainloopFwdSm90ILi2EN4cute5tupleIJNS5_1CILi1EEES8_S8_EEENS6_IJNS7_ILi64EEESA_SA_EEELi512ENS_6half_tEfNS_4arch4Sm90ELb1ELb0ELb1ELb1ELb1ELb1ELb1ELb0ELb0ELb1ELb0ELb0EEENS1_21CollectiveEpilogueFwdINS6_IJSA_NS7_ILi512EEESA_EEES9_SC_SE_Li256ELb1ELb1ELb0ELb0EEENS1_36VarlenDynamicPersistentTileSchedulerILi64ELi64ELi256ELi128ELb0ELb1ELb1ELb1ELb1ELb1EEEEEEEEEvNT_6ParamsE:
	.zero		3584


//--------------------- SYMBOLS --------------------------

	.type		.nv.reservedSmem.offset0,@object
	.size		.nv.reservedSmem.offset0,0x4
	.type		__assertfail,@function
